	.target	sm_90a

	.elftype	@"ET_EXEC"


//--------------------- .note.nv.tkinfo           --------------------------
	.section	.note.nv.tkinfo,"",@"SHT_NOTE"
	.sectionflags	@"SHF_NOTE_NV_TKINFO"
	.tkinfo
        /*0018*/ 	.word	0x00000002
        /*0030*/ 	.string	""
        /*0030*/ 	.string	"ptxas"
        /*0030*/ 	.string	"Cuda compilation tools, release 13.0, V13.0.88"
        /*0030*/ 	.string	"Build cuda_13.0.r13.0/compiler.36424714_0"
        /*0030*/ 	.string	"-arch sm_90a -m 64 "



//--------------------- .note.nv.cuinfo           --------------------------
	.section	.note.nv.cuinfo,"",@"SHT_NOTE"
	.sectionflags	@"SHF_NOTE_NV_CUINFO"
        /*0018*/ 	.short	0x0002
        /*001a*/ 	.short	0x005a
        /*001c*/ 	.short	0x0082
	.zero		2


//--------------------- .nv.info                  --------------------------
	.section	.nv.info,"",@"SHT_CUDA_INFO"
	.align	4


	//----- nvinfo : EIATTR_REGCOUNT
	.align		4
        /*0000*/ 	.byte	0x04, 0x2f
        /*0002*/ 	.short	(.L_21 - .L_20)
	.align		4
.L_20:
        /*0004*/ 	.word	index@(_ZN7cutlass13device_kernelIN5flash11enable_sm90INS1_16FlashAttnFwdSm90INS1_25CollectiveMainloopFwdSm90ILi2EN4cute5tupleIJNS5_1CILi1EEES8_S8_EEENS6_IJNS7_ILi128EEENS7_ILi96EEENS7_ILi64EEEEEELi256ENS_6half_tEfNS_4arch4Sm90ELb1ELb0ELb1ELb1ELb1ELb1ELb1ELb1ELb0ELb1ELb0ELb0EEENS1_21CollectiveEpilogueFwdINS6_IJSA_NS7_ILi256EEESB_EEES9_SE_SG_Li256ELb1ELb1ELb0ELb0EEENS1_36VarlenDynamicPersistentTileSchedulerILi128ELi96ELi256ELi128ELb0ELb1ELb1ELb1ELb1ELb1EEEEEEEEEvNT_6ParamsE)
        /*0008*/ 	.word	0x000000a8


	//----- nvinfo : EIATTR_FRAME_SIZE
	.align		4
.L_21:
        /*000c*/ 	.byte	0x04, 0x11
        /*000e*/ 	.short	(.L_23 - .L_22)
	.align		4
.L_22:
        /*0010*/ 	.word	index@(_ZN7cutlass13device_kernelIN5flash11enable_sm90INS1_16FlashAttnFwdSm90INS1_25CollectiveMainloopFwdSm90ILi2EN4cute5tupleIJNS5_1CILi1EEES8_S8_EEENS6_IJNS7_ILi128EEENS7_ILi96EEENS7_ILi64EEEEEELi256ENS_6half_tEfNS_4arch4Sm90ELb1ELb0ELb1ELb1ELb1ELb1ELb1ELb1ELb0ELb1ELb0ELb0EEENS1_21CollectiveEpilogueFwdINS6_IJSA_NS7_ILi256EEESB_EEES9_SE_SG_Li256ELb1ELb1ELb0ELb0EEENS1_36VarlenDynamicPersistentTileSchedulerILi128ELi96ELi256ELi128ELb0ELb1ELb1ELb1ELb1ELb1EEEEEEEEEvNT_6ParamsE)
        /*0014*/ 	.word	0x00000100


	//----- nvinfo : EIATTR_REGCOUNT
	.align		4
.L_23:
        /*0018*/ 	.byte	0x04, 0x2f
        /*001a*/ 	.short	(.L_25 - .L_24)
	.align		4
.L_24:
        /*001c*/ 	.word	index@(_ZN7cutlass13device_kernelIN5flash11enable_sm90INS1_16FlashAttnFwdSm90INS1_25CollectiveMainloopFwdSm90ILi2EN4cute5tupleIJNS5_1CILi1EEES8_S8_EEENS6_IJNS7_ILi128EEENS7_ILi96EEENS7_ILi64EEEEEELi256ENS_6half_tEfNS_4arch4Sm90ELb1ELb0ELb1ELb1ELb1ELb0ELb1ELb1ELb0ELb1ELb0ELb0EEENS1_21CollectiveEpilogueFwdINS6_IJSA_NS7_ILi256EEESB_EEES9_SE_SG_Li256ELb1ELb1ELb0ELb0EEENS1_36VarlenDynamicPersistentTileSchedulerILi128ELi96ELi256ELi128ELb0ELb1ELb1ELb1ELb1ELb1EEEEEEEEEvNT_6ParamsE)
        /*0020*/ 	.word	0x000000a8


	//----- nvinfo : EIATTR_FRAME_SIZE
	.align		4
.L_25:
        /*0024*/ 	.byte	0x04, 0x11
        /*0026*/ 	.short	(.L_27 - .L_26)
	.align		4
.L_26:
        /*0028*/ 	.word	index@(_ZN7cutlass13device_kernelIN5flash11enable_sm90INS1_16FlashAttnFwdSm90INS1_25CollectiveMainloopFwdSm90ILi2EN4cute5tupleIJNS5_1CILi1EEES8_S8_EEENS6_IJNS7_ILi128EEENS7_ILi96EEENS7_ILi64EEEEEELi256ENS_6half_tEfNS_4arch4Sm90ELb1ELb0ELb1ELb1ELb1ELb0ELb1ELb1ELb0ELb1ELb0ELb0EEENS1_21CollectiveEpilogueFwdINS6_IJSA_NS7_ILi256EEESB_EEES9_SE_SG_Li256ELb1ELb1ELb0ELb0EEENS1_36VarlenDynamicPersistentTileSchedulerILi128ELi96ELi256ELi128ELb0ELb1ELb1ELb1ELb1ELb1EEEEEEEEEvNT_6ParamsE)
        /*002c*/ 	.word	0x00000028


	//----- nvinfo : EIATTR_REGCOUNT
	.align		4
.L_27:
        /*0030*/ 	.byte	0x04, 0x2f
        /*0032*/ 	.short	(.L_29 - .L_28)
	.align		4
.L_28:
        /*0034*/ 	.word	index@(_ZN7cutlass13device_kernelIN5flash11enable_sm90INS1_16FlashAttnFwdSm90INS1_25CollectiveMainloopFwdSm90ILi2EN4cute5tupleIJNS5_1CILi1EEES8_S8_EEENS6_IJNS7_ILi128EEENS7_ILi96EEENS7_ILi64EEEEEELi256ENS_6half_tEfNS_4arch4Sm90ELb1ELb0ELb1ELb1ELb1ELb1ELb0ELb1ELb0ELb1ELb0ELb0EEENS1_21CollectiveEpilogueFwdINS6_IJSA_NS7_ILi256EEESB_EEES9_SE_SG_Li256ELb1ELb1ELb0ELb0EEENS1_36VarlenDynamicPersistentTileSchedulerILi128ELi96ELi256ELi128ELb0ELb1ELb1ELb1ELb1ELb1EEEEEEEEEvNT_6ParamsE)
        /*0038*/ 	.word	0x000000a8


	//----- nvinfo : EIATTR_FRAME_SIZE
	.align		4
.L_29:
        /*003c*/ 	.byte	0x04, 0x11
        /*003e*/ 	.short	(.L_31 - .L_30)
	.align		4
.L_30:
        /*0040*/ 	.word	index@(_ZN7cutlass13device_kernelIN5flash11enable_sm90INS1_16FlashAttnFwdSm90INS1_25CollectiveMainloopFwdSm90ILi2EN4cute5tupleIJNS5_1CILi1EEES8_S8_EEENS6_IJNS7_ILi128EEENS7_ILi96EEENS7_ILi64EEEEEELi256ENS_6half_tEfNS_4arch4Sm90ELb1ELb0ELb1ELb1ELb1ELb1ELb0ELb1ELb0ELb1ELb0ELb0EEENS1_21CollectiveEpilogueFwdINS6_IJSA_NS7_ILi256EEESB_EEES9_SE_SG_Li256ELb1ELb1ELb0ELb0EEENS1_36VarlenDynamicPersistentTileSchedulerILi128ELi96ELi256ELi128ELb0ELb1ELb1ELb1ELb1ELb1EEEEEEEEEvNT_6ParamsE)
        /*0044*/ 	.word	0x00000060


	//----- nvinfo : EIATTR_REGCOUNT
	.align		4
.L_31:
        /*0048*/ 	.byte	0x04, 0x2f
        /*004a*/ 	.short	(.L_33 - .L_32)
	.align		4
.L_32:
        /*004c*/ 	.word	index@(_ZN7cutlass13device_kernelIN5flash11enable_sm90INS1_16FlashAttnFwdSm90INS1_25CollectiveMainloopFwdSm90ILi2EN4cute5tupleIJNS5_1CILi1EEES8_S8_EEENS6_IJNS7_ILi128EEENS7_ILi96EEENS7_ILi64EEEEEELi256ENS_6half_tEfNS_4arch4Sm90ELb1ELb0ELb1ELb1ELb1ELb0ELb0ELb1ELb0ELb1ELb0ELb0EEENS1_21CollectiveEpilogueFwdINS6_IJSA_NS7_ILi256EEESB_EEES9_SE_SG_Li256ELb1ELb1ELb0ELb0EEENS1_36VarlenDynamicPersistentTileSchedulerILi128ELi96ELi256ELi128ELb0ELb1ELb1ELb1ELb1ELb1EEEEEEEEEvNT_6ParamsE)
        /*0050*/ 	.word	0x000000a8


	//----- nvinfo : EIATTR_FRAME_SIZE
	.align		4
.L_33:
        /*0054*/ 	.byte	0x04, 0x11
        /*0056*/ 	.short	(.L_35 - .L_34)
	.align		4
.L_34:
        /*0058*/ 	.word	index@(_ZN7cutlass13device_kernelIN5flash11enable_sm90INS1_16FlashAttnFwdSm90INS1_25CollectiveMainloopFwdSm90ILi2EN4cute5tupleIJNS5_1CILi1EEES8_S8_EEENS6_IJNS7_ILi128EEENS7_ILi96EEENS7_ILi64EEEEEELi256ENS_6half_tEfNS_4arch4Sm90ELb1ELb0ELb1ELb1ELb1ELb0ELb0ELb1ELb0ELb1ELb0ELb0EEENS1_21CollectiveEpilogueFwdINS6_IJSA_NS7_ILi256EEESB_EEES9_SE_SG_Li256ELb1ELb1ELb0ELb0EEENS1_36VarlenDynamicPersistentTileSchedulerILi128ELi96ELi256ELi128ELb0ELb1ELb1ELb1ELb1ELb1EEEEEEEEEvNT_6ParamsE)
        /*005c*/ 	.word	0x00000028


	//----- nvinfo : EIATTR_REGCOUNT
	.align		4
.L_35:
        /*0060*/ 	.byte	0x04, 0x2f
        /*0062*/ 	.short	(.L_37 - .L_36)
	.align		4
.L_36:
        /*0064*/ 	.word	index@(_ZN7cutlass13device_kernelIN5flash11enable_sm90INS1_16FlashAttnFwdSm90INS1_25CollectiveMainloopFwdSm90ILi2EN4cute5tupleIJNS5_1CILi1EEES8_S8_EEENS6_IJNS7_ILi128EEENS7_ILi96EEENS7_ILi64EEEEEELi256ENS_6half_tEfNS_4arch4Sm90ELb1ELb0ELb1ELb0ELb1ELb0ELb1ELb1ELb0ELb1ELb0ELb0EEENS1_21CollectiveEpilogueFwdINS6_IJSA_NS7_ILi256EEESB_EEES9_SE_SG_Li256ELb0ELb1ELb0ELb0EEENS1_30DynamicPersistentTileSchedulerILi256ELi128ELb0ELb1ELb1EEEEEEEEEvNT_6ParamsE)
        /*0068*/ 	.word	0x000000a8


	//----- nvinfo : EIATTR_FRAME_SIZE
	.align		4
.L_37:
        /*006c*/ 	.byte	0x04, 0x11
        /*006e*/ 	.short	(.L_39 - .L_38)
	.align		4
.L_38:
        /*0070*/ 	.word	index@(_ZN7cutlass13device_kernelIN5flash11enable_sm90INS1_16FlashAttnFwdSm90INS1_25CollectiveMainloopFwdSm90ILi2EN4cute5tupleIJNS5_1CILi1EEES8_S8_EEENS6_IJNS7_ILi128EEENS7_ILi96EEENS7_ILi64EEEEEELi256ENS_6half_tEfNS_4arch4Sm90ELb1ELb0ELb1ELb0ELb1ELb0ELb1ELb1ELb0ELb1ELb0ELb0EEENS1_21CollectiveEpilogueFwdINS6_IJSA_NS7_ILi256EEESB_EEES9_SE_SG_Li256ELb0ELb1ELb0ELb0EEENS1_30DynamicPersistentTileSchedulerILi256ELi128ELb0ELb1ELb1EEEEEEEEEvNT_6ParamsE)
        /*0074*/ 	.word	0x00000010


	//----- nvinfo : EIATTR_REGCOUNT
	.align		4
.L_39:
        /*0078*/ 	.byte	0x04, 0x2f
        /*007a*/ 	.short	(.L_41 - .L_40)
	.align		4
.L_40:
        /*007c*/ 	.word	index@(_ZN7cutlass13device_kernelIN5flash11enable_sm90INS1_16FlashAttnFwdSm90INS1_25CollectiveMainloopFwdSm90ILi2EN4cute5tupleIJNS5_1CILi1EEES8_S8_EEENS6_IJNS7_ILi128EEENS7_ILi96EEENS7_ILi64EEEEEELi256ENS_6half_tEfNS_4arch4Sm90ELb1ELb0ELb1ELb0ELb1ELb0ELb0ELb1ELb0ELb1ELb0ELb0EEENS1_21CollectiveEpilogueFwdINS6_IJSA_NS7_ILi256EEESB_EEES9_SE_SG_Li256ELb0ELb1ELb0ELb0EEENS1_30DynamicPersistentTileSchedulerILi256ELi128ELb0ELb1ELb1EEEEEEEEEvNT_6ParamsE)
        /*0080*/ 	.word	0x000000a8


	//----- nvinfo : EIATTR_FRAME_SIZE
	.align		4
.L_41:
        /*0084*/ 	.byte	0x04, 0x11
        /*0086*/ 	.short	(.L_43 - .L_42)
	.align		4
.L_42:
        /*0088*/ 	.word	index@(_ZN7cutlass13device_kernelIN5flash11enable_sm90INS1_16FlashAttnFwdSm90INS1_25CollectiveMainloopFwdSm90ILi2EN4cute5tupleIJNS5_1CILi1EEES8_S8_EEENS6_IJNS7_ILi128EEENS7_ILi96EEENS7_ILi64EEEEEELi256ENS_6half_tEfNS_4arch4Sm90ELb1ELb0ELb1ELb0ELb1ELb0ELb0ELb1ELb0ELb1ELb0ELb0EEENS1_21CollectiveEpilogueFwdINS6_IJSA_NS7_ILi256EEESB_EEES9_SE_SG_Li256ELb0ELb1ELb0ELb0EEENS1_30DynamicPersistentTileSchedulerILi256ELi128ELb0ELb1ELb1EEEEEEEEEvNT_6ParamsE)
        /*008c*/ 	.word	0x00000008


	//----- nvinfo : EIATTR_REGCOUNT
	.align		4
.L_43:
        /*0090*/ 	.byte	0x04, 0x2f
        /*0092*/ 	.short	(.L_45 - .L_44)
	.align		4
.L_44:
        /*0094*/ 	.word	index@(_ZN7cutlass13device_kernelIN5flash11enable_sm90INS1_16FlashAttnFwdSm90INS1_25CollectiveMainloopFwdSm90ILi2EN4cute5tupleIJNS5_1CILi1EEES8_S8_EEENS6_IJNS7_ILi128EEENS7_ILi96EEENS7_ILi64EEEEEELi256ENS_6half_tEfNS_4arch4Sm90ELb0ELb1ELb1ELb1ELb1ELb1ELb1ELb1ELb0ELb1ELb0ELb0EEENS1_21CollectiveEpilogueFwdINS6_IJSA_NS7_ILi256EEESB_EEES9_SE_SG_Li256ELb1ELb1ELb0ELb0EEENS1_36VarlenDynamicPersistentTileSchedulerILi128ELi96ELi256ELi128ELb0ELb1ELb1ELb1ELb0ELb1EEEEEEEEEvNT_6ParamsE)
        /*0098*/ 	.word	0x000000a8


	//----- nvinfo : EIATTR_FRAME_SIZE
	.align		4
.L_45:
        /*009c*/ 	.byte	0x04, 0x11
        /*009e*/ 	.short	(.L_47 - .L_46)
	.align		4
.L_46:
        /*00a0*/ 	.word	index@($_ZN7cutlass13device_kernelIN5flash11enable_sm90INS1_16FlashAttnFwdSm90INS1_25CollectiveMainloopFwdSm90ILi2EN4cute5tupleIJNS5_1CILi1EEES8_S8_EEENS6_IJNS7_ILi128EEENS7_ILi96EEENS7_ILi64EEEEEELi256ENS_6half_tEfNS_4arch4Sm90ELb0ELb1ELb1ELb1ELb1ELb1ELb1ELb1ELb0ELb1ELb0ELb0EEENS1_21CollectiveEpilogueFwdINS6_IJSA_NS7_ILi256EEESB_EEES9_SE_SG_Li256ELb1ELb1ELb0ELb0EEENS1_36VarlenDynamicPersistentTileSchedulerILi128ELi96ELi256ELi128ELb0ELb1ELb1ELb1ELb0ELb1EEEEEEEEEvNT_6ParamsE$_ZZN5flash25CollectiveMainloopFwdSm90ILi2EN4cute5tupleIJNS1_1CILi1EEES4_S4_EEENS2_IJNS3_ILi128EEENS3_ILi96EEENS3_ILi64EEEEEELi256EN7cutlass6half_tEfNSA_4arch4Sm90ELb0ELb1ELb1ELb1ELb1ELb1ELb1ELb1ELb0ELb1ELb0ELb0EE3mmaINS_16FlashAttnFwdSm90ISE_NS_21CollectiveEpilogueFwdINS2_IJS6_NS3_ILi256EEES7_EEES5_SB_SD_Li256ELb1ELb1ELb0ELb0EEENS_36VarlenDynamicPersistentTileSchedulerILi128ELi96ELi256ELi128ELb0ELb1ELb1ELb1ELb0ELb1EEEE13SharedStorageENS1_6TensorINS1_11ArrayEngineIfLm128EEENS1_6LayoutINS2_IJNS2_IJNS3_ILi2EEEST_NS3_ILi32EEEEEES4_S4_EEENS2_IJNS2_IJS4_ST_NS3_ILi4EEEEEENS3_ILi0EEESZ_EEEEEEENS_7SoftmaxILi2ELi0EEEEEbRKNSE_6ParamsENSA_13PipelineAsyncILi2EEES19_RNSA_13PipelineStateILj2EEERT0_RT1_iRiRKNS_16SeqlenInfoQKNewKILb1ELb1EEENS2_IJiiiiEEERT_ENKUliT_T0_T1_E_clIZSF_ISO_S12_S14_EbS17_S19_S19_S1C_S1E_S1G_iS1H_S1L_S1M_S1O_EUlRS1P_iE0_NS3_ILb1EEES1W_EEDaiS1P_S1Q_S1R_)
        /*00a4*/ 	.word	0x000004b0


	//----- nvinfo : EIATTR_FRAME_SIZE
	.align		4
.L_47:
        /*00a8*/ 	.byte	0x04, 0x11
        /*00aa*/ 	.short	(.L_49 - .L_48)
	.align		4
.L_48:
        /*00ac*/ 	.word	index@(_ZN7cutlass13device_kernelIN5flash11enable_sm90INS1_16FlashAttnFwdSm90INS1_25CollectiveMainloopFwdSm90ILi2EN4cute5tupleIJNS5_1CILi1EEES8_S8_EEENS6_IJNS7_ILi128EEENS7_ILi96EEENS7_ILi64EEEEEELi256ENS_6half_tEfNS_4arch4Sm90ELb0ELb1ELb1ELb1ELb1ELb1ELb1ELb1ELb0ELb1ELb0ELb0EEENS1_21CollectiveEpilogueFwdINS6_IJSA_NS7_ILi256EEESB_EEES9_SE_SG_Li256ELb1ELb1ELb0ELb0EEENS1_36VarlenDynamicPersistentTileSchedulerILi128ELi96ELi256ELi128ELb0ELb1ELb1ELb1ELb0ELb1EEEEEEEEEvNT_6ParamsE)
        /*00b0*/ 	.word	0x000004b0


	//----- nvinfo : EIATTR_REGCOUNT
	.align		4
.L_49:
        /*00b4*/ 	.byte	0x04, 0x2f
        /*00b6*/ 	.short	(.L_51 - .L_50)
	.align		4
.L_50:
        /*00b8*/ 	.word	index@(_ZN7cutlass13device_kernelIN5flash11enable_sm90INS1_16FlashAttnFwdSm90INS1_25CollectiveMainloopFwdSm90ILi2EN4cute5tupleIJNS5_1CILi1EEES8_S8_EEENS6_IJNS7_ILi128EEENS7_ILi96EEENS7_ILi64EEEEEELi256ENS_6half_tEfNS_4arch4Sm90ELb0ELb1ELb1ELb1ELb1ELb0ELb1ELb1ELb0ELb1ELb0ELb0EEENS1_21CollectiveEpilogueFwdINS6_IJSA_NS7_ILi256EEESB_EEES9_SE_SG_Li256ELb1ELb1ELb0ELb0EEENS1_36VarlenDynamicPersistentTileSchedulerILi128ELi96ELi256ELi128ELb0ELb1ELb1ELb1ELb0ELb1EEEEEEEEEvNT_6ParamsE)
        /*00bc*/ 	.word	0x000000a8


	//----- nvinfo : EIATTR_FRAME_SIZE
	.align		4
.L_51:
        /*00c0*/ 	.byte	0x04, 0x11
        /*00c2*/ 	.short	(.L_53 - .L_52)
	.align		4
.L_52:
        /*00c4*/ 	.word	index@($_ZN7cutlass13device_kernelIN5flash11enable_sm90INS1_16FlashAttnFwdSm90INS1_25CollectiveMainloopFwdSm90ILi2EN4cute5tupleIJNS5_1CILi1EEES8_S8_EEENS6_IJNS7_ILi128EEENS7_ILi96EEENS7_ILi64EEEEEELi256ENS_6half_tEfNS_4arch4Sm90ELb0ELb1ELb1ELb1ELb1ELb0ELb1ELb1ELb0ELb1ELb0ELb0EEENS1_21CollectiveEpilogueFwdINS6_IJSA_NS7_ILi256EEESB_EEES9_SE_SG_Li256ELb1ELb1ELb0ELb0EEENS1_36VarlenDynamicPersistentTileSchedulerILi128ELi96ELi256ELi128ELb0ELb1ELb1ELb1ELb0ELb1EEEEEEEEEvNT_6ParamsE$_ZZN5flash25CollectiveMainloopFwdSm90ILi2EN4cute5tupleIJNS1_1CILi1EEES4_S4_EEENS2_IJNS3_ILi128EEENS3_ILi96EEENS3_ILi64EEEEEELi256EN7cutlass6half_tEfNSA_4arch4Sm90ELb0ELb1ELb1ELb1ELb1ELb0ELb1ELb1ELb0ELb1ELb0ELb0EE3mmaINS_16FlashAttnFwdSm90ISE_NS_21CollectiveEpilogueFwdINS2_IJS6_NS3_ILi256EEES7_EEES5_SB_SD_Li256ELb1ELb1ELb0ELb0EEENS_36VarlenDynamicPersistentTileSchedulerILi128ELi96ELi256ELi128ELb0ELb1ELb1ELb1ELb0ELb1EEEE13SharedStorageENS1_6TensorINS1_11ArrayEngineIfLm128EEENS1_6LayoutINS2_IJNS2_IJNS3_ILi2EEEST_NS3_ILi32EEEEEES4_S4_EEENS2_IJNS2_IJS4_ST_NS3_ILi4EEEEEENS3_ILi0EEESZ_EEEEEEENS_7SoftmaxILi2ELi0EEEEEbRKNSE_6ParamsENSA_13PipelineAsyncILi2EEES19_RNSA_13PipelineStateILj2EEERT0_RT1_iRiRKNS_16SeqlenInfoQKNewKILb1ELb0EEENS2_IJiiiiEEERT_ENKUliT_T0_T1_E_clIZSF_ISO_S12_S14_EbS17_S19_S19_S1C_S1E_S1G_iS1H_S1L_S1M_S1O_EUlRS1P_iE1_NS3_ILb0EEENS3_ILb1EEEEEDaiS1P_S1Q_S1R_)
        /*00c8*/ 	.word	0x00000480


	//----- nvinfo : EIATTR_FRAME_SIZE
	.align		4
.L_53:
        /*00cc*/ 	.byte	0x04, 0x11
        /*00ce*/ 	.short	(.L_55 - .L_54)
	.align		4
.L_54:
        /*00d0*/ 	.word	index@(_ZN7cutlass13device_kernelIN5flash11enable_sm90INS1_16FlashAttnFwdSm90INS1_25CollectiveMainloopFwdSm90ILi2EN4cute5tupleIJNS5_1CILi1EEES8_S8_EEENS6_IJNS7_ILi128EEENS7_ILi96EEENS7_ILi64EEEEEELi256ENS_6half_tEfNS_4arch4Sm90ELb0ELb1ELb1ELb1ELb1ELb0ELb1ELb1ELb0ELb1ELb0ELb0EEENS1_21CollectiveEpilogueFwdINS6_IJSA_NS7_ILi256EEESB_EEES9_SE_SG_Li256ELb1ELb1ELb0ELb0EEENS1_36VarlenDynamicPersistentTileSchedulerILi128ELi96ELi256ELi128ELb0ELb1ELb1ELb1ELb0ELb1EEEEEEEEEvNT_6ParamsE)
        /*00d4*/ 	.word	0x00000480


	//----- nvinfo : EIATTR_REGCOUNT
	.align		4
.L_55:
        /*00d8*/ 	.byte	0x04, 0x2f
        /*00da*/ 	.short	(.L_57 - .L_56)
	.align		4
.L_56:
        /*00dc*/ 	.word	index@(_ZN7cutlass13device_kernelIN5flash11enable_sm90INS1_16FlashAttnFwdSm90INS1_25CollectiveMainloopFwdSm90ILi2EN4cute5tupleIJNS5_1CILi1EEES8_S8_EEENS6_IJNS7_ILi128EEENS7_ILi96EEENS7_ILi64EEEEEELi256ENS_6half_tEfNS_4arch4Sm90ELb0ELb1ELb1ELb1ELb1ELb1ELb0ELb1ELb0ELb1ELb0ELb0EEENS1_21CollectiveEpilogueFwdINS6_IJSA_NS7_ILi256EEESB_EEES9_SE_SG_Li256ELb1ELb1ELb0ELb0EEENS1_36VarlenDynamicPersistentTileSchedulerILi128ELi96ELi256ELi128ELb0ELb1ELb1ELb1ELb0ELb1EEEEEEEEEvNT_6ParamsE)
        /*00e0*/ 	.word	0x000000a8


	//----- nvinfo : EIATTR_FRAME_SIZE
	.align		4
.L_57:
        /*00e4*/ 	.byte	0x04, 0x11
        /*00e6*/ 	.short	(.L_59 - .L_58)
	.align		4
.L_58:
        /*00e8*/ 	.word	index@(_ZN7cutlass13device_kernelIN5flash11enable_sm90INS1_16FlashAttnFwdSm90INS1_25CollectiveMainloopFwdSm90ILi2EN4cute5tupleIJNS5_1CILi1EEES8_S8_EEENS6_IJNS7_ILi128EEENS7_ILi96EEENS7_ILi64EEEEEELi256ENS_6half_tEfNS_4arch4Sm90ELb0ELb1ELb1ELb1ELb1ELb1ELb0ELb1ELb0ELb1ELb0ELb0EEENS1_21CollectiveEpilogueFwdINS6_IJSA_NS7_ILi256EEESB_EEES9_SE_SG_Li256ELb1ELb1ELb0ELb0EEENS1_36VarlenDynamicPersistentTileSchedulerILi128ELi96ELi256ELi128ELb0ELb1ELb1ELb1ELb0ELb1EEEEEEEEEvNT_6ParamsE)
        /*00ec*/ 	.word	0x00000040


	//----- nvinfo : EIATTR_REGCOUNT
	.align		4
.L_59:
        /*00f0*/ 	.byte	0x04, 0x2f
        /*00f2*/ 	.short	(.L_61 - .L_60)
	.align		4
.L_60:
        /*00f4*/ 	.word	index@(_ZN7cutlass13device_kernelIN5flash11enable_sm90INS1_16FlashAttnFwdSm90INS1_25CollectiveMainloopFwdSm90ILi2EN4cute5tupleIJNS5_1CILi1EEES8_S8_EEENS6_IJNS7_ILi128EEENS7_ILi96EEENS7_ILi64EEEEEELi256ENS_6half_tEfNS_4arch4Sm90ELb0ELb1ELb1ELb1ELb1ELb0ELb0ELb1ELb0ELb1ELb0ELb0EEENS1_21CollectiveEpilogueFwdINS6_IJSA_NS7_ILi256EEESB_EEES9_SE_SG_Li256ELb1ELb1ELb0ELb0EEENS1_36VarlenDynamicPersistentTileSchedulerILi128ELi96ELi256ELi128ELb0ELb1ELb1ELb1ELb0ELb1EEEEEEEEEvNT_6ParamsE)
        /*00f8*/ 	.word	0x000000a8


	//----- nvinfo : EIATTR_FRAME_SIZE
	.align		4
.L_61:
        /*00fc*/ 	.byte	0x04, 0x11
        /*00fe*/ 	.short	(.L_63 - .L_62)
	.align		4
.L_62:
        /*0100*/ 	.word	index@(_ZN7cutlass13device_kernelIN5flash11enable_sm90INS1_16FlashAttnFwdSm90INS1_25CollectiveMainloopFwdSm90ILi2EN4cute5tupleIJNS5_1CILi1EEES8_S8_EEENS6_IJNS7_ILi128EEENS7_ILi96EEENS7_ILi64EEEEEELi256ENS_6half_tEfNS_4arch4Sm90ELb0ELb1ELb1ELb1ELb1ELb0ELb0ELb1ELb0ELb1ELb0ELb0EEENS1_21CollectiveEpilogueFwdINS6_IJSA_NS7_ILi256EEESB_EEES9_SE_SG_Li256ELb1ELb1ELb0ELb0EEENS1_36VarlenDynamicPersistentTileSchedulerILi128ELi96ELi256ELi128ELb0ELb1ELb1ELb1ELb0ELb1EEEEEEEEEvNT_6ParamsE)
        /*0104*/ 	.word	0x00000018


	//----- nvinfo : EIATTR_REGCOUNT
	.align		4
.L_63:
        /*0108*/ 	.byte	0x04, 0x2f
        /*010a*/ 	.short	(.L_65 - .L_64)
	.align		4
.L_64:
        /*010c*/ 	.word	index@(_ZN7cutlass13device_kernelIN5flash11enable_sm90INS1_16FlashAttnFwdSm90INS1_25CollectiveMainloopFwdSm90ILi2EN4cute5tupleIJNS5_1CILi1EEES8_S8_EEENS6_IJNS7_ILi128EEENS7_ILi96EEENS7_ILi64EEEEEELi256ENS_6half_tEfNS_4arch4Sm90ELb0ELb1ELb1ELb0ELb1ELb0ELb1ELb1ELb0ELb1ELb0ELb0EEENS1_21CollectiveEpilogueFwdINS6_IJSA_NS7_ILi256EEESB_EEES9_SE_SG_Li256ELb0ELb1ELb0ELb0EEENS1_30DynamicPersistentTileSchedulerILi256ELi128ELb0ELb1ELb1EEEEEEEEEvNT_6ParamsE)
        /*0110*/ 	.word	0x000000a8


	//----- nvinfo : EIATTR_FRAME_SIZE
	.align		4
.L_65:
        /*0114*/ 	.byte	0x04, 0x11
        /*0116*/ 	.short	(.L_67 - .L_66)
	.align		4
.L_66:
        /*0118*/ 	.word	index@($_ZN7cutlass13device_kernelIN5flash11enable_sm90INS1_16FlashAttnFwdSm90INS1_25CollectiveMainloopFwdSm90ILi2EN4cute5tupleIJNS5_1CILi1EEES8_S8_EEENS6_IJNS7_ILi128EEENS7_ILi96EEENS7_ILi64EEEEEELi256ENS_6half_tEfNS_4arch4Sm90ELb0ELb1ELb1ELb0ELb1ELb0ELb1ELb1ELb0ELb1ELb0ELb0EEENS1_21CollectiveEpilogueFwdINS6_IJSA_NS7_ILi256EEESB_EEES9_SE_SG_Li256ELb0ELb1ELb0ELb0EEENS1_30DynamicPersistentTileSchedulerILi256ELi128ELb0ELb1ELb1EEEEEEEEEvNT_6ParamsE$_ZZN5flash25CollectiveMainloopFwdSm90ILi2EN4cute5tupleIJNS1_1CILi1EEES4_S4_EEENS2_IJNS3_ILi128EEENS3_ILi96EEENS3_ILi64EEEEEELi256EN7cutlass6half_tEfNSA_4arch4Sm90ELb0ELb1ELb1ELb0ELb1ELb0ELb1ELb1ELb0ELb1ELb0ELb0EE3mmaINS_16FlashAttnFwdSm90ISE_NS_21CollectiveEpilogueFwdINS2_IJS6_NS3_ILi256EEES7_EEES5_SB_SD_Li256ELb0ELb1ELb0ELb0EEENS_30DynamicPersistentTileSchedulerILi256ELi128ELb0ELb1ELb1EEEE13SharedStorageENS1_6TensorINS1_11ArrayEngineIfLm128EEENS1_6LayoutINS2_IJNS2_IJNS3_ILi2EEEST_NS3_ILi32EEEEEES4_S4_EEENS2_IJNS2_IJS4_ST_NS3_ILi4EEEEEENS3_ILi0EEESZ_EEEEEEENS_7SoftmaxILi2ELi0EEEEEbRKNSE_6ParamsENSA_13PipelineAsyncILi2EEES19_RNSA_13PipelineStateILj2EEERT0_RT1_iRiRKNS_16SeqlenInfoQKNewKILb0ELb0EEENS2_IJiiiiEEERT_ENKUliT_T0_T1_E_clIZSF_ISO_S12_S14_EbS17_S19_S19_S1C_S1E_S1G_iS1H_S1L_S1M_S1O_EUlRS1P_iE1_NS3_ILb0EEENS3_ILb1EEEEEDaiS1P_S1Q_S1R_)
        /*011c*/ 	.word	0x00000460


	//----- nvinfo : EIATTR_FRAME_SIZE
	.align		4
.L_67:
        /*0120*/ 	.byte	0x04, 0x11
        /*0122*/ 	.short	(.L_69 - .L_68)
	.align		4
.L_68:
        /*0124*/ 	.word	index@(_ZN7cutlass13device_kernelIN5flash11enable_sm90INS1_16FlashAttnFwdSm90INS1_25CollectiveMainloopFwdSm90ILi2EN4cute5tupleIJNS5_1CILi1EEES8_S8_EEENS6_IJNS7_ILi128EEENS7_ILi96EEENS7_ILi64EEEEEELi256ENS_6half_tEfNS_4arch4Sm90ELb0ELb1ELb1ELb0ELb1ELb0ELb1ELb1ELb0ELb1ELb0ELb0EEENS1_21CollectiveEpilogueFwdINS6_IJSA_NS7_ILi256EEESB_EEES9_SE_SG_Li256ELb0ELb1ELb0ELb0EEENS1_30DynamicPersistentTileSchedulerILi256ELi128ELb0ELb1ELb1EEEEEEEEEvNT_6ParamsE)
        /*0128*/ 	.word	0x00000460


	//----- nvinfo : EIATTR_REGCOUNT
	.align		4
.L_69:
        /*012c*/ 	.byte	0x04, 0x2f
        /*012e*/ 	.short	(.L_71 - .L_70)
	.align		4
.L_70:
        /*0130*/ 	.word	index@(_ZN7cutlass13device_kernelIN5flash11enable_sm90INS1_16FlashAttnFwdSm90INS1_25CollectiveMainloopFwdSm90ILi2EN4cute5tupleIJNS5_1CILi1EEES8_S8_EEENS6_IJNS7_ILi128EEENS7_ILi96EEENS7_ILi64EEEEEELi256ENS_6half_tEfNS_4arch4Sm90ELb0ELb1ELb1ELb0ELb1ELb0ELb0ELb1ELb0ELb1ELb0ELb0EEENS1_21CollectiveEpilogueFwdINS6_IJSA_NS7_ILi256EEESB_EEES9_SE_SG_Li256ELb0ELb1ELb0ELb0EEENS1_30DynamicPersistentTileSchedulerILi256ELi128ELb0ELb1ELb1EEEEEEEEEvNT_6ParamsE)
        /*0134*/ 	.word	0x000000a8


	//----- nvinfo : EIATTR_FRAME_SIZE
	.align		4
.L_71:
        /*0138*/ 	.byte	0x04, 0x11
        /*013a*/ 	.short	(.L_73 - .L_72)
	.align		4
.L_72:
        /*013c*/ 	.word	index@(_ZN7cutlass13device_kernelIN5flash11enable_sm90INS1_16FlashAttnFwdSm90INS1_25CollectiveMainloopFwdSm90ILi2EN4cute5tupleIJNS5_1CILi1EEES8_S8_EEENS6_IJNS7_ILi128EEENS7_ILi96EEENS7_ILi64EEEEEELi256ENS_6half_tEfNS_4arch4Sm90ELb0ELb1ELb1ELb0ELb1ELb0ELb0ELb1ELb0ELb1ELb0ELb0EEENS1_21CollectiveEpilogueFwdINS6_IJSA_NS7_ILi256EEESB_EEES9_SE_SG_Li256ELb0ELb1ELb0ELb0EEENS1_30DynamicPersistentTileSchedulerILi256ELi128ELb0ELb1ELb1EEEEEEEEEvNT_6ParamsE)
        /*0140*/ 	.word	0x00000008


	//----- nvinfo : EIATTR_REGCOUNT
	.align		4
.L_73:
        /*0144*/ 	.byte	0x04, 0x2f
        /*0146*/ 	.short	(.L_75 - .L_74)
	.align		4
.L_74:
        /*0148*/ 	.word	index@(_ZN7cutlass13device_kernelIN5flash11enable_sm90INS1_16FlashAttnFwdSm90INS1_25CollectiveMainloopFwdSm90ILi2EN4cute5tupleIJNS5_1CILi1EEES8_S8_EEENS6_IJNS7_ILi128EEENS7_ILi96EEENS7_ILi64EEEEEELi256ENS_6half_tEfNS_4arch4Sm90ELb0ELb0ELb1ELb1ELb1ELb1ELb1ELb1ELb0ELb1ELb0ELb0EEENS1_21CollectiveEpilogueFwdINS6_IJSA_NS7_ILi256EEESB_EEES9_SE_SG_Li256ELb1ELb1ELb0ELb0EEENS1_36VarlenDynamicPersistentTileSchedulerILi128ELi96ELi256ELi128ELb0ELb1ELb1ELb0ELb1ELb1EEEEEEEEEvNT_6ParamsE)
        /*014c*/ 	.word	0x000000a8


	//----- nvinfo : EIATTR_FRAME_SIZE
	.align		4
.L_75:
        /*0150*/ 	.byte	0x04, 0x11
        /*0152*/ 	.short	(.L_77 - .L_76)
	.align		4
.L_76:
        /*0154*/ 	.word	index@(_ZN7cutlass13device_kernelIN5flash11enable_sm90INS1_16FlashAttnFwdSm90INS1_25CollectiveMainloopFwdSm90ILi2EN4cute5tupleIJNS5_1CILi1EEES8_S8_EEENS6_IJNS7_ILi128EEENS7_ILi96EEENS7_ILi64EEEEEELi256ENS_6half_tEfNS_4arch4Sm90ELb0ELb0ELb1ELb1ELb1ELb1ELb1ELb1ELb0ELb1ELb0ELb0EEENS1_21CollectiveEpilogueFwdINS6_IJSA_NS7_ILi256EEESB_EEES9_SE_SG_Li256ELb1ELb1ELb0ELb0EEENS1_36VarlenDynamicPersistentTileSchedulerILi128ELi96ELi256ELi128ELb0ELb1ELb1ELb0ELb1ELb1EEEEEEEEEvNT_6ParamsE)
        /*0158*/ 	.word	0x00000090


	//----- nvinfo : EIATTR_REGCOUNT
	.align		4
.L_77:
        /*015c*/ 	.byte	0x04, 0x2f
        /*015e*/ 	.short	(.L_79 - .L_78)
	.align		4
.L_78:
        /*0160*/ 	.word	index@(_ZN7cutlass13device_kernelIN5flash11enable_sm90INS1_16FlashAttnFwdSm90INS1_25CollectiveMainloopFwdSm90ILi2EN4cute5tupleIJNS5_1CILi1EEES8_S8_EEENS6_IJNS7_ILi128EEENS7_ILi96EEENS7_ILi64EEEEEELi256ENS_6half_tEfNS_4arch4Sm90ELb0ELb0ELb1ELb1ELb1ELb0ELb1ELb1ELb0ELb1ELb0ELb0EEENS1_21CollectiveEpilogueFwdINS6_IJSA_NS7_ILi256EEESB_EEES9_SE_SG_Li256ELb1ELb1ELb0ELb0EEENS1_36VarlenDynamicPersistentTileSchedulerILi128ELi96ELi256ELi128ELb0ELb1ELb1ELb0ELb1ELb1EEEEEEEEEvNT_6ParamsE)
        /*0164*/ 	.word	0x000000a8


	//----- nvinfo : EIATTR_FRAME_SIZE
	.align		4
.L_79:
        /*0168*/ 	.byte	0x04, 0x11
        /*016a*/ 	.short	(.L_81 - .L_80)
	.align		4
.L_80:
        /*016c*/ 	.word	index@(_ZN7cutlass13device_kernelIN5flash11enable_sm90INS1_16FlashAttnFwdSm90INS1_25CollectiveMainloopFwdSm90ILi2EN4cute5tupleIJNS5_1CILi1EEES8_S8_EEENS6_IJNS7_ILi128EEENS7_ILi96EEENS7_ILi64EEEEEELi256ENS_6half_tEfNS_4arch4Sm90ELb0ELb0ELb1ELb1ELb1ELb0ELb1ELb1ELb0ELb1ELb0ELb0EEENS1_21CollectiveEpilogueFwdINS6_IJSA_NS7_ILi256EEESB_EEES9_SE_SG_Li256ELb1ELb1ELb0ELb0EEENS1_36VarlenDynamicPersistentTileSchedulerILi128ELi96ELi256ELi128ELb0ELb1ELb1ELb0ELb1ELb1EEEEEEEEEvNT_6ParamsE)
        /*0170*/ 	.word	0x00000028


	//----- nvinfo : EIATTR_REGCOUNT
	.align		4
.L_81:
        /*0174*/ 	.byte	0x04, 0x2f
        /*0176*/ 	.short	(.L_83 - .L_82)
	.align		4
.L_82:
        /*0178*/ 	.word	index@(_ZN7cutlass13device_kernelIN5flash11enable_sm90INS1_16FlashAttnFwdSm90INS1_25CollectiveMainloopFwdSm90ILi2EN4cute5tupleIJNS5_1CILi1EEES8_S8_EEENS6_IJNS7_ILi128EEENS7_ILi96EEENS7_ILi64EEEEEELi256ENS_6half_tEfNS_4arch4Sm90ELb0ELb0ELb1ELb1ELb1ELb1ELb0ELb1ELb0ELb1ELb0ELb0EEENS1_21CollectiveEpilogueFwdINS6_IJSA_NS7_ILi256EEESB_EEES9_SE_SG_Li256ELb1ELb1ELb0ELb0EEENS1_36VarlenDynamicPersistentTileSchedulerILi128ELi96ELi256ELi128ELb0ELb1ELb1ELb0ELb1ELb1EEEEEEEEEvNT_6ParamsE)
        /*017c*/ 	.word	0x000000a8


	//----- nvinfo : EIATTR_FRAME_SIZE
	.align		4
.L_83:
        /*0180*/ 	.byte	0x04, 0x11
        /*0182*/ 	.short	(.L_85 - .L_84)
	.align		4
.L_84:
        /*0184*/ 	.word	index@(_ZN7cutlass13device_kernelIN5flash11enable_sm90INS1_16FlashAttnFwdSm90INS1_25CollectiveMainloopFwdSm90ILi2EN4cute5tupleIJNS5_1CILi1EEES8_S8_EEENS6_IJNS7_ILi128EEENS7_ILi96EEENS7_ILi64EEEEEELi256ENS_6half_tEfNS_4arch4Sm90ELb0ELb0ELb1ELb1ELb1ELb1ELb0ELb1ELb0ELb1ELb0ELb0EEENS1_21CollectiveEpilogueFwdINS6_IJSA_NS7_ILi256EEESB_EEES9_SE_SG_Li256ELb1ELb1ELb0ELb0EEENS1_36VarlenDynamicPersistentTileSchedulerILi128ELi96ELi256ELi128ELb0ELb1ELb1ELb0ELb1ELb1EEEEEEEEEvNT_6ParamsE)
        /*0188*/ 	.word	0x00000060


	//----- nvinfo : EIATTR_REGCOUNT
	.align		4
.L_85:
        /*018c*/ 	.byte	0x04, 0x2f
        /*018e*/ 	.short	(.L_87 - .L_86)
	.align		4
.L_86:
        /*0190*/ 	.word	index@(_ZN7cutlass13device_kernelIN5flash11enable_sm90INS1_16FlashAttnFwdSm90INS1_25CollectiveMainloopFwdSm90ILi2EN4cute5tupleIJNS5_1CILi1EEES8_S8_EEENS6_IJNS7_ILi128EEENS7_ILi96EEENS7_ILi64EEEEEELi256ENS_6half_tEfNS_4arch4Sm90ELb0ELb0ELb1ELb1ELb1ELb0ELb0ELb1ELb0ELb1ELb0ELb0EEENS1_21CollectiveEpilogueFwdINS6_IJSA_NS7_ILi256EEESB_EEES9_SE_SG_Li256ELb1ELb1ELb0ELb0EEENS1_36VarlenDynamicPersistentTileSchedulerILi128ELi96ELi256ELi128ELb0ELb1ELb1ELb0ELb1ELb1EEEEEEEEEvNT_6ParamsE)
        /*0194*/ 	.word	0x000000a8


	//----- nvinfo : EIATTR_FRAME_SIZE
	.align		4
.L_87:
        /*0198*/ 	.byte	0x04, 0x11
        /*019a*/ 	.short	(.L_89 - .L_88)
	.align		4
.L_88:
        /*019c*/ 	.word	index@(_ZN7cutlass13device_kernelIN5flash11enable_sm90INS1_16FlashAttnFwdSm90INS1_25CollectiveMainloopFwdSm90ILi2EN4cute5tupleIJNS5_1CILi1EEES8_S8_EEENS6_IJNS7_ILi128EEENS7_ILi96EEENS7_ILi64EEEEEELi256ENS_6half_tEfNS_4arch4Sm90ELb0ELb0ELb1ELb1ELb1ELb0ELb0ELb1ELb0ELb1ELb0ELb0EEENS1_21CollectiveEpilogueFwdINS6_IJSA_NS7_ILi256EEESB_EEES9_SE_SG_Li256ELb1ELb1ELb0ELb0EEENS1_36VarlenDynamicPersistentTileSchedulerILi128ELi96ELi256ELi128ELb0ELb1ELb1ELb0ELb1ELb1EEEEEEEEEvNT_6ParamsE)
        /*01a0*/ 	.word	0x00000030


	//----- nvinfo : EIATTR_REGCOUNT
	.align		4
.L_89:
        /*01a4*/ 	.byte	0x04, 0x2f
        /*01a6*/ 	.short	(.L_91 - .L_90)
	.align		4
.L_90:
        /*01a8*/ 	.word	index@(_ZN7cutlass13device_kernelIN5flash11enable_sm90INS1_16FlashAttnFwdSm90INS1_25CollectiveMainloopFwdSm90ILi2EN4cute5tupleIJNS5_1CILi1EEES8_S8_EEENS6_IJNS7_ILi128EEENS7_ILi96EEENS7_ILi64EEEEEELi256ENS_6half_tEfNS_4arch4Sm90ELb0ELb0ELb1ELb0ELb1ELb0ELb1ELb1ELb0ELb1ELb0ELb0EEENS1_21CollectiveEpilogueFwdINS6_IJSA_NS7_ILi256EEESB_EEES9_SE_SG_Li256ELb0ELb1ELb0ELb0EEENS1_29StaticPersistentTileSchedulerILb0EEEEEEEEEvNT_6ParamsE)
        /*01ac*/ 	.word	0x000000a8


	//----- nvinfo : EIATTR_FRAME_SIZE
	.align		4
.L_91:
        /*01b0*/ 	.byte	0x04, 0x11
        /*01b2*/ 	.short	(.L_93 - .L_92)
	.align		4
.L_92:
        /*01b4*/ 	.word	index@(_ZN7cutlass13device_kernelIN5flash11enable_sm90INS1_16FlashAttnFwdSm90INS1_25CollectiveMainloopFwdSm90ILi2EN4cute5tupleIJNS5_1CILi1EEES8_S8_EEENS6_IJNS7_ILi128EEENS7_ILi96EEENS7_ILi64EEEEEELi256ENS_6half_tEfNS_4arch4Sm90ELb0ELb0ELb1ELb0ELb1ELb0ELb1ELb1ELb0ELb1ELb0ELb0EEENS1_21CollectiveEpilogueFwdINS6_IJSA_NS7_ILi256EEESB_EEES9_SE_SG_Li256ELb0ELb1ELb0ELb0EEENS1_29StaticPersistentTileSchedulerILb0EEEEEEEEEvNT_6ParamsE)
        /*01b8*/ 	.word	0x00000020


	//----- nvinfo : EIATTR_REGCOUNT
	.align		4
.L_93:
        /*01bc*/ 	.byte	0x04, 0x2f
        /*01be*/ 	.short	(.L_95 - .L_94)
	.align		4
.L_94:
        /*01c0*/ 	.word	index@(_ZN7cutlass13device_kernelIN5flash11enable_sm90INS1_16FlashAttnFwdSm90INS1_25CollectiveMainloopFwdSm90ILi2EN4cute5tupleIJNS5_1CILi1EEES8_S8_EEENS6_IJNS7_ILi128EEENS7_ILi96EEENS7_ILi64EEEEEELi256ENS_6half_tEfNS_4arch4Sm90ELb0ELb0ELb1ELb0ELb1ELb0ELb0ELb1ELb0ELb1ELb0ELb0EEENS1_21CollectiveEpilogueFwdINS6_IJSA_NS7_ILi256EEESB_EEES9_SE_SG_Li256ELb0ELb1ELb0ELb0EEENS1_29StaticPersistentTileSchedulerILb0EEEEEEEEEvNT_6ParamsE)
        /*01c4*/ 	.word	0x000000a8


	//----- nvinfo : EIATTR_FRAME_SIZE
	.align		4
.L_95:
        /*01c8*/ 	.byte	0x04, 0x11
        /*01ca*/ 	.short	(.L_97 - .L_96)
	.align		4
.L_96:
        /*01cc*/ 	.word	index@(_ZN7cutlass13device_kernelIN5flash11enable_sm90INS1_16FlashAttnFwdSm90INS1_25CollectiveMainloopFwdSm90ILi2EN4cute5tupleIJNS5_1CILi1EEES8_S8_EEENS6_IJNS7_ILi128EEENS7_ILi96EEENS7_ILi64EEEEEELi256ENS_6half_tEfNS_4arch4Sm90ELb0ELb0ELb1ELb0ELb1ELb0ELb0ELb1ELb0ELb1ELb0ELb0EEENS1_21CollectiveEpilogueFwdINS6_IJSA_NS7_ILi256EEESB_EEES9_SE_SG_Li256ELb0ELb1ELb0ELb0EEENS1_29StaticPersistentTileSchedulerILb0EEEEEEEEEvNT_6ParamsE)
        /*01d0*/ 	.word	0x00000020


	//----- nvinfo : EIATTR_MIN_STACK_SIZE
	.align		4
.L_97:
        /*01d4*/ 	.byte	0x04, 0x12
        /*01d6*/ 	.short	(.L_99 - .L_98)
	.align		4
.L_98:
        /*01d8*/ 	.word	index@(_ZN7cutlass13device_kernelIN5flash11enable_sm90INS1_16FlashAttnFwdSm90INS1_25CollectiveMainloopFwdSm90ILi2EN4cute5tupleIJNS5_1CILi1EEES8_S8_EEENS6_IJNS7_ILi128EEENS7_ILi96EEENS7_ILi64EEEEEELi256ENS_6half_tEfNS_4arch4Sm90ELb0ELb0ELb1ELb0ELb1ELb0ELb0ELb1ELb0ELb1ELb0ELb0EEENS1_21CollectiveEpilogueFwdINS6_IJSA_NS7_ILi256EEESB_EEES9_SE_SG_Li256ELb0ELb1ELb0ELb0EEENS1_29StaticPersistentTileSchedulerILb0EEEEEEEEEvNT_6ParamsE)
        /*01dc*/ 	.word	0x00000020


	//----- nvinfo : EIATTR_MIN_STACK_SIZE
	.align		4
.L_99:
        /*01e0*/ 	.byte	0x04, 0x12
        /*01e2*/ 	.short	(.L_101 - .L_100)
	.align		4
.L_100:
        /*01e4*/ 	.word	index@(_ZN7cutlass13device_kernelIN5flash11enable_sm90INS1_16FlashAttnFwdSm90INS1_25CollectiveMainloopFwdSm90ILi2EN4cute5tupleIJNS5_1CILi1EEES8_S8_EEENS6_IJNS7_ILi128EEENS7_ILi96EEENS7_ILi64EEEEEELi256ENS_6half_tEfNS_4arch4Sm90ELb0ELb0ELb1ELb0ELb1ELb0ELb1ELb1ELb0ELb1ELb0ELb0EEENS1_21CollectiveEpilogueFwdINS6_IJSA_NS7_ILi256EEESB_EEES9_SE_SG_Li256ELb0ELb1ELb0ELb0EEENS1_29StaticPersistentTileSchedulerILb0EEEEEEEEEvNT_6ParamsE)
        /*01e8*/ 	.word	0x00000020


	//----- nvinfo : EIATTR_MIN_STACK_SIZE
	.align		4
.L_101:
        /*01ec*/ 	.byte	0x04, 0x12
        /*01ee*/ 	.short	(.L_103 - .L_102)
	.align		4
.L_102:
        /*01f0*/ 	.word	index@(_ZN7cutlass13device_kernelIN5flash11enable_sm90INS1_16FlashAttnFwdSm90INS1_25CollectiveMainloopFwdSm90ILi2EN4cute5tupleIJNS5_1CILi1EEES8_S8_EEENS6_IJNS7_ILi128EEENS7_ILi96EEENS7_ILi64EEEEEELi256ENS_6half_tEfNS_4arch4Sm90ELb0ELb0ELb1ELb1ELb1ELb0ELb0ELb1ELb0ELb1ELb0ELb0EEENS1_21CollectiveEpilogueFwdINS6_IJSA_NS7_ILi256EEESB_EEES9_SE_SG_Li256ELb1ELb1ELb0ELb0EEENS1_36VarlenDynamicPersistentTileSchedulerILi128ELi96ELi256ELi128ELb0ELb1ELb1ELb0ELb1ELb1EEEEEEEEEvNT_6ParamsE)
        /*01f4*/ 	.word	0x00000030


	//----- nvinfo : EIATTR_MIN_STACK_SIZE
	.align		4
.L_103:
        /*01f8*/ 	.byte	0x04, 0x12
        /*01fa*/ 	.short	(.L_105 - .L_104)
	.align		4
.L_104:
        /*01fc*/ 	.word	index@(_ZN7cutlass13device_kernelIN5flash11enable_sm90INS1_16FlashAttnFwdSm90INS1_25CollectiveMainloopFwdSm90ILi2EN4cute5tupleIJNS5_1CILi1EEES8_S8_EEENS6_IJNS7_ILi128EEENS7_ILi96EEENS7_ILi64EEEEEELi256ENS_6half_tEfNS_4arch4Sm90ELb0ELb0ELb1ELb1ELb1ELb1ELb0ELb1ELb0ELb1ELb0ELb0EEENS1_21CollectiveEpilogueFwdINS6_IJSA_NS7_ILi256EEESB_EEES9_SE_SG_Li256ELb1ELb1ELb0ELb0EEENS1_36VarlenDynamicPersistentTileSchedulerILi128ELi96ELi256ELi128ELb0ELb1ELb1ELb0ELb1ELb1EEEEEEEEEvNT_6ParamsE)
        /*0200*/ 	.word	0x00000060


	//----- nvinfo : EIATTR_MIN_STACK_SIZE
	.align		4
.L_105:
        /*0204*/ 	.byte	0x04, 0x12
        /*0206*/ 	.short	(.L_107 - .L_106)
	.align		4
.L_106:
        /*0208*/ 	.word	index@(_ZN7cutlass13device_kernelIN5flash11enable_sm90INS1_16FlashAttnFwdSm90INS1_25CollectiveMainloopFwdSm90ILi2EN4cute5tupleIJNS5_1CILi1EEES8_S8_EEENS6_IJNS7_ILi128EEENS7_ILi96EEENS7_ILi64EEEEEELi256ENS_6half_tEfNS_4arch4Sm90ELb0ELb0ELb1ELb1ELb1ELb0ELb1ELb1ELb0ELb1ELb0ELb0EEENS1_21CollectiveEpilogueFwdINS6_IJSA_NS7_ILi256EEESB_EEES9_SE_SG_Li256ELb1ELb1ELb0ELb0EEENS1_36VarlenDynamicPersistentTileSchedulerILi128ELi96ELi256ELi128ELb0ELb1ELb1ELb0ELb1ELb1EEEEEEEEEvNT_6ParamsE)
        /*020c*/ 	.word	0x00000028


	//----- nvinfo : EIATTR_MIN_STACK_SIZE
	.align		4
.L_107:
        /*0210*/ 	.byte	0x04, 0x12
        /*0212*/ 	.short	(.L_109 - .L_108)
	.align		4
.L_108:
        /*0214*/ 	.word	index@(_ZN7cutlass13device_kernelIN5flash11enable_sm90INS1_16FlashAttnFwdSm90INS1_25CollectiveMainloopFwdSm90ILi2EN4cute5tupleIJNS5_1CILi1EEES8_S8_EEENS6_IJNS7_ILi128EEENS7_ILi96EEENS7_ILi64EEEEEELi256ENS_6half_tEfNS_4arch4Sm90ELb0ELb0ELb1ELb1ELb1ELb1ELb1ELb1ELb0ELb1ELb0ELb0EEENS1_21CollectiveEpilogueFwdINS6_IJSA_NS7_ILi256EEESB_EEES9_SE_SG_Li256ELb1ELb1ELb0ELb0EEENS1_36VarlenDynamicPersistentTileSchedulerILi128ELi96ELi256ELi128ELb0ELb1ELb1ELb0ELb1ELb1EEEEEEEEEvNT_6ParamsE)
        /*0218*/ 	.word	0x00000090


	//----- nvinfo : EIATTR_MIN_STACK_SIZE
	.align		4
.L_109:
        /*021c*/ 	.byte	0x04, 0x12
        /*021e*/ 	.short	(.L_111 - .L_110)
	.align		4
.L_110:
        /*0220*/ 	.word	index@(_ZN7cutlass13device_kernelIN5flash11enable_sm90INS1_16FlashAttnFwdSm90INS1_25CollectiveMainloopFwdSm90ILi2EN4cute5tupleIJNS5_1CILi1EEES8_S8_EEENS6_IJNS7_ILi128EEENS7_ILi96EEENS7_ILi64EEEEEELi256ENS_6half_tEfNS_4arch4Sm90ELb0ELb1ELb1ELb0ELb1ELb0ELb0ELb1ELb0ELb1ELb0ELb0EEENS1_21CollectiveEpilogueFwdINS6_IJSA_NS7_ILi256EEESB_EEES9_SE_SG_Li256ELb0ELb1ELb0ELb0EEENS1_30DynamicPersistentTileSchedulerILi256ELi128ELb0ELb1ELb1EEEEEEEEEvNT_6ParamsE)
        /*0224*/ 	.word	0x00000008


	//----- nvinfo : EIATTR_MIN_STACK_SIZE
	.align		4
.L_111:
        /*0228*/ 	.byte	0x04, 0x12
        /*022a*/ 	.short	(.L_113 - .L_112)
	.align		4
.L_112:
        /*022c*/ 	.word	index@(_ZN7cutlass13device_kernelIN5flash11enable_sm90INS1_16FlashAttnFwdSm90INS1_25CollectiveMainloopFwdSm90ILi2EN4cute5tupleIJNS5_1CILi1EEES8_S8_EEENS6_IJNS7_ILi128EEENS7_ILi96EEENS7_ILi64EEEEEELi256ENS_6half_tEfNS_4arch4Sm90ELb0ELb1ELb1ELb0ELb1ELb0ELb1ELb1ELb0ELb1ELb0ELb0EEENS1_21CollectiveEpilogueFwdINS6_IJSA_NS7_ILi256EEESB_EEES9_SE_SG_Li256ELb0ELb1ELb0ELb0EEENS1_30DynamicPersistentTileSchedulerILi256ELi128ELb0ELb1ELb1EEEEEEEEEvNT_6ParamsE)
        /*0230*/ 	.word	0x00000460


	//----- nvinfo : EIATTR_MIN_STACK_SIZE
	.align		4
.L_113:
        /*0234*/ 	.byte	0x04, 0x12
        /*0236*/ 	.short	(.L_115 - .L_114)
	.align		4
.L_114:
        /*0238*/ 	.word	index@(_ZN7cutlass13device_kernelIN5flash11enable_sm90INS1_16FlashAttnFwdSm90INS1_25CollectiveMainloopFwdSm90ILi2EN4cute5tupleIJNS5_1CILi1EEES8_S8_EEENS6_IJNS7_ILi128EEENS7_ILi96EEENS7_ILi64EEEEEELi256ENS_6half_tEfNS_4arch4Sm90ELb0ELb1ELb1ELb1ELb1ELb0ELb0ELb1ELb0ELb1ELb0ELb0EEENS1_21CollectiveEpilogueFwdINS6_IJSA_NS7_ILi256EEESB_EEES9_SE_SG_Li256ELb1ELb1ELb0ELb0EEENS1_36VarlenDynamicPersistentTileSchedulerILi128ELi96ELi256ELi128ELb0ELb1ELb1ELb1ELb0ELb1EEEEEEEEEvNT_6ParamsE)
        /*023c*/ 	.word	0x00000018


	//----- nvinfo : EIATTR_MIN_STACK_SIZE
	.align		4
.L_115:
        /*0240*/ 	.byte	0x04, 0x12
        /*0242*/ 	.short	(.L_117 - .L_116)
	.align		4
.L_116:
        /*0244*/ 	.word	index@(_ZN7cutlass13device_kernelIN5flash11enable_sm90INS1_16FlashAttnFwdSm90INS1_25CollectiveMainloopFwdSm90ILi2EN4cute5tupleIJNS5_1CILi1EEES8_S8_EEENS6_IJNS7_ILi128EEENS7_ILi96EEENS7_ILi64EEEEEELi256ENS_6half_tEfNS_4arch4Sm90ELb0ELb1ELb1ELb1ELb1ELb1ELb0ELb1ELb0ELb1ELb0ELb0EEENS1_21CollectiveEpilogueFwdINS6_IJSA_NS7_ILi256EEESB_EEES9_SE_SG_Li256ELb1ELb1ELb0ELb0EEENS1_36VarlenDynamicPersistentTileSchedulerILi128ELi96ELi256ELi128ELb0ELb1ELb1ELb1ELb0ELb1EEEEEEEEEvNT_6ParamsE)
        /*0248*/ 	.word	0x00000040


	//----- nvinfo : EIATTR_MIN_STACK_SIZE
	.align		4
.L_117:
        /*024c*/ 	.byte	0x04, 0x12
        /*024e*/ 	.short	(.L_119 - .L_118)
	.align		4
.L_118:
        /*0250*/ 	.word	index@(_ZN7cutlass13device_kernelIN5flash11enable_sm90INS1_16FlashAttnFwdSm90INS1_25CollectiveMainloopFwdSm90ILi2EN4cute5tupleIJNS5_1CILi1EEES8_S8_EEENS6_IJNS7_ILi128EEENS7_ILi96EEENS7_ILi64EEEEEELi256ENS_6half_tEfNS_4arch4Sm90ELb0ELb1ELb1ELb1ELb1ELb0ELb1ELb1ELb0ELb1ELb0ELb0EEENS1_21CollectiveEpilogueFwdINS6_IJSA_NS7_ILi256EEESB_EEES9_SE_SG_Li256ELb1ELb1ELb0ELb0EEENS1_36VarlenDynamicPersistentTileSchedulerILi128ELi96ELi256ELi128ELb0ELb1ELb1ELb1ELb0ELb1EEEEEEEEEvNT_6ParamsE)
        /*0254*/ 	.word	0x00000480


	//----- nvinfo : EIATTR_MIN_STACK_SIZE
	.align		4
.L_119:
        /*0258*/ 	.byte	0x04, 0x12
        /*025a*/ 	.short	(.L_121 - .L_120)
	.align		4
.L_120:
        /*025c*/ 	.word	index@(_ZN7cutlass13device_kernelIN5flash11enable_sm90INS1_16FlashAttnFwdSm90INS1_25CollectiveMainloopFwdSm90ILi2EN4cute5tupleIJNS5_1CILi1EEES8_S8_EEENS6_IJNS7_ILi128EEENS7_ILi96EEENS7_ILi64EEEEEELi256ENS_6half_tEfNS_4arch4Sm90ELb0ELb1ELb1ELb1ELb1ELb1ELb1ELb1ELb0ELb1ELb0ELb0EEENS1_21CollectiveEpilogueFwdINS6_IJSA_NS7_ILi256EEESB_EEES9_SE_SG_Li256ELb1ELb1ELb0ELb0EEENS1_36VarlenDynamicPersistentTileSchedulerILi128ELi96ELi256ELi128ELb0ELb1ELb1ELb1ELb0ELb1EEEEEEEEEvNT_6ParamsE)
        /*0260*/ 	.word	0x000004b0


	//----- nvinfo : EIATTR_MIN_STACK_SIZE
	.align		4
.L_121:
        /*0264*/ 	.byte	0x04, 0x12
        /*0266*/ 	.short	(.L_123 - .L_122)
	.align		4
.L_122:
        /*0268*/ 	.word	index@(_ZN7cutlass13device_kernelIN5flash11enable_sm90INS1_16FlashAttnFwdSm90INS1_25CollectiveMainloopFwdSm90ILi2EN4cute5tupleIJNS5_1CILi1EEES8_S8_EEENS6_IJNS7_ILi128EEENS7_ILi96EEENS7_ILi64EEEEEELi256ENS_6half_tEfNS_4arch4Sm90ELb1ELb0ELb1ELb0ELb1ELb0ELb0ELb1ELb0ELb1ELb0ELb0EEENS1_21CollectiveEpilogueFwdINS6_IJSA_NS7_ILi256EEESB_EEES9_SE_SG_Li256ELb0ELb1ELb0ELb0EEENS1_30DynamicPersistentTileSchedulerILi256ELi128ELb0ELb1ELb1EEEEEEEEEvNT_6ParamsE)
        /*026c*/ 	.word	0x00000008


	//----- nvinfo : EIATTR_MIN_STACK_SIZE
	.align		4
.L_123:
        /*0270*/ 	.byte	0x04, 0x12
        /*0272*/ 	.short	(.L_125 - .L_124)
	.align		4
.L_124:
        /*0274*/ 	.word	index@(_ZN7cutlass13device_kernelIN5flash11enable_sm90INS1_16FlashAttnFwdSm90INS1_25CollectiveMainloopFwdSm90ILi2EN4cute5tupleIJNS5_1CILi1EEES8_S8_EEENS6_IJNS7_ILi128EEENS7_ILi96EEENS7_ILi64EEEEEELi256ENS_6half_tEfNS_4arch4Sm90ELb1ELb0ELb1ELb0ELb1ELb0ELb1ELb1ELb0ELb1ELb0ELb0EEENS1_21CollectiveEpilogueFwdINS6_IJSA_NS7_ILi256EEESB_EEES9_SE_SG_Li256ELb0ELb1ELb0ELb0EEENS1_30DynamicPersistentTileSchedulerILi256ELi128ELb0ELb1ELb1EEEEEEEEEvNT_6ParamsE)
        /*0278*/ 	.word	0x00000010


	//----- nvinfo : EIATTR_MIN_STACK_SIZE
	.align		4
.L_125:
        /*027c*/ 	.byte	0x04, 0x12
        /*027e*/ 	.short	(.L_127 - .L_126)
	.align		4
.L_126:
        /*0280*/ 	.word	index@(_ZN7cutlass13device_kernelIN5flash11enable_sm90INS1_16FlashAttnFwdSm90INS1_25CollectiveMainloopFwdSm90ILi2EN4cute5tupleIJNS5_1CILi1EEES8_S8_EEENS6_IJNS7_ILi128EEENS7_ILi96EEENS7_ILi64EEEEEELi256ENS_6half_tEfNS_4arch4Sm90ELb1ELb0ELb1ELb1ELb1ELb0ELb0ELb1ELb0ELb1ELb0ELb0EEENS1_21CollectiveEpilogueFwdINS6_IJSA_NS7_ILi256EEESB_EEES9_SE_SG_Li256ELb1ELb1ELb0ELb0EEENS1_36VarlenDynamicPersistentTileSchedulerILi128ELi96ELi256ELi128ELb0ELb1ELb1ELb1ELb1ELb1EEEEEEEEEvNT_6ParamsE)
        /*0284*/ 	.word	0x00000028


	//----- nvinfo : EIATTR_MIN_STACK_SIZE
	.align		4
.L_127:
        /*0288*/ 	.byte	0x04, 0x12
        /*028a*/ 	.short	(.L_129 - .L_128)
	.align		4
.L_128:
        /*028c*/ 	.word	index@(_ZN7cutlass13device_kernelIN5flash11enable_sm90INS1_16FlashAttnFwdSm90INS1_25CollectiveMainloopFwdSm90ILi2EN4cute5tupleIJNS5_1CILi1EEES8_S8_EEENS6_IJNS7_ILi128EEENS7_ILi96EEENS7_ILi64EEEEEELi256ENS_6half_tEfNS_4arch4Sm90ELb1ELb0ELb1ELb1ELb1ELb1ELb0ELb1ELb0ELb1ELb0ELb0EEENS1_21CollectiveEpilogueFwdINS6_IJSA_NS7_ILi256EEESB_EEES9_SE_SG_Li256ELb1ELb1ELb0ELb0EEENS1_36VarlenDynamicPersistentTileSchedulerILi128ELi96ELi256ELi128ELb0ELb1ELb1ELb1ELb1ELb1EEEEEEEEEvNT_6ParamsE)
        /*0290*/ 	.word	0x00000060


	//----- nvinfo : EIATTR_MIN_STACK_SIZE
	.align		4
.L_129:
        /*0294*/ 	.byte	0x04, 0x12
        /*0296*/ 	.short	(.L_131 - .L_130)
	.align		4
.L_130:
        /*0298*/ 	.word	index@(_ZN7cutlass13device_kernelIN5flash11enable_sm90INS1_16FlashAttnFwdSm90INS1_25CollectiveMainloopFwdSm90ILi2EN4cute5tupleIJNS5_1CILi1EEES8_S8_EEENS6_IJNS7_ILi128EEENS7_ILi96EEENS7_ILi64EEEEEELi256ENS_6half_tEfNS_4arch4Sm90ELb1ELb0ELb1ELb1ELb1ELb0ELb1ELb1ELb0ELb1ELb0ELb0EEENS1_21CollectiveEpilogueFwdINS6_IJSA_NS7_ILi256EEESB_EEES9_SE_SG_Li256ELb1ELb1ELb0ELb0EEENS1_36VarlenDynamicPersistentTileSchedulerILi128ELi96ELi256ELi128ELb0ELb1ELb1ELb1ELb1ELb1EEEEEEEEEvNT_6ParamsE)
        /*029c*/ 	.word	0x00000028


	//----- nvinfo : EIATTR_MIN_STACK_SIZE
	.align		4
.L_131:
        /*02a0*/ 	.byte	0x04, 0x12
        /*02a2*/ 	.short	(.L_133 - .L_132)
	.align		4
.L_132:
        /*02a4*/ 	.word	index@(_ZN7cutlass13device_kernelIN5flash11enable_sm90INS1_16FlashAttnFwdSm90INS1_25CollectiveMainloopFwdSm90ILi2EN4cute5tupleIJNS5_1CILi1EEES8_S8_EEENS6_IJNS7_ILi128EEENS7_ILi96EEENS7_ILi64EEEEEELi256ENS_6half_tEfNS_4arch4Sm90ELb1ELb0ELb1ELb1ELb1ELb1ELb1ELb1ELb0ELb1ELb0ELb0EEENS1_21CollectiveEpilogueFwdINS6_IJSA_NS7_ILi256EEESB_EEES9_SE_SG_Li256ELb1ELb1ELb0ELb0EEENS1_36VarlenDynamicPersistentTileSchedulerILi128ELi96ELi256ELi128ELb0ELb1ELb1ELb1ELb1ELb1EEEEEEEEEvNT_6ParamsE)
        /*02a8*/ 	.word	0x00000100
.L_133:


//--------------------- .nv.compat                --------------------------
	.section	.nv.compat,"",@"SHT_CUDA_COMPAT_INFO"
	.align	4
        /*0000*/ 	.byte	0x02, 0x09, 0x01, 0x00, 0x02, 0x02, 0x04, 0x00, 0x02, 0x05, 0x05, 0x00, 0x03, 0x07, 0x01, 0x01
        /*0010*/ 	.byte	0x02, 0x03, 0x01, 0x00, 0x02, 0x06, 0x01, 0x00, 0x04, 0x0b, 0x08, 0x00, 0x00, 0x00, 0x00, 0x00
        /*0020*/ 	.byte	0x00, 0x00, 0x00, 0x00


//--------------------- .nv.info._ZN7cutlass13device_kernelIN5flash11enable_sm90INS1_16FlashAttnFwdSm90INS1_25CollectiveMainloopFwdSm90ILi2EN4cute5tupleIJNS5_1CILi1EEES8_S8_EEENS6_IJNS7_ILi128EEENS7_ILi96EEENS7_ILi64EEEEEELi256ENS_6half_tEfNS_4arch4Sm90ELb0ELb0ELb1ELb0ELb1ELb0ELb0ELb1ELb0ELb1ELb0ELb0EEENS1_21CollectiveEpilogueFwdINS6_IJSA_NS7_ILi256EEESB_EEES9_SE_SG_Li256ELb0ELb1ELb0ELb0EEENS1_29StaticPersistentTileSchedulerILb0EEEEEEEEEvNT_6ParamsE --------------------------
	.section	.nv.info._ZN7cutlass13device_kernelIN5flash11enable_sm90INS1_16FlashAttnFwdSm90INS1_25CollectiveMainloopFwdSm90ILi2EN4cute5tupleIJNS5_1CILi1EEES8_S8_EEENS6_IJNS7_ILi128EEENS7_ILi96EEENS7_ILi64EEEEEELi256ENS_6half_tEfNS_4arch4Sm90ELb0ELb0ELb1ELb0ELb1ELb0ELb0ELb1ELb0ELb1ELb0ELb0EEENS1_21CollectiveEpilogueFwdINS6_IJSA_NS7_ILi256EEESB_EEES9_SE_SG_Li256ELb0ELb1ELb0ELb0EEENS1_29StaticPersistentTileSchedulerILb0EEEEEEEEEvNT_6ParamsE,"",@"SHT_CUDA_INFO"
	.sectionflags	@""
	.align	4


	//----- nvinfo : EIATTR_CUDA_API_VERSION
	.align		4
        /*0000*/ 	.byte	0x04, 0x37
        /*0002*/ 	.short	(.L_135 - .L_134)
.L_134:
        /*0004*/ 	.word	0x00000082


	//----- nvinfo : EIATTR_KPARAM_INFO
	.align		4
.L_135:
        /*0008*/ 	.byte	0x04, 0x17
        /*000a*/ 	.short	(.L_137 - .L_136)
.L_136:
        /*000c*/ 	.word	0x00000000
        /*0010*/ 	.short	0x0000
        /*0012*/ 	.short	0x0070
        /*0014*/ 	.byte	0x00, 0xf0, 0x01, 0x28


	//----- nvinfo : EIATTR_SPARSE_MMA_MASK
	.align		4
.L_137:
        /*0018*/ 	.byte	0x03, 0x50
        /*001a*/ 	.short	0x0000


	//----- nvinfo : EIATTR_MAXREG_COUNT
	.align		4
        /*001c*/ 	.byte	0x03, 0x1b
        /*001e*/ 	.short	0x00a8


	//----- nvinfo : EIATTR_NUM_BARRIERS
	.align		4
        /*0020*/ 	.byte	0x02, 0x4c
        /*0022*/ 	.byte	0x10
	.zero		1


	//----- nvinfo : EIATTR_EXTERNS
	.align		4
        /*0024*/ 	.byte	0x04, 0x0f
        /*0026*/ 	.short	(.L_139 - .L_138)


	//   ....[0]....
	.align		4
.L_138:
        /*0028*/ 	.word	index@(__assertfail)


	//----- nvinfo : EIATTR_ANNOTATIONS
	.align		4
.L_139:
        /*002c*/ 	.byte	0x04, 0x55
        /*002e*/ 	.short	(.L_141 - .L_140)


	//   ....[0]....
.L_140:
        /*0030*/ 	.word	0x00000001
        /*0034*/ 	.byte	0x60, 0x7e, 0x00, 0x00, 0x01, 0x00, 0x00, 0x00, 0x10, 0x82, 0x00, 0x00, 0x01, 0x00, 0x00, 0x00
        /*0044*/ 	.byte	0x50, 0x8d, 0x00, 0x00, 0x01, 0x00, 0x00, 0x00, 0x30, 0x90, 0x00, 0x00, 0x01, 0x00, 0x00, 0x00
        /*0054*/ 	.byte	0x40, 0x9d, 0x00, 0x00, 0x01, 0x00, 0x00, 0x00, 0x10, 0x9f, 0x00, 0x00, 0x01, 0x00, 0x00, 0x00
        /*0064*/ 	.byte	0xe0, 0xa0, 0x00, 0x00, 0x01, 0x00, 0x00, 0x00, 0x10, 0xa1, 0x00, 0x00, 0x01, 0x00, 0x00, 0x00
        /*0074*/ 	.byte	0x40, 0xa1, 0x00, 0x00, 0x01, 0x00, 0x00, 0x00, 0x70, 0xa1, 0x00, 0x00, 0x01, 0x00, 0x00, 0x00
        /*0084*/ 	.byte	0x90, 0xa2, 0x00, 0x00, 0x01, 0x00, 0x00, 0x00, 0x90, 0xa3, 0x00, 0x00, 0x01, 0x00, 0x00, 0x00
        /*0094*/ 	.byte	0xf0, 0xa3, 0x00, 0x00, 0x01, 0x00, 0x00, 0x00, 0x30, 0xa4, 0x00, 0x00, 0x01, 0x00, 0x00, 0x00
        /*00a4*/ 	.byte	0x80, 0xa4, 0x00, 0x00, 0x01, 0x00, 0x00, 0x00, 0xa0, 0xa4, 0x00, 0x00, 0x01, 0x00, 0x00, 0x00
        /*00b4*/ 	.byte	0x90, 0xb6, 0x00, 0x00, 0x01, 0x00, 0x00, 0x00, 0xe0, 0xb6, 0x00, 0x00


	//----- nvinfo : EIATTR_MERCURY_ISA_VERSION
	.align		4
.L_141:
        /*00c0*/ 	.byte	0x03, 0x5f
        /*00c2*/ 	.short	0x0101


	//----- nvinfo : EIATTR_INT_WARP_WIDE_INSTR_OFFSETS
	.align		4
        /*00c4*/ 	.byte	0x04, 0x31
        /*00c6*/ 	.short	(.L_143 - .L_142)


	//   ....[0]....
.L_142:
        /*00c8*/ 	.word	0x000000c0


	//   ....[1]....
        /*00cc*/ 	.word	0x000000d0


	//   ....[2]....
        /*00d0*/ 	.word	0x00000170


	//----- nvinfo : EIATTR_COOP_GROUP_MASK_REGIDS
	.align		4
.L_143:
        /*00d4*/ 	.byte	0x04, 0x29
        /*00d6*/ 	.short	(.L_145 - .L_144)


	//   ....[0]....
.L_144:
        /*00d8*/ 	.word	0xffffffff


	//   ....[1]....
        /*00dc*/ 	.word	0xffffffff


	//   ....[2]....
        /*00e0*/ 	.word	0xffffffff


	//   ....[3]....
        /*00e4*/ 	.word	0xffffffff


	//   ....[4]....
        /*00e8*/ 	.word	0xffffffff


	//   ....[5]....
        /*00ec*/ 	.word	0xffffffff


	//   ....[6]....
        /*00f0*/ 	.word	0xffffffff


	//   ....[7]....
        /*00f4*/ 	.word	0xffffffff


	//   ....[8]....
        /*00f8*/ 	.word	0xffffffff


	//   ....[9]....
        /*00fc*/ 	.word	0xffffffff


	//   ....[10]....
        /*0100*/ 	.word	0xffffffff


	//   ....[11]....
        /*0104*/ 	.word	0xffffffff


	//   ....[12]....
        /*0108*/ 	.word	0xffffffff


	//   ....[13]....
        /*010c*/ 	.word	0xffffffff


	//   ....[14]....
        /*0110*/ 	.word	0xffffffff


	//   ....[15]....
        /*0114*/ 	.word	0xffffffff


	//   ....[16]....
        /*0118*/ 	.word	0xffffffff


	//   ....[17]....
        /*011c*/ 	.word	0xffffffff


	//   ....[18]....
        /*0120*/ 	.word	0xffffffff


	//   ....[19]....
        /*0124*/ 	.word	0xffffffff


	//   ....[20]....
        /*0128*/ 	.word	0xffffffff


	//   ....[21]....
        /*012c*/ 	.word	0xffffffff


	//   ....[22]....
        /*0130*/ 	.word	0xffffffff


	//   ....[23]....
        /*0134*/ 	.word	0xffffffff


	//   ....[24]....
        /*0138*/ 	.word	0xffffffff


	//   ....[25]....
        /*013c*/ 	.word	0xffffffff


	//   ....[26]....
        /*0140*/ 	.word	0xffffffff


	//   ....[27]....
        /*0144*/ 	.word	0xffffffff


	//   ....[28]....
        /*0148*/ 	.word	0xffffffff


	//   ....[29]....
        /*014c*/ 	.word	0xffffffff


	//   ....[30]....
        /*0150*/ 	.word	0xffffffff


	//   ....[31]....
        /*0154*/ 	.word	0xffffffff


	//   ....[32]....
        /*0158*/ 	.word	0xffffffff


	//   ....[33]....
        /*015c*/ 	.word	0xffffffff


	//   ....[34]....
        /*0160*/ 	.word	0xffffffff


	//   ....[35]....
        /*0164*/ 	.word	0xffffffff


	//   ....[36]....
        /*0168*/ 	.word	0xffffffff


	//   ....[37]....
        /*016c*/ 	.word	0xffffffff


	//   ....[38]....
        /*0170*/ 	.word	0xffffffff


	//   ....[39]....
        /*0174*/ 	.word	0xffffffff


	//   ....[40]....
        /*0178*/ 	.word	0xffffffff


	//   ....[41]....
        /*017c*/ 	.word	0xffffffff


	//   ....[42]....
        /*0180*/ 	.word	0xffffffff


	//   ....[43]....
        /*0184*/ 	.word	0xffffffff


	//   ....[44]....
        /*0188*/ 	.word	0xffffffff


	//   ....[45]....
        /*018c*/ 	.word	0xffffffff


	//   ....[46]....
        /*0190*/ 	.word	0xffffffff


	//   ....[47]....
        /*0194*/ 	.word	0xffffffff


	//   ....[48]....
        /*0198*/ 	.word	0xffffffff


	//   ....[49]....
        /*019c*/ 	.word	0xffffffff


	//   ....[50]....
        /*01a0*/ 	.word	0xffffffff


	//   ....[51]....
        /*01a4*/ 	.word	0xffffffff


	//   ....[52]....
        /*01a8*/ 	.word	0xffffffff


	//   ....[53]....
        /*01ac*/ 	.word	0xffffffff


	//   ....[54]....
        /*01b0*/ 	.word	0xffffffff


	//   ....[55]....
        /*01b4*/ 	.word	0xffffffff


	//   ....[56]....
        /*01b8*/ 	.word	0xffffffff


	//   ....[57]....
        /*01bc*/ 	.word	0xffffffff


	//   ....[58]....
        /*01c0*/ 	.word	0xffffffff


	//   ....[59]....
        /*01c4*/ 	.word	0xffffffff


	//   ....[60]....
        /*01c8*/ 	.word	0xffffffff


	//   ....[61]....
        /*01cc*/ 	.word	0xffffffff


	//   ....[62]....
        /*01d0*/ 	.word	0xffffffff


	//   ....[63]....
        /*01d4*/ 	.word	0xffffffff


	//   ....[64]....
        /*01d8*/ 	.word	0xffffffff


	//   ....[65]....
        /*01dc*/ 	.word	0xffffffff


	//   ....[66]....
        /*01e0*/ 	.word	0xffffffff


	//   ....[67]....
        /*01e4*/ 	.word	0xffffffff


	//   ....[68]....
        /*01e8*/ 	.word	0xffffffff


	//   ....[69]....
        /*01ec*/ 	.word	0xffffffff


	//   ....[70]....
        /*01f0*/ 	.word	0xffffffff


	//   ....[71]....
        /*01f4*/ 	.word	0xffffffff


	//   ....[72]....
        /*01f8*/ 	.word	0xffffffff


	//   ....[73]....
        /*01fc*/ 	.word	0xffffffff


	//   ....[74]....
        /*0200*/ 	.word	0xffffffff


	//   ....[75]....
        /*0204*/ 	.word	0xffffffff


	//   ....[76]....
        /*0208*/ 	.word	0xffffffff


	//   ....[77]....
        /*020c*/ 	.word	0xffffffff


	//   ....[78]....
        /*0210*/ 	.word	0xffffffff


	//   ....[79]....
        /*0214*/ 	.word	0xffffffff


	//   ....[80]....
        /*0218*/ 	.word	0xffffffff


	//   ....[81]....
        /*021c*/ 	.word	0xffffffff


	//   ....[82]....
        /*0220*/ 	.word	0xffffffff


	//   ....[83]....
        /*0224*/ 	.word	0xffffffff


	//   ....[84]....
        /*0228*/ 	.word	0xffffffff


	//   ....[85]....
        /*022c*/ 	.word	0xffffffff


	//   ....[86]....
        /*0230*/ 	.word	0xffffffff


	//   ....[87]....
        /*0234*/ 	.word	0xffffffff


	//   ....[88]....
        /*0238*/ 	.word	0xffffffff


	//   ....[89]....
        /*023c*/ 	.word	0xffffffff


	//   ....[90]....
        /*0240*/ 	.word	0xffffffff


	//   ....[91]....
        /*0244*/ 	.word	0xffffffff


	//   ....[92]....
        /*0248*/ 	.word	0xffffffff


	//   ....[93]....
        /*024c*/ 	.word	0xffffffff


	//   ....[94]....
        /*0250*/ 	.word	0xffffffff


	//   ....[95]....
        /*0254*/ 	.word	0xffffffff


	//   ....[96]....
        /*0258*/ 	.word	0x0500000f


	//   ....[97]....
        /*025c*/ 	.word	0x0500000f


	//   ....[98]....
        /*0260*/ 	.word	0x0500000f


	//   ....[99]....
        /*0264*/ 	.word	0x0500000f


	//   ....[100]....
        /*0268*/ 	.word	0x0500000f


	//   ....[101]....
        /*026c*/ 	.word	0x0500000f


	//   ....[102]....
        /*0270*/ 	.word	0x0500000f


	//   ....[103]....
        /*0274*/ 	.word	0x0500000f


	//   ....[104]....
        /*0278*/ 	.word	0x0500000f


	//   ....[105]....
        /*027c*/ 	.word	0x0500000f


	//   ....[106]....
        /*0280*/ 	.word	0x0500000f


	//   ....[107]....
        /*0284*/ 	.word	0x0500000f


	//   ....[108]....
        /*0288*/ 	.word	0x0500000f


	//   ....[109]....
        /*028c*/ 	.word	0x0500000f


	//   ....[110]....
        /*0290*/ 	.word	0x0500000f


	//   ....[111]....
        /*0294*/ 	.word	0x0500000f


	//   ....[112]....
        /*0298*/ 	.word	0x0500000f


	//   ....[113]....
        /*029c*/ 	.word	0x0500000f


	//   ....[114]....
        /*02a0*/ 	.word	0x0500000f


	//   ....[115]....
        /*02a4*/ 	.word	0x0500000f


	//   ....[116]....
        /*02a8*/ 	.word	0x0500000f


	//   ....[117]....
        /*02ac*/ 	.word	0x0500000f


	//   ....[118]....
        /*02b0*/ 	.word	0x0500000f


	//   ....[119]....
        /*02b4*/ 	.word	0x0500000f


	//   ....[120]....
        /*02b8*/ 	.word	0x0500000f


	//   ....[121]....
        /*02bc*/ 	.word	0x0500000f


	//   ....[122]....
        /*02c0*/ 	.word	0x0500000f


	//   ....[123]....
        /*02c4*/ 	.word	0x0500000f


	//   ....[124]....
        /*02c8*/ 	.word	0x0500000f


	//   ....[125]....
        /*02cc*/ 	.word	0x0500000f


	//   ....[126]....
        /*02d0*/ 	.word	0x0500000f


	//   ....[127]....
        /*02d4*/ 	.word	0x0500000f


	//   ....[128]....
        /*02d8*/ 	.word	0x0500000f


	//   ....[129]....
        /*02dc*/ 	.word	0x0500000f


	//   ....[130]....
        /*02e0*/ 	.word	0x0500000f


	//   ....[131]....
        /*02e4*/ 	.word	0x0500000f


	//   ....[132]....
        /*02e8*/ 	.word	0x0500000f


	//   ....[133]....
        /*02ec*/ 	.word	0x0500000f


	//   ....[134]....
        /*02f0*/ 	.word	0x0500000f


	//   ....[135]....
        /*02f4*/ 	.word	0x0500000f


	//   ....[136]....
        /*02f8*/ 	.word	0x0500000f


	//   ....[137]....
        /*02fc*/ 	.word	0x0500000f


	//   ....[138]....
        /*0300*/ 	.word	0x0500000f


	//   ....[139]....
        /*0304*/ 	.word	0x0500000f


	//   ....[140]....
        /*0308*/ 	.word	0x0500000f


	//   ....[141]....
        /*030c*/ 	.word	0x0500000f


	//   ....[142]....
        /*0310*/ 	.word	0x0500000f


	//   ....[143]....
        /*0314*/ 	.word	0x0500000f


	//   ....[144]....
        /*0318*/ 	.word	0x0500000f


	//   ....[145]....
        /*031c*/ 	.word	0x0500000f


	//   ....[146]....
        /*0320*/ 	.word	0x0500000f


	//   ....[147]....
        /*0324*/ 	.word	0x0500000f


	//   ....[148]....
        /*0328*/ 	.word	0x0500000f


	//   ....[149]....
        /*032c*/ 	.word	0x0500000f


	//   ....[150]....
        /*0330*/ 	.word	0x0500000f


	//   ....[151]....
        /*0334*/ 	.word	0x0500000f


	//   ....[152]....
        /*0338*/ 	.word	0x0500000f


	//   ....[153]....
        /*033c*/ 	.word	0x0500000f


	//   ....[154]....
        /*0340*/ 	.word	0x0500000f


	//   ....[155]....
        /*0344*/ 	.word	0x0500000f


	//   ....[156]....
        /*0348*/ 	.word	0x0500000f


	//   ....[157]....
        /*034c*/ 	.word	0x0500000f


	//   ....[158]....
        /*0350*/ 	.word	0x0500000f


	//   ....[159]....
        /*0354*/ 	.word	0x0500000f


	//   ....[160]....
        /*0358*/ 	.word	0x0500000f


	//   ....[161]....
        /*035c*/ 	.word	0x0500000f


	//----- nvinfo : EIATTR_COOP_GROUP_INSTR_OFFSETS
	.align		4
.L_145:
        /*0360*/ 	.byte	0x04, 0x28
        /*0362*/ 	.short	(.L_147 - .L_146)


	//   ....[0]....
.L_146:
        /*0364*/ 	.word	0x00000080


	//   ....[1]....
        /*0368*/ 	.word	0x00000090


	//   ....[2]....
        /*036c*/ 	.word	0x000002d0


	//   ....[3]....
        /*0370*/ 	.word	0x00000430


	//   ....[4]....
        /*0374*/ 	.word	0x00000550


	//   ....[5]....
        /*0378*/ 	.word	0x000006b0


	//   ....[6]....
        /*037c*/ 	.word	0x00000ce0


	//   ....[7]....
        /*0380*/ 	.word	0x00002030


	//   ....[8]....
        /*0384*/ 	.word	0x000020b0


	//   ....[9]....
        /*0388*/ 	.word	0x000024f0


	//   ....[10]....
        /*038c*/ 	.word	0x00002570


	//   ....[11]....
        /*0390*/ 	.word	0x00003b00


	//   ....[12]....
        /*0394*/ 	.word	0x00003b70


	//   ....[13]....
        /*0398*/ 	.word	0x00003ff0


	//   ....[14]....
        /*039c*/ 	.word	0x000041b0


	//   ....[15]....
        /*03a0*/ 	.word	0x000054f0


	//   ....[16]....
        /*03a4*/ 	.word	0x00005530


	//   ....[17]....
        /*03a8*/ 	.word	0x000055f0


	//   ....[18]....
        /*03ac*/ 	.word	0x00005620


	//   ....[19]....
        /*03b0*/ 	.word	0x00007050


	//   ....[20]....
        /*03b4*/ 	.word	0x00007080


	//   ....[21]....
        /*03b8*/ 	.word	0x000071c0


	//   ....[22]....
        /*03bc*/ 	.word	0x00007250


	//   ....[23]....
        /*03c0*/ 	.word	0x000076d0


	//   ....[24]....
        /*03c4*/ 	.word	0x00007710


	//   ....[25]....
        /*03c8*/ 	.word	0x00007860


	//   ....[26]....
        /*03cc*/ 	.word	0x00007880


	//   ....[27]....
        /*03d0*/ 	.word	0x000079b0


	//   ....[28]....
        /*03d4*/ 	.word	0x000079d0


	//   ....[29]....
        /*03d8*/ 	.word	0x00007b10


	//   ....[30]....
        /*03dc*/ 	.word	0x00007b50


	//   ....[31]....
        /*03e0*/ 	.word	0x00009180


	//   ....[32]....
        /*03e4*/ 	.word	0x000091b0


	//   ....[33]....
        /*03e8*/ 	.word	0x000091e0


	//   ....[34]....
        /*03ec*/ 	.word	0x000091f0


	//   ....[35]....
        /*03f0*/ 	.word	0x00009230


	//   ....[36]....
        /*03f4*/ 	.word	0x00009270


	//   ....[37]....
        /*03f8*/ 	.word	0x00009290


	//   ....[38]....
        /*03fc*/ 	.word	0x000092f0


	//   ....[39]....
        /*0400*/ 	.word	0x00009310


	//   ....[40]....
        /*0404*/ 	.word	0x00009330


	//   ....[41]....
        /*0408*/ 	.word	0x00009370


	//   ....[42]....
        /*040c*/ 	.word	0x000093a0


	//   ....[43]....
        /*0410*/ 	.word	0x00009a00


	//   ....[44]....
        /*0414*/ 	.word	0x00009a20


	//   ....[45]....
        /*0418*/ 	.word	0x00009a40


	//   ....[46]....
        /*041c*/ 	.word	0x00009a90


	//   ....[47]....
        /*0420*/ 	.word	0x00009ae0


	//   ....[48]....
        /*0424*/ 	.word	0x00009b00


	//   ....[49]....
        /*0428*/ 	.word	0x00009b50


	//   ....[50]....
        /*042c*/ 	.word	0x00009b70


	//   ....[51]....
        /*0430*/ 	.word	0x00009bc0


	//   ....[52]....
        /*0434*/ 	.word	0x00009be0


	//   ....[53]....
        /*0438*/ 	.word	0x00009c30


	//   ....[54]....
        /*043c*/ 	.word	0x00009c50


	//   ....[55]....
        /*0440*/ 	.word	0x00009ca0


	//   ....[56]....
        /*0444*/ 	.word	0x00009cc0


	//   ....[57]....
        /*0448*/ 	.word	0x00009d00


	//   ....[58]....
        /*044c*/ 	.word	0x00009d20


	//   ....[59]....
        /*0450*/ 	.word	0x0000a0b0


	//   ....[60]....
        /*0454*/ 	.word	0x0000a1a0


	//   ....[61]....
        /*0458*/ 	.word	0x0000a330


	//   ....[62]....
        /*045c*/ 	.word	0x0000a360


	//   ....[63]....
        /*0460*/ 	.word	0x0000a3b0


	//   ....[64]....
        /*0464*/ 	.word	0x0000a400


	//   ....[65]....
        /*0468*/ 	.word	0x0000a450


	//   ....[66]....
        /*046c*/ 	.word	0x0000a4c0


	//   ....[67]....
        /*0470*/ 	.word	0x0000a4d0


	//   ....[68]....
        /*0474*/ 	.word	0x0000a500


	//   ....[69]....
        /*0478*/ 	.word	0x0000a520


	//   ....[70]....
        /*047c*/ 	.word	0x0000a550


	//   ....[71]....
        /*0480*/ 	.word	0x0000ace0


	//   ....[72]....
        /*0484*/ 	.word	0x0000ad00


	//   ....[73]....
        /*0488*/ 	.word	0x0000ad10


	//   ....[74]....
        /*048c*/ 	.word	0x0000ad20


	//   ....[75]....
        /*0490*/ 	.word	0x0000ad40


	//   ....[76]....
        /*0494*/ 	.word	0x0000ad70


	//   ....[77]....
        /*0498*/ 	.word	0x0000ad90


	//   ....[78]....
        /*049c*/ 	.word	0x0000adc0


	//   ....[79]....
        /*04a0*/ 	.word	0x0000ade0


	//   ....[80]....
        /*04a4*/ 	.word	0x0000ae10


	//   ....[81]....
        /*04a8*/ 	.word	0x0000ae30


	//   ....[82]....
        /*04ac*/ 	.word	0x0000ae60


	//   ....[83]....
        /*04b0*/ 	.word	0x0000b1d0


	//   ....[84]....
        /*04b4*/ 	.word	0x0000b1f0


	//   ....[85]....
        /*04b8*/ 	.word	0x0000b200


	//   ....[86]....
        /*04bc*/ 	.word	0x0000b220


	//   ....[87]....
        /*04c0*/ 	.word	0x0000b240


	//   ....[88]....
        /*04c4*/ 	.word	0x0000b2a0


	//   ....[89]....
        /*04c8*/ 	.word	0x0000b2c0


	//   ....[90]....
        /*04cc*/ 	.word	0x0000b320


	//   ....[91]....
        /*04d0*/ 	.word	0x0000b340


	//   ....[92]....
        /*04d4*/ 	.word	0x0000b3a0


	//   ....[93]....
        /*04d8*/ 	.word	0x0000b3d0


	//   ....[94]....
        /*04dc*/ 	.word	0x0000b420


	//   ....[95]....
        /*04e0*/ 	.word	0x0000b7e0


	//   ....[96]....
        /*04e4*/ 	.word	0x0000bcf0


	//   ....[97]....
        /*04e8*/ 	.word	0x0000bde0


	//   ....[98]....
        /*04ec*/ 	.word	0x0000be80


	//   ....[99]....
        /*04f0*/ 	.word	0x0000bef0


	//   ....[100]....
        /*04f4*/ 	.word	0x0000bfa0


	//   ....[101]....
        /*04f8*/ 	.word	0x0000c0a0


	//   ....[102]....
        /*04fc*/ 	.word	0x0000c0f0


	//   ....[103]....
        /*0500*/ 	.word	0x0000c1f0


	//   ....[104]....
        /*0504*/ 	.word	0x0000c240


	//   ....[105]....
        /*0508*/ 	.word	0x0000c2a0


	//   ....[106]....
        /*050c*/ 	.word	0x0000c370


	//   ....[107]....
        /*0510*/ 	.word	0x0000c460


	//   ....[108]....
        /*0514*/ 	.word	0x0000c4b0


	//   ....[109]....
        /*0518*/ 	.word	0x0000c540


	//   ....[110]....
        /*051c*/ 	.word	0x0000c5b0


	//   ....[111]....
        /*0520*/ 	.word	0x0000c630


	//   ....[112]....
        /*0524*/ 	.word	0x0000c6d0


	//   ....[113]....
        /*0528*/ 	.word	0x0000c730


	//   ....[114]....
        /*052c*/ 	.word	0x0000c7f0


	//   ....[115]....
        /*0530*/ 	.word	0x0000c850


	//   ....[116]....
        /*0534*/ 	.word	0x0000c910


	//   ....[117]....
        /*0538*/ 	.word	0x0000c970


	//   ....[118]....
        /*053c*/ 	.word	0x0000ca30


	//   ....[119]....
        /*0540*/ 	.word	0x0000ca90


	//   ....[120]....
        /*0544*/ 	.word	0x0000cb50


	//   ....[121]....
        /*0548*/ 	.word	0x0000cbb0


	//   ....[122]....
        /*054c*/ 	.word	0x0000cc70


	//   ....[123]....
        /*0550*/ 	.word	0x0000ccd0


	//   ....[124]....
        /*0554*/ 	.word	0x0000cd70


	//   ....[125]....
        /*0558*/ 	.word	0x0000ceb0


	//   ....[126]....
        /*055c*/ 	.word	0x0000cf90


	//   ....[127]....
        /*0560*/ 	.word	0x0000d020


	//   ....[128]....
        /*0564*/ 	.word	0x0000d160


	//   ....[129]....
        /*0568*/ 	.word	0x0000d1c0


	//   ....[130]....
        /*056c*/ 	.word	0x0000d2e0


	//   ....[131]....
        /*0570*/ 	.word	0x0000d340


	//   ....[132]....
        /*0574*/ 	.word	0x0000d460


	//   ....[133]....
        /*0578*/ 	.word	0x0000d4c0


	//   ....[134]....
        /*057c*/ 	.word	0x0000d5d0


	//   ....[135]....
        /*0580*/ 	.word	0x0000d630


	//   ....[136]....
        /*0584*/ 	.word	0x0000d710


	//   ....[137]....
        /*0588*/ 	.word	0x0000d7f0


	//   ....[138]....
        /*058c*/ 	.word	0x0000d890


	//   ....[139]....
        /*0590*/ 	.word	0x0000d8f0


	//   ....[140]....
        /*0594*/ 	.word	0x0000d990


	//   ....[141]....
        /*0598*/ 	.word	0x0000d9f0


	//   ....[142]....
        /*059c*/ 	.word	0x0000da90


	//   ....[143]....
        /*05a0*/ 	.word	0x0000daf0


	//   ....[144]....
        /*05a4*/ 	.word	0x0000dba0


	//   ....[145]....
        /*05a8*/ 	.word	0x0000dc00


	//   ....[146]....
        /*05ac*/ 	.word	0x0000dcb0


	//   ....[147]....
        /*05b0*/ 	.word	0x0000dd10


	//   ....[148]....
        /*05b4*/ 	.word	0x0000ddc0


	//   ....[149]....
        /*05b8*/ 	.word	0x0000dea0


	//   ....[150]....
        /*05bc*/ 	.word	0x0000df40


	//   ....[151]....
        /*05c0*/ 	.word	0x0000dfa0


	//   ....[152]....
        /*05c4*/ 	.word	0x0000e070


	//   ....[153]....
        /*05c8*/ 	.word	0x0000e0d0


	//   ....[154]....
        /*05cc*/ 	.word	0x0000e1a0


	//   ....[155]....
        /*05d0*/ 	.word	0x0000e200


	//   ....[156]....
        /*05d4*/ 	.word	0x0000e2d0


	//   ....[157]....
        /*05d8*/ 	.word	0x0000e330


	//   ....[158]....
        /*05dc*/ 	.word	0x0000e400


	//   ....[159]....
        /*05e0*/ 	.word	0x0000e460


	//   ....[160]....
        /*05e4*/ 	.word	0x0000e540


	//   ....[161]....
        /*05e8*/ 	.word	0x0000e650


	//----- nvinfo : EIATTR_REG_RECONFIG
	.align		4
.L_147:
        /*05ec*/ 	.byte	0x01, 0x54
	.zero		2


	//----- nvinfo : EIATTR_SYSCALL_OFFSETS
	.align		4
        /*05f0*/ 	.byte	0x04, 0x46
        /*05f2*/ 	.short	(.L_149 - .L_148)


	//   ....[0]....
.L_148:
        /*05f4*/ 	.word	0x00001040


	//   ....[1]....
        /*05f8*/ 	.word	0x00008a40


	//   ....[2]....
        /*05fc*/ 	.word	0x00008b80


	//   ....[3]....
        /*0600*/ 	.word	0x00008c70


	//   ....[4]....
        /*0604*/ 	.word	0x00009700


	//----- nvinfo : EIATTR_MBARRIER_INSTR_OFFSETS
	.align		4
.L_149:
        /*0608*/ 	.byte	0x04, 0x39
        /*060a*/ 	.short	(.L_151 - .L_150)


	//   ....[0]....
.L_150:
        /*060c*/ 	.word	0x00000180
        /*0610*/ 	.word	0x000000ff
        /*0614*/ 	.word	0x00022800
        /*0618*/ 	.short	0x0100
        /*061a*/ 	.byte	0x08
	.zero		1


	//   ....[1]....
        /*061c*/ 	.word	0x00000190
        /*0620*/ 	.word	0x000000ff
        /*0624*/ 	.word	0x00022820
        /*0628*/ 	.short	0x0100
        /*062a*/ 	.byte	0x08
	.zero		1


	//   ....[2]....
        /*062c*/ 	.word	0x00000280
        /*0630*/ 	.word	0x000000ff
        /*0634*/ 	.word	0x00022830
        /*0638*/ 	.short	0x0100
        /*063a*/ 	.byte	0x08
	.zero		1


	//   ....[3]....
        /*063c*/ 	.word	0x00000290
        /*0640*/ 	.word	0x000000ff
        /*0644*/ 	.word	0x00022840
        /*0648*/ 	.short	0x0100
        /*064a*/ 	.byte	0x08
	.zero		1


	//   ....[4]....
        /*064c*/ 	.word	0x000002a0
        /*0650*/ 	.word	0x000000ff
        /*0654*/ 	.word	0x00022838
        /*0658*/ 	.short	0x0100
        /*065a*/ 	.byte	0x08
	.zero		1


	//   ....[5]....
        /*065c*/ 	.word	0x000002b0
        /*0660*/ 	.word	0x000000ff
        /*0664*/ 	.word	0x00022848
        /*0668*/ 	.short	0x0100
        /*066a*/ 	.byte	0x08
	.zero		1


	//   ....[6]....
        /*066c*/ 	.word	0x000003e0
        /*0670*/ 	.word	0x000000ff
        /*0674*/ 	.word	0x00022850
        /*0678*/ 	.short	0x0100
        /*067a*/ 	.byte	0x08
	.zero		1


	//   ....[7]....
        /*067c*/ 	.word	0x000003f0
        /*0680*/ 	.word	0x000000ff
        /*0684*/ 	.word	0x00022860
        /*0688*/ 	.short	0x0100
        /*068a*/ 	.byte	0x08
	.zero		1


	//   ....[8]....
        /*068c*/ 	.word	0x00000400
        /*0690*/ 	.word	0x000000ff
        /*0694*/ 	.word	0x00022858
        /*0698*/ 	.short	0x0100
        /*069a*/ 	.byte	0x08
	.zero		1


	//   ....[9]....
        /*069c*/ 	.word	0x00000410
        /*06a0*/ 	.word	0x000000ff
        /*06a4*/ 	.word	0x00022868
        /*06a8*/ 	.short	0x0100
        /*06aa*/ 	.byte	0x08
	.zero		1


	//   ....[10]....
        /*06ac*/ 	.word	0x00000500
        /*06b0*/ 	.word	0x000000ff
        /*06b4*/ 	.word	0x00022870
        /*06b8*/ 	.short	0x0100
        /*06ba*/ 	.byte	0x06
	.zero		1


	//   ....[11]....
        /*06bc*/ 	.word	0x00000510
        /*06c0*/ 	.word	0x000000ff
        /*06c4*/ 	.word	0x00022880
        /*06c8*/ 	.short	0x0100
        /*06ca*/ 	.byte	0x06
	.zero		1


	//   ....[12]....
        /*06cc*/ 	.word	0x00000520
        /*06d0*/ 	.word	0x000000ff
        /*06d4*/ 	.word	0x00022878
        /*06d8*/ 	.short	0x0100
        /*06da*/ 	.byte	0x06
	.zero		1


	//   ....[13]....
        /*06dc*/ 	.word	0x00000530
        /*06e0*/ 	.word	0x000000ff
        /*06e4*/ 	.word	0x00022888
        /*06e8*/ 	.short	0x0100
        /*06ea*/ 	.byte	0x06
	.zero		1


	//   ....[14]....
        /*06ec*/ 	.word	0x00000660
        /*06f0*/ 	.word	0x000000ff
        /*06f4*/ 	.word	0x00022890
        /*06f8*/ 	.short	0x0100
        /*06fa*/ 	.byte	0x08
	.zero		1


	//   ....[15]....
        /*06fc*/ 	.word	0x00000670
        /*0700*/ 	.word	0x000000ff
        /*0704*/ 	.word	0x000228a0
        /*0708*/ 	.short	0x0100
        /*070a*/ 	.byte	0x08
	.zero		1


	//   ....[16]....
        /*070c*/ 	.word	0x00000680
        /*0710*/ 	.word	0x000000ff
        /*0714*/ 	.word	0x00022898
        /*0718*/ 	.short	0x0100
        /*071a*/ 	.byte	0x08
	.zero		1


	//   ....[17]....
        /*071c*/ 	.word	0x00000690
        /*0720*/ 	.word	0x000000ff
        /*0724*/ 	.word	0x000228a8
        /*0728*/ 	.short	0x0100
        /*072a*/ 	.byte	0x08
	.zero		1


	//   ....[18]....
        /*072c*/ 	.word	0x000007d0
        /*0730*/ 	.word	0x000000ff
        /*0734*/ 	.word	0x000228b0
        /*0738*/ 	.short	0x0100
        /*073a*/ 	.byte	0x08
	.zero		1


	//   ....[19]....
        /*073c*/ 	.word	0x000007e0
        /*0740*/ 	.word	0x000000ff
        /*0744*/ 	.word	0x000228c0
        /*0748*/ 	.short	0x0100
        /*074a*/ 	.byte	0x08
	.zero		1


	//   ....[20]....
        /*074c*/ 	.word	0x000007f0
        /*0750*/ 	.word	0x000000ff
        /*0754*/ 	.word	0x000228b8
        /*0758*/ 	.short	0x0100
        /*075a*/ 	.byte	0x08
	.zero		1


	//   ....[21]....
        /*075c*/ 	.word	0x00000800
        /*0760*/ 	.word	0x000000ff
        /*0764*/ 	.word	0x000228c8
        /*0768*/ 	.short	0x0100
        /*076a*/ 	.byte	0x08
	.zero		1


	//   ....[22]....
        /*076c*/ 	.word	0x00001090
        /*0770*/ 	.word	0x000000ff
        /*0774*/ 	.word	0x00022800
        /*0778*/ 	.short	0x010a
        /*077a*/ 	.byte	0x29
	.zero		1


	//   ....[23]....
        /*077c*/ 	.word	0x00001160
        /*0780*/ 	.word	0x000000ff
        /*0784*/ 	.word	0x00022830
        /*0788*/ 	.short	0x010a
        /*078a*/ 	.byte	0x16
	.zero		1


	//   ....[24]....
        /*078c*/ 	.word	0x000011a0
        /*0790*/ 	.word	0x000000ff
        /*0794*/ 	.word	0x00022830
        /*0798*/ 	.short	0x010a
        /*079a*/ 	.byte	0x16
	.zero		1


	//   ....[25]....
        /*079c*/ 	.word	0x00001a00
        /*07a0*/ 	.word	0x000000ff
        /*07a4*/ 	.word	0x00000000
        /*07a8*/ 	.short	0x0101
        /*07aa*/ 	.byte	0x06
	.zero		1


	//   ....[26]....
        /*07ac*/ 	.word	0x00002d90
        /*07b0*/ 	.word	0x000000ff
        /*07b4*/ 	.word	0x00022850
        /*07b8*/ 	.short	0x010a
        /*07ba*/ 	.byte	0x16
	.zero		1


	//   ....[27]....
        /*07bc*/ 	.word	0x00002dd0
        /*07c0*/ 	.word	0x000000ff
        /*07c4*/ 	.word	0x00022850
        /*07c8*/ 	.short	0x010a
        /*07ca*/ 	.byte	0x16
	.zero		1


	//   ....[28]....
        /*07cc*/ 	.word	0x000030f0
        /*07d0*/ 	.word	0x000000ff
        /*07d4*/ 	.word	0x00000000
        /*07d8*/ 	.short	0x0101
        /*07da*/ 	.byte	0x16
	.zero		1


	//   ....[29]....
        /*07dc*/ 	.word	0x000032a0
        /*07e0*/ 	.word	0x000000ff
        /*07e4*/ 	.word	0x00022830
        /*07e8*/ 	.short	0x010a
        /*07ea*/ 	.byte	0x19
	.zero		1


	//   ....[30]....
        /*07ec*/ 	.word	0x000032f0
        /*07f0*/ 	.word	0x000000ff
        /*07f4*/ 	.word	0x00022830
        /*07f8*/ 	.short	0x010a
        /*07fa*/ 	.byte	0x19
	.zero		1


	//   ....[31]....
        /*07fc*/ 	.word	0x00003820
        /*0800*/ 	.word	0x000000ff
        /*0804*/ 	.word	0x00000000
        /*0808*/ 	.short	0x0101
        /*080a*/ 	.byte	0x06
	.zero		1


	//   ....[32]....
        /*080c*/ 	.word	0x000051a0
        /*0810*/ 	.word	0x000000ff
        /*0814*/ 	.word	0x00022850
        /*0818*/ 	.short	0x010a
        /*081a*/ 	.byte	0x19
	.zero		1


	//   ....[33]....
        /*081c*/ 	.word	0x00005200
        /*0820*/ 	.word	0x000000ff
        /*0824*/ 	.word	0x00022850
        /*0828*/ 	.short	0x010a
        /*082a*/ 	.byte	0x19
	.zero		1


	//   ....[34]....
        /*082c*/ 	.word	0x000054d0
        /*0830*/ 	.word	0x000000ff
        /*0834*/ 	.word	0x00000000
        /*0838*/ 	.short	0x0101
        /*083a*/ 	.byte	0x19
	.zero		1


	//   ....[35]....
        /*083c*/ 	.word	0x000076f0
        /*0840*/ 	.word	0x000000ff
        /*0844*/ 	.word	0x00000000
        /*0848*/ 	.short	0x0101
        /*084a*/ 	.byte	0x16
	.zero		1


	//   ....[36]....
        /*084c*/ 	.word	0x00008f90
        /*0850*/ 	.word	0x00000016
        /*0854*/ 	.word	0x00022840
        /*0858*/ 	.short	0x010a
        /*085a*/ 	.byte	0x3f
	.zero		1


	//   ....[37]....
        /*085c*/ 	.word	0x000094e0
        /*0860*/ 	.word	0x00000016
        /*0864*/ 	.word	0x00022830
        /*0868*/ 	.short	0x0107
        /*086a*/ 	.byte	0x3f
	.zero		1


	//   ....[38]....
        /*086c*/ 	.word	0x000095a0
        /*0870*/ 	.word	0x00000016
        /*0874*/ 	.word	0x00022830
        /*0878*/ 	.short	0x0101
        /*087a*/ 	.byte	0x3f
	.zero		1


	//   ....[39]....
        /*087c*/ 	.word	0x00009dd0
        /*0880*/ 	.word	0x000000ff
        /*0884*/ 	.word	0x00022800
        /*0888*/ 	.short	0x0107
        /*088a*/ 	.byte	0x25
	.zero		1


	//   ....[40]....
        /*088c*/ 	.word	0x00009e30
        /*0890*/ 	.word	0x000000ff
        /*0894*/ 	.word	0x00022800
        /*0898*/ 	.short	0x0101
        /*089a*/ 	.byte	0x25
	.zero		1


	//   ....[41]....
        /*089c*/ 	.word	0x00009e50
        /*08a0*/ 	.word	0x000000ff
        /*08a4*/ 	.word	0x00022820
        /*08a8*/ 	.short	0x010a
        /*08aa*/ 	.byte	0x25
	.zero		1


	//   ....[42]....
        /*08ac*/ 	.word	0x00009ee0
        /*08b0*/ 	.word	0x00000016
        /*08b4*/ 	.word	0x00022860
        /*08b8*/ 	.short	0x010a
        /*08ba*/ 	.byte	0x3f
	.zero		1


	//   ....[43]....
        /*08bc*/ 	.word	0x0000a7c0
        /*08c0*/ 	.word	0x00000016
        /*08c4*/ 	.word	0x00022850
        /*08c8*/ 	.short	0x0107
        /*08ca*/ 	.byte	0x3f
	.zero		1


	//   ....[44]....
        /*08cc*/ 	.word	0x0000a8a0
        /*08d0*/ 	.word	0x00000016
        /*08d4*/ 	.word	0x00022850
        /*08d8*/ 	.short	0x0101
        /*08da*/ 	.byte	0x3f
	.zero		1


	//   ....[45]....
        /*08dc*/ 	.word	0x0000ab40
        /*08e0*/ 	.word	0x00000012
        /*08e4*/ 	.word	0x00022840
        /*08e8*/ 	.short	0x010a
        /*08ea*/ 	.byte	0x3f
	.zero		1


	//   ....[46]....
        /*08ec*/ 	.word	0x0000af10
        /*08f0*/ 	.word	0x00000012
        /*08f4*/ 	.word	0x00022830
        /*08f8*/ 	.short	0x0107
        /*08fa*/ 	.byte	0x3f
	.zero		1


	//   ....[47]....
        /*08fc*/ 	.word	0x0000afd0
        /*0900*/ 	.word	0x00000012
        /*0904*/ 	.word	0x00022830
        /*0908*/ 	.short	0x0101
        /*090a*/ 	.byte	0x3f
	.zero		1


	//   ....[48]....
        /*090c*/ 	.word	0x0000b000
        /*0910*/ 	.word	0x00000012
        /*0914*/ 	.word	0x00022860
        /*0918*/ 	.short	0x010a
        /*091a*/ 	.byte	0x3f
	.zero		1


	//   ....[49]....
        /*091c*/ 	.word	0x0000b520
        /*0920*/ 	.word	0x00000012
        /*0924*/ 	.word	0x00022850
        /*0928*/ 	.short	0x0107
        /*092a*/ 	.byte	0x3f
	.zero		1


	//   ....[50]....
        /*092c*/ 	.word	0x0000b5f0
        /*0930*/ 	.word	0x00000012
        /*0934*/ 	.word	0x00022850
        /*0938*/ 	.short	0x0101
        /*093a*/ 	.byte	0x3f
	.zero		1


	//   ....[51]....
        /*093c*/ 	.word	0x0000b760
        /*0940*/ 	.word	0x00000004
        /*0944*/ 	.word	0x00022820
        /*0948*/ 	.short	0x010a
        /*094a*/ 	.byte	0x3f
	.zero		1


	//   ....[52]....
        /*094c*/ 	.word	0x0000b8e0
        /*0950*/ 	.word	0x00000003
        /*0954*/ 	.word	0x00022840
        /*0958*/ 	.short	0x010a
        /*095a*/ 	.byte	0x3f
	.zero		1


	//   ....[53]....
        /*095c*/ 	.word	0x0000b980
        /*0960*/ 	.word	0x00000011
        /*0964*/ 	.word	0x00022840
        /*0968*/ 	.short	0x010a
        /*096a*/ 	.byte	0x3f
	.zero		1


	//   ....[54]....
        /*096c*/ 	.word	0x0000b9c0
        /*0970*/ 	.word	0x00000003
        /*0974*/ 	.word	0x00022860
        /*0978*/ 	.short	0x010a
        /*097a*/ 	.byte	0x3f
	.zero		1


	//   ....[55]....
        /*097c*/ 	.word	0x0000ba00
        /*0980*/ 	.word	0x00000011
        /*0984*/ 	.word	0x00022860
        /*0988*/ 	.short	0x010a
        /*098a*/ 	.byte	0x3f
	.zero		1


	//   ....[56]....
        /*098c*/ 	.word	0x0000ba70
        /*0990*/ 	.word	0x00000003
        /*0994*/ 	.word	0x00022800
        /*0998*/ 	.short	0x010a
        /*099a*/ 	.byte	0x3f
	.zero		1


	//   ....[57]....
        /*099c*/ 	.word	0x0000bad0
        /*09a0*/ 	.word	0x00000003
        /*09a4*/ 	.word	0x00022830
        /*09a8*/ 	.short	0x010a
        /*09aa*/ 	.byte	0x3f
	.zero		1


	//   ....[58]....
        /*09ac*/ 	.word	0x0000bb30
        /*09b0*/ 	.word	0x00000009
        /*09b4*/ 	.word	0x00022850
        /*09b8*/ 	.short	0x010a
        /*09ba*/ 	.byte	0x3f
	.zero		1


	//   ....[59]....
        /*09bc*/ 	.word	0x0000bba0
        /*09c0*/ 	.word	0x00000000
        /*09c4*/ 	.word	0x00022830
        /*09c8*/ 	.short	0x010a
        /*09ca*/ 	.byte	0x3f
	.zero		1


	//   ....[60]....
        /*09cc*/ 	.word	0x0000bc10
        /*09d0*/ 	.word	0x00000008
        /*09d4*/ 	.word	0x00022850
        /*09d8*/ 	.short	0x010a
        /*09da*/ 	.byte	0x3f
	.zero		1


	//   ....[61]....
        /*09dc*/ 	.word	0x0000bd30
        /*09e0*/ 	.word	0x00000016
        /*09e4*/ 	.word	0x00022840
        /*09e8*/ 	.short	0x010a
        /*09ea*/ 	.byte	0x3f
	.zero		1


	//   ....[62]....
        /*09ec*/ 	.word	0x0000cdb0
        /*09f0*/ 	.word	0x00000003
        /*09f4*/ 	.word	0x00022820
        /*09f8*/ 	.short	0x010a
        /*09fa*/ 	.byte	0x3f
	.zero		1


	//   ....[63]....
        /*09fc*/ 	.word	0x0000ce00
        /*0a00*/ 	.word	0x00000016
        /*0a04*/ 	.word	0x00022860
        /*0a08*/ 	.short	0x010a
        /*0a0a*/ 	.byte	0x3f
	.zero		1


	//   ....[64]....
        /*0a0c*/ 	.word	0x0000d740
        /*0a10*/ 	.word	0x00000012
        /*0a14*/ 	.word	0x00022840
        /*0a18*/ 	.short	0x010a
        /*0a1a*/ 	.byte	0x3f
	.zero		1


	//   ....[65]....
        /*0a1c*/ 	.word	0x0000ddf0
        /*0a20*/ 	.word	0x00000012
        /*0a24*/ 	.word	0x00022860
        /*0a28*/ 	.short	0x010a
        /*0a2a*/ 	.byte	0x3f
	.zero		1


	//   ....[66]....
        /*0a2c*/ 	.word	0x0000e570
        /*0a30*/ 	.word	0x00000004
        /*0a34*/ 	.word	0x00022820
        /*0a38*/ 	.short	0x010a
        /*0a3a*/ 	.byte	0x3f
	.zero		1


	//   ....[67]....
        /*0a3c*/ 	.word	0x0000e710
        /*0a40*/ 	.word	0x00000003
        /*0a44*/ 	.word	0x00022840
        /*0a48*/ 	.short	0x010a
        /*0a4a*/ 	.byte	0x3f
	.zero		1


	//   ....[68]....
        /*0a4c*/ 	.word	0x0000e760
        /*0a50*/ 	.word	0x00000011
        /*0a54*/ 	.word	0x00022840
        /*0a58*/ 	.short	0x010a
        /*0a5a*/ 	.byte	0x3f
	.zero		1


	//   ....[69]....
        /*0a5c*/ 	.word	0x0000e7b0
        /*0a60*/ 	.word	0x00000003
        /*0a64*/ 	.word	0x00022860
        /*0a68*/ 	.short	0x010a
        /*0a6a*/ 	.byte	0x3f
	.zero		1


	//----- nvinfo : EIATTR_NUM_MBARRIERS
	.align		4
.L_151:
        /*0a6c*/ 	.byte	0x03, 0x38
        /*0a6e*/ 	.short	0x0016


	//----- nvinfo : EIATTR_EXIT_INSTR_OFFSETS
	.align		4
        /*0a70*/ 	.byte	0x04, 0x1c
        /*0a72*/ 	.short	(.L_153 - .L_152)


	//   ....[0]....
.L_152:
        /*0a74*/ 	.word	0x00000950


	//   ....[1]....
        /*0a78*/ 	.word	0x00007cb0


	//   ....[2]....
        /*0a7c*/ 	.word	0x0000ba50


	//----- nvinfo : EIATTR_MAX_THREADS
	.align		4
.L_153:
        /*0a80*/ 	.byte	0x04, 0x05
        /*0a82*/ 	.short	(.L_155 - .L_154)
.L_154:
        /*0a84*/ 	.word	0x00000180
        /*0a88*/ 	.word	0x00000001
        /*0a8c*/ 	.word	0x00000001


	//----- nvinfo : EIATTR_CRS_STACK_SIZE
	.align		4
.L_155:
        /*0a90*/ 	.byte	0x04, 0x1e
        /*0a92*/ 	.short	(.L_157 - .L_156)
.L_156:
        /*0a94*/ 	.word	0x00000000


	//----- nvinfo : EIATTR_CBANK_PARAM_SIZE
	.align		4
.L_157:
        /*0a98*/ 	.byte	0x03, 0x19
        /*0a9a*/ 	.short	0x0a70


	//----- nvinfo : EIATTR_PARAM_CBANK
	.align		4
        /*0a9c*/ 	.byte	0x04, 0x0a
        /*0a9e*/ 	.short	(.L_159 - .L_158)
	.align		4
.L_158:
        /*0aa0*/ 	.word	index@(.nv.constant0._ZN7cutlass13device_kernelIN5flash11enable_sm90INS1_16FlashAttnFwdSm90INS1_25CollectiveMainloopFwdSm90ILi2EN4cute5tupleIJNS5_1CILi1EEES8_S8_EEENS6_IJNS7_ILi128EEENS7_ILi96EEENS7_ILi64EEEEEELi256ENS_6half_tEfNS_4arch4Sm90ELb0ELb0ELb1ELb0ELb1ELb0ELb0ELb1ELb0ELb1ELb0ELb0EEENS1_21CollectiveEpilogueFwdINS6_IJSA_NS7_ILi256EEESB_EEES9_SE_SG_Li256ELb0ELb1ELb0ELb0EEENS1_29StaticPersistentTileSchedulerILb0EEEEEEEEEvNT_6ParamsE)
        /*0aa4*/ 	.short	0x0210
        /*0aa6*/ 	.short	0x0a70


	//----- nvinfo : EIATTR_SW_WAR
	.align		4
.L_159:
        /*0aa8*/ 	.byte	0x04, 0x36
        /*0aaa*/ 	.short	(.L_161 - .L_160)
.L_160:
        /*0aac*/ 	.word	0x00000008
.L_161:


//--------------------- .nv.info._ZN7cutlass13device_kernelIN5flash11enable_sm90INS1_16FlashAttnFwdSm90INS1_25CollectiveMainloopFwdSm90ILi2EN4cute5tupleIJNS5_1CILi1EEES8_S8_EEENS6_IJNS7_ILi128EEENS7_ILi96EEENS7_ILi64EEEEEELi256ENS_6half_tEfNS_4arch4Sm90ELb0ELb0ELb1ELb0ELb1ELb0ELb1ELb1ELb0ELb1ELb0ELb0EEENS1_21CollectiveEpilogueFwdINS6_IJSA_NS7_ILi256EEESB_EEES9_SE_SG_Li256ELb0ELb1ELb0ELb0EEENS1_29StaticPersistentTileSchedulerILb0EEEEEEEEEvNT_6ParamsE --------------------------
	.section	.nv.info._ZN7cutlass13device_kernelIN5flash11enable_sm90INS1_16FlashAttnFwdSm90INS1_25CollectiveMainloopFwdSm90ILi2EN4cute5tupleIJNS5_1CILi1EEES8_S8_EEENS6_IJNS7_ILi128EEENS7_ILi96EEENS7_ILi64EEEEEELi256ENS_6half_tEfNS_4arch4Sm90ELb0ELb0ELb1ELb0ELb1ELb0ELb1ELb1ELb0ELb1ELb0ELb0EEENS1_21CollectiveEpilogueFwdINS6_IJSA_NS7_ILi256EEESB_EEES9_SE_SG_Li256ELb0ELb1ELb0ELb0EEENS1_29StaticPersistentTileSchedulerILb0EEEEEEEEEvNT_6ParamsE,"",@"SHT_CUDA_INFO"
	.sectionflags	@""
	.align	4


	//----- nvinfo : EIATTR_CUDA_API_VERSION
	.align		4
        /*0000*/ 	.byte	0x04, 0x37
        /*0002*/ 	.short	(.L_163 - .L_162)
.L_162:
        /*0004*/ 	.word	0x00000082


	//----- nvinfo : EIATTR_KPARAM_INFO
	.align		4
.L_163:
        /*0008*/ 	.byte	0x04, 0x17
        /*000a*/ 	.short	(.L_165 - .L_164)
.L_164:
        /*000c*/ 	.word	0x00000000
        /*0010*/ 	.short	0x0000
        /*0012*/ 	.short	0x0070
        /*0014*/ 	.byte	0x00, 0xf0, 0x01, 0x2c


	//----- nvinfo : EIATTR_SPARSE_MMA_MASK
	.align		4
.L_165:
        /*0018*/ 	.byte	0x03, 0x50
        /*001a*/ 	.short	0x0000


	//----- nvinfo : EIATTR_MAXREG_COUNT
	.align		4
        /*001c*/ 	.byte	0x03, 0x1b
        /*001e*/ 	.short	0x00a8


	//----- nvinfo : EIATTR_NUM_BARRIERS
	.align		4
        /*0020*/ 	.byte	0x02, 0x4c
        /*0022*/ 	.byte	0x10
	.zero		1


	//----- nvinfo : EIATTR_EXTERNS
	.align		4
        /*0024*/ 	.byte	0x04, 0x0f
        /*0026*/ 	.short	(.L_167 - .L_166)


	//   ....[0]....
	.align		4
.L_166:
        /*0028*/ 	.word	index@(__assertfail)


	//----- nvinfo : EIATTR_ANNOTATIONS
	.align		4
.L_167:
        /*002c*/ 	.byte	0x04, 0x55
        /*002e*/ 	.short	(.L_169 - .L_168)


	//   ....[0]....
.L_168:
        /* <DEDUP_REMOVED lines=12> */


	//----- nvinfo : EIATTR_MERCURY_ISA_VERSION
	.align		4
.L_169:
        /*00e0*/ 	.byte	0x03, 0x5f
        /*00e2*/ 	.short	0x0101


	//----- nvinfo : EIATTR_INT_WARP_WIDE_INSTR_OFFSETS
	.align		4
        /*00e4*/ 	.byte	0x04, 0x31
        /*00e6*/ 	.short	(.L_171 - .L_170)


	//   ....[0]....
.L_170:
        /*00e8*/ 	.word	0x000000c0


	//   ....[1]....
        /*00ec*/ 	.word	0x000000d0


	//   ....[2]....
        /*00f0*/ 	.word	0x000000e0


	//   ....[3]....
        /*00f4*/ 	.word	0x00000180


	//----- nvinfo : EIATTR_COOP_GROUP_MASK_REGIDS
	.align		4
.L_171:
        /*00f8*/ 	.byte	0x04, 0x29
        /*00fa*/ 	.short	(.L_173 - .L_172)


	//   ....[0]....
.L_172:
        /*00fc*/ 	.word	0xffffffff


	//   ....[1]....
        /*0100*/ 	.word	0xffffffff


	//   ....[2]....
        /*0104*/ 	.word	0xffffffff


	//   ....[3]....
        /*0108*/ 	.word	0xffffffff


	//   ....[4]....
        /*010c*/ 	.word	0xffffffff


	//   ....[5]....
        /*0110*/ 	.word	0xffffffff


	//   ....[6]....
        /*0114*/ 	.word	0xffffffff


	//   ....[7]....
        /*0118*/ 	.word	0xffffffff


	//   ....[8]....
        /*011c*/ 	.word	0xffffffff


	//   ....[9]....
        /*0120*/ 	.word	0xffffffff


	//   ....[10]....
        /*0124*/ 	.word	0xffffffff


	//   ....[11]....
        /*0128*/ 	.word	0xffffffff


	//   ....[12]....
        /*012c*/ 	.word	0xffffffff


	//   ....[13]....
        /*0130*/ 	.word	0xffffffff


	//   ....[14]....
        /*0134*/ 	.word	0xffffffff


	//   ....[15]....
        /*0138*/ 	.word	0xffffffff


	//   ....[16]....
        /*013c*/ 	.word	0xffffffff


	//   ....[17]....
        /*0140*/ 	.word	0xffffffff


	//   ....[18]....
        /*0144*/ 	.word	0xffffffff


	//   ....[19]....
        /*0148*/ 	.word	0xffffffff


	//   ....[20]....
        /*014c*/ 	.word	0xffffffff


	//   ....[21]....
        /*0150*/ 	.word	0xffffffff


	//   ....[22]....
        /*0154*/ 	.word	0xffffffff


	//   ....[23]....
        /*0158*/ 	.word	0xffffffff


	//   ....[24]....
        /*015c*/ 	.word	0xffffffff


	//   ....[25]....
        /*0160*/ 	.word	0xffffffff


	//   ....[26]....
        /*0164*/ 	.word	0xffffffff


	//   ....[27]....
        /*0168*/ 	.word	0xffffffff


	//   ....[28]....
        /*016c*/ 	.word	0xffffffff


	//   ....[29]....
        /*0170*/ 	.word	0xffffffff


	//   ....[30]....
        /*0174*/ 	.word	0xffffffff


	//   ....[31]....
        /*0178*/ 	.word	0xffffffff


	//   ....[32]....
        /*017c*/ 	.word	0xffffffff


	//   ....[33]....
        /*0180*/ 	.word	0xffffffff


	//   ....[34]....
        /*0184*/ 	.word	0xffffffff


	//   ....[35]....
        /*0188*/ 	.word	0xffffffff


	//   ....[36]....
        /*018c*/ 	.word	0xffffffff


	//   ....[37]....
        /*0190*/ 	.word	0xffffffff


	//   ....[38]....
        /*0194*/ 	.word	0xffffffff


	//   ....[39]....
        /*0198*/ 	.word	0xffffffff


	//   ....[40]....
        /*019c*/ 	.word	0xffffffff


	//   ....[41]....
        /*01a0*/ 	.word	0xffffffff


	//   ....[42]....
        /*01a4*/ 	.word	0xffffffff


	//   ....[43]....
        /*01a8*/ 	.word	0xffffffff


	//   ....[44]....
        /*01ac*/ 	.word	0xffffffff


	//   ....[45]....
        /*01b0*/ 	.word	0xffffffff


	//   ....[46]....
        /*01b4*/ 	.word	0xffffffff


	//   ....[47]....
        /*01b8*/ 	.word	0xffffffff


	//   ....[48]....
        /*01bc*/ 	.word	0xffffffff


	//   ....[49]....
        /*01c0*/ 	.word	0xffffffff


	//   ....[50]....
        /*01c4*/ 	.word	0xffffffff


	//   ....[51]....
        /*01c8*/ 	.word	0xffffffff


	//   ....[52]....
        /*01cc*/ 	.word	0xffffffff


	//   ....[53]....
        /*01d0*/ 	.word	0xffffffff


	//   ....[54]....
        /*01d4*/ 	.word	0xffffffff


	//   ....[55]....
        /*01d8*/ 	.word	0xffffffff


	//   ....[56]....
        /*01dc*/ 	.word	0xffffffff


	//   ....[57]....
        /*01e0*/ 	.word	0xffffffff


	//   ....[58]....
        /*01e4*/ 	.word	0xffffffff


	//   ....[59]....
        /*01e8*/ 	.word	0xffffffff


	//   ....[60]....
        /*01ec*/ 	.word	0xffffffff


	//   ....[61]....
        /*01f0*/ 	.word	0xffffffff


	//   ....[62]....
        /*01f4*/ 	.word	0xffffffff


	//   ....[63]....
        /*01f8*/ 	.word	0xffffffff


	//   ....[64]....
        /*01fc*/ 	.word	0xffffffff


	//   ....[65]....
        /*0200*/ 	.word	0xffffffff


	//   ....[66]....
        /*0204*/ 	.word	0xffffffff


	//   ....[67]....
        /*0208*/ 	.word	0xffffffff


	//   ....[68]....
        /*020c*/ 	.word	0xffffffff


	//   ....[69]....
        /*0210*/ 	.word	0xffffffff


	//   ....[70]....
        /*0214*/ 	.word	0xffffffff


	//   ....[71]....
        /*0218*/ 	.word	0xffffffff


	//   ....[72]....
        /*021c*/ 	.word	0xffffffff


	//   ....[73]....
        /*0220*/ 	.word	0xffffffff


	//   ....[74]....
        /*0224*/ 	.word	0xffffffff


	//   ....[75]....
        /*0228*/ 	.word	0xffffffff


	//   ....[76]....
        /*022c*/ 	.word	0xffffffff


	//   ....[77]....
        /*0230*/ 	.word	0xffffffff


	//   ....[78]....
        /*0234*/ 	.word	0xffffffff


	//   ....[79]....
        /*0238*/ 	.word	0xffffffff


	//   ....[80]....
        /*023c*/ 	.word	0xffffffff


	//   ....[81]....
        /*0240*/ 	.word	0xffffffff


	//   ....[82]....
        /*0244*/ 	.word	0xffffffff


	//   ....[83]....
        /*0248*/ 	.word	0xffffffff


	//   ....[84]....
        /*024c*/ 	.word	0xffffffff


	//   ....[85]....
        /*0250*/ 	.word	0xffffffff


	//   ....[86]....
        /*0254*/ 	.word	0xffffffff


	//   ....[87]....
        /*0258*/ 	.word	0xffffffff


	//   ....[88]....
        /*025c*/ 	.word	0xffffffff


	//   ....[89]....
        /*0260*/ 	.word	0xffffffff


	//   ....[90]....
        /*0264*/ 	.word	0xffffffff


	//   ....[91]....
        /*0268*/ 	.word	0xffffffff


	//   ....[92]....
        /*026c*/ 	.word	0xffffffff


	//   ....[93]....
        /*0270*/ 	.word	0xffffffff


	//   ....[94]....
        /*0274*/ 	.word	0xffffffff


	//   ....[95]....
        /*0278*/ 	.word	0xffffffff


	//   ....[96]....
        /*027c*/ 	.word	0xffffffff


	//   ....[97]....
        /*0280*/ 	.word	0xffffffff


	//   ....[98]....
        /*0284*/ 	.word	0xffffffff


	//   ....[99]....
        /*0288*/ 	.word	0xffffffff


	//   ....[100]....
        /*028c*/ 	.word	0xffffffff


	//   ....[101]....
        /*0290*/ 	.word	0xffffffff


	//   ....[102]....
        /*0294*/ 	.word	0xffffffff


	//   ....[103]....
        /*0298*/ 	.word	0xffffffff


	//   ....[104]....
        /*029c*/ 	.word	0xffffffff


	//   ....[105]....
        /*02a0*/ 	.word	0xffffffff


	//   ....[106]....
        /*02a4*/ 	.word	0xffffffff


	//   ....[107]....
        /*02a8*/ 	.word	0xffffffff


	//   ....[108]....
        /*02ac*/ 	.word	0xffffffff


	//   ....[109]....
        /*02b0*/ 	.word	0xffffffff


	//   ....[110]....
        /*02b4*/ 	.word	0xffffffff


	//   ....[111]....
        /*02b8*/ 	.word	0xffffffff


	//   ....[112]....
        /*02bc*/ 	.word	0x0500000f


	//   ....[113]....
        /*02c0*/ 	.word	0x0500000f


	//   ....[114]....
        /*02c4*/ 	.word	0x0500000f


	//   ....[115]....
        /*02c8*/ 	.word	0x0500000f


	//   ....[116]....
        /*02cc*/ 	.word	0x0500000f


	//   ....[117]....
        /*02d0*/ 	.word	0x0500000f


	//   ....[118]....
        /*02d4*/ 	.word	0x0500000f


	//   ....[119]....
        /*02d8*/ 	.word	0x0500000f


	//   ....[120]....
        /*02dc*/ 	.word	0x0500000f


	//   ....[121]....
        /*02e0*/ 	.word	0x0500000f


	//   ....[122]....
        /*02e4*/ 	.word	0x0500000f


	//   ....[123]....
        /*02e8*/ 	.word	0x0500000f


	//   ....[124]....
        /*02ec*/ 	.word	0x0500000f


	//   ....[125]....
        /*02f0*/ 	.word	0x0500000f


	//   ....[126]....
        /*02f4*/ 	.word	0x0500000f


	//   ....[127]....
        /*02f8*/ 	.word	0x0500000f


	//   ....[128]....
        /*02fc*/ 	.word	0x0500000f


	//   ....[129]....
        /*0300*/ 	.word	0x0500000f


	//   ....[130]....
        /*0304*/ 	.word	0x0500000f


	//   ....[131]....
        /*0308*/ 	.word	0x0500000f


	//   ....[132]....
        /*030c*/ 	.word	0x0500000f


	//   ....[133]....
        /*0310*/ 	.word	0x0500000f


	//   ....[134]....
        /*0314*/ 	.word	0x0500000f


	//   ....[135]....
        /*0318*/ 	.word	0x0500000f


	//   ....[136]....
        /*031c*/ 	.word	0x0500000f


	//   ....[137]....
        /*0320*/ 	.word	0x0500000f


	//   ....[138]....
        /*0324*/ 	.word	0x0500000f


	//   ....[139]....
        /*0328*/ 	.word	0x0500000f


	//   ....[140]....
        /*032c*/ 	.word	0x0500000f


	//   ....[141]....
        /*0330*/ 	.word	0x0500000f


	//   ....[142]....
        /*0334*/ 	.word	0x0500000f


	//   ....[143]....
        /*0338*/ 	.word	0x0500000f


	//   ....[144]....
        /*033c*/ 	.word	0x0500000f


	//   ....[145]....
        /*0340*/ 	.word	0x0500000f


	//   ....[146]....
        /*0344*/ 	.word	0x0500000f


	//   ....[147]....
        /*0348*/ 	.word	0x0500000f


	//   ....[148]....
        /*034c*/ 	.word	0x0500000f


	//   ....[149]....
        /*0350*/ 	.word	0x0500000f


	//   ....[150]....
        /*0354*/ 	.word	0x0500000f


	//   ....[151]....
        /*0358*/ 	.word	0x0500000f


	//   ....[152]....
        /*035c*/ 	.word	0x0500000f


	//   ....[153]....
        /*0360*/ 	.word	0x0500000f


	//   ....[154]....
        /*0364*/ 	.word	0x0500000f


	//   ....[155]....
        /*0368*/ 	.word	0x0500000f


	//   ....[156]....
        /*036c*/ 	.word	0x0500000f


	//   ....[157]....
        /*0370*/ 	.word	0x0500000f


	//   ....[158]....
        /*0374*/ 	.word	0x0500000f


	//   ....[159]....
        /*0378*/ 	.word	0x0500000f


	//   ....[160]....
        /*037c*/ 	.word	0x0500000f


	//   ....[161]....
        /*0380*/ 	.word	0x0500000f


	//   ....[162]....
        /*0384*/ 	.word	0x0500000f


	//   ....[163]....
        /*0388*/ 	.word	0x0500000f


	//   ....[164]....
        /*038c*/ 	.word	0x0500000f


	//   ....[165]....
        /*0390*/ 	.word	0x0500000f


	//   ....[166]....
        /*0394*/ 	.word	0x0500000f


	//   ....[167]....
        /*0398*/ 	.word	0x0500000f


	//   ....[168]....
        /*039c*/ 	.word	0x0500000f


	//   ....[169]....
        /*03a0*/ 	.word	0x0500000f


	//   ....[170]....
        /*03a4*/ 	.word	0x0500000f


	//   ....[171]....
        /*03a8*/ 	.word	0x0500000f


	//   ....[172]....
        /*03ac*/ 	.word	0x0500000f


	//   ....[173]....
        /*03b0*/ 	.word	0x0500000f


	//   ....[174]....
        /*03b4*/ 	.word	0x0500000f


	//   ....[175]....
        /*03b8*/ 	.word	0x0500000f


	//   ....[176]....
        /*03bc*/ 	.word	0x0500000f


	//   ....[177]....
        /*03c0*/ 	.word	0x0500000f


	//   ....[178]....
        /*03c4*/ 	.word	0x0500000f


	//   ....[179]....
        /*03c8*/ 	.word	0x0500000f


	//   ....[180]....
        /*03cc*/ 	.word	0x0500000f


	//   ....[181]....
        /*03d0*/ 	.word	0x0500000f


	//   ....[182]....
        /*03d4*/ 	.word	0x0500000f


	//   ....[183]....
        /*03d8*/ 	.word	0x0500000f


	//   ....[184]....
        /*03dc*/ 	.word	0x0500000f


	//   ....[185]....
        /*03e0*/ 	.word	0x0500000f


	//   ....[186]....
        /*03e4*/ 	.word	0x0500000f


	//   ....[187]....
        /*03e8*/ 	.word	0x0500000f


	//   ....[188]....
        /*03ec*/ 	.word	0x0500000f


	//   ....[189]....
        /*03f0*/ 	.word	0x0500000f


	//   ....[190]....
        /*03f4*/ 	.word	0x0500000f


	//   ....[191]....
        /*03f8*/ 	.word	0x0500000f


	//   ....[192]....
        /*03fc*/ 	.word	0x0500000f


	//   ....[193]....
        /*0400*/ 	.word	0x0500000f


	//----- nvinfo : EIATTR_COOP_GROUP_INSTR_OFFSETS
	.align		4
.L_173:
        /*0404*/ 	.byte	0x04, 0x28
        /*0406*/ 	.short	(.L_175 - .L_174)


	//   ....[0]....
.L_174:
        /*0408*/ 	.word	0x00000080


	//   ....[1]....
        /*040c*/ 	.word	0x00000090


	//   ....[2]....
        /*0410*/ 	.word	0x000002f0


	//   ....[3]....
        /*0414*/ 	.word	0x00000450


	//   ....[4]....
        /*0418*/ 	.word	0x00000570


	//   ....[5]....
        /*041c*/ 	.word	0x000006d0


	//   ....[6]....
        /*0420*/ 	.word	0x00000d00


	//   ....[7]....
        /*0424*/ 	.word	0x00002a40


	//   ....[8]....
        /*0428*/ 	.word	0x00002ae0


	//   ....[9]....
        /*042c*/ 	.word	0x00002af0


	//   ....[10]....
        /*0430*/ 	.word	0x00002b60


	//   ....[11]....
        /*0434*/ 	.word	0x00004cb0


	//   ....[12]....
        /*0438*/ 	.word	0x00004d00


	//   ....[13]....
        /*043c*/ 	.word	0x00004d20


	//   ....[14]....
        /*0440*/ 	.word	0x00004d50


	//   ....[15]....
        /*0444*/ 	.word	0x000062d0


	//   ....[16]....
        /*0448*/ 	.word	0x00006310


	//   ....[17]....
        /*044c*/ 	.word	0x00006440


	//   ....[18]....
        /*0450*/ 	.word	0x00006460


	//   ....[19]....
        /*0454*/ 	.word	0x00007d10


	//   ....[20]....
        /*0458*/ 	.word	0x00007d40


	//   ....[21]....
        /*045c*/ 	.word	0x00007e20


	//   ....[22]....
        /*0460*/ 	.word	0x00007e50


	//   ....[23]....
        /*0464*/ 	.word	0x000084d0


	//   ....[24]....
        /*0468*/ 	.word	0x00008510


	//   ....[25]....
        /*046c*/ 	.word	0x00008650


	//   ....[26]....
        /*0470*/ 	.word	0x00008670


	//   ....[27]....
        /*0474*/ 	.word	0x000087a0


	//   ....[28]....
        /*0478*/ 	.word	0x000087c0


	//   ....[29]....
        /*047c*/ 	.word	0x00008900


	//   ....[30]....
        /*0480*/ 	.word	0x00008940


	//   ....[31]....
        /*0484*/ 	.word	0x0000a050


	//   ....[32]....
        /*0488*/ 	.word	0x0000a080


	//   ....[33]....
        /*048c*/ 	.word	0x0000a0b0


	//   ....[34]....
        /*0490*/ 	.word	0x0000a0c0


	//   ....[35]....
        /*0494*/ 	.word	0x0000a100


	//   ....[36]....
        /*0498*/ 	.word	0x0000a140


	//   ....[37]....
        /*049c*/ 	.word	0x0000a160


	//   ....[38]....
        /*04a0*/ 	.word	0x0000a1c0


	//   ....[39]....
        /*04a4*/ 	.word	0x0000a1e0


	//   ....[40]....
        /*04a8*/ 	.word	0x0000a200


	//   ....[41]....
        /*04ac*/ 	.word	0x0000a240


	//   ....[42]....
        /*04b0*/ 	.word	0x0000a270


	//   ....[43]....
        /*04b4*/ 	.word	0x0000a8e0


	//   ....[44]....
        /*04b8*/ 	.word	0x0000a910


	//   ....[45]....
        /*04bc*/ 	.word	0x0000a960


	//   ....[46]....
        /*04c0*/ 	.word	0x0000a980


	//   ....[47]....
        /*04c4*/ 	.word	0x0000a9a0


	//   ....[48]....
        /*04c8*/ 	.word	0x0000a9b0


	//   ....[49]....
        /*04cc*/ 	.word	0x0000a9c0


	//   ....[50]....
        /*04d0*/ 	.word	0x0000a9d0


	//   ....[51]....
        /*04d4*/ 	.word	0x0000a9e0


	//   ....[52]....
        /*04d8*/ 	.word	0x0000aa20


	//   ....[53]....
        /*04dc*/ 	.word	0x0000aa50


	//   ....[54]....
        /*04e0*/ 	.word	0x0000aae0


	//   ....[55]....
        /*04e4*/ 	.word	0x0000ac10


	//   ....[56]....
        /*04e8*/ 	.word	0x0000ac80


	//   ....[57]....
        /*04ec*/ 	.word	0x0000ae10


	//   ....[58]....
        /*04f0*/ 	.word	0x0000ae30


	//   ....[59]....
        /*04f4*/ 	.word	0x0000b380


	//   ....[60]....
        /*04f8*/ 	.word	0x0000b3b0


	//   ....[61]....
        /*04fc*/ 	.word	0x0000b3c0


	//   ....[62]....
        /*0500*/ 	.word	0x0000b400


	//   ....[63]....
        /*0504*/ 	.word	0x0000b4b0


	//   ....[64]....
        /*0508*/ 	.word	0x0000b4d0


	//   ....[65]....
        /*050c*/ 	.word	0x0000b5a0


	//   ....[66]....
        /*0510*/ 	.word	0x0000b5c0


	//   ....[67]....
        /*0514*/ 	.word	0x0000b650


	//   ....[68]....
        /*0518*/ 	.word	0x0000b670


	//   ....[69]....
        /*051c*/ 	.word	0x0000b700


	//   ....[70]....
        /*0520*/ 	.word	0x0000b720


	//   ....[71]....
        /*0524*/ 	.word	0x0000b7b0


	//   ....[72]....
        /*0528*/ 	.word	0x0000b7d0


	//   ....[73]....
        /*052c*/ 	.word	0x0000b860


	//   ....[74]....
        /*0530*/ 	.word	0x0000b8b0


	//   ....[75]....
        /*0534*/ 	.word	0x0000bc60


	//   ....[76]....
        /*0538*/ 	.word	0x0000bd50


	//   ....[77]....
        /*053c*/ 	.word	0x0000bee0


	//   ....[78]....
        /*0540*/ 	.word	0x0000bf10


	//   ....[79]....
        /*0544*/ 	.word	0x0000bf60


	//   ....[80]....
        /*0548*/ 	.word	0x0000bfb0


	//   ....[81]....
        /*054c*/ 	.word	0x0000c000


	//   ....[82]....
        /*0550*/ 	.word	0x0000c070


	//   ....[83]....
        /*0554*/ 	.word	0x0000c080


	//   ....[84]....
        /*0558*/ 	.word	0x0000c0b0


	//   ....[85]....
        /*055c*/ 	.word	0x0000c0d0


	//   ....[86]....
        /*0560*/ 	.word	0x0000c100


	//   ....[87]....
        /*0564*/ 	.word	0x0000c890


	//   ....[88]....
        /*0568*/ 	.word	0x0000c8b0


	//   ....[89]....
        /*056c*/ 	.word	0x0000c8c0


	//   ....[90]....
        /*0570*/ 	.word	0x0000c8d0


	//   ....[91]....
        /*0574*/ 	.word	0x0000c8f0


	//   ....[92]....
        /*0578*/ 	.word	0x0000c920


	//   ....[93]....
        /*057c*/ 	.word	0x0000c930


	//   ....[94]....
        /*0580*/ 	.word	0x0000c950


	//   ....[95]....
        /*0584*/ 	.word	0x0000c980


	//   ....[96]....
        /*0588*/ 	.word	0x0000c9c0


	//   ....[97]....
        /*058c*/ 	.word	0x0000c9f0


	//   ....[98]....
        /*0590*/ 	.word	0x0000ca10


	//   ....[99]....
        /*0594*/ 	.word	0x0000cd80


	//   ....[100]....
        /*0598*/ 	.word	0x0000cda0


	//   ....[101]....
        /*059c*/ 	.word	0x0000cdb0


	//   ....[102]....
        /*05a0*/ 	.word	0x0000cdd0


	//   ....[103]....
        /*05a4*/ 	.word	0x0000cdf0


	//   ....[104]....
        /*05a8*/ 	.word	0x0000ce50


	//   ....[105]....
        /*05ac*/ 	.word	0x0000ce70


	//   ....[106]....
        /*05b0*/ 	.word	0x0000ced0


	//   ....[107]....
        /*05b4*/ 	.word	0x0000cef0


	//   ....[108]....
        /*05b8*/ 	.word	0x0000cf50


	//   ....[109]....
        /*05bc*/ 	.word	0x0000cf80


	//   ....[110]....
        /*05c0*/ 	.word	0x0000cfd0


	//   ....[111]....
        /*05c4*/ 	.word	0x0000d390


	//   ....[112]....
        /*05c8*/ 	.word	0x0000d8e0


	//   ....[113]....
        /*05cc*/ 	.word	0x0000d9d0


	//   ....[114]....
        /*05d0*/ 	.word	0x0000da70


	//   ....[115]....
        /*05d4*/ 	.word	0x0000dae0


	//   ....[116]....
        /*05d8*/ 	.word	0x0000db90


	//   ....[117]....
        /*05dc*/ 	.word	0x0000dc90


	//   ....[118]....
        /*05e0*/ 	.word	0x0000dce0


	//   ....[119]....
        /*05e4*/ 	.word	0x0000dde0


	//   ....[120]....
        /*05e8*/ 	.word	0x0000de30


	//   ....[121]....
        /*05ec*/ 	.word	0x0000de90


	//   ....[122]....
        /*05f0*/ 	.word	0x0000df60


	//   ....[123]....
        /*05f4*/ 	.word	0x0000e050


	//   ....[124]....
        /*05f8*/ 	.word	0x0000e0a0


	//   ....[125]....
        /*05fc*/ 	.word	0x0000e160


	//   ....[126]....
        /*0600*/ 	.word	0x0000e200


	//   ....[127]....
        /*0604*/ 	.word	0x0000e290


	//   ....[128]....
        /*0608*/ 	.word	0x0000e360


	//   ....[129]....
        /*060c*/ 	.word	0x0000e480


	//   ....[130]....
        /*0610*/ 	.word	0x0000e4f0


	//   ....[131]....
        /*0614*/ 	.word	0x0000e550


	//   ....[132]....
        /*0618*/ 	.word	0x0000e640


	//   ....[133]....
        /*061c*/ 	.word	0x0000e6e0


	//   ....[134]....
        /*0620*/ 	.word	0x0000e7e0


	//   ....[135]....
        /*0624*/ 	.word	0x0000e8e0


	//   ....[136]....
        /*0628*/ 	.word	0x0000e950


	//   ....[137]....
        /*062c*/ 	.word	0x0000e9b0


	//   ....[138]....
        /*0630*/ 	.word	0x0000ea80


	//   ....[139]....
        /*0634*/ 	.word	0x0000eba0


	//   ....[140]....
        /*0638*/ 	.word	0x0000ebf0


	//   ....[141]....
        /*063c*/ 	.word	0x0000ec80


	//   ....[142]....
        /*0640*/ 	.word	0x0000ed20


	//   ....[143]....
        /*0644*/ 	.word	0x0000eda0


	//   ....[144]....
        /*0648*/ 	.word	0x0000ee70


	//   ....[145]....
        /*064c*/ 	.word	0x0000ef80


	//   ....[146]....
        /*0650*/ 	.word	0x0000efd0


	//   ....[147]....
        /*0654*/ 	.word	0x0000f040


	//   ....[148]....
        /*0658*/ 	.word	0x0000f130


	//   ....[149]....
        /*065c*/ 	.word	0x0000f240


	//   ....[150]....
        /*0660*/ 	.word	0x0000f290


	//   ....[151]....
        /*0664*/ 	.word	0x0000f300


	//   ....[152]....
        /*0668*/ 	.word	0x0000f3f0


	//   ....[153]....
        /*066c*/ 	.word	0x0000f500


	//   ....[154]....
        /*0670*/ 	.word	0x0000f550


	//   ....[155]....
        /*0674*/ 	.word	0x0000f5c0


	//   ....[156]....
        /*0678*/ 	.word	0x0000f6a0


	//   ....[157]....
        /*067c*/ 	.word	0x0000f7e0


	//   ....[158]....
        /*0680*/ 	.word	0x0000f8b0


	//   ....[159]....
        /*0684*/ 	.word	0x0000f950


	//   ....[160]....
        /*0688*/ 	.word	0x0000fa90


	//   ....[161]....
        /*068c*/ 	.word	0x0000faf0


	//   ....[162]....
        /*0690*/ 	.word	0x0000fc10


	//   ....[163]....
        /*0694*/ 	.word	0x0000fc70


	//   ....[164]....
        /*0698*/ 	.word	0x0000fd90


	//   ....[165]....
        /*069c*/ 	.word	0x0000fdf0


	//   ....[166]....
        /*06a0*/ 	.word	0x0000ff00


	//   ....[167]....
        /*06a4*/ 	.word	0x0000ff60


	//   ....[168]....
        /*06a8*/ 	.word	0x00010040


	//   ....[169]....
        /*06ac*/ 	.word	0x00010120


	//   ....[170]....
        /*06b0*/ 	.word	0x000101c0


	//   ....[171]....
        /*06b4*/ 	.word	0x00010220


	//   ....[172]....
        /*06b8*/ 	.word	0x000102c0


	//   ....[173]....
        /*06bc*/ 	.word	0x00010320


	//   ....[174]....
        /*06c0*/ 	.word	0x000103c0


	//   ....[175]....
        /*06c4*/ 	.word	0x00010420


	//   ....[176]....
        /*06c8*/ 	.word	0x000104d0


	//   ....[177]....
        /*06cc*/ 	.word	0x00010530


	//   ....[178]....
        /*06d0*/ 	.word	0x000105e0


	//   ....[179]....
        /*06d4*/ 	.word	0x00010640


	//   ....[180]....
        /*06d8*/ 	.word	0x000106f0


	//   ....[181]....
        /*06dc*/ 	.word	0x000107d0


	//   ....[182]....
        /*06e0*/ 	.word	0x00010870


	//   ....[183]....
        /*06e4*/ 	.word	0x000108d0


	//   ....[184]....
        /*06e8*/ 	.word	0x000109a0


	//   ....[185]....
        /*06ec*/ 	.word	0x00010a00


	//   ....[186]....
        /*06f0*/ 	.word	0x00010ad0


	//   ....[187]....
        /*06f4*/ 	.word	0x00010b30


	//   ....[188]....
        /*06f8*/ 	.word	0x00010c00


	//   ....[189]....
        /*06fc*/ 	.word	0x00010c60


	//   ....[190]....
        /*0700*/ 	.word	0x00010d30


	//   ....[191]....
        /*0704*/ 	.word	0x00010d90


	//   ....[192]....
        /*0708*/ 	.word	0x00010e70


	//   ....[193]....
        /*070c*/ 	.word	0x00010f80


	//----- nvinfo : EIATTR_REG_RECONFIG
	.align		4
.L_175:
        /*0710*/ 	.byte	0x01, 0x54
	.zero		2


	//----- nvinfo : EIATTR_SYSCALL_OFFSETS
	.align		4
        /*0714*/ 	.byte	0x04, 0x46
        /*0716*/ 	.short	(.L_177 - .L_176)


	//   ....[0]....
.L_176:
        /*0718*/ 	.word	0x00001070


	//   ....[1]....
        /*071c*/ 	.word	0x00009900


	//   ....[2]....
        /*0720*/ 	.word	0x00009a40


	//   ....[3]....
        /*0724*/ 	.word	0x00009b30


	//   ....[4]....
        /*0728*/ 	.word	0x0000a5e0


	//   ....[5]....
        /*072c*/ 	.word	0x0000b0a0


	//----- nvinfo : EIATTR_MBARRIER_INSTR_OFFSETS
	.align		4
.L_177:
        /*0730*/ 	.byte	0x04, 0x39
        /*0732*/ 	.short	(.L_179 - .L_178)


	//   ....[0]....
.L_178:
        /*0734*/ 	.word	0x00000190
        /*0738*/ 	.word	0x000000ff
        /*073c*/ 	.word	0x00032400
        /*0740*/ 	.short	0x0100
        /*0742*/ 	.byte	0x08
	.zero		1


	//   ....[1]....
        /*0744*/ 	.word	0x000001a0
        /*0748*/ 	.word	0x000000ff
        /*074c*/ 	.word	0x00032410
        /*0750*/ 	.short	0x0100
        /*0752*/ 	.byte	0x08
	.zero		1


	//   ....[2]....
        /*0754*/ 	.word	0x000001b0
        /*0758*/ 	.word	0x000000ff
        /*075c*/ 	.word	0x00032420
        /*0760*/ 	.short	0x0100
        /*0762*/ 	.byte	0x08
	.zero		1


	//   ....[3]....
        /*0764*/ 	.word	0x000002a0
        /*0768*/ 	.word	0x000000ff
        /*076c*/ 	.word	0x00032430
        /*0770*/ 	.short	0x0100
        /*0772*/ 	.byte	0x08
	.zero		1


	//   ....[4]....
        /*0774*/ 	.word	0x000002b0
        /*0778*/ 	.word	0x000000ff
        /*077c*/ 	.word	0x00032440
        /*0780*/ 	.short	0x0100
        /*0782*/ 	.byte	0x08
	.zero		1


	//   ....[5]....
        /*0784*/ 	.word	0x000002c0
        /*0788*/ 	.word	0x000000ff
        /*078c*/ 	.word	0x00032438
        /*0790*/ 	.short	0x0100
        /*0792*/ 	.byte	0x08
	.zero		1


	//   ....[6]....
        /*0794*/ 	.word	0x000002d0
        /*0798*/ 	.word	0x000000ff
        /*079c*/ 	.word	0x00032448
        /*07a0*/ 	.short	0x0100
        /*07a2*/ 	.byte	0x08
	.zero		1


	//   ....[7]....
        /*07a4*/ 	.word	0x00000400
        /*07a8*/ 	.word	0x000000ff
        /*07ac*/ 	.word	0x00032450
        /*07b0*/ 	.short	0x0100
        /*07b2*/ 	.byte	0x08
	.zero		1


	//   ....[8]....
        /*07b4*/ 	.word	0x00000410
        /*07b8*/ 	.word	0x000000ff
        /*07bc*/ 	.word	0x00032460
        /*07c0*/ 	.short	0x0100
        /*07c2*/ 	.byte	0x08
	.zero		1


	//   ....[9]....
        /*07c4*/ 	.word	0x00000420
        /*07c8*/ 	.word	0x000000ff
        /*07cc*/ 	.word	0x00032458
        /*07d0*/ 	.short	0x0100
        /*07d2*/ 	.byte	0x08
	.zero		1


	//   ....[10]....
        /*07d4*/ 	.word	0x00000430
        /*07d8*/ 	.word	0x000000ff
        /*07dc*/ 	.word	0x00032468
        /*07e0*/ 	.short	0x0100
        /*07e2*/ 	.byte	0x08
	.zero		1


	//   ....[11]....
        /*07e4*/ 	.word	0x00000520
        /*07e8*/ 	.word	0x000000ff
        /*07ec*/ 	.word	0x00032470
        /*07f0*/ 	.short	0x0100
        /*07f2*/ 	.byte	0x06
	.zero		1


	//   ....[12]....
        /*07f4*/ 	.word	0x00000530
        /*07f8*/ 	.word	0x000000ff
        /*07fc*/ 	.word	0x00032480
        /*0800*/ 	.short	0x0100
        /*0802*/ 	.byte	0x06
	.zero		1


	//   ....[13]....
        /*0804*/ 	.word	0x00000540
        /*0808*/ 	.word	0x000000ff
        /*080c*/ 	.word	0x00032478
        /*0810*/ 	.short	0x0100
        /*0812*/ 	.byte	0x06
	.zero		1


	//   ....[14]....
        /*0814*/ 	.word	0x00000550
        /*0818*/ 	.word	0x000000ff
        /*081c*/ 	.word	0x00032488
        /*0820*/ 	.short	0x0100
        /*0822*/ 	.byte	0x06
	.zero		1


	//   ....[15]....
        /*0824*/ 	.word	0x00000680
        /*0828*/ 	.word	0x000000ff
        /*082c*/ 	.word	0x00032490
        /*0830*/ 	.short	0x0100
        /*0832*/ 	.byte	0x08
	.zero		1


	//   ....[16]....
        /*0834*/ 	.word	0x00000690
        /*0838*/ 	.word	0x000000ff
        /*083c*/ 	.word	0x000324a0
        /*0840*/ 	.short	0x0100
        /*0842*/ 	.byte	0x08
	.zero		1


	//   ....[17]....
        /*0844*/ 	.word	0x000006a0
        /*0848*/ 	.word	0x000000ff
        /*084c*/ 	.word	0x00032498
        /*0850*/ 	.short	0x0100
        /*0852*/ 	.byte	0x08
	.zero		1


	//   ....[18]....
        /*0854*/ 	.word	0x000006b0
        /*0858*/ 	.word	0x000000ff
        /*085c*/ 	.word	0x000324a8
        /*0860*/ 	.short	0x0100
        /*0862*/ 	.byte	0x08
	.zero		1


	//   ....[19]....
        /*0864*/ 	.word	0x000007f0
        /*0868*/ 	.word	0x000000ff
        /*086c*/ 	.word	0x000324b0
        /*0870*/ 	.short	0x0100
        /*0872*/ 	.byte	0x08
	.zero		1


	//   ....[20]....
        /*0874*/ 	.word	0x00000800
        /*0878*/ 	.word	0x000000ff
        /*087c*/ 	.word	0x000324c0
        /*0880*/ 	.short	0x0100
        /*0882*/ 	.byte	0x08
	.zero		1


	//   ....[21]....
        /*0884*/ 	.word	0x00000810
        /*0888*/ 	.word	0x000000ff
        /*088c*/ 	.word	0x000324b8
        /*0890*/ 	.short	0x0100
        /*0892*/ 	.byte	0x08
	.zero		1


	//   ....[22]....
        /*0894*/ 	.word	0x00000820
        /*0898*/ 	.word	0x000000ff
        /*089c*/ 	.word	0x000324c8
        /*08a0*/ 	.short	0x0100
        /*08a2*/ 	.byte	0x08
	.zero		1


	//   ....[23]....
        /*08a4*/ 	.word	0x000010c0
        /*08a8*/ 	.word	0x000000ff
        /*08ac*/ 	.word	0x00032400
        /*08b0*/ 	.short	0x010a
        /*08b2*/ 	.byte	0x33
	.zero		1


	//   ....[24]....
        /*08b4*/ 	.word	0x00001190
        /*08b8*/ 	.word	0x000000ff
        /*08bc*/ 	.word	0x00032430
        /*08c0*/ 	.short	0x010a
        /*08c2*/ 	.byte	0x1b
	.zero		1


	//   ....[25]....
        /*08c4*/ 	.word	0x000011d0
        /*08c8*/ 	.word	0x000000ff
        /*08cc*/ 	.word	0x00032430
        /*08d0*/ 	.short	0x010a
        /*08d2*/ 	.byte	0x1b
	.zero		1


	//   ....[26]....
        /*08d4*/ 	.word	0x00001430
        /*08d8*/ 	.word	0x000000ff
        /*08dc*/ 	.word	0x00032410
        /*08e0*/ 	.short	0x010a
        /*08e2*/ 	.byte	0x33
	.zero		1


	//   ....[27]....
        /*08e4*/ 	.word	0x00001470
        /*08e8*/ 	.word	0x000000ff
        /*08ec*/ 	.word	0x00032450
        /*08f0*/ 	.short	0x010a
        /*08f2*/ 	.byte	0x1b
	.zero		1


	//   ....[28]....
        /*08f4*/ 	.word	0x000014b0
        /*08f8*/ 	.word	0x000000ff
        /*08fc*/ 	.word	0x00032450
        /*0900*/ 	.short	0x010a
        /*0902*/ 	.byte	0x1b
	.zero		1


	//   ....[29]....
        /*0904*/ 	.word	0x000022a0
        /*0908*/ 	.word	0x000000ff
        /*090c*/ 	.word	0x00000000
        /*0910*/ 	.short	0x0101
        /*0912*/ 	.byte	0x06
	.zero		1


	//   ....[30]....
        /*0914*/ 	.word	0x00003830
        /*0918*/ 	.word	0x000000ff
        /*091c*/ 	.word	0x00000000
        /*0920*/ 	.short	0x0101
        /*0922*/ 	.byte	0x1b
	.zero		1


	//   ....[31]....
        /*0924*/ 	.word	0x000039a0
        /*0928*/ 	.word	0x000000ff
        /*092c*/ 	.word	0x00032430
        /*0930*/ 	.short	0x010a
        /*0932*/ 	.byte	0x1d
	.zero		1


	//   ....[32]....
        /*0934*/ 	.word	0x000039e0
        /*0938*/ 	.word	0x000000ff
        /*093c*/ 	.word	0x00032430
        /*0940*/ 	.short	0x010a
        /*0942*/ 	.byte	0x1d
	.zero		1


	//   ....[33]....
        /*0944*/ 	.word	0x00003b60
        /*0948*/ 	.word	0x000000ff
        /*094c*/ 	.word	0x00032450
        /*0950*/ 	.short	0x010a
        /*0952*/ 	.byte	0x1d
	.zero		1


	//   ....[34]....
        /*0954*/ 	.word	0x00003ba0
        /*0958*/ 	.word	0x000000ff
        /*095c*/ 	.word	0x00032450
        /*0960*/ 	.short	0x010a
        /*0962*/ 	.byte	0x1d
	.zero		1


	//   ....[35]....
        /*0964*/ 	.word	0x000047d0
        /*0968*/ 	.word	0x000000ff
        /*096c*/ 	.word	0x00000000
        /*0970*/ 	.short	0x0101
        /*0972*/ 	.byte	0x06
	.zero		1


	//   ....[36]....
        /*0974*/ 	.word	0x000062b0
        /*0978*/ 	.word	0x000000ff
        /*097c*/ 	.word	0x00000000
        /*0980*/ 	.short	0x0101
        /*0982*/ 	.byte	0x1d
	.zero		1


	//   ....[37]....
        /*0984*/ 	.word	0x000084f0
        /*0988*/ 	.word	0x000000cc
        /*098c*/ 	.word	0x00000000
        /*0990*/ 	.short	0x0101
        /*0992*/ 	.byte	0x3f
	.zero		1


	//   ....[38]....
        /*0994*/ 	.word	0x00009e50
        /*0998*/ 	.word	0x00000011
        /*099c*/ 	.word	0x00032440
        /*09a0*/ 	.short	0x010a
        /*09a2*/ 	.byte	0x3f
	.zero		1


	//   ....[39]....
        /*09a4*/ 	.word	0x0000a3b0
        /*09a8*/ 	.word	0x00000011
        /*09ac*/ 	.word	0x00032430
        /*09b0*/ 	.short	0x0107
        /*09b2*/ 	.byte	0x3f
	.zero		1


	//   ....[40]....
        /*09b4*/ 	.word	0x0000a470
        /*09b8*/ 	.word	0x00000011
        /*09bc*/ 	.word	0x00032430
        /*09c0*/ 	.short	0x0101
        /*09c2*/ 	.byte	0x3f
	.zero		1


	//   ....[41]....
        /*09c4*/ 	.word	0x0000af20
        /*09c8*/ 	.word	0x000000ff
        /*09cc*/ 	.word	0x00032400
        /*09d0*/ 	.short	0x0107
        /*09d2*/ 	.byte	0x25
	.zero		1


	//   ....[42]....
        /*09d4*/ 	.word	0x0000af70
        /*09d8*/ 	.word	0x000000ff
        /*09dc*/ 	.word	0x00032400
        /*09e0*/ 	.short	0x0101
        /*09e2*/ 	.byte	0x25
	.zero		1


	//   ....[43]....
        /*09e4*/ 	.word	0x0000b970
        /*09e8*/ 	.word	0x000000ff
        /*09ec*/ 	.word	0x00032410
        /*09f0*/ 	.short	0x0107
        /*09f2*/ 	.byte	0x25
	.zero		1


	//   ....[44]....
        /*09f4*/ 	.word	0x0000b9d0
        /*09f8*/ 	.word	0x000000ff
        /*09fc*/ 	.word	0x00032410
        /*0a00*/ 	.short	0x0101
        /*0a02*/ 	.byte	0x25
	.zero		1


	//   ....[45]....
        /*0a04*/ 	.word	0x0000b9f0
        /*0a08*/ 	.word	0x000000ff
        /*0a0c*/ 	.word	0x00032420
        /*0a10*/ 	.short	0x010a
        /*0a12*/ 	.byte	0x25
	.zero		1


	//   ....[46]....
        /*0a14*/ 	.word	0x0000ba80
        /*0a18*/ 	.word	0x00000011
        /*0a1c*/ 	.word	0x00032460
        /*0a20*/ 	.short	0x010a
        /*0a22*/ 	.byte	0x3f
	.zero		1


	//   ....[47]....
        /*0a24*/ 	.word	0x0000c370
        /*0a28*/ 	.word	0x00000011
        /*0a2c*/ 	.word	0x00032450
        /*0a30*/ 	.short	0x0107
        /*0a32*/ 	.byte	0x3f
	.zero		1


	//   ....[48]....
        /*0a34*/ 	.word	0x0000c450
        /*0a38*/ 	.word	0x00000011
        /*0a3c*/ 	.word	0x00032450
        /*0a40*/ 	.short	0x0101
        /*0a42*/ 	.byte	0x3f
	.zero		1


	//   ....[49]....
        /*0a44*/ 	.word	0x0000c6f0
        /*0a48*/ 	.word	0x00000011
        /*0a4c*/ 	.word	0x00032440
        /*0a50*/ 	.short	0x010a
        /*0a52*/ 	.byte	0x3f
	.zero		1


	//   ....[50]....
        /*0a54*/ 	.word	0x0000cac0
        /*0a58*/ 	.word	0x00000011
        /*0a5c*/ 	.word	0x00032430
        /*0a60*/ 	.short	0x0107
        /*0a62*/ 	.byte	0x3f
	.zero		1


	//   ....[51]....
        /*0a64*/ 	.word	0x0000cb80
        /*0a68*/ 	.word	0x00000011
        /*0a6c*/ 	.word	0x00032430
        /*0a70*/ 	.short	0x0101
        /*0a72*/ 	.byte	0x3f
	.zero		1


	//   ....[52]....
        /*0a74*/ 	.word	0x0000cbb0
        /*0a78*/ 	.word	0x00000011
        /*0a7c*/ 	.word	0x00032460
        /*0a80*/ 	.short	0x010a
        /*0a82*/ 	.byte	0x3f
	.zero		1


	//   ....[53]....
        /*0a84*/ 	.word	0x0000d0d0
        /*0a88*/ 	.word	0x00000011
        /*0a8c*/ 	.word	0x00032450
        /*0a90*/ 	.short	0x0107
        /*0a92*/ 	.byte	0x3f
	.zero		1


	//   ....[54]....
        /*0a94*/ 	.word	0x0000d1a0
        /*0a98*/ 	.word	0x00000011
        /*0a9c*/ 	.word	0x00032450
        /*0aa0*/ 	.short	0x0101
        /*0aa2*/ 	.byte	0x3f
	.zero		1


	//   ....[55]....
        /*0aa4*/ 	.word	0x0000d310
        /*0aa8*/ 	.word	0x00000007
        /*0aac*/ 	.word	0x00032420
        /*0ab0*/ 	.short	0x010a
        /*0ab2*/ 	.byte	0x3f
	.zero		1


	//   ....[56]....
        /*0ab4*/ 	.word	0x0000d490
        /*0ab8*/ 	.word	0x00000005
        /*0abc*/ 	.word	0x00032440
        /*0ac0*/ 	.short	0x010a
        /*0ac2*/ 	.byte	0x3f
	.zero		1


	//   ....[57]....
        /*0ac4*/ 	.word	0x0000d530
        /*0ac8*/ 	.word	0x00000003
        /*0acc*/ 	.word	0x00032440
        /*0ad0*/ 	.short	0x010a
        /*0ad2*/ 	.byte	0x3f
	.zero		1


	//   ....[58]....
        /*0ad4*/ 	.word	0x0000d570
        /*0ad8*/ 	.word	0x00000005
        /*0adc*/ 	.word	0x00032460
        /*0ae0*/ 	.short	0x010a
        /*0ae2*/ 	.byte	0x3f
	.zero		1


	//   ....[59]....
        /*0ae4*/ 	.word	0x0000d5b0
        /*0ae8*/ 	.word	0x00000003
        /*0aec*/ 	.word	0x00032460
        /*0af0*/ 	.short	0x010a
        /*0af2*/ 	.byte	0x3f
	.zero		1


	//   ....[60]....
        /*0af4*/ 	.word	0x0000d620
        /*0af8*/ 	.word	0x00000003
        /*0afc*/ 	.word	0x00032400
        /*0b00*/ 	.short	0x010a
        /*0b02*/ 	.byte	0x3f
	.zero		1


	//   ....[61]....
        /*0b04*/ 	.word	0x0000d680
        /*0b08*/ 	.word	0x00000004
        /*0b0c*/ 	.word	0x00032430
        /*0b10*/ 	.short	0x010a
        /*0b12*/ 	.byte	0x3f
	.zero		1


	//   ....[62]....
        /*0b14*/ 	.word	0x0000d6e0
        /*0b18*/ 	.word	0x00000005
        /*0b1c*/ 	.word	0x00032410
        /*0b20*/ 	.short	0x010a
        /*0b22*/ 	.byte	0x3f
	.zero		1


	//   ....[63]....
        /*0b24*/ 	.word	0x0000d740
        /*0b28*/ 	.word	0x00000000
        /*0b2c*/ 	.word	0x00032450
        /*0b30*/ 	.short	0x010a
        /*0b32*/ 	.byte	0x3f
	.zero		1


	//   ....[64]....
        /*0b34*/ 	.word	0x0000d7a0
        /*0b38*/ 	.word	0x00000005
        /*0b3c*/ 	.word	0x00032430
        /*0b40*/ 	.short	0x010a
        /*0b42*/ 	.byte	0x3f
	.zero		1


	//   ....[65]....
        /*0b44*/ 	.word	0x0000d800
        /*0b48*/ 	.word	0x00000005
        /*0b4c*/ 	.word	0x00032450
        /*0b50*/ 	.short	0x010a
        /*0b52*/ 	.byte	0x3f
	.zero		1


	//   ....[66]....
        /*0b54*/ 	.word	0x0000d920
        /*0b58*/ 	.word	0x00000011
        /*0b5c*/ 	.word	0x00032440
        /*0b60*/ 	.short	0x010a
        /*0b62*/ 	.byte	0x3f
	.zero		1


	//   ....[67]....
        /*0b64*/ 	.word	0x0000f6e0
        /*0b68*/ 	.word	0x00000003
        /*0b6c*/ 	.word	0x00032420
        /*0b70*/ 	.short	0x010a
        /*0b72*/ 	.byte	0x3f
	.zero		1


	//   ....[68]....
        /*0b74*/ 	.word	0x0000f730
        /*0b78*/ 	.word	0x00000011
        /*0b7c*/ 	.word	0x00032460
        /*0b80*/ 	.short	0x010a
        /*0b82*/ 	.byte	0x3f
	.zero		1


	//   ....[69]....
        /*0b84*/ 	.word	0x00010070
        /*0b88*/ 	.word	0x00000011
        /*0b8c*/ 	.word	0x00032440
        /*0b90*/ 	.short	0x010a
        /*0b92*/ 	.byte	0x3f
	.zero		1


	//   ....[70]....
        /*0b94*/ 	.word	0x00010720
        /*0b98*/ 	.word	0x00000011
        /*0b9c*/ 	.word	0x00032460
        /*0ba0*/ 	.short	0x010a
        /*0ba2*/ 	.byte	0x3f
	.zero		1


	//   ....[71]....
        /*0ba4*/ 	.word	0x00010ea0
        /*0ba8*/ 	.word	0x00000007
        /*0bac*/ 	.word	0x00032420
        /*0bb0*/ 	.short	0x010a
        /*0bb2*/ 	.byte	0x3f
	.zero		1


	//   ....[72]....
        /*0bb4*/ 	.word	0x00011040
        /*0bb8*/ 	.word	0x00000005
        /*0bbc*/ 	.word	0x00032440
        /*0bc0*/ 	.short	0x010a
        /*0bc2*/ 	.byte	0x3f
	.zero		1


	//   ....[73]....
        /*0bc4*/ 	.word	0x00011090
        /*0bc8*/ 	.word	0x00000003
        /*0bcc*/ 	.word	0x00032440
        /*0bd0*/ 	.short	0x010a
        /*0bd2*/ 	.byte	0x3f
	.zero		1


	//   ....[74]....
        /*0bd4*/ 	.word	0x000110e0
        /*0bd8*/ 	.word	0x00000005
        /*0bdc*/ 	.word	0x00032460
        /*0be0*/ 	.short	0x010a
        /*0be2*/ 	.byte	0x3f
	.zero		1


	//----- nvinfo : EIATTR_NUM_MBARRIERS
	.align		4
.L_179:
        /*0be4*/ 	.byte	0x03, 0x38
        /*0be6*/ 	.short	0x0017


	//----- nvinfo : EIATTR_EXIT_INSTR_OFFSETS
	.align		4
        /*0be8*/ 	.byte	0x04, 0x1c
        /*0bea*/ 	.short	(.L_181 - .L_180)


	//   ....[0]....
.L_180:
        /*0bec*/ 	.word	0x00000970


	//   ....[1]....
        /*0bf0*/ 	.word	0x00008aa0


	//   ....[2]....
        /*0bf4*/ 	.word	0x0000d600


	//----- nvinfo : EIATTR_MAX_THREADS
	.align		4
.L_181:
        /*0bf8*/ 	.byte	0x04, 0x05
        /*0bfa*/ 	.short	(.L_183 - .L_182)
.L_182:
        /*0bfc*/ 	.word	0x00000180
        /*0c00*/ 	.word	0x00000001
        /*0c04*/ 	.word	0x00000001


	//----- nvinfo : EIATTR_CRS_STACK_SIZE
	.align		4
.L_183:
        /*0c08*/ 	.byte	0x04, 0x1e
        /*0c0a*/ 	.short	(.L_185 - .L_184)
.L_184:
        /*0c0c*/ 	.word	0x00000000


	//----- nvinfo : EIATTR_CBANK_PARAM_SIZE
	.align		4
.L_185:
        /*0c10*/ 	.byte	0x03, 0x19
        /*0c12*/ 	.short	0x0b70


	//----- nvinfo : EIATTR_PARAM_CBANK
	.align		4
        /*0c14*/ 	.byte	0x04, 0x0a
        /*0c16*/ 	.short	(.L_187 - .L_186)
	.align		4
.L_186:
        /*0c18*/ 	.word	index@(.nv.constant0._ZN7cutlass13device_kernelIN5flash11enable_sm90INS1_16FlashAttnFwdSm90INS1_25CollectiveMainloopFwdSm90ILi2EN4cute5tupleIJNS5_1CILi1EEES8_S8_EEENS6_IJNS7_ILi128EEENS7_ILi96EEENS7_ILi64EEEEEELi256ENS_6half_tEfNS_4arch4Sm90ELb0ELb0ELb1ELb0ELb1ELb0ELb1ELb1ELb0ELb1ELb0ELb0EEENS1_21CollectiveEpilogueFwdINS6_IJSA_NS7_ILi256EEESB_EEES9_SE_SG_Li256ELb0ELb1ELb0ELb0EEENS1_29StaticPersistentTileSchedulerILb0EEEEEEEEEvNT_6ParamsE)
        /*0c1c*/ 	.short	0x0210
        /*0c1e*/ 	.short	0x0b70


	//----- nvinfo : EIATTR_SW_WAR
	.align		4
.L_187:
        /*0c20*/ 	.byte	0x04, 0x36
        /*0c22*/ 	.short	(.L_189 - .L_188)
.L_188:
        /*0c24*/ 	.word	0x00000008
.L_189:


//--------------------- .nv.info._ZN7cutlass13device_kernelIN5flash11enable_sm90INS1_16FlashAttnFwdSm90INS1_25CollectiveMainloopFwdSm90ILi2EN4cute5tupleIJNS5_1CILi1EEES8_S8_EEENS6_IJNS7_ILi128EEENS7_ILi96EEENS7_ILi64EEEEEELi256ENS_6half_tEfNS_4arch4Sm90ELb0ELb0ELb1ELb1ELb1ELb0ELb0ELb1ELb0ELb1ELb0ELb0EEENS1_21CollectiveEpilogueFwdINS6_IJSA_NS7_ILi256EEESB_EEES9_SE_SG_Li256ELb1ELb1ELb0ELb0EEENS1_36VarlenDynamicPersistentTileSchedulerILi128ELi96ELi256ELi128ELb0ELb1ELb1ELb0ELb1ELb1EEEEEEEEEvNT_6ParamsE --------------------------
	.section	.nv.info._ZN7cutlass13device_kernelIN5flash11enable_sm90INS1_16FlashAttnFwdSm90INS1_25CollectiveMainloopFwdSm90ILi2EN4cute5tupleIJNS5_1CILi1EEES8_S8_EEENS6_IJNS7_ILi128EEENS7_ILi96EEENS7_ILi64EEEEEELi256ENS_6half_tEfNS_4arch4Sm90ELb0ELb0ELb1ELb1ELb1ELb0ELb0ELb1ELb0ELb1ELb0ELb0EEENS1_21CollectiveEpilogueFwdINS6_IJSA_NS7_ILi256EEESB_EEES9_SE_SG_Li256ELb1ELb1ELb0ELb0EEENS1_36VarlenDynamicPersistentTileSchedulerILi128ELi96ELi256ELi128ELb0ELb1ELb1ELb0ELb1ELb1EEEEEEEEEvNT_6ParamsE,"",@"SHT_CUDA_INFO"
	.sectionflags	@""
	.align	4


	//----- nvinfo : EIATTR_CUDA_API_VERSION
	.align		4
        /*0000*/ 	.byte	0x04, 0x37
        /*0002*/ 	.short	(.L_191 - .L_190)
.L_190:
        /*0004*/ 	.word	0x00000082


	//----- nvinfo : EIATTR_KPARAM_INFO
	.align		4
.L_191:
        /*0008*/ 	.byte	0x04, 0x17
        /*000a*/ 	.short	(.L_193 - .L_192)
.L_192:
        /*000c*/ 	.word	0x00000000
        /*0010*/ 	.short	0x0000
        /*0012*/ 	.short	0x0070
        /*0014*/ 	.byte	0x00, 0xf0, 0x01, 0x2a


	//----- nvinfo : EIATTR_SPARSE_MMA_MASK
	.align		4
.L_193:
        /*0018*/ 	.byte	0x03, 0x50
        /*001a*/ 	.short	0x0000


	//----- nvinfo : EIATTR_MAXREG_COUNT
	.align		4
        /*001c*/ 	.byte	0x03, 0x1b
        /*001e*/ 	.short	0x00a8


	//----- nvinfo : EIATTR_NUM_BARRIERS
	.align		4
        /*0020*/ 	.byte	0x02, 0x4c
        /*0022*/ 	.byte	0x10
	.zero		1


	//----- nvinfo : EIATTR_EXTERNS
	.align		4
        /*0024*/ 	.byte	0x04, 0x0f
        /*0026*/ 	.short	(.L_195 - .L_194)


	//   ....[0]....
	.align		4
.L_194:
        /*0028*/ 	.word	index@(__assertfail)


	//----- nvinfo : EIATTR_ANNOTATIONS
	.align		4
.L_195:
        /*002c*/ 	.byte	0x04, 0x55
        /*002e*/ 	.short	(.L_197 - .L_196)


	//   ....[0]....
.L_196:
        /* <DEDUP_REMOVED lines=14> */
        /*0104*/ 	.byte	0xc0, 0xe2, 0x00, 0x00


	//----- nvinfo : EIATTR_MERCURY_ISA_VERSION
	.align		4
.L_197:
        /*0108*/ 	.byte	0x03, 0x5f
        /*010a*/ 	.short	0x0101


	//----- nvinfo : EIATTR_UNUSED_LOAD_BYTE_OFFSET
	.align		4
        /*010c*/ 	.byte	0x04, 0x44
        /*010e*/ 	.short	(.L_199 - .L_198)


	//   ....[0]....
.L_198:
        /*0110*/ 	.word	0x00000970
        /*0114*/ 	.word	0x0000fff0


	//   ....[1]....
        /*0118*/ 	.word	0x00006640
        /*011c*/ 	.word	0x0000fff0


	//----- nvinfo : EIATTR_INT_WARP_WIDE_INSTR_OFFSETS
	.align		4
.L_199:
        /*0120*/ 	.byte	0x04, 0x31
        /*0122*/ 	.short	(.L_201 - .L_200)


	//   ....[0]....
.L_200:
        /*0124*/ 	.word	0x000000c0


	//   ....[1]....
        /*0128*/ 	.word	0x000000d0


	//   ....[2]....
        /*012c*/ 	.word	0x00000170


	//   ....[3]....
        /*0130*/ 	.word	0x0000a400


	//   ....[4]....
        /*0134*/ 	.word	0x0000a490


	//   ....[5]....
        /*0138*/ 	.word	0x0000d7e0


	//   ....[6]....
        /*013c*/ 	.word	0x0000d870


	//----- nvinfo : EIATTR_COOP_GROUP_MASK_REGIDS
	.align		4
.L_201:
        /*0140*/ 	.byte	0x04, 0x29
        /*0142*/ 	.short	(.L_203 - .L_202)


	//   ....[0]....
.L_202:
        /*0144*/ 	.word	0xffffffff


	//   ....[1]....
        /*0148*/ 	.word	0xffffffff


	//   ....[2]....
        /*014c*/ 	.word	0xffffffff


	//   ....[3]....
        /*0150*/ 	.word	0xffffffff


	//   ....[4]....
        /*0154*/ 	.word	0xffffffff


	//   ....[5]....
        /*0158*/ 	.word	0xffffffff


	//   ....[6]....
        /*015c*/ 	.word	0xffffffff


	//   ....[7]....
        /*0160*/ 	.word	0xffffffff


	//   ....[8]....
        /*0164*/ 	.word	0xffffffff


	//   ....[9]....
        /*0168*/ 	.word	0xffffffff


	//   ....[10]....
        /*016c*/ 	.word	0xffffffff


	//   ....[11]....
        /*0170*/ 	.word	0xffffffff


	//   ....[12]....
        /*0174*/ 	.word	0xffffffff


	//   ....[13]....
        /*0178*/ 	.word	0xffffffff


	//   ....[14]....
        /*017c*/ 	.word	0xffffffff


	//   ....[15]....
        /*0180*/ 	.word	0xffffffff


	//   ....[16]....
        /*0184*/ 	.word	0xffffffff


	//   ....[17]....
        /*0188*/ 	.word	0xffffffff


	//   ....[18]....
        /*018c*/ 	.word	0xffffffff


	//   ....[19]....
        /*0190*/ 	.word	0xffffffff


	//   ....[20]....
        /*0194*/ 	.word	0xffffffff


	//   ....[21]....
        /*0198*/ 	.word	0xffffffff


	//   ....[22]....
        /*019c*/ 	.word	0xffffffff


	//   ....[23]....
        /*01a0*/ 	.word	0xffffffff


	//   ....[24]....
        /*01a4*/ 	.word	0xffffffff


	//   ....[25]....
        /*01a8*/ 	.word	0xffffffff


	//   ....[26]....
        /*01ac*/ 	.word	0xffffffff


	//   ....[27]....
        /*01b0*/ 	.word	0xffffffff


	//   ....[28]....
        /*01b4*/ 	.word	0xffffffff


	//   ....[29]....
        /*01b8*/ 	.word	0xffffffff


	//   ....[30]....
        /*01bc*/ 	.word	0xffffffff


	//   ....[31]....
        /*01c0*/ 	.word	0xffffffff


	//   ....[32]....
        /*01c4*/ 	.word	0xffffffff


	//   ....[33]....
        /*01c8*/ 	.word	0xffffffff


	//   ....[34]....
        /*01cc*/ 	.word	0xffffffff


	//   ....[35]....
        /*01d0*/ 	.word	0xffffffff


	//   ....[36]....
        /*01d4*/ 	.word	0xffffffff


	//   ....[37]....
        /*01d8*/ 	.word	0xffffffff


	//   ....[38]....
        /*01dc*/ 	.word	0xffffffff


	//   ....[39]....
        /*01e0*/ 	.word	0xffffffff


	//   ....[40]....
        /*01e4*/ 	.word	0xffffffff


	//   ....[41]....
        /*01e8*/ 	.word	0xffffffff


	//   ....[42]....
        /*01ec*/ 	.word	0xffffffff


	//   ....[43]....
        /*01f0*/ 	.word	0xffffffff


	//   ....[44]....
        /*01f4*/ 	.word	0xffffffff


	//   ....[45]....
        /*01f8*/ 	.word	0xffffffff


	//   ....[46]....
        /*01fc*/ 	.word	0xffffffff


	//   ....[47]....
        /*0200*/ 	.word	0xffffffff


	//   ....[48]....
        /*0204*/ 	.word	0xffffffff


	//   ....[49]....
        /*0208*/ 	.word	0xffffffff


	//   ....[50]....
        /*020c*/ 	.word	0xffffffff


	//   ....[51]....
        /*0210*/ 	.word	0xffffffff


	//   ....[52]....
        /*0214*/ 	.word	0xffffffff


	//   ....[53]....
        /*0218*/ 	.word	0xffffffff


	//   ....[54]....
        /*021c*/ 	.word	0xffffffff


	//   ....[55]....
        /*0220*/ 	.word	0xffffffff


	//   ....[56]....
        /*0224*/ 	.word	0xffffffff


	//   ....[57]....
        /*0228*/ 	.word	0xffffffff


	//   ....[58]....
        /*022c*/ 	.word	0xffffffff


	//   ....[59]....
        /*0230*/ 	.word	0xffffffff


	//   ....[60]....
        /*0234*/ 	.word	0xffffffff


	//   ....[61]....
        /*0238*/ 	.word	0xffffffff


	//   ....[62]....
        /*023c*/ 	.word	0xffffffff


	//   ....[63]....
        /*0240*/ 	.word	0xffffffff


	//   ....[64]....
        /*0244*/ 	.word	0xffffffff


	//   ....[65]....
        /*0248*/ 	.word	0xffffffff


	//   ....[66]....
        /*024c*/ 	.word	0xffffffff


	//   ....[67]....
        /*0250*/ 	.word	0xffffffff


	//   ....[68]....
        /*0254*/ 	.word	0xffffffff


	//   ....[69]....
        /*0258*/ 	.word	0xffffffff


	//   ....[70]....
        /*025c*/ 	.word	0xffffffff


	//   ....[71]....
        /*0260*/ 	.word	0xffffffff


	//   ....[72]....
        /*0264*/ 	.word	0xffffffff


	//   ....[73]....
        /*0268*/ 	.word	0xffffffff


	//   ....[74]....
        /*026c*/ 	.word	0xffffffff


	//   ....[75]....
        /*0270*/ 	.word	0xffffffff


	//   ....[76]....
        /*0274*/ 	.word	0xffffffff


	//   ....[77]....
        /*0278*/ 	.word	0xffffffff


	//   ....[78]....
        /*027c*/ 	.word	0xffffffff


	//   ....[79]....
        /*0280*/ 	.word	0xffffffff


	//   ....[80]....
        /*0284*/ 	.word	0xffffffff


	//   ....[81]....
        /*0288*/ 	.word	0xffffffff


	//   ....[82]....
        /*028c*/ 	.word	0xffffffff


	//   ....[83]....
        /*0290*/ 	.word	0xffffffff


	//   ....[84]....
        /*0294*/ 	.word	0xffffffff


	//   ....[85]....
        /*0298*/ 	.word	0xffffffff


	//   ....[86]....
        /*029c*/ 	.word	0xffffffff


	//   ....[87]....
        /*02a0*/ 	.word	0xffffffff


	//   ....[88]....
        /*02a4*/ 	.word	0xffffffff


	//   ....[89]....
        /*02a8*/ 	.word	0xffffffff


	//   ....[90]....
        /*02ac*/ 	.word	0xffffffff


	//   ....[91]....
        /*02b0*/ 	.word	0xffffffff


	//   ....[92]....
        /*02b4*/ 	.word	0xffffffff


	//   ....[93]....
        /*02b8*/ 	.word	0xffffffff


	//   ....[94]....
        /*02bc*/ 	.word	0xffffffff


	//   ....[95]....
        /*02c0*/ 	.word	0xffffffff


	//   ....[96]....
        /*02c4*/ 	.word	0xffffffff


	//   ....[97]....
        /*02c8*/ 	.word	0xffffffff


	//   ....[98]....
        /*02cc*/ 	.word	0xffffffff


	//   ....[99]....
        /*02d0*/ 	.word	0xffffffff


	//   ....[100]....
        /*02d4*/ 	.word	0xffffffff


	//   ....[101]....
        /*02d8*/ 	.word	0xffffffff


	//   ....[102]....
        /*02dc*/ 	.word	0xffffffff


	//   ....[103]....
        /*02e0*/ 	.word	0xffffffff


	//   ....[104]....
        /*02e4*/ 	.word	0xffffffff


	//   ....[105]....
        /*02e8*/ 	.word	0xffffffff


	//   ....[106]....
        /*02ec*/ 	.word	0xffffffff


	//   ....[107]....
        /*02f0*/ 	.word	0xffffffff


	//   ....[108]....
        /*02f4*/ 	.word	0xffffffff


	//   ....[109]....
        /*02f8*/ 	.word	0xffffffff


	//   ....[110]....
        /*02fc*/ 	.word	0xffffffff


	//   ....[111]....
        /*0300*/ 	.word	0xffffffff


	//   ....[112]....
        /*0304*/ 	.word	0xffffffff


	//   ....[113]....
        /*0308*/ 	.word	0xffffffff


	//   ....[114]....
        /*030c*/ 	.word	0xffffffff


	//   ....[115]....
        /*0310*/ 	.word	0xffffffff


	//   ....[116]....
        /*0314*/ 	.word	0xffffffff


	//   ....[117]....
        /*0318*/ 	.word	0xffffffff


	//   ....[118]....
        /*031c*/ 	.word	0xffffffff


	//   ....[119]....
        /*0320*/ 	.word	0xffffffff


	//   ....[120]....
        /*0324*/ 	.word	0xffffffff


	//   ....[121]....
        /*0328*/ 	.word	0xffffffff


	//   ....[122]....
        /*032c*/ 	.word	0xffffffff


	//   ....[123]....
        /*0330*/ 	.word	0xffffffff


	//   ....[124]....
        /*0334*/ 	.word	0xffffffff


	//   ....[125]....
        /*0338*/ 	.word	0xffffffff


	//   ....[126]....
        /*033c*/ 	.word	0xffffffff


	//   ....[127]....
        /*0340*/ 	.word	0xffffffff


	//   ....[128]....
        /*0344*/ 	.word	0xffffffff


	//   ....[129]....
        /*0348*/ 	.word	0xffffffff


	//   ....[130]....
        /*034c*/ 	.word	0xffffffff


	//   ....[131]....
        /*0350*/ 	.word	0xffffffff


	//   ....[132]....
        /*0354*/ 	.word	0xffffffff


	//   ....[133]....
        /*0358*/ 	.word	0xffffffff


	//   ....[134]....
        /*035c*/ 	.word	0xffffffff


	//   ....[135]....
        /*0360*/ 	.word	0xffffffff


	//   ....[136]....
        /*0364*/ 	.word	0xffffffff


	//   ....[137]....
        /*0368*/ 	.word	0x0500000f


	//   ....[138]....
        /*036c*/ 	.word	0x0500000f


	//   ....[139]....
        /*0370*/ 	.word	0x0500000f


	//   ....[140]....
        /*0374*/ 	.word	0x0500000f


	//   ....[141]....
        /*0378*/ 	.word	0x0500000f


	//   ....[142]....
        /*037c*/ 	.word	0x0500000f


	//   ....[143]....
        /*0380*/ 	.word	0x0500000f


	//   ....[144]....
        /*0384*/ 	.word	0x0500000f


	//   ....[145]....
        /*0388*/ 	.word	0x0500000f


	//   ....[146]....
        /*038c*/ 	.word	0x0500000f


	//   ....[147]....
        /*0390*/ 	.word	0x0500000f


	//   ....[148]....
        /*0394*/ 	.word	0x0500000f


	//   ....[149]....
        /*0398*/ 	.word	0x0500000f


	//   ....[150]....
        /*039c*/ 	.word	0x0500000f


	//   ....[151]....
        /*03a0*/ 	.word	0x0500000f


	//   ....[152]....
        /*03a4*/ 	.word	0x0500000f


	//   ....[153]....
        /*03a8*/ 	.word	0x0500000f


	//   ....[154]....
        /*03ac*/ 	.word	0x0500000f


	//   ....[155]....
        /*03b0*/ 	.word	0x0500000f


	//   ....[156]....
        /*03b4*/ 	.word	0x0500000f


	//   ....[157]....
        /*03b8*/ 	.word	0x0500000f


	//   ....[158]....
        /*03bc*/ 	.word	0x0500000f


	//   ....[159]....
        /*03c0*/ 	.word	0x0500000f


	//   ....[160]....
        /*03c4*/ 	.word	0x0500000f


	//   ....[161]....
        /*03c8*/ 	.word	0x0500000f


	//   ....[162]....
        /*03cc*/ 	.word	0x0500000f


	//   ....[163]....
        /*03d0*/ 	.word	0x0500000f


	//   ....[164]....
        /*03d4*/ 	.word	0x0500000f


	//   ....[165]....
        /*03d8*/ 	.word	0x0500000f


	//   ....[166]....
        /*03dc*/ 	.word	0x0500000f


	//   ....[167]....
        /*03e0*/ 	.word	0x0500000f


	//   ....[168]....
        /*03e4*/ 	.word	0x0500000f


	//   ....[169]....
        /*03e8*/ 	.word	0x0500000f


	//   ....[170]....
        /*03ec*/ 	.word	0x0500000f


	//   ....[171]....
        /*03f0*/ 	.word	0x0500000f


	//   ....[172]....
        /*03f4*/ 	.word	0x0500000f


	//   ....[173]....
        /*03f8*/ 	.word	0x0500000f


	//   ....[174]....
        /*03fc*/ 	.word	0x0500000f


	//   ....[175]....
        /*0400*/ 	.word	0x0500000f


	//   ....[176]....
        /*0404*/ 	.word	0x0500000f


	//   ....[177]....
        /*0408*/ 	.word	0x0500000f


	//   ....[178]....
        /*040c*/ 	.word	0x0500000f


	//   ....[179]....
        /*0410*/ 	.word	0x0500000f


	//   ....[180]....
        /*0414*/ 	.word	0x0500000f


	//   ....[181]....
        /*0418*/ 	.word	0x0500000f


	//   ....[182]....
        /*041c*/ 	.word	0x0500000f


	//   ....[183]....
        /*0420*/ 	.word	0x0500000f


	//   ....[184]....
        /*0424*/ 	.word	0x0500000f


	//   ....[185]....
        /*0428*/ 	.word	0x0500000f


	//   ....[186]....
        /*042c*/ 	.word	0x0500000f


	//   ....[187]....
        /*0430*/ 	.word	0x0500000f


	//   ....[188]....
        /*0434*/ 	.word	0x0500000f


	//   ....[189]....
        /*0438*/ 	.word	0x0500000f


	//   ....[190]....
        /*043c*/ 	.word	0x0500000f


	//   ....[191]....
        /*0440*/ 	.word	0x0500000f


	//   ....[192]....
        /*0444*/ 	.word	0x0500000f


	//   ....[193]....
        /*0448*/ 	.word	0x0500000f


	//   ....[194]....
        /*044c*/ 	.word	0x0500000f


	//   ....[195]....
        /*0450*/ 	.word	0x0500000f


	//   ....[196]....
        /*0454*/ 	.word	0x0500000f


	//   ....[197]....
        /*0458*/ 	.word	0x0500000f


	//   ....[198]....
        /*045c*/ 	.word	0x0500000f


	//   ....[199]....
        /*0460*/ 	.word	0x0500000f


	//   ....[200]....
        /*0464*/ 	.word	0x0500000f


	//   ....[201]....
        /*0468*/ 	.word	0x0500000f


	//   ....[202]....
        /*046c*/ 	.word	0x0500000f


	//   ....[203]....
        /*0470*/ 	.word	0x0500000f


	//   ....[204]....
        /*0474*/ 	.word	0x0500000f


	//   ....[205]....
        /*0478*/ 	.word	0x0500000f


	//   ....[206]....
        /*047c*/ 	.word	0x0500000f


	//   ....[207]....
        /*0480*/ 	.word	0x0500000f


	//   ....[208]....
        /*0484*/ 	.word	0x0500000f


	//   ....[209]....
        /*0488*/ 	.word	0x0500000f


	//   ....[210]....
        /*048c*/ 	.word	0x0500000f


	//   ....[211]....
        /*0490*/ 	.word	0x0500000f


	//   ....[212]....
        /*0494*/ 	.word	0x0500000f


	//   ....[213]....
        /*0498*/ 	.word	0x0500000f


	//   ....[214]....
        /*049c*/ 	.word	0x0500000f


	//   ....[215]....
        /*04a0*/ 	.word	0x0500000f


	//   ....[216]....
        /*04a4*/ 	.word	0x0500000f


	//   ....[217]....
        /*04a8*/ 	.word	0x0500000f


	//   ....[218]....
        /*04ac*/ 	.word	0x0500000f


	//   ....[219]....
        /*04b0*/ 	.word	0x0500000f


	//----- nvinfo : EIATTR_COOP_GROUP_INSTR_OFFSETS
	.align		4
.L_203:
        /*04b4*/ 	.byte	0x04, 0x28
        /*04b6*/ 	.short	(.L_205 - .L_204)


	//   ....[0]....
.L_204:
        /*04b8*/ 	.word	0x00000080


	//   ....[1]....
        /*04bc*/ 	.word	0x00000090


	//   ....[2]....
        /*04c0*/ 	.word	0x000002d0


	//   ....[3]....
        /*04c4*/ 	.word	0x00000430


	//   ....[4]....
        /*04c8*/ 	.word	0x00000550


	//   ....[5]....
        /*04cc*/ 	.word	0x000006b0


	//   ....[6]....
        /*04d0*/ 	.word	0x00001580


	//   ....[7]....
        /*04d4*/ 	.word	0x00002770


	//   ....[8]....
        /*04d8*/ 	.word	0x000027f0


	//   ....[9]....
        /*04dc*/ 	.word	0x00002c30


	//   ....[10]....
        /*04e0*/ 	.word	0x00002cb0


	//   ....[11]....
        /*04e4*/ 	.word	0x000041f0


	//   ....[12]....
        /*04e8*/ 	.word	0x00004270


	//   ....[13]....
        /*04ec*/ 	.word	0x000046f0


	//   ....[14]....
        /*04f0*/ 	.word	0x000048b0


	//   ....[15]....
        /*04f4*/ 	.word	0x00005bc0


	//   ....[16]....
        /*04f8*/ 	.word	0x00005c40


	//   ....[17]....
        /*04fc*/ 	.word	0x00005cb0


	//   ....[18]....
        /*0500*/ 	.word	0x00005cd0


	//   ....[19]....
        /*0504*/ 	.word	0x00007750


	//   ....[20]....
        /*0508*/ 	.word	0x00007780


	//   ....[21]....
        /*050c*/ 	.word	0x00007850


	//   ....[22]....
        /*0510*/ 	.word	0x00007880


	//   ....[23]....
        /*0514*/ 	.word	0x00008070


	//   ....[24]....
        /*0518*/ 	.word	0x000080a0


	//   ....[25]....
        /*051c*/ 	.word	0x000081e0


	//   ....[26]....
        /*0520*/ 	.word	0x00008200


	//   ....[27]....
        /*0524*/ 	.word	0x00008340


	//   ....[28]....
        /*0528*/ 	.word	0x00008360


	//   ....[29]....
        /*052c*/ 	.word	0x000084b0


	//   ....[30]....
        /*0530*/ 	.word	0x000084d0


	//   ....[31]....
        /*0534*/ 	.word	0x00008e20


	//   ....[32]....
        /*0538*/ 	.word	0x00008e50


	//   ....[33]....
        /*053c*/ 	.word	0x00008fa0


	//   ....[34]....
        /*0540*/ 	.word	0x00008fc0


	//   ....[35]....
        /*0544*/ 	.word	0x00009100


	//   ....[36]....
        /*0548*/ 	.word	0x00009120


	//   ....[37]....
        /*054c*/ 	.word	0x00009270


	//   ....[38]....
        /*0550*/ 	.word	0x00009290


	//   ....[39]....
        /*0554*/ 	.word	0x00009450


	//   ....[40]....
        /*0558*/ 	.word	0x00009620


	//   ....[41]....
        /*055c*/ 	.word	0x00009650


	//   ....[42]....
        /*0560*/ 	.word	0x00009680


	//   ....[43]....
        /*0564*/ 	.word	0x000096b0


	//   ....[44]....
        /*0568*/ 	.word	0x000096e0


	//   ....[45]....
        /*056c*/ 	.word	0x00009710


	//   ....[46]....
        /*0570*/ 	.word	0x00009860


	//   ....[47]....
        /*0574*/ 	.word	0x00009890


	//   ....[48]....
        /*0578*/ 	.word	0x000098c0


	//   ....[49]....
        /*057c*/ 	.word	0x000098f0


	//   ....[50]....
        /*0580*/ 	.word	0x00009920


	//   ....[51]....
        /*0584*/ 	.word	0x00009950


	//   ....[52]....
        /*0588*/ 	.word	0x000099e0


	//   ....[53]....
        /*058c*/ 	.word	0x00009a10


	//   ....[54]....
        /*0590*/ 	.word	0x00009a90


	//   ....[55]....
        /*0594*/ 	.word	0x0000afa0


	//   ....[56]....
        /*0598*/ 	.word	0x0000afc0


	//   ....[57]....
        /*059c*/ 	.word	0x0000b050


	//   ....[58]....
        /*05a0*/ 	.word	0x0000b070


	//   ....[59]....
        /*05a4*/ 	.word	0x0000b0f0


	//   ....[60]....
        /*05a8*/ 	.word	0x0000b110


	//   ....[61]....
        /*05ac*/ 	.word	0x0000b190


	//   ....[62]....
        /*05b0*/ 	.word	0x0000b1b0


	//   ....[63]....
        /*05b4*/ 	.word	0x0000b230


	//   ....[64]....
        /*05b8*/ 	.word	0x0000b250


	//   ....[65]....
        /*05bc*/ 	.word	0x0000b260


	//   ....[66]....
        /*05c0*/ 	.word	0x0000b270


	//   ....[67]....
        /*05c4*/ 	.word	0x0000baa0


	//   ....[68]....
        /*05c8*/ 	.word	0x0000bad0


	//   ....[69]....
        /*05cc*/ 	.word	0x0000bb90


	//   ....[70]....
        /*05d0*/ 	.word	0x0000bba0


	//   ....[71]....
        /*05d4*/ 	.word	0x0000bc30


	//   ....[72]....
        /*05d8*/ 	.word	0x0000bc40


	//   ....[73]....
        /*05dc*/ 	.word	0x0000bcd0


	//   ....[74]....
        /*05e0*/ 	.word	0x0000bce0


	//   ....[75]....
        /*05e4*/ 	.word	0x0000bd70


	//   ....[76]....
        /*05e8*/ 	.word	0x0000bd80


	//   ....[77]....
        /*05ec*/ 	.word	0x0000be10


	//   ....[78]....
        /*05f0*/ 	.word	0x0000be20


	//   ....[79]....
        /*05f4*/ 	.word	0x0000bea0


	//   ....[80]....
        /*05f8*/ 	.word	0x0000beb0


	//   ....[81]....
        /*05fc*/ 	.word	0x0000bec0


	//   ....[82]....
        /*0600*/ 	.word	0x0000bed0


	//   ....[83]....
        /*0604*/ 	.word	0x0000c340


	//   ....[84]....
        /*0608*/ 	.word	0x0000c370


	//   ....[85]....
        /*060c*/ 	.word	0x0000c3d0


	//   ....[86]....
        /*0610*/ 	.word	0x0000c480


	//   ....[87]....
        /*0614*/ 	.word	0x0000c4a0


	//   ....[88]....
        /*0618*/ 	.word	0x0000c550


	//   ....[89]....
        /*061c*/ 	.word	0x0000c560


	//   ....[90]....
        /*0620*/ 	.word	0x0000c590


	//   ....[91]....
        /*0624*/ 	.word	0x0000c620


	//   ....[92]....
        /*0628*/ 	.word	0x0000c6c0


	//   ....[93]....
        /*062c*/ 	.word	0x0000c6e0


	//   ....[94]....
        /*0630*/ 	.word	0x0000c6f0


	//   ....[95]....
        /*0634*/ 	.word	0x0000ce20


	//   ....[96]....
        /*0638*/ 	.word	0x0000ce40


	//   ....[97]....
        /*063c*/ 	.word	0x0000ce50


	//   ....[98]....
        /*0640*/ 	.word	0x0000ce90


	//   ....[99]....
        /*0644*/ 	.word	0x0000cea0


	//   ....[100]....
        /*0648*/ 	.word	0x0000cee0


	//   ....[101]....
        /*064c*/ 	.word	0x0000cef0


	//   ....[102]....
        /*0650*/ 	.word	0x0000cf30


	//   ....[103]....
        /*0654*/ 	.word	0x0000cf40


	//   ....[104]....
        /*0658*/ 	.word	0x0000cf80


	//   ....[105]....
        /*065c*/ 	.word	0x0000cf90


	//   ....[106]....
        /*0660*/ 	.word	0x0000cfa0


	//   ....[107]....
        /*0664*/ 	.word	0x0000d310


	//   ....[108]....
        /*0668*/ 	.word	0x0000d330


	//   ....[109]....
        /*066c*/ 	.word	0x0000d340


	//   ....[110]....
        /*0670*/ 	.word	0x0000d350


	//   ....[111]....
        /*0674*/ 	.word	0x0000d360


	//   ....[112]....
        /*0678*/ 	.word	0x0000d380


	//   ....[113]....
        /*067c*/ 	.word	0x0000d3f0


	//   ....[114]....
        /*0680*/ 	.word	0x0000d420


	//   ....[115]....
        /*0684*/ 	.word	0x0000d430


	//   ....[116]....
        /*0688*/ 	.word	0x0000d4a0


	//   ....[117]....
        /*068c*/ 	.word	0x0000d4b0


	//   ....[118]....
        /*0690*/ 	.word	0x0000d5b0


	//   ....[119]....
        /*0694*/ 	.word	0x0000da60


	//   ....[120]....
        /*0698*/ 	.word	0x0000dab0


	//   ....[121]....
        /*069c*/ 	.word	0x0000dae0


	//   ....[122]....
        /*06a0*/ 	.word	0x0000daf0


	//   ....[123]....
        /*06a4*/ 	.word	0x0000db20


	//   ....[124]....
        /*06a8*/ 	.word	0x0000db50


	//   ....[125]....
        /*06ac*/ 	.word	0x0000db80


	//   ....[126]....
        /*06b0*/ 	.word	0x0000dbb0


	//   ....[127]....
        /*06b4*/ 	.word	0x0000dd30


	//   ....[128]....
        /*06b8*/ 	.word	0x0000dd60


	//   ....[129]....
        /*06bc*/ 	.word	0x0000dd90


	//   ....[130]....
        /*06c0*/ 	.word	0x0000ddc0


	//   ....[131]....
        /*06c4*/ 	.word	0x0000ddf0


	//   ....[132]....
        /*06c8*/ 	.word	0x0000de20


	//   ....[133]....
        /*06cc*/ 	.word	0x0000dee0


	//   ....[134]....
        /*06d0*/ 	.word	0x0000df00


	//   ....[135]....
        /*06d4*/ 	.word	0x0000df70


	//   ....[136]....
        /*06d8*/ 	.word	0x0000e3e0


	//   ....[137]....
        /*06dc*/ 	.word	0x0000e8c0


	//   ....[138]....
        /*06e0*/ 	.word	0x0000e9b0


	//   ....[139]....
        /*06e4*/ 	.word	0x0000ea50


	//   ....[140]....
        /*06e8*/ 	.word	0x0000eab0


	//   ....[141]....
        /*06ec*/ 	.word	0x0000eba0


	//   ....[142]....
        /*06f0*/ 	.word	0x0000ec10


	//   ....[143]....
        /*06f4*/ 	.word	0x0000ed00


	//   ....[144]....
        /*06f8*/ 	.word	0x0000ed70


	//   ....[145]....
        /*06fc*/ 	.word	0x0000ee60


	//   ....[146]....
        /*0700*/ 	.word	0x0000eed0


	//   ....[147]....
        /*0704*/ 	.word	0x0000efc0


	//   ....[148]....
        /*0708*/ 	.word	0x0000f030


	//   ....[149]....
        /*070c*/ 	.word	0x0000f0d0


	//   ....[150]....
        /*0710*/ 	.word	0x0000f1d0


	//   ....[151]....
        /*0714*/ 	.word	0x0000f230


	//   ....[152]....
        /*0718*/ 	.word	0x0000f290


	//   ....[153]....
        /*071c*/ 	.word	0x0000f380


	//   ....[154]....
        /*0720*/ 	.word	0x0000f3e0


	//   ....[155]....
        /*0724*/ 	.word	0x0000f4e0


	//   ....[156]....
        /*0728*/ 	.word	0x0000f540


	//   ....[157]....
        /*072c*/ 	.word	0x0000f640


	//   ....[158]....
        /*0730*/ 	.word	0x0000f6a0


	//   ....[159]....
        /*0734*/ 	.word	0x0000f7a0


	//   ....[160]....
        /*0738*/ 	.word	0x0000f800


	//   ....[161]....
        /*073c*/ 	.word	0x0000f900


	//   ....[162]....
        /*0740*/ 	.word	0x0000f960


	//   ....[163]....
        /*0744*/ 	.word	0x0000fa60


	//   ....[164]....
        /*0748*/ 	.word	0x0000fac0


	//   ....[165]....
        /*074c*/ 	.word	0x0000fb60


	//   ....[166]....
        /*0750*/ 	.word	0x0000fce0


	//   ....[167]....
        /*0754*/ 	.word	0x0000fdc0


	//   ....[168]....
        /*0758*/ 	.word	0x0000fe70


	//   ....[169]....
        /*075c*/ 	.word	0x0000ff80


	//   ....[170]....
        /*0760*/ 	.word	0x0000ffe0


	//   ....[171]....
        /*0764*/ 	.word	0x000100f0


	//   ....[172]....
        /*0768*/ 	.word	0x00010150


	//   ....[173]....
        /*076c*/ 	.word	0x00010260


	//   ....[174]....
        /*0770*/ 	.word	0x000102c0


	//   ....[175]....
        /*0774*/ 	.word	0x000103d0


	//   ....[176]....
        /*0778*/ 	.word	0x00010430


	//   ....[177]....
        /*077c*/ 	.word	0x000104f0


	//   ....[178]....
        /*0780*/ 	.word	0x00010650


	//   ....[179]....
        /*0784*/ 	.word	0x000106f0


	//   ....[180]....
        /*0788*/ 	.word	0x00010750


	//   ....[181]....
        /*078c*/ 	.word	0x00010800


	//   ....[182]....
        /*0790*/ 	.word	0x00010860


	//   ....[183]....
        /*0794*/ 	.word	0x00010910


	//   ....[184]....
        /*0798*/ 	.word	0x00010970


	//   ....[185]....
        /*079c*/ 	.word	0x00010a20


	//   ....[186]....
        /*07a0*/ 	.word	0x00010a80


	//   ....[187]....
        /*07a4*/ 	.word	0x00010b30


	//   ....[188]....
        /*07a8*/ 	.word	0x00010b90


	//   ....[189]....
        /*07ac*/ 	.word	0x00010c40


	//   ....[190]....
        /*07b0*/ 	.word	0x00010d20


	//   ....[191]....
        /*07b4*/ 	.word	0x00010dc0


	//   ....[192]....
        /*07b8*/ 	.word	0x00010e20


	//   ....[193]....
        /*07bc*/ 	.word	0x00010ef0


	//   ....[194]....
        /*07c0*/ 	.word	0x00010f50


	//   ....[195]....
        /*07c4*/ 	.word	0x00011020


	//   ....[196]....
        /*07c8*/ 	.word	0x00011080


	//   ....[197]....
        /*07cc*/ 	.word	0x00011160


	//   ....[198]....
        /*07d0*/ 	.word	0x000111c0


	//   ....[199]....
        /*07d4*/ 	.word	0x00011290


	//   ....[200]....
        /*07d8*/ 	.word	0x000112f0


	//   ....[201]....
        /*07dc*/ 	.word	0x000113c0


	//   ....[202]....
        /*07e0*/ 	.word	0x00011450


	//   ....[203]....
        /*07e4*/ 	.word	0x000114f0


	//   ....[204]....
        /*07e8*/ 	.word	0x00011610


	//   ....[205]....
        /*07ec*/ 	.word	0x00011680


	//   ....[206]....
        /*07f0*/ 	.word	0x000116f0


	//   ....[207]....
        /*07f4*/ 	.word	0x00011760


	//   ....[208]....
        /*07f8*/ 	.word	0x000117d0


	//   ....[209]....
        /*07fc*/ 	.word	0x00011850


	//   ....[210]....
        /*0800*/ 	.word	0x000118e0


	//   ....[211]....
        /*0804*/ 	.word	0x00011970


	//   ....[212]....
        /*0808*/ 	.word	0x000119e0


	//   ....[213]....
        /*080c*/ 	.word	0x00011a50


	//   ....[214]....
        /*0810*/ 	.word	0x00011ac0


	//   ....[215]....
        /*0814*/ 	.word	0x00011b40


	//   ....[216]....
        /*0818*/ 	.word	0x00011bb0


	//   ....[217]....
        /*081c*/ 	.word	0x00011c50


	//   ....[218]....
        /*0820*/ 	.word	0x00011ce0


	//   ....[219]....
        /*0824*/ 	.word	0x00011e00


	//----- nvinfo : EIATTR_REG_RECONFIG
	.align		4
.L_205:
        /*0828*/ 	.byte	0x01, 0x54
	.zero		2


	//----- nvinfo : EIATTR_SYSCALL_OFFSETS
	.align		4
        /*082c*/ 	.byte	0x04, 0x46
        /*082e*/ 	.short	(.L_207 - .L_206)


	//   ....[0]....
.L_206:
        /*0830*/ 	.word	0x00001760


	//   ....[1]....
        /*0834*/ 	.word	0x0000a5f0


	//   ....[2]....
        /*0838*/ 	.word	0x0000a740


	//   ....[3]....
        /*083c*/ 	.word	0x0000a830


	//   ....[4]....
        /*0840*/ 	.word	0x0000b700


	//----- nvinfo : EIATTR_MBARRIER_INSTR_OFFSETS
	.align		4
.L_207:
        /*0844*/ 	.byte	0x04, 0x39
        /*0846*/ 	.short	(.L_209 - .L_208)


	//   ....[0]....
.L_208:
        /*0848*/ 	.word	0x00000180
        /*084c*/ 	.word	0x000000ff
        /*0850*/ 	.word	0x00022800
        /*0854*/ 	.short	0x0100
        /*0856*/ 	.byte	0x08
	.zero		1


	//   ....[1]....
        /*0858*/ 	.word	0x00000190
        /*085c*/ 	.word	0x000000ff
        /*0860*/ 	.word	0x00022820
        /*0864*/ 	.short	0x0100
        /*0866*/ 	.byte	0x08
	.zero		1


	//   ....[2]....
        /*0868*/ 	.word	0x00000280
        /*086c*/ 	.word	0x000000ff
        /*0870*/ 	.word	0x00022830
        /*0874*/ 	.short	0x0100
        /*0876*/ 	.byte	0x08
	.zero		1


	//   ....[3]....
        /*0878*/ 	.word	0x00000290
        /*087c*/ 	.word	0x000000ff
        /*0880*/ 	.word	0x00022840
        /*0884*/ 	.short	0x0100
        /*0886*/ 	.byte	0x08
	.zero		1


	//   ....[4]....
        /*0888*/ 	.word	0x000002a0
        /*088c*/ 	.word	0x000000ff
        /*0890*/ 	.word	0x00022838
        /*0894*/ 	.short	0x0100
        /*0896*/ 	.byte	0x08
	.zero		1


	//   ....[5]....
        /*0898*/ 	.word	0x000002b0
        /*089c*/ 	.word	0x000000ff
        /*08a0*/ 	.word	0x00022848
        /*08a4*/ 	.short	0x0100
        /*08a6*/ 	.byte	0x08
	.zero		1


	//   ....[6]....
        /*08a8*/ 	.word	0x000003e0
        /*08ac*/ 	.word	0x000000ff
        /*08b0*/ 	.word	0x00022850
        /*08b4*/ 	.short	0x0100
        /*08b6*/ 	.byte	0x08
	.zero		1


	//   ....[7]....
        /*08b8*/ 	.word	0x000003f0
        /*08bc*/ 	.word	0x000000ff
        /*08c0*/ 	.word	0x00022860
        /*08c4*/ 	.short	0x0100
        /*08c6*/ 	.byte	0x08
	.zero		1


	//   ....[8]....
        /*08c8*/ 	.word	0x00000400
        /*08cc*/ 	.word	0x000000ff
        /*08d0*/ 	.word	0x00022858
        /*08d4*/ 	.short	0x0100
        /*08d6*/ 	.byte	0x08
	.zero		1


	//   ....[9]....
        /*08d8*/ 	.word	0x00000410
        /*08dc*/ 	.word	0x000000ff
        /*08e0*/ 	.word	0x00022868
        /*08e4*/ 	.short	0x0100
        /*08e6*/ 	.byte	0x08
	.zero		1


	//   ....[10]....
        /*08e8*/ 	.word	0x00000500
        /*08ec*/ 	.word	0x000000ff
        /*08f0*/ 	.word	0x00022870
        /*08f4*/ 	.short	0x0100
        /*08f6*/ 	.byte	0x06
	.zero		1


	//   ....[11]....
        /*08f8*/ 	.word	0x00000510
        /*08fc*/ 	.word	0x000000ff
        /*0900*/ 	.word	0x00022880
        /*0904*/ 	.short	0x0100
        /*0906*/ 	.byte	0x06
	.zero		1


	//   ....[12]....
        /*0908*/ 	.word	0x00000520
        /*090c*/ 	.word	0x000000ff
        /*0910*/ 	.word	0x00022878
        /*0914*/ 	.short	0x0100
        /*0916*/ 	.byte	0x06
	.zero		1


	//   ....[13]....
        /*0918*/ 	.word	0x00000530
        /*091c*/ 	.word	0x000000ff
        /*0920*/ 	.word	0x00022888
        /*0924*/ 	.short	0x0100
        /*0926*/ 	.byte	0x06
	.zero		1


	//   ....[14]....
        /*0928*/ 	.word	0x00000660
        /*092c*/ 	.word	0x000000ff
        /*0930*/ 	.word	0x00022890
        /*0934*/ 	.short	0x0100
        /*0936*/ 	.byte	0x08
	.zero		1


	//   ....[15]....
        /*0938*/ 	.word	0x00000670
        /*093c*/ 	.word	0x000000ff
        /*0940*/ 	.word	0x000228a0
        /*0944*/ 	.short	0x0100
        /*0946*/ 	.byte	0x08
	.zero		1


	//   ....[16]....
        /*0948*/ 	.word	0x00000680
        /*094c*/ 	.word	0x000000ff
        /*0950*/ 	.word	0x00022898
        /*0954*/ 	.short	0x0100
        /*0956*/ 	.byte	0x08
	.zero		1


	//   ....[17]....
        /*0958*/ 	.word	0x00000690
        /*095c*/ 	.word	0x000000ff
        /*0960*/ 	.word	0x000228a8
        /*0964*/ 	.short	0x0100
        /*0966*/ 	.byte	0x08
	.zero		1


	//   ....[18]....
        /*0968*/ 	.word	0x000007d0
        /*096c*/ 	.word	0x000000ff
        /*0970*/ 	.word	0x000228b0
        /*0974*/ 	.short	0x0100
        /*0976*/ 	.byte	0x08
	.zero		1


	//   ....[19]....
        /*0978*/ 	.word	0x000007e0
        /*097c*/ 	.word	0x000000ff
        /*0980*/ 	.word	0x000228c0
        /*0984*/ 	.short	0x0100
        /*0986*/ 	.byte	0x08
	.zero		1


	//   ....[20]....
        /*0988*/ 	.word	0x000007f0
        /*098c*/ 	.word	0x000000ff
        /*0990*/ 	.word	0x000228b8
        /*0994*/ 	.short	0x0100
        /*0996*/ 	.byte	0x08
	.zero		1


	//   ....[21]....
        /*0998*/ 	.word	0x00000800
        /*099c*/ 	.word	0x000000ff
        /*09a0*/ 	.word	0x000228c8
        /*09a4*/ 	.short	0x0100
        /*09a6*/ 	.byte	0x08
	.zero		1


	//   ....[22]....
        /*09a8*/ 	.word	0x000017d0
        /*09ac*/ 	.word	0x000000ff
        /*09b0*/ 	.word	0x00022800
        /*09b4*/ 	.short	0x010a
        /*09b6*/ 	.byte	0x2d
	.zero		1


	//   ....[23]....
        /*09b8*/ 	.word	0x000018a0
        /*09bc*/ 	.word	0x000000ff
        /*09c0*/ 	.word	0x00022830
        /*09c4*/ 	.short	0x010a
        /*09c6*/ 	.byte	0x16
	.zero		1


	//   ....[24]....
        /*09c8*/ 	.word	0x000018e0
        /*09cc*/ 	.word	0x000000ff
        /*09d0*/ 	.word	0x00022830
        /*09d4*/ 	.short	0x010a
        /*09d6*/ 	.byte	0x16
	.zero		1


	//   ....[25]....
        /*09d8*/ 	.word	0x00002140
        /*09dc*/ 	.word	0x000000ff
        /*09e0*/ 	.word	0x00000000
        /*09e4*/ 	.short	0x0101
        /*09e6*/ 	.byte	0x06
	.zero		1


	//   ....[26]....
        /*09e8*/ 	.word	0x000034d0
        /*09ec*/ 	.word	0x000000ff
        /*09f0*/ 	.word	0x00022850
        /*09f4*/ 	.short	0x010a
        /*09f6*/ 	.byte	0x16
	.zero		1


	//   ....[27]....
        /*09f8*/ 	.word	0x00003510
        /*09fc*/ 	.word	0x000000ff
        /*0a00*/ 	.word	0x00022850
        /*0a04*/ 	.short	0x010a
        /*0a06*/ 	.byte	0x16
	.zero		1


	//   ....[28]....
        /*0a08*/ 	.word	0x00003830
        /*0a0c*/ 	.word	0x000000ff
        /*0a10*/ 	.word	0x00000000
        /*0a14*/ 	.short	0x0101
        /*0a16*/ 	.byte	0x16
	.zero		1


	//   ....[29]....
        /*0a18*/ 	.word	0x000039a0
        /*0a1c*/ 	.word	0x000000ff
        /*0a20*/ 	.word	0x00022830
        /*0a24*/ 	.short	0x010a
        /*0a26*/ 	.byte	0x18
	.zero		1


	//   ....[30]....
        /*0a28*/ 	.word	0x000039e0
        /*0a2c*/ 	.word	0x000000ff
        /*0a30*/ 	.word	0x00022830
        /*0a34*/ 	.short	0x010a
        /*0a36*/ 	.byte	0x18
	.zero		1


	//   ....[31]....
        /*0a38*/ 	.word	0x00003f30
        /*0a3c*/ 	.word	0x000000ff
        /*0a40*/ 	.word	0x00000000
        /*0a44*/ 	.short	0x0101
        /*0a46*/ 	.byte	0x06
	.zero		1


	//   ....[32]....
        /*0a48*/ 	.word	0x00005880
        /*0a4c*/ 	.word	0x000000ff
        /*0a50*/ 	.word	0x00022850
        /*0a54*/ 	.short	0x010a
        /*0a56*/ 	.byte	0x18
	.zero		1


	//   ....[33]....
        /*0a58*/ 	.word	0x000058d0
        /*0a5c*/ 	.word	0x000000ff
        /*0a60*/ 	.word	0x00022850
        /*0a64*/ 	.short	0x010a
        /*0a66*/ 	.byte	0x18
	.zero		1


	//   ....[34]....
        /*0a68*/ 	.word	0x00005ba0
        /*0a6c*/ 	.word	0x000000ff
        /*0a70*/ 	.word	0x00000000
        /*0a74*/ 	.short	0x0101
        /*0a76*/ 	.byte	0x18
	.zero		1


	//   ....[35]....
        /*0a78*/ 	.word	0x00008060
        /*0a7c*/ 	.word	0x00000003
        /*0a80*/ 	.word	0x00000000
        /*0a84*/ 	.short	0x0101
        /*0a86*/ 	.byte	0x3f
	.zero		1


	//   ....[36]....
        /*0a88*/ 	.word	0x0000ad10
        /*0a8c*/ 	.word	0x00000021
        /*0a90*/ 	.word	0x00022840
        /*0a94*/ 	.short	0x010a
        /*0a96*/ 	.byte	0x3f
	.zero		1


	//   ....[37]....
        /*0a98*/ 	.word	0x0000b370
        /*0a9c*/ 	.word	0x00000021
        /*0aa0*/ 	.word	0x00022830
        /*0aa4*/ 	.short	0x0107
        /*0aa6*/ 	.byte	0x3f
	.zero		1


	//   ....[38]....
        /*0aa8*/ 	.word	0x0000b450
        /*0aac*/ 	.word	0x00000021
        /*0ab0*/ 	.word	0x00022830
        /*0ab4*/ 	.short	0x0101
        /*0ab6*/ 	.byte	0x3f
	.zero		1


	//   ....[39]....
        /*0ab8*/ 	.word	0x0000bfd0
        /*0abc*/ 	.word	0x00000016
        /*0ac0*/ 	.word	0x00022800
        /*0ac4*/ 	.short	0x0107
        /*0ac6*/ 	.byte	0x3f
	.zero		1


	//   ....[40]....
        /*0ac8*/ 	.word	0x0000c0c0
        /*0acc*/ 	.word	0x00000016
        /*0ad0*/ 	.word	0x00022800
        /*0ad4*/ 	.short	0x0101
        /*0ad6*/ 	.byte	0x3f
	.zero		1


	//   ....[41]....
        /*0ad8*/ 	.word	0x0000c0e0
        /*0adc*/ 	.word	0x00000016
        /*0ae0*/ 	.word	0x00022820
        /*0ae4*/ 	.short	0x010a
        /*0ae6*/ 	.byte	0x3f
	.zero		1


	//   ....[42]....
        /*0ae8*/ 	.word	0x0000c170
        /*0aec*/ 	.word	0x00000021
        /*0af0*/ 	.word	0x00022860
        /*0af4*/ 	.short	0x010a
        /*0af6*/ 	.byte	0x3f
	.zero		1


	//   ....[43]....
        /*0af8*/ 	.word	0x0000c870
        /*0afc*/ 	.word	0x00000021
        /*0b00*/ 	.word	0x00022850
        /*0b04*/ 	.short	0x0107
        /*0b06*/ 	.byte	0x3f
	.zero		1


	//   ....[44]....
        /*0b08*/ 	.word	0x0000c940
        /*0b0c*/ 	.word	0x00000021
        /*0b10*/ 	.word	0x00022850
        /*0b14*/ 	.short	0x0101
        /*0b16*/ 	.byte	0x3f
	.zero		1


	//   ....[45]....
        /*0b18*/ 	.word	0x0000cc80
        /*0b1c*/ 	.word	0x0000000a
        /*0b20*/ 	.word	0x00022840
        /*0b24*/ 	.short	0x010a
        /*0b26*/ 	.byte	0x3f
	.zero		1


	//   ....[46]....
        /*0b28*/ 	.word	0x0000d050
        /*0b2c*/ 	.word	0x0000000a
        /*0b30*/ 	.word	0x00022830
        /*0b34*/ 	.short	0x0107
        /*0b36*/ 	.byte	0x3f
	.zero		1


	//   ....[47]....
        /*0b38*/ 	.word	0x0000d110
        /*0b3c*/ 	.word	0x0000000a
        /*0b40*/ 	.word	0x00022830
        /*0b44*/ 	.short	0x0101
        /*0b46*/ 	.byte	0x3f
	.zero		1


	//   ....[48]....
        /*0b48*/ 	.word	0x0000d140
        /*0b4c*/ 	.word	0x0000000a
        /*0b50*/ 	.word	0x00022860
        /*0b54*/ 	.short	0x010a
        /*0b56*/ 	.byte	0x3f
	.zero		1


	//   ....[49]....
        /*0b58*/ 	.word	0x0000d660
        /*0b5c*/ 	.word	0x0000000a
        /*0b60*/ 	.word	0x00022850
        /*0b64*/ 	.short	0x0107
        /*0b66*/ 	.byte	0x3f
	.zero		1


	//   ....[50]....
        /*0b68*/ 	.word	0x0000d720
        /*0b6c*/ 	.word	0x0000000a
        /*0b70*/ 	.word	0x00022850
        /*0b74*/ 	.short	0x0101
        /*0b76*/ 	.byte	0x3f
	.zero		1


	//   ....[51]....
        /*0b78*/ 	.word	0x0000e360
        /*0b7c*/ 	.word	0x00000007
        /*0b80*/ 	.word	0x00022820
        /*0b84*/ 	.short	0x010a
        /*0b86*/ 	.byte	0x3f
	.zero		1


	//   ....[52]....
        /*0b88*/ 	.word	0x0000e4e0
        /*0b8c*/ 	.word	0x00000005
        /*0b90*/ 	.word	0x00022840
        /*0b94*/ 	.short	0x010a
        /*0b96*/ 	.byte	0x3f
	.zero		1


	//   ....[53]....
        /*0b98*/ 	.word	0x0000e580
        /*0b9c*/ 	.word	0x00000003
        /*0ba0*/ 	.word	0x00022840
        /*0ba4*/ 	.short	0x010a
        /*0ba6*/ 	.byte	0x3f
	.zero		1


	//   ....[54]....
        /*0ba8*/ 	.word	0x0000e5c0
        /*0bac*/ 	.word	0x00000005
        /*0bb0*/ 	.word	0x00022860
        /*0bb4*/ 	.short	0x010a
        /*0bb6*/ 	.byte	0x3f
	.zero		1


	//   ....[55]....
        /*0bb8*/ 	.word	0x0000e600
        /*0bbc*/ 	.word	0x00000003
        /*0bc0*/ 	.word	0x00022860
        /*0bc4*/ 	.short	0x010a
        /*0bc6*/ 	.byte	0x3f
	.zero		1


	//   ....[56]....
        /*0bc8*/ 	.word	0x0000e670
        /*0bcc*/ 	.word	0x00000003
        /*0bd0*/ 	.word	0x00022800
        /*0bd4*/ 	.short	0x010a
        /*0bd6*/ 	.byte	0x3f
	.zero		1


	//   ....[57]....
        /*0bd8*/ 	.word	0x0000e6d0
        /*0bdc*/ 	.word	0x00000003
        /*0be0*/ 	.word	0x00022830
        /*0be4*/ 	.short	0x010a
        /*0be6*/ 	.byte	0x3f
	.zero		1


	//   ....[58]....
        /*0be8*/ 	.word	0x0000e730
        /*0bec*/ 	.word	0x00000009
        /*0bf0*/ 	.word	0x00022850
        /*0bf4*/ 	.short	0x010a
        /*0bf6*/ 	.byte	0x3f
	.zero		1


	//   ....[59]....
        /*0bf8*/ 	.word	0x0000e790
        /*0bfc*/ 	.word	0x00000000
        /*0c00*/ 	.word	0x00022830
        /*0c04*/ 	.short	0x010a
        /*0c06*/ 	.byte	0x3f
	.zero		1


	//   ....[60]....
        /*0c08*/ 	.word	0x0000e7f0
        /*0c0c*/ 	.word	0x0000000a
        /*0c10*/ 	.word	0x00022850
        /*0c14*/ 	.short	0x010a
        /*0c16*/ 	.byte	0x3f
	.zero		1


	//   ....[61]....
        /*0c18*/ 	.word	0x0000e900
        /*0c1c*/ 	.word	0x00000021
        /*0c20*/ 	.word	0x00022840
        /*0c24*/ 	.short	0x010a
        /*0c26*/ 	.byte	0x3f
	.zero		1


	//   ....[62]....
        /*0c28*/ 	.word	0x0000fbe0
        /*0c2c*/ 	.word	0x00000016
        /*0c30*/ 	.word	0x00022820
        /*0c34*/ 	.short	0x010a
        /*0c36*/ 	.byte	0x3f
	.zero		1


	//   ....[63]....
        /*0c38*/ 	.word	0x0000fc30
        /*0c3c*/ 	.word	0x00000021
        /*0c40*/ 	.word	0x00022860
        /*0c44*/ 	.short	0x010a
        /*0c46*/ 	.byte	0x3f
	.zero		1


	//   ....[64]....
        /*0c48*/ 	.word	0x000105a0
        /*0c4c*/ 	.word	0x0000000a
        /*0c50*/ 	.word	0x00022840
        /*0c54*/ 	.short	0x010a
        /*0c56*/ 	.byte	0x3f
	.zero		1


	//   ....[65]....
        /*0c58*/ 	.word	0x00010c70
        /*0c5c*/ 	.word	0x0000000a
        /*0c60*/ 	.word	0x00022860
        /*0c64*/ 	.short	0x010a
        /*0c66*/ 	.byte	0x3f
	.zero		1


	//   ....[66]....
        /*0c68*/ 	.word	0x00011d20
        /*0c6c*/ 	.word	0x00000007
        /*0c70*/ 	.word	0x00022820
        /*0c74*/ 	.short	0x010a
        /*0c76*/ 	.byte	0x3f
	.zero		1


	//   ....[67]....
        /*0c78*/ 	.word	0x00011ec0
        /*0c7c*/ 	.word	0x00000005
        /*0c80*/ 	.word	0x00022840
        /*0c84*/ 	.short	0x010a
        /*0c86*/ 	.byte	0x3f
	.zero		1


	//   ....[68]....
        /*0c88*/ 	.word	0x00011f10
        /*0c8c*/ 	.word	0x00000003
        /*0c90*/ 	.word	0x00022840
        /*0c94*/ 	.short	0x010a
        /*0c96*/ 	.byte	0x3f
	.zero		1


	//   ....[69]....
        /*0c98*/ 	.word	0x00011f60
        /*0c9c*/ 	.word	0x00000005
        /*0ca0*/ 	.word	0x00022860
        /*0ca4*/ 	.short	0x010a
        /*0ca6*/ 	.byte	0x3f
	.zero		1


	//----- nvinfo : EIATTR_NUM_MBARRIERS
	.align		4
.L_209:
        /*0ca8*/ 	.byte	0x03, 0x38
        /*0caa*/ 	.short	0x0016


	//----- nvinfo : EIATTR_EXIT_INSTR_OFFSETS
	.align		4
        /*0cac*/ 	.byte	0x04, 0x1c
        /*0cae*/ 	.short	(.L_211 - .L_210)


	//   ....[0]....
.L_210:
        /*0cb0*/ 	.word	0x000009b0


	//   ....[1]....
        /*0cb4*/ 	.word	0x00009400


	//   ....[2]....
        /*0cb8*/ 	.word	0x0000e650


	//----- nvinfo : EIATTR_MAX_THREADS
	.align		4
.L_211:
        /*0cbc*/ 	.byte	0x04, 0x05
        /*0cbe*/ 	.short	(.L_213 - .L_212)
.L_212:
        /*0cc0*/ 	.word	0x00000180
        /*0cc4*/ 	.word	0x00000001
        /*0cc8*/ 	.word	0x00000001


	//----- nvinfo : EIATTR_CRS_STACK_SIZE
	.align		4
.L_213:
        /*0ccc*/ 	.byte	0x04, 0x1e
        /*0cce*/ 	.short	(.L_215 - .L_214)
.L_214:
        /*0cd0*/ 	.word	0x00000000


	//----- nvinfo : EIATTR_CBANK_PARAM_SIZE
	.align		4
.L_215:
        /*0cd4*/ 	.byte	0x03, 0x19
        /*0cd6*/ 	.short	0x0af0


	//----- nvinfo : EIATTR_PARAM_CBANK
	.align		4
        /*0cd8*/ 	.byte	0x04, 0x0a
        /*0cda*/ 	.short	(.L_217 - .L_216)
	.align		4
.L_216:
        /*0cdc*/ 	.word	index@(.nv.constant0._ZN7cutlass13device_kernelIN5flash11enable_sm90INS1_16FlashAttnFwdSm90INS1_25CollectiveMainloopFwdSm90ILi2EN4cute5tupleIJNS5_1CILi1EEES8_S8_EEENS6_IJNS7_ILi128EEENS7_ILi96EEENS7_ILi64EEEEEELi256ENS_6half_tEfNS_4arch4Sm90ELb0ELb0ELb1ELb1ELb1ELb0ELb0ELb1ELb0ELb1ELb0ELb0EEENS1_21CollectiveEpilogueFwdINS6_IJSA_NS7_ILi256EEESB_EEES9_SE_SG_Li256ELb1ELb1ELb0ELb0EEENS1_36VarlenDynamicPersistentTileSchedulerILi128ELi96ELi256ELi128ELb0ELb1ELb1ELb0ELb1ELb1EEEEEEEEEvNT_6ParamsE)
        /*0ce0*/ 	.short	0x0210
        /*0ce2*/ 	.short	0x0af0


	//----- nvinfo : EIATTR_SW_WAR
	.align		4
.L_217:
        /*0ce4*/ 	.byte	0x04, 0x36
        /*0ce6*/ 	.short	(.L_219 - .L_218)
.L_218:
        /*0ce8*/ 	.word	0x00000008
.L_219:


//--------------------- .nv.info._ZN7cutlass13device_kernelIN5flash11enable_sm90INS1_16FlashAttnFwdSm90INS1_25CollectiveMainloopFwdSm90ILi2EN4cute5tupleIJNS5_1CILi1EEES8_S8_EEENS6_IJNS7_ILi128EEENS7_ILi96EEENS7_ILi64EEEEEELi256ENS_6half_tEfNS_4arch4Sm90ELb0ELb0ELb1ELb1ELb1ELb1ELb0ELb1ELb0ELb1ELb0ELb0EEENS1_21CollectiveEpilogueFwdINS6_IJSA_NS7_ILi256EEESB_EEES9_SE_SG_Li256ELb1ELb1ELb0ELb0EEENS1_36VarlenDynamicPersistentTileSchedulerILi128ELi96ELi256ELi128ELb0ELb1ELb1ELb0ELb1ELb1EEEEEEEEEvNT_6ParamsE --------------------------
	.section	.nv.info._ZN7cutlass13device_kernelIN5flash11enable_sm90INS1_16FlashAttnFwdSm90INS1_25CollectiveMainloopFwdSm90ILi2EN4cute5tupleIJNS5_1CILi1EEES8_S8_EEENS6_IJNS7_ILi128EEENS7_ILi96EEENS7_ILi64EEEEEELi256ENS_6half_tEfNS_4arch4Sm90ELb0ELb0ELb1ELb1ELb1ELb1ELb0ELb1ELb0ELb1ELb0ELb0EEENS1_21CollectiveEpilogueFwdINS6_IJSA_NS7_ILi256EEESB_EEES9_SE_SG_Li256ELb1ELb1ELb0ELb0EEENS1_36VarlenDynamicPersistentTileSchedulerILi128ELi96ELi256ELi128ELb0ELb1ELb1ELb0ELb1ELb1EEEEEEEEEvNT_6ParamsE,"",@"SHT_CUDA_INFO"
	.sectionflags	@""
	.align	4


	//----- nvinfo : EIATTR_CUDA_API_VERSION
	.align		4
        /*0000*/ 	.byte	0x04, 0x37
        /*0002*/ 	.short	(.L_221 - .L_220)
.L_220:
        /*0004*/ 	.word	0x00000082


	//----- nvinfo : EIATTR_KPARAM_INFO
	.align		4
.L_221:
        /*0008*/ 	.byte	0x04, 0x17
        /*000a*/ 	.short	(.L_223 - .L_222)
.L_222:
        /*000c*/ 	.word	0x00000000
        /*0010*/ 	.short	0x0000
        /*0012*/ 	.short	0x0070
        /*0014*/ 	.byte	0x00, 0xf0, 0x01, 0x2a


	//----- nvinfo : EIATTR_SPARSE_MMA_MASK
	.align		4
.L_223:
        /*0018*/ 	.byte	0x03, 0x50
        /*001a*/ 	.short	0x0000


	//----- nvinfo : EIATTR_MAXREG_COUNT
	.align		4
        /*001c*/ 	.byte	0x03, 0x1b
        /*001e*/ 	.short	0x00a8


	//----- nvinfo : EIATTR_NUM_BARRIERS
	.align		4
        /*0020*/ 	.byte	0x02, 0x4c
        /*0022*/ 	.byte	0x10
	.zero		1


	//----- nvinfo : EIATTR_EXTERNS
	.align		4
        /*0024*/ 	.byte	0x04, 0x0f
        /*0026*/ 	.short	(.L_225 - .L_224)


	//   ....[0]....
	.align		4
.L_224:
        /*0028*/ 	.word	index@(__assertfail)


	//----- nvinfo : EIATTR_ANNOTATIONS
	.align		4
.L_225:
        /*002c*/ 	.byte	0x04, 0x55
        /*002e*/ 	.short	(.L_227 - .L_226)


	//   ....[0]....
.L_226:
        /* <DEDUP_REMOVED lines=50> */


	//----- nvinfo : EIATTR_MERCURY_ISA_VERSION
	.align		4
.L_227:
        /*0338*/ 	.byte	0x03, 0x5f
        /*033a*/ 	.short	0x0101


	//----- nvinfo : EIATTR_UNUSED_LOAD_BYTE_OFFSET
	.align		4
        /*033c*/ 	.byte	0x04, 0x44
        /*033e*/ 	.short	(.L_229 - .L_228)


	//   ....[0]....
.L_228:
        /*0340*/ 	.word	0x00000a40
        /*0344*/ 	.word	0x0000fff0


	//   ....[1]....
        /*0348*/ 	.word	0x0000d9d0
        /*034c*/ 	.word	0x0000fff0


	//----- nvinfo : EIATTR_INT_WARP_WIDE_INSTR_OFFSETS
	.align		4
.L_229:
        /*0350*/ 	.byte	0x04, 0x31
        /*0352*/ 	.short	(.L_231 - .L_230)


	//   ....[0]....
.L_230:
        /*0354*/ 	.word	0x00000120


	//   ....[1]....
        /*0358*/ 	.word	0x000001c0


	//   ....[2]....
        /*035c*/ 	.word	0x00000230


	//   ....[3]....
        /*0360*/ 	.word	0x00012fd0


	//   ....[4]....
        /*0364*/ 	.word	0x00013060


	//   ....[5]....
        /*0368*/ 	.word	0x00016460


	//   ....[6]....
        /*036c*/ 	.word	0x000164f0


	//----- nvinfo : EIATTR_COOP_GROUP_MASK_REGIDS
	.align		4
.L_231:
        /*0370*/ 	.byte	0x04, 0x29
        /*0372*/ 	.short	(.L_233 - .L_232)


	//   ....[0]....
.L_232:
        /*0374*/ 	.word	0xffffffff


	//   ....[1]....
        /*0378*/ 	.word	0xffffffff


	//   ....[2]....
        /*037c*/ 	.word	0xffffffff


	//   ....[3]....
        /*0380*/ 	.word	0xffffffff


	//   ....[4]....
        /*0384*/ 	.word	0xffffffff


	//   ....[5]....
        /*0388*/ 	.word	0xffffffff


	//   ....[6]....
        /*038c*/ 	.word	0xffffffff


	//   ....[7]....
        /*0390*/ 	.word	0xffffffff


	//   ....[8]....
        /*0394*/ 	.word	0xffffffff


	//   ....[9]....
        /*0398*/ 	.word	0xffffffff


	//   ....[10]....
        /*039c*/ 	.word	0xffffffff


	//   ....[11]....
        /*03a0*/ 	.word	0xffffffff


	//   ....[12]....
        /*03a4*/ 	.word	0xffffffff


	//   ....[13]....
        /*03a8*/ 	.word	0xffffffff


	//   ....[14]....
        /*03ac*/ 	.word	0xffffffff


	//   ....[15]....
        /*03b0*/ 	.word	0xffffffff


	//   ....[16]....
        /*03b4*/ 	.word	0xffffffff


	//   ....[17]....
        /*03b8*/ 	.word	0xffffffff


	//   ....[18]....
        /*03bc*/ 	.word	0xffffffff


	//   ....[19]....
        /*03c0*/ 	.word	0xffffffff


	//   ....[20]....
        /*03c4*/ 	.word	0xffffffff


	//   ....[21]....
        /*03c8*/ 	.word	0xffffffff


	//   ....[22]....
        /*03cc*/ 	.word	0xffffffff


	//   ....[23]....
        /*03d0*/ 	.word	0xffffffff


	//   ....[24]....
        /*03d4*/ 	.word	0xffffffff


	//   ....[25]....
        /*03d8*/ 	.word	0xffffffff


	//   ....[26]....
        /*03dc*/ 	.word	0xffffffff


	//   ....[27]....
        /*03e0*/ 	.word	0xffffffff


	//   ....[28]....
        /*03e4*/ 	.word	0xffffffff


	//   ....[29]....
        /*03e8*/ 	.word	0xffffffff


	//   ....[30]....
        /*03ec*/ 	.word	0xffffffff


	//   ....[31]....
        /*03f0*/ 	.word	0xffffffff


	//   ....[32]....
        /*03f4*/ 	.word	0xffffffff


	//   ....[33]....
        /*03f8*/ 	.word	0xffffffff


	//   ....[34]....
        /*03fc*/ 	.word	0xffffffff


	//   ....[35]....
        /*0400*/ 	.word	0xffffffff


	//   ....[36]....
        /*0404*/ 	.word	0xffffffff


	//   ....[37]....
        /*0408*/ 	.word	0xffffffff


	//   ....[38]....
        /*040c*/ 	.word	0xffffffff


	//   ....[39]....
        /*0410*/ 	.word	0xffffffff


	//   ....[40]....
        /*0414*/ 	.word	0xffffffff


	//   ....[41]....
        /*0418*/ 	.word	0xffffffff


	//   ....[42]....
        /*041c*/ 	.word	0xffffffff


	//   ....[43]....
        /*0420*/ 	.word	0xffffffff


	//   ....[44]....
        /*0424*/ 	.word	0xffffffff


	//   ....[45]....
        /*0428*/ 	.word	0xffffffff


	//   ....[46]....
        /*042c*/ 	.word	0xffffffff


	//   ....[47]....
        /*0430*/ 	.word	0xffffffff


	//   ....[48]....
        /*0434*/ 	.word	0xffffffff


	//   ....[49]....
        /*0438*/ 	.word	0xffffffff


	//   ....[50]....
        /*043c*/ 	.word	0xffffffff


	//   ....[51]....
        /*0440*/ 	.word	0xffffffff


	//   ....[52]....
        /*0444*/ 	.word	0xffffffff


	//   ....[53]....
        /*0448*/ 	.word	0xffffffff


	//   ....[54]....
        /*044c*/ 	.word	0xffffffff


	//   ....[55]....
        /*0450*/ 	.word	0xffffffff


	//   ....[56]....
        /*0454*/ 	.word	0xffffffff


	//   ....[57]....
        /*0458*/ 	.word	0xffffffff


	//   ....[58]....
        /*045c*/ 	.word	0xffffffff


	//   ....[59]....
        /*0460*/ 	.word	0xffffffff


	//   ....[60]....
        /*0464*/ 	.word	0xffffffff


	//   ....[61]....
        /*0468*/ 	.word	0xffffffff


	//   ....[62]....
        /*046c*/ 	.word	0xffffffff


	//   ....[63]....
        /*0470*/ 	.word	0xffffffff


	//   ....[64]....
        /*0474*/ 	.word	0xffffffff


	//   ....[65]....
        /*0478*/ 	.word	0xffffffff


	//   ....[66]....
        /*047c*/ 	.word	0xffffffff


	//   ....[67]....
        /*0480*/ 	.word	0xffffffff


	//   ....[68]....
        /*0484*/ 	.word	0xffffffff


	//   ....[69]....
        /*0488*/ 	.word	0xffffffff


	//   ....[70]....
        /*048c*/ 	.word	0xffffffff


	//   ....[71]....
        /*0490*/ 	.word	0xffffffff


	//   ....[72]....
        /*0494*/ 	.word	0xffffffff


	//   ....[73]....
        /*0498*/ 	.word	0xffffffff


	//   ....[74]....
        /*049c*/ 	.word	0xffffffff


	//   ....[75]....
        /*04a0*/ 	.word	0xffffffff


	//   ....[76]....
        /*04a4*/ 	.word	0xffffffff


	//   ....[77]....
        /*04a8*/ 	.word	0xffffffff


	//   ....[78]....
        /*04ac*/ 	.word	0xffffffff


	//   ....[79]....
        /*04b0*/ 	.word	0xffffffff


	//   ....[80]....
        /*04b4*/ 	.word	0xffffffff


	//   ....[81]....
        /*04b8*/ 	.word	0xffffffff


	//   ....[82]....
        /*04bc*/ 	.word	0xffffffff


	//   ....[83]....
        /*04c0*/ 	.word	0xffffffff


	//   ....[84]....
        /*04c4*/ 	.word	0xffffffff


	//   ....[85]....
        /*04c8*/ 	.word	0xffffffff


	//   ....[86]....
        /*04cc*/ 	.word	0xffffffff


	//   ....[87]....
        /*04d0*/ 	.word	0xffffffff


	//   ....[88]....
        /*04d4*/ 	.word	0xffffffff


	//   ....[89]....
        /*04d8*/ 	.word	0xffffffff


	//   ....[90]....
        /*04dc*/ 	.word	0xffffffff


	//   ....[91]....
        /*04e0*/ 	.word	0xffffffff


	//   ....[92]....
        /*04e4*/ 	.word	0xffffffff


	//   ....[93]....
        /*04e8*/ 	.word	0xffffffff


	//   ....[94]....
        /*04ec*/ 	.word	0xffffffff


	//   ....[95]....
        /*04f0*/ 	.word	0xffffffff


	//   ....[96]....
        /*04f4*/ 	.word	0xffffffff


	//   ....[97]....
        /*04f8*/ 	.word	0xffffffff


	//   ....[98]....
        /*04fc*/ 	.word	0xffffffff


	//   ....[99]....
        /*0500*/ 	.word	0xffffffff


	//   ....[100]....
        /*0504*/ 	.word	0xffffffff


	//   ....[101]....
        /*0508*/ 	.word	0xffffffff


	//   ....[102]....
        /*050c*/ 	.word	0xffffffff


	//   ....[103]....
        /*0510*/ 	.word	0xffffffff


	//   ....[104]....
        /*0514*/ 	.word	0xffffffff


	//   ....[105]....
        /*0518*/ 	.word	0xffffffff


	//   ....[106]....
        /*051c*/ 	.word	0xffffffff


	//   ....[107]....
        /*0520*/ 	.word	0xffffffff


	//   ....[108]....
        /*0524*/ 	.word	0xffffffff


	//   ....[109]....
        /*0528*/ 	.word	0xffffffff


	//   ....[110]....
        /*052c*/ 	.word	0xffffffff


	//   ....[111]....
        /*0530*/ 	.word	0xffffffff


	//   ....[112]....
        /*0534*/ 	.word	0xffffffff


	//   ....[113]....
        /*0538*/ 	.word	0xffffffff


	//   ....[114]....
        /*053c*/ 	.word	0xffffffff


	//   ....[115]....
        /*0540*/ 	.word	0xffffffff


	//   ....[116]....
        /*0544*/ 	.word	0xffffffff


	//   ....[117]....
        /*0548*/ 	.word	0xffffffff


	//   ....[118]....
        /*054c*/ 	.word	0xffffffff


	//   ....[119]....
        /*0550*/ 	.word	0xffffffff


	//   ....[120]....
        /*0554*/ 	.word	0xffffffff


	//   ....[121]....
        /*0558*/ 	.word	0xffffffff


	//   ....[122]....
        /*055c*/ 	.word	0xffffffff


	//   ....[123]....
        /*0560*/ 	.word	0xffffffff


	//   ....[124]....
        /*0564*/ 	.word	0xffffffff


	//   ....[125]....
        /*0568*/ 	.word	0xffffffff


	//   ....[126]....
        /*056c*/ 	.word	0xffffffff


	//   ....[127]....
        /*0570*/ 	.word	0xffffffff


	//   ....[128]....
        /*0574*/ 	.word	0xffffffff


	//   ....[129]....
        /*0578*/ 	.word	0xffffffff


	//   ....[130]....
        /*057c*/ 	.word	0xffffffff


	//   ....[131]....
        /*0580*/ 	.word	0xffffffff


	//   ....[132]....
        /*0584*/ 	.word	0xffffffff


	//   ....[133]....
        /*0588*/ 	.word	0xffffffff


	//   ....[134]....
        /*058c*/ 	.word	0xffffffff


	//   ....[135]....
        /*0590*/ 	.word	0xffffffff


	//   ....[136]....
        /*0594*/ 	.word	0xffffffff


	//   ....[137]....
        /*0598*/ 	.word	0xffffffff


	//   ....[138]....
        /*059c*/ 	.word	0xffffffff


	//   ....[139]....
        /*05a0*/ 	.word	0xffffffff


	//   ....[140]....
        /*05a4*/ 	.word	0xffffffff


	//   ....[141]....
        /*05a8*/ 	.word	0xffffffff


	//   ....[142]....
        /*05ac*/ 	.word	0xffffffff


	//   ....[143]....
        /*05b0*/ 	.word	0xffffffff


	//   ....[144]....
        /*05b4*/ 	.word	0xffffffff


	//   ....[145]....
        /*05b8*/ 	.word	0xffffffff


	//   ....[146]....
        /*05bc*/ 	.word	0xffffffff


	//   ....[147]....
        /*05c0*/ 	.word	0xffffffff


	//   ....[148]....
        /*05c4*/ 	.word	0xffffffff


	//   ....[149]....
        /*05c8*/ 	.word	0xffffffff


	//   ....[150]....
        /*05cc*/ 	.word	0xffffffff


	//   ....[151]....
        /*05d0*/ 	.word	0xffffffff


	//   ....[152]....
        /*05d4*/ 	.word	0xffffffff


	//   ....[153]....
        /*05d8*/ 	.word	0xffffffff


	//   ....[154]....
        /*05dc*/ 	.word	0xffffffff


	//   ....[155]....
        /*05e0*/ 	.word	0xffffffff


	//   ....[156]....
        /*05e4*/ 	.word	0xffffffff


	//   ....[157]....
        /*05e8*/ 	.word	0xffffffff


	//   ....[158]....
        /*05ec*/ 	.word	0xffffffff


	//   ....[159]....
        /*05f0*/ 	.word	0xffffffff


	//   ....[160]....
        /*05f4*/ 	.word	0xffffffff


	//   ....[161]....
        /*05f8*/ 	.word	0xffffffff


	//   ....[162]....
        /*05fc*/ 	.word	0xffffffff


	//   ....[163]....
        /*0600*/ 	.word	0x0500000f


	//   ....[164]....
        /*0604*/ 	.word	0x0500000f


	//   ....[165]....
        /*0608*/ 	.word	0x0500000f


	//   ....[166]....
        /*060c*/ 	.word	0x0500000f


	//   ....[167]....
        /*0610*/ 	.word	0x0500000f


	//   ....[168]....
        /*0614*/ 	.word	0x0500000f


	//   ....[169]....
        /*0618*/ 	.word	0x0500000f


	//   ....[170]....
        /*061c*/ 	.word	0x0500000f


	//   ....[171]....
        /*0620*/ 	.word	0x0500000f


	//   ....[172]....
        /*0624*/ 	.word	0x0500000f


	//   ....[173]....
        /*0628*/ 	.word	0x0500000f


	//   ....[174]....
        /*062c*/ 	.word	0x0500000f


	//   ....[175]....
        /*0630*/ 	.word	0x0500000f


	//   ....[176]....
        /*0634*/ 	.word	0x0500000f


	//   ....[177]....
        /*0638*/ 	.word	0x0500000f


	//   ....[178]....
        /*063c*/ 	.word	0x0500000f


	//   ....[179]....
        /*0640*/ 	.word	0x0500000f


	//   ....[180]....
        /*0644*/ 	.word	0x0500000f


	//   ....[181]....
        /*0648*/ 	.word	0x0500000f


	//   ....[182]....
        /*064c*/ 	.word	0x0500000f


	//   ....[183]....
        /*0650*/ 	.word	0x0500000f


	//   ....[184]....
        /*0654*/ 	.word	0x0500000f


	//   ....[185]....
        /*0658*/ 	.word	0x0500000f


	//   ....[186]....
        /*065c*/ 	.word	0x0500000f


	//   ....[187]....
        /*0660*/ 	.word	0x0500000f


	//   ....[188]....
        /*0664*/ 	.word	0x0500000f


	//   ....[189]....
        /*0668*/ 	.word	0x0500000f


	//   ....[190]....
        /*066c*/ 	.word	0x0500000f


	//   ....[191]....
        /*0670*/ 	.word	0x0500000f


	//   ....[192]....
        /*0674*/ 	.word	0x0500000f


	//   ....[193]....
        /*0678*/ 	.word	0x0500000f


	//   ....[194]....
        /*067c*/ 	.word	0x0500000f


	//   ....[195]....
        /*0680*/ 	.word	0x0500000f


	//   ....[196]....
        /*0684*/ 	.word	0x0500000f


	//   ....[197]....
        /*0688*/ 	.word	0x0500000f


	//   ....[198]....
        /*068c*/ 	.word	0x0500000f


	//   ....[199]....
        /*0690*/ 	.word	0x0500000f


	//   ....[200]....
        /*0694*/ 	.word	0x0500000f


	//   ....[201]....
        /*0698*/ 	.word	0x0500000f


	//   ....[202]....
        /*069c*/ 	.word	0x0500000f


	//   ....[203]....
        /*06a0*/ 	.word	0x0500000f


	//   ....[204]....
        /*06a4*/ 	.word	0x0500000f


	//   ....[205]....
        /*06a8*/ 	.word	0x0500000f


	//   ....[206]....
        /*06ac*/ 	.word	0x0500000f


	//   ....[207]....
        /*06b0*/ 	.word	0x0500000f


	//   ....[208]....
        /*06b4*/ 	.word	0x0500000f


	//   ....[209]....
        /*06b8*/ 	.word	0x0500000f


	//   ....[210]....
        /*06bc*/ 	.word	0x0500000f


	//   ....[211]....
        /*06c0*/ 	.word	0x0500000f


	//   ....[212]....
        /*06c4*/ 	.word	0x0500000f


	//   ....[213]....
        /*06c8*/ 	.word	0x0500000f


	//   ....[214]....
        /*06cc*/ 	.word	0x0500000f


	//   ....[215]....
        /*06d0*/ 	.word	0x0500000f


	//   ....[216]....
        /*06d4*/ 	.word	0x0500000f


	//   ....[217]....
        /*06d8*/ 	.word	0x0500000f


	//   ....[218]....
        /*06dc*/ 	.word	0x0500000f


	//   ....[219]....
        /*06e0*/ 	.word	0x0500000f


	//   ....[220]....
        /*06e4*/ 	.word	0x0500000f


	//   ....[221]....
        /*06e8*/ 	.word	0x0500000f


	//   ....[222]....
        /*06ec*/ 	.word	0x0500000f


	//   ....[223]....
        /*06f0*/ 	.word	0x0500000f


	//   ....[224]....
        /*06f4*/ 	.word	0x0500000f


	//   ....[225]....
        /*06f8*/ 	.word	0x0500000f


	//   ....[226]....
        /*06fc*/ 	.word	0x0500000f


	//   ....[227]....
        /*0700*/ 	.word	0x0500000f


	//   ....[228]....
        /*0704*/ 	.word	0x0500000f


	//   ....[229]....
        /*0708*/ 	.word	0x0500000f


	//   ....[230]....
        /*070c*/ 	.word	0x0500000f


	//   ....[231]....
        /*0710*/ 	.word	0x0500000f


	//   ....[232]....
        /*0714*/ 	.word	0x0500000f


	//   ....[233]....
        /*0718*/ 	.word	0x0500000f


	//   ....[234]....
        /*071c*/ 	.word	0x0500000f


	//   ....[235]....
        /*0720*/ 	.word	0x0500000f


	//   ....[236]....
        /*0724*/ 	.word	0x0500000f


	//   ....[237]....
        /*0728*/ 	.word	0x0500000f


	//   ....[238]....
        /*072c*/ 	.word	0x0500000f


	//   ....[239]....
        /*0730*/ 	.word	0x0500000f


	//   ....[240]....
        /*0734*/ 	.word	0x0500000f


	//   ....[241]....
        /*0738*/ 	.word	0x0500000f


	//   ....[242]....
        /*073c*/ 	.word	0x0500000f


	//   ....[243]....
        /*0740*/ 	.word	0x0500000f


	//   ....[244]....
        /*0744*/ 	.word	0x0500000f


	//   ....[245]....
        /*0748*/ 	.word	0x0500000f


	//   ....[246]....
        /*074c*/ 	.word	0x0500000f


	//   ....[247]....
        /*0750*/ 	.word	0x0500000f


	//   ....[248]....
        /*0754*/ 	.word	0x0500000f


	//   ....[249]....
        /*0758*/ 	.word	0x0500000f


	//   ....[250]....
        /*075c*/ 	.word	0x0500000f


	//   ....[251]....
        /*0760*/ 	.word	0x0500000f


	//   ....[252]....
        /*0764*/ 	.word	0x0500000f


	//   ....[253]....
        /*0768*/ 	.word	0x0500000f


	//   ....[254]....
        /*076c*/ 	.word	0x0500000f


	//   ....[255]....
        /*0770*/ 	.word	0x0500000f


	//   ....[0]....
        /*0774*/ 	.word	0x0500000f


	//   ....[1]....
        /*0778*/ 	.word	0x0500000f


	//   ....[2]....
        /*077c*/ 	.word	0x0500000f


	//   ....[3]....
        /*0780*/ 	.word	0x0500000f


	//   ....[4]....
        /*0784*/ 	.word	0x0500000f


	//   ....[5]....
        /*0788*/ 	.word	0x0500000f


	//   ....[6]....
        /*078c*/ 	.word	0x0500000f


	//   ....[7]....
        /*0790*/ 	.word	0x0500000f


	//   ....[8]....
        /*0794*/ 	.word	0x0500000f


	//   ....[9]....
        /*0798*/ 	.word	0x0500000f


	//   ....[10]....
        /*079c*/ 	.word	0x0500000f


	//   ....[11]....
        /*07a0*/ 	.word	0x0500000f


	//   ....[12]....
        /*07a4*/ 	.word	0x0500000f


	//   ....[13]....
        /*07a8*/ 	.word	0x0500000f


	//   ....[14]....
        /*07ac*/ 	.word	0x0500000f


	//   ....[15]....
        /*07b0*/ 	.word	0x0500000f


	//   ....[16]....
        /*07b4*/ 	.word	0x0500000f


	//   ....[17]....
        /*07b8*/ 	.word	0x0500000f


	//   ....[18]....
        /*07bc*/ 	.word	0x0500000f


	//   ....[19]....
        /*07c0*/ 	.word	0x0500000f


	//----- nvinfo : EIATTR_COOP_GROUP_INSTR_OFFSETS
	.align		4
.L_233:
        /*07c4*/ 	.byte	0x04, 0x28
        /*07c6*/ 	.short	(.L_235 - .L_234)


	//   ....[0]....
.L_234:
        /*07c8*/ 	.word	0x00000060


	//   ....[1]....
        /*07cc*/ 	.word	0x00000130


	//   ....[2]....
        /*07d0*/ 	.word	0x000001e0


	//   ....[3]....
        /*07d4*/ 	.word	0x000003a0


	//   ....[4]....
        /*07d8*/ 	.word	0x00000500


	//   ....[5]....
        /*07dc*/ 	.word	0x00000620


	//   ....[6]....
        /*07e0*/ 	.word	0x00000780


	//   ....[7]....
        /*07e4*/ 	.word	0x00002ca0


	//   ....[8]....
        /*07e8*/ 	.word	0x00002cb0


	//   ....[9]....
        /*07ec*/ 	.word	0x00003360


	//   ....[10]....
        /*07f0*/ 	.word	0x00003370


	//   ....[11]....
        /*07f4*/ 	.word	0x00003ee0


	//   ....[12]....
        /*07f8*/ 	.word	0x00003ef0


	//   ....[13]....
        /*07fc*/ 	.word	0x00004670


	//   ....[14]....
        /*0800*/ 	.word	0x00004680


	//   ....[15]....
        /*0804*/ 	.word	0x00005020


	//   ....[16]....
        /*0808*/ 	.word	0x00005030


	//   ....[17]....
        /*080c*/ 	.word	0x00005140


	//   ....[18]....
        /*0810*/ 	.word	0x00005150


	//   ....[19]....
        /*0814*/ 	.word	0x00005510


	//   ....[20]....
        /*0818*/ 	.word	0x00005540


	//   ....[21]....
        /*081c*/ 	.word	0x00005810


	//   ....[22]....
        /*0820*/ 	.word	0x00005830


	//   ....[23]....
        /*0824*/ 	.word	0x00006170


	//   ....[24]....
        /*0828*/ 	.word	0x00006720


	//   ....[25]....
        /*082c*/ 	.word	0x00006730


	//   ....[26]....
        /*0830*/ 	.word	0x00006740


	//   ....[27]....
        /*0834*/ 	.word	0x00006750


	//   ....[28]....
        /*0838*/ 	.word	0x000077a0


	//   ....[29]....
        /*083c*/ 	.word	0x000077b0


	//   ....[30]....
        /*0840*/ 	.word	0x000077c0


	//   ....[31]....
        /*0844*/ 	.word	0x000077d0


	//   ....[32]....
        /*0848*/ 	.word	0x00009860


	//   ....[33]....
        /*084c*/ 	.word	0x00009890


	//   ....[34]....
        /*0850*/ 	.word	0x00009c50


	//   ....[35]....
        /*0854*/ 	.word	0x00009ca0


	//   ....[36]....
        /*0858*/ 	.word	0x0000b380


	//   ....[37]....
        /*085c*/ 	.word	0x0000b3e0


	//   ....[38]....
        /*0860*/ 	.word	0x0000be10


	//   ....[39]....
        /*0864*/ 	.word	0x0000be70


	//   ....[40]....
        /*0868*/ 	.word	0x0000cf50


	//   ....[41]....
        /*086c*/ 	.word	0x0000cfa0


	//   ....[42]....
        /*0870*/ 	.word	0x0000cff0


	//   ....[43]....
        /*0874*/ 	.word	0x0000d030


	//   ....[44]....
        /*0878*/ 	.word	0x0000ee90


	//   ....[45]....
        /*087c*/ 	.word	0x0000eed0


	//   ....[46]....
        /*0880*/ 	.word	0x0000ef10


	//   ....[47]....
        /*0884*/ 	.word	0x0000ef50


	//   ....[48]....
        /*0888*/ 	.word	0x0000f500


	//   ....[49]....
        /*088c*/ 	.word	0x0000f520


	//   ....[50]....
        /*0890*/ 	.word	0x0000f670


	//   ....[51]....
        /*0894*/ 	.word	0x0000f690


	//   ....[52]....
        /*0898*/ 	.word	0x0000f7d0


	//   ....[53]....
        /*089c*/ 	.word	0x0000f7f0


	//   ....[54]....
        /*08a0*/ 	.word	0x0000f940


	//   ....[55]....
        /*08a4*/ 	.word	0x0000f960


	//   ....[56]....
        /*08a8*/ 	.word	0x00010290


	//   ....[57]....
        /*08ac*/ 	.word	0x000102a0


	//   ....[58]....
        /*08b0*/ 	.word	0x000104e0


	//   ....[59]....
        /*08b4*/ 	.word	0x000104f0


	//   ....[60]....
        /*08b8*/ 	.word	0x00010720


	//   ....[61]....
        /*08bc*/ 	.word	0x00010730


	//   ....[62]....
        /*08c0*/ 	.word	0x00010960


	//   ....[63]....
        /*08c4*/ 	.word	0x00010970


	//   ....[64]....
        /*08c8*/ 	.word	0x00010c00


	//   ....[65]....
        /*08cc*/ 	.word	0x00010db0


	//   ....[66]....
        /*08d0*/ 	.word	0x00010de0


	//   ....[67]....
        /*08d4*/ 	.word	0x00010e10


	//   ....[68]....
        /*08d8*/ 	.word	0x00010e40


	//   ....[69]....
        /*08dc*/ 	.word	0x00010e70


	//   ....[70]....
        /*08e0*/ 	.word	0x00010ea0


	//   ....[71]....
        /*08e4*/ 	.word	0x00011010


	//   ....[72]....
        /*08e8*/ 	.word	0x00011040


	//   ....[73]....
        /*08ec*/ 	.word	0x00011070


	//   ....[74]....
        /*08f0*/ 	.word	0x000110a0


	//   ....[75]....
        /*08f4*/ 	.word	0x000110d0


	//   ....[76]....
        /*08f8*/ 	.word	0x00011100


	//   ....[77]....
        /*08fc*/ 	.word	0x00011190


	//   ....[78]....
        /*0900*/ 	.word	0x000111c0


	//   ....[79]....
        /*0904*/ 	.word	0x00011240


	//   ....[80]....
        /*0908*/ 	.word	0x00011d70


	//   ....[81]....
        /*090c*/ 	.word	0x00013ba0


	//   ....[82]....
        /*0910*/ 	.word	0x00013bc0


	//   ....[83]....
        /*0914*/ 	.word	0x00013c50


	//   ....[84]....
        /*0918*/ 	.word	0x00013c70


	//   ....[85]....
        /*091c*/ 	.word	0x00013cf0


	//   ....[86]....
        /*0920*/ 	.word	0x00013d10


	//   ....[87]....
        /*0924*/ 	.word	0x00013d90


	//   ....[88]....
        /*0928*/ 	.word	0x00013db0


	//   ....[89]....
        /*092c*/ 	.word	0x00013e30


	//   ....[90]....
        /*0930*/ 	.word	0x00013e50


	//   ....[91]....
        /*0934*/ 	.word	0x00013e60


	//   ....[92]....
        /*0938*/ 	.word	0x00013e70


	//   ....[93]....
        /*093c*/ 	.word	0x000146f0


	//   ....[94]....
        /*0940*/ 	.word	0x00014720


	//   ....[95]....
        /*0944*/ 	.word	0x000147e0


	//   ....[96]....
        /*0948*/ 	.word	0x000147f0


	//   ....[97]....
        /*094c*/ 	.word	0x00014880


	//   ....[98]....
        /*0950*/ 	.word	0x00014890


	//   ....[99]....
        /*0954*/ 	.word	0x00014920


	//   ....[100]....
        /*0958*/ 	.word	0x00014930


	//   ....[101]....
        /*095c*/ 	.word	0x000149c0


	//   ....[102]....
        /*0960*/ 	.word	0x000149d0


	//   ....[103]....
        /*0964*/ 	.word	0x00014a60


	//   ....[104]....
        /*0968*/ 	.word	0x00014a70


	//   ....[105]....
        /*096c*/ 	.word	0x00014af0


	//   ....[106]....
        /*0970*/ 	.word	0x00014b00


	//   ....[107]....
        /*0974*/ 	.word	0x00014b10


	//   ....[108]....
        /*0978*/ 	.word	0x00014b80


	//   ....[109]....
        /*097c*/ 	.word	0x00014f90


	//   ....[110]....
        /*0980*/ 	.word	0x00014fb0


	//   ....[111]....
        /*0984*/ 	.word	0x00014fd0


	//   ....[112]....
        /*0988*/ 	.word	0x000150e0


	//   ....[113]....
        /*098c*/ 	.word	0x000150f0


	//   ....[114]....
        /*0990*/ 	.word	0x00015120


	//   ....[115]....
        /*0994*/ 	.word	0x000151b0


	//   ....[116]....
        /*0998*/ 	.word	0x00015260


	//   ....[117]....
        /*099c*/ 	.word	0x00015270


	//   ....[118]....
        /*09a0*/ 	.word	0x000152a0


	//   ....[119]....
        /*09a4*/ 	.word	0x000152b0


	//   ....[120]....
        /*09a8*/ 	.word	0x00015340


	//   ....[121]....
        /*09ac*/ 	.word	0x00015a80


	//   ....[122]....
        /*09b0*/ 	.word	0x00015aa0


	//   ....[123]....
        /*09b4*/ 	.word	0x00015af0


	//   ....[124]....
        /*09b8*/ 	.word	0x00015b00


	//   ....[125]....
        /*09bc*/ 	.word	0x00015b40


	//   ....[126]....
        /*09c0*/ 	.word	0x00015b50


	//   ....[127]....
        /*09c4*/ 	.word	0x00015b90


	//   ....[128]....
        /*09c8*/ 	.word	0x00015ba0


	//   ....[129]....
        /*09cc*/ 	.word	0x00015be0


	//   ....[130]....
        /*09d0*/ 	.word	0x00015bf0


	//   ....[131]....
        /*09d4*/ 	.word	0x00015c00


	//   ....[132]....
        /*09d8*/ 	.word	0x00015c40


	//   ....[133]....
        /*09dc*/ 	.word	0x00015f80


	//   ....[134]....
        /*09e0*/ 	.word	0x00015fa0


	//   ....[135]....
        /*09e4*/ 	.word	0x00015fb0


	//   ....[136]....
        /*09e8*/ 	.word	0x00015fd0


	//   ....[137]....
        /*09ec*/ 	.word	0x00016040


	//   ....[138]....
        /*09f0*/ 	.word	0x00016060


	//   ....[139]....
        /*09f4*/ 	.word	0x000160c0


	//   ....[140]....
        /*09f8*/ 	.word	0x000160e0


	//   ....[141]....
        /*09fc*/ 	.word	0x00016140


	//   ....[142]....
        /*0a00*/ 	.word	0x00016160


	//   ....[143]....
        /*0a04*/ 	.word	0x000161c0


	//   ....[144]....
        /*0a08*/ 	.word	0x000161e0


	//   ....[145]....
        /*0a0c*/ 	.word	0x000166d0


	//   ....[146]....
        /*0a10*/ 	.word	0x00016700


	//   ....[147]....
        /*0a14*/ 	.word	0x00016730


	//   ....[148]....
        /*0a18*/ 	.word	0x00016760


	//   ....[149]....
        /*0a1c*/ 	.word	0x00016790


	//   ....[150]....
        /*0a20*/ 	.word	0x000167c0


	//   ....[151]....
        /*0a24*/ 	.word	0x000167f0


	//   ....[152]....
        /*0a28*/ 	.word	0x00016820


	//   ....[153]....
        /*0a2c*/ 	.word	0x000169a0


	//   ....[154]....
        /*0a30*/ 	.word	0x000169d0


	//   ....[155]....
        /*0a34*/ 	.word	0x00016a00


	//   ....[156]....
        /*0a38*/ 	.word	0x00016a30


	//   ....[157]....
        /*0a3c*/ 	.word	0x00016a60


	//   ....[158]....
        /*0a40*/ 	.word	0x00016a90


	//   ....[159]....
        /*0a44*/ 	.word	0x00016b50


	//   ....[160]....
        /*0a48*/ 	.word	0x00016b70


	//   ....[161]....
        /*0a4c*/ 	.word	0x00016be0


	//   ....[162]....
        /*0a50*/ 	.word	0x00017050


	//   ....[163]....
        /*0a54*/ 	.word	0x00017370


	//   ....[164]....
        /*0a58*/ 	.word	0x00017400


	//   ....[165]....
        /*0a5c*/ 	.word	0x000174a0


	//   ....[166]....
        /*0a60*/ 	.word	0x00017530


	//   ....[167]....
        /*0a64*/ 	.word	0x00017620


	//   ....[168]....
        /*0a68*/ 	.word	0x000176b0


	//   ....[169]....
        /*0a6c*/ 	.word	0x00017750


	//   ....[170]....
        /*0a70*/ 	.word	0x000177e0


	//   ....[171]....
        /*0a74*/ 	.word	0x000178d0


	//   ....[172]....
        /*0a78*/ 	.word	0x00017960


	//   ....[173]....
        /*0a7c*/ 	.word	0x000179f0


	//   ....[174]....
        /*0a80*/ 	.word	0x00017a80


	//   ....[175]....
        /*0a84*/ 	.word	0x00017bb0


	//   ....[176]....
        /*0a88*/ 	.word	0x00017c50


	//   ....[177]....
        /*0a8c*/ 	.word	0x00017ce0


	//   ....[178]....
        /*0a90*/ 	.word	0x00017d30


	//   ....[179]....
        /*0a94*/ 	.word	0x00017d80


	//   ....[180]....
        /*0a98*/ 	.word	0x00017e60


	//   ....[181]....
        /*0a9c*/ 	.word	0x00017ef0


	//   ....[182]....
        /*0aa0*/ 	.word	0x00017f40


	//   ....[183]....
        /*0aa4*/ 	.word	0x00017f90


	//   ....[184]....
        /*0aa8*/ 	.word	0x000181a0


	//   ....[185]....
        /*0aac*/ 	.word	0x000181f0


	//   ....[186]....
        /*0ab0*/ 	.word	0x00018280


	//   ....[187]....
        /*0ab4*/ 	.word	0x00018310


	//   ....[188]....
        /*0ab8*/ 	.word	0x000183a0


	//   ....[189]....
        /*0abc*/ 	.word	0x00018430


	//   ....[190]....
        /*0ac0*/ 	.word	0x000184c0


	//   ....[191]....
        /*0ac4*/ 	.word	0x00018550


	//   ....[192]....
        /*0ac8*/ 	.word	0x00018610


	//   ....[193]....
        /*0acc*/ 	.word	0x000188f0


	//   ....[194]....
        /*0ad0*/ 	.word	0x000189e0


	//   ....[195]....
        /*0ad4*/ 	.word	0x00018a80


	//   ....[196]....
        /*0ad8*/ 	.word	0x00018ae0


	//   ....[197]....
        /*0adc*/ 	.word	0x00018bd0


	//   ....[198]....
        /*0ae0*/ 	.word	0x00018c40


	//   ....[199]....
        /*0ae4*/ 	.word	0x00018d30


	//   ....[200]....
        /*0ae8*/ 	.word	0x00018da0


	//   ....[201]....
        /*0aec*/ 	.word	0x00018e90


	//   ....[202]....
        /*0af0*/ 	.word	0x00018f00


	//   ....[203]....
        /*0af4*/ 	.word	0x00018ff0


	//   ....[204]....
        /*0af8*/ 	.word	0x00019060


	//   ....[205]....
        /*0afc*/ 	.word	0x00019100


	//   ....[206]....
        /*0b00*/ 	.word	0x000191f0


	//   ....[207]....
        /*0b04*/ 	.word	0x00019260


	//   ....[208]....
        /*0b08*/ 	.word	0x000192c0


	//   ....[209]....
        /*0b0c*/ 	.word	0x000193b0


	//   ....[210]....
        /*0b10*/ 	.word	0x00019410


	//   ....[211]....
        /*0b14*/ 	.word	0x00019510


	//   ....[212]....
        /*0b18*/ 	.word	0x00019570


	//   ....[213]....
        /*0b1c*/ 	.word	0x00019670


	//   ....[214]....
        /*0b20*/ 	.word	0x000196d0


	//   ....[215]....
        /*0b24*/ 	.word	0x000197d0


	//   ....[216]....
        /*0b28*/ 	.word	0x00019830


	//   ....[217]....
        /*0b2c*/ 	.word	0x00019930


	//   ....[218]....
        /*0b30*/ 	.word	0x00019990


	//   ....[219]....
        /*0b34*/ 	.word	0x00019a90


	//   ....[220]....
        /*0b38*/ 	.word	0x00019af0


	//   ....[221]....
        /*0b3c*/ 	.word	0x00019bd0


	//   ....[222]....
        /*0b40*/ 	.word	0x00019d10


	//   ....[223]....
        /*0b44*/ 	.word	0x00019df0


	//   ....[224]....
        /*0b48*/ 	.word	0x00019e70


	//   ....[225]....
        /*0b4c*/ 	.word	0x00019fc0


	//   ....[226]....
        /*0b50*/ 	.word	0x0001a020


	//   ....[227]....
        /*0b54*/ 	.word	0x0001a130


	//   ....[228]....
        /*0b58*/ 	.word	0x0001a190


	//   ....[229]....
        /*0b5c*/ 	.word	0x0001a2a0


	//   ....[230]....
        /*0b60*/ 	.word	0x0001a300


	//   ....[231]....
        /*0b64*/ 	.word	0x0001a410


	//   ....[232]....
        /*0b68*/ 	.word	0x0001a470


	//   ....[233]....
        /*0b6c*/ 	.word	0x0001a530


	//   ....[234]....
        /*0b70*/ 	.word	0x0001a690


	//   ....[235]....
        /*0b74*/ 	.word	0x0001a730


	//   ....[236]....
        /*0b78*/ 	.word	0x0001a790


	//   ....[237]....
        /*0b7c*/ 	.word	0x0001a840


	//   ....[238]....
        /*0b80*/ 	.word	0x0001a8a0


	//   ....[239]....
        /*0b84*/ 	.word	0x0001a950


	//   ....[240]....
        /*0b88*/ 	.word	0x0001a9b0


	//   ....[241]....
        /*0b8c*/ 	.word	0x0001aa60


	//   ....[242]....
        /*0b90*/ 	.word	0x0001aac0


	//   ....[243]....
        /*0b94*/ 	.word	0x0001ab70


	//   ....[244]....
        /*0b98*/ 	.word	0x0001abd0


	//   ....[245]....
        /*0b9c*/ 	.word	0x0001ac80


	//   ....[246]....
        /*0ba0*/ 	.word	0x0001ad70


	//   ....[247]....
        /*0ba4*/ 	.word	0x0001ae10


	//   ....[248]....
        /*0ba8*/ 	.word	0x0001ae70


	//   ....[249]....
        /*0bac*/ 	.word	0x0001af40


	//   ....[250]....
        /*0bb0*/ 	.word	0x0001afa0


	//   ....[251]....
        /*0bb4*/ 	.word	0x0001b070


	//   ....[252]....
        /*0bb8*/ 	.word	0x0001b0d0


	//   ....[253]....
        /*0bbc*/ 	.word	0x0001b1a0


	//   ....[254]....
        /*0bc0*/ 	.word	0x0001b200


	//   ....[255]....
        /*0bc4*/ 	.word	0x0001b2d0


	//   ....[0]....
        /*0bc8*/ 	.word	0x0001b330


	//   ....[1]....
        /*0bcc*/ 	.word	0x0001b400


	//   ....[2]....
        /*0bd0*/ 	.word	0x0001b490


	//   ....[3]....
        /*0bd4*/ 	.word	0x0001b530


	//   ....[4]....
        /*0bd8*/ 	.word	0x0001b650


	//   ....[5]....
        /*0bdc*/ 	.word	0x0001b6c0


	//   ....[6]....
        /*0be0*/ 	.word	0x0001b730


	//   ....[7]....
        /*0be4*/ 	.word	0x0001b7a0


	//   ....[8]....
        /*0be8*/ 	.word	0x0001b810


	//   ....[9]....
        /*0bec*/ 	.word	0x0001b890


	//   ....[10]....
        /*0bf0*/ 	.word	0x0001b920


	//   ....[11]....
        /*0bf4*/ 	.word	0x0001b9b0


	//   ....[12]....
        /*0bf8*/ 	.word	0x0001ba20


	//   ....[13]....
        /*0bfc*/ 	.word	0x0001ba90


	//   ....[14]....
        /*0c00*/ 	.word	0x0001bb00


	//   ....[15]....
        /*0c04*/ 	.word	0x0001bb80


	//   ....[16]....
        /*0c08*/ 	.word	0x0001bbf0


	//   ....[17]....
        /*0c0c*/ 	.word	0x0001bc90


	//   ....[18]....
        /*0c10*/ 	.word	0x0001bd20


	//   ....[19]....
        /*0c14*/ 	.word	0x0001be40


	//----- nvinfo : EIATTR_REG_RECONFIG
	.align		4
.L_235:
        /*0c18*/ 	.byte	0x01, 0x54
	.zero		2


	//----- nvinfo : EIATTR_SYSCALL_OFFSETS
	.align		4
        /*0c1c*/ 	.byte	0x04, 0x46
        /*0c1e*/ 	.short	(.L_237 - .L_236)


	//   ....[0]....
.L_236:
        /*0c20*/ 	.word	0x000018c0


	//   ....[1]....
        /*0c24*/ 	.word	0x00001a10


	//   ....[2]....
        /*0c28*/ 	.word	0x00006310


	//   ....[3]....
        /*0c2c*/ 	.word	0x00006690


	//   ....[4]....
        /*0c30*/ 	.word	0x000131c0


	//   ....[5]....
        /*0c34*/ 	.word	0x00013310


	//   ....[6]....
        /*0c38*/ 	.word	0x00013400


	//   ....[7]....
        /*0c3c*/ 	.word	0x00014320


	//----- nvinfo : EIATTR_MBARRIER_INSTR_OFFSETS
	.align		4
.L_237:
        /*0c40*/ 	.byte	0x04, 0x39
        /*0c42*/ 	.short	(.L_239 - .L_238)


	//   ....[0]....
.L_238:
        /*0c44*/ 	.word	0x00000250
        /*0c48*/ 	.word	0x000000ff
        /*0c4c*/ 	.word	0x00022800
        /*0c50*/ 	.short	0x0100
        /*0c52*/ 	.byte	0x08
	.zero		1


	//   ....[1]....
        /*0c54*/ 	.word	0x00000260
        /*0c58*/ 	.word	0x000000ff
        /*0c5c*/ 	.word	0x00022820
        /*0c60*/ 	.short	0x0100
        /*0c62*/ 	.byte	0x08
	.zero		1


	//   ....[2]....
        /*0c64*/ 	.word	0x00000350
        /*0c68*/ 	.word	0x000000ff
        /*0c6c*/ 	.word	0x00022830
        /*0c70*/ 	.short	0x0100
        /*0c72*/ 	.byte	0x08
	.zero		1


	//   ....[3]....
        /*0c74*/ 	.word	0x00000360
        /*0c78*/ 	.word	0x000000ff
        /*0c7c*/ 	.word	0x00022840
        /*0c80*/ 	.short	0x0100
        /*0c82*/ 	.byte	0x08
	.zero		1


	//   ....[4]....
        /*0c84*/ 	.word	0x00000370
        /*0c88*/ 	.word	0x000000ff
        /*0c8c*/ 	.word	0x00022838
        /*0c90*/ 	.short	0x0100
        /*0c92*/ 	.byte	0x08
	.zero		1


	//   ....[5]....
        /*0c94*/ 	.word	0x00000380
        /*0c98*/ 	.word	0x000000ff
        /*0c9c*/ 	.word	0x00022848
        /*0ca0*/ 	.short	0x0100
        /*0ca2*/ 	.byte	0x08
	.zero		1


	//   ....[6]....
        /*0ca4*/ 	.word	0x000004b0
        /*0ca8*/ 	.word	0x000000ff
        /*0cac*/ 	.word	0x00022850
        /*0cb0*/ 	.short	0x0100
        /*0cb2*/ 	.byte	0x08
	.zero		1


	//   ....[7]....
        /*0cb4*/ 	.word	0x000004c0
        /*0cb8*/ 	.word	0x000000ff
        /*0cbc*/ 	.word	0x00022860
        /*0cc0*/ 	.short	0x0100
        /*0cc2*/ 	.byte	0x08
	.zero		1


	//   ....[8]....
        /*0cc4*/ 	.word	0x000004d0
        /*0cc8*/ 	.word	0x000000ff
        /*0ccc*/ 	.word	0x00022858
        /*0cd0*/ 	.short	0x0100
        /*0cd2*/ 	.byte	0x08
	.zero		1


	//   ....[9]....
        /*0cd4*/ 	.word	0x000004e0
        /*0cd8*/ 	.word	0x000000ff
        /*0cdc*/ 	.word	0x00022868
        /*0ce0*/ 	.short	0x0100
        /*0ce2*/ 	.byte	0x08
	.zero		1


	//   ....[10]....
        /*0ce4*/ 	.word	0x000005d0
        /*0ce8*/ 	.word	0x000000ff
        /*0cec*/ 	.word	0x00022870
        /*0cf0*/ 	.short	0x0100
        /*0cf2*/ 	.byte	0x06
	.zero		1


	//   ....[11]....
        /*0cf4*/ 	.word	0x000005e0
        /*0cf8*/ 	.word	0x000000ff
        /*0cfc*/ 	.word	0x00022880
        /*0d00*/ 	.short	0x0100
        /*0d02*/ 	.byte	0x06
	.zero		1


	//   ....[12]....
        /*0d04*/ 	.word	0x000005f0
        /*0d08*/ 	.word	0x000000ff
        /*0d0c*/ 	.word	0x00022878
        /*0d10*/ 	.short	0x0100
        /*0d12*/ 	.byte	0x06
	.zero		1


	//   ....[13]....
        /*0d14*/ 	.word	0x00000600
        /*0d18*/ 	.word	0x000000ff
        /*0d1c*/ 	.word	0x00022888
        /*0d20*/ 	.short	0x0100
        /*0d22*/ 	.byte	0x06
	.zero		1


	//   ....[14]....
        /*0d24*/ 	.word	0x00000730
        /*0d28*/ 	.word	0x000000ff
        /*0d2c*/ 	.word	0x00022890
        /*0d30*/ 	.short	0x0100
        /*0d32*/ 	.byte	0x08
	.zero		1


	//   ....[15]....
        /*0d34*/ 	.word	0x00000740
        /*0d38*/ 	.word	0x000000ff
        /*0d3c*/ 	.word	0x000228a0
        /*0d40*/ 	.short	0x0100
        /*0d42*/ 	.byte	0x08
	.zero		1


	//   ....[16]....
        /*0d44*/ 	.word	0x00000750
        /*0d48*/ 	.word	0x000000ff
        /*0d4c*/ 	.word	0x00022898
        /*0d50*/ 	.short	0x0100
        /*0d52*/ 	.byte	0x08
	.zero		1


	//   ....[17]....
        /*0d54*/ 	.word	0x00000760
        /*0d58*/ 	.word	0x000000ff
        /*0d5c*/ 	.word	0x000228a8
        /*0d60*/ 	.short	0x0100
        /*0d62*/ 	.byte	0x08
	.zero		1


	//   ....[18]....
        /*0d64*/ 	.word	0x00000890
        /*0d68*/ 	.word	0x000000ff
        /*0d6c*/ 	.word	0x000228b0
        /*0d70*/ 	.short	0x0100
        /*0d72*/ 	.byte	0x08
	.zero		1


	//   ....[19]....
        /*0d74*/ 	.word	0x000008a0
        /*0d78*/ 	.word	0x000000ff
        /*0d7c*/ 	.word	0x000228c0
        /*0d80*/ 	.short	0x0100
        /*0d82*/ 	.byte	0x08
	.zero		1


	//   ....[20]....
        /*0d84*/ 	.word	0x000008b0
        /*0d88*/ 	.word	0x000000ff
        /*0d8c*/ 	.word	0x000228b8
        /*0d90*/ 	.short	0x0100
        /*0d92*/ 	.byte	0x08
	.zero		1


	//   ....[21]....
        /*0d94*/ 	.word	0x000008c0
        /*0d98*/ 	.word	0x000000ff
        /*0d9c*/ 	.word	0x000228c8
        /*0da0*/ 	.short	0x0100
        /*0da2*/ 	.byte	0x08
	.zero		1


	//   ....[22]....
        /*0da4*/ 	.word	0x00002c50
        /*0da8*/ 	.word	0x00000059
        /*0dac*/ 	.word	0x00022890
        /*0db0*/ 	.short	0x010a
        /*0db2*/ 	.byte	0x3f
	.zero		1


	//   ....[23]....
        /*0db4*/ 	.word	0x00003e80
        /*0db8*/ 	.word	0x00000059
        /*0dbc*/ 	.word	0x00022890
        /*0dc0*/ 	.short	0x010a
        /*0dc2*/ 	.byte	0x3f
	.zero		1


	//   ....[24]....
        /*0dc4*/ 	.word	0x00004e60
        /*0dc8*/ 	.word	0x00000059
        /*0dcc*/ 	.word	0x00022890
        /*0dd0*/ 	.short	0x010a
        /*0dd2*/ 	.byte	0x3f
	.zero		1


	//   ....[25]....
        /*0dd4*/ 	.word	0x00005320
        /*0dd8*/ 	.word	0x0000000b
        /*0ddc*/ 	.word	0x00000000
        /*0de0*/ 	.short	0x0101
        /*0de2*/ 	.byte	0x3f
	.zero		1


	//   ....[26]....
        /*0de4*/ 	.word	0x00005360
        /*0de8*/ 	.word	0x00000059
        /*0dec*/ 	.word	0x000228b0
        /*0df0*/ 	.short	0x010a
        /*0df2*/ 	.byte	0x3f
	.zero		1


	//   ....[27]....
        /*0df4*/ 	.word	0x00005ba0
        /*0df8*/ 	.word	0x00000059
        /*0dfc*/ 	.word	0x00000000
        /*0e00*/ 	.short	0x0101
        /*0e02*/ 	.byte	0x3f
	.zero		1


	//   ....[28]....
        /*0e04*/ 	.word	0x000063b0
        /*0e08*/ 	.word	0x00000013
        /*0e0c*/ 	.word	0x00022800
        /*0e10*/ 	.short	0x010a
        /*0e12*/ 	.byte	0x3f
	.zero		1


	//   ....[29]....
        /*0e14*/ 	.word	0x00006400
        /*0e18*/ 	.word	0x00000013
        /*0e1c*/ 	.word	0x00022800
        /*0e20*/ 	.short	0x010a
        /*0e22*/ 	.byte	0x3f
	.zero		1


	//   ....[30]....
        /*0e24*/ 	.word	0x00006a60
        /*0e28*/ 	.word	0x00000013
        /*0e2c*/ 	.word	0x00022800
        /*0e30*/ 	.short	0x010a
        /*0e32*/ 	.byte	0x3f
	.zero		1


	//   ....[31]....
        /*0e34*/ 	.word	0x000079a0
        /*0e38*/ 	.word	0x00000013
        /*0e3c*/ 	.word	0x00022800
        /*0e40*/ 	.short	0x010a
        /*0e42*/ 	.byte	0x3f
	.zero		1


	//   ....[32]....
        /*0e44*/ 	.word	0x00008830
        /*0e48*/ 	.word	0x00000006
        /*0e4c*/ 	.word	0x00022830
        /*0e50*/ 	.short	0x010a
        /*0e52*/ 	.byte	0x3f
	.zero		1


	//   ....[33]....
        /*0e54*/ 	.word	0x000088e0
        /*0e58*/ 	.word	0x00000006
        /*0e5c*/ 	.word	0x00022830
        /*0e60*/ 	.short	0x010a
        /*0e62*/ 	.byte	0x3f
	.zero		1


	//   ....[34]....
        /*0e64*/ 	.word	0x0000a110
        /*0e68*/ 	.word	0x00000000
        /*0e6c*/ 	.word	0x00000000
        /*0e70*/ 	.short	0x0101
        /*0e72*/ 	.byte	0x3f
	.zero		1


	//   ....[35]....
        /*0e74*/ 	.word	0x0000a590
        /*0e78*/ 	.word	0x00000006
        /*0e7c*/ 	.word	0x00022850
        /*0e80*/ 	.short	0x010a
        /*0e82*/ 	.byte	0x3f
	.zero		1


	//   ....[36]....
        /*0e84*/ 	.word	0x0000a5e0
        /*0e88*/ 	.word	0x00000006
        /*0e8c*/ 	.word	0x00022850
        /*0e90*/ 	.short	0x010a
        /*0e92*/ 	.byte	0x3f
	.zero		1


	//   ....[37]....
        /*0e94*/ 	.word	0x0000a9c0
        /*0e98*/ 	.word	0x00000006
        /*0e9c*/ 	.word	0x00000000
        /*0ea0*/ 	.short	0x0101
        /*0ea2*/ 	.byte	0x3f
	.zero		1


	//   ....[38]....
        /*0ea4*/ 	.word	0x0000aad0
        /*0ea8*/ 	.word	0x00000007
        /*0eac*/ 	.word	0x00022830
        /*0eb0*/ 	.short	0x010a
        /*0eb2*/ 	.byte	0x3f
	.zero		1


	//   ....[39]....
        /*0eb4*/ 	.word	0x0000ab40
        /*0eb8*/ 	.word	0x00000007
        /*0ebc*/ 	.word	0x00022830
        /*0ec0*/ 	.short	0x010a
        /*0ec2*/ 	.byte	0x3f
	.zero		1


	//   ....[40]....
        /*0ec4*/ 	.word	0x0000c210
        /*0ec8*/ 	.word	0x0000009e
        /*0ecc*/ 	.word	0x00000000
        /*0ed0*/ 	.short	0x0101
        /*0ed2*/ 	.byte	0x3f
	.zero		1


	//   ....[41]....
        /*0ed4*/ 	.word	0x0000cae0
        /*0ed8*/ 	.word	0x00000007
        /*0edc*/ 	.word	0x00022850
        /*0ee0*/ 	.short	0x010a
        /*0ee2*/ 	.byte	0x3f
	.zero		1


	//   ....[42]....
        /*0ee4*/ 	.word	0x0000cb30
        /*0ee8*/ 	.word	0x00000007
        /*0eec*/ 	.word	0x00022850
        /*0ef0*/ 	.short	0x010a
        /*0ef2*/ 	.byte	0x3f
	.zero		1


	//   ....[43]....
        /*0ef4*/ 	.word	0x0000cf10
        /*0ef8*/ 	.word	0x00000007
        /*0efc*/ 	.word	0x00000000
        /*0f00*/ 	.short	0x0101
        /*0f02*/ 	.byte	0x3f
	.zero		1


	//   ....[44]....
        /*0f04*/ 	.word	0x0000f510
        /*0f08*/ 	.word	0x00000003
        /*0f0c*/ 	.word	0x00000000
        /*0f10*/ 	.short	0x0101
        /*0f12*/ 	.byte	0x3f
	.zero		1


	//   ....[45]....
        /*0f14*/ 	.word	0x00011e50
        /*0f18*/ 	.word	0x00000016
        /*0f1c*/ 	.word	0x00022820
        /*0f20*/ 	.short	0x010a
        /*0f22*/ 	.byte	0x3f
	.zero		1


	//   ....[46]....
        /*0f24*/ 	.word	0x00011ee0
        /*0f28*/ 	.word	0x00000003
        /*0f2c*/ 	.word	0x000228a0
        /*0f30*/ 	.short	0x010a
        /*0f32*/ 	.byte	0x3f
	.zero		1


	//   ....[47]....
        /*0f34*/ 	.word	0x00012130
        /*0f38*/ 	.word	0x00000003
        /*0f3c*/ 	.word	0x000228c0
        /*0f40*/ 	.short	0x010a
        /*0f42*/ 	.byte	0x3f
	.zero		1


	//   ....[48]....
        /*0f44*/ 	.word	0x00012740
        /*0f48*/ 	.word	0x00000006
        /*0f4c*/ 	.word	0x000228a0
        /*0f50*/ 	.short	0x010a
        /*0f52*/ 	.byte	0x3f
	.zero		1


	//   ....[49]....
        /*0f54*/ 	.word	0x00012980
        /*0f58*/ 	.word	0x00000006
        /*0f5c*/ 	.word	0x000228c0
        /*0f60*/ 	.short	0x010a
        /*0f62*/ 	.byte	0x3f
	.zero		1


	//   ....[50]....
        /*0f64*/ 	.word	0x00013900
        /*0f68*/ 	.word	0x00000020
        /*0f6c*/ 	.word	0x00022840
        /*0f70*/ 	.short	0x010a
        /*0f72*/ 	.byte	0x3f
	.zero		1


	//   ....[51]....
        /*0f74*/ 	.word	0x00013f70
        /*0f78*/ 	.word	0x00000020
        /*0f7c*/ 	.word	0x00022830
        /*0f80*/ 	.short	0x0107
        /*0f82*/ 	.byte	0x3f
	.zero		1


	//   ....[52]....
        /*0f84*/ 	.word	0x00014050
        /*0f88*/ 	.word	0x00000020
        /*0f8c*/ 	.word	0x00022830
        /*0f90*/ 	.short	0x0101
        /*0f92*/ 	.byte	0x3f
	.zero		1


	//   ....[53]....
        /*0f94*/ 	.word	0x00014c20
        /*0f98*/ 	.word	0x00000016
        /*0f9c*/ 	.word	0x00022800
        /*0fa0*/ 	.short	0x0107
        /*0fa2*/ 	.byte	0x3f
	.zero		1


	//   ....[54]....
        /*0fa4*/ 	.word	0x00014d10
        /*0fa8*/ 	.word	0x00000016
        /*0fac*/ 	.word	0x00022800
        /*0fb0*/ 	.short	0x0101
        /*0fb2*/ 	.byte	0x3f
	.zero		1


	//   ....[55]....
        /*0fb4*/ 	.word	0x00014d30
        /*0fb8*/ 	.word	0x00000016
        /*0fbc*/ 	.word	0x00022820
        /*0fc0*/ 	.short	0x010a
        /*0fc2*/ 	.byte	0x3f
	.zero		1


	//   ....[56]....
        /*0fc4*/ 	.word	0x00014dc0
        /*0fc8*/ 	.word	0x00000020
        /*0fcc*/ 	.word	0x00022860
        /*0fd0*/ 	.short	0x010a
        /*0fd2*/ 	.byte	0x3f
	.zero		1


	//   ....[57]....
        /*0fd4*/ 	.word	0x000154c0
        /*0fd8*/ 	.word	0x00000020
        /*0fdc*/ 	.word	0x00022850
        /*0fe0*/ 	.short	0x0107
        /*0fe2*/ 	.byte	0x3f
	.zero		1


	//   ....[58]....
        /*0fe4*/ 	.word	0x00015590
        /*0fe8*/ 	.word	0x00000020
        /*0fec*/ 	.word	0x00022850
        /*0ff0*/ 	.short	0x0101
        /*0ff2*/ 	.byte	0x3f
	.zero		1


	//   ....[59]....
        /*0ff4*/ 	.word	0x000158e0
        /*0ff8*/ 	.word	0x00000004
        /*0ffc*/ 	.word	0x00022840
        /*1000*/ 	.short	0x010a
        /*1002*/ 	.byte	0x3f
	.zero		1


	//   ....[60]....
        /*1004*/ 	.word	0x00015cc0
        /*1008*/ 	.word	0x00000004
        /*100c*/ 	.word	0x00022830
        /*1010*/ 	.short	0x0107
        /*1012*/ 	.byte	0x3f
	.zero		1


	//   ....[61]....
        /*1014*/ 	.word	0x00015d80
        /*1018*/ 	.word	0x00000004
        /*101c*/ 	.word	0x00022830
        /*1020*/ 	.short	0x0101
        /*1022*/ 	.byte	0x3f
	.zero		1


	//   ....[62]....
        /*1024*/ 	.word	0x00015db0
        /*1028*/ 	.word	0x00000004
        /*102c*/ 	.word	0x00022860
        /*1030*/ 	.short	0x010a
        /*1032*/ 	.byte	0x3f
	.zero		1


	//   ....[63]....
        /*1034*/ 	.word	0x000162d0
        /*1038*/ 	.word	0x00000004
        /*103c*/ 	.word	0x00022850
        /*1040*/ 	.short	0x0107
        /*1042*/ 	.byte	0x3f
	.zero		1


	//   ....[64]....
        /*1044*/ 	.word	0x00016390
        /*1048*/ 	.word	0x00000004
        /*104c*/ 	.word	0x00022850
        /*1050*/ 	.short	0x0101
        /*1052*/ 	.byte	0x3f
	.zero		1


	//   ....[65]....
        /*1054*/ 	.word	0x00016fd0
        /*1058*/ 	.word	0x00000004
        /*105c*/ 	.word	0x00022820
        /*1060*/ 	.short	0x010a
        /*1062*/ 	.byte	0x3f
	.zero		1


	//   ....[66]....
        /*1064*/ 	.word	0x00017140
        /*1068*/ 	.word	0x00000005
        /*106c*/ 	.word	0x00022840
        /*1070*/ 	.short	0x010a
        /*1072*/ 	.byte	0x3f
	.zero		1


	//   ....[67]....
        /*1074*/ 	.word	0x000171e0
        /*1078*/ 	.word	0x00000019
        /*107c*/ 	.word	0x00022840
        /*1080*/ 	.short	0x010a
        /*1082*/ 	.byte	0x3f
	.zero		1


	//   ....[68]....
        /*1084*/ 	.word	0x00017220
        /*1088*/ 	.word	0x00000005
        /*108c*/ 	.word	0x00022860
        /*1090*/ 	.short	0x010a
        /*1092*/ 	.byte	0x3f
	.zero		1


	//   ....[69]....
        /*1094*/ 	.word	0x00017260
        /*1098*/ 	.word	0x00000019
        /*109c*/ 	.word	0x00022860
        /*10a0*/ 	.short	0x010a
        /*10a2*/ 	.byte	0x3f
	.zero		1


	//   ....[70]....
        /*10a4*/ 	.word	0x000172c0
        /*10a8*/ 	.word	0x00000059
        /*10ac*/ 	.word	0x00022890
        /*10b0*/ 	.short	0x010a
        /*10b2*/ 	.byte	0x3f
	.zero		1


	//   ....[71]....
        /*10b4*/ 	.word	0x00017570
        /*10b8*/ 	.word	0x00000059
        /*10bc*/ 	.word	0x00022890
        /*10c0*/ 	.short	0x010a
        /*10c2*/ 	.byte	0x3f
	.zero		1


	//   ....[72]....
        /*10c4*/ 	.word	0x00017820
        /*10c8*/ 	.word	0x00000059
        /*10cc*/ 	.word	0x00022890
        /*10d0*/ 	.short	0x010a
        /*10d2*/ 	.byte	0x3f
	.zero		1


	//   ....[73]....
        /*10d4*/ 	.word	0x00017ab0
        /*10d8*/ 	.word	0x00000059
        /*10dc*/ 	.word	0x000228b0
        /*10e0*/ 	.short	0x010a
        /*10e2*/ 	.byte	0x3f
	.zero		1


	//   ....[74]....
        /*10e4*/ 	.word	0x00017db0
        /*10e8*/ 	.word	0x00000013
        /*10ec*/ 	.word	0x00022800
        /*10f0*/ 	.short	0x010a
        /*10f2*/ 	.byte	0x3f
	.zero		1


	//   ....[75]....
        /*10f4*/ 	.word	0x00017fc0
        /*10f8*/ 	.word	0x00000013
        /*10fc*/ 	.word	0x00022800
        /*1100*/ 	.short	0x010a
        /*1102*/ 	.byte	0x3f
	.zero		1


	//   ....[76]....
        /*1104*/ 	.word	0x00018010
        /*1108*/ 	.word	0x00000006
        /*110c*/ 	.word	0x00022830
        /*1110*/ 	.short	0x010a
        /*1112*/ 	.byte	0x3f
	.zero		1


	//   ....[77]....
        /*1114*/ 	.word	0x00018060
        /*1118*/ 	.word	0x00000006
        /*111c*/ 	.word	0x00022850
        /*1120*/ 	.short	0x010a
        /*1122*/ 	.byte	0x3f
	.zero		1


	//   ....[78]....
        /*1124*/ 	.word	0x000180b0
        /*1128*/ 	.word	0x00000007
        /*112c*/ 	.word	0x00022830
        /*1130*/ 	.short	0x010a
        /*1132*/ 	.byte	0x3f
	.zero		1


	//   ....[79]....
        /*1134*/ 	.word	0x00018100
        /*1138*/ 	.word	0x00000007
        /*113c*/ 	.word	0x00022850
        /*1140*/ 	.short	0x010a
        /*1142*/ 	.byte	0x3f
	.zero		1


	//   ....[80]....
        /*1144*/ 	.word	0x000186d0
        /*1148*/ 	.word	0x00000016
        /*114c*/ 	.word	0x00022820
        /*1150*/ 	.short	0x010a
        /*1152*/ 	.byte	0x3f
	.zero		1


	//   ....[81]....
        /*1154*/ 	.word	0x00018720
        /*1158*/ 	.word	0x00000003
        /*115c*/ 	.word	0x000228a0
        /*1160*/ 	.short	0x010a
        /*1162*/ 	.byte	0x3f
	.zero		1


	//   ....[82]....
        /*1164*/ 	.word	0x00018770
        /*1168*/ 	.word	0x00000003
        /*116c*/ 	.word	0x000228c0
        /*1170*/ 	.short	0x010a
        /*1172*/ 	.byte	0x3f
	.zero		1


	//   ....[83]....
        /*1174*/ 	.word	0x000187c0
        /*1178*/ 	.word	0x00000006
        /*117c*/ 	.word	0x000228a0
        /*1180*/ 	.short	0x010a
        /*1182*/ 	.byte	0x3f
	.zero		1


	//   ....[84]....
        /*1184*/ 	.word	0x00018810
        /*1188*/ 	.word	0x00000006
        /*118c*/ 	.word	0x000228c0
        /*1190*/ 	.short	0x010a
        /*1192*/ 	.byte	0x3f
	.zero		1


	//   ....[85]....
        /*1194*/ 	.word	0x00018930
        /*1198*/ 	.word	0x00000020
        /*119c*/ 	.word	0x00022840
        /*11a0*/ 	.short	0x010a
        /*11a2*/ 	.byte	0x3f
	.zero		1


	//   ....[86]....
        /*11a4*/ 	.word	0x00019c10
        /*11a8*/ 	.word	0x00000016
        /*11ac*/ 	.word	0x00022820
        /*11b0*/ 	.short	0x010a
        /*11b2*/ 	.byte	0x3f
	.zero		1


	//   ....[87]....
        /*11b4*/ 	.word	0x00019c60
        /*11b8*/ 	.word	0x00000020
        /*11bc*/ 	.word	0x00022860
        /*11c0*/ 	.short	0x010a
        /*11c2*/ 	.byte	0x3f
	.zero		1


	//   ....[88]....
        /*11c4*/ 	.word	0x0001a5e0
        /*11c8*/ 	.word	0x00000004
        /*11cc*/ 	.word	0x00022840
        /*11d0*/ 	.short	0x010a
        /*11d2*/ 	.byte	0x3f
	.zero		1


	//   ....[89]....
        /*11d4*/ 	.word	0x0001acc0
        /*11d8*/ 	.word	0x00000004
        /*11dc*/ 	.word	0x00022860
        /*11e0*/ 	.short	0x010a
        /*11e2*/ 	.byte	0x3f
	.zero		1


	//   ....[90]....
        /*11e4*/ 	.word	0x0001bd60
        /*11e8*/ 	.word	0x00000004
        /*11ec*/ 	.word	0x00022820
        /*11f0*/ 	.short	0x010a
        /*11f2*/ 	.byte	0x3f
	.zero		1


	//   ....[91]....
        /*11f4*/ 	.word	0x0001bf00
        /*11f8*/ 	.word	0x00000005
        /*11fc*/ 	.word	0x00022840
        /*1200*/ 	.short	0x010a
        /*1202*/ 	.byte	0x3f
	.zero		1


	//   ....[92]....
        /*1204*/ 	.word	0x0001bf50
        /*1208*/ 	.word	0x00000019
        /*120c*/ 	.word	0x00022840
        /*1210*/ 	.short	0x010a
        /*1212*/ 	.byte	0x3f
	.zero		1


	//   ....[93]....
        /*1214*/ 	.word	0x0001bfa0
        /*1218*/ 	.word	0x00000005
        /*121c*/ 	.word	0x00022860
        /*1220*/ 	.short	0x010a
        /*1222*/ 	.byte	0x3f
	.zero		1


	//----- nvinfo : EIATTR_NUM_MBARRIERS
	.align		4
.L_239:
        /*1224*/ 	.byte	0x03, 0x38
        /*1226*/ 	.short	0x0016


	//----- nvinfo : EIATTR_EXIT_INSTR_OFFSETS
	.align		4
        /*1228*/ 	.byte	0x04, 0x1c
        /*122a*/ 	.short	(.L_241 - .L_240)


	//   ....[0]....
.L_240:
        /*122c*/ 	.word	0x000172b0


	//----- nvinfo : EIATTR_MAX_THREADS
	.align		4
.L_241:
        /*1230*/ 	.byte	0x04, 0x05
        /*1232*/ 	.short	(.L_243 - .L_242)
.L_242:
        /*1234*/ 	.word	0x00000180
        /*1238*/ 	.word	0x00000001
        /*123c*/ 	.word	0x00000001


	//----- nvinfo : EIATTR_CRS_STACK_SIZE
	.align		4
.L_243:
        /*1240*/ 	.byte	0x04, 0x1e
        /*1242*/ 	.short	(.L_245 - .L_244)
.L_244:
        /*1244*/ 	.word	0x00000000


	//----- nvinfo : EIATTR_CBANK_PARAM_SIZE
	.align		4
.L_245:
        /*1248*/ 	.byte	0x03, 0x19
        /*124a*/ 	.short	0x0af0


	//----- nvinfo : EIATTR_PARAM_CBANK
	.align		4
        /*124c*/ 	.byte	0x04, 0x0a
        /*124e*/ 	.short	(.L_247 - .L_246)
	.align		4
.L_246:
        /*1250*/ 	.word	index@(.nv.constant0._ZN7cutlass13device_kernelIN5flash11enable_sm90INS1_16FlashAttnFwdSm90INS1_25CollectiveMainloopFwdSm90ILi2EN4cute5tupleIJNS5_1CILi1EEES8_S8_EEENS6_IJNS7_ILi128EEENS7_ILi96EEENS7_ILi64EEEEEELi256ENS_6half_tEfNS_4arch4Sm90ELb0ELb0ELb1ELb1ELb1ELb1ELb0ELb1ELb0ELb1ELb0ELb0EEENS1_21CollectiveEpilogueFwdINS6_IJSA_NS7_ILi256EEESB_EEES9_SE_SG_Li256ELb1ELb1ELb0ELb0EEENS1_36VarlenDynamicPersistentTileSchedulerILi128ELi96ELi256ELi128ELb0ELb1ELb1ELb0ELb1ELb1EEEEEEEEEvNT_6ParamsE)
        /*1254*/ 	.short	0x0210
        /*1256*/ 	.short	0x0af0


	//----- nvinfo : EIATTR_SW_WAR
	.align		4
.L_247:
        /*1258*/ 	.byte	0x04, 0x36
        /*125a*/ 	.short	(.L_249 - .L_248)
.L_248:
        /*125c*/ 	.word	0x00000008
.L_249:


//--------------------- .nv.info._ZN7cutlass13device_kernelIN5flash11enable_sm90INS1_16FlashAttnFwdSm90INS1_25CollectiveMainloopFwdSm90ILi2EN4cute5tupleIJNS5_1CILi1EEES8_S8_EEENS6_IJNS7_ILi128EEENS7_ILi96EEENS7_ILi64EEEEEELi256ENS_6half_tEfNS_4arch4Sm90ELb0ELb0ELb1ELb1ELb1ELb0ELb1ELb1ELb0ELb1ELb0ELb0EEENS1_21CollectiveEpilogueFwdINS6_IJSA_NS7_ILi256EEESB_EEES9_SE_SG_Li256ELb1ELb1ELb0ELb0EEENS1_36VarlenDynamicPersistentTileSchedulerILi128ELi96ELi256ELi128ELb0ELb1ELb1ELb0ELb1ELb1EEEEEEEEEvNT_6ParamsE --------------------------
	.section	.nv.info._ZN7cutlass13device_kernelIN5flash11enable_sm90INS1_16FlashAttnFwdSm90INS1_25CollectiveMainloopFwdSm90ILi2EN4cute5tupleIJNS5_1CILi1EEES8_S8_EEENS6_IJNS7_ILi128EEENS7_ILi96EEENS7_ILi64EEEEEELi256ENS_6half_tEfNS_4arch4Sm90ELb0ELb0ELb1ELb1ELb1ELb0ELb1ELb1ELb0ELb1ELb0ELb0EEENS1_21CollectiveEpilogueFwdINS6_IJSA_NS7_ILi256EEESB_EEES9_SE_SG_Li256ELb1ELb1ELb0ELb0EEENS1_36VarlenDynamicPersistentTileSchedulerILi128ELi96ELi256ELi128ELb0ELb1ELb1ELb0ELb1ELb1EEEEEEEEEvNT_6ParamsE,"",@"SHT_CUDA_INFO"
	.sectionflags	@""
	.align	4


	//----- nvinfo : EIATTR_CUDA_API_VERSION
	.align		4
        /*0000*/ 	.byte	0x04, 0x37
        /*0002*/ 	.short	(.L_251 - .L_250)
.L_250:
        /*0004*/ 	.word	0x00000082


	//----- nvinfo : EIATTR_KPARAM_INFO
	.align		4
.L_251:
        /*0008*/ 	.byte	0x04, 0x17
        /*000a*/ 	.short	(.L_253 - .L_252)
.L_252:
        /*000c*/ 	.word	0x00000000
        /*0010*/ 	.short	0x0000
        /*0012*/ 	.short	0x0070
        /*0014*/ 	.byte	0x00, 0xf0, 0x01, 0x2e


	//----- nvinfo : EIATTR_SPARSE_MMA_MASK
	.align		4
.L_253:
        /*0018*/ 	.byte	0x03, 0x50
        /*001a*/ 	.short	0x0000


	//----- nvinfo : EIATTR_MAXREG_COUNT
	.align		4
        /*001c*/ 	.byte	0x03, 0x1b
        /*001e*/ 	.short	0x00a8


	//----- nvinfo : EIATTR_NUM_BARRIERS
	.align		4
        /*0020*/ 	.byte	0x02, 0x4c
        /*0022*/ 	.byte	0x10
	.zero		1


	//----- nvinfo : EIATTR_EXTERNS
	.align		4
        /*0024*/ 	.byte	0x04, 0x0f
        /*0026*/ 	.short	(.L_255 - .L_254)


	//   ....[0]....
	.align		4
.L_254:
        /*0028*/ 	.word	index@(__assertfail)


	//----- nvinfo : EIATTR_ANNOTATIONS
	.align		4
.L_255:
        /*002c*/ 	.byte	0x04, 0x55
        /*002e*/ 	.short	(.L_257 - .L_256)


	//   ....[0]....
.L_256:
        /* <DEDUP_REMOVED lines=18> */


	//----- nvinfo : EIATTR_MERCURY_ISA_VERSION
	.align		4
.L_257:
        /*0140*/ 	.byte	0x03, 0x5f
        /*0142*/ 	.short	0x0101


	//----- nvinfo : EIATTR_UNUSED_LOAD_BYTE_OFFSET
	.align		4
        /*0144*/ 	.byte	0x04, 0x44
        /*0146*/ 	.short	(.L_259 - .L_258)


	//   ....[0]....
.L_258:
        /*0148*/ 	.word	0x000009b0
        /*014c*/ 	.word	0x0000fff0


	//   ....[1]....
        /*0150*/ 	.word	0x000075d0
        /*0154*/ 	.word	0x0000fff0


	//----- nvinfo : EIATTR_INT_WARP_WIDE_INSTR_OFFSETS
	.align		4
.L_259:
        /*0158*/ 	.byte	0x04, 0x31
        /*015a*/ 	.short	(.L_261 - .L_260)


	//   ....[0]....
.L_260:
        /*015c*/ 	.word	0x000000c0


	//   ....[1]....
        /*0160*/ 	.word	0x000000d0


	//   ....[2]....
        /*0164*/ 	.word	0x000000e0


	//   ....[3]....
        /*0168*/ 	.word	0x00000180


	//   ....[4]....
        /*016c*/ 	.word	0x0000b4a0


	//   ....[5]....
        /*0170*/ 	.word	0x0000b530


	//   ....[6]....
        /*0174*/ 	.word	0x0000f3d0


	//   ....[7]....
        /*0178*/ 	.word	0x0000f460


	//----- nvinfo : EIATTR_COOP_GROUP_MASK_REGIDS
	.align		4
.L_261:
        /*017c*/ 	.byte	0x04, 0x29
        /*017e*/ 	.short	(.L_263 - .L_262)


	//   ....[0]....
.L_262:
        /*0180*/ 	.word	0xffffffff


	//   ....[1]....
        /*0184*/ 	.word	0xffffffff


	//   ....[2]....
        /*0188*/ 	.word	0xffffffff


	//   ....[3]....
        /*018c*/ 	.word	0xffffffff


	//   ....[4]....
        /*0190*/ 	.word	0xffffffff


	//   ....[5]....
        /*0194*/ 	.word	0xffffffff


	//   ....[6]....
        /*0198*/ 	.word	0xffffffff


	//   ....[7]....
        /*019c*/ 	.word	0xffffffff


	//   ....[8]....
        /*01a0*/ 	.word	0xffffffff


	//   ....[9]....
        /*01a4*/ 	.word	0xffffffff


	//   ....[10]....
        /*01a8*/ 	.word	0xffffffff


	//   ....[11]....
        /*01ac*/ 	.word	0xffffffff


	//   ....[12]....
        /*01b0*/ 	.word	0xffffffff


	//   ....[13]....
        /*01b4*/ 	.word	0xffffffff


	//   ....[14]....
        /*01b8*/ 	.word	0xffffffff


	//   ....[15]....
        /*01bc*/ 	.word	0xffffffff


	//   ....[16]....
        /*01c0*/ 	.word	0xffffffff


	//   ....[17]....
        /*01c4*/ 	.word	0xffffffff


	//   ....[18]....
        /*01c8*/ 	.word	0xffffffff


	//   ....[19]....
        /*01cc*/ 	.word	0xffffffff


	//   ....[20]....
        /*01d0*/ 	.word	0xffffffff


	//   ....[21]....
        /*01d4*/ 	.word	0xffffffff


	//   ....[22]....
        /*01d8*/ 	.word	0xffffffff


	//   ....[23]....
        /*01dc*/ 	.word	0xffffffff


	//   ....[24]....
        /*01e0*/ 	.word	0xffffffff


	//   ....[25]....
        /*01e4*/ 	.word	0xffffffff


	//   ....[26]....
        /*01e8*/ 	.word	0xffffffff


	//   ....[27]....
        /*01ec*/ 	.word	0xffffffff


	//   ....[28]....
        /*01f0*/ 	.word	0xffffffff


	//   ....[29]....
        /*01f4*/ 	.word	0xffffffff


	//   ....[30]....
        /*01f8*/ 	.word	0xffffffff


	//   ....[31]....
        /*01fc*/ 	.word	0xffffffff


	//   ....[32]....
        /*0200*/ 	.word	0xffffffff


	//   ....[33]....
        /*0204*/ 	.word	0xffffffff


	//   ....[34]....
        /*0208*/ 	.word	0xffffffff


	//   ....[35]....
        /*020c*/ 	.word	0xffffffff


	//   ....[36]....
        /*0210*/ 	.word	0xffffffff


	//   ....[37]....
        /*0214*/ 	.word	0xffffffff


	//   ....[38]....
        /*0218*/ 	.word	0xffffffff


	//   ....[39]....
        /*021c*/ 	.word	0xffffffff


	//   ....[40]....
        /*0220*/ 	.word	0xffffffff


	//   ....[41]....
        /*0224*/ 	.word	0xffffffff


	//   ....[42]....
        /*0228*/ 	.word	0xffffffff


	//   ....[43]....
        /*022c*/ 	.word	0xffffffff


	//   ....[44]....
        /*0230*/ 	.word	0xffffffff


	//   ....[45]....
        /*0234*/ 	.word	0xffffffff


	//   ....[46]....
        /*0238*/ 	.word	0xffffffff


	//   ....[47]....
        /*023c*/ 	.word	0xffffffff


	//   ....[48]....
        /*0240*/ 	.word	0xffffffff


	//   ....[49]....
        /*0244*/ 	.word	0xffffffff


	//   ....[50]....
        /*0248*/ 	.word	0xffffffff


	//   ....[51]....
        /*024c*/ 	.word	0xffffffff


	//   ....[52]....
        /*0250*/ 	.word	0xffffffff


	//   ....[53]....
        /*0254*/ 	.word	0xffffffff


	//   ....[54]....
        /*0258*/ 	.word	0xffffffff


	//   ....[55]....
        /*025c*/ 	.word	0xffffffff


	//   ....[56]....
        /*0260*/ 	.word	0xffffffff


	//   ....[57]....
        /*0264*/ 	.word	0xffffffff


	//   ....[58]....
        /*0268*/ 	.word	0xffffffff


	//   ....[59]....
        /*026c*/ 	.word	0xffffffff


	//   ....[60]....
        /*0270*/ 	.word	0xffffffff


	//   ....[61]....
        /*0274*/ 	.word	0xffffffff


	//   ....[62]....
        /*0278*/ 	.word	0xffffffff


	//   ....[63]....
        /*027c*/ 	.word	0xffffffff


	//   ....[64]....
        /*0280*/ 	.word	0xffffffff


	//   ....[65]....
        /*0284*/ 	.word	0xffffffff


	//   ....[66]....
        /*0288*/ 	.word	0xffffffff


	//   ....[67]....
        /*028c*/ 	.word	0xffffffff


	//   ....[68]....
        /*0290*/ 	.word	0xffffffff


	//   ....[69]....
        /*0294*/ 	.word	0xffffffff


	//   ....[70]....
        /*0298*/ 	.word	0xffffffff


	//   ....[71]....
        /*029c*/ 	.word	0xffffffff


	//   ....[72]....
        /*02a0*/ 	.word	0xffffffff


	//   ....[73]....
        /*02a4*/ 	.word	0xffffffff


	//   ....[74]....
        /*02a8*/ 	.word	0xffffffff


	//   ....[75]....
        /*02ac*/ 	.word	0xffffffff


	//   ....[76]....
        /*02b0*/ 	.word	0xffffffff


	//   ....[77]....
        /*02b4*/ 	.word	0xffffffff


	//   ....[78]....
        /*02b8*/ 	.word	0xffffffff


	//   ....[79]....
        /*02bc*/ 	.word	0xffffffff


	//   ....[80]....
        /*02c0*/ 	.word	0xffffffff


	//   ....[81]....
        /*02c4*/ 	.word	0xffffffff


	//   ....[82]....
        /*02c8*/ 	.word	0xffffffff


	//   ....[83]....
        /*02cc*/ 	.word	0xffffffff


	//   ....[84]....
        /*02d0*/ 	.word	0xffffffff


	//   ....[85]....
        /*02d4*/ 	.word	0xffffffff


	//   ....[86]....
        /*02d8*/ 	.word	0xffffffff


	//   ....[87]....
        /*02dc*/ 	.word	0xffffffff


	//   ....[88]....
        /*02e0*/ 	.word	0xffffffff


	//   ....[89]....
        /*02e4*/ 	.word	0xffffffff


	//   ....[90]....
        /*02e8*/ 	.word	0xffffffff


	//   ....[91]....
        /*02ec*/ 	.word	0xffffffff


	//   ....[92]....
        /*02f0*/ 	.word	0xffffffff


	//   ....[93]....
        /*02f4*/ 	.word	0xffffffff


	//   ....[94]....
        /*02f8*/ 	.word	0xffffffff


	//   ....[95]....
        /*02fc*/ 	.word	0xffffffff


	//   ....[96]....
        /*0300*/ 	.word	0xffffffff


	//   ....[97]....
        /*0304*/ 	.word	0xffffffff


	//   ....[98]....
        /*0308*/ 	.word	0xffffffff


	//   ....[99]....
        /*030c*/ 	.word	0xffffffff


	//   ....[100]....
        /*0310*/ 	.word	0xffffffff


	//   ....[101]....
        /*0314*/ 	.word	0xffffffff


	//   ....[102]....
        /*0318*/ 	.word	0xffffffff


	//   ....[103]....
        /*031c*/ 	.word	0xffffffff


	//   ....[104]....
        /*0320*/ 	.word	0xffffffff


	//   ....[105]....
        /*0324*/ 	.word	0xffffffff


	//   ....[106]....
        /*0328*/ 	.word	0xffffffff


	//   ....[107]....
        /*032c*/ 	.word	0xffffffff


	//   ....[108]....
        /*0330*/ 	.word	0xffffffff


	//   ....[109]....
        /*0334*/ 	.word	0xffffffff


	//   ....[110]....
        /*0338*/ 	.word	0xffffffff


	//   ....[111]....
        /*033c*/ 	.word	0xffffffff


	//   ....[112]....
        /*0340*/ 	.word	0xffffffff


	//   ....[113]....
        /*0344*/ 	.word	0xffffffff


	//   ....[114]....
        /*0348*/ 	.word	0xffffffff


	//   ....[115]....
        /*034c*/ 	.word	0xffffffff


	//   ....[116]....
        /*0350*/ 	.word	0xffffffff


	//   ....[117]....
        /*0354*/ 	.word	0xffffffff


	//   ....[118]....
        /*0358*/ 	.word	0xffffffff


	//   ....[119]....
        /*035c*/ 	.word	0xffffffff


	//   ....[120]....
        /*0360*/ 	.word	0xffffffff


	//   ....[121]....
        /*0364*/ 	.word	0xffffffff


	//   ....[122]....
        /*0368*/ 	.word	0xffffffff


	//   ....[123]....
        /*036c*/ 	.word	0xffffffff


	//   ....[124]....
        /*0370*/ 	.word	0xffffffff


	//   ....[125]....
        /*0374*/ 	.word	0xffffffff


	//   ....[126]....
        /*0378*/ 	.word	0xffffffff


	//   ....[127]....
        /*037c*/ 	.word	0xffffffff


	//   ....[128]....
        /*0380*/ 	.word	0xffffffff


	//   ....[129]....
        /*0384*/ 	.word	0xffffffff


	//   ....[130]....
        /*0388*/ 	.word	0xffffffff


	//   ....[131]....
        /*038c*/ 	.word	0xffffffff


	//   ....[132]....
        /*0390*/ 	.word	0xffffffff


	//   ....[133]....
        /*0394*/ 	.word	0xffffffff


	//   ....[134]....
        /*0398*/ 	.word	0xffffffff


	//   ....[135]....
        /*039c*/ 	.word	0xffffffff


	//   ....[136]....
        /*03a0*/ 	.word	0xffffffff


	//   ....[137]....
        /*03a4*/ 	.word	0xffffffff


	//   ....[138]....
        /*03a8*/ 	.word	0xffffffff


	//   ....[139]....
        /*03ac*/ 	.word	0xffffffff


	//   ....[140]....
        /*03b0*/ 	.word	0xffffffff


	//   ....[141]....
        /*03b4*/ 	.word	0xffffffff


	//   ....[142]....
        /*03b8*/ 	.word	0xffffffff


	//   ....[143]....
        /*03bc*/ 	.word	0xffffffff


	//   ....[144]....
        /*03c0*/ 	.word	0xffffffff


	//   ....[145]....
        /*03c4*/ 	.word	0xffffffff


	//   ....[146]....
        /*03c8*/ 	.word	0xffffffff


	//   ....[147]....
        /*03cc*/ 	.word	0xffffffff


	//   ....[148]....
        /*03d0*/ 	.word	0xffffffff


	//   ....[149]....
        /*03d4*/ 	.word	0xffffffff


	//   ....[150]....
        /*03d8*/ 	.word	0xffffffff


	//   ....[151]....
        /*03dc*/ 	.word	0xffffffff


	//   ....[152]....
        /*03e0*/ 	.word	0xffffffff


	//   ....[153]....
        /*03e4*/ 	.word	0x0500000f


	//   ....[154]....
        /*03e8*/ 	.word	0x0500000f


	//   ....[155]....
        /*03ec*/ 	.word	0x0500000f


	//   ....[156]....
        /*03f0*/ 	.word	0x0500000f


	//   ....[157]....
        /*03f4*/ 	.word	0x0500000f


	//   ....[158]....
        /*03f8*/ 	.word	0x0500000f


	//   ....[159]....
        /*03fc*/ 	.word	0x0500000f


	//   ....[160]....
        /*0400*/ 	.word	0x0500000f


	//   ....[161]....
        /*0404*/ 	.word	0x0500000f


	//   ....[162]....
        /*0408*/ 	.word	0x0500000f


	//   ....[163]....
        /*040c*/ 	.word	0x0500000f


	//   ....[164]....
        /*0410*/ 	.word	0x0500000f


	//   ....[165]....
        /*0414*/ 	.word	0x0500000f


	//   ....[166]....
        /*0418*/ 	.word	0x0500000f


	//   ....[167]....
        /*041c*/ 	.word	0x0500000f


	//   ....[168]....
        /*0420*/ 	.word	0x0500000f


	//   ....[169]....
        /*0424*/ 	.word	0x0500000f


	//   ....[170]....
        /*0428*/ 	.word	0x0500000f


	//   ....[171]....
        /*042c*/ 	.word	0x0500000f


	//   ....[172]....
        /*0430*/ 	.word	0x0500000f


	//   ....[173]....
        /*0434*/ 	.word	0x0500000f


	//   ....[174]....
        /*0438*/ 	.word	0x0500000f


	//   ....[175]....
        /*043c*/ 	.word	0x0500000f


	//   ....[176]....
        /*0440*/ 	.word	0x0500000f


	//   ....[177]....
        /*0444*/ 	.word	0x0500000f


	//   ....[178]....
        /*0448*/ 	.word	0x0500000f


	//   ....[179]....
        /*044c*/ 	.word	0x0500000f


	//   ....[180]....
        /*0450*/ 	.word	0x0500000f


	//   ....[181]....
        /*0454*/ 	.word	0x0500000f


	//   ....[182]....
        /*0458*/ 	.word	0x0500000f


	//   ....[183]....
        /*045c*/ 	.word	0x0500000f


	//   ....[184]....
        /*0460*/ 	.word	0x0500000f


	//   ....[185]....
        /*0464*/ 	.word	0x0500000f


	//   ....[186]....
        /*0468*/ 	.word	0x0500000f


	//   ....[187]....
        /*046c*/ 	.word	0x0500000f


	//   ....[188]....
        /*0470*/ 	.word	0x0500000f


	//   ....[189]....
        /*0474*/ 	.word	0x0500000f


	//   ....[190]....
        /*0478*/ 	.word	0x0500000f


	//   ....[191]....
        /*047c*/ 	.word	0x0500000f


	//   ....[192]....
        /*0480*/ 	.word	0x0500000f


	//   ....[193]....
        /*0484*/ 	.word	0x0500000f


	//   ....[194]....
        /*0488*/ 	.word	0x0500000f


	//   ....[195]....
        /*048c*/ 	.word	0x0500000f


	//   ....[196]....
        /*0490*/ 	.word	0x0500000f


	//   ....[197]....
        /*0494*/ 	.word	0x0500000f


	//   ....[198]....
        /*0498*/ 	.word	0x0500000f


	//   ....[199]....
        /*049c*/ 	.word	0x0500000f


	//   ....[200]....
        /*04a0*/ 	.word	0x0500000f


	//   ....[201]....
        /*04a4*/ 	.word	0x0500000f


	//   ....[202]....
        /*04a8*/ 	.word	0x0500000f


	//   ....[203]....
        /*04ac*/ 	.word	0x0500000f


	//   ....[204]....
        /*04b0*/ 	.word	0x0500000f


	//   ....[205]....
        /*04b4*/ 	.word	0x0500000f


	//   ....[206]....
        /*04b8*/ 	.word	0x0500000f


	//   ....[207]....
        /*04bc*/ 	.word	0x0500000f


	//   ....[208]....
        /*04c0*/ 	.word	0x0500000f


	//   ....[209]....
        /*04c4*/ 	.word	0x0500000f


	//   ....[210]....
        /*04c8*/ 	.word	0x0500000f


	//   ....[211]....
        /*04cc*/ 	.word	0x0500000f


	//   ....[212]....
        /*04d0*/ 	.word	0x0500000f


	//   ....[213]....
        /*04d4*/ 	.word	0x0500000f


	//   ....[214]....
        /*04d8*/ 	.word	0x0500000f


	//   ....[215]....
        /*04dc*/ 	.word	0x0500000f


	//   ....[216]....
        /*04e0*/ 	.word	0x0500000f


	//   ....[217]....
        /*04e4*/ 	.word	0x0500000f


	//   ....[218]....
        /*04e8*/ 	.word	0x0500000f


	//   ....[219]....
        /*04ec*/ 	.word	0x0500000f


	//   ....[220]....
        /*04f0*/ 	.word	0x0500000f


	//   ....[221]....
        /*04f4*/ 	.word	0x0500000f


	//   ....[222]....
        /*04f8*/ 	.word	0x0500000f


	//   ....[223]....
        /*04fc*/ 	.word	0x0500000f


	//   ....[224]....
        /*0500*/ 	.word	0x0500000f


	//   ....[225]....
        /*0504*/ 	.word	0x0500000f


	//   ....[226]....
        /*0508*/ 	.word	0x0500000f


	//   ....[227]....
        /*050c*/ 	.word	0x0500000f


	//   ....[228]....
        /*0510*/ 	.word	0x0500000f


	//   ....[229]....
        /*0514*/ 	.word	0x0500000f


	//   ....[230]....
        /*0518*/ 	.word	0x0500000f


	//   ....[231]....
        /*051c*/ 	.word	0x0500000f


	//   ....[232]....
        /*0520*/ 	.word	0x0500000f


	//   ....[233]....
        /*0524*/ 	.word	0x0500000f


	//   ....[234]....
        /*0528*/ 	.word	0x0500000f


	//   ....[235]....
        /*052c*/ 	.word	0x0500000f


	//   ....[236]....
        /*0530*/ 	.word	0x0500000f


	//   ....[237]....
        /*0534*/ 	.word	0x0500000f


	//   ....[238]....
        /*0538*/ 	.word	0x0500000f


	//   ....[239]....
        /*053c*/ 	.word	0x0500000f


	//   ....[240]....
        /*0540*/ 	.word	0x0500000f


	//   ....[241]....
        /*0544*/ 	.word	0x0500000f


	//   ....[242]....
        /*0548*/ 	.word	0x0500000f


	//   ....[243]....
        /*054c*/ 	.word	0x0500000f


	//   ....[244]....
        /*0550*/ 	.word	0x0500000f


	//   ....[245]....
        /*0554*/ 	.word	0x0500000f


	//   ....[246]....
        /*0558*/ 	.word	0x0500000f


	//   ....[247]....
        /*055c*/ 	.word	0x0500000f


	//   ....[248]....
        /*0560*/ 	.word	0x0500000f


	//   ....[249]....
        /*0564*/ 	.word	0x0500000f


	//   ....[250]....
        /*0568*/ 	.word	0x0500000f


	//   ....[251]....
        /*056c*/ 	.word	0x0500000f


	//----- nvinfo : EIATTR_COOP_GROUP_INSTR_OFFSETS
	.align		4
.L_263:
        /*0570*/ 	.byte	0x04, 0x28
        /*0572*/ 	.short	(.L_265 - .L_264)


	//   ....[0]....
.L_264:
        /*0574*/ 	.word	0x00000080


	//   ....[1]....
        /*0578*/ 	.word	0x00000090


	//   ....[2]....
        /*057c*/ 	.word	0x000002f0


	//   ....[3]....
        /*0580*/ 	.word	0x00000450


	//   ....[4]....
        /*0584*/ 	.word	0x00000570


	//   ....[5]....
        /*0588*/ 	.word	0x000006d0


	//   ....[6]....
        /*058c*/ 	.word	0x000015d0


	//   ....[7]....
        /*0590*/ 	.word	0x00003420


	//   ....[8]....
        /*0594*/ 	.word	0x00003460


	//   ....[9]....
        /*0598*/ 	.word	0x00003480


	//   ....[10]....
        /*059c*/ 	.word	0x000034a0


	//   ....[11]....
        /*05a0*/ 	.word	0x00005480


	//   ....[12]....
        /*05a4*/ 	.word	0x00005560


	//   ....[13]....
        /*05a8*/ 	.word	0x00005580


	//   ....[14]....
        /*05ac*/ 	.word	0x000055e0


	//   ....[15]....
        /*05b0*/ 	.word	0x00006b50


	//   ....[16]....
        /*05b4*/ 	.word	0x00006b90


	//   ....[17]....
        /*05b8*/ 	.word	0x00006c40


	//   ....[18]....
        /*05bc*/ 	.word	0x00006c70


	//   ....[19]....
        /*05c0*/ 	.word	0x00008710


	//   ....[20]....
        /*05c4*/ 	.word	0x00008740


	//   ....[21]....
        /*05c8*/ 	.word	0x00008810


	//   ....[22]....
        /*05cc*/ 	.word	0x00008850


	//   ....[23]....
        /*05d0*/ 	.word	0x00009040


	//   ....[24]....
        /*05d4*/ 	.word	0x00009080


	//   ....[25]....
        /*05d8*/ 	.word	0x000091d0


	//   ....[26]....
        /*05dc*/ 	.word	0x000091f0


	//   ....[27]....
        /*05e0*/ 	.word	0x00009330


	//   ....[28]....
        /*05e4*/ 	.word	0x00009350


	//   ....[29]....
        /*05e8*/ 	.word	0x000094a0


	//   ....[30]....
        /*05ec*/ 	.word	0x000094c0


	//   ....[31]....
        /*05f0*/ 	.word	0x00009ed0


	//   ....[32]....
        /*05f4*/ 	.word	0x00009ee0


	//   ....[33]....
        /*05f8*/ 	.word	0x0000a020


	//   ....[34]....
        /*05fc*/ 	.word	0x0000a040


	//   ....[35]....
        /*0600*/ 	.word	0x0000a180


	//   ....[36]....
        /*0604*/ 	.word	0x0000a1a0


	//   ....[37]....
        /*0608*/ 	.word	0x0000a2f0


	//   ....[38]....
        /*060c*/ 	.word	0x0000a310


	//   ....[39]....
        /*0610*/ 	.word	0x0000a4d0


	//   ....[40]....
        /*0614*/ 	.word	0x0000a6a0


	//   ....[41]....
        /*0618*/ 	.word	0x0000a6d0


	//   ....[42]....
        /*061c*/ 	.word	0x0000a700


	//   ....[43]....
        /*0620*/ 	.word	0x0000a730


	//   ....[44]....
        /*0624*/ 	.word	0x0000a760


	//   ....[45]....
        /*0628*/ 	.word	0x0000a790


	//   ....[46]....
        /*062c*/ 	.word	0x0000a8e0


	//   ....[47]....
        /*0630*/ 	.word	0x0000a910


	//   ....[48]....
        /*0634*/ 	.word	0x0000a940


	//   ....[49]....
        /*0638*/ 	.word	0x0000a970


	//   ....[50]....
        /*063c*/ 	.word	0x0000a9a0


	//   ....[51]....
        /*0640*/ 	.word	0x0000a9d0


	//   ....[52]....
        /*0644*/ 	.word	0x0000aa60


	//   ....[53]....
        /*0648*/ 	.word	0x0000aa90


	//   ....[54]....
        /*064c*/ 	.word	0x0000ab10


	//   ....[55]....
        /*0650*/ 	.word	0x0000c070


	//   ....[56]....
        /*0654*/ 	.word	0x0000c090


	//   ....[57]....
        /*0658*/ 	.word	0x0000c120


	//   ....[58]....
        /*065c*/ 	.word	0x0000c140


	//   ....[59]....
        /*0660*/ 	.word	0x0000c1c0


	//   ....[60]....
        /*0664*/ 	.word	0x0000c1e0


	//   ....[61]....
        /*0668*/ 	.word	0x0000c260


	//   ....[62]....
        /*066c*/ 	.word	0x0000c280


	//   ....[63]....
        /*0670*/ 	.word	0x0000c300


	//   ....[64]....
        /*0674*/ 	.word	0x0000c320


	//   ....[65]....
        /*0678*/ 	.word	0x0000c330


	//   ....[66]....
        /*067c*/ 	.word	0x0000c340


	//   ....[67]....
        /*0680*/ 	.word	0x0000cac0


	//   ....[68]....
        /*0684*/ 	.word	0x0000cae0


	//   ....[69]....
        /*0688*/ 	.word	0x0000cb00


	//   ....[70]....
        /*068c*/ 	.word	0x0000cb10


	//   ....[71]....
        /*0690*/ 	.word	0x0000cb40


	//   ....[72]....
        /*0694*/ 	.word	0x0000cb60


	//   ....[73]....
        /*0698*/ 	.word	0x0000cbd0


	//   ....[74]....
        /*069c*/ 	.word	0x0000cc50


	//   ....[75]....
        /*06a0*/ 	.word	0x0000cc70


	//   ....[76]....
        /*06a4*/ 	.word	0x0000cc90


	//   ....[77]....
        /*06a8*/ 	.word	0x0000cd50


	//   ....[78]....
        /*06ac*/ 	.word	0x0000cda0


	//   ....[79]....
        /*06b0*/ 	.word	0x0000cdc0


	//   ....[80]....
        /*06b4*/ 	.word	0x0000ce30


	//   ....[81]....
        /*06b8*/ 	.word	0x0000cf10


	//   ....[82]....
        /*06bc*/ 	.word	0x0000cf40


	//   ....[83]....
        /*06c0*/ 	.word	0x0000d5d0


	//   ....[84]....
        /*06c4*/ 	.word	0x0000d600


	//   ....[85]....
        /*06c8*/ 	.word	0x0000d610


	//   ....[86]....
        /*06cc*/ 	.word	0x0000d620


	//   ....[87]....
        /*06d0*/ 	.word	0x0000d6e0


	//   ....[88]....
        /*06d4*/ 	.word	0x0000d730


	//   ....[89]....
        /*06d8*/ 	.word	0x0000d7a0


	//   ....[90]....
        /*06dc*/ 	.word	0x0000d820


	//   ....[91]....
        /*06e0*/ 	.word	0x0000d880


	//   ....[92]....
        /*06e4*/ 	.word	0x0000d8b0


	//   ....[93]....
        /*06e8*/ 	.word	0x0000d910


	//   ....[94]....
        /*06ec*/ 	.word	0x0000d940


	//   ....[95]....
        /*06f0*/ 	.word	0x0000d9a0


	//   ....[96]....
        /*06f4*/ 	.word	0x0000d9d0


	//   ....[97]....
        /*06f8*/ 	.word	0x0000da20


	//   ....[98]....
        /*06fc*/ 	.word	0x0000da50


	//   ....[99]....
        /*0700*/ 	.word	0x0000df80


	//   ....[100]....
        /*0704*/ 	.word	0x0000dfa0


	//   ....[101]....
        /*0708*/ 	.word	0x0000dff0


	//   ....[102]....
        /*070c*/ 	.word	0x0000e0b0


	//   ....[103]....
        /*0710*/ 	.word	0x0000e0c0


	//   ....[104]....
        /*0714*/ 	.word	0x0000e0f0


	//   ....[105]....
        /*0718*/ 	.word	0x0000e180


	//   ....[106]....
        /*071c*/ 	.word	0x0000e230


	//   ....[107]....
        /*0720*/ 	.word	0x0000e240


	//   ....[108]....
        /*0724*/ 	.word	0x0000e270


	//   ....[109]....
        /*0728*/ 	.word	0x0000e280


	//   ....[110]....
        /*072c*/ 	.word	0x0000e310


	//   ....[111]....
        /*0730*/ 	.word	0x0000ea30


	//   ....[112]....
        /*0734*/ 	.word	0x0000ea50


	//   ....[113]....
        /*0738*/ 	.word	0x0000ea60


	//   ....[114]....
        /*073c*/ 	.word	0x0000eaa0


	//   ....[115]....
        /*0740*/ 	.word	0x0000eab0


	//   ....[116]....
        /*0744*/ 	.word	0x0000eaf0


	//   ....[117]....
        /*0748*/ 	.word	0x0000eb00


	//   ....[118]....
        /*074c*/ 	.word	0x0000eb40


	//   ....[119]....
        /*0750*/ 	.word	0x0000eb50


	//   ....[120]....
        /*0754*/ 	.word	0x0000eb90


	//   ....[121]....
        /*0758*/ 	.word	0x0000eba0


	//   ....[122]....
        /*075c*/ 	.word	0x0000ebb0


	//   ....[123]....
        /*0760*/ 	.word	0x0000ef10


	//   ....[124]....
        /*0764*/ 	.word	0x0000ef30


	//   ....[125]....
        /*0768*/ 	.word	0x0000ef40


	//   ....[126]....
        /*076c*/ 	.word	0x0000ef50


	//   ....[127]....
        /*0770*/ 	.word	0x0000ef60


	//   ....[128]....
        /*0774*/ 	.word	0x0000ef80


	//   ....[129]....
        /*0778*/ 	.word	0x0000eff0


	//   ....[130]....
        /*077c*/ 	.word	0x0000f020


	//   ....[131]....
        /*0780*/ 	.word	0x0000f030


	//   ....[132]....
        /*0784*/ 	.word	0x0000f0a0


	//   ....[133]....
        /*0788*/ 	.word	0x0000f0c0


	//   ....[134]....
        /*078c*/ 	.word	0x0000f1b0


	//   ....[135]....
        /*0790*/ 	.word	0x0000f650


	//   ....[136]....
        /*0794*/ 	.word	0x0000f6a0


	//   ....[137]....
        /*0798*/ 	.word	0x0000f6d0


	//   ....[138]....
        /*079c*/ 	.word	0x0000f6e0


	//   ....[139]....
        /*07a0*/ 	.word	0x0000f710


	//   ....[140]....
        /*07a4*/ 	.word	0x0000f740


	//   ....[141]....
        /*07a8*/ 	.word	0x0000f770


	//   ....[142]....
        /*07ac*/ 	.word	0x0000f7a0


	//   ....[143]....
        /*07b0*/ 	.word	0x0000f920


	//   ....[144]....
        /*07b4*/ 	.word	0x0000f950


	//   ....[145]....
        /*07b8*/ 	.word	0x0000f980


	//   ....[146]....
        /*07bc*/ 	.word	0x0000f9b0


	//   ....[147]....
        /*07c0*/ 	.word	0x0000f9e0


	//   ....[148]....
        /*07c4*/ 	.word	0x0000fa10


	//   ....[149]....
        /*07c8*/ 	.word	0x0000fad0


	//   ....[150]....
        /*07cc*/ 	.word	0x0000faf0


	//   ....[151]....
        /*07d0*/ 	.word	0x0000fb60


	//   ....[152]....
        /*07d4*/ 	.word	0x0000ffd0


	//   ....[153]....
        /*07d8*/ 	.word	0x00010530


	//   ....[154]....
        /*07dc*/ 	.word	0x00010620


	//   ....[155]....
        /*07e0*/ 	.word	0x000106c0


	//   ....[156]....
        /*07e4*/ 	.word	0x00010720


	//   ....[157]....
        /*07e8*/ 	.word	0x00010810


	//   ....[158]....
        /*07ec*/ 	.word	0x00010880


	//   ....[159]....
        /*07f0*/ 	.word	0x00010970


	//   ....[160]....
        /*07f4*/ 	.word	0x000109e0


	//   ....[161]....
        /*07f8*/ 	.word	0x00010ad0


	//   ....[162]....
        /*07fc*/ 	.word	0x00010b40


	//   ....[163]....
        /*0800*/ 	.word	0x00010c30


	//   ....[164]....
        /*0804*/ 	.word	0x00010ca0


	//   ....[165]....
        /*0808*/ 	.word	0x00010d40


	//   ....[166]....
        /*080c*/ 	.word	0x00010e40


	//   ....[167]....
        /*0810*/ 	.word	0x00010e90


	//   ....[168]....
        /*0814*/ 	.word	0x00010ef0


	//   ....[169]....
        /*0818*/ 	.word	0x00011010


	//   ....[170]....
        /*081c*/ 	.word	0x00011090


	//   ....[171]....
        /*0820*/ 	.word	0x00011180


	//   ....[172]....
        /*0824*/ 	.word	0x00011250


	//   ....[173]....
        /*0828*/ 	.word	0x00011300


	//   ....[174]....
        /*082c*/ 	.word	0x00011400


	//   ....[175]....
        /*0830*/ 	.word	0x00011470


	//   ....[176]....
        /*0834*/ 	.word	0x00011580


	//   ....[177]....
        /*0838*/ 	.word	0x00011600


	//   ....[178]....
        /*083c*/ 	.word	0x00011670


	//   ....[179]....
        /*0840*/ 	.word	0x00011740


	//   ....[180]....
        /*0844*/ 	.word	0x000117d0


	//   ....[181]....
        /*0848*/ 	.word	0x000118a0


	//   ....[182]....
        /*084c*/ 	.word	0x00011940


	//   ....[183]....
        /*0850*/ 	.word	0x000119e0


	//   ....[184]....
        /*0854*/ 	.word	0x00011a40


	//   ....[185]....
        /*0858*/ 	.word	0x00011ae0


	//   ....[186]....
        /*085c*/ 	.word	0x00011c30


	//   ....[187]....
        /*0860*/ 	.word	0x00011c80


	//   ....[188]....
        /*0864*/ 	.word	0x00011ce0


	//   ....[189]....
        /*0868*/ 	.word	0x00011dd0


	//   ....[190]....
        /*086c*/ 	.word	0x00011ed0


	//   ....[191]....
        /*0870*/ 	.word	0x00011f20


	//   ....[192]....
        /*0874*/ 	.word	0x00011f80


	//   ....[193]....
        /*0878*/ 	.word	0x00012070


	//   ....[194]....
        /*087c*/ 	.word	0x00012170


	//   ....[195]....
        /*0880*/ 	.word	0x000121c0


	//   ....[196]....
        /*0884*/ 	.word	0x00012220


	//   ....[197]....
        /*0888*/ 	.word	0x00012300


	//   ....[198]....
        /*088c*/ 	.word	0x00012430


	//   ....[199]....
        /*0890*/ 	.word	0x00012510


	//   ....[200]....
        /*0894*/ 	.word	0x000125a0


	//   ....[201]....
        /*0898*/ 	.word	0x000126b0


	//   ....[202]....
        /*089c*/ 	.word	0x00012710


	//   ....[203]....
        /*08a0*/ 	.word	0x00012820


	//   ....[204]....
        /*08a4*/ 	.word	0x00012880


	//   ....[205]....
        /*08a8*/ 	.word	0x00012990


	//   ....[206]....
        /*08ac*/ 	.word	0x000129f0


	//   ....[207]....
        /*08b0*/ 	.word	0x00012b00


	//   ....[208]....
        /*08b4*/ 	.word	0x00012b60


	//   ....[209]....
        /*08b8*/ 	.word	0x00012c20


	//   ....[210]....
        /*08bc*/ 	.word	0x00012d80


	//   ....[211]....
        /*08c0*/ 	.word	0x00012e20


	//   ....[212]....
        /*08c4*/ 	.word	0x00012e80


	//   ....[213]....
        /*08c8*/ 	.word	0x00012f30


	//   ....[214]....
        /*08cc*/ 	.word	0x00012f90


	//   ....[215]....
        /*08d0*/ 	.word	0x00013040


	//   ....[216]....
        /*08d4*/ 	.word	0x000130a0


	//   ....[217]....
        /*08d8*/ 	.word	0x00013150


	//   ....[218]....
        /*08dc*/ 	.word	0x000131b0


	//   ....[219]....
        /*08e0*/ 	.word	0x00013260


	//   ....[220]....
        /*08e4*/ 	.word	0x000132c0


	//   ....[221]....
        /*08e8*/ 	.word	0x00013370


	//   ....[222]....
        /*08ec*/ 	.word	0x00013450


	//   ....[223]....
        /*08f0*/ 	.word	0x000134f0


	//   ....[224]....
        /*08f4*/ 	.word	0x00013550


	//   ....[225]....
        /*08f8*/ 	.word	0x00013620


	//   ....[226]....
        /*08fc*/ 	.word	0x00013680


	//   ....[227]....
        /*0900*/ 	.word	0x00013750


	//   ....[228]....
        /*0904*/ 	.word	0x000137b0


	//   ....[229]....
        /*0908*/ 	.word	0x00013890


	//   ....[230]....
        /*090c*/ 	.word	0x000138f0


	//   ....[231]....
        /*0910*/ 	.word	0x000139c0


	//   ....[232]....
        /*0914*/ 	.word	0x00013a20


	//   ....[233]....
        /*0918*/ 	.word	0x00013af0


	//   ....[234]....
        /*091c*/ 	.word	0x00013b80


	//   ....[235]....
        /*0920*/ 	.word	0x00013c20


	//   ....[236]....
        /*0924*/ 	.word	0x00013d40


	//   ....[237]....
        /*0928*/ 	.word	0x00013db0


	//   ....[238]....
        /*092c*/ 	.word	0x00013e20


	//   ....[239]....
        /*0930*/ 	.word	0x00013e90


	//   ....[240]....
        /*0934*/ 	.word	0x00013f00


	//   ....[241]....
        /*0938*/ 	.word	0x00013f80


	//   ....[242]....
        /*093c*/ 	.word	0x00014010


	//   ....[243]....
        /*0940*/ 	.word	0x000140a0


	//   ....[244]....
        /*0944*/ 	.word	0x00014110


	//   ....[245]....
        /*0948*/ 	.word	0x00014180


	//   ....[246]....
        /*094c*/ 	.word	0x000141f0


	//   ....[247]....
        /*0950*/ 	.word	0x00014270


	//   ....[248]....
        /*0954*/ 	.word	0x000142e0


	//   ....[249]....
        /*0958*/ 	.word	0x00014380


	//   ....[250]....
        /*095c*/ 	.word	0x00014410


	//   ....[251]....
        /*0960*/ 	.word	0x00014530


	//----- nvinfo : EIATTR_REG_RECONFIG
	.align		4
.L_265:
        /*0964*/ 	.byte	0x01, 0x54
	.zero		2


	//----- nvinfo : EIATTR_SYSCALL_OFFSETS
	.align		4
        /*0968*/ 	.byte	0x04, 0x46
        /*096a*/ 	.short	(.L_267 - .L_266)


	//   ....[0]....
.L_266:
        /*096c*/ 	.word	0x00001770


	//   ....[1]....
        /*0970*/ 	.word	0x0000b690


	//   ....[2]....
        /*0974*/ 	.word	0x0000b7e0


	//   ....[3]....
        /*0978*/ 	.word	0x0000b8d0


	//   ....[4]....
        /*097c*/ 	.word	0x0000c6c0


	//   ....[5]....
        /*0980*/ 	.word	0x0000d220


	//----- nvinfo : EIATTR_MBARRIER_INSTR_OFFSETS
	.align		4
.L_267:
        /*0984*/ 	.byte	0x04, 0x39
        /*0986*/ 	.short	(.L_269 - .L_268)


	//   ....[0]....
.L_268:
        /*0988*/ 	.word	0x00000190
        /*098c*/ 	.word	0x000000ff
        /*0990*/ 	.word	0x00032400
        /*0994*/ 	.short	0x0100
        /*0996*/ 	.byte	0x08
	.zero		1


	//   ....[1]....
        /*0998*/ 	.word	0x000001a0
        /*099c*/ 	.word	0x000000ff
        /*09a0*/ 	.word	0x00032410
        /*09a4*/ 	.short	0x0100
        /*09a6*/ 	.byte	0x08
	.zero		1


	//   ....[2]....
        /*09a8*/ 	.word	0x000001b0
        /*09ac*/ 	.word	0x000000ff
        /*09b0*/ 	.word	0x00032420
        /*09b4*/ 	.short	0x0100
        /*09b6*/ 	.byte	0x08
	.zero		1


	//   ....[3]....
        /*09b8*/ 	.word	0x000002a0
        /*09bc*/ 	.word	0x000000ff
        /*09c0*/ 	.word	0x00032430
        /*09c4*/ 	.short	0x0100
        /*09c6*/ 	.byte	0x08
	.zero		1


	//   ....[4]....
        /*09c8*/ 	.word	0x000002b0
        /*09cc*/ 	.word	0x000000ff
        /*09d0*/ 	.word	0x00032440
        /*09d4*/ 	.short	0x0100
        /*09d6*/ 	.byte	0x08
	.zero		1


	//   ....[5]....
        /*09d8*/ 	.word	0x000002c0
        /*09dc*/ 	.word	0x000000ff
        /*09e0*/ 	.word	0x00032438
        /*09e4*/ 	.short	0x0100
        /*09e6*/ 	.byte	0x08
	.zero		1


	//   ....[6]....
        /*09e8*/ 	.word	0x000002d0
        /*09ec*/ 	.word	0x000000ff
        /*09f0*/ 	.word	0x00032448
        /*09f4*/ 	.short	0x0100
        /*09f6*/ 	.byte	0x08
	.zero		1


	//   ....[7]....
        /*09f8*/ 	.word	0x00000400
        /*09fc*/ 	.word	0x000000ff
        /*0a00*/ 	.word	0x00032450
        /*0a04*/ 	.short	0x0100
        /*0a06*/ 	.byte	0x08
	.zero		1


	//   ....[8]....
        /*0a08*/ 	.word	0x00000410
        /*0a0c*/ 	.word	0x000000ff
        /*0a10*/ 	.word	0x00032460
        /*0a14*/ 	.short	0x0100
        /*0a16*/ 	.byte	0x08
	.zero		1


	//   ....[9]....
        /*0a18*/ 	.word	0x00000420
        /*0a1c*/ 	.word	0x000000ff
        /*0a20*/ 	.word	0x00032458
        /*0a24*/ 	.short	0x0100
        /*0a26*/ 	.byte	0x08
	.zero		1


	//   ....[10]....
        /*0a28*/ 	.word	0x00000430
        /*0a2c*/ 	.word	0x000000ff
        /*0a30*/ 	.word	0x00032468
        /*0a34*/ 	.short	0x0100
        /*0a36*/ 	.byte	0x08
	.zero		1


	//   ....[11]....
        /*0a38*/ 	.word	0x00000520
        /*0a3c*/ 	.word	0x000000ff
        /*0a40*/ 	.word	0x00032470
        /*0a44*/ 	.short	0x0100
        /*0a46*/ 	.byte	0x06
	.zero		1


	//   ....[12]....
        /*0a48*/ 	.word	0x00000530
        /*0a4c*/ 	.word	0x000000ff
        /*0a50*/ 	.word	0x00032480
        /*0a54*/ 	.short	0x0100
        /*0a56*/ 	.byte	0x06
	.zero		1


	//   ....[13]....
        /*0a58*/ 	.word	0x00000540
        /*0a5c*/ 	.word	0x000000ff
        /*0a60*/ 	.word	0x00032478
        /*0a64*/ 	.short	0x0100
        /*0a66*/ 	.byte	0x06
	.zero		1


	//   ....[14]....
        /*0a68*/ 	.word	0x00000550
        /*0a6c*/ 	.word	0x000000ff
        /*0a70*/ 	.word	0x00032488
        /*0a74*/ 	.short	0x0100
        /*0a76*/ 	.byte	0x06
	.zero		1


	//   ....[15]....
        /*0a78*/ 	.word	0x00000680
        /*0a7c*/ 	.word	0x000000ff
        /*0a80*/ 	.word	0x00032490
        /*0a84*/ 	.short	0x0100
        /*0a86*/ 	.byte	0x08
	.zero		1


	//   ....[16]....
        /*0a88*/ 	.word	0x00000690
        /*0a8c*/ 	.word	0x000000ff
        /*0a90*/ 	.word	0x000324a0
        /*0a94*/ 	.short	0x0100
        /*0a96*/ 	.byte	0x08
	.zero		1


	//   ....[17]....
        /*0a98*/ 	.word	0x000006a0
        /*0a9c*/ 	.word	0x000000ff
        /*0aa0*/ 	.word	0x00032498
        /*0aa4*/ 	.short	0x0100
        /*0aa6*/ 	.byte	0x08
	.zero		1


	//   ....[18]....
        /*0aa8*/ 	.word	0x000006b0
        /*0aac*/ 	.word	0x000000ff
        /*0ab0*/ 	.word	0x000324a8
        /*0ab4*/ 	.short	0x0100
        /*0ab6*/ 	.byte	0x08
	.zero		1


	//   ....[19]....
        /*0ab8*/ 	.word	0x000007f0
        /*0abc*/ 	.word	0x000000ff
        /*0ac0*/ 	.word	0x000324b0
        /*0ac4*/ 	.short	0x0100
        /*0ac6*/ 	.byte	0x08
	.zero		1


	//   ....[20]....
        /*0ac8*/ 	.word	0x00000800
        /*0acc*/ 	.word	0x000000ff
        /*0ad0*/ 	.word	0x000324c0
        /*0ad4*/ 	.short	0x0100
        /*0ad6*/ 	.byte	0x08
	.zero		1


	//   ....[21]....
        /*0ad8*/ 	.word	0x00000810
        /*0adc*/ 	.word	0x000000ff
        /*0ae0*/ 	.word	0x000324b8
        /*0ae4*/ 	.short	0x0100
        /*0ae6*/ 	.byte	0x08
	.zero		1


	//   ....[22]....
        /*0ae8*/ 	.word	0x00000820
        /*0aec*/ 	.word	0x000000ff
        /*0af0*/ 	.word	0x000324c8
        /*0af4*/ 	.short	0x0100
        /*0af6*/ 	.byte	0x08
	.zero		1


	//   ....[23]....
        /*0af8*/ 	.word	0x00001800
        /*0afc*/ 	.word	0x000000ff
        /*0b00*/ 	.word	0x00032400
        /*0b04*/ 	.short	0x010a
        /*0b06*/ 	.byte	0x28
	.zero		1


	//   ....[24]....
        /*0b08*/ 	.word	0x000018d0
        /*0b0c*/ 	.word	0x000000ff
        /*0b10*/ 	.word	0x00032430
        /*0b14*/ 	.short	0x010a
        /*0b16*/ 	.byte	0x34
	.zero		1


	//   ....[25]....
        /*0b18*/ 	.word	0x00001910
        /*0b1c*/ 	.word	0x000000ff
        /*0b20*/ 	.word	0x00032430
        /*0b24*/ 	.short	0x010a
        /*0b26*/ 	.byte	0x34
	.zero		1


	//   ....[26]....
        /*0b28*/ 	.word	0x00001c70
        /*0b2c*/ 	.word	0x000000ff
        /*0b30*/ 	.word	0x00032410
        /*0b34*/ 	.short	0x010a
        /*0b36*/ 	.byte	0x28
	.zero		1


	//   ....[27]....
        /*0b38*/ 	.word	0x00001cb0
        /*0b3c*/ 	.word	0x000000ff
        /*0b40*/ 	.word	0x00032450
        /*0b44*/ 	.short	0x010a
        /*0b46*/ 	.byte	0x34
	.zero		1


	//   ....[28]....
        /*0b48*/ 	.word	0x00001cf0
        /*0b4c*/ 	.word	0x000000ff
        /*0b50*/ 	.word	0x00032450
        /*0b54*/ 	.short	0x010a
        /*0b56*/ 	.byte	0x34
	.zero		1


	//   ....[29]....
        /*0b58*/ 	.word	0x00002c30
        /*0b5c*/ 	.word	0x000000ff
        /*0b60*/ 	.word	0x00000000
        /*0b64*/ 	.short	0x0101
        /*0b66*/ 	.byte	0x05
	.zero		1


	//   ....[30]....
        /*0b68*/ 	.word	0x000041b0
        /*0b6c*/ 	.word	0x000000ff
        /*0b70*/ 	.word	0x00000000
        /*0b74*/ 	.short	0x0101
        /*0b76*/ 	.byte	0x34
	.zero		1


	//   ....[31]....
        /*0b78*/ 	.word	0x000042f0
        /*0b7c*/ 	.word	0x000000ff
        /*0b80*/ 	.word	0x00032430
        /*0b84*/ 	.short	0x010a
        /*0b86*/ 	.byte	0x04
	.zero		1


	//   ....[32]....
        /*0b88*/ 	.word	0x00004330
        /*0b8c*/ 	.word	0x000000ff
        /*0b90*/ 	.word	0x00032430
        /*0b94*/ 	.short	0x010a
        /*0b96*/ 	.byte	0x04
	.zero		1


	//   ....[33]....
        /*0b98*/ 	.word	0x00004540
        /*0b9c*/ 	.word	0x000000ff
        /*0ba0*/ 	.word	0x00032450
        /*0ba4*/ 	.short	0x010a
        /*0ba6*/ 	.byte	0x04
	.zero		1


	//   ....[34]....
        /*0ba8*/ 	.word	0x00004580
        /*0bac*/ 	.word	0x000000ff
        /*0bb0*/ 	.word	0x00032450
        /*0bb4*/ 	.short	0x010a
        /*0bb6*/ 	.byte	0x04
	.zero		1


	//   ....[35]....
        /*0bb8*/ 	.word	0x00005470
        /*0bbc*/ 	.word	0x000000ff
        /*0bc0*/ 	.word	0x00000000
        /*0bc4*/ 	.short	0x0101
        /*0bc6*/ 	.byte	0x05
	.zero		1


	//   ....[36]....
        /*0bc8*/ 	.word	0x00006b30
        /*0bcc*/ 	.word	0x000000ff
        /*0bd0*/ 	.word	0x00000000
        /*0bd4*/ 	.short	0x0101
        /*0bd6*/ 	.byte	0x04
	.zero		1


	//   ....[37]....
        /*0bd8*/ 	.word	0x00009070
        /*0bdc*/ 	.word	0x00000097
        /*0be0*/ 	.word	0x00000000
        /*0be4*/ 	.short	0x0101
        /*0be6*/ 	.byte	0x3f
	.zero		1


	//   ....[38]....
        /*0be8*/ 	.word	0x0000bdd0
        /*0bec*/ 	.word	0x00000019
        /*0bf0*/ 	.word	0x00032440
        /*0bf4*/ 	.short	0x010a
        /*0bf6*/ 	.byte	0x3f
	.zero		1


	//   ....[39]....
        /*0bf8*/ 	.word	0x0000c440
        /*0bfc*/ 	.word	0x00000019
        /*0c00*/ 	.word	0x00032430
        /*0c04*/ 	.short	0x0107
        /*0c06*/ 	.byte	0x3f
	.zero		1


	//   ....[40]....
        /*0c08*/ 	.word	0x0000c510
        /*0c0c*/ 	.word	0x00000019
        /*0c10*/ 	.word	0x00032430
        /*0c14*/ 	.short	0x0101
        /*0c16*/ 	.byte	0x3f
	.zero		1


	//   ....[41]....
        /*0c18*/ 	.word	0x0000d060
        /*0c1c*/ 	.word	0x00000016
        /*0c20*/ 	.word	0x00032400
        /*0c24*/ 	.short	0x0107
        /*0c26*/ 	.byte	0x3f
	.zero		1


	//   ....[42]....
        /*0c28*/ 	.word	0x0000d0f0
        /*0c2c*/ 	.word	0x00000016
        /*0c30*/ 	.word	0x00032400
        /*0c34*/ 	.short	0x0101
        /*0c36*/ 	.byte	0x3f
	.zero		1


	//   ....[43]....
        /*0c38*/ 	.word	0x0000db70
        /*0c3c*/ 	.word	0x00000016
        /*0c40*/ 	.word	0x00032410
        /*0c44*/ 	.short	0x0107
        /*0c46*/ 	.byte	0x3f
	.zero		1


	//   ....[44]....
        /*0c48*/ 	.word	0x0000dc70
        /*0c4c*/ 	.word	0x00000016
        /*0c50*/ 	.word	0x00032410
        /*0c54*/ 	.short	0x0101
        /*0c56*/ 	.byte	0x3f
	.zero		1


	//   ....[45]....
        /*0c58*/ 	.word	0x0000dc90
        /*0c5c*/ 	.word	0x00000016
        /*0c60*/ 	.word	0x00032420
        /*0c64*/ 	.short	0x010a
        /*0c66*/ 	.byte	0x3f
	.zero		1


	//   ....[46]....
        /*0c68*/ 	.word	0x0000dd10
        /*0c6c*/ 	.word	0x00000019
        /*0c70*/ 	.word	0x00032460
        /*0c74*/ 	.short	0x010a
        /*0c76*/ 	.byte	0x3f
	.zero		1


	//   ....[47]....
        /*0c78*/ 	.word	0x0000e490
        /*0c7c*/ 	.word	0x00000019
        /*0c80*/ 	.word	0x00032450
        /*0c84*/ 	.short	0x0107
        /*0c86*/ 	.byte	0x3f
	.zero		1


	//   ....[48]....
        /*0c88*/ 	.word	0x0000e550
        /*0c8c*/ 	.word	0x00000019
        /*0c90*/ 	.word	0x00032450
        /*0c94*/ 	.short	0x0101
        /*0c96*/ 	.byte	0x3f
	.zero		1


	//   ....[49]....
        /*0c98*/ 	.word	0x0000e890
        /*0c9c*/ 	.word	0x0000000a
        /*0ca0*/ 	.word	0x00032440
        /*0ca4*/ 	.short	0x010a
        /*0ca6*/ 	.byte	0x3f
	.zero		1


	//   ....[50]....
        /*0ca8*/ 	.word	0x0000ec60
        /*0cac*/ 	.word	0x0000000a
        /*0cb0*/ 	.word	0x00032430
        /*0cb4*/ 	.short	0x0107
        /*0cb6*/ 	.byte	0x3f
	.zero		1


	//   ....[51]....
        /*0cb8*/ 	.word	0x0000ed10
        /*0cbc*/ 	.word	0x0000000a
        /*0cc0*/ 	.word	0x00032430
        /*0cc4*/ 	.short	0x0101
        /*0cc6*/ 	.byte	0x3f
	.zero		1


	//   ....[52]....
        /*0cc8*/ 	.word	0x0000ed40
        /*0ccc*/ 	.word	0x0000000a
        /*0cd0*/ 	.word	0x00032460
        /*0cd4*/ 	.short	0x010a
        /*0cd6*/ 	.byte	0x3f
	.zero		1


	//   ....[53]....
        /*0cd8*/ 	.word	0x0000f260
        /*0cdc*/ 	.word	0x0000000a
        /*0ce0*/ 	.word	0x00032450
        /*0ce4*/ 	.short	0x0107
        /*0ce6*/ 	.byte	0x3f
	.zero		1


	//   ....[54]....
        /*0ce8*/ 	.word	0x0000f310
        /*0cec*/ 	.word	0x0000000a
        /*0cf0*/ 	.word	0x00032450
        /*0cf4*/ 	.short	0x0101
        /*0cf6*/ 	.byte	0x3f
	.zero		1


	//   ....[55]....
        /*0cf8*/ 	.word	0x0000ff50
        /*0cfc*/ 	.word	0x00000005
        /*0d00*/ 	.word	0x00032420
        /*0d04*/ 	.short	0x010a
        /*0d06*/ 	.byte	0x3f
	.zero		1


	//   ....[56]....
        /*0d08*/ 	.word	0x000100f0
        /*0d0c*/ 	.word	0x00000003
        /*0d10*/ 	.word	0x00032440
        /*0d14*/ 	.short	0x010a
        /*0d16*/ 	.byte	0x3f
	.zero		1


	//   ....[57]....
        /*0d18*/ 	.word	0x00010190
        /*0d1c*/ 	.word	0x00000005
        /*0d20*/ 	.word	0x00032440
        /*0d24*/ 	.short	0x010a
        /*0d26*/ 	.byte	0x3f
	.zero		1


	//   ....[58]....
        /*0d28*/ 	.word	0x000101d0
        /*0d2c*/ 	.word	0x00000003
        /*0d30*/ 	.word	0x00032460
        /*0d34*/ 	.short	0x010a
        /*0d36*/ 	.byte	0x3f
	.zero		1


	//   ....[59]....
        /*0d38*/ 	.word	0x00010210
        /*0d3c*/ 	.word	0x00000005
        /*0d40*/ 	.word	0x00032460
        /*0d44*/ 	.short	0x010a
        /*0d46*/ 	.byte	0x3f
	.zero		1


	//   ....[60]....
        /*0d48*/ 	.word	0x00010280
        /*0d4c*/ 	.word	0x00000003
        /*0d50*/ 	.word	0x00032400
        /*0d54*/ 	.short	0x010a
        /*0d56*/ 	.byte	0x3f
	.zero		1


	//   ....[61]....
        /*0d58*/ 	.word	0x000102e0
        /*0d5c*/ 	.word	0x00000004
        /*0d60*/ 	.word	0x00032430
        /*0d64*/ 	.short	0x010a
        /*0d66*/ 	.byte	0x3f
	.zero		1


	//   ....[62]....
        /*0d68*/ 	.word	0x00010340
        /*0d6c*/ 	.word	0x00000005
        /*0d70*/ 	.word	0x00032410
        /*0d74*/ 	.short	0x010a
        /*0d76*/ 	.byte	0x3f
	.zero		1


	//   ....[63]....
        /*0d78*/ 	.word	0x000103a0
        /*0d7c*/ 	.word	0x00000000
        /*0d80*/ 	.word	0x00032450
        /*0d84*/ 	.short	0x010a
        /*0d86*/ 	.byte	0x3f
	.zero		1


	//   ....[64]....
        /*0d88*/ 	.word	0x00010400
        /*0d8c*/ 	.word	0x00000099
        /*0d90*/ 	.word	0x00032430
        /*0d94*/ 	.short	0x010a
        /*0d96*/ 	.byte	0x3f
	.zero		1


	//   ....[65]....
        /*0d98*/ 	.word	0x00010460
        /*0d9c*/ 	.word	0x000000cb
        /*0da0*/ 	.word	0x00032450
        /*0da4*/ 	.short	0x010a
        /*0da6*/ 	.byte	0x3f
	.zero		1


	//   ....[66]....
        /*0da8*/ 	.word	0x00010570
        /*0dac*/ 	.word	0x00000019
        /*0db0*/ 	.word	0x00032440
        /*0db4*/ 	.short	0x010a
        /*0db6*/ 	.byte	0x3f
	.zero		1


	//   ....[67]....
        /*0db8*/ 	.word	0x00012330
        /*0dbc*/ 	.word	0x00000016
        /*0dc0*/ 	.word	0x00032420
        /*0dc4*/ 	.short	0x010a
        /*0dc6*/ 	.byte	0x3f
	.zero		1


	//   ....[68]....
        /*0dc8*/ 	.word	0x00012380
        /*0dcc*/ 	.word	0x00000019
        /*0dd0*/ 	.word	0x00032460
        /*0dd4*/ 	.short	0x010a
        /*0dd6*/ 	.byte	0x3f
	.zero		1


	//   ....[69]....
        /*0dd8*/ 	.word	0x00012cd0
        /*0ddc*/ 	.word	0x0000000a
        /*0de0*/ 	.word	0x00032440
        /*0de4*/ 	.short	0x010a
        /*0de6*/ 	.byte	0x3f
	.zero		1


	//   ....[70]....
        /*0de8*/ 	.word	0x000133a0
        /*0dec*/ 	.word	0x0000000a
        /*0df0*/ 	.word	0x00032460
        /*0df4*/ 	.short	0x010a
        /*0df6*/ 	.byte	0x3f
	.zero		1


	//   ....[71]....
        /*0df8*/ 	.word	0x00014450
        /*0dfc*/ 	.word	0x00000005
        /*0e00*/ 	.word	0x00032420
        /*0e04*/ 	.short	0x010a
        /*0e06*/ 	.byte	0x3f
	.zero		1


	//   ....[72]....
        /*0e08*/ 	.word	0x000145f0
        /*0e0c*/ 	.word	0x00000003
        /*0e10*/ 	.word	0x00032440
        /*0e14*/ 	.short	0x010a
        /*0e16*/ 	.byte	0x3f
	.zero		1


	//   ....[73]....
        /*0e18*/ 	.word	0x00014640
        /*0e1c*/ 	.word	0x00000005
        /*0e20*/ 	.word	0x00032440
        /*0e24*/ 	.short	0x010a
        /*0e26*/ 	.byte	0x3f
	.zero		1


	//   ....[74]....
        /*0e28*/ 	.word	0x00014690
        /*0e2c*/ 	.word	0x00000003
        /*0e30*/ 	.word	0x00032460
        /*0e34*/ 	.short	0x010a
        /*0e36*/ 	.byte	0x3f
	.zero		1


	//----- nvinfo : EIATTR_NUM_MBARRIERS
	.align		4
.L_269:
        /*0e38*/ 	.byte	0x03, 0x38
        /*0e3a*/ 	.short	0x0017


	//----- nvinfo : EIATTR_EXIT_INSTR_OFFSETS
	.align		4
        /*0e3c*/ 	.byte	0x04, 0x1c
        /*0e3e*/ 	.short	(.L_271 - .L_270)


	//   ....[0]....
.L_270:
        /*0e40*/ 	.word	0x000009f0


	//   ....[1]....
        /*0e44*/ 	.word	0x0000a480


	//   ....[2]....
        /*0e48*/ 	.word	0x00010260


	//----- nvinfo : EIATTR_MAX_THREADS
	.align		4
.L_271:
        /*0e4c*/ 	.byte	0x04, 0x05
        /*0e4e*/ 	.short	(.L_273 - .L_272)
.L_272:
        /*0e50*/ 	.word	0x00000180
        /*0e54*/ 	.word	0x00000001
        /*0e58*/ 	.word	0x00000001


	//----- nvinfo : EIATTR_CRS_STACK_SIZE
	.align		4
.L_273:
        /*0e5c*/ 	.byte	0x04, 0x1e
        /*0e5e*/ 	.short	(.L_275 - .L_274)
.L_274:
        /*0e60*/ 	.word	0x00000000


	//----- nvinfo : EIATTR_CBANK_PARAM_SIZE
	.align		4
.L_275:
        /*0e64*/ 	.byte	0x03, 0x19
        /*0e66*/ 	.short	0x0bf0


	//----- nvinfo : EIATTR_PARAM_CBANK
	.align		4
        /*0e68*/ 	.byte	0x04, 0x0a
        /*0e6a*/ 	.short	(.L_277 - .L_276)
	.align		4
.L_276:
        /*0e6c*/ 	.word	index@(.nv.constant0._ZN7cutlass13device_kernelIN5flash11enable_sm90INS1_16FlashAttnFwdSm90INS1_25CollectiveMainloopFwdSm90ILi2EN4cute5tupleIJNS5_1CILi1EEES8_S8_EEENS6_IJNS7_ILi128EEENS7_ILi96EEENS7_ILi64EEEEEELi256ENS_6half_tEfNS_4arch4Sm90ELb0ELb0ELb1ELb1ELb1ELb0ELb1ELb1ELb0ELb1ELb0ELb0EEENS1_21CollectiveEpilogueFwdINS6_IJSA_NS7_ILi256EEESB_EEES9_SE_SG_Li256ELb1ELb1ELb0ELb0EEENS1_36VarlenDynamicPersistentTileSchedulerILi128ELi96ELi256ELi128ELb0ELb1ELb1ELb0ELb1ELb1EEEEEEEEEvNT_6ParamsE)
        /*0e70*/ 	.short	0x0210
        /*0e72*/ 	.short	0x0bf0


	//----- nvinfo : EIATTR_SW_WAR
	.align		4
.L_277:
        /*0e74*/ 	.byte	0x04, 0x36
        /*0e76*/ 	.short	(.L_279 - .L_278)
.L_278:
        /*0e78*/ 	.word	0x00000008
.L_279:


//--------------------- .nv.info._ZN7cutlass13device_kernelIN5flash11enable_sm90INS1_16FlashAttnFwdSm90INS1_25CollectiveMainloopFwdSm90ILi2EN4cute5tupleIJNS5_1CILi1EEES8_S8_EEENS6_IJNS7_ILi128EEENS7_ILi96EEENS7_ILi64EEEEEELi256ENS_6half_tEfNS_4arch4Sm90ELb0ELb0ELb1ELb1ELb1ELb1ELb1ELb1ELb0ELb1ELb0ELb0EEENS1_21CollectiveEpilogueFwdINS6_IJSA_NS7_ILi256EEESB_EEES9_SE_SG_Li256ELb1ELb1ELb0ELb0EEENS1_36VarlenDynamicPersistentTileSchedulerILi128ELi96ELi256ELi128ELb0ELb1ELb1ELb0ELb1ELb1EEEEEEEEEvNT_6ParamsE --------------------------
	.section	.nv.info._ZN7cutlass13device_kernelIN5flash11enable_sm90INS1_16FlashAttnFwdSm90INS1_25CollectiveMainloopFwdSm90ILi2EN4cute5tupleIJNS5_1CILi1EEES8_S8_EEENS6_IJNS7_ILi128EEENS7_ILi96EEENS7_ILi64EEEEEELi256ENS_6half_tEfNS_4arch4Sm90ELb0ELb0ELb1ELb1ELb1ELb1ELb1ELb1ELb0ELb1ELb0ELb0EEENS1_21CollectiveEpilogueFwdINS6_IJSA_NS7_ILi256EEESB_EEES9_SE_SG_Li256ELb1ELb1ELb0ELb0EEENS1_36VarlenDynamicPersistentTileSchedulerILi128ELi96ELi256ELi128ELb0ELb1ELb1ELb0ELb1ELb1EEEEEEEEEvNT_6ParamsE,"",@"SHT_CUDA_INFO"
	.sectionflags	@""
	.align	4


	//----- nvinfo : EIATTR_CUDA_API_VERSION
	.align		4
        /*0000*/ 	.byte	0x04, 0x37
        /*0002*/ 	.short	(.L_281 - .L_280)
.L_280:
        /*0004*/ 	.word	0x00000082


	//----- nvinfo : EIATTR_KPARAM_INFO
	.align		4
.L_281:
        /*0008*/ 	.byte	0x04, 0x17
        /*000a*/ 	.short	(.L_283 - .L_282)
.L_282:
        /*000c*/ 	.word	0x00000000
        /*0010*/ 	.short	0x0000
        /*0012*/ 	.short	0x0070
        /*0014*/ 	.byte	0x00, 0xf0, 0x01, 0x2e


	//----- nvinfo : EIATTR_SPARSE_MMA_MASK
	.align		4
.L_283:
        /*0018*/ 	.byte	0x03, 0x50
        /*001a*/ 	.short	0x0000


	//----- nvinfo : EIATTR_MAXREG_COUNT
	.align		4
        /*001c*/ 	.byte	0x03, 0x1b
        /*001e*/ 	.short	0x00a8


	//----- nvinfo : EIATTR_NUM_BARRIERS
	.align		4
        /*0020*/ 	.byte	0x02, 0x4c
        /*0022*/ 	.byte	0x10
	.zero		1


	//----- nvinfo : EIATTR_EXTERNS
	.align		4
        /*0024*/ 	.byte	0x04, 0x0f
        /*0026*/ 	.short	(.L_285 - .L_284)


	//   ....[0]....
	.align		4
.L_284:
        /*0028*/ 	.word	index@(__assertfail)


	//----- nvinfo : EIATTR_ANNOTATIONS
	.align		4
.L_285:
        /*002c*/ 	.byte	0x04, 0x55
        /*002e*/ 	.short	(.L_287 - .L_286)


	//   ....[0]....
.L_286:
        /* <DEDUP_REMOVED lines=69> */


	//----- nvinfo : EIATTR_MERCURY_ISA_VERSION
	.align		4
.L_287:
        /*0470*/ 	.byte	0x03, 0x5f
        /*0472*/ 	.short	0x0101


	//----- nvinfo : EIATTR_UNUSED_LOAD_BYTE_OFFSET
	.align		4
        /*0474*/ 	.byte	0x04, 0x44
        /*0476*/ 	.short	(.L_289 - .L_288)


	//   ....[0]....
.L_288:
        /*0478*/ 	.word	0x00000a70
        /*047c*/ 	.word	0x0000fff0


	//   ....[1]....
        /*0480*/ 	.word	0x0000ef90
        /*0484*/ 	.word	0x0000fff0


	//----- nvinfo : EIATTR_INT_WARP_WIDE_INSTR_OFFSETS
	.align		4
.L_289:
        /*0488*/ 	.byte	0x04, 0x31
        /*048a*/ 	.short	(.L_291 - .L_290)


	//   ....[0]....
.L_290:
        /*048c*/ 	.word	0x00000120


	//   ....[1]....
        /*0490*/ 	.word	0x00000160


	//   ....[2]....
        /*0494*/ 	.word	0x000001d0


	//   ....[3]....
        /*0498*/ 	.word	0x00000240


	//   ....[4]....
        /*049c*/ 	.word	0x00014340


	//   ....[5]....
        /*04a0*/ 	.word	0x000143d0


	//   ....[6]....
        /*04a4*/ 	.word	0x00018380


	//   ....[7]....
        /*04a8*/ 	.word	0x00018410


	//----- nvinfo : EIATTR_COOP_GROUP_MASK_REGIDS
	.align		4
.L_291:
        /*04ac*/ 	.byte	0x04, 0x29
        /*04ae*/ 	.short	(.L_293 - .L_292)


	//   ....[0]....
.L_292:
        /*04b0*/ 	.word	0xffffffff


	//   ....[1]....
        /*04b4*/ 	.word	0xffffffff


	//   ....[2]....
        /*04b8*/ 	.word	0xffffffff


	//   ....[3]....
        /*04bc*/ 	.word	0xffffffff


	//   ....[4]....
        /*04c0*/ 	.word	0xffffffff


	//   ....[5]....
        /*04c4*/ 	.word	0xffffffff


	//   ....[6]....
        /*04c8*/ 	.word	0xffffffff


	//   ....[7]....
        /*04cc*/ 	.word	0xffffffff


	//   ....[8]....
        /*04d0*/ 	.word	0xffffffff


	//   ....[9]....
        /*04d4*/ 	.word	0xffffffff


	//   ....[10]....
        /*04d8*/ 	.word	0xffffffff


	//   ....[11]....
        /*04dc*/ 	.word	0xffffffff


	//   ....[12]....
        /*04e0*/ 	.word	0xffffffff


	//   ....[13]....
        /*04e4*/ 	.word	0xffffffff


	//   ....[14]....
        /*04e8*/ 	.word	0xffffffff


	//   ....[15]....
        /*04ec*/ 	.word	0xffffffff


	//   ....[16]....
        /*04f0*/ 	.word	0xffffffff


	//   ....[17]....
        /*04f4*/ 	.word	0xffffffff


	//   ....[18]....
        /*04f8*/ 	.word	0xffffffff


	//   ....[19]....
        /*04fc*/ 	.word	0xffffffff


	//   ....[20]....
        /*0500*/ 	.word	0xffffffff


	//   ....[21]....
        /*0504*/ 	.word	0xffffffff


	//   ....[22]....
        /*0508*/ 	.word	0xffffffff


	//   ....[23]....
        /*050c*/ 	.word	0xffffffff


	//   ....[24]....
        /*0510*/ 	.word	0xffffffff


	//   ....[25]....
        /*0514*/ 	.word	0xffffffff


	//   ....[26]....
        /*0518*/ 	.word	0xffffffff


	//   ....[27]....
        /*051c*/ 	.word	0xffffffff


	//   ....[28]....
        /*0520*/ 	.word	0xffffffff


	//   ....[29]....
        /*0524*/ 	.word	0xffffffff


	//   ....[30]....
        /*0528*/ 	.word	0xffffffff


	//   ....[31]....
        /*052c*/ 	.word	0xffffffff


	//   ....[32]....
        /*0530*/ 	.word	0xffffffff


	//   ....[33]....
        /*0534*/ 	.word	0xffffffff


	//   ....[34]....
        /*0538*/ 	.word	0xffffffff


	//   ....[35]....
        /*053c*/ 	.word	0xffffffff


	//   ....[36]....
        /*0540*/ 	.word	0xffffffff


	//   ....[37]....
        /*0544*/ 	.word	0xffffffff


	//   ....[38]....
        /*0548*/ 	.word	0xffffffff


	//   ....[39]....
        /*054c*/ 	.word	0xffffffff


	//   ....[40]....
        /*0550*/ 	.word	0xffffffff


	//   ....[41]....
        /*0554*/ 	.word	0xffffffff


	//   ....[42]....
        /*0558*/ 	.word	0xffffffff


	//   ....[43]....
        /*055c*/ 	.word	0xffffffff


	//   ....[44]....
        /*0560*/ 	.word	0xffffffff


	//   ....[45]....
        /*0564*/ 	.word	0xffffffff


	//   ....[46]....
        /*0568*/ 	.word	0xffffffff


	//   ....[47]....
        /*056c*/ 	.word	0xffffffff


	//   ....[48]....
        /*0570*/ 	.word	0xffffffff


	//   ....[49]....
        /*0574*/ 	.word	0xffffffff


	//   ....[50]....
        /*0578*/ 	.word	0xffffffff


	//   ....[51]....
        /*057c*/ 	.word	0xffffffff


	//   ....[52]....
        /*0580*/ 	.word	0xffffffff


	//   ....[53]....
        /*0584*/ 	.word	0xffffffff


	//   ....[54]....
        /*0588*/ 	.word	0xffffffff


	//   ....[55]....
        /*058c*/ 	.word	0xffffffff


	//   ....[56]....
        /*0590*/ 	.word	0xffffffff


	//   ....[57]....
        /*0594*/ 	.word	0xffffffff


	//   ....[58]....
        /*0598*/ 	.word	0xffffffff


	//   ....[59]....
        /*059c*/ 	.word	0xffffffff


	//   ....[60]....
        /*05a0*/ 	.word	0xffffffff


	//   ....[61]....
        /*05a4*/ 	.word	0xffffffff


	//   ....[62]....
        /*05a8*/ 	.word	0xffffffff


	//   ....[63]....
        /*05ac*/ 	.word	0xffffffff


	//   ....[64]....
        /*05b0*/ 	.word	0xffffffff


	//   ....[65]....
        /*05b4*/ 	.word	0xffffffff


	//   ....[66]....
        /*05b8*/ 	.word	0xffffffff


	//   ....[67]....
        /*05bc*/ 	.word	0xffffffff


	//   ....[68]....
        /*05c0*/ 	.word	0xffffffff


	//   ....[69]....
        /*05c4*/ 	.word	0xffffffff


	//   ....[70]....
        /*05c8*/ 	.word	0xffffffff


	//   ....[71]....
        /*05cc*/ 	.word	0xffffffff


	//   ....[72]....
        /*05d0*/ 	.word	0xffffffff


	//   ....[73]....
        /*05d4*/ 	.word	0xffffffff


	//   ....[74]....
        /*05d8*/ 	.word	0xffffffff


	//   ....[75]....
        /*05dc*/ 	.word	0xffffffff


	//   ....[76]....
        /*05e0*/ 	.word	0xffffffff


	//   ....[77]....
        /*05e4*/ 	.word	0xffffffff


	//   ....[78]....
        /*05e8*/ 	.word	0xffffffff


	//   ....[79]....
        /*05ec*/ 	.word	0xffffffff


	//   ....[80]....
        /*05f0*/ 	.word	0xffffffff


	//   ....[81]....
        /*05f4*/ 	.word	0xffffffff


	//   ....[82]....
        /*05f8*/ 	.word	0xffffffff


	//   ....[83]....
        /*05fc*/ 	.word	0xffffffff


	//   ....[84]....
        /*0600*/ 	.word	0xffffffff


	//   ....[85]....
        /*0604*/ 	.word	0xffffffff


	//   ....[86]....
        /*0608*/ 	.word	0xffffffff


	//   ....[87]....
        /*060c*/ 	.word	0xffffffff


	//   ....[88]....
        /*0610*/ 	.word	0xffffffff


	//   ....[89]....
        /*0614*/ 	.word	0xffffffff


	//   ....[90]....
        /*0618*/ 	.word	0xffffffff


	//   ....[91]....
        /*061c*/ 	.word	0xffffffff


	//   ....[92]....
        /*0620*/ 	.word	0xffffffff


	//   ....[93]....
        /*0624*/ 	.word	0xffffffff


	//   ....[94]....
        /*0628*/ 	.word	0xffffffff


	//   ....[95]....
        /*062c*/ 	.word	0xffffffff


	//   ....[96]....
        /*0630*/ 	.word	0xffffffff


	//   ....[97]....
        /*0634*/ 	.word	0xffffffff


	//   ....[98]....
        /*0638*/ 	.word	0xffffffff


	//   ....[99]....
        /*063c*/ 	.word	0xffffffff


	//   ....[100]....
        /*0640*/ 	.word	0xffffffff


	//   ....[101]....
        /*0644*/ 	.word	0xffffffff


	//   ....[102]....
        /*0648*/ 	.word	0xffffffff


	//   ....[103]....
        /*064c*/ 	.word	0xffffffff


	//   ....[104]....
        /*0650*/ 	.word	0xffffffff


	//   ....[105]....
        /*0654*/ 	.word	0xffffffff


	//   ....[106]....
        /*0658*/ 	.word	0xffffffff


	//   ....[107]....
        /*065c*/ 	.word	0xffffffff


	//   ....[108]....
        /*0660*/ 	.word	0xffffffff


	//   ....[109]....
        /*0664*/ 	.word	0xffffffff


	//   ....[110]....
        /*0668*/ 	.word	0xffffffff


	//   ....[111]....
        /*066c*/ 	.word	0xffffffff


	//   ....[112]....
        /*0670*/ 	.word	0xffffffff


	//   ....[113]....
        /*0674*/ 	.word	0xffffffff


	//   ....[114]....
        /*0678*/ 	.word	0xffffffff


	//   ....[115]....
        /*067c*/ 	.word	0xffffffff


	//   ....[116]....
        /*0680*/ 	.word	0xffffffff


	//   ....[117]....
        /*0684*/ 	.word	0xffffffff


	//   ....[118]....
        /*0688*/ 	.word	0xffffffff


	//   ....[119]....
        /*068c*/ 	.word	0xffffffff


	//   ....[120]....
        /*0690*/ 	.word	0xffffffff


	//   ....[121]....
        /*0694*/ 	.word	0xffffffff


	//   ....[122]....
        /*0698*/ 	.word	0xffffffff


	//   ....[123]....
        /*069c*/ 	.word	0xffffffff


	//   ....[124]....
        /*06a0*/ 	.word	0xffffffff


	//   ....[125]....
        /*06a4*/ 	.word	0xffffffff


	//   ....[126]....
        /*06a8*/ 	.word	0xffffffff


	//   ....[127]....
        /*06ac*/ 	.word	0xffffffff


	//   ....[128]....
        /*06b0*/ 	.word	0xffffffff


	//   ....[129]....
        /*06b4*/ 	.word	0xffffffff


	//   ....[130]....
        /*06b8*/ 	.word	0xffffffff


	//   ....[131]....
        /*06bc*/ 	.word	0xffffffff


	//   ....[132]....
        /*06c0*/ 	.word	0xffffffff


	//   ....[133]....
        /*06c4*/ 	.word	0xffffffff


	//   ....[134]....
        /*06c8*/ 	.word	0xffffffff


	//   ....[135]....
        /*06cc*/ 	.word	0xffffffff


	//   ....[136]....
        /*06d0*/ 	.word	0xffffffff


	//   ....[137]....
        /*06d4*/ 	.word	0xffffffff


	//   ....[138]....
        /*06d8*/ 	.word	0xffffffff


	//   ....[139]....
        /*06dc*/ 	.word	0xffffffff


	//   ....[140]....
        /*06e0*/ 	.word	0xffffffff


	//   ....[141]....
        /*06e4*/ 	.word	0xffffffff


	//   ....[142]....
        /*06e8*/ 	.word	0xffffffff


	//   ....[143]....
        /*06ec*/ 	.word	0xffffffff


	//   ....[144]....
        /*06f0*/ 	.word	0xffffffff


	//   ....[145]....
        /*06f4*/ 	.word	0xffffffff


	//   ....[146]....
        /*06f8*/ 	.word	0xffffffff


	//   ....[147]....
        /*06fc*/ 	.word	0xffffffff


	//   ....[148]....
        /*0700*/ 	.word	0xffffffff


	//   ....[149]....
        /*0704*/ 	.word	0xffffffff


	//   ....[150]....
        /*0708*/ 	.word	0xffffffff


	//   ....[151]....
        /*070c*/ 	.word	0xffffffff


	//   ....[152]....
        /*0710*/ 	.word	0xffffffff


	//   ....[153]....
        /*0714*/ 	.word	0xffffffff


	//   ....[154]....
        /*0718*/ 	.word	0xffffffff


	//   ....[155]....
        /*071c*/ 	.word	0xffffffff


	//   ....[156]....
        /*0720*/ 	.word	0xffffffff


	//   ....[157]....
        /*0724*/ 	.word	0xffffffff


	//   ....[158]....
        /*0728*/ 	.word	0xffffffff


	//   ....[159]....
        /*072c*/ 	.word	0xffffffff


	//   ....[160]....
        /*0730*/ 	.word	0xffffffff


	//   ....[161]....
        /*0734*/ 	.word	0xffffffff


	//   ....[162]....
        /*0738*/ 	.word	0xffffffff


	//   ....[163]....
        /*073c*/ 	.word	0xffffffff


	//   ....[164]....
        /*0740*/ 	.word	0xffffffff


	//   ....[165]....
        /*0744*/ 	.word	0xffffffff


	//   ....[166]....
        /*0748*/ 	.word	0xffffffff


	//   ....[167]....
        /*074c*/ 	.word	0xffffffff


	//   ....[168]....
        /*0750*/ 	.word	0xffffffff


	//   ....[169]....
        /*0754*/ 	.word	0xffffffff


	//   ....[170]....
        /*0758*/ 	.word	0xffffffff


	//   ....[171]....
        /*075c*/ 	.word	0xffffffff


	//   ....[172]....
        /*0760*/ 	.word	0xffffffff


	//   ....[173]....
        /*0764*/ 	.word	0xffffffff


	//   ....[174]....
        /*0768*/ 	.word	0xffffffff


	//   ....[175]....
        /*076c*/ 	.word	0xffffffff


	//   ....[176]....
        /*0770*/ 	.word	0xffffffff


	//   ....[177]....
        /*0774*/ 	.word	0xffffffff


	//   ....[178]....
        /*0778*/ 	.word	0xffffffff


	//   ....[179]....
        /*077c*/ 	.word	0x0500000f


	//   ....[180]....
        /*0780*/ 	.word	0x0500000f


	//   ....[181]....
        /*0784*/ 	.word	0x0500000f


	//   ....[182]....
        /*0788*/ 	.word	0x0500000f


	//   ....[183]....
        /*078c*/ 	.word	0x0500000f


	//   ....[184]....
        /*0790*/ 	.word	0x0500000f


	//   ....[185]....
        /*0794*/ 	.word	0x0500000f


	//   ....[186]....
        /*0798*/ 	.word	0x0500000f


	//   ....[187]....
        /*079c*/ 	.word	0x0500000f


	//   ....[188]....
        /*07a0*/ 	.word	0x0500000f


	//   ....[189]....
        /*07a4*/ 	.word	0x0500000f


	//   ....[190]....
        /*07a8*/ 	.word	0x0500000f


	//   ....[191]....
        /*07ac*/ 	.word	0x0500000f


	//   ....[192]....
        /*07b0*/ 	.word	0x0500000f


	//   ....[193]....
        /*07b4*/ 	.word	0x0500000f


	//   ....[194]....
        /*07b8*/ 	.word	0x0500000f


	//   ....[195]....
        /*07bc*/ 	.word	0x0500000f


	//   ....[196]....
        /*07c0*/ 	.word	0x0500000f


	//   ....[197]....
        /*07c4*/ 	.word	0x0500000f


	//   ....[198]....
        /*07c8*/ 	.word	0x0500000f


	//   ....[199]....
        /*07cc*/ 	.word	0x0500000f


	//   ....[200]....
        /*07d0*/ 	.word	0x0500000f


	//   ....[201]....
        /*07d4*/ 	.word	0x0500000f


	//   ....[202]....
        /*07d8*/ 	.word	0x0500000f


	//   ....[203]....
        /*07dc*/ 	.word	0x0500000f


	//   ....[204]....
        /*07e0*/ 	.word	0x0500000f


	//   ....[205]....
        /*07e4*/ 	.word	0x0500000f


	//   ....[206]....
        /*07e8*/ 	.word	0x0500000f


	//   ....[207]....
        /*07ec*/ 	.word	0x0500000f


	//   ....[208]....
        /*07f0*/ 	.word	0x0500000f


	//   ....[209]....
        /*07f4*/ 	.word	0x0500000f


	//   ....[210]....
        /*07f8*/ 	.word	0x0500000f


	//   ....[211]....
        /*07fc*/ 	.word	0x0500000f


	//   ....[212]....
        /*0800*/ 	.word	0x0500000f


	//   ....[213]....
        /*0804*/ 	.word	0x0500000f


	//   ....[214]....
        /*0808*/ 	.word	0x0500000f


	//   ....[215]....
        /*080c*/ 	.word	0x0500000f


	//   ....[216]....
        /*0810*/ 	.word	0x0500000f


	//   ....[217]....
        /*0814*/ 	.word	0x0500000f


	//   ....[218]....
        /*0818*/ 	.word	0x0500000f


	//   ....[219]....
        /*081c*/ 	.word	0x0500000f


	//   ....[220]....
        /*0820*/ 	.word	0x0500000f


	//   ....[221]....
        /*0824*/ 	.word	0x0500000f


	//   ....[222]....
        /*0828*/ 	.word	0x0500000f


	//   ....[223]....
        /*082c*/ 	.word	0x0500000f


	//   ....[224]....
        /*0830*/ 	.word	0x0500000f


	//   ....[225]....
        /*0834*/ 	.word	0x0500000f


	//   ....[226]....
        /*0838*/ 	.word	0x0500000f


	//   ....[227]....
        /*083c*/ 	.word	0x0500000f


	//   ....[228]....
        /*0840*/ 	.word	0x0500000f


	//   ....[229]....
        /*0844*/ 	.word	0x0500000f


	//   ....[230]....
        /*0848*/ 	.word	0x0500000f


	//   ....[231]....
        /*084c*/ 	.word	0x0500000f


	//   ....[232]....
        /*0850*/ 	.word	0x0500000f


	//   ....[233]....
        /*0854*/ 	.word	0x0500000f


	//   ....[234]....
        /*0858*/ 	.word	0x0500000f


	//   ....[235]....
        /*085c*/ 	.word	0x0500000f


	//   ....[236]....
        /*0860*/ 	.word	0x0500000f


	//   ....[237]....
        /*0864*/ 	.word	0x0500000f


	//   ....[238]....
        /*0868*/ 	.word	0x0500000f


	//   ....[239]....
        /*086c*/ 	.word	0x0500000f


	//   ....[240]....
        /*0870*/ 	.word	0x0500000f


	//   ....[241]....
        /*0874*/ 	.word	0x0500000f


	//   ....[242]....
        /*0878*/ 	.word	0x0500000f


	//   ....[243]....
        /*087c*/ 	.word	0x0500000f


	//   ....[244]....
        /*0880*/ 	.word	0x0500000f


	//   ....[245]....
        /*0884*/ 	.word	0x0500000f


	//   ....[246]....
        /*0888*/ 	.word	0x0500000f


	//   ....[247]....
        /*088c*/ 	.word	0x0500000f


	//   ....[248]....
        /*0890*/ 	.word	0x0500000f


	//   ....[249]....
        /*0894*/ 	.word	0x0500000f


	//   ....[250]....
        /*0898*/ 	.word	0x0500000f


	//   ....[251]....
        /*089c*/ 	.word	0x0500000f


	//   ....[252]....
        /*08a0*/ 	.word	0x0500000f


	//   ....[253]....
        /*08a4*/ 	.word	0x0500000f


	//   ....[254]....
        /*08a8*/ 	.word	0x0500000f


	//   ....[255]....
        /*08ac*/ 	.word	0x0500000f


	//   ....[0]....
        /*08b0*/ 	.word	0x0500000f


	//   ....[1]....
        /*08b4*/ 	.word	0x0500000f


	//   ....[2]....
        /*08b8*/ 	.word	0x0500000f


	//   ....[3]....
        /*08bc*/ 	.word	0x0500000f


	//   ....[4]....
        /*08c0*/ 	.word	0x0500000f


	//   ....[5]....
        /*08c4*/ 	.word	0x0500000f


	//   ....[6]....
        /*08c8*/ 	.word	0x0500000f


	//   ....[7]....
        /*08cc*/ 	.word	0x0500000f


	//   ....[8]....
        /*08d0*/ 	.word	0x0500000f


	//   ....[9]....
        /*08d4*/ 	.word	0x0500000f


	//   ....[10]....
        /*08d8*/ 	.word	0x0500000f


	//   ....[11]....
        /*08dc*/ 	.word	0x0500000f


	//   ....[12]....
        /*08e0*/ 	.word	0x0500000f


	//   ....[13]....
        /*08e4*/ 	.word	0x0500000f


	//   ....[14]....
        /*08e8*/ 	.word	0x0500000f


	//   ....[15]....
        /*08ec*/ 	.word	0x0500000f


	//   ....[16]....
        /*08f0*/ 	.word	0x0500000f


	//   ....[17]....
        /*08f4*/ 	.word	0x0500000f


	//   ....[18]....
        /*08f8*/ 	.word	0x0500000f


	//   ....[19]....
        /*08fc*/ 	.word	0x0500000f


	//   ....[20]....
        /*0900*/ 	.word	0x0500000f


	//   ....[21]....
        /*0904*/ 	.word	0x0500000f


	//   ....[22]....
        /*0908*/ 	.word	0x0500000f


	//   ....[23]....
        /*090c*/ 	.word	0x0500000f


	//   ....[24]....
        /*0910*/ 	.word	0x0500000f


	//   ....[25]....
        /*0914*/ 	.word	0x0500000f


	//   ....[26]....
        /*0918*/ 	.word	0x0500000f


	//   ....[27]....
        /*091c*/ 	.word	0x0500000f


	//   ....[28]....
        /*0920*/ 	.word	0x0500000f


	//   ....[29]....
        /*0924*/ 	.word	0x0500000f


	//   ....[30]....
        /*0928*/ 	.word	0x0500000f


	//   ....[31]....
        /*092c*/ 	.word	0x0500000f


	//   ....[32]....
        /*0930*/ 	.word	0x0500000f


	//   ....[33]....
        /*0934*/ 	.word	0x0500000f


	//   ....[34]....
        /*0938*/ 	.word	0x0500000f


	//   ....[35]....
        /*093c*/ 	.word	0x0500000f


	//   ....[36]....
        /*0940*/ 	.word	0x0500000f


	//   ....[37]....
        /*0944*/ 	.word	0x0500000f


	//   ....[38]....
        /*0948*/ 	.word	0x0500000f


	//   ....[39]....
        /*094c*/ 	.word	0x0500000f


	//   ....[40]....
        /*0950*/ 	.word	0x0500000f


	//   ....[41]....
        /*0954*/ 	.word	0x0500000f


	//   ....[42]....
        /*0958*/ 	.word	0x0500000f


	//   ....[43]....
        /*095c*/ 	.word	0x0500000f


	//   ....[44]....
        /*0960*/ 	.word	0x0500000f


	//   ....[45]....
        /*0964*/ 	.word	0x0500000f


	//   ....[46]....
        /*0968*/ 	.word	0x0500000f


	//   ....[47]....
        /*096c*/ 	.word	0x0500000f


	//   ....[48]....
        /*0970*/ 	.word	0x0500000f


	//   ....[49]....
        /*0974*/ 	.word	0x0500000f


	//   ....[50]....
        /*0978*/ 	.word	0x0500000f


	//   ....[51]....
        /*097c*/ 	.word	0x0500000f


	//----- nvinfo : EIATTR_COOP_GROUP_INSTR_OFFSETS
	.align		4
.L_293:
        /*0980*/ 	.byte	0x04, 0x28
        /*0982*/ 	.short	(.L_295 - .L_294)


	//   ....[0]....
.L_294:
        /*0984*/ 	.word	0x00000060


	//   ....[1]....
        /*0988*/ 	.word	0x00000130


	//   ....[2]....
        /*098c*/ 	.word	0x000001f0


	//   ....[3]....
        /*0990*/ 	.word	0x000003c0


	//   ....[4]....
        /*0994*/ 	.word	0x00000520


	//   ....[5]....
        /*0998*/ 	.word	0x00000640


	//   ....[6]....
        /*099c*/ 	.word	0x000007a0


	//   ....[7]....
        /*09a0*/ 	.word	0x00002c30


	//   ....[8]....
        /*09a4*/ 	.word	0x00002c40


	//   ....[9]....
        /*09a8*/ 	.word	0x000032f0


	//   ....[10]....
        /*09ac*/ 	.word	0x00003300


	//   ....[11]....
        /*09b0*/ 	.word	0x00003e70


	//   ....[12]....
        /*09b4*/ 	.word	0x00003e80


	//   ....[13]....
        /*09b8*/ 	.word	0x00004600


	//   ....[14]....
        /*09bc*/ 	.word	0x00004610


	//   ....[15]....
        /*09c0*/ 	.word	0x00005000


	//   ....[16]....
        /*09c4*/ 	.word	0x00005010


	//   ....[17]....
        /*09c8*/ 	.word	0x00005120


	//   ....[18]....
        /*09cc*/ 	.word	0x00005130


	//   ....[19]....
        /*09d0*/ 	.word	0x000054e0


	//   ....[20]....
        /*09d4*/ 	.word	0x00005510


	//   ....[21]....
        /*09d8*/ 	.word	0x000057e0


	//   ....[22]....
        /*09dc*/ 	.word	0x00005800


	//   ....[23]....
        /*09e0*/ 	.word	0x00006190


	//   ....[24]....
        /*09e4*/ 	.word	0x00006710


	//   ....[25]....
        /*09e8*/ 	.word	0x00006720


	//   ....[26]....
        /*09ec*/ 	.word	0x00006730


	//   ....[27]....
        /*09f0*/ 	.word	0x00006740


	//   ....[28]....
        /*09f4*/ 	.word	0x000077a0


	//   ....[29]....
        /*09f8*/ 	.word	0x000077b0


	//   ....[30]....
        /*09fc*/ 	.word	0x000077c0


	//   ....[31]....
        /*0a00*/ 	.word	0x000077d0


	//   ....[32]....
        /*0a04*/ 	.word	0x0000a6e0


	//   ....[33]....
        /*0a08*/ 	.word	0x0000a7c0


	//   ....[34]....
        /*0a0c*/ 	.word	0x0000a7f0


	//   ....[35]....
        /*0a10*/ 	.word	0x0000a870


	//   ....[36]....
        /*0a14*/ 	.word	0x0000c9f0


	//   ....[37]....
        /*0a18*/ 	.word	0x0000ca50


	//   ....[38]....
        /*0a1c*/ 	.word	0x0000d4d0


	//   ....[39]....
        /*0a20*/ 	.word	0x0000d540


	//   ....[40]....
        /*0a24*/ 	.word	0x0000e510


	//   ....[41]....
        /*0a28*/ 	.word	0x0000e570


	//   ....[42]....
        /*0a2c*/ 	.word	0x0000e5d0


	//   ....[43]....
        /*0a30*/ 	.word	0x0000e5f0


	//   ....[44]....
        /*0a34*/ 	.word	0x000100c0


	//   ....[45]....
        /*0a38*/ 	.word	0x000101e0


	//   ....[46]....
        /*0a3c*/ 	.word	0x000104e0


	//   ....[47]....
        /*0a40*/ 	.word	0x00010520


	//   ....[48]....
        /*0a44*/ 	.word	0x00010a50


	//   ....[49]....
        /*0a48*/ 	.word	0x00010ab0


	//   ....[50]....
        /*0a4c*/ 	.word	0x00010bf0


	//   ....[51]....
        /*0a50*/ 	.word	0x00010c10


	//   ....[52]....
        /*0a54*/ 	.word	0x00010d50


	//   ....[53]....
        /*0a58*/ 	.word	0x00010d70


	//   ....[54]....
        /*0a5c*/ 	.word	0x00010ec0


	//   ....[55]....
        /*0a60*/ 	.word	0x00010ee0


	//   ....[56]....
        /*0a64*/ 	.word	0x00011880


	//   ....[57]....
        /*0a68*/ 	.word	0x00011890


	//   ....[58]....
        /*0a6c*/ 	.word	0x00011a30


	//   ....[59]....
        /*0a70*/ 	.word	0x00011a40


	//   ....[60]....
        /*0a74*/ 	.word	0x00011bd0


	//   ....[61]....
        /*0a78*/ 	.word	0x00011be0


	//   ....[62]....
        /*0a7c*/ 	.word	0x00011d70


	//   ....[63]....
        /*0a80*/ 	.word	0x00011d80


	//   ....[64]....
        /*0a84*/ 	.word	0x00011f60


	//   ....[65]....
        /*0a88*/ 	.word	0x00012130


	//   ....[66]....
        /*0a8c*/ 	.word	0x00012160


	//   ....[67]....
        /*0a90*/ 	.word	0x00012190


	//   ....[68]....
        /*0a94*/ 	.word	0x000121c0


	//   ....[69]....
        /*0a98*/ 	.word	0x000121f0


	//   ....[70]....
        /*0a9c*/ 	.word	0x00012220


	//   ....[71]....
        /*0aa0*/ 	.word	0x00012390


	//   ....[72]....
        /*0aa4*/ 	.word	0x000123c0


	//   ....[73]....
        /*0aa8*/ 	.word	0x000123f0


	//   ....[74]....
        /*0aac*/ 	.word	0x00012420


	//   ....[75]....
        /*0ab0*/ 	.word	0x00012450


	//   ....[76]....
        /*0ab4*/ 	.word	0x00012480


	//   ....[77]....
        /*0ab8*/ 	.word	0x00012510


	//   ....[78]....
        /*0abc*/ 	.word	0x00012540


	//   ....[79]....
        /*0ac0*/ 	.word	0x000125c0


	//   ....[80]....
        /*0ac4*/ 	.word	0x000130e0


	//   ....[81]....
        /*0ac8*/ 	.word	0x00014f40


	//   ....[82]....
        /*0acc*/ 	.word	0x00014f60


	//   ....[83]....
        /*0ad0*/ 	.word	0x00014ff0


	//   ....[84]....
        /*0ad4*/ 	.word	0x00015010


	//   ....[85]....
        /*0ad8*/ 	.word	0x00015090


	//   ....[86]....
        /*0adc*/ 	.word	0x000150b0


	//   ....[87]....
        /*0ae0*/ 	.word	0x00015130


	//   ....[88]....
        /*0ae4*/ 	.word	0x00015150


	//   ....[89]....
        /*0ae8*/ 	.word	0x000151d0


	//   ....[90]....
        /*0aec*/ 	.word	0x000151f0


	//   ....[91]....
        /*0af0*/ 	.word	0x00015200


	//   ....[92]....
        /*0af4*/ 	.word	0x00015210


	//   ....[93]....
        /*0af8*/ 	.word	0x000159c0


	//   ....[94]....
        /*0afc*/ 	.word	0x000159f0


	//   ....[95]....
        /*0b00*/ 	.word	0x00015ae0


	//   ....[96]....
        /*0b04*/ 	.word	0x00015af0


	//   ....[97]....
        /*0b08*/ 	.word	0x00015b80


	//   ....[98]....
        /*0b0c*/ 	.word	0x00015b90


	//   ....[99]....
        /*0b10*/ 	.word	0x00015ba0


	//   ....[100]....
        /*0b14*/ 	.word	0x00015c40


	//   ....[101]....
        /*0b18*/ 	.word	0x00015c70


	//   ....[102]....
        /*0b1c*/ 	.word	0x00015cf0


	//   ....[103]....
        /*0b20*/ 	.word	0x00015d20


	//   ....[104]....
        /*0b24*/ 	.word	0x00015da0


	//   ....[105]....
        /*0b28*/ 	.word	0x00015dd0


	//   ....[106]....
        /*0b2c*/ 	.word	0x00015df0


	//   ....[107]....
        /*0b30*/ 	.word	0x00015e40


	//   ....[108]....
        /*0b34*/ 	.word	0x00015e50


	//   ....[109]....
        /*0b38*/ 	.word	0x00016520


	//   ....[110]....
        /*0b3c*/ 	.word	0x00016550


	//   ....[111]....
        /*0b40*/ 	.word	0x00016570


	//   ....[112]....
        /*0b44*/ 	.word	0x00016640


	//   ....[113]....
        /*0b48*/ 	.word	0x00016670


	//   ....[114]....
        /*0b4c*/ 	.word	0x000166e0


	//   ....[115]....
        /*0b50*/ 	.word	0x00016750


	//   ....[116]....
        /*0b54*/ 	.word	0x00016760


	//   ....[117]....
        /*0b58*/ 	.word	0x000167e0


	//   ....[118]....
        /*0b5c*/ 	.word	0x000167f0


	//   ....[119]....
        /*0b60*/ 	.word	0x00016870


	//   ....[120]....
        /*0b64*/ 	.word	0x00016880


	//   ....[121]....
        /*0b68*/ 	.word	0x00016900


	//   ....[122]....
        /*0b6c*/ 	.word	0x00016910


	//   ....[123]....
        /*0b70*/ 	.word	0x00016990


	//   ....[124]....
        /*0b74*/ 	.word	0x000169a0


	//   ....[125]....
        /*0b78*/ 	.word	0x00016ed0


	//   ....[126]....
        /*0b7c*/ 	.word	0x00016ef0


	//   ....[127]....
        /*0b80*/ 	.word	0x00016f20


	//   ....[128]....
        /*0b84*/ 	.word	0x00017000


	//   ....[129]....
        /*0b88*/ 	.word	0x00017010


	//   ....[130]....
        /*0b8c*/ 	.word	0x00017040


	//   ....[131]....
        /*0b90*/ 	.word	0x000170d0


	//   ....[132]....
        /*0b94*/ 	.word	0x00017180


	//   ....[133]....
        /*0b98*/ 	.word	0x00017190


	//   ....[134]....
        /*0b9c*/ 	.word	0x000171c0


	//   ....[135]....
        /*0ba0*/ 	.word	0x000171d0


	//   ....[136]....
        /*0ba4*/ 	.word	0x00017260


	//   ....[137]....
        /*0ba8*/ 	.word	0x000179a0


	//   ....[138]....
        /*0bac*/ 	.word	0x000179c0


	//   ....[139]....
        /*0bb0*/ 	.word	0x00017a10


	//   ....[140]....
        /*0bb4*/ 	.word	0x00017a20


	//   ....[141]....
        /*0bb8*/ 	.word	0x00017a60


	//   ....[142]....
        /*0bbc*/ 	.word	0x00017a70


	//   ....[143]....
        /*0bc0*/ 	.word	0x00017ab0


	//   ....[144]....
        /*0bc4*/ 	.word	0x00017ac0


	//   ....[145]....
        /*0bc8*/ 	.word	0x00017b00


	//   ....[146]....
        /*0bcc*/ 	.word	0x00017b10


	//   ....[147]....
        /*0bd0*/ 	.word	0x00017b20


	//   ....[148]....
        /*0bd4*/ 	.word	0x00017b60


	//   ....[149]....
        /*0bd8*/ 	.word	0x00017ea0


	//   ....[150]....
        /*0bdc*/ 	.word	0x00017ec0


	//   ....[151]....
        /*0be0*/ 	.word	0x00017ed0


	//   ....[152]....
        /*0be4*/ 	.word	0x00017ef0


	//   ....[153]....
        /*0be8*/ 	.word	0x00017f60


	//   ....[154]....
        /*0bec*/ 	.word	0x00017f80


	//   ....[155]....
        /*0bf0*/ 	.word	0x00017fe0


	//   ....[156]....
        /*0bf4*/ 	.word	0x00018000


	//   ....[157]....
        /*0bf8*/ 	.word	0x00018060


	//   ....[158]....
        /*0bfc*/ 	.word	0x00018080


	//   ....[159]....
        /*0c00*/ 	.word	0x000180e0


	//   ....[160]....
        /*0c04*/ 	.word	0x00018100


	//   ....[161]....
        /*0c08*/ 	.word	0x000185f0


	//   ....[162]....
        /*0c0c*/ 	.word	0x00018620


	//   ....[163]....
        /*0c10*/ 	.word	0x00018650


	//   ....[164]....
        /*0c14*/ 	.word	0x00018680


	//   ....[165]....
        /*0c18*/ 	.word	0x000186b0


	//   ....[166]....
        /*0c1c*/ 	.word	0x000186e0


	//   ....[167]....
        /*0c20*/ 	.word	0x00018710


	//   ....[168]....
        /*0c24*/ 	.word	0x00018740


	//   ....[169]....
        /*0c28*/ 	.word	0x000188c0


	//   ....[170]....
        /*0c2c*/ 	.word	0x000188f0


	//   ....[171]....
        /*0c30*/ 	.word	0x00018920


	//   ....[172]....
        /*0c34*/ 	.word	0x00018950


	//   ....[173]....
        /*0c38*/ 	.word	0x00018980


	//   ....[174]....
        /*0c3c*/ 	.word	0x000189b0


	//   ....[175]....
        /*0c40*/ 	.word	0x00018a70


	//   ....[176]....
        /*0c44*/ 	.word	0x00018a90


	//   ....[177]....
        /*0c48*/ 	.word	0x00018b00


	//   ....[178]....
        /*0c4c*/ 	.word	0x00018f70


	//   ....[179]....
        /*0c50*/ 	.word	0x00019290


	//   ....[180]....
        /*0c54*/ 	.word	0x00019320


	//   ....[181]....
        /*0c58*/ 	.word	0x000193c0


	//   ....[182]....
        /*0c5c*/ 	.word	0x00019450


	//   ....[183]....
        /*0c60*/ 	.word	0x00019540


	//   ....[184]....
        /*0c64*/ 	.word	0x000195d0


	//   ....[185]....
        /*0c68*/ 	.word	0x00019670


	//   ....[186]....
        /*0c6c*/ 	.word	0x00019700


	//   ....[187]....
        /*0c70*/ 	.word	0x000197f0


	//   ....[188]....
        /*0c74*/ 	.word	0x00019880


	//   ....[189]....
        /*0c78*/ 	.word	0x00019910


	//   ....[190]....
        /*0c7c*/ 	.word	0x000199a0


	//   ....[191]....
        /*0c80*/ 	.word	0x00019ad0


	//   ....[192]....
        /*0c84*/ 	.word	0x00019b70


	//   ....[193]....
        /*0c88*/ 	.word	0x00019c00


	//   ....[194]....
        /*0c8c*/ 	.word	0x00019c50


	//   ....[195]....
        /*0c90*/ 	.word	0x00019ca0


	//   ....[196]....
        /*0c94*/ 	.word	0x00019d80


	//   ....[197]....
        /*0c98*/ 	.word	0x00019e10


	//   ....[198]....
        /*0c9c*/ 	.word	0x00019e60


	//   ....[199]....
        /*0ca0*/ 	.word	0x00019eb0


	//   ....[200]....
        /*0ca4*/ 	.word	0x0001a110


	//   ....[201]....
        /*0ca8*/ 	.word	0x0001a160


	//   ....[202]....
        /*0cac*/ 	.word	0x0001a1f0


	//   ....[203]....
        /*0cb0*/ 	.word	0x0001a280


	//   ....[204]....
        /*0cb4*/ 	.word	0x0001a310


	//   ....[205]....
        /*0cb8*/ 	.word	0x0001a3a0


	//   ....[206]....
        /*0cbc*/ 	.word	0x0001a430


	//   ....[207]....
        /*0cc0*/ 	.word	0x0001a4c0


	//   ....[208]....
        /*0cc4*/ 	.word	0x0001a580


	//   ....[209]....
        /*0cc8*/ 	.word	0x0001a860


	//   ....[210]....
        /*0ccc*/ 	.word	0x0001a950


	//   ....[211]....
        /*0cd0*/ 	.word	0x0001a9f0


	//   ....[212]....
        /*0cd4*/ 	.word	0x0001aa50


	//   ....[213]....
        /*0cd8*/ 	.word	0x0001ab40


	//   ....[214]....
        /*0cdc*/ 	.word	0x0001abb0


	//   ....[215]....
        /*0ce0*/ 	.word	0x0001aca0


	//   ....[216]....
        /*0ce4*/ 	.word	0x0001ad10


	//   ....[217]....
        /*0ce8*/ 	.word	0x0001ae00


	//   ....[218]....
        /*0cec*/ 	.word	0x0001ae70


	//   ....[219]....
        /*0cf0*/ 	.word	0x0001af60


	//   ....[220]....
        /*0cf4*/ 	.word	0x0001afd0


	//   ....[221]....
        /*0cf8*/ 	.word	0x0001b070


	//   ....[222]....
        /*0cfc*/ 	.word	0x0001b160


	//   ....[223]....
        /*0d00*/ 	.word	0x0001b220


	//   ....[224]....
        /*0d04*/ 	.word	0x0001b280


	//   ....[225]....
        /*0d08*/ 	.word	0x0001b370


	//   ....[226]....
        /*0d0c*/ 	.word	0x0001b3d0


	//   ....[227]....
        /*0d10*/ 	.word	0x0001b4c0


	//   ....[228]....
        /*0d14*/ 	.word	0x0001b520


	//   ....[229]....
        /*0d18*/ 	.word	0x0001b620


	//   ....[230]....
        /*0d1c*/ 	.word	0x0001b690


	//   ....[231]....
        /*0d20*/ 	.word	0x0001b730


	//   ....[232]....
        /*0d24*/ 	.word	0x0001b800


	//   ....[233]....
        /*0d28*/ 	.word	0x0001b8a0


	//   ....[234]....
        /*0d2c*/ 	.word	0x0001b970


	//   ....[235]....
        /*0d30*/ 	.word	0x0001ba10


	//   ....[236]....
        /*0d34*/ 	.word	0x0001bac0


	//   ....[237]....
        /*0d38*/ 	.word	0x0001bba0


	//   ....[238]....
        /*0d3c*/ 	.word	0x0001bdd0


	//   ....[239]....
        /*0d40*/ 	.word	0x0001be80


	//   ....[240]....
        /*0d44*/ 	.word	0x0001bf50


	//   ....[241]....
        /*0d48*/ 	.word	0x0001c040


	//   ....[242]....
        /*0d4c*/ 	.word	0x0001c100


	//   ....[243]....
        /*0d50*/ 	.word	0x0001c1c0


	//   ....[244]....
        /*0d54*/ 	.word	0x0001c280


	//   ....[245]....
        /*0d58*/ 	.word	0x0001c340


	//   ....[246]....
        /*0d5c*/ 	.word	0x0001c400


	//   ....[247]....
        /*0d60*/ 	.word	0x0001c4c0


	//   ....[248]....
        /*0d64*/ 	.word	0x0001c580


	//   ....[249]....
        /*0d68*/ 	.word	0x0001c640


	//   ....[250]....
        /*0d6c*/ 	.word	0x0001c700


	//   ....[251]....
        /*0d70*/ 	.word	0x0001c7b0


	//   ....[252]....
        /*0d74*/ 	.word	0x0001c810


	//   ....[253]....
        /*0d78*/ 	.word	0x0001c8f0


	//   ....[254]....
        /*0d7c*/ 	.word	0x0001ca30


	//   ....[255]....
        /*0d80*/ 	.word	0x0001cb10


	//   ....[0]....
        /*0d84*/ 	.word	0x0001cb90


	//   ....[1]....
        /*0d88*/ 	.word	0x0001ccc0


	//   ....[2]....
        /*0d8c*/ 	.word	0x0001cd20


	//   ....[3]....
        /*0d90*/ 	.word	0x0001ce30


	//   ....[4]....
        /*0d94*/ 	.word	0x0001ce90


	//   ....[5]....
        /*0d98*/ 	.word	0x0001cfa0


	//   ....[6]....
        /*0d9c*/ 	.word	0x0001d000


	//   ....[7]....
        /*0da0*/ 	.word	0x0001d110


	//   ....[8]....
        /*0da4*/ 	.word	0x0001d170


	//   ....[9]....
        /*0da8*/ 	.word	0x0001d230


	//   ....[10]....
        /*0dac*/ 	.word	0x0001d390


	//   ....[11]....
        /*0db0*/ 	.word	0x0001d430


	//   ....[12]....
        /*0db4*/ 	.word	0x0001d490


	//   ....[13]....
        /*0db8*/ 	.word	0x0001d540


	//   ....[14]....
        /*0dbc*/ 	.word	0x0001d5a0


	//   ....[15]....
        /*0dc0*/ 	.word	0x0001d650


	//   ....[16]....
        /*0dc4*/ 	.word	0x0001d6b0


	//   ....[17]....
        /*0dc8*/ 	.word	0x0001d760


	//   ....[18]....
        /*0dcc*/ 	.word	0x0001d7c0


	//   ....[19]....
        /*0dd0*/ 	.word	0x0001d870


	//   ....[20]....
        /*0dd4*/ 	.word	0x0001d8d0


	//   ....[21]....
        /*0dd8*/ 	.word	0x0001d980


	//   ....[22]....
        /*0ddc*/ 	.word	0x0001da70


	//   ....[23]....
        /*0de0*/ 	.word	0x0001db10


	//   ....[24]....
        /*0de4*/ 	.word	0x0001db70


	//   ....[25]....
        /*0de8*/ 	.word	0x0001dc40


	//   ....[26]....
        /*0dec*/ 	.word	0x0001dca0


	//   ....[27]....
        /*0df0*/ 	.word	0x0001dd70


	//   ....[28]....
        /*0df4*/ 	.word	0x0001ddd0


	//   ....[29]....
        /*0df8*/ 	.word	0x0001dea0


	//   ....[30]....
        /*0dfc*/ 	.word	0x0001df00


	//   ....[31]....
        /*0e00*/ 	.word	0x0001dfd0


	//   ....[32]....
        /*0e04*/ 	.word	0x0001e030


	//   ....[33]....
        /*0e08*/ 	.word	0x0001e100


	//   ....[34]....
        /*0e0c*/ 	.word	0x0001e190


	//   ....[35]....
        /*0e10*/ 	.word	0x0001e230


	//   ....[36]....
        /*0e14*/ 	.word	0x0001e350


	//   ....[37]....
        /*0e18*/ 	.word	0x0001e3c0


	//   ....[38]....
        /*0e1c*/ 	.word	0x0001e430


	//   ....[39]....
        /*0e20*/ 	.word	0x0001e4a0


	//   ....[40]....
        /*0e24*/ 	.word	0x0001e510


	//   ....[41]....
        /*0e28*/ 	.word	0x0001e590


	//   ....[42]....
        /*0e2c*/ 	.word	0x0001e620


	//   ....[43]....
        /*0e30*/ 	.word	0x0001e6b0


	//   ....[44]....
        /*0e34*/ 	.word	0x0001e720


	//   ....[45]....
        /*0e38*/ 	.word	0x0001e790


	//   ....[46]....
        /*0e3c*/ 	.word	0x0001e800


	//   ....[47]....
        /*0e40*/ 	.word	0x0001e880


	//   ....[48]....
        /*0e44*/ 	.word	0x0001e8f0


	//   ....[49]....
        /*0e48*/ 	.word	0x0001e990


	//   ....[50]....
        /*0e4c*/ 	.word	0x0001ea20


	//   ....[51]....
        /*0e50*/ 	.word	0x0001eb40


	//----- nvinfo : EIATTR_REG_RECONFIG
	.align		4
.L_295:
        /*0e54*/ 	.byte	0x01, 0x54
	.zero		2


	//----- nvinfo : EIATTR_SYSCALL_OFFSETS
	.align		4
        /*0e58*/ 	.byte	0x04, 0x46
        /*0e5a*/ 	.short	(.L_297 - .L_296)


	//   ....[0]....
.L_296:
        /*0e5c*/ 	.word	0x00001810


	//   ....[1]....
        /*0e60*/ 	.word	0x00001960


	//   ....[2]....
        /*0e64*/ 	.word	0x00006300


	//   ....[3]....
        /*0e68*/ 	.word	0x00006680


	//   ....[4]....
        /*0e6c*/ 	.word	0x00014530


	//   ....[5]....
        /*0e70*/ 	.word	0x00014680


	//   ....[6]....
        /*0e74*/ 	.word	0x00014770


	//   ....[7]....
        /*0e78*/ 	.word	0x000155d0


	//   ....[8]....
        /*0e7c*/ 	.word	0x00016120


	//----- nvinfo : EIATTR_MBARRIER_INSTR_OFFSETS
	.align		4
.L_297:
        /*0e80*/ 	.byte	0x04, 0x39
        /*0e82*/ 	.short	(.L_299 - .L_298)


	//   ....[0]....
.L_298:
        /*0e84*/ 	.word	0x00000260
        /*0e88*/ 	.word	0x000000ff
        /*0e8c*/ 	.word	0x00032400
        /*0e90*/ 	.short	0x0100
        /*0e92*/ 	.byte	0x08
	.zero		1


	//   ....[1]....
        /*0e94*/ 	.word	0x00000270
        /*0e98*/ 	.word	0x000000ff
        /*0e9c*/ 	.word	0x00032410
        /*0ea0*/ 	.short	0x0100
        /*0ea2*/ 	.byte	0x08
	.zero		1


	//   ....[2]....
        /*0ea4*/ 	.word	0x00000280
        /*0ea8*/ 	.word	0x000000ff
        /*0eac*/ 	.word	0x00032420
        /*0eb0*/ 	.short	0x0100
        /*0eb2*/ 	.byte	0x08
	.zero		1


	//   ....[3]....
        /*0eb4*/ 	.word	0x00000370
        /*0eb8*/ 	.word	0x000000ff
        /*0ebc*/ 	.word	0x00032430
        /*0ec0*/ 	.short	0x0100
        /*0ec2*/ 	.byte	0x08
	.zero		1


	//   ....[4]....
        /*0ec4*/ 	.word	0x00000380
        /*0ec8*/ 	.word	0x000000ff
        /*0ecc*/ 	.word	0x00032440
        /*0ed0*/ 	.short	0x0100
        /*0ed2*/ 	.byte	0x08
	.zero		1


	//   ....[5]....
        /*0ed4*/ 	.word	0x00000390
        /*0ed8*/ 	.word	0x000000ff
        /*0edc*/ 	.word	0x00032438
        /*0ee0*/ 	.short	0x0100
        /*0ee2*/ 	.byte	0x08
	.zero		1


	//   ....[6]....
        /*0ee4*/ 	.word	0x000003a0
        /*0ee8*/ 	.word	0x000000ff
        /*0eec*/ 	.word	0x00032448
        /*0ef0*/ 	.short	0x0100
        /*0ef2*/ 	.byte	0x08
	.zero		1


	//   ....[7]....
        /*0ef4*/ 	.word	0x000004d0
        /*0ef8*/ 	.word	0x000000ff
        /*0efc*/ 	.word	0x00032450
        /*0f00*/ 	.short	0x0100
        /*0f02*/ 	.byte	0x08
	.zero		1


	//   ....[8]....
        /*0f04*/ 	.word	0x000004e0
        /*0f08*/ 	.word	0x000000ff
        /*0f0c*/ 	.word	0x00032460
        /*0f10*/ 	.short	0x0100
        /*0f12*/ 	.byte	0x08
	.zero		1


	//   ....[9]....
        /*0f14*/ 	.word	0x000004f0
        /*0f18*/ 	.word	0x000000ff
        /*0f1c*/ 	.word	0x00032458
        /*0f20*/ 	.short	0x0100
        /*0f22*/ 	.byte	0x08
	.zero		1


	//   ....[10]....
        /*0f24*/ 	.word	0x00000500
        /*0f28*/ 	.word	0x000000ff
        /*0f2c*/ 	.word	0x00032468
        /*0f30*/ 	.short	0x0100
        /*0f32*/ 	.byte	0x08
	.zero		1


	//   ....[11]....
        /*0f34*/ 	.word	0x000005f0
        /*0f38*/ 	.word	0x000000ff
        /*0f3c*/ 	.word	0x00032470
        /*0f40*/ 	.short	0x0100
        /*0f42*/ 	.byte	0x06
	.zero		1


	//   ....[12]....
        /*0f44*/ 	.word	0x00000600
        /*0f48*/ 	.word	0x000000ff
        /*0f4c*/ 	.word	0x00032480
        /*0f50*/ 	.short	0x0100
        /*0f52*/ 	.byte	0x06
	.zero		1


	//   ....[13]....
        /*0f54*/ 	.word	0x00000610
        /*0f58*/ 	.word	0x000000ff
        /*0f5c*/ 	.word	0x00032478
        /*0f60*/ 	.short	0x0100
        /*0f62*/ 	.byte	0x06
	.zero		1


	//   ....[14]....
        /*0f64*/ 	.word	0x00000620
        /*0f68*/ 	.word	0x000000ff
        /*0f6c*/ 	.word	0x00032488
        /*0f70*/ 	.short	0x0100
        /*0f72*/ 	.byte	0x06
	.zero		1


	//   ....[15]....
        /*0f74*/ 	.word	0x00000750
        /*0f78*/ 	.word	0x000000ff
        /*0f7c*/ 	.word	0x00032490
        /*0f80*/ 	.short	0x0100
        /*0f82*/ 	.byte	0x08
	.zero		1


	//   ....[16]....
        /*0f84*/ 	.word	0x00000760
        /*0f88*/ 	.word	0x000000ff
        /*0f8c*/ 	.word	0x000324a0
        /*0f90*/ 	.short	0x0100
        /*0f92*/ 	.byte	0x08
	.zero		1


	//   ....[17]....
        /*0f94*/ 	.word	0x00000770
        /*0f98*/ 	.word	0x000000ff
        /*0f9c*/ 	.word	0x00032498
        /*0fa0*/ 	.short	0x0100
        /*0fa2*/ 	.byte	0x08
	.zero		1


	//   ....[18]....
        /*0fa4*/ 	.word	0x00000780
        /*0fa8*/ 	.word	0x000000ff
        /*0fac*/ 	.word	0x000324a8
        /*0fb0*/ 	.short	0x0100
        /*0fb2*/ 	.byte	0x08
	.zero		1


	//   ....[19]....
        /*0fb4*/ 	.word	0x000008b0
        /*0fb8*/ 	.word	0x000000ff
        /*0fbc*/ 	.word	0x000324b0
        /*0fc0*/ 	.short	0x0100
        /*0fc2*/ 	.byte	0x08
	.zero		1


	//   ....[20]....
        /*0fc4*/ 	.word	0x000008c0
        /*0fc8*/ 	.word	0x000000ff
        /*0fcc*/ 	.word	0x000324c0
        /*0fd0*/ 	.short	0x0100
        /*0fd2*/ 	.byte	0x08
	.zero		1


	//   ....[21]....
        /*0fd4*/ 	.word	0x000008d0
        /*0fd8*/ 	.word	0x000000ff
        /*0fdc*/ 	.word	0x000324b8
        /*0fe0*/ 	.short	0x0100
        /*0fe2*/ 	.byte	0x08
	.zero		1


	//   ....[22]....
        /*0fe4*/ 	.word	0x000008e0
        /*0fe8*/ 	.word	0x000000ff
        /*0fec*/ 	.word	0x000324c8
        /*0ff0*/ 	.short	0x0100
        /*0ff2*/ 	.byte	0x08
	.zero		1


	//   ....[23]....
        /*0ff4*/ 	.word	0x00002be0
        /*0ff8*/ 	.word	0x00000004
        /*0ffc*/ 	.word	0x00032490
        /*1000*/ 	.short	0x010a
        /*1002*/ 	.byte	0x3f
	.zero		1


	//   ....[24]....
        /*1004*/ 	.word	0x00003e10
        /*1008*/ 	.word	0x00000004
        /*100c*/ 	.word	0x00032490
        /*1010*/ 	.short	0x010a
        /*1012*/ 	.byte	0x3f
	.zero		1


	//   ....[25]....
        /*1014*/ 	.word	0x00004e40
        /*1018*/ 	.word	0x00000004
        /*101c*/ 	.word	0x00032490
        /*1020*/ 	.short	0x010a
        /*1022*/ 	.byte	0x3f
	.zero		1


	//   ....[26]....
        /*1024*/ 	.word	0x000052f0
        /*1028*/ 	.word	0x0000000b
        /*102c*/ 	.word	0x00000000
        /*1030*/ 	.short	0x0101
        /*1032*/ 	.byte	0x3f
	.zero		1


	//   ....[27]....
        /*1034*/ 	.word	0x00005330
        /*1038*/ 	.word	0x00000004
        /*103c*/ 	.word	0x000324b0
        /*1040*/ 	.short	0x010a
        /*1042*/ 	.byte	0x3f
	.zero		1


	//   ....[28]....
        /*1044*/ 	.word	0x00005b70
        /*1048*/ 	.word	0x00000004
        /*104c*/ 	.word	0x00000000
        /*1050*/ 	.short	0x0101
        /*1052*/ 	.byte	0x3f
	.zero		1


	//   ....[29]....
        /*1054*/ 	.word	0x000063a0
        /*1058*/ 	.word	0x00000013
        /*105c*/ 	.word	0x00032400
        /*1060*/ 	.short	0x010a
        /*1062*/ 	.byte	0x3f
	.zero		1


	//   ....[30]....
        /*1064*/ 	.word	0x000063f0
        /*1068*/ 	.word	0x00000013
        /*106c*/ 	.word	0x00032400
        /*1070*/ 	.short	0x010a
        /*1072*/ 	.byte	0x3f
	.zero		1


	//   ....[31]....
        /*1074*/ 	.word	0x00006a60
        /*1078*/ 	.word	0x00000013
        /*107c*/ 	.word	0x00032400
        /*1080*/ 	.short	0x010a
        /*1082*/ 	.byte	0x3f
	.zero		1


	//   ....[32]....
        /*1084*/ 	.word	0x000079a0
        /*1088*/ 	.word	0x00000013
        /*108c*/ 	.word	0x00032400
        /*1090*/ 	.short	0x010a
        /*1092*/ 	.byte	0x3f
	.zero		1


	//   ....[33]....
        /*1094*/ 	.word	0x00008890
        /*1098*/ 	.word	0x00000003
        /*109c*/ 	.word	0x00032430
        /*10a0*/ 	.short	0x010a
        /*10a2*/ 	.byte	0x3f
	.zero		1


	//   ....[34]....
        /*10a4*/ 	.word	0x00008900
        /*10a8*/ 	.word	0x00000003
        /*10ac*/ 	.word	0x00032430
        /*10b0*/ 	.short	0x010a
        /*10b2*/ 	.byte	0x3f
	.zero		1


	//   ....[35]....
        /*10b4*/ 	.word	0x00008d00
        /*10b8*/ 	.word	0x00000013
        /*10bc*/ 	.word	0x00032410
        /*10c0*/ 	.short	0x010a
        /*10c2*/ 	.byte	0x3f
	.zero		1


	//   ....[36]....
        /*10c4*/ 	.word	0x00008d50
        /*10c8*/ 	.word	0x00000003
        /*10cc*/ 	.word	0x00032450
        /*10d0*/ 	.short	0x010a
        /*10d2*/ 	.byte	0x3f
	.zero		1


	//   ....[37]....
        /*10d4*/ 	.word	0x00008d90
        /*10d8*/ 	.word	0x00000003
        /*10dc*/ 	.word	0x00032450
        /*10e0*/ 	.short	0x010a
        /*10e2*/ 	.byte	0x3f
	.zero		1


	//   ....[38]....
        /*10e4*/ 	.word	0x0000aac0
        /*10e8*/ 	.word	0x00000005
        /*10ec*/ 	.word	0x00000000
        /*10f0*/ 	.short	0x0101
        /*10f2*/ 	.byte	0x3f
	.zero		1


	//   ....[39]....
        /*10f4*/ 	.word	0x0000b640
        /*10f8*/ 	.word	0x00000003
        /*10fc*/ 	.word	0x00000000
        /*1100*/ 	.short	0x0101
        /*1102*/ 	.byte	0x3f
	.zero		1


	//   ....[40]....
        /*1104*/ 	.word	0x0000b750
        /*1108*/ 	.word	0x00000003
        /*110c*/ 	.word	0x00032430
        /*1110*/ 	.short	0x010a
        /*1112*/ 	.byte	0x3f
	.zero		1


	//   ....[41]....
        /*1114*/ 	.word	0x0000b7c0
        /*1118*/ 	.word	0x00000003
        /*111c*/ 	.word	0x00032430
        /*1120*/ 	.short	0x010a
        /*1122*/ 	.byte	0x3f
	.zero		1


	//   ....[42]....
        /*1124*/ 	.word	0x0000ba70
        /*1128*/ 	.word	0x00000003
        /*112c*/ 	.word	0x00032450
        /*1130*/ 	.short	0x010a
        /*1132*/ 	.byte	0x3f
	.zero		1


	//   ....[43]....
        /*1134*/ 	.word	0x0000bab0
        /*1138*/ 	.word	0x00000003
        /*113c*/ 	.word	0x00032450
        /*1140*/ 	.short	0x010a
        /*1142*/ 	.byte	0x3f
	.zero		1


	//   ....[44]....
        /*1144*/ 	.word	0x0000d7b0
        /*1148*/ 	.word	0x00000007
        /*114c*/ 	.word	0x00000000
        /*1150*/ 	.short	0x0101
        /*1152*/ 	.byte	0x3f
	.zero		1


	//   ....[45]....
        /*1154*/ 	.word	0x0000e4d0
        /*1158*/ 	.word	0x00000003
        /*115c*/ 	.word	0x00000000
        /*1160*/ 	.short	0x0101
        /*1162*/ 	.byte	0x3f
	.zero		1


	//   ....[46]....
        /*1164*/ 	.word	0x00010a70
        /*1168*/ 	.word	0x00000000
        /*116c*/ 	.word	0x00000000
        /*1170*/ 	.short	0x0101
        /*1172*/ 	.byte	0x3f
	.zero		1


	//   ....[47]....
        /*1174*/ 	.word	0x000131c0
        /*1178*/ 	.word	0x00000017
        /*117c*/ 	.word	0x00032420
        /*1180*/ 	.short	0x010a
        /*1182*/ 	.byte	0x3f
	.zero		1


	//   ....[48]....
        /*1184*/ 	.word	0x00013270
        /*1188*/ 	.word	0x00000003
        /*118c*/ 	.word	0x000324a0
        /*1190*/ 	.short	0x010a
        /*1192*/ 	.byte	0x3f
	.zero		1


	//   ....[49]....
        /*1194*/ 	.word	0x000134a0
        /*1198*/ 	.word	0x00000003
        /*119c*/ 	.word	0x000324c0
        /*11a0*/ 	.short	0x010a
        /*11a2*/ 	.byte	0x3f
	.zero		1


	//   ....[50]....
        /*11a4*/ 	.word	0x00013ad0
        /*11a8*/ 	.word	0x00000006
        /*11ac*/ 	.word	0x000324a0
        /*11b0*/ 	.short	0x010a
        /*11b2*/ 	.byte	0x3f
	.zero		1


	//   ....[51]....
        /*11b4*/ 	.word	0x00013cf0
        /*11b8*/ 	.word	0x00000006
        /*11bc*/ 	.word	0x000324c0
        /*11c0*/ 	.short	0x010a
        /*11c2*/ 	.byte	0x3f
	.zero		1


	//   ....[52]....
        /*11c4*/ 	.word	0x00014c80
        /*11c8*/ 	.word	0x0000001e
        /*11cc*/ 	.word	0x00032440
        /*11d0*/ 	.short	0x010a
        /*11d2*/ 	.byte	0x3f
	.zero		1


	//   ....[53]....
        /*11d4*/ 	.word	0x00015310
        /*11d8*/ 	.word	0x0000001e
        /*11dc*/ 	.word	0x00032430
        /*11e0*/ 	.short	0x0107
        /*11e2*/ 	.byte	0x3f
	.zero		1


	//   ....[54]....
        /*11e4*/ 	.word	0x000153e0
        /*11e8*/ 	.word	0x0000001e
        /*11ec*/ 	.word	0x00032430
        /*11f0*/ 	.short	0x0101
        /*11f2*/ 	.byte	0x3f
	.zero		1


	//   ....[55]....
        /*11f4*/ 	.word	0x00015f60
        /*11f8*/ 	.word	0x00000017
        /*11fc*/ 	.word	0x00032400
        /*1200*/ 	.short	0x0107
        /*1202*/ 	.byte	0x3f
	.zero		1


	//   ....[56]....
        /*1204*/ 	.word	0x00015ff0
        /*1208*/ 	.word	0x00000017
        /*120c*/ 	.word	0x00032400
        /*1210*/ 	.short	0x0101
        /*1212*/ 	.byte	0x3f
	.zero		1


	//   ....[57]....
        /*1214*/ 	.word	0x00016a90
        /*1218*/ 	.word	0x00000017
        /*121c*/ 	.word	0x00032410
        /*1220*/ 	.short	0x0107
        /*1222*/ 	.byte	0x3f
	.zero		1


	//   ....[58]....
        /*1224*/ 	.word	0x00016b90
        /*1228*/ 	.word	0x00000017
        /*122c*/ 	.word	0x00032410
        /*1230*/ 	.short	0x0101
        /*1232*/ 	.byte	0x3f
	.zero		1


	//   ....[59]....
        /*1234*/ 	.word	0x00016bb0
        /*1238*/ 	.word	0x00000017
        /*123c*/ 	.word	0x00032420
        /*1240*/ 	.short	0x010a
        /*1242*/ 	.byte	0x3f
	.zero		1


	//   ....[60]....
        /*1244*/ 	.word	0x00016c90
        /*1248*/ 	.word	0x0000001e
        /*124c*/ 	.word	0x00032460
        /*1250*/ 	.short	0x010a
        /*1252*/ 	.byte	0x3f
	.zero		1


	//   ....[61]....
        /*1254*/ 	.word	0x000173e0
        /*1258*/ 	.word	0x0000001e
        /*125c*/ 	.word	0x00032450
        /*1260*/ 	.short	0x0107
        /*1262*/ 	.byte	0x3f
	.zero		1


	//   ....[62]....
        /*1264*/ 	.word	0x000174b0
        /*1268*/ 	.word	0x0000001e
        /*126c*/ 	.word	0x00032450
        /*1270*/ 	.short	0x0101
        /*1272*/ 	.byte	0x3f
	.zero		1


	//   ....[63]....
        /*1274*/ 	.word	0x00017800
        /*1278*/ 	.word	0x00000004
        /*127c*/ 	.word	0x00032440
        /*1280*/ 	.short	0x010a
        /*1282*/ 	.byte	0x3f
	.zero		1


	//   ....[64]....
        /*1284*/ 	.word	0x00017be0
        /*1288*/ 	.word	0x00000004
        /*128c*/ 	.word	0x00032430
        /*1290*/ 	.short	0x0107
        /*1292*/ 	.byte	0x3f
	.zero		1


	//   ....[65]....
        /*1294*/ 	.word	0x00017ca0
        /*1298*/ 	.word	0x00000004
        /*129c*/ 	.word	0x00032430
        /*12a0*/ 	.short	0x0101
        /*12a2*/ 	.byte	0x3f
	.zero		1


	//   ....[66]....
        /*12a4*/ 	.word	0x00017cd0
        /*12a8*/ 	.word	0x00000004
        /*12ac*/ 	.word	0x00032460
        /*12b0*/ 	.short	0x010a
        /*12b2*/ 	.byte	0x3f
	.zero		1


	//   ....[67]....
        /*12b4*/ 	.word	0x000181f0
        /*12b8*/ 	.word	0x00000004
        /*12bc*/ 	.word	0x00032450
        /*12c0*/ 	.short	0x0107
        /*12c2*/ 	.byte	0x3f
	.zero		1


	//   ....[68]....
        /*12c4*/ 	.word	0x000182b0
        /*12c8*/ 	.word	0x00000004
        /*12cc*/ 	.word	0x00032450
        /*12d0*/ 	.short	0x0101
        /*12d2*/ 	.byte	0x3f
	.zero		1


	//   ....[69]....
        /*12d4*/ 	.word	0x00018ef0
        /*12d8*/ 	.word	0x00000005
        /*12dc*/ 	.word	0x00032420
        /*12e0*/ 	.short	0x010a
        /*12e2*/ 	.byte	0x3f
	.zero		1


	//   ....[70]....
        /*12e4*/ 	.word	0x00019060
        /*12e8*/ 	.word	0x00000003
        /*12ec*/ 	.word	0x00032440
        /*12f0*/ 	.short	0x010a
        /*12f2*/ 	.byte	0x3f
	.zero		1


	//   ....[71]....
        /*12f4*/ 	.word	0x00019100
        /*12f8*/ 	.word	0x00000019
        /*12fc*/ 	.word	0x00032440
        /*1300*/ 	.short	0x010a
        /*1302*/ 	.byte	0x3f
	.zero		1


	//   ....[72]....
        /*1304*/ 	.word	0x00019140
        /*1308*/ 	.word	0x00000003
        /*130c*/ 	.word	0x00032460
        /*1310*/ 	.short	0x010a
        /*1312*/ 	.byte	0x3f
	.zero		1


	//   ....[73]....
        /*1314*/ 	.word	0x00019180
        /*1318*/ 	.word	0x00000019
        /*131c*/ 	.word	0x00032460
        /*1320*/ 	.short	0x010a
        /*1322*/ 	.byte	0x3f
	.zero		1


	//   ....[74]....
        /*1324*/ 	.word	0x000191e0
        /*1328*/ 	.word	0x00000004
        /*132c*/ 	.word	0x00032490
        /*1330*/ 	.short	0x010a
        /*1332*/ 	.byte	0x3f
	.zero		1


	//   ....[75]....
        /*1334*/ 	.word	0x00019490
        /*1338*/ 	.word	0x00000004
        /*133c*/ 	.word	0x00032490
        /*1340*/ 	.short	0x010a
        /*1342*/ 	.byte	0x3f
	.zero		1


	//   ....[76]....
        /*1344*/ 	.word	0x00019740
        /*1348*/ 	.word	0x00000004
        /*134c*/ 	.word	0x00032490
        /*1350*/ 	.short	0x010a
        /*1352*/ 	.byte	0x3f
	.zero		1


	//   ....[77]....
        /*1354*/ 	.word	0x000199d0
        /*1358*/ 	.word	0x00000004
        /*135c*/ 	.word	0x000324b0
        /*1360*/ 	.short	0x010a
        /*1362*/ 	.byte	0x3f
	.zero		1


	//   ....[78]....
        /*1364*/ 	.word	0x00019cd0
        /*1368*/ 	.word	0x00000013
        /*136c*/ 	.word	0x00032400
        /*1370*/ 	.short	0x010a
        /*1372*/ 	.byte	0x3f
	.zero		1


	//   ....[79]....
        /*1374*/ 	.word	0x00019ee0
        /*1378*/ 	.word	0x00000013
        /*137c*/ 	.word	0x00032400
        /*1380*/ 	.short	0x010a
        /*1382*/ 	.byte	0x3f
	.zero		1


	//   ....[80]....
        /*1384*/ 	.word	0x00019f30
        /*1388*/ 	.word	0x00000003
        /*138c*/ 	.word	0x00032430
        /*1390*/ 	.short	0x010a
        /*1392*/ 	.byte	0x3f
	.zero		1


	//   ....[81]....
        /*1394*/ 	.word	0x00019f80
        /*1398*/ 	.word	0x00000013
        /*139c*/ 	.word	0x00032410
        /*13a0*/ 	.short	0x010a
        /*13a2*/ 	.byte	0x3f
	.zero		1


	//   ....[82]....
        /*13a4*/ 	.word	0x00019fd0
        /*13a8*/ 	.word	0x00000003
        /*13ac*/ 	.word	0x00032450
        /*13b0*/ 	.short	0x010a
        /*13b2*/ 	.byte	0x3f
	.zero		1


	//   ....[83]....
        /*13b4*/ 	.word	0x0001a020
        /*13b8*/ 	.word	0x00000003
        /*13bc*/ 	.word	0x00032430
        /*13c0*/ 	.short	0x010a
        /*13c2*/ 	.byte	0x3f
	.zero		1


	//   ....[84]....
        /*13c4*/ 	.word	0x0001a070
        /*13c8*/ 	.word	0x00000003
        /*13cc*/ 	.word	0x00032450
        /*13d0*/ 	.short	0x010a
        /*13d2*/ 	.byte	0x3f
	.zero		1


	//   ....[85]....
        /*13d4*/ 	.word	0x0001a640
        /*13d8*/ 	.word	0x00000017
        /*13dc*/ 	.word	0x00032420
        /*13e0*/ 	.short	0x010a
        /*13e2*/ 	.byte	0x3f
	.zero		1


	//   ....[86]....
        /*13e4*/ 	.word	0x0001a690
        /*13e8*/ 	.word	0x00000003
        /*13ec*/ 	.word	0x000324a0
        /*13f0*/ 	.short	0x010a
        /*13f2*/ 	.byte	0x3f
	.zero		1


	//   ....[87]....
        /*13f4*/ 	.word	0x0001a6e0
        /*13f8*/ 	.word	0x00000003
        /*13fc*/ 	.word	0x000324c0
        /*1400*/ 	.short	0x010a
        /*1402*/ 	.byte	0x3f
	.zero		1


	//   ....[88]....
        /*1404*/ 	.word	0x0001a730
        /*1408*/ 	.word	0x00000006
        /*140c*/ 	.word	0x000324a0
        /*1410*/ 	.short	0x010a
        /*1412*/ 	.byte	0x3f
	.zero		1


	//   ....[89]....
        /*1414*/ 	.word	0x0001a780
        /*1418*/ 	.word	0x00000006
        /*141c*/ 	.word	0x000324c0
        /*1420*/ 	.short	0x010a
        /*1422*/ 	.byte	0x3f
	.zero		1


	//   ....[90]....
        /*1424*/ 	.word	0x0001a8a0
        /*1428*/ 	.word	0x0000001e
        /*142c*/ 	.word	0x00032440
        /*1430*/ 	.short	0x010a
        /*1432*/ 	.byte	0x3f
	.zero		1


	//   ....[91]....
        /*1434*/ 	.word	0x0001c930
        /*1438*/ 	.word	0x00000017
        /*143c*/ 	.word	0x00032420
        /*1440*/ 	.short	0x010a
        /*1442*/ 	.byte	0x3f
	.zero		1


	//   ....[92]....
        /*1444*/ 	.word	0x0001c980
        /*1448*/ 	.word	0x0000001e
        /*144c*/ 	.word	0x00032460
        /*1450*/ 	.short	0x010a
        /*1452*/ 	.byte	0x3f
	.zero		1


	//   ....[93]....
        /*1454*/ 	.word	0x0001d2e0
        /*1458*/ 	.word	0x00000004
        /*145c*/ 	.word	0x00032440
        /*1460*/ 	.short	0x010a
        /*1462*/ 	.byte	0x3f
	.zero		1


	//   ....[94]....
        /*1464*/ 	.word	0x0001d9c0
        /*1468*/ 	.word	0x00000004
        /*146c*/ 	.word	0x00032460
        /*1470*/ 	.short	0x010a
        /*1472*/ 	.byte	0x3f
	.zero		1


	//   ....[95]....
        /*1474*/ 	.word	0x0001ea60
        /*1478*/ 	.word	0x00000005
        /*147c*/ 	.word	0x00032420
        /*1480*/ 	.short	0x010a
        /*1482*/ 	.byte	0x3f
	.zero		1


	//   ....[96]....
        /*1484*/ 	.word	0x0001ec00
        /*1488*/ 	.word	0x00000003
        /*148c*/ 	.word	0x00032440
        /*1490*/ 	.short	0x010a
        /*1492*/ 	.byte	0x3f
	.zero		1


	//   ....[97]....
        /*1494*/ 	.word	0x0001ec50
        /*1498*/ 	.word	0x00000019
        /*149c*/ 	.word	0x00032440
        /*14a0*/ 	.short	0x010a
        /*14a2*/ 	.byte	0x3f
	.zero		1


	//   ....[98]....
        /*14a4*/ 	.word	0x0001eca0
        /*14a8*/ 	.word	0x00000003
        /*14ac*/ 	.word	0x00032460
        /*14b0*/ 	.short	0x010a
        /*14b2*/ 	.byte	0x3f
	.zero		1


	//----- nvinfo : EIATTR_NUM_MBARRIERS
	.align		4
.L_299:
        /*14b4*/ 	.byte	0x03, 0x38
        /*14b6*/ 	.short	0x0017


	//----- nvinfo : EIATTR_EXIT_INSTR_OFFSETS
	.align		4
        /*14b8*/ 	.byte	0x04, 0x1c
        /*14ba*/ 	.short	(.L_301 - .L_300)


	//   ....[0]....
.L_300:
        /*14bc*/ 	.word	0x000191d0


	//----- nvinfo : EIATTR_MAX_THREADS
	.align		4
.L_301:
        /*14c0*/ 	.byte	0x04, 0x05
        /*14c2*/ 	.short	(.L_303 - .L_302)
.L_302:
        /*14c4*/ 	.word	0x00000180
        /*14c8*/ 	.word	0x00000001
        /*14cc*/ 	.word	0x00000001


	//----- nvinfo : EIATTR_CRS_STACK_SIZE
	.align		4
.L_303:
        /*14d0*/ 	.byte	0x04, 0x1e
        /*14d2*/ 	.short	(.L_305 - .L_304)
.L_304:
        /*14d4*/ 	.word	0x00000000


	//----- nvinfo : EIATTR_CBANK_PARAM_SIZE
	.align		4
.L_305:
        /*14d8*/ 	.byte	0x03, 0x19
        /*14da*/ 	.short	0x0bf0


	//----- nvinfo : EIATTR_PARAM_CBANK
	.align		4
        /*14dc*/ 	.byte	0x04, 0x0a
        /*14de*/ 	.short	(.L_307 - .L_306)
	.align		4
.L_306:
        /*14e0*/ 	.word	index@(.nv.constant0._ZN7cutlass13device_kernelIN5flash11enable_sm90INS1_16FlashAttnFwdSm90INS1_25CollectiveMainloopFwdSm90ILi2EN4cute5tupleIJNS5_1CILi1EEES8_S8_EEENS6_IJNS7_ILi128EEENS7_ILi96EEENS7_ILi64EEEEEELi256ENS_6half_tEfNS_4arch4Sm90ELb0ELb0ELb1ELb1ELb1ELb1ELb1ELb1ELb0ELb1ELb0ELb0EEENS1_21CollectiveEpilogueFwdINS6_IJSA_NS7_ILi256EEESB_EEES9_SE_SG_Li256ELb1ELb1ELb0ELb0EEENS1_36VarlenDynamicPersistentTileSchedulerILi128ELi96ELi256ELi128ELb0ELb1ELb1ELb0ELb1ELb1EEEEEEEEEvNT_6ParamsE)
        /*14e4*/ 	.short	0x0210
        /*14e6*/ 	.short	0x0bf0


	//----- nvinfo : EIATTR_SW_WAR
	.align		4
.L_307:
        /*14e8*/ 	.byte	0x04, 0x36
        /*14ea*/ 	.short	(.L_309 - .L_308)
.L_308:
        /*14ec*/ 	.word	0x00000008
.L_309:


//--------------------- .nv.info._ZN7cutlass13device_kernelIN5flash11enable_sm90INS1_16FlashAttnFwdSm90INS1_25CollectiveMainloopFwdSm90ILi2EN4cute5tupleIJNS5_1CILi1EEES8_S8_EEENS6_IJNS7_ILi128EEENS7_ILi96EEENS7_ILi64EEEEEELi256ENS_6half_tEfNS_4arch4Sm90ELb0ELb1ELb1ELb0ELb1ELb0ELb0ELb1ELb0ELb1ELb0ELb0EEENS1_21CollectiveEpilogueFwdINS6_IJSA_NS7_ILi256EEESB_EEES9_SE_SG_Li256ELb0ELb1ELb0ELb0EEENS1_30DynamicPersistentTileSchedulerILi256ELi128ELb0ELb1ELb1EEEEEEEEEvNT_6ParamsE --------------------------
	.section	.nv.info._ZN7cutlass13device_kernelIN5flash11enable_sm90INS1_16FlashAttnFwdSm90INS1_25CollectiveMainloopFwdSm90ILi2EN4cute5tupleIJNS5_1CILi1EEES8_S8_EEENS6_IJNS7_ILi128EEENS7_ILi96EEENS7_ILi64EEEEEELi256ENS_6half_tEfNS_4arch4Sm90ELb0ELb1ELb1ELb0ELb1ELb0ELb0ELb1ELb0ELb1ELb0ELb0EEENS1_21CollectiveEpilogueFwdINS6_IJSA_NS7_ILi256EEESB_EEES9_SE_SG_Li256ELb0ELb1ELb0ELb0EEENS1_30DynamicPersistentTileSchedulerILi256ELi128ELb0ELb1ELb1EEEEEEEEEvNT_6ParamsE,"",@"SHT_CUDA_INFO"
	.sectionflags	@""
	.align	4


	//----- nvinfo : EIATTR_CUDA_API_VERSION
	.align		4
        /*0000*/ 	.byte	0x04, 0x37
        /*0002*/ 	.short	(.L_311 - .L_310)
.L_310:
        /*0004*/ 	.word	0x00000082


	//----- nvinfo : EIATTR_KPARAM_INFO
	.align		4
.L_311:
        /*0008*/ 	.byte	0x04, 0x17
        /*000a*/ 	.short	(.L_313 - .L_312)
.L_312:
        /*000c*/ 	.word	0x00000000
        /*0010*/ 	.short	0x0000
        /*0012*/ 	.short	0x0070
        /*0014*/ 	.byte	0x00, 0xf0, 0x01, 0x2a


	//----- nvinfo : EIATTR_SPARSE_MMA_MASK
	.align		4
.L_313:
        /*0018*/ 	.byte	0x03, 0x50
        /*001a*/ 	.short	0x0000


	//----- nvinfo : EIATTR_MAXREG_COUNT
	.align		4
        /*001c*/ 	.byte	0x03, 0x1b
        /*001e*/ 	.short	0x00a8


	//----- nvinfo : EIATTR_NUM_BARRIERS
	.align		4
        /*0020*/ 	.byte	0x02, 0x4c
        /*0022*/ 	.byte	0x10
	.zero		1


	//----- nvinfo : EIATTR_EXTERNS
	.align		4
        /*0024*/ 	.byte	0x04, 0x0f
        /*0026*/ 	.short	(.L_315 - .L_314)


	//   ....[0]....
	.align		4
.L_314:
        /*0028*/ 	.word	index@(__assertfail)


	//----- nvinfo : EIATTR_ANNOTATIONS
	.align		4
.L_315:
        /*002c*/ 	.byte	0x04, 0x55
        /*002e*/ 	.short	(.L_317 - .L_316)


	//   ....[0]....
.L_316:
        /*0030*/ 	.word	0x00000001
        /*0034*/ 	.byte	0x50, 0x12, 0x01, 0x00, 0x01, 0x00, 0x00, 0x00, 0xc0, 0x15, 0x01, 0x00, 0x01, 0x00, 0x00, 0x00
        /*0044*/ 	.byte	0x00, 0x16, 0x01, 0x00, 0x01, 0x00, 0x00, 0x00, 0x60, 0x36, 0x01, 0x00, 0x01, 0x00, 0x00, 0x00
        /*0054*/ 	.byte	0x80, 0x36, 0x01, 0x00, 0x01, 0x00, 0x00, 0x00, 0x20, 0x39, 0x01, 0x00, 0x01, 0x00, 0x00, 0x00
        /*0064*/ 	.byte	0x60, 0x50, 0x01, 0x00, 0x01, 0x00, 0x00, 0x00, 0x00, 0x69, 0x01, 0x00


	//----- nvinfo : EIATTR_MERCURY_ISA_VERSION
	.align		4
.L_317:
        /*0070*/ 	.byte	0x03, 0x5f
        /*0072*/ 	.short	0x0101


	//----- nvinfo : EIATTR_INT_WARP_WIDE_INSTR_OFFSETS
	.align		4
        /*0074*/ 	.byte	0x04, 0x31
        /*0076*/ 	.short	(.L_319 - .L_318)


	//   ....[0]....
.L_318:
        /*0078*/ 	.word	0x000000c0


	//   ....[1]....
        /*007c*/ 	.word	0x000000d0


	//   ....[2]....
        /*0080*/ 	.word	0x00000170


	//   ....[3]....
        /*0084*/ 	.word	0x00011f80


	//   ....[4]....
        /*0088*/ 	.word	0x00012010


	//   ....[5]....
        /*008c*/ 	.word	0x00014df0


	//   ....[6]....
        /*0090*/ 	.word	0x00014e80


	//----- nvinfo : EIATTR_COOP_GROUP_MASK_REGIDS
	.align		4
.L_319:
        /*0094*/ 	.byte	0x04, 0x29
        /*0096*/ 	.short	(.L_321 - .L_320)


	//   ....[0]....
.L_320:
        /*0098*/ 	.word	0xffffffff


	//   ....[1]....
        /*009c*/ 	.word	0xffffffff


	//   ....[2]....
        /*00a0*/ 	.word	0xffffffff


	//   ....[3]....
        /*00a4*/ 	.word	0xffffffff


	//   ....[4]....
        /*00a8*/ 	.word	0xffffffff


	//   ....[5]....
        /*00ac*/ 	.word	0xffffffff


	//   ....[6]....
        /*00b0*/ 	.word	0xffffffff


	//   ....[7]....
        /*00b4*/ 	.word	0xffffffff


	//   ....[8]....
        /*00b8*/ 	.word	0xffffffff


	//   ....[9]....
        /*00bc*/ 	.word	0xffffffff


	//   ....[10]....
        /*00c0*/ 	.word	0xffffffff


	//   ....[11]....
        /*00c4*/ 	.word	0xffffffff


	//   ....[12]....
        /*00c8*/ 	.word	0xffffffff


	//   ....[13]....
        /*00cc*/ 	.word	0xffffffff


	//   ....[14]....
        /*00d0*/ 	.word	0xffffffff


	//   ....[15]....
        /*00d4*/ 	.word	0xffffffff


	//   ....[16]....
        /*00d8*/ 	.word	0xffffffff


	//   ....[17]....
        /*00dc*/ 	.word	0xffffffff


	//   ....[18]....
        /*00e0*/ 	.word	0xffffffff


	//   ....[19]....
        /*00e4*/ 	.word	0xffffffff


	//   ....[20]....
        /*00e8*/ 	.word	0xffffffff


	//   ....[21]....
        /*00ec*/ 	.word	0xffffffff


	//   ....[22]....
        /*00f0*/ 	.word	0xffffffff


	//   ....[23]....
        /*00f4*/ 	.word	0xffffffff


	//   ....[24]....
        /*00f8*/ 	.word	0xffffffff


	//   ....[25]....
        /*00fc*/ 	.word	0xffffffff


	//   ....[26]....
        /*0100*/ 	.word	0xffffffff


	//   ....[27]....
        /*0104*/ 	.word	0xffffffff


	//   ....[28]....
        /*0108*/ 	.word	0xffffffff


	//   ....[29]....
        /*010c*/ 	.word	0xffffffff


	//   ....[30]....
        /*0110*/ 	.word	0xffffffff


	//   ....[31]....
        /*0114*/ 	.word	0xffffffff


	//   ....[32]....
        /*0118*/ 	.word	0xffffffff


	//   ....[33]....
        /*011c*/ 	.word	0xffffffff


	//   ....[34]....
        /*0120*/ 	.word	0xffffffff


	//   ....[35]....
        /*0124*/ 	.word	0xffffffff


	//   ....[36]....
        /*0128*/ 	.word	0xffffffff


	//   ....[37]....
        /*012c*/ 	.word	0xffffffff


	//   ....[38]....
        /*0130*/ 	.word	0xffffffff


	//   ....[39]....
        /*0134*/ 	.word	0xffffffff


	//   ....[40]....
        /*0138*/ 	.word	0xffffffff


	//   ....[41]....
        /*013c*/ 	.word	0xffffffff


	//   ....[42]....
        /*0140*/ 	.word	0xffffffff


	//   ....[43]....
        /*0144*/ 	.word	0xffffffff


	//   ....[44]....
        /*0148*/ 	.word	0xffffffff


	//   ....[45]....
        /*014c*/ 	.word	0xffffffff


	//   ....[46]....
        /*0150*/ 	.word	0xffffffff


	//   ....[47]....
        /*0154*/ 	.word	0xffffffff


	//   ....[48]....
        /*0158*/ 	.word	0xffffffff


	//   ....[49]....
        /*015c*/ 	.word	0xffffffff


	//   ....[50]....
        /*0160*/ 	.word	0xffffffff


	//   ....[51]....
        /*0164*/ 	.word	0xffffffff


	//   ....[52]....
        /*0168*/ 	.word	0xffffffff


	//   ....[53]....
        /*016c*/ 	.word	0xffffffff


	//   ....[54]....
        /*0170*/ 	.word	0xffffffff


	//   ....[55]....
        /*0174*/ 	.word	0xffffffff


	//   ....[56]....
        /*0178*/ 	.word	0xffffffff


	//   ....[57]....
        /*017c*/ 	.word	0xffffffff


	//   ....[58]....
        /*0180*/ 	.word	0xffffffff


	//   ....[59]....
        /*0184*/ 	.word	0xffffffff


	//   ....[60]....
        /*0188*/ 	.word	0xffffffff


	//   ....[61]....
        /*018c*/ 	.word	0xffffffff


	//   ....[62]....
        /*0190*/ 	.word	0xffffffff


	//   ....[63]....
        /*0194*/ 	.word	0xffffffff


	//   ....[64]....
        /*0198*/ 	.word	0xffffffff


	//   ....[65]....
        /*019c*/ 	.word	0xffffffff


	//   ....[66]....
        /*01a0*/ 	.word	0xffffffff


	//   ....[67]....
        /*01a4*/ 	.word	0xffffffff


	//   ....[68]....
        /*01a8*/ 	.word	0xffffffff


	//   ....[69]....
        /*01ac*/ 	.word	0xffffffff


	//   ....[70]....
        /*01b0*/ 	.word	0xffffffff


	//   ....[71]....
        /*01b4*/ 	.word	0xffffffff


	//   ....[72]....
        /*01b8*/ 	.word	0xffffffff


	//   ....[73]....
        /*01bc*/ 	.word	0xffffffff


	//   ....[74]....
        /*01c0*/ 	.word	0xffffffff


	//   ....[75]....
        /*01c4*/ 	.word	0xffffffff


	//   ....[76]....
        /*01c8*/ 	.word	0xffffffff


	//   ....[77]....
        /*01cc*/ 	.word	0xffffffff


	//   ....[78]....
        /*01d0*/ 	.word	0xffffffff


	//   ....[79]....
        /*01d4*/ 	.word	0xffffffff


	//   ....[80]....
        /*01d8*/ 	.word	0xffffffff


	//   ....[81]....
        /*01dc*/ 	.word	0xffffffff


	//   ....[82]....
        /*01e0*/ 	.word	0xffffffff


	//   ....[83]....
        /*01e4*/ 	.word	0xffffffff


	//   ....[84]....
        /*01e8*/ 	.word	0xffffffff


	//   ....[85]....
        /*01ec*/ 	.word	0xffffffff


	//   ....[86]....
        /*01f0*/ 	.word	0xffffffff


	//   ....[87]....
        /*01f4*/ 	.word	0xffffffff


	//   ....[88]....
        /*01f8*/ 	.word	0xffffffff


	//   ....[89]....
        /*01fc*/ 	.word	0xffffffff


	//   ....[90]....
        /*0200*/ 	.word	0xffffffff


	//   ....[91]....
        /*0204*/ 	.word	0xffffffff


	//   ....[92]....
        /*0208*/ 	.word	0xffffffff


	//   ....[93]....
        /*020c*/ 	.word	0xffffffff


	//   ....[94]....
        /*0210*/ 	.word	0xffffffff


	//   ....[95]....
        /*0214*/ 	.word	0xffffffff


	//   ....[96]....
        /*0218*/ 	.word	0xffffffff


	//   ....[97]....
        /*021c*/ 	.word	0xffffffff


	//   ....[98]....
        /*0220*/ 	.word	0xffffffff


	//   ....[99]....
        /*0224*/ 	.word	0xffffffff


	//   ....[100]....
        /*0228*/ 	.word	0xffffffff


	//   ....[101]....
        /*022c*/ 	.word	0xffffffff


	//   ....[102]....
        /*0230*/ 	.word	0xffffffff


	//   ....[103]....
        /*0234*/ 	.word	0xffffffff


	//   ....[104]....
        /*0238*/ 	.word	0xffffffff


	//   ....[105]....
        /*023c*/ 	.word	0xffffffff


	//   ....[106]....
        /*0240*/ 	.word	0xffffffff


	//   ....[107]....
        /*0244*/ 	.word	0xffffffff


	//   ....[108]....
        /*0248*/ 	.word	0xffffffff


	//   ....[109]....
        /*024c*/ 	.word	0xffffffff


	//   ....[110]....
        /*0250*/ 	.word	0xffffffff


	//   ....[111]....
        /*0254*/ 	.word	0xffffffff


	//   ....[112]....
        /*0258*/ 	.word	0xffffffff


	//   ....[113]....
        /*025c*/ 	.word	0xffffffff


	//   ....[114]....
        /*0260*/ 	.word	0xffffffff


	//   ....[115]....
        /*0264*/ 	.word	0xffffffff


	//   ....[116]....
        /*0268*/ 	.word	0xffffffff


	//   ....[117]....
        /*026c*/ 	.word	0xffffffff


	//   ....[118]....
        /*0270*/ 	.word	0xffffffff


	//   ....[119]....
        /*0274*/ 	.word	0xffffffff


	//   ....[120]....
        /*0278*/ 	.word	0x0500000f


	//   ....[121]....
        /*027c*/ 	.word	0x0500000f


	//   ....[122]....
        /*0280*/ 	.word	0x0500000f


	//   ....[123]....
        /*0284*/ 	.word	0x0500000f


	//   ....[124]....
        /*0288*/ 	.word	0x0500000f


	//   ....[125]....
        /*028c*/ 	.word	0x0500000f


	//   ....[126]....
        /*0290*/ 	.word	0x0500000f


	//   ....[127]....
        /*0294*/ 	.word	0x0500000f


	//   ....[128]....
        /*0298*/ 	.word	0x0500000f


	//   ....[129]....
        /*029c*/ 	.word	0x0500000f


	//   ....[130]....
        /*02a0*/ 	.word	0x0500000f


	//   ....[131]....
        /*02a4*/ 	.word	0x0500000f


	//   ....[132]....
        /*02a8*/ 	.word	0x0500000f


	//   ....[133]....
        /*02ac*/ 	.word	0x0500000f


	//   ....[134]....
        /*02b0*/ 	.word	0x0500000f


	//   ....[135]....
        /*02b4*/ 	.word	0x0500000f


	//   ....[136]....
        /*02b8*/ 	.word	0x0500000f


	//   ....[137]....
        /*02bc*/ 	.word	0x0500000f


	//   ....[138]....
        /*02c0*/ 	.word	0x0500000f


	//   ....[139]....
        /*02c4*/ 	.word	0x0500000f


	//   ....[140]....
        /*02c8*/ 	.word	0x0500000f


	//   ....[141]....
        /*02cc*/ 	.word	0x0500000f


	//   ....[142]....
        /*02d0*/ 	.word	0x0500000f


	//   ....[143]....
        /*02d4*/ 	.word	0x0500000f


	//   ....[144]....
        /*02d8*/ 	.word	0x0500000f


	//   ....[145]....
        /*02dc*/ 	.word	0x0500000f


	//   ....[146]....
        /*02e0*/ 	.word	0x0500000f


	//   ....[147]....
        /*02e4*/ 	.word	0x0500000f


	//   ....[148]....
        /*02e8*/ 	.word	0x0500000f


	//   ....[149]....
        /*02ec*/ 	.word	0x0500000f


	//   ....[150]....
        /*02f0*/ 	.word	0x0500000f


	//   ....[151]....
        /*02f4*/ 	.word	0x0500000f


	//   ....[152]....
        /*02f8*/ 	.word	0x0500000f


	//   ....[153]....
        /*02fc*/ 	.word	0x0500000f


	//   ....[154]....
        /*0300*/ 	.word	0x0500000f


	//   ....[155]....
        /*0304*/ 	.word	0x0500000f


	//   ....[156]....
        /*0308*/ 	.word	0x0500000f


	//   ....[157]....
        /*030c*/ 	.word	0x0500000f


	//   ....[158]....
        /*0310*/ 	.word	0x0500000f


	//   ....[159]....
        /*0314*/ 	.word	0x0500000f


	//   ....[160]....
        /*0318*/ 	.word	0x0500000f


	//   ....[161]....
        /*031c*/ 	.word	0x0500000f


	//   ....[162]....
        /*0320*/ 	.word	0x0500000f


	//   ....[163]....
        /*0324*/ 	.word	0x0500000f


	//   ....[164]....
        /*0328*/ 	.word	0x0500000f


	//   ....[165]....
        /*032c*/ 	.word	0x0500000f


	//   ....[166]....
        /*0330*/ 	.word	0x0500000f


	//   ....[167]....
        /*0334*/ 	.word	0x0500000f


	//   ....[168]....
        /*0338*/ 	.word	0x0500000f


	//   ....[169]....
        /*033c*/ 	.word	0x0500000f


	//   ....[170]....
        /*0340*/ 	.word	0x0500000f


	//   ....[171]....
        /*0344*/ 	.word	0x0500000f


	//   ....[172]....
        /*0348*/ 	.word	0x0500000f


	//   ....[173]....
        /*034c*/ 	.word	0x0500000f


	//   ....[174]....
        /*0350*/ 	.word	0x0500000f


	//   ....[175]....
        /*0354*/ 	.word	0x0500000f


	//   ....[176]....
        /*0358*/ 	.word	0x0500000f


	//   ....[177]....
        /*035c*/ 	.word	0x0500000f


	//   ....[178]....
        /*0360*/ 	.word	0x0500000f


	//   ....[179]....
        /*0364*/ 	.word	0x0500000f


	//   ....[180]....
        /*0368*/ 	.word	0x0500000f


	//   ....[181]....
        /*036c*/ 	.word	0x0500000f


	//   ....[182]....
        /*0370*/ 	.word	0x0500000f


	//   ....[183]....
        /*0374*/ 	.word	0x0500000f


	//   ....[184]....
        /*0378*/ 	.word	0x0500000f


	//   ....[185]....
        /*037c*/ 	.word	0x0500000f


	//   ....[186]....
        /*0380*/ 	.word	0x0500000f


	//----- nvinfo : EIATTR_COOP_GROUP_INSTR_OFFSETS
	.align		4
.L_321:
        /*0384*/ 	.byte	0x04, 0x28
        /*0386*/ 	.short	(.L_323 - .L_322)


	//   ....[0]....
.L_322:
        /*0388*/ 	.word	0x00000080


	//   ....[1]....
        /*038c*/ 	.word	0x00000090


	//   ....[2]....
        /*0390*/ 	.word	0x000002d0


	//   ....[3]....
        /*0394*/ 	.word	0x00000430


	//   ....[4]....
        /*0398*/ 	.word	0x00000550


	//   ....[5]....
        /*039c*/ 	.word	0x000006b0


	//   ....[6]....
        /*03a0*/ 	.word	0x00001960


	//   ....[7]....
        /*03a4*/ 	.word	0x000022b0


	//   ....[8]....
        /*03a8*/ 	.word	0x00002b20


	//   ....[9]....
        /*03ac*/ 	.word	0x00003810


	//   ....[10]....
        /*03b0*/ 	.word	0x000038b0


	//   ....[11]....
        /*03b4*/ 	.word	0x00003cb0


	//   ....[12]....
        /*03b8*/ 	.word	0x00003d60


	//   ....[13]....
        /*03bc*/ 	.word	0x00005260


	//   ....[14]....
        /*03c0*/ 	.word	0x00005880


	//   ....[15]....
        /*03c4*/ 	.word	0x000065c0


	//   ....[16]....
        /*03c8*/ 	.word	0x000066e0


	//   ....[17]....
        /*03cc*/ 	.word	0x00006d40


	//   ....[18]....
        /*03d0*/ 	.word	0x00006dd0


	//   ....[19]....
        /*03d4*/ 	.word	0x00008e20


	//   ....[20]....
        /*03d8*/ 	.word	0x00008eb0


	//   ....[21]....
        /*03dc*/ 	.word	0x00009330


	//   ....[22]....
        /*03e0*/ 	.word	0x000094f0


	//   ....[23]....
        /*03e4*/ 	.word	0x0000aea0


	//   ....[24]....
        /*03e8*/ 	.word	0x0000b440


	//   ....[25]....
        /*03ec*/ 	.word	0x0000c210


	//   ....[26]....
        /*03f0*/ 	.word	0x0000c330


	//   ....[27]....
        /*03f4*/ 	.word	0x0000cb40


	//   ....[28]....
        /*03f8*/ 	.word	0x0000cd10


	//   ....[29]....
        /*03fc*/ 	.word	0x0000de60


	//   ....[30]....
        /*0400*/ 	.word	0x0000dee0


	//   ....[31]....
        /*0404*/ 	.word	0x0000df50


	//   ....[32]....
        /*0408*/ 	.word	0x0000dfa0


	//   ....[33]....
        /*040c*/ 	.word	0x0000fad0


	//   ....[34]....
        /*0410*/ 	.word	0x0000fb00


	//   ....[35]....
        /*0414*/ 	.word	0x0000fb30


	//   ....[36]....
        /*0418*/ 	.word	0x0000fb90


	//   ....[37]....
        /*041c*/ 	.word	0x000100a0


	//   ....[38]....
        /*0420*/ 	.word	0x000100d0


	//   ....[39]....
        /*0424*/ 	.word	0x00010210


	//   ....[40]....
        /*0428*/ 	.word	0x00010230


	//   ....[41]....
        /*042c*/ 	.word	0x00010370


	//   ....[42]....
        /*0430*/ 	.word	0x00010390


	//   ....[43]....
        /*0434*/ 	.word	0x000104e0


	//   ....[44]....
        /*0438*/ 	.word	0x00010500


	//   ....[45]....
        /*043c*/ 	.word	0x00010c20


	//   ....[46]....
        /*0440*/ 	.word	0x00010c40


	//   ....[47]....
        /*0444*/ 	.word	0x00010d80


	//   ....[48]....
        /*0448*/ 	.word	0x00010da0


	//   ....[49]....
        /*044c*/ 	.word	0x00010ee0


	//   ....[50]....
        /*0450*/ 	.word	0x00010f00


	//   ....[51]....
        /*0454*/ 	.word	0x00011050


	//   ....[52]....
        /*0458*/ 	.word	0x00011070


	//   ....[53]....
        /*045c*/ 	.word	0x00011280


	//   ....[54]....
        /*0460*/ 	.word	0x000129d0


	//   ....[55]....
        /*0464*/ 	.word	0x000129f0


	//   ....[56]....
        /*0468*/ 	.word	0x00012a00


	//   ....[57]....
        /*046c*/ 	.word	0x00012a40


	//   ....[58]....
        /*0470*/ 	.word	0x00012a90


	//   ....[59]....
        /*0474*/ 	.word	0x00012ab0


	//   ....[60]....
        /*0478*/ 	.word	0x00012b00


	//   ....[61]....
        /*047c*/ 	.word	0x00012b20


	//   ....[62]....
        /*0480*/ 	.word	0x00012b70


	//   ....[63]....
        /*0484*/ 	.word	0x00012b90


	//   ....[64]....
        /*0488*/ 	.word	0x00012bc0


	//   ....[65]....
        /*048c*/ 	.word	0x00012bf0


	//   ....[66]....
        /*0490*/ 	.word	0x00013220


	//   ....[67]....
        /*0494*/ 	.word	0x00013240


	//   ....[68]....
        /*0498*/ 	.word	0x00013270


	//   ....[69]....
        /*049c*/ 	.word	0x000132b0


	//   ....[70]....
        /*04a0*/ 	.word	0x00013300


	//   ....[71]....
        /*04a4*/ 	.word	0x00013320


	//   ....[72]....
        /*04a8*/ 	.word	0x00013370


	//   ....[73]....
        /*04ac*/ 	.word	0x00013390


	//   ....[74]....
        /*04b0*/ 	.word	0x000133e0


	//   ....[75]....
        /*04b4*/ 	.word	0x00013400


	//   ....[76]....
        /*04b8*/ 	.word	0x00013450


	//   ....[77]....
        /*04bc*/ 	.word	0x00013470


	//   ....[78]....
        /*04c0*/ 	.word	0x000134c0


	//   ....[79]....
        /*04c4*/ 	.word	0x000134e0


	//   ....[80]....
        /*04c8*/ 	.word	0x00013510


	//   ....[81]....
        /*04cc*/ 	.word	0x00013530


	//   ....[82]....
        /*04d0*/ 	.word	0x00013960


	//   ....[83]....
        /*04d4*/ 	.word	0x000139b0


	//   ....[84]....
        /*04d8*/ 	.word	0x000139d0


	//   ....[85]....
        /*04dc*/ 	.word	0x00013aa0


	//   ....[86]....
        /*04e0*/ 	.word	0x00013ab0


	//   ....[87]....
        /*04e4*/ 	.word	0x00013ae0


	//   ....[88]....
        /*04e8*/ 	.word	0x00013b70


	//   ....[89]....
        /*04ec*/ 	.word	0x00013c10


	//   ....[90]....
        /*04f0*/ 	.word	0x00013c30


	//   ....[91]....
        /*04f4*/ 	.word	0x00013cd0


	//   ....[92]....
        /*04f8*/ 	.word	0x00013cf0


	//   ....[93]....
        /*04fc*/ 	.word	0x00013d00


	//   ....[94]....
        /*0500*/ 	.word	0x00014420


	//   ....[95]....
        /*0504*/ 	.word	0x00014440


	//   ....[96]....
        /*0508*/ 	.word	0x00014450


	//   ....[97]....
        /*050c*/ 	.word	0x00014460


	//   ....[98]....
        /*0510*/ 	.word	0x00014480


	//   ....[99]....
        /*0514*/ 	.word	0x000144e0


	//   ....[100]....
        /*0518*/ 	.word	0x00014500


	//   ....[101]....
        /*051c*/ 	.word	0x00014510


	//   ....[102]....
        /*0520*/ 	.word	0x00014550


	//   ....[103]....
        /*0524*/ 	.word	0x00014580


	//   ....[104]....
        /*0528*/ 	.word	0x00014590


	//   ....[105]....
        /*052c*/ 	.word	0x000145b0


	//   ....[106]....
        /*0530*/ 	.word	0x00014910


	//   ....[107]....
        /*0534*/ 	.word	0x00014930


	//   ....[108]....
        /*0538*/ 	.word	0x00014940


	//   ....[109]....
        /*053c*/ 	.word	0x00014950


	//   ....[110]....
        /*0540*/ 	.word	0x00014960


	//   ....[111]....
        /*0544*/ 	.word	0x00014980


	//   ....[112]....
        /*0548*/ 	.word	0x000149f0


	//   ....[113]....
        /*054c*/ 	.word	0x00014a10


	//   ....[114]....
        /*0550*/ 	.word	0x00014a70


	//   ....[115]....
        /*0554*/ 	.word	0x00014a80


	//   ....[116]....
        /*0558*/ 	.word	0x00014af0


	//   ....[117]....
        /*055c*/ 	.word	0x00014b60


	//   ....[118]....
        /*0560*/ 	.word	0x00014fa0


	//   ....[119]....
        /*0564*/ 	.word	0x00015180


	//   ....[120]....
        /*0568*/ 	.word	0x000157d0


	//   ....[121]....
        /*056c*/ 	.word	0x000158b0


	//   ....[122]....
        /*0570*/ 	.word	0x00015950


	//   ....[123]....
        /*0574*/ 	.word	0x000159d0


	//   ....[124]....
        /*0578*/ 	.word	0x00015a80


	//   ....[125]....
        /*057c*/ 	.word	0x00015ae0


	//   ....[126]....
        /*0580*/ 	.word	0x00015ba0


	//   ....[127]....
        /*0584*/ 	.word	0x00015c00


	//   ....[128]....
        /*0588*/ 	.word	0x00015cc0


	//   ....[129]....
        /*058c*/ 	.word	0x00015d20


	//   ....[130]....
        /*0590*/ 	.word	0x00015de0


	//   ....[131]....
        /*0594*/ 	.word	0x00015e40


	//   ....[132]....
        /*0598*/ 	.word	0x00015ee0


	//   ....[133]....
        /*059c*/ 	.word	0x00015f70


	//   ....[134]....
        /*05a0*/ 	.word	0x00015fe0


	//   ....[135]....
        /*05a4*/ 	.word	0x00016060


	//   ....[136]....
        /*05a8*/ 	.word	0x00016100


	//   ....[137]....
        /*05ac*/ 	.word	0x00016160


	//   ....[138]....
        /*05b0*/ 	.word	0x00016220


	//   ....[139]....
        /*05b4*/ 	.word	0x00016280


	//   ....[140]....
        /*05b8*/ 	.word	0x00016340


	//   ....[141]....
        /*05bc*/ 	.word	0x000163a0


	//   ....[142]....
        /*05c0*/ 	.word	0x00016460


	//   ....[143]....
        /*05c4*/ 	.word	0x000164c0


	//   ....[144]....
        /*05c8*/ 	.word	0x00016580


	//   ....[145]....
        /*05cc*/ 	.word	0x000165e0


	//   ....[146]....
        /*05d0*/ 	.word	0x000166a0


	//   ....[147]....
        /*05d4*/ 	.word	0x00016700


	//   ....[148]....
        /*05d8*/ 	.word	0x000167a0


	//   ....[149]....
        /*05dc*/ 	.word	0x000168d0


	//   ....[150]....
        /*05e0*/ 	.word	0x000169a0


	//   ....[151]....
        /*05e4*/ 	.word	0x00016a30


	//   ....[152]....
        /*05e8*/ 	.word	0x00016b60


	//   ....[153]....
        /*05ec*/ 	.word	0x00016bc0


	//   ....[154]....
        /*05f0*/ 	.word	0x00016cd0


	//   ....[155]....
        /*05f4*/ 	.word	0x00016d30


	//   ....[156]....
        /*05f8*/ 	.word	0x00016e40


	//   ....[157]....
        /*05fc*/ 	.word	0x00016ea0


	//   ....[158]....
        /*0600*/ 	.word	0x00016fb0


	//   ....[159]....
        /*0604*/ 	.word	0x00017010


	//   ....[160]....
        /*0608*/ 	.word	0x000170d0


	//   ....[161]....
        /*060c*/ 	.word	0x00017230


	//   ....[162]....
        /*0610*/ 	.word	0x000172d0


	//   ....[163]....
        /*0614*/ 	.word	0x00017330


	//   ....[164]....
        /*0618*/ 	.word	0x000173d0


	//   ....[165]....
        /*061c*/ 	.word	0x00017430


	//   ....[166]....
        /*0620*/ 	.word	0x000174e0


	//   ....[167]....
        /*0624*/ 	.word	0x00017540


	//   ....[168]....
        /*0628*/ 	.word	0x000175e0


	//   ....[169]....
        /*062c*/ 	.word	0x00017640


	//   ....[170]....
        /*0630*/ 	.word	0x000176e0


	//   ....[171]....
        /*0634*/ 	.word	0x00017740


	//   ....[172]....
        /*0638*/ 	.word	0x000177e0


	//   ....[173]....
        /*063c*/ 	.word	0x000178c0


	//   ....[174]....
        /*0640*/ 	.word	0x00017960


	//   ....[175]....
        /*0644*/ 	.word	0x000179c0


	//   ....[176]....
        /*0648*/ 	.word	0x00017a90


	//   ....[177]....
        /*064c*/ 	.word	0x00017af0


	//   ....[178]....
        /*0650*/ 	.word	0x00017bc0


	//   ....[179]....
        /*0654*/ 	.word	0x00017c20


	//   ....[180]....
        /*0658*/ 	.word	0x00017cf0


	//   ....[181]....
        /*065c*/ 	.word	0x00017d50


	//   ....[182]....
        /*0660*/ 	.word	0x00017e20


	//   ....[183]....
        /*0664*/ 	.word	0x00017e80


	//   ....[184]....
        /*0668*/ 	.word	0x00017f50


	//   ....[185]....
        /*066c*/ 	.word	0x00017fe0


	//   ....[186]....
        /*0670*/ 	.word	0x00018100


	//----- nvinfo : EIATTR_REG_RECONFIG
	.align		4
.L_323:
        /*0674*/ 	.byte	0x01, 0x54
	.zero		2


	//----- nvinfo : EIATTR_SYSCALL_OFFSETS
	.align		4
        /*0678*/ 	.byte	0x04, 0x46
        /*067a*/ 	.short	(.L_325 - .L_324)


	//   ....[0]....
.L_324:
        /*067c*/ 	.word	0x00001b40


	//   ....[1]....
        /*0680*/ 	.word	0x00012170


	//   ....[2]....
        /*0684*/ 	.word	0x000122c0


	//   ....[3]....
        /*0688*/ 	.word	0x000123b0


	//   ....[4]....
        /*068c*/ 	.word	0x00012ed0


	//----- nvinfo : EIATTR_MBARRIER_INSTR_OFFSETS
	.align		4
.L_325:
        /*0690*/ 	.byte	0x04, 0x39
        /*0692*/ 	.short	(.L_327 - .L_326)


	//   ....[0]....
.L_326:
        /*0694*/ 	.word	0x00000180
        /*0698*/ 	.word	0x000000ff
        /*069c*/ 	.word	0x00022800
        /*06a0*/ 	.short	0x0100
        /*06a2*/ 	.byte	0x08
	.zero		1


	//   ....[1]....
        /*06a4*/ 	.word	0x00000190
        /*06a8*/ 	.word	0x000000ff
        /*06ac*/ 	.word	0x00022820
        /*06b0*/ 	.short	0x0100
        /*06b2*/ 	.byte	0x08
	.zero		1


	//   ....[2]....
        /*06b4*/ 	.word	0x00000280
        /*06b8*/ 	.word	0x000000ff
        /*06bc*/ 	.word	0x00022830
        /*06c0*/ 	.short	0x0100
        /*06c2*/ 	.byte	0x08
	.zero		1


	//   ....[3]....
        /*06c4*/ 	.word	0x00000290
        /*06c8*/ 	.word	0x000000ff
        /*06cc*/ 	.word	0x00022840
        /*06d0*/ 	.short	0x0100
        /*06d2*/ 	.byte	0x08
	.zero		1


	//   ....[4]....
        /*06d4*/ 	.word	0x000002a0
        /*06d8*/ 	.word	0x000000ff
        /*06dc*/ 	.word	0x00022838
        /*06e0*/ 	.short	0x0100
        /*06e2*/ 	.byte	0x08
	.zero		1


	//   ....[5]....
        /*06e4*/ 	.word	0x000002b0
        /*06e8*/ 	.word	0x000000ff
        /*06ec*/ 	.word	0x00022848
        /*06f0*/ 	.short	0x0100
        /*06f2*/ 	.byte	0x08
	.zero		1


	//   ....[6]....
        /*06f4*/ 	.word	0x000003e0
        /*06f8*/ 	.word	0x000000ff
        /*06fc*/ 	.word	0x00022850
        /*0700*/ 	.short	0x0100
        /*0702*/ 	.byte	0x08
	.zero		1


	//   ....[7]....
        /*0704*/ 	.word	0x000003f0
        /*0708*/ 	.word	0x000000ff
        /*070c*/ 	.word	0x00022860
        /*0710*/ 	.short	0x0100
        /*0712*/ 	.byte	0x08
	.zero		1


	//   ....[8]....
        /*0714*/ 	.word	0x00000400
        /*0718*/ 	.word	0x000000ff
        /*071c*/ 	.word	0x00022858
        /*0720*/ 	.short	0x0100
        /*0722*/ 	.byte	0x08
	.zero		1


	//   ....[9]....
        /*0724*/ 	.word	0x00000410
        /*0728*/ 	.word	0x000000ff
        /*072c*/ 	.word	0x00022868
        /*0730*/ 	.short	0x0100
        /*0732*/ 	.byte	0x08
	.zero		1


	//   ....[10]....
        /*0734*/ 	.word	0x00000500
        /*0738*/ 	.word	0x000000ff
        /*073c*/ 	.word	0x00022870
        /*0740*/ 	.short	0x0100
        /*0742*/ 	.byte	0x06
	.zero		1


	//   ....[11]....
        /*0744*/ 	.word	0x00000510
        /*0748*/ 	.word	0x000000ff
        /*074c*/ 	.word	0x00022880
        /*0750*/ 	.short	0x0100
        /*0752*/ 	.byte	0x06
	.zero		1


	//   ....[12]....
        /*0754*/ 	.word	0x00000520
        /*0758*/ 	.word	0x000000ff
        /*075c*/ 	.word	0x00022878
        /*0760*/ 	.short	0x0100
        /*0762*/ 	.byte	0x06
	.zero		1


	//   ....[13]....
        /*0764*/ 	.word	0x00000530
        /*0768*/ 	.word	0x000000ff
        /*076c*/ 	.word	0x00022888
        /*0770*/ 	.short	0x0100
        /*0772*/ 	.byte	0x06
	.zero		1


	//   ....[14]....
        /*0774*/ 	.word	0x00000660
        /*0778*/ 	.word	0x000000ff
        /*077c*/ 	.word	0x00022890
        /*0780*/ 	.short	0x0100
        /*0782*/ 	.byte	0x08
	.zero		1


	//   ....[15]....
        /*0784*/ 	.word	0x00000670
        /*0788*/ 	.word	0x000000ff
        /*078c*/ 	.word	0x000228a0
        /*0790*/ 	.short	0x0100
        /*0792*/ 	.byte	0x08
	.zero		1


	//   ....[16]....
        /*0794*/ 	.word	0x00000680
        /*0798*/ 	.word	0x000000ff
        /*079c*/ 	.word	0x00022898
        /*07a0*/ 	.short	0x0100
        /*07a2*/ 	.byte	0x08
	.zero		1


	//   ....[17]....
        /*07a4*/ 	.word	0x00000690
        /*07a8*/ 	.word	0x000000ff
        /*07ac*/ 	.word	0x000228a8
        /*07b0*/ 	.short	0x0100
        /*07b2*/ 	.byte	0x08
	.zero		1


	//   ....[18]....
        /*07b4*/ 	.word	0x000007d0
        /*07b8*/ 	.word	0x000000ff
        /*07bc*/ 	.word	0x000228b0
        /*07c0*/ 	.short	0x0100
        /*07c2*/ 	.byte	0x08
	.zero		1


	//   ....[19]....
        /*07c4*/ 	.word	0x000007e0
        /*07c8*/ 	.word	0x000000ff
        /*07cc*/ 	.word	0x000228c0
        /*07d0*/ 	.short	0x0100
        /*07d2*/ 	.byte	0x08
	.zero		1


	//   ....[20]....
        /*07d4*/ 	.word	0x000007f0
        /*07d8*/ 	.word	0x000000ff
        /*07dc*/ 	.word	0x000228b8
        /*07e0*/ 	.short	0x0100
        /*07e2*/ 	.byte	0x08
	.zero		1


	//   ....[21]....
        /*07e4*/ 	.word	0x00000800
        /*07e8*/ 	.word	0x000000ff
        /*07ec*/ 	.word	0x000228c8
        /*07f0*/ 	.short	0x0100
        /*07f2*/ 	.byte	0x08
	.zero		1


	//   ....[22]....
        /*07f4*/ 	.word	0x00001bf0
        /*07f8*/ 	.word	0x00000006
        /*07fc*/ 	.word	0x00022800
        /*0800*/ 	.short	0x010a
        /*0802*/ 	.byte	0x3f
	.zero		1


	//   ....[23]....
        /*0804*/ 	.word	0x00001cc0
        /*0808*/ 	.word	0x000000ff
        /*080c*/ 	.word	0x00022830
        /*0810*/ 	.short	0x010a
        /*0812*/ 	.byte	0x18
	.zero		1


	//   ....[24]....
        /*0814*/ 	.word	0x00001d00
        /*0818*/ 	.word	0x000000ff
        /*081c*/ 	.word	0x00022830
        /*0820*/ 	.short	0x010a
        /*0822*/ 	.byte	0x18
	.zero		1


	//   ....[25]....
        /*0824*/ 	.word	0x000023c0
        /*0828*/ 	.word	0x000000ff
        /*082c*/ 	.word	0x00000000
        /*0830*/ 	.short	0x0101
        /*0832*/ 	.byte	0x05
	.zero		1


	//   ....[26]....
        /*0834*/ 	.word	0x000045f0
        /*0838*/ 	.word	0x000000ff
        /*083c*/ 	.word	0x00022850
        /*0840*/ 	.short	0x010a
        /*0842*/ 	.byte	0x18
	.zero		1


	//   ....[27]....
        /*0844*/ 	.word	0x00004630
        /*0848*/ 	.word	0x000000ff
        /*084c*/ 	.word	0x00022850
        /*0850*/ 	.short	0x010a
        /*0852*/ 	.byte	0x18
	.zero		1


	//   ....[28]....
        /*0854*/ 	.word	0x00004980
        /*0858*/ 	.word	0x000000ff
        /*085c*/ 	.word	0x00000000
        /*0860*/ 	.short	0x0101
        /*0862*/ 	.byte	0x18
	.zero		1


	//   ....[29]....
        /*0864*/ 	.word	0x00004d10
        /*0868*/ 	.word	0x000000ff
        /*086c*/ 	.word	0x00022830
        /*0870*/ 	.short	0x010a
        /*0872*/ 	.byte	0x18
	.zero		1


	//   ....[30]....
        /*0874*/ 	.word	0x00004d50
        /*0878*/ 	.word	0x000000ff
        /*087c*/ 	.word	0x00022830
        /*0880*/ 	.short	0x010a
        /*0882*/ 	.byte	0x18
	.zero		1


	//   ....[31]....
        /*0884*/ 	.word	0x00005310
        /*0888*/ 	.word	0x000000ff
        /*088c*/ 	.word	0x00000000
        /*0890*/ 	.short	0x0101
        /*0892*/ 	.byte	0x0a
	.zero		1


	//   ....[32]....
        /*0894*/ 	.word	0x00007eb0
        /*0898*/ 	.word	0x000000ff
        /*089c*/ 	.word	0x00022850
        /*08a0*/ 	.short	0x010a
        /*08a2*/ 	.byte	0x18
	.zero		1


	//   ....[33]....
        /*08a4*/ 	.word	0x00007f00
        /*08a8*/ 	.word	0x000000ff
        /*08ac*/ 	.word	0x00022850
        /*08b0*/ 	.short	0x010a
        /*08b2*/ 	.byte	0x18
	.zero		1


	//   ....[34]....
        /*08b4*/ 	.word	0x000081f0
        /*08b8*/ 	.word	0x000000ff
        /*08bc*/ 	.word	0x00000000
        /*08c0*/ 	.short	0x0101
        /*08c2*/ 	.byte	0x18
	.zero		1


	//   ....[35]....
        /*08c4*/ 	.word	0x000085e0
        /*08c8*/ 	.word	0x000000ff
        /*08cc*/ 	.word	0x00022830
        /*08d0*/ 	.short	0x010a
        /*08d2*/ 	.byte	0x1b
	.zero		1


	//   ....[36]....
        /*08d4*/ 	.word	0x00008620
        /*08d8*/ 	.word	0x000000ff
        /*08dc*/ 	.word	0x00022830
        /*08e0*/ 	.short	0x010a
        /*08e2*/ 	.byte	0x1b
	.zero		1


	//   ....[37]....
        /*08e4*/ 	.word	0x00008b80
        /*08e8*/ 	.word	0x000000ff
        /*08ec*/ 	.word	0x00000000
        /*08f0*/ 	.short	0x0101
        /*08f2*/ 	.byte	0x06
	.zero		1


	//   ....[38]....
        /*08f4*/ 	.word	0x0000a4c0
        /*08f8*/ 	.word	0x000000ff
        /*08fc*/ 	.word	0x00022850
        /*0900*/ 	.short	0x010a
        /*0902*/ 	.byte	0x1b
	.zero		1


	//   ....[39]....
        /*0904*/ 	.word	0x0000a510
        /*0908*/ 	.word	0x000000ff
        /*090c*/ 	.word	0x00022850
        /*0910*/ 	.short	0x010a
        /*0912*/ 	.byte	0x1b
	.zero		1


	//   ....[40]....
        /*0914*/ 	.word	0x0000a7e0
        /*0918*/ 	.word	0x000000ff
        /*091c*/ 	.word	0x00000000
        /*0920*/ 	.short	0x0101
        /*0922*/ 	.byte	0x1b
	.zero		1


	//   ....[41]....
        /*0924*/ 	.word	0x0000a980
        /*0928*/ 	.word	0x000000ff
        /*092c*/ 	.word	0x00022830
        /*0930*/ 	.short	0x010a
        /*0932*/ 	.byte	0x19
	.zero		1


	//   ....[42]....
        /*0934*/ 	.word	0x0000a9c0
        /*0938*/ 	.word	0x000000ff
        /*093c*/ 	.word	0x00022830
        /*0940*/ 	.short	0x010a
        /*0942*/ 	.byte	0x19
	.zero		1


	//   ....[43]....
        /*0944*/ 	.word	0x0000af60
        /*0948*/ 	.word	0x000000ff
        /*094c*/ 	.word	0x00000000
        /*0950*/ 	.short	0x0101
        /*0952*/ 	.byte	0x06
	.zero		1


	//   ....[44]....
        /*0954*/ 	.word	0x0000db00
        /*0958*/ 	.word	0x000000ff
        /*095c*/ 	.word	0x00022850
        /*0960*/ 	.short	0x010a
        /*0962*/ 	.byte	0x19
	.zero		1


	//   ....[45]....
        /*0964*/ 	.word	0x0000db50
        /*0968*/ 	.word	0x000000ff
        /*096c*/ 	.word	0x00022850
        /*0970*/ 	.short	0x010a
        /*0972*/ 	.byte	0x19
	.zero		1


	//   ....[46]....
        /*0974*/ 	.word	0x0000de40
        /*0978*/ 	.word	0x000000ff
        /*097c*/ 	.word	0x00000000
        /*0980*/ 	.short	0x0101
        /*0982*/ 	.byte	0x19
	.zero		1


	//   ....[47]....
        /*0984*/ 	.word	0x000100c0
        /*0988*/ 	.word	0x000000b0
        /*098c*/ 	.word	0x00000000
        /*0990*/ 	.short	0x0101
        /*0992*/ 	.byte	0x3f
	.zero		1


	//   ....[48]....
        /*0994*/ 	.word	0x000127b0
        /*0998*/ 	.word	0x00000016
        /*099c*/ 	.word	0x00022840
        /*09a0*/ 	.short	0x010a
        /*09a2*/ 	.byte	0x3f
	.zero		1


	//   ....[49]....
        /*09a4*/ 	.word	0x00012cb0
        /*09a8*/ 	.word	0x00000016
        /*09ac*/ 	.word	0x00022830
        /*09b0*/ 	.short	0x0107
        /*09b2*/ 	.byte	0x3f
	.zero		1


	//   ....[50]....
        /*09b4*/ 	.word	0x00012d80
        /*09b8*/ 	.word	0x00000016
        /*09bc*/ 	.word	0x00022830
        /*09c0*/ 	.short	0x0101
        /*09c2*/ 	.byte	0x3f
	.zero		1


	//   ....[51]....
        /*09c4*/ 	.word	0x000135f0
        /*09c8*/ 	.word	0x00000011
        /*09cc*/ 	.word	0x00022800
        /*09d0*/ 	.short	0x0107
        /*09d2*/ 	.byte	0x3f
	.zero		1


	//   ....[52]....
        /*09d4*/ 	.word	0x000136e0
        /*09d8*/ 	.word	0x00000011
        /*09dc*/ 	.word	0x00022800
        /*09e0*/ 	.short	0x0101
        /*09e2*/ 	.byte	0x3f
	.zero		1


	//   ....[53]....
        /*09e4*/ 	.word	0x00013700
        /*09e8*/ 	.word	0x00000011
        /*09ec*/ 	.word	0x00022820
        /*09f0*/ 	.short	0x010a
        /*09f2*/ 	.byte	0x3f
	.zero		1


	//   ....[54]....
        /*09f4*/ 	.word	0x00013790
        /*09f8*/ 	.word	0x00000016
        /*09fc*/ 	.word	0x00022860
        /*0a00*/ 	.short	0x010a
        /*0a02*/ 	.byte	0x3f
	.zero		1


	//   ....[55]....
        /*0a04*/ 	.word	0x00013e80
        /*0a08*/ 	.word	0x00000016
        /*0a0c*/ 	.word	0x00022850
        /*0a10*/ 	.short	0x0107
        /*0a12*/ 	.byte	0x3f
	.zero		1


	//   ....[56]....
        /*0a14*/ 	.word	0x00013f50
        /*0a18*/ 	.word	0x00000016
        /*0a1c*/ 	.word	0x00022850
        /*0a20*/ 	.short	0x0101
        /*0a22*/ 	.byte	0x3f
	.zero		1


	//   ....[57]....
        /*0a24*/ 	.word	0x00014280
        /*0a28*/ 	.word	0x0000000a
        /*0a2c*/ 	.word	0x00022840
        /*0a30*/ 	.short	0x010a
        /*0a32*/ 	.byte	0x3f
	.zero		1


	//   ....[58]....
        /*0a34*/ 	.word	0x00014650
        /*0a38*/ 	.word	0x0000000a
        /*0a3c*/ 	.word	0x00022830
        /*0a40*/ 	.short	0x0107
        /*0a42*/ 	.byte	0x3f
	.zero		1


	//   ....[59]....
        /*0a44*/ 	.word	0x00014710
        /*0a48*/ 	.word	0x0000000a
        /*0a4c*/ 	.word	0x00022830
        /*0a50*/ 	.short	0x0101
        /*0a52*/ 	.byte	0x3f
	.zero		1


	//   ....[60]....
        /*0a54*/ 	.word	0x00014740
        /*0a58*/ 	.word	0x0000000a
        /*0a5c*/ 	.word	0x00022860
        /*0a60*/ 	.short	0x010a
        /*0a62*/ 	.byte	0x3f
	.zero		1


	//   ....[61]....
        /*0a64*/ 	.word	0x00014c60
        /*0a68*/ 	.word	0x0000000a
        /*0a6c*/ 	.word	0x00022850
        /*0a70*/ 	.short	0x0107
        /*0a72*/ 	.byte	0x3f
	.zero		1


	//   ....[62]....
        /*0a74*/ 	.word	0x00014d20
        /*0a78*/ 	.word	0x0000000a
        /*0a7c*/ 	.word	0x00022850
        /*0a80*/ 	.short	0x0101
        /*0a82*/ 	.byte	0x3f
	.zero		1


	//   ....[63]....
        /*0a84*/ 	.word	0x00015100
        /*0a88*/ 	.word	0x00000005
        /*0a8c*/ 	.word	0x00022820
        /*0a90*/ 	.short	0x010a
        /*0a92*/ 	.byte	0x3f
	.zero		1


	//   ....[64]....
        /*0a94*/ 	.word	0x00015280
        /*0a98*/ 	.word	0x00000003
        /*0a9c*/ 	.word	0x00022840
        /*0aa0*/ 	.short	0x010a
        /*0aa2*/ 	.byte	0x3f
	.zero		1


	//   ....[65]....
        /*0aa4*/ 	.word	0x00015320
        /*0aa8*/ 	.word	0x00000005
        /*0aac*/ 	.word	0x00022840
        /*0ab0*/ 	.short	0x010a
        /*0ab2*/ 	.byte	0x3f
	.zero		1


	//   ....[66]....
        /*0ab4*/ 	.word	0x00015360
        /*0ab8*/ 	.word	0x00000003
        /*0abc*/ 	.word	0x00022860
        /*0ac0*/ 	.short	0x010a
        /*0ac2*/ 	.byte	0x3f
	.zero		1


	//   ....[67]....
        /*0ac4*/ 	.word	0x000153a0
        /*0ac8*/ 	.word	0x00000005
        /*0acc*/ 	.word	0x00022860
        /*0ad0*/ 	.short	0x010a
        /*0ad2*/ 	.byte	0x3f
	.zero		1


	//   ....[68]....
        /*0ad4*/ 	.word	0x00015400
        /*0ad8*/ 	.word	0x00000006
        /*0adc*/ 	.word	0x00022800
        /*0ae0*/ 	.short	0x010a
        /*0ae2*/ 	.byte	0x3f
	.zero		1


	//   ....[69]....
        /*0ae4*/ 	.word	0x00015460
        /*0ae8*/ 	.word	0x00000000
        /*0aec*/ 	.word	0x00022830
        /*0af0*/ 	.short	0x010a
        /*0af2*/ 	.byte	0x3f
	.zero		1


	//   ....[70]....
        /*0af4*/ 	.word	0x000154c0
        /*0af8*/ 	.word	0x0000000a
        /*0afc*/ 	.word	0x00022850
        /*0b00*/ 	.short	0x010a
        /*0b02*/ 	.byte	0x3f
	.zero		1


	//   ....[71]....
        /*0b04*/ 	.word	0x00015520
        /*0b08*/ 	.word	0x00000004
        /*0b0c*/ 	.word	0x00022830
        /*0b10*/ 	.short	0x010a
        /*0b12*/ 	.byte	0x3f
	.zero		1


	//   ....[72]....
        /*0b14*/ 	.word	0x00015580
        /*0b18*/ 	.word	0x0000000a
        /*0b1c*/ 	.word	0x00022850
        /*0b20*/ 	.short	0x010a
        /*0b22*/ 	.byte	0x3f
	.zero		1


	//   ....[73]....
        /*0b24*/ 	.word	0x000155e0
        /*0b28*/ 	.word	0x00000003
        /*0b2c*/ 	.word	0x00022830
        /*0b30*/ 	.short	0x010a
        /*0b32*/ 	.byte	0x3f
	.zero		1


	//   ....[74]....
        /*0b34*/ 	.word	0x00015640
        /*0b38*/ 	.word	0x00000009
        /*0b3c*/ 	.word	0x00022850
        /*0b40*/ 	.short	0x010a
        /*0b42*/ 	.byte	0x3f
	.zero		1


	//   ....[75]....
        /*0b44*/ 	.word	0x000156a0
        /*0b48*/ 	.word	0x00000004
        /*0b4c*/ 	.word	0x00022830
        /*0b50*/ 	.short	0x010a
        /*0b52*/ 	.byte	0x3f
	.zero		1


	//   ....[76]....
        /*0b54*/ 	.word	0x00015700
        /*0b58*/ 	.word	0x0000000a
        /*0b5c*/ 	.word	0x00022850
        /*0b60*/ 	.short	0x010a
        /*0b62*/ 	.byte	0x3f
	.zero		1


	//   ....[77]....
        /*0b64*/ 	.word	0x00015800
        /*0b68*/ 	.word	0x00000016
        /*0b6c*/ 	.word	0x00022840
        /*0b70*/ 	.short	0x010a
        /*0b72*/ 	.byte	0x3f
	.zero		1


	//   ....[78]....
        /*0b74*/ 	.word	0x000167d0
        /*0b78*/ 	.word	0x00000011
        /*0b7c*/ 	.word	0x00022820
        /*0b80*/ 	.short	0x010a
        /*0b82*/ 	.byte	0x3f
	.zero		1


	//   ....[79]....
        /*0b84*/ 	.word	0x00016820
        /*0b88*/ 	.word	0x00000016
        /*0b8c*/ 	.word	0x00022860
        /*0b90*/ 	.short	0x010a
        /*0b92*/ 	.byte	0x3f
	.zero		1


	//   ....[80]....
        /*0b94*/ 	.word	0x00017180
        /*0b98*/ 	.word	0x0000000a
        /*0b9c*/ 	.word	0x00022840
        /*0ba0*/ 	.short	0x010a
        /*0ba2*/ 	.byte	0x3f
	.zero		1


	//   ....[81]....
        /*0ba4*/ 	.word	0x00017810
        /*0ba8*/ 	.word	0x0000000a
        /*0bac*/ 	.word	0x00022860
        /*0bb0*/ 	.short	0x010a
        /*0bb2*/ 	.byte	0x3f
	.zero		1


	//   ....[82]....
        /*0bb4*/ 	.word	0x00018020
        /*0bb8*/ 	.word	0x00000005
        /*0bbc*/ 	.word	0x00022820
        /*0bc0*/ 	.short	0x010a
        /*0bc2*/ 	.byte	0x3f
	.zero		1


	//   ....[83]....
        /*0bc4*/ 	.word	0x000181c0
        /*0bc8*/ 	.word	0x00000003
        /*0bcc*/ 	.word	0x00022840
        /*0bd0*/ 	.short	0x010a
        /*0bd2*/ 	.byte	0x3f
	.zero		1


	//   ....[84]....
        /*0bd4*/ 	.word	0x00018210
        /*0bd8*/ 	.word	0x00000005
        /*0bdc*/ 	.word	0x00022840
        /*0be0*/ 	.short	0x010a
        /*0be2*/ 	.byte	0x3f
	.zero		1


	//   ....[85]....
        /*0be4*/ 	.word	0x00018260
        /*0be8*/ 	.word	0x00000003
        /*0bec*/ 	.word	0x00022860
        /*0bf0*/ 	.short	0x010a
        /*0bf2*/ 	.byte	0x3f
	.zero		1


	//----- nvinfo : EIATTR_NUM_MBARRIERS
	.align		4
.L_327:
        /*0bf4*/ 	.byte	0x03, 0x38
        /*0bf6*/ 	.short	0x0016


	//----- nvinfo : EIATTR_EXIT_INSTR_OFFSETS
	.align		4
        /*0bf8*/ 	.byte	0x04, 0x1c
        /*0bfa*/ 	.short	(.L_329 - .L_328)


	//   ....[0]....
.L_328:
        /*0bfc*/ 	.word	0x00000960


	//   ....[1]....
        /*0c00*/ 	.word	0x000111f0


	//   ....[2]....
        /*0c04*/ 	.word	0x000153f0


	//----- nvinfo : EIATTR_MAX_THREADS
	.align		4
.L_329:
        /*0c08*/ 	.byte	0x04, 0x05
        /*0c0a*/ 	.short	(.L_331 - .L_330)
.L_330:
        /*0c0c*/ 	.word	0x00000180
        /*0c10*/ 	.word	0x00000001
        /*0c14*/ 	.word	0x00000001


	//----- nvinfo : EIATTR_CRS_STACK_SIZE
	.align		4
.L_331:
        /*0c18*/ 	.byte	0x04, 0x1e
        /*0c1a*/ 	.short	(.L_333 - .L_332)
.L_332:
        /*0c1c*/ 	.word	0x00000000


	//----- nvinfo : EIATTR_CBANK_PARAM_SIZE
	.align		4
.L_333:
        /*0c20*/ 	.byte	0x03, 0x19
        /*0c22*/ 	.short	0x0af0


	//----- nvinfo : EIATTR_PARAM_CBANK
	.align		4
        /*0c24*/ 	.byte	0x04, 0x0a
        /*0c26*/ 	.short	(.L_335 - .L_334)
	.align		4
.L_334:
        /*0c28*/ 	.word	index@(.nv.constant0._ZN7cutlass13device_kernelIN5flash11enable_sm90INS1_16FlashAttnFwdSm90INS1_25CollectiveMainloopFwdSm90ILi2EN4cute5tupleIJNS5_1CILi1EEES8_S8_EEENS6_IJNS7_ILi128EEENS7_ILi96EEENS7_ILi64EEEEEELi256ENS_6half_tEfNS_4arch4Sm90ELb0ELb1ELb1ELb0ELb1ELb0ELb0ELb1ELb0ELb1ELb0ELb0EEENS1_21CollectiveEpilogueFwdINS6_IJSA_NS7_ILi256EEESB_EEES9_SE_SG_Li256ELb0ELb1ELb0ELb0EEENS1_30DynamicPersistentTileSchedulerILi256ELi128ELb0ELb1ELb1EEEEEEEEEvNT_6ParamsE)
        /*0c2c*/ 	.short	0x0210
        /*0c2e*/ 	.short	0x0af0


	//----- nvinfo : EIATTR_SW_WAR
	.align		4
.L_335:
        /*0c30*/ 	.byte	0x04, 0x36
        /*0c32*/ 	.short	(.L_337 - .L_336)
.L_336:
        /*0c34*/ 	.word	0x00000008
.L_337:


//--------------------- .nv.info._ZN7cutlass13device_kernelIN5flash11enable_sm90INS1_16FlashAttnFwdSm90INS1_25CollectiveMainloopFwdSm90ILi2EN4cute5tupleIJNS5_1CILi1EEES8_S8_EEENS6_IJNS7_ILi128EEENS7_ILi96EEENS7_ILi64EEEEEELi256ENS_6half_tEfNS_4arch4Sm90ELb0ELb1ELb1ELb0ELb1ELb0ELb1ELb1ELb0ELb1ELb0ELb0EEENS1_21CollectiveEpilogueFwdINS6_IJSA_NS7_ILi256EEESB_EEES9_SE_SG_Li256ELb0ELb1ELb0ELb0EEENS1_30DynamicPersistentTileSchedulerILi256ELi128ELb0ELb1ELb1EEEEEEEEEvNT_6ParamsE --------------------------
	.section	.nv.info._ZN7cutlass13device_kernelIN5flash11enable_sm90INS1_16FlashAttnFwdSm90INS1_25CollectiveMainloopFwdSm90ILi2EN4cute5tupleIJNS5_1CILi1EEES8_S8_EEENS6_IJNS7_ILi128EEENS7_ILi96EEENS7_ILi64EEEEEELi256ENS_6half_tEfNS_4arch4Sm90ELb0ELb1ELb1ELb0ELb1ELb0ELb1ELb1ELb0ELb1ELb0ELb0EEENS1_21CollectiveEpilogueFwdINS6_IJSA_NS7_ILi256EEESB_EEES9_SE_SG_Li256ELb0ELb1ELb0ELb0EEENS1_30DynamicPersistentTileSchedulerILi256ELi128ELb0ELb1ELb1EEEEEEEEEvNT_6ParamsE,"",@"SHT_CUDA_INFO"
	.sectionflags	@""
	.align	4


	//----- nvinfo : EIATTR_CUDA_API_VERSION
	.align		4
        /*0000*/ 	.byte	0x04, 0x37
        /*0002*/ 	.short	(.L_339 - .L_338)
.L_338:
        /*0004*/ 	.word	0x00000082


	//----- nvinfo : EIATTR_KPARAM_INFO
	.align		4
.L_339:
        /*0008*/ 	.byte	0x04, 0x17
        /*000a*/ 	.short	(.L_341 - .L_340)
.L_340:
        /*000c*/ 	.word	0x00000000
        /*0010*/ 	.short	0x0000
        /*0012*/ 	.short	0x0070
        /*0014*/ 	.byte	0x00, 0xf0, 0x01, 0x2e


	//----- nvinfo : EIATTR_SPARSE_MMA_MASK
	.align		4
.L_341:
        /*0018*/ 	.byte	0x03, 0x50
        /*001a*/ 	.short	0x0000


	//----- nvinfo : EIATTR_MAXREG_COUNT
	.align		4
        /*001c*/ 	.byte	0x03, 0x1b
        /*001e*/ 	.short	0x00a8


	//----- nvinfo : EIATTR_NUM_BARRIERS
	.align		4
        /*0020*/ 	.byte	0x02, 0x4c
        /*0022*/ 	.byte	0x10
	.zero		1


	//----- nvinfo : EIATTR_EXTERNS
	.align		4
        /*0024*/ 	.byte	0x04, 0x0f
        /*0026*/ 	.short	(.L_343 - .L_342)


	//   ....[0]....
	.align		4
.L_342:
        /*0028*/ 	.word	index@(__assertfail)


	//----- nvinfo : EIATTR_ANNOTATIONS
	.align		4
.L_343:
        /*002c*/ 	.byte	0x04, 0x55
        /*002e*/ 	.short	(.L_345 - .L_344)


	//   ....[0]....
.L_344:
        /* <DEDUP_REMOVED lines=10> */


	//----- nvinfo : EIATTR_MERCURY_ISA_VERSION
	.align		4
.L_345:
        /*00c0*/ 	.byte	0x03, 0x5f
        /*00c2*/ 	.short	0x0101


	//----- nvinfo : EIATTR_INT_WARP_WIDE_INSTR_OFFSETS
	.align		4
        /*00c4*/ 	.byte	0x04, 0x31
        /*00c6*/ 	.short	(.L_347 - .L_346)


	//   ....[0]....
.L_346:
        /*00c8*/ 	.word	0x000000c0


	//   ....[1]....
        /*00cc*/ 	.word	0x000000d0


	//   ....[2]....
        /*00d0*/ 	.word	0x000000e0


	//   ....[3]....
        /*00d4*/ 	.word	0x00000180


	//   ....[4]....
        /*00d8*/ 	.word	0x00023810


	//   ....[5]....
        /*00dc*/ 	.word	0x000238a0


	//   ....[6]....
        /*00e0*/ 	.word	0x000273c0


	//   ....[7]....
        /*00e4*/ 	.word	0x00027450


	//----- nvinfo : EIATTR_COOP_GROUP_MASK_REGIDS
	.align		4
.L_347:
        /*00e8*/ 	.byte	0x04, 0x29
        /*00ea*/ 	.short	(.L_349 - .L_348)


	//   ....[0]....
.L_348:
        /*00ec*/ 	.word	0xffffffff


	//   ....[1]....
        /*00f0*/ 	.word	0xffffffff


	//   ....[2]....
        /*00f4*/ 	.word	0xffffffff


	//   ....[3]....
        /*00f8*/ 	.word	0xffffffff


	//   ....[4]....
        /*00fc*/ 	.word	0xffffffff


	//   ....[5]....
        /*0100*/ 	.word	0xffffffff


	//   ....[6]....
        /*0104*/ 	.word	0xffffffff


	//   ....[7]....
        /*0108*/ 	.word	0xffffffff


	//   ....[8]....
        /*010c*/ 	.word	0xffffffff


	//   ....[9]....
        /*0110*/ 	.word	0xffffffff


	//   ....[10]....
        /*0114*/ 	.word	0xffffffff


	//   ....[11]....
        /*0118*/ 	.word	0xffffffff


	//   ....[12]....
        /*011c*/ 	.word	0xffffffff


	//   ....[13]....
        /*0120*/ 	.word	0xffffffff


	//   ....[14]....
        /*0124*/ 	.word	0xffffffff


	//   ....[15]....
        /*0128*/ 	.word	0xffffffff


	//   ....[16]....
        /*012c*/ 	.word	0xffffffff


	//   ....[17]....
        /*0130*/ 	.word	0xffffffff


	//   ....[18]....
        /*0134*/ 	.word	0xffffffff


	//   ....[19]....
        /*0138*/ 	.word	0xffffffff


	//   ....[20]....
        /*013c*/ 	.word	0xffffffff


	//   ....[21]....
        /*0140*/ 	.word	0xffffffff


	//   ....[22]....
        /*0144*/ 	.word	0xffffffff


	//   ....[23]....
        /*0148*/ 	.word	0xffffffff


	//   ....[24]....
        /*014c*/ 	.word	0xffffffff


	//   ....[25]....
        /*0150*/ 	.word	0xffffffff


	//   ....[26]....
        /*0154*/ 	.word	0xffffffff


	//   ....[27]....
        /*0158*/ 	.word	0xffffffff


	//   ....[28]....
        /*015c*/ 	.word	0xffffffff


	//   ....[29]....
        /*0160*/ 	.word	0xffffffff


	//   ....[30]....
        /*0164*/ 	.word	0xffffffff


	//   ....[31]....
        /*0168*/ 	.word	0xffffffff


	//   ....[32]....
        /*016c*/ 	.word	0xffffffff


	//   ....[33]....
        /*0170*/ 	.word	0xffffffff


	//   ....[34]....
        /*0174*/ 	.word	0xffffffff


	//   ....[35]....
        /*0178*/ 	.word	0xffffffff


	//   ....[36]....
        /*017c*/ 	.word	0xffffffff


	//   ....[37]....
        /*0180*/ 	.word	0xffffffff


	//   ....[38]....
        /*0184*/ 	.word	0xffffffff


	//   ....[39]....
        /*0188*/ 	.word	0xffffffff


	//   ....[40]....
        /*018c*/ 	.word	0xffffffff


	//   ....[41]....
        /*0190*/ 	.word	0xffffffff


	//   ....[42]....
        /*0194*/ 	.word	0xffffffff


	//   ....[43]....
        /*0198*/ 	.word	0xffffffff


	//   ....[44]....
        /*019c*/ 	.word	0xffffffff


	//   ....[45]....
        /*01a0*/ 	.word	0xffffffff


	//   ....[46]....
        /*01a4*/ 	.word	0xffffffff


	//   ....[47]....
        /*01a8*/ 	.word	0xffffffff


	//   ....[48]....
        /*01ac*/ 	.word	0xffffffff


	//   ....[49]....
        /*01b0*/ 	.word	0xffffffff


	//   ....[50]....
        /*01b4*/ 	.word	0xffffffff


	//   ....[51]....
        /*01b8*/ 	.word	0xffffffff


	//   ....[52]....
        /*01bc*/ 	.word	0xffffffff


	//   ....[53]....
        /*01c0*/ 	.word	0xffffffff


	//   ....[54]....
        /*01c4*/ 	.word	0xffffffff


	//   ....[55]....
        /*01c8*/ 	.word	0xffffffff


	//   ....[56]....
        /*01cc*/ 	.word	0xffffffff


	//   ....[57]....
        /*01d0*/ 	.word	0xffffffff


	//   ....[58]....
        /*01d4*/ 	.word	0xffffffff


	//   ....[59]....
        /*01d8*/ 	.word	0xffffffff


	//   ....[60]....
        /*01dc*/ 	.word	0xffffffff


	//   ....[61]....
        /*01e0*/ 	.word	0xffffffff


	//   ....[62]....
        /*01e4*/ 	.word	0xffffffff


	//   ....[63]....
        /*01e8*/ 	.word	0xffffffff


	//   ....[64]....
        /*01ec*/ 	.word	0xffffffff


	//   ....[65]....
        /*01f0*/ 	.word	0xffffffff


	//   ....[66]....
        /*01f4*/ 	.word	0xffffffff


	//   ....[67]....
        /*01f8*/ 	.word	0xffffffff


	//   ....[68]....
        /*01fc*/ 	.word	0xffffffff


	//   ....[69]....
        /*0200*/ 	.word	0xffffffff


	//   ....[70]....
        /*0204*/ 	.word	0xffffffff


	//   ....[71]....
        /*0208*/ 	.word	0xffffffff


	//   ....[72]....
        /*020c*/ 	.word	0xffffffff


	//   ....[73]....
        /*0210*/ 	.word	0xffffffff


	//   ....[74]....
        /*0214*/ 	.word	0xffffffff


	//   ....[75]....
        /*0218*/ 	.word	0xffffffff


	//   ....[76]....
        /*021c*/ 	.word	0xffffffff


	//   ....[77]....
        /*0220*/ 	.word	0xffffffff


	//   ....[78]....
        /*0224*/ 	.word	0xffffffff


	//   ....[79]....
        /*0228*/ 	.word	0xffffffff


	//   ....[80]....
        /*022c*/ 	.word	0xffffffff


	//   ....[81]....
        /*0230*/ 	.word	0xffffffff


	//   ....[82]....
        /*0234*/ 	.word	0xffffffff


	//   ....[83]....
        /*0238*/ 	.word	0xffffffff


	//   ....[84]....
        /*023c*/ 	.word	0xffffffff


	//   ....[85]....
        /*0240*/ 	.word	0xffffffff


	//   ....[86]....
        /*0244*/ 	.word	0xffffffff


	//   ....[87]....
        /*0248*/ 	.word	0xffffffff


	//   ....[88]....
        /*024c*/ 	.word	0xffffffff


	//   ....[89]....
        /*0250*/ 	.word	0xffffffff


	//   ....[90]....
        /*0254*/ 	.word	0xffffffff


	//   ....[91]....
        /*0258*/ 	.word	0xffffffff


	//   ....[92]....
        /*025c*/ 	.word	0xffffffff


	//   ....[93]....
        /*0260*/ 	.word	0xffffffff


	//   ....[94]....
        /*0264*/ 	.word	0xffffffff


	//   ....[95]....
        /*0268*/ 	.word	0xffffffff


	//   ....[96]....
        /*026c*/ 	.word	0xffffffff


	//   ....[97]....
        /*0270*/ 	.word	0xffffffff


	//   ....[98]....
        /*0274*/ 	.word	0xffffffff


	//   ....[99]....
        /*0278*/ 	.word	0xffffffff


	//   ....[100]....
        /*027c*/ 	.word	0xffffffff


	//   ....[101]....
        /*0280*/ 	.word	0xffffffff


	//   ....[102]....
        /*0284*/ 	.word	0xffffffff


	//   ....[103]....
        /*0288*/ 	.word	0xffffffff


	//   ....[104]....
        /*028c*/ 	.word	0xffffffff


	//   ....[105]....
        /*0290*/ 	.word	0xffffffff


	//   ....[106]....
        /*0294*/ 	.word	0xffffffff


	//   ....[107]....
        /*0298*/ 	.word	0xffffffff


	//   ....[108]....
        /*029c*/ 	.word	0xffffffff


	//   ....[109]....
        /*02a0*/ 	.word	0xffffffff


	//   ....[110]....
        /*02a4*/ 	.word	0xffffffff


	//   ....[111]....
        /*02a8*/ 	.word	0xffffffff


	//   ....[112]....
        /*02ac*/ 	.word	0xffffffff


	//   ....[113]....
        /*02b0*/ 	.word	0xffffffff


	//   ....[114]....
        /*02b4*/ 	.word	0xffffffff


	//   ....[115]....
        /*02b8*/ 	.word	0xffffffff


	//   ....[116]....
        /*02bc*/ 	.word	0xffffffff


	//   ....[117]....
        /*02c0*/ 	.word	0xffffffff


	//   ....[118]....
        /*02c4*/ 	.word	0xffffffff


	//   ....[119]....
        /*02c8*/ 	.word	0xffffffff


	//   ....[120]....
        /*02cc*/ 	.word	0xffffffff


	//   ....[121]....
        /*02d0*/ 	.word	0xffffffff


	//   ....[122]....
        /*02d4*/ 	.word	0xffffffff


	//   ....[123]....
        /*02d8*/ 	.word	0xffffffff


	//   ....[124]....
        /*02dc*/ 	.word	0xffffffff


	//   ....[125]....
        /*02e0*/ 	.word	0xffffffff


	//   ....[126]....
        /*02e4*/ 	.word	0xffffffff


	//   ....[127]....
        /*02e8*/ 	.word	0xffffffff


	//   ....[128]....
        /*02ec*/ 	.word	0xffffffff


	//   ....[129]....
        /*02f0*/ 	.word	0xffffffff


	//   ....[130]....
        /*02f4*/ 	.word	0x0500000f


	//   ....[131]....
        /*02f8*/ 	.word	0x0500000f


	//   ....[132]....
        /*02fc*/ 	.word	0x0500000f


	//   ....[133]....
        /*0300*/ 	.word	0x0500000f


	//   ....[134]....
        /*0304*/ 	.word	0x0500000f


	//   ....[135]....
        /*0308*/ 	.word	0x0500000f


	//   ....[136]....
        /*030c*/ 	.word	0x0500000f


	//   ....[137]....
        /*0310*/ 	.word	0x0500000f


	//   ....[138]....
        /*0314*/ 	.word	0x0500000f


	//   ....[139]....
        /*0318*/ 	.word	0x0500000f


	//   ....[140]....
        /*031c*/ 	.word	0x0500000f


	//   ....[141]....
        /*0320*/ 	.word	0x0500000f


	//   ....[142]....
        /*0324*/ 	.word	0x0500000f


	//   ....[143]....
        /*0328*/ 	.word	0x0500000f


	//   ....[144]....
        /*032c*/ 	.word	0x0500000f


	//   ....[145]....
        /*0330*/ 	.word	0x0500000f


	//   ....[146]....
        /*0334*/ 	.word	0x0500000f


	//   ....[147]....
        /*0338*/ 	.word	0x0500000f


	//   ....[148]....
        /*033c*/ 	.word	0x0500000f


	//   ....[149]....
        /*0340*/ 	.word	0x0500000f


	//   ....[150]....
        /*0344*/ 	.word	0x0500000f


	//   ....[151]....
        /*0348*/ 	.word	0x0500000f


	//   ....[152]....
        /*034c*/ 	.word	0x0500000f


	//   ....[153]....
        /*0350*/ 	.word	0x0500000f


	//   ....[154]....
        /*0354*/ 	.word	0x0500000f


	//   ....[155]....
        /*0358*/ 	.word	0x0500000f


	//   ....[156]....
        /*035c*/ 	.word	0x0500000f


	//   ....[157]....
        /*0360*/ 	.word	0x0500000f


	//   ....[158]....
        /*0364*/ 	.word	0x0500000f


	//   ....[159]....
        /*0368*/ 	.word	0x0500000f


	//   ....[160]....
        /*036c*/ 	.word	0x0500000f


	//   ....[161]....
        /*0370*/ 	.word	0x0500000f


	//   ....[162]....
        /*0374*/ 	.word	0x0500000f


	//   ....[163]....
        /*0378*/ 	.word	0x0500000f


	//   ....[164]....
        /*037c*/ 	.word	0x0500000f


	//   ....[165]....
        /*0380*/ 	.word	0x0500000f


	//   ....[166]....
        /*0384*/ 	.word	0x0500000f


	//   ....[167]....
        /*0388*/ 	.word	0x0500000f


	//   ....[168]....
        /*038c*/ 	.word	0x0500000f


	//   ....[169]....
        /*0390*/ 	.word	0x0500000f


	//   ....[170]....
        /*0394*/ 	.word	0x0500000f


	//   ....[171]....
        /*0398*/ 	.word	0x0500000f


	//   ....[172]....
        /*039c*/ 	.word	0x0500000f


	//   ....[173]....
        /*03a0*/ 	.word	0x0500000f


	//   ....[174]....
        /*03a4*/ 	.word	0x0500000f


	//   ....[175]....
        /*03a8*/ 	.word	0x0500000f


	//   ....[176]....
        /*03ac*/ 	.word	0x0500000f


	//   ....[177]....
        /*03b0*/ 	.word	0x0500000f


	//   ....[178]....
        /*03b4*/ 	.word	0x0500000f


	//   ....[179]....
        /*03b8*/ 	.word	0x0500000f


	//   ....[180]....
        /*03bc*/ 	.word	0x0500000f


	//   ....[181]....
        /*03c0*/ 	.word	0x0500000f


	//   ....[182]....
        /*03c4*/ 	.word	0x0500000f


	//   ....[183]....
        /*03c8*/ 	.word	0x0500000f


	//   ....[184]....
        /*03cc*/ 	.word	0x0500000f


	//   ....[185]....
        /*03d0*/ 	.word	0x0500000f


	//   ....[186]....
        /*03d4*/ 	.word	0x0500000f


	//   ....[187]....
        /*03d8*/ 	.word	0x0500000f


	//   ....[188]....
        /*03dc*/ 	.word	0x0500000f


	//   ....[189]....
        /*03e0*/ 	.word	0x0500000f


	//   ....[190]....
        /*03e4*/ 	.word	0x0500000f


	//   ....[191]....
        /*03e8*/ 	.word	0x0500000f


	//   ....[192]....
        /*03ec*/ 	.word	0x0500000f


	//   ....[193]....
        /*03f0*/ 	.word	0x0500000f


	//   ....[194]....
        /*03f4*/ 	.word	0x0500000f


	//   ....[195]....
        /*03f8*/ 	.word	0x0500000f


	//   ....[196]....
        /*03fc*/ 	.word	0x0500000f


	//   ....[197]....
        /*0400*/ 	.word	0x0500000f


	//   ....[198]....
        /*0404*/ 	.word	0x0500000f


	//   ....[199]....
        /*0408*/ 	.word	0x0500000f


	//   ....[200]....
        /*040c*/ 	.word	0x0500000f


	//   ....[201]....
        /*0410*/ 	.word	0x0500000f


	//   ....[202]....
        /*0414*/ 	.word	0x0500000f


	//   ....[203]....
        /*0418*/ 	.word	0x0500000f


	//   ....[204]....
        /*041c*/ 	.word	0x0500000f


	//   ....[205]....
        /*0420*/ 	.word	0x0500000f


	//   ....[206]....
        /*0424*/ 	.word	0x0500000f


	//   ....[207]....
        /*0428*/ 	.word	0x0500000f


	//   ....[208]....
        /*042c*/ 	.word	0x0500000f


	//   ....[209]....
        /*0430*/ 	.word	0x0500000f


	//   ....[210]....
        /*0434*/ 	.word	0x0500000f


	//   ....[211]....
        /*0438*/ 	.word	0x0500000f


	//   ....[212]....
        /*043c*/ 	.word	0x0500000f


	//   ....[213]....
        /*0440*/ 	.word	0xffffffff


	//   ....[214]....
        /*0444*/ 	.word	0xffffffff


	//   ....[215]....
        /*0448*/ 	.word	0xffffffff


	//   ....[216]....
        /*044c*/ 	.word	0xffffffff


	//   ....[217]....
        /*0450*/ 	.word	0xffffffff


	//   ....[218]....
        /*0454*/ 	.word	0xffffffff


	//----- nvinfo : EIATTR_COOP_GROUP_INSTR_OFFSETS
	.align		4
.L_349:
        /*0458*/ 	.byte	0x04, 0x28
        /*045a*/ 	.short	(.L_351 - .L_350)


	//   ....[0]....
.L_350:
        /*045c*/ 	.word	0x00000080


	//   ....[1]....
        /*0460*/ 	.word	0x00000090


	//   ....[2]....
        /*0464*/ 	.word	0x000002f0


	//   ....[3]....
        /*0468*/ 	.word	0x00000450


	//   ....[4]....
        /*046c*/ 	.word	0x00000570


	//   ....[5]....
        /*0470*/ 	.word	0x000006d0


	//   ....[6]....
        /*0474*/ 	.word	0x00001e00


	//   ....[7]....
        /*0478*/ 	.word	0x000040a0


	//   ....[8]....
        /*047c*/ 	.word	0x000048c0


	//   ....[9]....
        /*0480*/ 	.word	0x00005ea0


	//   ....[10]....
        /*0484*/ 	.word	0x00005f30


	//   ....[11]....
        /*0488*/ 	.word	0x00006270


	//   ....[12]....
        /*048c*/ 	.word	0x00006290


	//   ....[13]....
        /*0490*/ 	.word	0x0000b750


	//   ....[14]....
        /*0494*/ 	.word	0x0000b8b0


	//   ....[15]....
        /*0498*/ 	.word	0x0000ba10


	//   ....[16]....
        /*049c*/ 	.word	0x0000ba40


	//   ....[17]....
        /*04a0*/ 	.word	0x00015340


	//   ....[18]....
        /*04a4*/ 	.word	0x00015a10


	//   ....[19]....
        /*04a8*/ 	.word	0x00016bd0


	//   ....[20]....
        /*04ac*/ 	.word	0x00016c30


	//   ....[21]....
        /*04b0*/ 	.word	0x00016c70


	//   ....[22]....
        /*04b4*/ 	.word	0x00016c90


	//   ....[23]....
        /*04b8*/ 	.word	0x0001f0b0


	//   ....[24]....
        /*04bc*/ 	.word	0x0001f0d0


	//   ....[25]....
        /*04c0*/ 	.word	0x0001f130


	//   ....[26]....
        /*04c4*/ 	.word	0x0001f170


	//   ....[27]....
        /*04c8*/ 	.word	0x00020e30


	//   ....[28]....
        /*04cc*/ 	.word	0x00020e40


	//   ....[29]....
        /*04d0*/ 	.word	0x00021050


	//   ....[30]....
        /*04d4*/ 	.word	0x00021070


	//   ....[31]....
        /*04d8*/ 	.word	0x00021800


	//   ....[32]....
        /*04dc*/ 	.word	0x00021820


	//   ....[33]....
        /*04e0*/ 	.word	0x00021970


	//   ....[34]....
        /*04e4*/ 	.word	0x00021990


	//   ....[35]....
        /*04e8*/ 	.word	0x00021ad0


	//   ....[36]....
        /*04ec*/ 	.word	0x00021af0


	//   ....[37]....
        /*04f0*/ 	.word	0x00021c40


	//   ....[38]....
        /*04f4*/ 	.word	0x00021c60


	//   ....[39]....
        /*04f8*/ 	.word	0x000223b0


	//   ....[40]....
        /*04fc*/ 	.word	0x000223d0


	//   ....[41]....
        /*0500*/ 	.word	0x00022510


	//   ....[42]....
        /*0504*/ 	.word	0x00022530


	//   ....[43]....
        /*0508*/ 	.word	0x00022670


	//   ....[44]....
        /*050c*/ 	.word	0x00022690


	//   ....[45]....
        /*0510*/ 	.word	0x000227e0


	//   ....[46]....
        /*0514*/ 	.word	0x00022800


	//   ....[47]....
        /*0518*/ 	.word	0x00022a10


	//   ....[48]....
        /*051c*/ 	.word	0x00024270


	//   ....[49]....
        /*0520*/ 	.word	0x00024290


	//   ....[50]....
        /*0524*/ 	.word	0x000242a0


	//   ....[51]....
        /*0528*/ 	.word	0x000242e0


	//   ....[52]....
        /*052c*/ 	.word	0x00024330


	//   ....[53]....
        /*0530*/ 	.word	0x00024350


	//   ....[54]....
        /*0534*/ 	.word	0x000243a0


	//   ....[55]....
        /*0538*/ 	.word	0x000243c0


	//   ....[56]....
        /*053c*/ 	.word	0x00024410


	//   ....[57]....
        /*0540*/ 	.word	0x00024430


	//   ....[58]....
        /*0544*/ 	.word	0x00024460


	//   ....[59]....
        /*0548*/ 	.word	0x00024490


	//   ....[60]....
        /*054c*/ 	.word	0x00024ae0


	//   ....[61]....
        /*0550*/ 	.word	0x00024b20


	//   ....[62]....
        /*0554*/ 	.word	0x00024b30


	//   ....[63]....
        /*0558*/ 	.word	0x00024b50


	//   ....[64]....
        /*055c*/ 	.word	0x00024b70


	//   ....[65]....
        /*0560*/ 	.word	0x00024b90


	//   ....[66]....
        /*0564*/ 	.word	0x00024ba0


	//   ....[67]....
        /*0568*/ 	.word	0x00024bc0


	//   ....[68]....
        /*056c*/ 	.word	0x00024bf0


	//   ....[69]....
        /*0570*/ 	.word	0x00024c20


	//   ....[70]....
        /*0574*/ 	.word	0x00024c60


	//   ....[71]....
        /*0578*/ 	.word	0x00024cc0


	//   ....[72]....
        /*057c*/ 	.word	0x00024de0


	//   ....[73]....
        /*0580*/ 	.word	0x00024e70


	//   ....[74]....
        /*0584*/ 	.word	0x00024e80


	//   ....[75]....
        /*0588*/ 	.word	0x00024f90


	//   ....[76]....
        /*058c*/ 	.word	0x00025610


	//   ....[77]....
        /*0590*/ 	.word	0x00025640


	//   ....[78]....
        /*0594*/ 	.word	0x00025650


	//   ....[79]....
        /*0598*/ 	.word	0x00025690


	//   ....[80]....
        /*059c*/ 	.word	0x00025750


	//   ....[81]....
        /*05a0*/ 	.word	0x000257b0


	//   ....[82]....
        /*05a4*/ 	.word	0x00025830


	//   ....[83]....
        /*05a8*/ 	.word	0x00025850


	//   ....[84]....
        /*05ac*/ 	.word	0x000258e0


	//   ....[85]....
        /*05b0*/ 	.word	0x00025900


	//   ....[86]....
        /*05b4*/ 	.word	0x00025990


	//   ....[87]....
        /*05b8*/ 	.word	0x000259b0


	//   ....[88]....
        /*05bc*/ 	.word	0x00025a40


	//   ....[89]....
        /*05c0*/ 	.word	0x00025a60


	//   ....[90]....
        /*05c4*/ 	.word	0x00025af0


	//   ....[91]....
        /*05c8*/ 	.word	0x00025b40


	//   ....[92]....
        /*05cc*/ 	.word	0x00025f70


	//   ....[93]....
        /*05d0*/ 	.word	0x00025fc0


	//   ....[94]....
        /*05d4*/ 	.word	0x00025fe0


	//   ....[95]....
        /*05d8*/ 	.word	0x000260a0


	//   ....[96]....
        /*05dc*/ 	.word	0x000260c0


	//   ....[97]....
        /*05e0*/ 	.word	0x00026170


	//   ....[98]....
        /*05e4*/ 	.word	0x00026180


	//   ....[99]....
        /*05e8*/ 	.word	0x000261b0


	//   ....[100]....
        /*05ec*/ 	.word	0x00026240


	//   ....[101]....
        /*05f0*/ 	.word	0x000262e0


	//   ....[102]....
        /*05f4*/ 	.word	0x00026300


	//   ....[103]....
        /*05f8*/ 	.word	0x00026310


	//   ....[104]....
        /*05fc*/ 	.word	0x00026a10


	//   ....[105]....
        /*0600*/ 	.word	0x00026a30


	//   ....[106]....
        /*0604*/ 	.word	0x00026a40


	//   ....[107]....
        /*0608*/ 	.word	0x00026a50


	//   ....[108]....
        /*060c*/ 	.word	0x00026a70


	//   ....[109]....
        /*0610*/ 	.word	0x00026ad0


	//   ....[110]....
        /*0614*/ 	.word	0x00026af0


	//   ....[111]....
        /*0618*/ 	.word	0x00026b00


	//   ....[112]....
        /*061c*/ 	.word	0x00026b40


	//   ....[113]....
        /*0620*/ 	.word	0x00026b70


	//   ....[114]....
        /*0624*/ 	.word	0x00026b80


	//   ....[115]....
        /*0628*/ 	.word	0x00026ba0


	//   ....[116]....
        /*062c*/ 	.word	0x00026ef0


	//   ....[117]....
        /*0630*/ 	.word	0x00026f10


	//   ....[118]....
        /*0634*/ 	.word	0x00026f20


	//   ....[119]....
        /*0638*/ 	.word	0x00026f30


	//   ....[120]....
        /*063c*/ 	.word	0x00026f40


	//   ....[121]....
        /*0640*/ 	.word	0x00026f60


	//   ....[122]....
        /*0644*/ 	.word	0x00026fd0


	//   ....[123]....
        /*0648*/ 	.word	0x00026ff0


	//   ....[124]....
        /*064c*/ 	.word	0x00027050


	//   ....[125]....
        /*0650*/ 	.word	0x00027060


	//   ....[126]....
        /*0654*/ 	.word	0x000270d0


	//   ....[127]....
        /*0658*/ 	.word	0x00027140


	//   ....[128]....
        /*065c*/ 	.word	0x00027570


	//   ....[129]....
        /*0660*/ 	.word	0x00027750


	//   ....[130]....
        /*0664*/ 	.word	0x00027d10


	//   ....[131]....
        /*0668*/ 	.word	0x00027df0


	//   ....[132]....
        /*066c*/ 	.word	0x00027e90


	//   ....[133]....
        /*0670*/ 	.word	0x00027f10


	//   ....[134]....
        /*0674*/ 	.word	0x00027fc0


	//   ....[135]....
        /*0678*/ 	.word	0x00028020


	//   ....[136]....
        /*067c*/ 	.word	0x000280e0


	//   ....[137]....
        /*0680*/ 	.word	0x00028140


	//   ....[138]....
        /*0684*/ 	.word	0x00028200


	//   ....[139]....
        /*0688*/ 	.word	0x00028260


	//   ....[140]....
        /*068c*/ 	.word	0x00028320


	//   ....[141]....
        /*0690*/ 	.word	0x00028380


	//   ....[142]....
        /*0694*/ 	.word	0x00028420


	//   ....[143]....
        /*0698*/ 	.word	0x000284d0


	//   ....[144]....
        /*069c*/ 	.word	0x00028570


	//   ....[145]....
        /*06a0*/ 	.word	0x00028600


	//   ....[146]....
        /*06a4*/ 	.word	0x000286d0


	//   ....[147]....
        /*06a8*/ 	.word	0x000287e0


	//   ....[148]....
        /*06ac*/ 	.word	0x00028860


	//   ....[149]....
        /*06b0*/ 	.word	0x000288c0


	//   ....[150]....
        /*06b4*/ 	.word	0x000289a0


	//   ....[151]....
        /*06b8*/ 	.word	0x00028a20


	//   ....[152]....
        /*06bc*/ 	.word	0x00028b20


	//   ....[153]....
        /*06c0*/ 	.word	0x00028c20


	//   ....[154]....
        /*06c4*/ 	.word	0x00028c90


	//   ....[155]....
        /*06c8*/ 	.word	0x00028cf0


	//   ....[156]....
        /*06cc*/ 	.word	0x00028dc0


	//   ....[157]....
        /*06d0*/ 	.word	0x00028ee0


	//   ....[158]....
        /*06d4*/ 	.word	0x00028f30


	//   ....[159]....
        /*06d8*/ 	.word	0x00028fc0


	//   ....[160]....
        /*06dc*/ 	.word	0x00029060


	//   ....[161]....
        /*06e0*/ 	.word	0x000290e0


	//   ....[162]....
        /*06e4*/ 	.word	0x000291b0


	//   ....[163]....
        /*06e8*/ 	.word	0x000292c0


	//   ....[164]....
        /*06ec*/ 	.word	0x00029310


	//   ....[165]....
        /*06f0*/ 	.word	0x00029380


	//   ....[166]....
        /*06f4*/ 	.word	0x00029470


	//   ....[167]....
        /*06f8*/ 	.word	0x00029580


	//   ....[168]....
        /*06fc*/ 	.word	0x000295d0


	//   ....[169]....
        /*0700*/ 	.word	0x00029640


	//   ....[170]....
        /*0704*/ 	.word	0x00029730


	//   ....[171]....
        /*0708*/ 	.word	0x00029840


	//   ....[172]....
        /*070c*/ 	.word	0x00029890


	//   ....[173]....
        /*0710*/ 	.word	0x00029900


	//   ....[174]....
        /*0714*/ 	.word	0x000299e0


	//   ....[175]....
        /*0718*/ 	.word	0x00029b10


	//   ....[176]....
        /*071c*/ 	.word	0x00029be0


	//   ....[177]....
        /*0720*/ 	.word	0x00029c70


	//   ....[178]....
        /*0724*/ 	.word	0x00029da0


	//   ....[179]....
        /*0728*/ 	.word	0x00029e00


	//   ....[180]....
        /*072c*/ 	.word	0x00029f10


	//   ....[181]....
        /*0730*/ 	.word	0x00029f70


	//   ....[182]....
        /*0734*/ 	.word	0x0002a080


	//   ....[183]....
        /*0738*/ 	.word	0x0002a0e0


	//   ....[184]....
        /*073c*/ 	.word	0x0002a1f0


	//   ....[185]....
        /*0740*/ 	.word	0x0002a250


	//   ....[186]....
        /*0744*/ 	.word	0x0002a310


	//   ....[187]....
        /*0748*/ 	.word	0x0002a470


	//   ....[188]....
        /*074c*/ 	.word	0x0002a510


	//   ....[189]....
        /*0750*/ 	.word	0x0002a570


	//   ....[190]....
        /*0754*/ 	.word	0x0002a610


	//   ....[191]....
        /*0758*/ 	.word	0x0002a670


	//   ....[192]....
        /*075c*/ 	.word	0x0002a720


	//   ....[193]....
        /*0760*/ 	.word	0x0002a780


	//   ....[194]....
        /*0764*/ 	.word	0x0002a820


	//   ....[195]....
        /*0768*/ 	.word	0x0002a880


	//   ....[196]....
        /*076c*/ 	.word	0x0002a920


	//   ....[197]....
        /*0770*/ 	.word	0x0002a980


	//   ....[198]....
        /*0774*/ 	.word	0x0002aa20


	//   ....[199]....
        /*0778*/ 	.word	0x0002ab00


	//   ....[200]....
        /*077c*/ 	.word	0x0002aba0


	//   ....[201]....
        /*0780*/ 	.word	0x0002ac00


	//   ....[202]....
        /*0784*/ 	.word	0x0002acd0


	//   ....[203]....
        /*0788*/ 	.word	0x0002ad30


	//   ....[204]....
        /*078c*/ 	.word	0x0002ae00


	//   ....[205]....
        /*0790*/ 	.word	0x0002ae60


	//   ....[206]....
        /*0794*/ 	.word	0x0002af30


	//   ....[207]....
        /*0798*/ 	.word	0x0002af90


	//   ....[208]....
        /*079c*/ 	.word	0x0002b060


	//   ....[209]....
        /*07a0*/ 	.word	0x0002b0c0


	//   ....[210]....
        /*07a4*/ 	.word	0x0002b190


	//   ....[211]....
        /*07a8*/ 	.word	0x0002b220


	//   ....[212]....
        /*07ac*/ 	.word	0x0002b340


	//   ....[213]....
        /*07b0*/ 	.word	0x0002d9b0


	//   ....[214]....
        /*07b4*/ 	.word	0x0002e140


	//   ....[215]....
        /*07b8*/ 	.word	0x0002f3e0


	//   ....[216]....
        /*07bc*/ 	.word	0x0002f440


	//   ....[217]....
        /*07c0*/ 	.word	0x0002f4a0


	//   ....[218]....
        /*07c4*/ 	.word	0x0002f4c0


	//----- nvinfo : EIATTR_REG_RECONFIG
	.align		4
.L_351:
        /*07c8*/ 	.byte	0x01, 0x54
	.zero		2


	//----- nvinfo : EIATTR_SYSCALL_OFFSETS
	.align		4
        /*07cc*/ 	.byte	0x04, 0x46
        /*07ce*/ 	.short	(.L_353 - .L_352)


	//   ....[0]....
.L_352:
        /*07d0*/ 	.word	0x00002370


	//   ....[1]....
        /*07d4*/ 	.word	0x00023a00


	//   ....[2]....
        /*07d8*/ 	.word	0x00023b50


	//   ....[3]....
        /*07dc*/ 	.word	0x00023c40


	//   ....[4]....
        /*07e0*/ 	.word	0x00024770


	//   ....[5]....
        /*07e4*/ 	.word	0x000252e0


	//----- nvinfo : EIATTR_MBARRIER_INSTR_OFFSETS
	.align		4
.L_353:
        /*07e8*/ 	.byte	0x04, 0x39
        /*07ea*/ 	.short	(.L_355 - .L_354)


	//   ....[0]....
.L_354:
        /*07ec*/ 	.word	0x00000190
        /*07f0*/ 	.word	0x000000ff
        /*07f4*/ 	.word	0x00032400
        /*07f8*/ 	.short	0x0100
        /*07fa*/ 	.byte	0x08
	.zero		1


	//   ....[1]....
        /*07fc*/ 	.word	0x000001a0
        /*0800*/ 	.word	0x000000ff
        /*0804*/ 	.word	0x00032410
        /*0808*/ 	.short	0x0100
        /*080a*/ 	.byte	0x08
	.zero		1


	//   ....[2]....
        /*080c*/ 	.word	0x000001b0
        /*0810*/ 	.word	0x000000ff
        /*0814*/ 	.word	0x00032420
        /*0818*/ 	.short	0x0100
        /*081a*/ 	.byte	0x08
	.zero		1


	//   ....[3]....
        /*081c*/ 	.word	0x000002a0
        /*0820*/ 	.word	0x000000ff
        /*0824*/ 	.word	0x00032430
        /*0828*/ 	.short	0x0100
        /*082a*/ 	.byte	0x08
	.zero		1


	//   ....[4]....
        /*082c*/ 	.word	0x000002b0
        /*0830*/ 	.word	0x000000ff
        /*0834*/ 	.word	0x00032440
        /*0838*/ 	.short	0x0100
        /*083a*/ 	.byte	0x08
	.zero		1


	//   ....[5]....
        /*083c*/ 	.word	0x000002c0
        /*0840*/ 	.word	0x000000ff
        /*0844*/ 	.word	0x00032438
        /*0848*/ 	.short	0x0100
        /*084a*/ 	.byte	0x08
	.zero		1


	//   ....[6]....
        /*084c*/ 	.word	0x000002d0
        /*0850*/ 	.word	0x000000ff
        /*0854*/ 	.word	0x00032448
        /*0858*/ 	.short	0x0100
        /*085a*/ 	.byte	0x08
	.zero		1


	//   ....[7]....
        /*085c*/ 	.word	0x00000400
        /*0860*/ 	.word	0x000000ff
        /*0864*/ 	.word	0x00032450
        /*0868*/ 	.short	0x0100
        /*086a*/ 	.byte	0x08
	.zero		1


	//   ....[8]....
        /*086c*/ 	.word	0x00000410
        /*0870*/ 	.word	0x000000ff
        /*0874*/ 	.word	0x00032460
        /*0878*/ 	.short	0x0100
        /*087a*/ 	.byte	0x08
	.zero		1


	//   ....[9]....
        /*087c*/ 	.word	0x00000420
        /*0880*/ 	.word	0x000000ff
        /*0884*/ 	.word	0x00032458
        /*0888*/ 	.short	0x0100
        /*088a*/ 	.byte	0x08
	.zero		1


	//   ....[10]....
        /*088c*/ 	.word	0x00000430
        /*0890*/ 	.word	0x000000ff
        /*0894*/ 	.word	0x00032468
        /*0898*/ 	.short	0x0100
        /*089a*/ 	.byte	0x08
	.zero		1


	//   ....[11]....
        /*089c*/ 	.word	0x00000520
        /*08a0*/ 	.word	0x000000ff
        /*08a4*/ 	.word	0x00032470
        /*08a8*/ 	.short	0x0100
        /*08aa*/ 	.byte	0x06
	.zero		1


	//   ....[12]....
        /*08ac*/ 	.word	0x00000530
        /*08b0*/ 	.word	0x000000ff
        /*08b4*/ 	.word	0x00032480
        /*08b8*/ 	.short	0x0100
        /*08ba*/ 	.byte	0x06
	.zero		1


	//   ....[13]....
        /*08bc*/ 	.word	0x00000540
        /*08c0*/ 	.word	0x000000ff
        /*08c4*/ 	.word	0x00032478
        /*08c8*/ 	.short	0x0100
        /*08ca*/ 	.byte	0x06
	.zero		1


	//   ....[14]....
        /*08cc*/ 	.word	0x00000550
        /*08d0*/ 	.word	0x000000ff
        /*08d4*/ 	.word	0x00032488
        /*08d8*/ 	.short	0x0100
        /*08da*/ 	.byte	0x06
	.zero		1


	//   ....[15]....
        /*08dc*/ 	.word	0x00000680
        /*08e0*/ 	.word	0x000000ff
        /*08e4*/ 	.word	0x00032490
        /*08e8*/ 	.short	0x0100
        /*08ea*/ 	.byte	0x08
	.zero		1


	//   ....[16]....
        /*08ec*/ 	.word	0x00000690
        /*08f0*/ 	.word	0x000000ff
        /*08f4*/ 	.word	0x000324a0
        /*08f8*/ 	.short	0x0100
        /*08fa*/ 	.byte	0x08
	.zero		1


	//   ....[17]....
        /*08fc*/ 	.word	0x000006a0
        /*0900*/ 	.word	0x000000ff
        /*0904*/ 	.word	0x00032498
        /*0908*/ 	.short	0x0100
        /*090a*/ 	.byte	0x08
	.zero		1


	//   ....[18]....
        /*090c*/ 	.word	0x000006b0
        /*0910*/ 	.word	0x000000ff
        /*0914*/ 	.word	0x000324a8
        /*0918*/ 	.short	0x0100
        /*091a*/ 	.byte	0x08
	.zero		1


	//   ....[19]....
        /*091c*/ 	.word	0x000007f0
        /*0920*/ 	.word	0x000000ff
        /*0924*/ 	.word	0x000324b0
        /*0928*/ 	.short	0x0100
        /*092a*/ 	.byte	0x08
	.zero		1


	//   ....[20]....
        /*092c*/ 	.word	0x00000800
        /*0930*/ 	.word	0x000000ff
        /*0934*/ 	.word	0x000324c0
        /*0938*/ 	.short	0x0100
        /*093a*/ 	.byte	0x08
	.zero		1


	//   ....[21]....
        /*093c*/ 	.word	0x00000810
        /*0940*/ 	.word	0x000000ff
        /*0944*/ 	.word	0x000324b8
        /*0948*/ 	.short	0x0100
        /*094a*/ 	.byte	0x08
	.zero		1


	//   ....[22]....
        /*094c*/ 	.word	0x00000820
        /*0950*/ 	.word	0x000000ff
        /*0954*/ 	.word	0x000324c8
        /*0958*/ 	.short	0x0100
        /*095a*/ 	.byte	0x08
	.zero		1


	//   ....[23]....
        /*095c*/ 	.word	0x000025f0
        /*0960*/ 	.word	0x000000ff
        /*0964*/ 	.word	0x00032400
        /*0968*/ 	.short	0x010a
        /*096a*/ 	.byte	0x2a
	.zero		1


	//   ....[24]....
        /*096c*/ 	.word	0x00002a30
        /*0970*/ 	.word	0x00000014
        /*0974*/ 	.word	0x00000000
        /*0978*/ 	.short	0x010a
        /*097a*/ 	.byte	0x3f
	.zero		1


	//   ....[25]....
        /*097c*/ 	.word	0x00002a90
        /*0980*/ 	.word	0x00000014
        /*0984*/ 	.word	0x00000000
        /*0988*/ 	.short	0x010a
        /*098a*/ 	.byte	0x3f
	.zero		1


	//   ....[26]....
        /*098c*/ 	.word	0x00002e40
        /*0990*/ 	.word	0x000000ff
        /*0994*/ 	.word	0x00032410
        /*0998*/ 	.short	0x010a
        /*099a*/ 	.byte	0x2a
	.zero		1


	//   ....[27]....
        /*099c*/ 	.word	0x00002f40
        /*09a0*/ 	.word	0x00000008
        /*09a4*/ 	.word	0x00000000
        /*09a8*/ 	.short	0x010a
        /*09aa*/ 	.byte	0x3f
	.zero		1


	//   ....[28]....
        /*09ac*/ 	.word	0x00002fa0
        /*09b0*/ 	.word	0x00000008
        /*09b4*/ 	.word	0x00000000
        /*09b8*/ 	.short	0x010a
        /*09ba*/ 	.byte	0x3f
	.zero		1


	//   ....[29]....
        /*09bc*/ 	.word	0x00003ce0
        /*09c0*/ 	.word	0x00000006
        /*09c4*/ 	.word	0x00000000
        /*09c8*/ 	.short	0x0101
        /*09ca*/ 	.byte	0x3f
	.zero		1


	//   ....[30]....
        /*09cc*/ 	.word	0x00009610
        /*09d0*/ 	.word	0x00000000
        /*09d4*/ 	.word	0x00000000
        /*09d8*/ 	.short	0x0101
        /*09da*/ 	.byte	0x3f
	.zero		1


	//   ....[31]....
        /*09dc*/ 	.word	0x00009d40
        /*09e0*/ 	.word	0x00000004
        /*09e4*/ 	.word	0x00000000
        /*09e8*/ 	.short	0x010a
        /*09ea*/ 	.byte	0x3f
	.zero		1


	//   ....[32]....
        /*09ec*/ 	.word	0x00009de0
        /*09f0*/ 	.word	0x00000006
        /*09f4*/ 	.word	0x00000000
        /*09f8*/ 	.short	0x010a
        /*09fa*/ 	.byte	0x3f
	.zero		1


	//   ....[33]....
        /*09fc*/ 	.word	0x0000a1f0
        /*0a00*/ 	.word	0x00000003
        /*0a04*/ 	.word	0x00000000
        /*0a08*/ 	.short	0x010a
        /*0a0a*/ 	.byte	0x3f
	.zero		1


	//   ....[34]....
        /*0a0c*/ 	.word	0x0000a2c0
        /*0a10*/ 	.word	0x00000012
        /*0a14*/ 	.word	0x00000000
        /*0a18*/ 	.short	0x010a
        /*0a1a*/ 	.byte	0x3f
	.zero		1


	//   ....[35]....
        /*0a1c*/ 	.word	0x0000b000
        /*0a20*/ 	.word	0x00000003
        /*0a24*/ 	.word	0x00000000
        /*0a28*/ 	.short	0x0101
        /*0a2a*/ 	.byte	0x3f
	.zero		1


	//   ....[36]....
        /*0a2c*/ 	.word	0x00013970
        /*0a30*/ 	.word	0x00000000
        /*0a34*/ 	.word	0x00000000
        /*0a38*/ 	.short	0x0101
        /*0a3a*/ 	.byte	0x3f
	.zero		1


	//   ....[37]....
        /*0a3c*/ 	.word	0x00013b70
        /*0a40*/ 	.word	0x00000007
        /*0a44*/ 	.word	0x00000000
        /*0a48*/ 	.short	0x010a
        /*0a4a*/ 	.byte	0x3f
	.zero		1


	//   ....[38]....
        /*0a4c*/ 	.word	0x00013c20
        /*0a50*/ 	.word	0x00000000
        /*0a54*/ 	.word	0x00000000
        /*0a58*/ 	.short	0x010a
        /*0a5a*/ 	.byte	0x3f
	.zero		1


	//   ....[39]....
        /*0a5c*/ 	.word	0x00014050
        /*0a60*/ 	.word	0x00000007
        /*0a64*/ 	.word	0x00000000
        /*0a68*/ 	.short	0x010a
        /*0a6a*/ 	.byte	0x3f
	.zero		1


	//   ....[40]....
        /*0a6c*/ 	.word	0x00014150
        /*0a70*/ 	.word	0x00000007
        /*0a74*/ 	.word	0x00000000
        /*0a78*/ 	.short	0x010a
        /*0a7a*/ 	.byte	0x3f
	.zero		1


	//   ....[41]....
        /*0a7c*/ 	.word	0x00014e90
        /*0a80*/ 	.word	0x00000004
        /*0a84*/ 	.word	0x00000000
        /*0a88*/ 	.short	0x0101
        /*0a8a*/ 	.byte	0x3f
	.zero		1


	//   ....[42]....
        /*0a8c*/ 	.word	0x0001ec70
        /*0a90*/ 	.word	0x00000007
        /*0a94*/ 	.word	0x00000000
        /*0a98*/ 	.short	0x0101
        /*0a9a*/ 	.byte	0x3f
	.zero		1


	//   ....[43]....
        /*0a9c*/ 	.word	0x00021810
        /*0aa0*/ 	.word	0x000000ff
        /*0aa4*/ 	.word	0x00000000
        /*0aa8*/ 	.short	0x0101
        /*0aaa*/ 	.byte	0x05
	.zero		1


	//   ....[44]....
        /*0aac*/ 	.word	0x00024040
        /*0ab0*/ 	.word	0x00000018
        /*0ab4*/ 	.word	0x00032440
        /*0ab8*/ 	.short	0x010a
        /*0aba*/ 	.byte	0x3f
	.zero		1


	//   ....[45]....
        /*0abc*/ 	.word	0x00024550
        /*0ac0*/ 	.word	0x00000018
        /*0ac4*/ 	.word	0x00032430
        /*0ac8*/ 	.short	0x0107
        /*0aca*/ 	.byte	0x3f
	.zero		1


	//   ....[46]....
        /*0acc*/ 	.word	0x00024600
        /*0ad0*/ 	.word	0x00000018
        /*0ad4*/ 	.word	0x00032430
        /*0ad8*/ 	.short	0x0101
        /*0ada*/ 	.byte	0x3f
	.zero		1


	//   ....[47]....
        /*0adc*/ 	.word	0x00025120
        /*0ae0*/ 	.word	0x00000011
        /*0ae4*/ 	.word	0x00032400
        /*0ae8*/ 	.short	0x0107
        /*0aea*/ 	.byte	0x3f
	.zero		1


	//   ....[48]....
        /*0aec*/ 	.word	0x000251b0
        /*0af0*/ 	.word	0x00000011
        /*0af4*/ 	.word	0x00032400
        /*0af8*/ 	.short	0x0101
        /*0afa*/ 	.byte	0x3f
	.zero		1


	//   ....[49]....
        /*0afc*/ 	.word	0x00025c00
        /*0b00*/ 	.word	0x00000011
        /*0b04*/ 	.word	0x00032410
        /*0b08*/ 	.short	0x0107
        /*0b0a*/ 	.byte	0x3f
	.zero		1


	//   ....[50]....
        /*0b0c*/ 	.word	0x00025cf0
        /*0b10*/ 	.word	0x00000011
        /*0b14*/ 	.word	0x00032410
        /*0b18*/ 	.short	0x0101
        /*0b1a*/ 	.byte	0x3f
	.zero		1


	//   ....[51]....
        /*0b1c*/ 	.word	0x00025d10
        /*0b20*/ 	.word	0x00000011
        /*0b24*/ 	.word	0x00032420
        /*0b28*/ 	.short	0x010a
        /*0b2a*/ 	.byte	0x3f
	.zero		1


	//   ....[52]....
        /*0b2c*/ 	.word	0x00025d90
        /*0b30*/ 	.word	0x00000018
        /*0b34*/ 	.word	0x00032460
        /*0b38*/ 	.short	0x010a
        /*0b3a*/ 	.byte	0x3f
	.zero		1


	//   ....[53]....
        /*0b3c*/ 	.word	0x00026490
        /*0b40*/ 	.word	0x00000018
        /*0b44*/ 	.word	0x00032450
        /*0b48*/ 	.short	0x0107
        /*0b4a*/ 	.byte	0x3f
	.zero		1


	//   ....[54]....
        /*0b4c*/ 	.word	0x00026550
        /*0b50*/ 	.word	0x00000018
        /*0b54*/ 	.word	0x00032450
        /*0b58*/ 	.short	0x0101
        /*0b5a*/ 	.byte	0x3f
	.zero		1


	//   ....[55]....
        /*0b5c*/ 	.word	0x00026870
        /*0b60*/ 	.word	0x0000000a
        /*0b64*/ 	.word	0x00032440
        /*0b68*/ 	.short	0x010a
        /*0b6a*/ 	.byte	0x3f
	.zero		1


	//   ....[56]....
        /*0b6c*/ 	.word	0x00026c40
        /*0b70*/ 	.word	0x0000000a
        /*0b74*/ 	.word	0x00032430
        /*0b78*/ 	.short	0x0107
        /*0b7a*/ 	.byte	0x3f
	.zero		1


	//   ....[57]....
        /*0b7c*/ 	.word	0x00026cf0
        /*0b80*/ 	.word	0x0000000a
        /*0b84*/ 	.word	0x00032430
        /*0b88*/ 	.short	0x0101
        /*0b8a*/ 	.byte	0x3f
	.zero		1


	//   ....[58]....
        /*0b8c*/ 	.word	0x00026d20
        /*0b90*/ 	.word	0x0000000a
        /*0b94*/ 	.word	0x00032460
        /*0b98*/ 	.short	0x010a
        /*0b9a*/ 	.byte	0x3f
	.zero		1


	//   ....[59]....
        /*0b9c*/ 	.word	0x00027240
        /*0ba0*/ 	.word	0x0000000a
        /*0ba4*/ 	.word	0x00032450
        /*0ba8*/ 	.short	0x0107
        /*0baa*/ 	.byte	0x3f
	.zero		1


	//   ....[60]....
        /*0bac*/ 	.word	0x000272f0
        /*0bb0*/ 	.word	0x0000000a
        /*0bb4*/ 	.word	0x00032450
        /*0bb8*/ 	.short	0x0101
        /*0bba*/ 	.byte	0x3f
	.zero		1


	//   ....[61]....
        /*0bbc*/ 	.word	0x000276d0
        /*0bc0*/ 	.word	0x00000007
        /*0bc4*/ 	.word	0x00032420
        /*0bc8*/ 	.short	0x010a
        /*0bca*/ 	.byte	0x3f
	.zero		1


	//   ....[62]....
        /*0bcc*/ 	.word	0x00027870
        /*0bd0*/ 	.word	0x00000005
        /*0bd4*/ 	.word	0x00032440
        /*0bd8*/ 	.short	0x010a
        /*0bda*/ 	.byte	0x3f
	.zero		1


	//   ....[63]....
        /*0bdc*/ 	.word	0x00027910
        /*0be0*/ 	.word	0x00000003
        /*0be4*/ 	.word	0x00032440
        /*0be8*/ 	.short	0x010a
        /*0bea*/ 	.byte	0x3f
	.zero		1


	//   ....[64]....
        /*0bec*/ 	.word	0x00027950
        /*0bf0*/ 	.word	0x00000005
        /*0bf4*/ 	.word	0x00032460
        /*0bf8*/ 	.short	0x010a
        /*0bfa*/ 	.byte	0x3f
	.zero		1


	//   ....[65]....
        /*0bfc*/ 	.word	0x00027990
        /*0c00*/ 	.word	0x00000003
        /*0c04*/ 	.word	0x00032460
        /*0c08*/ 	.short	0x010a
        /*0c0a*/ 	.byte	0x3f
	.zero		1


	//   ....[66]....
        /*0c0c*/ 	.word	0x00027a00
        /*0c10*/ 	.word	0x00000009
        /*0c14*/ 	.word	0x00032400
        /*0c18*/ 	.short	0x010a
        /*0c1a*/ 	.byte	0x3f
	.zero		1


	//   ....[67]....
        /*0c1c*/ 	.word	0x00027a50
        /*0c20*/ 	.word	0x00000014
        /*0c24*/ 	.word	0x00000000
        /*0c28*/ 	.short	0x010a
        /*0c2a*/ 	.byte	0x3f
	.zero		1


	//   ....[68]....
        /*0c2c*/ 	.word	0x00027ab0
        /*0c30*/ 	.word	0x00000009
        /*0c34*/ 	.word	0x00032410
        /*0c38*/ 	.short	0x010a
        /*0c3a*/ 	.byte	0x3f
	.zero		1


	//   ....[69]....
        /*0c3c*/ 	.word	0x00027b00
        /*0c40*/ 	.word	0x00000008
        /*0c44*/ 	.word	0x00000000
        /*0c48*/ 	.short	0x010a
        /*0c4a*/ 	.byte	0x3f
	.zero		1


	//   ....[70]....
        /*0c4c*/ 	.word	0x00027b50
        /*0c50*/ 	.word	0x00000006
        /*0c54*/ 	.word	0x00000000
        /*0c58*/ 	.short	0x010a
        /*0c5a*/ 	.byte	0x3f
	.zero		1


	//   ....[71]....
        /*0c5c*/ 	.word	0x00027ba0
        /*0c60*/ 	.word	0x00000012
        /*0c64*/ 	.word	0x00000000
        /*0c68*/ 	.short	0x010a
        /*0c6a*/ 	.byte	0x3f
	.zero		1


	//   ....[72]....
        /*0c6c*/ 	.word	0x00027bf0
        /*0c70*/ 	.word	0x00000000
        /*0c74*/ 	.word	0x00000000
        /*0c78*/ 	.short	0x010a
        /*0c7a*/ 	.byte	0x3f
	.zero		1


	//   ....[73]....
        /*0c7c*/ 	.word	0x00027c40
        /*0c80*/ 	.word	0x00000007
        /*0c84*/ 	.word	0x00000000
        /*0c88*/ 	.short	0x010a
        /*0c8a*/ 	.byte	0x3f
	.zero		1


	//   ....[74]....
        /*0c8c*/ 	.word	0x00027d40
        /*0c90*/ 	.word	0x00000018
        /*0c94*/ 	.word	0x00032440
        /*0c98*/ 	.short	0x010a
        /*0c9a*/ 	.byte	0x3f
	.zero		1


	//   ....[75]....
        /*0c9c*/ 	.word	0x00029a10
        /*0ca0*/ 	.word	0x00000011
        /*0ca4*/ 	.word	0x00032420
        /*0ca8*/ 	.short	0x010a
        /*0caa*/ 	.byte	0x3f
	.zero		1


	//   ....[76]....
        /*0cac*/ 	.word	0x00029a60
        /*0cb0*/ 	.word	0x00000018
        /*0cb4*/ 	.word	0x00032460
        /*0cb8*/ 	.short	0x010a
        /*0cba*/ 	.byte	0x3f
	.zero		1


	//   ....[77]....
        /*0cbc*/ 	.word	0x0002a3c0
        /*0cc0*/ 	.word	0x0000000a
        /*0cc4*/ 	.word	0x00032440
        /*0cc8*/ 	.short	0x010a
        /*0cca*/ 	.byte	0x3f
	.zero		1


	//   ....[78]....
        /*0ccc*/ 	.word	0x0002aa50
        /*0cd0*/ 	.word	0x0000000a
        /*0cd4*/ 	.word	0x00032460
        /*0cd8*/ 	.short	0x010a
        /*0cda*/ 	.byte	0x3f
	.zero		1


	//   ....[79]....
        /*0cdc*/ 	.word	0x0002b260
        /*0ce0*/ 	.word	0x00000007
        /*0ce4*/ 	.word	0x00032420
        /*0ce8*/ 	.short	0x010a
        /*0cea*/ 	.byte	0x3f
	.zero		1


	//   ....[80]....
        /*0cec*/ 	.word	0x0002b400
        /*0cf0*/ 	.word	0x00000005
        /*0cf4*/ 	.word	0x00032440
        /*0cf8*/ 	.short	0x010a
        /*0cfa*/ 	.byte	0x3f
	.zero		1


	//   ....[81]....
        /*0cfc*/ 	.word	0x0002b450
        /*0d00*/ 	.word	0x00000003
        /*0d04*/ 	.word	0x00032440
        /*0d08*/ 	.short	0x010a
        /*0d0a*/ 	.byte	0x3f
	.zero		1


	//   ....[82]....
        /*0d0c*/ 	.word	0x0002b4a0
        /*0d10*/ 	.word	0x00000005
        /*0d14*/ 	.word	0x00032460
        /*0d18*/ 	.short	0x010a
        /*0d1a*/ 	.byte	0x3f
	.zero		1


	//   ....[83]....
        /*0d1c*/ 	.word	0x0002b840
        /*0d20*/ 	.word	0x0000000c
        /*0d24*/ 	.word	0x00000000
        /*0d28*/ 	.short	0x010a
        /*0d2a*/ 	.byte	0x3f
	.zero		1


	//   ....[84]....
        /*0d2c*/ 	.word	0x0002b980
        /*0d30*/ 	.word	0x00000002
        /*0d34*/ 	.word	0x00000000
        /*0d38*/ 	.short	0x010a
        /*0d3a*/ 	.byte	0x3f
	.zero		1


	//   ....[85]....
        /*0d3c*/ 	.word	0x0002bfe0
        /*0d40*/ 	.word	0x0000000b
        /*0d44*/ 	.word	0x00000000
        /*0d48*/ 	.short	0x010a
        /*0d4a*/ 	.byte	0x3f
	.zero		1


	//   ....[86]....
        /*0d4c*/ 	.word	0x0002c120
        /*0d50*/ 	.word	0x00000008
        /*0d54*/ 	.word	0x00000000
        /*0d58*/ 	.short	0x010a
        /*0d5a*/ 	.byte	0x3f
	.zero		1


	//   ....[87]....
        /*0d5c*/ 	.word	0x0002d410
        /*0d60*/ 	.word	0x00000007
        /*0d64*/ 	.word	0x00000000
        /*0d68*/ 	.short	0x0101
        /*0d6a*/ 	.byte	0x3f
	.zero		1


	//   ....[88]....
        /*0d6c*/ 	.word	0x000471b0
        /*0d70*/ 	.word	0x00000000
        /*0d74*/ 	.word	0x00000000
        /*0d78*/ 	.short	0x0101
        /*0d7a*/ 	.byte	0x3f
	.zero		1


	//   ....[89]....
        /*0d7c*/ 	.word	0x000471d0
        /*0d80*/ 	.word	0x00000002
        /*0d84*/ 	.word	0x00000000
        /*0d88*/ 	.short	0x010a
        /*0d8a*/ 	.byte	0x3f
	.zero		1


	//   ....[90]....
        /*0d8c*/ 	.word	0x00047220
        /*0d90*/ 	.word	0x00000008
        /*0d94*/ 	.word	0x00000000
        /*0d98*/ 	.short	0x010a
        /*0d9a*/ 	.byte	0x3f
	.zero		1


	//----- nvinfo : EIATTR_NUM_MBARRIERS
	.align		4
.L_355:
        /*0d9c*/ 	.byte	0x03, 0x38
        /*0d9e*/ 	.short	0x0017


	//----- nvinfo : EIATTR_EXIT_INSTR_OFFSETS
	.align		4
        /*0da0*/ 	.byte	0x04, 0x1c
        /*0da2*/ 	.short	(.L_357 - .L_356)


	//   ....[0]....
.L_356:
        /*0da4*/ 	.word	0x00000a80


	//   ....[1]....
        /*0da8*/ 	.word	0x00022980


	//   ....[2]....
        /*0dac*/ 	.word	0x000279e0


	//----- nvinfo : EIATTR_MAX_THREADS
	.align		4
.L_357:
        /*0db0*/ 	.byte	0x04, 0x05
        /*0db2*/ 	.short	(.L_359 - .L_358)
.L_358:
        /*0db4*/ 	.word	0x00000180
        /*0db8*/ 	.word	0x00000001
        /*0dbc*/ 	.word	0x00000001


	//----- nvinfo : EIATTR_CRS_STACK_SIZE
	.align		4
.L_359:
        /*0dc0*/ 	.byte	0x04, 0x1e
        /*0dc2*/ 	.short	(.L_361 - .L_360)
.L_360:
        /*0dc4*/ 	.word	0x00000000


	//----- nvinfo : EIATTR_CBANK_PARAM_SIZE
	.align		4
.L_361:
        /*0dc8*/ 	.byte	0x03, 0x19
        /*0dca*/ 	.short	0x0bf0


	//----- nvinfo : EIATTR_PARAM_CBANK
	.align		4
        /*0dcc*/ 	.byte	0x04, 0x0a
        /*0dce*/ 	.short	(.L_363 - .L_362)
	.align		4
.L_362:
        /*0dd0*/ 	.word	index@(.nv.constant0._ZN7cutlass13device_kernelIN5flash11enable_sm90INS1_16FlashAttnFwdSm90INS1_25CollectiveMainloopFwdSm90ILi2EN4cute5tupleIJNS5_1CILi1EEES8_S8_EEENS6_IJNS7_ILi128EEENS7_ILi96EEENS7_ILi64EEEEEELi256ENS_6half_tEfNS_4arch4Sm90ELb0ELb1ELb1ELb0ELb1ELb0ELb1ELb1ELb0ELb1ELb0ELb0EEENS1_21CollectiveEpilogueFwdINS6_IJSA_NS7_ILi256EEESB_EEES9_SE_SG_Li256ELb0ELb1ELb0ELb0EEENS1_30DynamicPersistentTileSchedulerILi256ELi128ELb0ELb1ELb1EEEEEEEEEvNT_6ParamsE)
        /*0dd4*/ 	.short	0x0210
        /*0dd6*/ 	.short	0x0bf0


	//----- nvinfo : EIATTR_SW_WAR
	.align		4
.L_363:
        /*0dd8*/ 	.byte	0x04, 0x36
        /*0dda*/ 	.short	(.L_365 - .L_364)
.L_364:
        /*0ddc*/ 	.word	0x00000008
.L_365:


//--------------------- .nv.info._ZN7cutlass13device_kernelIN5flash11enable_sm90INS1_16FlashAttnFwdSm90INS1_25CollectiveMainloopFwdSm90ILi2EN4cute5tupleIJNS5_1CILi1EEES8_S8_EEENS6_IJNS7_ILi128EEENS7_ILi96EEENS7_ILi64EEEEEELi256ENS_6half_tEfNS_4arch4Sm90ELb0ELb1ELb1ELb1ELb1ELb0ELb0ELb1ELb0ELb1ELb0ELb0EEENS1_21CollectiveEpilogueFwdINS6_IJSA_NS7_ILi256EEESB_EEES9_SE_SG_Li256ELb1ELb1ELb0ELb0EEENS1_36VarlenDynamicPersistentTileSchedulerILi128ELi96ELi256ELi128ELb0ELb1ELb1ELb1ELb0ELb1EEEEEEEEEvNT_6ParamsE --------------------------
	.section	.nv.info._ZN7cutlass13device_kernelIN5flash11enable_sm90INS1_16FlashAttnFwdSm90INS1_25CollectiveMainloopFwdSm90ILi2EN4cute5tupleIJNS5_1CILi1EEES8_S8_EEENS6_IJNS7_ILi128EEENS7_ILi96EEENS7_ILi64EEEEEELi256ENS_6half_tEfNS_4arch4Sm90ELb0ELb1ELb1ELb1ELb1ELb0ELb0ELb1ELb0ELb1ELb0ELb0EEENS1_21CollectiveEpilogueFwdINS6_IJSA_NS7_ILi256EEESB_EEES9_SE_SG_Li256ELb1ELb1ELb0ELb0EEENS1_36VarlenDynamicPersistentTileSchedulerILi128ELi96ELi256ELi128ELb0ELb1ELb1ELb1ELb0ELb1EEEEEEEEEvNT_6ParamsE,"",@"SHT_CUDA_INFO"
	.sectionflags	@""
	.align	4


	//----- nvinfo : EIATTR_CUDA_API_VERSION
	.align		4
        /*0000*/ 	.byte	0x04, 0x37
        /*0002*/ 	.short	(.L_367 - .L_366)
.L_366:
        /*0004*/ 	.word	0x00000082


	//----- nvinfo : EIATTR_KPARAM_INFO
	.align		4
.L_367:
        /*0008*/ 	.byte	0x04, 0x17
        /*000a*/ 	.short	(.L_369 - .L_368)
.L_368:
        /*000c*/ 	.word	0x00000000
        /*0010*/ 	.short	0x0000
        /*0012*/ 	.short	0x0070
        /*0014*/ 	.byte	0x00, 0xf0, 0x01, 0x2a


	//----- nvinfo : EIATTR_SPARSE_MMA_MASK
	.align		4
.L_369:
        /*0018*/ 	.byte	0x03, 0x50
        /*001a*/ 	.short	0x0000


	//----- nvinfo : EIATTR_MAXREG_COUNT
	.align		4
        /*001c*/ 	.byte	0x03, 0x1b
        /*001e*/ 	.short	0x00a8


	//----- nvinfo : EIATTR_NUM_BARRIERS
	.align		4
        /*0020*/ 	.byte	0x02, 0x4c
        /*0022*/ 	.byte	0x10
	.zero		1


	//----- nvinfo : EIATTR_EXTERNS
	.align		4
        /*0024*/ 	.byte	0x04, 0x0f
        /*0026*/ 	.short	(.L_371 - .L_370)


	//   ....[0]....
	.align		4
.L_370:
        /*0028*/ 	.word	index@(__assertfail)


	//----- nvinfo : EIATTR_ANNOTATIONS
	.align		4
.L_371:
        /*002c*/ 	.byte	0x04, 0x55
        /*002e*/ 	.short	(.L_373 - .L_372)


	//   ....[0]....
.L_372:
        /* <DEDUP_REMOVED lines=9> */


	//----- nvinfo : EIATTR_MERCURY_ISA_VERSION
	.align		4
.L_373:
        /*00a8*/ 	.byte	0x03, 0x5f
        /*00aa*/ 	.short	0x0101


	//----- nvinfo : EIATTR_UNUSED_LOAD_BYTE_OFFSET
	.align		4
        /*00ac*/ 	.byte	0x04, 0x44
        /*00ae*/ 	.short	(.L_375 - .L_374)


	//   ....[0]....
.L_374:
        /*00b0*/ 	.word	0x00000960
        /*00b4*/ 	.word	0x0000fff0


	//   ....[1]....
        /*00b8*/ 	.word	0x0000e9b0
        /*00bc*/ 	.word	0x0000fff0


	//----- nvinfo : EIATTR_INT_WARP_WIDE_INSTR_OFFSETS
	.align		4
.L_375:
        /*00c0*/ 	.byte	0x04, 0x31
        /*00c2*/ 	.short	(.L_377 - .L_376)


	//   ....[0]....
.L_376:
        /*00c4*/ 	.word	0x000000c0


	//   ....[1]....
        /*00c8*/ 	.word	0x000000d0


	//   ....[2]....
        /*00cc*/ 	.word	0x00000170


	//   ....[3]....
        /*00d0*/ 	.word	0x00012cd0


	//   ....[4]....
        /*00d4*/ 	.word	0x00012d60


	//   ....[5]....
        /*00d8*/ 	.word	0x00016060


	//   ....[6]....
        /*00dc*/ 	.word	0x000160f0


	//----- nvinfo : EIATTR_COOP_GROUP_MASK_REGIDS
	.align		4
.L_377:
        /*00e0*/ 	.byte	0x04, 0x29
        /*00e2*/ 	.short	(.L_379 - .L_378)


	//   ....[0]....
.L_378:
        /*00e4*/ 	.word	0xffffffff


	//   ....[1]....
        /*00e8*/ 	.word	0xffffffff


	//   ....[2]....
        /*00ec*/ 	.word	0xffffffff


	//   ....[3]....
        /*00f0*/ 	.word	0xffffffff


	//   ....[4]....
        /*00f4*/ 	.word	0xffffffff


	//   ....[5]....
        /*00f8*/ 	.word	0xffffffff


	//   ....[6]....
        /*00fc*/ 	.word	0xffffffff


	//   ....[7]....
        /*0100*/ 	.word	0xffffffff


	//   ....[8]....
        /*0104*/ 	.word	0xffffffff


	//   ....[9]....
        /*0108*/ 	.word	0xffffffff


	//   ....[10]....
        /*010c*/ 	.word	0xffffffff


	//   ....[11]....
        /*0110*/ 	.word	0xffffffff


	//   ....[12]....
        /*0114*/ 	.word	0xffffffff


	//   ....[13]....
        /*0118*/ 	.word	0xffffffff


	//   ....[14]....
        /*011c*/ 	.word	0xffffffff


	//   ....[15]....
        /*0120*/ 	.word	0xffffffff


	//   ....[16]....
        /*0124*/ 	.word	0xffffffff


	//   ....[17]....
        /*0128*/ 	.word	0xffffffff


	//   ....[18]....
        /*012c*/ 	.word	0xffffffff


	//   ....[19]....
        /*0130*/ 	.word	0xffffffff


	//   ....[20]....
        /*0134*/ 	.word	0xffffffff


	//   ....[21]....
        /*0138*/ 	.word	0xffffffff


	//   ....[22]....
        /*013c*/ 	.word	0xffffffff


	//   ....[23]....
        /*0140*/ 	.word	0xffffffff


	//   ....[24]....
        /*0144*/ 	.word	0xffffffff


	//   ....[25]....
        /*0148*/ 	.word	0xffffffff


	//   ....[26]....
        /*014c*/ 	.word	0xffffffff


	//   ....[27]....
        /*0150*/ 	.word	0xffffffff


	//   ....[28]....
        /*0154*/ 	.word	0xffffffff


	//   ....[29]....
        /*0158*/ 	.word	0xffffffff


	//   ....[30]....
        /*015c*/ 	.word	0xffffffff


	//   ....[31]....
        /*0160*/ 	.word	0xffffffff


	//   ....[32]....
        /*0164*/ 	.word	0xffffffff


	//   ....[33]....
        /*0168*/ 	.word	0xffffffff


	//   ....[34]....
        /*016c*/ 	.word	0xffffffff


	//   ....[35]....
        /*0170*/ 	.word	0xffffffff


	//   ....[36]....
        /*0174*/ 	.word	0xffffffff


	//   ....[37]....
        /*0178*/ 	.word	0xffffffff


	//   ....[38]....
        /*017c*/ 	.word	0xffffffff


	//   ....[39]....
        /*0180*/ 	.word	0xffffffff


	//   ....[40]....
        /*0184*/ 	.word	0xffffffff


	//   ....[41]....
        /*0188*/ 	.word	0xffffffff


	//   ....[42]....
        /*018c*/ 	.word	0xffffffff


	//   ....[43]....
        /*0190*/ 	.word	0xffffffff


	//   ....[44]....
        /*0194*/ 	.word	0xffffffff


	//   ....[45]....
        /*0198*/ 	.word	0xffffffff


	//   ....[46]....
        /*019c*/ 	.word	0xffffffff


	//   ....[47]....
        /*01a0*/ 	.word	0xffffffff


	//   ....[48]....
        /*01a4*/ 	.word	0xffffffff


	//   ....[49]....
        /*01a8*/ 	.word	0xffffffff


	//   ....[50]....
        /*01ac*/ 	.word	0xffffffff


	//   ....[51]....
        /*01b0*/ 	.word	0xffffffff


	//   ....[52]....
        /*01b4*/ 	.word	0xffffffff


	//   ....[53]....
        /*01b8*/ 	.word	0xffffffff


	//   ....[54]....
        /*01bc*/ 	.word	0xffffffff


	//   ....[55]....
        /*01c0*/ 	.word	0xffffffff


	//   ....[56]....
        /*01c4*/ 	.word	0xffffffff


	//   ....[57]....
        /*01c8*/ 	.word	0xffffffff


	//   ....[58]....
        /*01cc*/ 	.word	0xffffffff


	//   ....[59]....
        /*01d0*/ 	.word	0xffffffff


	//   ....[60]....
        /*01d4*/ 	.word	0xffffffff


	//   ....[61]....
        /*01d8*/ 	.word	0xffffffff


	//   ....[62]....
        /*01dc*/ 	.word	0xffffffff


	//   ....[63]....
        /*01e0*/ 	.word	0xffffffff


	//   ....[64]....
        /*01e4*/ 	.word	0xffffffff


	//   ....[65]....
        /*01e8*/ 	.word	0xffffffff


	//   ....[66]....
        /*01ec*/ 	.word	0xffffffff


	//   ....[67]....
        /*01f0*/ 	.word	0xffffffff


	//   ....[68]....
        /*01f4*/ 	.word	0xffffffff


	//   ....[69]....
        /*01f8*/ 	.word	0xffffffff


	//   ....[70]....
        /*01fc*/ 	.word	0xffffffff


	//   ....[71]....
        /*0200*/ 	.word	0xffffffff


	//   ....[72]....
        /*0204*/ 	.word	0xffffffff


	//   ....[73]....
        /*0208*/ 	.word	0xffffffff


	//   ....[74]....
        /*020c*/ 	.word	0xffffffff


	//   ....[75]....
        /*0210*/ 	.word	0xffffffff


	//   ....[76]....
        /*0214*/ 	.word	0xffffffff


	//   ....[77]....
        /*0218*/ 	.word	0xffffffff


	//   ....[78]....
        /*021c*/ 	.word	0xffffffff


	//   ....[79]....
        /*0220*/ 	.word	0xffffffff


	//   ....[80]....
        /*0224*/ 	.word	0xffffffff


	//   ....[81]....
        /*0228*/ 	.word	0xffffffff


	//   ....[82]....
        /*022c*/ 	.word	0xffffffff


	//   ....[83]....
        /*0230*/ 	.word	0xffffffff


	//   ....[84]....
        /*0234*/ 	.word	0xffffffff


	//   ....[85]....
        /*0238*/ 	.word	0xffffffff


	//   ....[86]....
        /*023c*/ 	.word	0xffffffff


	//   ....[87]....
        /*0240*/ 	.word	0xffffffff


	//   ....[88]....
        /*0244*/ 	.word	0xffffffff


	//   ....[89]....
        /*0248*/ 	.word	0xffffffff


	//   ....[90]....
        /*024c*/ 	.word	0xffffffff


	//   ....[91]....
        /*0250*/ 	.word	0xffffffff


	//   ....[92]....
        /*0254*/ 	.word	0xffffffff


	//   ....[93]....
        /*0258*/ 	.word	0xffffffff


	//   ....[94]....
        /*025c*/ 	.word	0xffffffff


	//   ....[95]....
        /*0260*/ 	.word	0xffffffff


	//   ....[96]....
        /*0264*/ 	.word	0xffffffff


	//   ....[97]....
        /*0268*/ 	.word	0xffffffff


	//   ....[98]....
        /*026c*/ 	.word	0xffffffff


	//   ....[99]....
        /*0270*/ 	.word	0xffffffff


	//   ....[100]....
        /*0274*/ 	.word	0xffffffff


	//   ....[101]....
        /*0278*/ 	.word	0xffffffff


	//   ....[102]....
        /*027c*/ 	.word	0xffffffff


	//   ....[103]....
        /*0280*/ 	.word	0xffffffff


	//   ....[104]....
        /*0284*/ 	.word	0xffffffff


	//   ....[105]....
        /*0288*/ 	.word	0xffffffff


	//   ....[106]....
        /*028c*/ 	.word	0xffffffff


	//   ....[107]....
        /*0290*/ 	.word	0xffffffff


	//   ....[108]....
        /*0294*/ 	.word	0xffffffff


	//   ....[109]....
        /*0298*/ 	.word	0xffffffff


	//   ....[110]....
        /*029c*/ 	.word	0xffffffff


	//   ....[111]....
        /*02a0*/ 	.word	0xffffffff


	//   ....[112]....
        /*02a4*/ 	.word	0xffffffff


	//   ....[113]....
        /*02a8*/ 	.word	0xffffffff


	//   ....[114]....
        /*02ac*/ 	.word	0xffffffff


	//   ....[115]....
        /*02b0*/ 	.word	0xffffffff


	//   ....[116]....
        /*02b4*/ 	.word	0xffffffff


	//   ....[117]....
        /*02b8*/ 	.word	0xffffffff


	//   ....[118]....
        /*02bc*/ 	.word	0xffffffff


	//   ....[119]....
        /*02c0*/ 	.word	0xffffffff


	//   ....[120]....
        /*02c4*/ 	.word	0xffffffff


	//   ....[121]....
        /*02c8*/ 	.word	0xffffffff


	//   ....[122]....
        /*02cc*/ 	.word	0xffffffff


	//   ....[123]....
        /*02d0*/ 	.word	0xffffffff


	//   ....[124]....
        /*02d4*/ 	.word	0xffffffff


	//   ....[125]....
        /*02d8*/ 	.word	0xffffffff


	//   ....[126]....
        /*02dc*/ 	.word	0xffffffff


	//   ....[127]....
        /*02e0*/ 	.word	0xffffffff


	//   ....[128]....
        /*02e4*/ 	.word	0xffffffff


	//   ....[129]....
        /*02e8*/ 	.word	0xffffffff


	//   ....[130]....
        /*02ec*/ 	.word	0xffffffff


	//   ....[131]....
        /*02f0*/ 	.word	0xffffffff


	//   ....[132]....
        /*02f4*/ 	.word	0xffffffff


	//   ....[133]....
        /*02f8*/ 	.word	0xffffffff


	//   ....[134]....
        /*02fc*/ 	.word	0xffffffff


	//   ....[135]....
        /*0300*/ 	.word	0xffffffff


	//   ....[136]....
        /*0304*/ 	.word	0xffffffff


	//   ....[137]....
        /*0308*/ 	.word	0xffffffff


	//   ....[138]....
        /*030c*/ 	.word	0xffffffff


	//   ....[139]....
        /*0310*/ 	.word	0xffffffff


	//   ....[140]....
        /*0314*/ 	.word	0xffffffff


	//   ....[141]....
        /*0318*/ 	.word	0xffffffff


	//   ....[142]....
        /*031c*/ 	.word	0xffffffff


	//   ....[143]....
        /*0320*/ 	.word	0xffffffff


	//   ....[144]....
        /*0324*/ 	.word	0xffffffff


	//   ....[145]....
        /*0328*/ 	.word	0xffffffff


	//   ....[146]....
        /*032c*/ 	.word	0xffffffff


	//   ....[147]....
        /*0330*/ 	.word	0xffffffff


	//   ....[148]....
        /*0334*/ 	.word	0xffffffff


	//   ....[149]....
        /*0338*/ 	.word	0xffffffff


	//   ....[150]....
        /*033c*/ 	.word	0xffffffff


	//   ....[151]....
        /*0340*/ 	.word	0x0500000f


	//   ....[152]....
        /*0344*/ 	.word	0x0500000f


	//   ....[153]....
        /*0348*/ 	.word	0x0500000f


	//   ....[154]....
        /*034c*/ 	.word	0x0500000f


	//   ....[155]....
        /*0350*/ 	.word	0x0500000f


	//   ....[156]....
        /*0354*/ 	.word	0x0500000f


	//   ....[157]....
        /*0358*/ 	.word	0x0500000f


	//   ....[158]....
        /*035c*/ 	.word	0x0500000f


	//   ....[159]....
        /*0360*/ 	.word	0x0500000f


	//   ....[160]....
        /*0364*/ 	.word	0x0500000f


	//   ....[161]....
        /*0368*/ 	.word	0x0500000f


	//   ....[162]....
        /*036c*/ 	.word	0x0500000f


	//   ....[163]....
        /*0370*/ 	.word	0x0500000f


	//   ....[164]....
        /*0374*/ 	.word	0x0500000f


	//   ....[165]....
        /*0378*/ 	.word	0x0500000f


	//   ....[166]....
        /*037c*/ 	.word	0x0500000f


	//   ....[167]....
        /*0380*/ 	.word	0x0500000f


	//   ....[168]....
        /*0384*/ 	.word	0x0500000f


	//   ....[169]....
        /*0388*/ 	.word	0x0500000f


	//   ....[170]....
        /*038c*/ 	.word	0x0500000f


	//   ....[171]....
        /*0390*/ 	.word	0x0500000f


	//   ....[172]....
        /*0394*/ 	.word	0x0500000f


	//   ....[173]....
        /*0398*/ 	.word	0x0500000f


	//   ....[174]....
        /*039c*/ 	.word	0x0500000f


	//   ....[175]....
        /*03a0*/ 	.word	0x0500000f


	//   ....[176]....
        /*03a4*/ 	.word	0x0500000f


	//   ....[177]....
        /*03a8*/ 	.word	0x0500000f


	//   ....[178]....
        /*03ac*/ 	.word	0x0500000f


	//   ....[179]....
        /*03b0*/ 	.word	0x0500000f


	//   ....[180]....
        /*03b4*/ 	.word	0x0500000f


	//   ....[181]....
        /*03b8*/ 	.word	0x0500000f


	//   ....[182]....
        /*03bc*/ 	.word	0x0500000f


	//   ....[183]....
        /*03c0*/ 	.word	0x0500000f


	//   ....[184]....
        /*03c4*/ 	.word	0x0500000f


	//   ....[185]....
        /*03c8*/ 	.word	0x0500000f


	//   ....[186]....
        /*03cc*/ 	.word	0x0500000f


	//   ....[187]....
        /*03d0*/ 	.word	0x0500000f


	//   ....[188]....
        /*03d4*/ 	.word	0x0500000f


	//   ....[189]....
        /*03d8*/ 	.word	0x0500000f


	//   ....[190]....
        /*03dc*/ 	.word	0x0500000f


	//   ....[191]....
        /*03e0*/ 	.word	0x0500000f


	//   ....[192]....
        /*03e4*/ 	.word	0x0500000f


	//   ....[193]....
        /*03e8*/ 	.word	0x0500000f


	//   ....[194]....
        /*03ec*/ 	.word	0x0500000f


	//   ....[195]....
        /*03f0*/ 	.word	0x0500000f


	//   ....[196]....
        /*03f4*/ 	.word	0x0500000f


	//   ....[197]....
        /*03f8*/ 	.word	0x0500000f


	//   ....[198]....
        /*03fc*/ 	.word	0x0500000f


	//   ....[199]....
        /*0400*/ 	.word	0x0500000f


	//   ....[200]....
        /*0404*/ 	.word	0x0500000f


	//   ....[201]....
        /*0408*/ 	.word	0x0500000f


	//   ....[202]....
        /*040c*/ 	.word	0x0500000f


	//   ....[203]....
        /*0410*/ 	.word	0x0500000f


	//   ....[204]....
        /*0414*/ 	.word	0x0500000f


	//   ....[205]....
        /*0418*/ 	.word	0x0500000f


	//   ....[206]....
        /*041c*/ 	.word	0x0500000f


	//   ....[207]....
        /*0420*/ 	.word	0x0500000f


	//   ....[208]....
        /*0424*/ 	.word	0x0500000f


	//   ....[209]....
        /*0428*/ 	.word	0x0500000f


	//   ....[210]....
        /*042c*/ 	.word	0x0500000f


	//   ....[211]....
        /*0430*/ 	.word	0x0500000f


	//   ....[212]....
        /*0434*/ 	.word	0x0500000f


	//   ....[213]....
        /*0438*/ 	.word	0x0500000f


	//   ....[214]....
        /*043c*/ 	.word	0x0500000f


	//   ....[215]....
        /*0440*/ 	.word	0x0500000f


	//   ....[216]....
        /*0444*/ 	.word	0x0500000f


	//   ....[217]....
        /*0448*/ 	.word	0x0500000f


	//   ....[218]....
        /*044c*/ 	.word	0x0500000f


	//   ....[219]....
        /*0450*/ 	.word	0x0500000f


	//   ....[220]....
        /*0454*/ 	.word	0x0500000f


	//   ....[221]....
        /*0458*/ 	.word	0x0500000f


	//   ....[222]....
        /*045c*/ 	.word	0x0500000f


	//   ....[223]....
        /*0460*/ 	.word	0x0500000f


	//   ....[224]....
        /*0464*/ 	.word	0x0500000f


	//   ....[225]....
        /*0468*/ 	.word	0x0500000f


	//   ....[226]....
        /*046c*/ 	.word	0x0500000f


	//   ....[227]....
        /*0470*/ 	.word	0x0500000f


	//   ....[228]....
        /*0474*/ 	.word	0x0500000f


	//   ....[229]....
        /*0478*/ 	.word	0x0500000f


	//   ....[230]....
        /*047c*/ 	.word	0x0500000f


	//   ....[231]....
        /*0480*/ 	.word	0x0500000f


	//   ....[232]....
        /*0484*/ 	.word	0x0500000f


	//   ....[233]....
        /*0488*/ 	.word	0x0500000f


	//----- nvinfo : EIATTR_COOP_GROUP_INSTR_OFFSETS
	.align		4
.L_379:
        /*048c*/ 	.byte	0x04, 0x28
        /*048e*/ 	.short	(.L_381 - .L_380)


	//   ....[0]....
.L_380:
        /*0490*/ 	.word	0x00000080


	//   ....[1]....
        /*0494*/ 	.word	0x00000090


	//   ....[2]....
        /*0498*/ 	.word	0x000002d0


	//   ....[3]....
        /*049c*/ 	.word	0x00000430


	//   ....[4]....
        /*04a0*/ 	.word	0x00000550


	//   ....[5]....
        /*04a4*/ 	.word	0x000006b0


	//   ....[6]....
        /*04a8*/ 	.word	0x00001a80


	//   ....[7]....
        /*04ac*/ 	.word	0x000023d0


	//   ....[8]....
        /*04b0*/ 	.word	0x00002a20


	//   ....[9]....
        /*04b4*/ 	.word	0x00003850


	//   ....[10]....
        /*04b8*/ 	.word	0x00003910


	//   ....[11]....
        /*04bc*/ 	.word	0x00003da0


	//   ....[12]....
        /*04c0*/ 	.word	0x00003e70


	//   ....[13]....
        /*04c4*/ 	.word	0x00005340


	//   ....[14]....
        /*04c8*/ 	.word	0x000058f0


	//   ....[15]....
        /*04cc*/ 	.word	0x000066c0


	//   ....[16]....
        /*04d0*/ 	.word	0x000067e0


	//   ....[17]....
        /*04d4*/ 	.word	0x00006fc0


	//   ....[18]....
        /*04d8*/ 	.word	0x00007190


	//   ....[19]....
        /*04dc*/ 	.word	0x00008f10


	//   ....[20]....
        /*04e0*/ 	.word	0x00008f90


	//   ....[21]....
        /*04e4*/ 	.word	0x00009430


	//   ....[22]....
        /*04e8*/ 	.word	0x000095f0


	//   ....[23]....
        /*04ec*/ 	.word	0x0000af70


	//   ....[24]....
        /*04f0*/ 	.word	0x0000b510


	//   ....[25]....
        /*04f4*/ 	.word	0x0000c2e0


	//   ....[26]....
        /*04f8*/ 	.word	0x0000c400


	//   ....[27]....
        /*04fc*/ 	.word	0x0000caf0


	//   ....[28]....
        /*0500*/ 	.word	0x0000ccc0


	//   ....[29]....
        /*0504*/ 	.word	0x0000df30


	//   ....[30]....
        /*0508*/ 	.word	0x0000df70


	//   ....[31]....
        /*050c*/ 	.word	0x0000e020


	//   ....[32]....
        /*0510*/ 	.word	0x0000e080


	//   ....[33]....
        /*0514*/ 	.word	0x0000fa50


	//   ....[34]....
        /*0518*/ 	.word	0x0000fa90


	//   ....[35]....
        /*051c*/ 	.word	0x0000fad0


	//   ....[36]....
        /*0520*/ 	.word	0x0000fb00


	//   ....[37]....
        /*0524*/ 	.word	0x000103a0


	//   ....[38]....
        /*0528*/ 	.word	0x000103d0


	//   ....[39]....
        /*052c*/ 	.word	0x00010510


	//   ....[40]....
        /*0530*/ 	.word	0x00010530


	//   ....[41]....
        /*0534*/ 	.word	0x00010670


	//   ....[42]....
        /*0538*/ 	.word	0x00010690


	//   ....[43]....
        /*053c*/ 	.word	0x000107e0


	//   ....[44]....
        /*0540*/ 	.word	0x00010800


	//   ....[45]....
        /*0544*/ 	.word	0x00011130


	//   ....[46]....
        /*0548*/ 	.word	0x00011160


	//   ....[47]....
        /*054c*/ 	.word	0x000112b0


	//   ....[48]....
        /*0550*/ 	.word	0x000112d0


	//   ....[49]....
        /*0554*/ 	.word	0x00011410


	//   ....[50]....
        /*0558*/ 	.word	0x00011430


	//   ....[51]....
        /*055c*/ 	.word	0x00011580


	//   ....[52]....
        /*0560*/ 	.word	0x000115a0


	//   ....[53]....
        /*0564*/ 	.word	0x00011780


	//   ....[54]....
        /*0568*/ 	.word	0x00011930


	//   ....[55]....
        /*056c*/ 	.word	0x00011960


	//   ....[56]....
        /*0570*/ 	.word	0x00011990


	//   ....[57]....
        /*0574*/ 	.word	0x000119c0


	//   ....[58]....
        /*0578*/ 	.word	0x000119f0


	//   ....[59]....
        /*057c*/ 	.word	0x00011a20


	//   ....[60]....
        /*0580*/ 	.word	0x00011b70


	//   ....[61]....
        /*0584*/ 	.word	0x00011ba0


	//   ....[62]....
        /*0588*/ 	.word	0x00011bd0


	//   ....[63]....
        /*058c*/ 	.word	0x00011c00


	//   ....[64]....
        /*0590*/ 	.word	0x00011c30


	//   ....[65]....
        /*0594*/ 	.word	0x00011c60


	//   ....[66]....
        /*0598*/ 	.word	0x00011cf0


	//   ....[67]....
        /*059c*/ 	.word	0x00011d50


	//   ....[68]....
        /*05a0*/ 	.word	0x00011de0


	//   ....[69]....
        /*05a4*/ 	.word	0x00013880


	//   ....[70]....
        /*05a8*/ 	.word	0x000138a0


	//   ....[71]....
        /*05ac*/ 	.word	0x00013930


	//   ....[72]....
        /*05b0*/ 	.word	0x00013950


	//   ....[73]....
        /*05b4*/ 	.word	0x000139d0


	//   ....[74]....
        /*05b8*/ 	.word	0x000139f0


	//   ....[75]....
        /*05bc*/ 	.word	0x00013a70


	//   ....[76]....
        /*05c0*/ 	.word	0x00013a90


	//   ....[77]....
        /*05c4*/ 	.word	0x00013b10


	//   ....[78]....
        /*05c8*/ 	.word	0x00013b30


	//   ....[79]....
        /*05cc*/ 	.word	0x00013b40


	//   ....[80]....
        /*05d0*/ 	.word	0x00013b50


	//   ....[81]....
        /*05d4*/ 	.word	0x00014280


	//   ....[82]....
        /*05d8*/ 	.word	0x000142b0


	//   ....[83]....
        /*05dc*/ 	.word	0x00014370


	//   ....[84]....
        /*05e0*/ 	.word	0x00014380


	//   ....[85]....
        /*05e4*/ 	.word	0x00014410


	//   ....[86]....
        /*05e8*/ 	.word	0x00014420


	//   ....[87]....
        /*05ec*/ 	.word	0x000144b0


	//   ....[88]....
        /*05f0*/ 	.word	0x000144c0


	//   ....[89]....
        /*05f4*/ 	.word	0x00014550


	//   ....[90]....
        /*05f8*/ 	.word	0x00014560


	//   ....[91]....
        /*05fc*/ 	.word	0x000145f0


	//   ....[92]....
        /*0600*/ 	.word	0x00014600


	//   ....[93]....
        /*0604*/ 	.word	0x00014680


	//   ....[94]....
        /*0608*/ 	.word	0x00014690


	//   ....[95]....
        /*060c*/ 	.word	0x000146a0


	//   ....[96]....
        /*0610*/ 	.word	0x000146b0


	//   ....[97]....
        /*0614*/ 	.word	0x00014bc0


	//   ....[98]....
        /*0618*/ 	.word	0x00014be0


	//   ....[99]....
        /*061c*/ 	.word	0x00014c30


	//   ....[100]....
        /*0620*/ 	.word	0x00014cf0


	//   ....[101]....
        /*0624*/ 	.word	0x00014d00


	//   ....[102]....
        /*0628*/ 	.word	0x00014d30


	//   ....[103]....
        /*062c*/ 	.word	0x00014dc0


	//   ....[104]....
        /*0630*/ 	.word	0x00014e70


	//   ....[105]....
        /*0634*/ 	.word	0x00014e80


	//   ....[106]....
        /*0638*/ 	.word	0x00014eb0


	//   ....[107]....
        /*063c*/ 	.word	0x00014ec0


	//   ....[108]....
        /*0640*/ 	.word	0x00014f50


	//   ....[109]....
        /*0644*/ 	.word	0x00015690


	//   ....[110]....
        /*0648*/ 	.word	0x000156b0


	//   ....[111]....
        /*064c*/ 	.word	0x00015700


	//   ....[112]....
        /*0650*/ 	.word	0x00015710


	//   ....[113]....
        /*0654*/ 	.word	0x00015750


	//   ....[114]....
        /*0658*/ 	.word	0x00015760


	//   ....[115]....
        /*065c*/ 	.word	0x000157a0


	//   ....[116]....
        /*0660*/ 	.word	0x000157b0


	//   ....[117]....
        /*0664*/ 	.word	0x000157f0


	//   ....[118]....
        /*0668*/ 	.word	0x00015800


	//   ....[119]....
        /*066c*/ 	.word	0x00015810


	//   ....[120]....
        /*0670*/ 	.word	0x00015850


	//   ....[121]....
        /*0674*/ 	.word	0x00015b90


	//   ....[122]....
        /*0678*/ 	.word	0x00015bb0


	//   ....[123]....
        /*067c*/ 	.word	0x00015bc0


	//   ....[124]....
        /*0680*/ 	.word	0x00015bd0


	//   ....[125]....
        /*0684*/ 	.word	0x00015bf0


	//   ....[126]....
        /*0688*/ 	.word	0x00015c60


	//   ....[127]....
        /*068c*/ 	.word	0x00015cd0


	//   ....[128]....
        /*0690*/ 	.word	0x00015cf0


	//   ....[129]....
        /*0694*/ 	.word	0x00015d00


	//   ....[130]....
        /*0698*/ 	.word	0x00015d60


	//   ....[131]....
        /*069c*/ 	.word	0x00015d80


	//   ....[132]....
        /*06a0*/ 	.word	0x00015de0


	//   ....[133]....
        /*06a4*/ 	.word	0x000162e0


	//   ....[134]....
        /*06a8*/ 	.word	0x00016310


	//   ....[135]....
        /*06ac*/ 	.word	0x00016340


	//   ....[136]....
        /*06b0*/ 	.word	0x00016370


	//   ....[137]....
        /*06b4*/ 	.word	0x000163a0


	//   ....[138]....
        /*06b8*/ 	.word	0x000163d0


	//   ....[139]....
        /*06bc*/ 	.word	0x00016400


	//   ....[140]....
        /*06c0*/ 	.word	0x00016430


	//   ....[141]....
        /*06c4*/ 	.word	0x000165b0


	//   ....[142]....
        /*06c8*/ 	.word	0x000165e0


	//   ....[143]....
        /*06cc*/ 	.word	0x00016610


	//   ....[144]....
        /*06d0*/ 	.word	0x00016640


	//   ....[145]....
        /*06d4*/ 	.word	0x00016670


	//   ....[146]....
        /*06d8*/ 	.word	0x000166a0


	//   ....[147]....
        /*06dc*/ 	.word	0x00016760


	//   ....[148]....
        /*06e0*/ 	.word	0x00016780


	//   ....[149]....
        /*06e4*/ 	.word	0x000167f0


	//   ....[150]....
        /*06e8*/ 	.word	0x00016e90


	//   ....[151]....
        /*06ec*/ 	.word	0x000174f0


	//   ....[152]....
        /*06f0*/ 	.word	0x000175e0


	//   ....[153]....
        /*06f4*/ 	.word	0x00017680


	//   ....[154]....
        /*06f8*/ 	.word	0x000176e0


	//   ....[155]....
        /*06fc*/ 	.word	0x000177d0


	//   ....[156]....
        /*0700*/ 	.word	0x00017840


	//   ....[157]....
        /*0704*/ 	.word	0x00017930


	//   ....[158]....
        /*0708*/ 	.word	0x000179a0


	//   ....[159]....
        /*070c*/ 	.word	0x00017a90


	//   ....[160]....
        /*0710*/ 	.word	0x00017b00


	//   ....[161]....
        /*0714*/ 	.word	0x00017bf0


	//   ....[162]....
        /*0718*/ 	.word	0x00017c60


	//   ....[163]....
        /*071c*/ 	.word	0x00017d00


	//   ....[164]....
        /*0720*/ 	.word	0x00017df0


	//   ....[165]....
        /*0724*/ 	.word	0x00017e60


	//   ....[166]....
        /*0728*/ 	.word	0x00017ec0


	//   ....[167]....
        /*072c*/ 	.word	0x00017fb0


	//   ....[168]....
        /*0730*/ 	.word	0x00018010


	//   ....[169]....
        /*0734*/ 	.word	0x00018110


	//   ....[170]....
        /*0738*/ 	.word	0x00018170


	//   ....[171]....
        /*073c*/ 	.word	0x00018270


	//   ....[172]....
        /*0740*/ 	.word	0x000182d0


	//   ....[173]....
        /*0744*/ 	.word	0x000183d0


	//   ....[174]....
        /*0748*/ 	.word	0x00018430


	//   ....[175]....
        /*074c*/ 	.word	0x00018530


	//   ....[176]....
        /*0750*/ 	.word	0x00018590


	//   ....[177]....
        /*0754*/ 	.word	0x00018690


	//   ....[178]....
        /*0758*/ 	.word	0x000186f0


	//   ....[179]....
        /*075c*/ 	.word	0x00018790


	//   ....[180]....
        /*0760*/ 	.word	0x00018910


	//   ....[181]....
        /*0764*/ 	.word	0x000189f0


	//   ....[182]....
        /*0768*/ 	.word	0x00018a80


	//   ....[183]....
        /*076c*/ 	.word	0x00018b90


	//   ....[184]....
        /*0770*/ 	.word	0x00018bf0


	//   ....[185]....
        /*0774*/ 	.word	0x00018d00


	//   ....[186]....
        /*0778*/ 	.word	0x00018d60


	//   ....[187]....
        /*077c*/ 	.word	0x00018e70


	//   ....[188]....
        /*0780*/ 	.word	0x00018ed0


	//   ....[189]....
        /*0784*/ 	.word	0x00018fe0


	//   ....[190]....
        /*0788*/ 	.word	0x00019040


	//   ....[191]....
        /*078c*/ 	.word	0x00019100


	//   ....[192]....
        /*0790*/ 	.word	0x00019260


	//   ....[193]....
        /*0794*/ 	.word	0x00019300


	//   ....[194]....
        /*0798*/ 	.word	0x00019360


	//   ....[195]....
        /*079c*/ 	.word	0x00019410


	//   ....[196]....
        /*07a0*/ 	.word	0x00019470


	//   ....[197]....
        /*07a4*/ 	.word	0x00019520


	//   ....[198]....
        /*07a8*/ 	.word	0x00019580


	//   ....[199]....
        /*07ac*/ 	.word	0x00019630


	//   ....[200]....
        /*07b0*/ 	.word	0x00019690


	//   ....[201]....
        /*07b4*/ 	.word	0x00019740


	//   ....[202]....
        /*07b8*/ 	.word	0x000197a0


	//   ....[203]....
        /*07bc*/ 	.word	0x00019850


	//   ....[204]....
        /*07c0*/ 	.word	0x00019940


	//   ....[205]....
        /*07c4*/ 	.word	0x000199e0


	//   ....[206]....
        /*07c8*/ 	.word	0x00019a40


	//   ....[207]....
        /*07cc*/ 	.word	0x00019b10


	//   ....[208]....
        /*07d0*/ 	.word	0x00019b70


	//   ....[209]....
        /*07d4*/ 	.word	0x00019c40


	//   ....[210]....
        /*07d8*/ 	.word	0x00019ca0


	//   ....[211]....
        /*07dc*/ 	.word	0x00019d70


	//   ....[212]....
        /*07e0*/ 	.word	0x00019dd0


	//   ....[213]....
        /*07e4*/ 	.word	0x00019ea0


	//   ....[214]....
        /*07e8*/ 	.word	0x00019f00


	//   ....[215]....
        /*07ec*/ 	.word	0x00019fd0


	//   ....[216]....
        /*07f0*/ 	.word	0x0001a060


	//   ....[217]....
        /*07f4*/ 	.word	0x0001a100


	//   ....[218]....
        /*07f8*/ 	.word	0x0001a220


	//   ....[219]....
        /*07fc*/ 	.word	0x0001a290


	//   ....[220]....
        /*0800*/ 	.word	0x0001a300


	//   ....[221]....
        /*0804*/ 	.word	0x0001a370


	//   ....[222]....
        /*0808*/ 	.word	0x0001a3e0


	//   ....[223]....
        /*080c*/ 	.word	0x0001a460


	//   ....[224]....
        /*0810*/ 	.word	0x0001a4f0


	//   ....[225]....
        /*0814*/ 	.word	0x0001a580


	//   ....[226]....
        /*0818*/ 	.word	0x0001a5f0


	//   ....[227]....
        /*081c*/ 	.word	0x0001a660


	//   ....[228]....
        /*0820*/ 	.word	0x0001a6d0


	//   ....[229]....
        /*0824*/ 	.word	0x0001a750


	//   ....[230]....
        /*0828*/ 	.word	0x0001a7c0


	//   ....[231]....
        /*082c*/ 	.word	0x0001a860


	//   ....[232]....
        /*0830*/ 	.word	0x0001a8f0


	//   ....[233]....
        /*0834*/ 	.word	0x0001aa10


	//----- nvinfo : EIATTR_REG_RECONFIG
	.align		4
.L_381:
        /*0838*/ 	.byte	0x01, 0x54
	.zero		2


	//----- nvinfo : EIATTR_SYSCALL_OFFSETS
	.align		4
        /*083c*/ 	.byte	0x04, 0x46
        /*083e*/ 	.short	(.L_383 - .L_382)


	//   ....[0]....
.L_382:
        /*0840*/ 	.word	0x00001c60


	//   ....[1]....
        /*0844*/ 	.word	0x00012ec0


	//   ....[2]....
        /*0848*/ 	.word	0x00013010


	//   ....[3]....
        /*084c*/ 	.word	0x00013100


	//   ....[4]....
        /*0850*/ 	.word	0x00013e70


	//----- nvinfo : EIATTR_MBARRIER_INSTR_OFFSETS
	.align		4
.L_383:
        /*0854*/ 	.byte	0x04, 0x39
        /*0856*/ 	.short	(.L_385 - .L_384)


	//   ....[0]....
.L_384:
        /*0858*/ 	.word	0x00000180
        /*085c*/ 	.word	0x000000ff
        /*0860*/ 	.word	0x00022800
        /*0864*/ 	.short	0x0100
        /*0866*/ 	.byte	0x08
	.zero		1


	//   ....[1]....
        /*0868*/ 	.word	0x00000190
        /*086c*/ 	.word	0x000000ff
        /*0870*/ 	.word	0x00022820
        /*0874*/ 	.short	0x0100
        /*0876*/ 	.byte	0x08
	.zero		1


	//   ....[2]....
        /*0878*/ 	.word	0x00000280
        /*087c*/ 	.word	0x000000ff
        /*0880*/ 	.word	0x00022830
        /*0884*/ 	.short	0x0100
        /*0886*/ 	.byte	0x08
	.zero		1


	//   ....[3]....
        /*0888*/ 	.word	0x00000290
        /*088c*/ 	.word	0x000000ff
        /*0890*/ 	.word	0x00022840
        /*0894*/ 	.short	0x0100
        /*0896*/ 	.byte	0x08
	.zero		1


	//   ....[4]....
        /*0898*/ 	.word	0x000002a0
        /*089c*/ 	.word	0x000000ff
        /*08a0*/ 	.word	0x00022838
        /*08a4*/ 	.short	0x0100
        /*08a6*/ 	.byte	0x08
	.zero		1


	//   ....[5]....
        /*08a8*/ 	.word	0x000002b0
        /*08ac*/ 	.word	0x000000ff
        /*08b0*/ 	.word	0x00022848
        /*08b4*/ 	.short	0x0100
        /*08b6*/ 	.byte	0x08
	.zero		1


	//   ....[6]....
        /*08b8*/ 	.word	0x000003e0
        /*08bc*/ 	.word	0x000000ff
        /*08c0*/ 	.word	0x00022850
        /*08c4*/ 	.short	0x0100
        /*08c6*/ 	.byte	0x08
	.zero		1


	//   ....[7]....
        /*08c8*/ 	.word	0x000003f0
        /*08cc*/ 	.word	0x000000ff
        /*08d0*/ 	.word	0x00022860
        /*08d4*/ 	.short	0x0100
        /*08d6*/ 	.byte	0x08
	.zero		1


	//   ....[8]....
        /*08d8*/ 	.word	0x00000400
        /*08dc*/ 	.word	0x000000ff
        /*08e0*/ 	.word	0x00022858
        /*08e4*/ 	.short	0x0100
        /*08e6*/ 	.byte	0x08
	.zero		1


	//   ....[9]....
        /*08e8*/ 	.word	0x00000410
        /*08ec*/ 	.word	0x000000ff
        /*08f0*/ 	.word	0x00022868
        /*08f4*/ 	.short	0x0100
        /*08f6*/ 	.byte	0x08
	.zero		1


	//   ....[10]....
        /*08f8*/ 	.word	0x00000500
        /*08fc*/ 	.word	0x000000ff
        /*0900*/ 	.word	0x00022870
        /*0904*/ 	.short	0x0100
        /*0906*/ 	.byte	0x06
	.zero		1


	//   ....[11]....
        /*0908*/ 	.word	0x00000510
        /*090c*/ 	.word	0x000000ff
        /*0910*/ 	.word	0x00022880
        /*0914*/ 	.short	0x0100
        /*0916*/ 	.byte	0x06
	.zero		1


	//   ....[12]....
        /*0918*/ 	.word	0x00000520
        /*091c*/ 	.word	0x000000ff
        /*0920*/ 	.word	0x00022878
        /*0924*/ 	.short	0x0100
        /*0926*/ 	.byte	0x06
	.zero		1


	//   ....[13]....
        /*0928*/ 	.word	0x00000530
        /*092c*/ 	.word	0x000000ff
        /*0930*/ 	.word	0x00022888
        /*0934*/ 	.short	0x0100
        /*0936*/ 	.byte	0x06
	.zero		1


	//   ....[14]....
        /*0938*/ 	.word	0x00000660
        /*093c*/ 	.word	0x000000ff
        /*0940*/ 	.word	0x00022890
        /*0944*/ 	.short	0x0100
        /*0946*/ 	.byte	0x08
	.zero		1


	//   ....[15]....
        /*0948*/ 	.word	0x00000670
        /*094c*/ 	.word	0x000000ff
        /*0950*/ 	.word	0x000228a0
        /*0954*/ 	.short	0x0100
        /*0956*/ 	.byte	0x08
	.zero		1


	//   ....[16]....
        /*0958*/ 	.word	0x00000680
        /*095c*/ 	.word	0x000000ff
        /*0960*/ 	.word	0x00022898
        /*0964*/ 	.short	0x0100
        /*0966*/ 	.byte	0x08
	.zero		1


	//   ....[17]....
        /*0968*/ 	.word	0x00000690
        /*096c*/ 	.word	0x000000ff
        /*0970*/ 	.word	0x000228a8
        /*0974*/ 	.short	0x0100
        /*0976*/ 	.byte	0x08
	.zero		1


	//   ....[18]....
        /*0978*/ 	.word	0x000007d0
        /*097c*/ 	.word	0x000000ff
        /*0980*/ 	.word	0x000228b0
        /*0984*/ 	.short	0x0100
        /*0986*/ 	.byte	0x08
	.zero		1


	//   ....[19]....
        /*0988*/ 	.word	0x000007e0
        /*098c*/ 	.word	0x000000ff
        /*0990*/ 	.word	0x000228c0
        /*0994*/ 	.short	0x0100
        /*0996*/ 	.byte	0x08
	.zero		1


	//   ....[20]....
        /*0998*/ 	.word	0x000007f0
        /*099c*/ 	.word	0x000000ff
        /*09a0*/ 	.word	0x000228b8
        /*09a4*/ 	.short	0x0100
        /*09a6*/ 	.byte	0x08
	.zero		1


	//   ....[21]....
        /*09a8*/ 	.word	0x00000800
        /*09ac*/ 	.word	0x000000ff
        /*09b0*/ 	.word	0x000228c8
        /*09b4*/ 	.short	0x0100
        /*09b6*/ 	.byte	0x08
	.zero		1


	//   ....[22]....
        /*09b8*/ 	.word	0x00001d10
        /*09bc*/ 	.word	0x00000006
        /*09c0*/ 	.word	0x00022800
        /*09c4*/ 	.short	0x010a
        /*09c6*/ 	.byte	0x3f
	.zero		1


	//   ....[23]....
        /*09c8*/ 	.word	0x00001de0
        /*09cc*/ 	.word	0x000000ff
        /*09d0*/ 	.word	0x00022830
        /*09d4*/ 	.short	0x010a
        /*09d6*/ 	.byte	0x18
	.zero		1


	//   ....[24]....
        /*09d8*/ 	.word	0x00001e20
        /*09dc*/ 	.word	0x000000ff
        /*09e0*/ 	.word	0x00022830
        /*09e4*/ 	.short	0x010a
        /*09e6*/ 	.byte	0x18
	.zero		1


	//   ....[25]....
        /*09e8*/ 	.word	0x000024e0
        /*09ec*/ 	.word	0x000000ff
        /*09f0*/ 	.word	0x00000000
        /*09f4*/ 	.short	0x0101
        /*09f6*/ 	.byte	0x05
	.zero		1


	//   ....[26]....
        /*09f8*/ 	.word	0x00004700
        /*09fc*/ 	.word	0x000000ff
        /*0a00*/ 	.word	0x00022850
        /*0a04*/ 	.short	0x010a
        /*0a06*/ 	.byte	0x18
	.zero		1


	//   ....[27]....
        /*0a08*/ 	.word	0x00004740
        /*0a0c*/ 	.word	0x000000ff
        /*0a10*/ 	.word	0x00022850
        /*0a14*/ 	.short	0x010a
        /*0a16*/ 	.byte	0x18
	.zero		1


	//   ....[28]....
        /*0a18*/ 	.word	0x00004a90
        /*0a1c*/ 	.word	0x000000ff
        /*0a20*/ 	.word	0x00000000
        /*0a24*/ 	.short	0x0101
        /*0a26*/ 	.byte	0x18
	.zero		1


	//   ....[29]....
        /*0a28*/ 	.word	0x00004e20
        /*0a2c*/ 	.word	0x000000ff
        /*0a30*/ 	.word	0x00022830
        /*0a34*/ 	.short	0x010a
        /*0a36*/ 	.byte	0x18
	.zero		1


	//   ....[30]....
        /*0a38*/ 	.word	0x00004e60
        /*0a3c*/ 	.word	0x000000ff
        /*0a40*/ 	.word	0x00022830
        /*0a44*/ 	.short	0x010a
        /*0a46*/ 	.byte	0x18
	.zero		1


	//   ....[31]....
        /*0a48*/ 	.word	0x00005410
        /*0a4c*/ 	.word	0x000000ff
        /*0a50*/ 	.word	0x00000000
        /*0a54*/ 	.short	0x0101
        /*0a56*/ 	.byte	0x0a
	.zero		1


	//   ....[32]....
        /*0a58*/ 	.word	0x00007fb0
        /*0a5c*/ 	.word	0x000000ff
        /*0a60*/ 	.word	0x00022850
        /*0a64*/ 	.short	0x010a
        /*0a66*/ 	.byte	0x18
	.zero		1


	//   ....[33]....
        /*0a68*/ 	.word	0x00008000
        /*0a6c*/ 	.word	0x000000ff
        /*0a70*/ 	.word	0x00022850
        /*0a74*/ 	.short	0x010a
        /*0a76*/ 	.byte	0x18
	.zero		1


	//   ....[34]....
        /*0a78*/ 	.word	0x000082f0
        /*0a7c*/ 	.word	0x000000ff
        /*0a80*/ 	.word	0x00000000
        /*0a84*/ 	.short	0x0101
        /*0a86*/ 	.byte	0x18
	.zero		1


	//   ....[35]....
        /*0a88*/ 	.word	0x000086d0
        /*0a8c*/ 	.word	0x000000ff
        /*0a90*/ 	.word	0x00022830
        /*0a94*/ 	.short	0x010a
        /*0a96*/ 	.byte	0x1b
	.zero		1


	//   ....[36]....
        /*0a98*/ 	.word	0x00008710
        /*0a9c*/ 	.word	0x000000ff
        /*0aa0*/ 	.word	0x00022830
        /*0aa4*/ 	.short	0x010a
        /*0aa6*/ 	.byte	0x1b
	.zero		1


	//   ....[37]....
        /*0aa8*/ 	.word	0x00008c70
        /*0aac*/ 	.word	0x000000ff
        /*0ab0*/ 	.word	0x00000000
        /*0ab4*/ 	.short	0x0101
        /*0ab6*/ 	.byte	0x06
	.zero		1


	//   ....[38]....
        /*0ab8*/ 	.word	0x0000a5b0
        /*0abc*/ 	.word	0x000000ff
        /*0ac0*/ 	.word	0x00022850
        /*0ac4*/ 	.short	0x010a
        /*0ac6*/ 	.byte	0x1b
	.zero		1


	//   ....[39]....
        /*0ac8*/ 	.word	0x0000a600
        /*0acc*/ 	.word	0x000000ff
        /*0ad0*/ 	.word	0x00022850
        /*0ad4*/ 	.short	0x010a
        /*0ad6*/ 	.byte	0x1b
	.zero		1


	//   ....[40]....
        /*0ad8*/ 	.word	0x0000a8d0
        /*0adc*/ 	.word	0x000000ff
        /*0ae0*/ 	.word	0x00000000
        /*0ae4*/ 	.short	0x0101
        /*0ae6*/ 	.byte	0x1b
	.zero		1


	//   ....[41]....
        /*0ae8*/ 	.word	0x0000aa50
        /*0aec*/ 	.word	0x000000ff
        /*0af0*/ 	.word	0x00022830
        /*0af4*/ 	.short	0x010a
        /*0af6*/ 	.byte	0x19
	.zero		1


	//   ....[42]....
        /*0af8*/ 	.word	0x0000aa90
        /*0afc*/ 	.word	0x000000ff
        /*0b00*/ 	.word	0x00022830
        /*0b04*/ 	.short	0x010a
        /*0b06*/ 	.byte	0x19
	.zero		1


	//   ....[43]....
        /*0b08*/ 	.word	0x0000b030
        /*0b0c*/ 	.word	0x000000ff
        /*0b10*/ 	.word	0x00000000
        /*0b14*/ 	.short	0x0101
        /*0b16*/ 	.byte	0x06
	.zero		1


	//   ....[44]....
        /*0b18*/ 	.word	0x0000dbd0
        /*0b1c*/ 	.word	0x000000ff
        /*0b20*/ 	.word	0x00022850
        /*0b24*/ 	.short	0x010a
        /*0b26*/ 	.byte	0x19
	.zero		1


	//   ....[45]....
        /*0b28*/ 	.word	0x0000dc20
        /*0b2c*/ 	.word	0x000000ff
        /*0b30*/ 	.word	0x00022850
        /*0b34*/ 	.short	0x010a
        /*0b36*/ 	.byte	0x19
	.zero		1


	//   ....[46]....
        /*0b38*/ 	.word	0x0000df10
        /*0b3c*/ 	.word	0x000000ff
        /*0b40*/ 	.word	0x00000000
        /*0b44*/ 	.short	0x0101
        /*0b46*/ 	.byte	0x19
	.zero		1


	//   ....[47]....
        /*0b48*/ 	.word	0x00010390
        /*0b4c*/ 	.word	0x00000011
        /*0b50*/ 	.word	0x00000000
        /*0b54*/ 	.short	0x0101
        /*0b56*/ 	.byte	0x3f
	.zero		1


	//   ....[48]....
        /*0b58*/ 	.word	0x00013600
        /*0b5c*/ 	.word	0x00000013
        /*0b60*/ 	.word	0x00022840
        /*0b64*/ 	.short	0x010a
        /*0b66*/ 	.byte	0x3f
	.zero		1


	//   ....[49]....
        /*0b68*/ 	.word	0x00013c50
        /*0b6c*/ 	.word	0x00000013
        /*0b70*/ 	.word	0x00022830
        /*0b74*/ 	.short	0x0107
        /*0b76*/ 	.byte	0x3f
	.zero		1


	//   ....[50]....
        /*0b78*/ 	.word	0x00013d20
        /*0b7c*/ 	.word	0x00000013
        /*0b80*/ 	.word	0x00022830
        /*0b84*/ 	.short	0x0101
        /*0b86*/ 	.byte	0x3f
	.zero		1


	//   ....[51]....
        /*0b88*/ 	.word	0x000147b0
        /*0b8c*/ 	.word	0x00000011
        /*0b90*/ 	.word	0x00022800
        /*0b94*/ 	.short	0x0107
        /*0b96*/ 	.byte	0x3f
	.zero		1


	//   ....[52]....
        /*0b98*/ 	.word	0x000148a0
        /*0b9c*/ 	.word	0x00000011
        /*0ba0*/ 	.word	0x00022800
        /*0ba4*/ 	.short	0x0101
        /*0ba6*/ 	.byte	0x3f
	.zero		1


	//   ....[53]....
        /*0ba8*/ 	.word	0x000148c0
        /*0bac*/ 	.word	0x00000011
        /*0bb0*/ 	.word	0x00022820
        /*0bb4*/ 	.short	0x010a
        /*0bb6*/ 	.byte	0x3f
	.zero		1


	//   ....[54]....
        /*0bb8*/ 	.word	0x00014950
        /*0bbc*/ 	.word	0x00000013
        /*0bc0*/ 	.word	0x00022860
        /*0bc4*/ 	.short	0x010a
        /*0bc6*/ 	.byte	0x3f
	.zero		1


	//   ....[55]....
        /*0bc8*/ 	.word	0x000150d0
        /*0bcc*/ 	.word	0x00000013
        /*0bd0*/ 	.word	0x00022850
        /*0bd4*/ 	.short	0x0107
        /*0bd6*/ 	.byte	0x3f
	.zero		1


	//   ....[56]....
        /*0bd8*/ 	.word	0x000151a0
        /*0bdc*/ 	.word	0x00000013
        /*0be0*/ 	.word	0x00022850
        /*0be4*/ 	.short	0x0101
        /*0be6*/ 	.byte	0x3f
	.zero		1


	//   ....[57]....
        /*0be8*/ 	.word	0x000154f0
        /*0bec*/ 	.word	0x00000006
        /*0bf0*/ 	.word	0x00022840
        /*0bf4*/ 	.short	0x010a
        /*0bf6*/ 	.byte	0x3f
	.zero		1


	//   ....[58]....
        /*0bf8*/ 	.word	0x000158d0
        /*0bfc*/ 	.word	0x00000006
        /*0c00*/ 	.word	0x00022830
        /*0c04*/ 	.short	0x0107
        /*0c06*/ 	.byte	0x3f
	.zero		1


	//   ....[59]....
        /*0c08*/ 	.word	0x00015990
        /*0c0c*/ 	.word	0x00000006
        /*0c10*/ 	.word	0x00022830
        /*0c14*/ 	.short	0x0101
        /*0c16*/ 	.byte	0x3f
	.zero		1


	//   ....[60]....
        /*0c18*/ 	.word	0x000159c0
        /*0c1c*/ 	.word	0x00000006
        /*0c20*/ 	.word	0x00022860
        /*0c24*/ 	.short	0x010a
        /*0c26*/ 	.byte	0x3f
	.zero		1


	//   ....[61]....
        /*0c28*/ 	.word	0x00015ee0
        /*0c2c*/ 	.word	0x00000006
        /*0c30*/ 	.word	0x00022850
        /*0c34*/ 	.short	0x0107
        /*0c36*/ 	.byte	0x3f
	.zero		1


	//   ....[62]....
        /*0c38*/ 	.word	0x00015fa0
        /*0c3c*/ 	.word	0x00000006
        /*0c40*/ 	.word	0x00022850
        /*0c44*/ 	.short	0x0101
        /*0c46*/ 	.byte	0x3f
	.zero		1


	//   ....[63]....
        /*0c48*/ 	.word	0x00016e10
        /*0c4c*/ 	.word	0x00000007
        /*0c50*/ 	.word	0x00022820
        /*0c54*/ 	.short	0x010a
        /*0c56*/ 	.byte	0x3f
	.zero		1


	//   ....[64]....
        /*0c58*/ 	.word	0x00016f90
        /*0c5c*/ 	.word	0x00000005
        /*0c60*/ 	.word	0x00022840
        /*0c64*/ 	.short	0x010a
        /*0c66*/ 	.byte	0x3f
	.zero		1


	//   ....[65]....
        /*0c68*/ 	.word	0x00017030
        /*0c6c*/ 	.word	0x00000003
        /*0c70*/ 	.word	0x00022840
        /*0c74*/ 	.short	0x010a
        /*0c76*/ 	.byte	0x3f
	.zero		1


	//   ....[66]....
        /*0c78*/ 	.word	0x00017070
        /*0c7c*/ 	.word	0x00000005
        /*0c80*/ 	.word	0x00022860
        /*0c84*/ 	.short	0x010a
        /*0c86*/ 	.byte	0x3f
	.zero		1


	//   ....[67]....
        /*0c88*/ 	.word	0x000170b0
        /*0c8c*/ 	.word	0x00000003
        /*0c90*/ 	.word	0x00022860
        /*0c94*/ 	.short	0x010a
        /*0c96*/ 	.byte	0x3f
	.zero		1


	//   ....[68]....
        /*0c98*/ 	.word	0x00017110
        /*0c9c*/ 	.word	0x00000006
        /*0ca0*/ 	.word	0x00022800
        /*0ca4*/ 	.short	0x010a
        /*0ca6*/ 	.byte	0x3f
	.zero		1


	//   ....[69]....
        /*0ca8*/ 	.word	0x00017170
        /*0cac*/ 	.word	0x00000003
        /*0cb0*/ 	.word	0x00022830
        /*0cb4*/ 	.short	0x010a
        /*0cb6*/ 	.byte	0x3f
	.zero		1


	//   ....[70]....
        /*0cb8*/ 	.word	0x000171d0
        /*0cbc*/ 	.word	0x00000009
        /*0cc0*/ 	.word	0x00022850
        /*0cc4*/ 	.short	0x010a
        /*0cc6*/ 	.byte	0x3f
	.zero		1


	//   ....[71]....
        /*0cc8*/ 	.word	0x00017230
        /*0ccc*/ 	.word	0x00000003
        /*0cd0*/ 	.word	0x00022830
        /*0cd4*/ 	.short	0x010a
        /*0cd6*/ 	.byte	0x3f
	.zero		1


	//   ....[72]....
        /*0cd8*/ 	.word	0x00017290
        /*0cdc*/ 	.word	0x00000009
        /*0ce0*/ 	.word	0x00022850
        /*0ce4*/ 	.short	0x010a
        /*0ce6*/ 	.byte	0x3f
	.zero		1


	//   ....[73]....
        /*0ce8*/ 	.word	0x000172f0
        /*0cec*/ 	.word	0x00000003
        /*0cf0*/ 	.word	0x00022830
        /*0cf4*/ 	.short	0x010a
        /*0cf6*/ 	.byte	0x3f
	.zero		1


	//   ....[74]....
        /*0cf8*/ 	.word	0x00017350
        /*0cfc*/ 	.word	0x00000009
        /*0d00*/ 	.word	0x00022850
        /*0d04*/ 	.short	0x010a
        /*0d06*/ 	.byte	0x3f
	.zero		1


	//   ....[75]....
        /*0d08*/ 	.word	0x000173b0
        /*0d0c*/ 	.word	0x00000003
        /*0d10*/ 	.word	0x00022830
        /*0d14*/ 	.short	0x010a
        /*0d16*/ 	.byte	0x3f
	.zero		1


	//   ....[76]....
        /*0d18*/ 	.word	0x00017410
        /*0d1c*/ 	.word	0x00000009
        /*0d20*/ 	.word	0x00022850
        /*0d24*/ 	.short	0x010a
        /*0d26*/ 	.byte	0x3f
	.zero		1


	//   ....[77]....
        /*0d28*/ 	.word	0x00017530
        /*0d2c*/ 	.word	0x00000013
        /*0d30*/ 	.word	0x00022840
        /*0d34*/ 	.short	0x010a
        /*0d36*/ 	.byte	0x3f
	.zero		1


	//   ....[78]....
        /*0d38*/ 	.word	0x00018810
        /*0d3c*/ 	.word	0x00000011
        /*0d40*/ 	.word	0x00022820
        /*0d44*/ 	.short	0x010a
        /*0d46*/ 	.byte	0x3f
	.zero		1


	//   ....[79]....
        /*0d48*/ 	.word	0x00018860
        /*0d4c*/ 	.word	0x00000013
        /*0d50*/ 	.word	0x00022860
        /*0d54*/ 	.short	0x010a
        /*0d56*/ 	.byte	0x3f
	.zero		1


	//   ....[80]....
        /*0d58*/ 	.word	0x000191b0
        /*0d5c*/ 	.word	0x00000006
        /*0d60*/ 	.word	0x00022840
        /*0d64*/ 	.short	0x010a
        /*0d66*/ 	.byte	0x3f
	.zero		1


	//   ....[81]....
        /*0d68*/ 	.word	0x00019890
        /*0d6c*/ 	.word	0x00000006
        /*0d70*/ 	.word	0x00022860
        /*0d74*/ 	.short	0x010a
        /*0d76*/ 	.byte	0x3f
	.zero		1


	//   ....[82]....
        /*0d78*/ 	.word	0x0001a930
        /*0d7c*/ 	.word	0x00000007
        /*0d80*/ 	.word	0x00022820
        /*0d84*/ 	.short	0x010a
        /*0d86*/ 	.byte	0x3f
	.zero		1


	//   ....[83]....
        /*0d88*/ 	.word	0x0001aad0
        /*0d8c*/ 	.word	0x00000005
        /*0d90*/ 	.word	0x00022840
        /*0d94*/ 	.short	0x010a
        /*0d96*/ 	.byte	0x3f
	.zero		1


	//   ....[84]....
        /*0d98*/ 	.word	0x0001ab20
        /*0d9c*/ 	.word	0x00000003
        /*0da0*/ 	.word	0x00022840
        /*0da4*/ 	.short	0x010a
        /*0da6*/ 	.byte	0x3f
	.zero		1


	//   ....[85]....
        /*0da8*/ 	.word	0x0001ab70
        /*0dac*/ 	.word	0x00000005
        /*0db0*/ 	.word	0x00022860
        /*0db4*/ 	.short	0x010a
        /*0db6*/ 	.byte	0x3f
	.zero		1


	//----- nvinfo : EIATTR_NUM_MBARRIERS
	.align		4
.L_385:
        /*0db8*/ 	.byte	0x03, 0x38
        /*0dba*/ 	.short	0x0016


	//----- nvinfo : EIATTR_EXIT_INSTR_OFFSETS
	.align		4
        /*0dbc*/ 	.byte	0x04, 0x1c
        /*0dbe*/ 	.short	(.L_387 - .L_386)


	//   ....[0]....
.L_386:
        /*0dc0*/ 	.word	0x000009a0


	//   ....[1]....
        /*0dc4*/ 	.word	0x00011720


	//   ....[2]....
        /*0dc8*/ 	.word	0x00017100


	//----- nvinfo : EIATTR_MAX_THREADS
	.align		4
.L_387:
        /*0dcc*/ 	.byte	0x04, 0x05
        /*0dce*/ 	.short	(.L_389 - .L_388)
.L_388:
        /*0dd0*/ 	.word	0x00000180
        /*0dd4*/ 	.word	0x00000001
        /*0dd8*/ 	.word	0x00000001


	//----- nvinfo : EIATTR_CRS_STACK_SIZE
	.align		4
.L_389:
        /*0ddc*/ 	.byte	0x04, 0x1e
        /*0dde*/ 	.short	(.L_391 - .L_390)
.L_390:
        /*0de0*/ 	.word	0x00000000


	//----- nvinfo : EIATTR_CBANK_PARAM_SIZE
	.align		4
.L_391:
        /*0de4*/ 	.byte	0x03, 0x19
        /*0de6*/ 	.short	0x0af0


	//----- nvinfo : EIATTR_PARAM_CBANK
	.align		4
        /*0de8*/ 	.byte	0x04, 0x0a
        /*0dea*/ 	.short	(.L_393 - .L_392)
	.align		4
.L_392:
        /*0dec*/ 	.word	index@(.nv.constant0._ZN7cutlass13device_kernelIN5flash11enable_sm90INS1_16FlashAttnFwdSm90INS1_25CollectiveMainloopFwdSm90ILi2EN4cute5tupleIJNS5_1CILi1EEES8_S8_EEENS6_IJNS7_ILi128EEENS7_ILi96EEENS7_ILi64EEEEEELi256ENS_6half_tEfNS_4arch4Sm90ELb0ELb1ELb1ELb1ELb1ELb0ELb0ELb1ELb0ELb1ELb0ELb0EEENS1_21CollectiveEpilogueFwdINS6_IJSA_NS7_ILi256EEESB_EEES9_SE_SG_Li256ELb1ELb1ELb0ELb0EEENS1_36VarlenDynamicPersistentTileSchedulerILi128ELi96ELi256ELi128ELb0ELb1ELb1ELb1ELb0ELb1EEEEEEEEEvNT_6ParamsE)
        /*0df0*/ 	.short	0x0210
        /*0df2*/ 	.short	0x0af0


	//----- nvinfo : EIATTR_SW_WAR
	.align		4
.L_393:
        /*0df4*/ 	.byte	0x04, 0x36
        /*0df6*/ 	.short	(.L_395 - .L_394)
.L_394:
        /*0df8*/ 	.word	0x00000008
.L_395:


//--------------------- .nv.info._ZN7cutlass13device_kernelIN5flash11enable_sm90INS1_16FlashAttnFwdSm90INS1_25CollectiveMainloopFwdSm90ILi2EN4cute5tupleIJNS5_1CILi1EEES8_S8_EEENS6_IJNS7_ILi128EEENS7_ILi96EEENS7_ILi64EEEEEELi256ENS_6half_tEfNS_4arch4Sm90ELb0ELb1ELb1ELb1ELb1ELb1ELb0ELb1ELb0ELb1ELb0ELb0EEENS1_21CollectiveEpilogueFwdINS6_IJSA_NS7_ILi256EEESB_EEES9_SE_SG_Li256ELb1ELb1ELb0ELb0EEENS1_36VarlenDynamicPersistentTileSchedulerILi128ELi96ELi256ELi128ELb0ELb1ELb1ELb1ELb0ELb1EEEEEEEEEvNT_6ParamsE --------------------------
	.section	.nv.info._ZN7cutlass13device_kernelIN5flash11enable_sm90INS1_16FlashAttnFwdSm90INS1_25CollectiveMainloopFwdSm90ILi2EN4cute5tupleIJNS5_1CILi1EEES8_S8_EEENS6_IJNS7_ILi128EEENS7_ILi96EEENS7_ILi64EEEEEELi256ENS_6half_tEfNS_4arch4Sm90ELb0ELb1ELb1ELb1ELb1ELb1ELb0ELb1ELb0ELb1ELb0ELb0EEENS1_21CollectiveEpilogueFwdINS6_IJSA_NS7_ILi256EEESB_EEES9_SE_SG_Li256ELb1ELb1ELb0ELb0EEENS1_36VarlenDynamicPersistentTileSchedulerILi128ELi96ELi256ELi128ELb0ELb1ELb1ELb1ELb0ELb1EEEEEEEEEvNT_6ParamsE,"",@"SHT_CUDA_INFO"
	.sectionflags	@""
	.align	4


	//----- nvinfo : EIATTR_CUDA_API_VERSION
	.align		4
        /*0000*/ 	.byte	0x04, 0x37
        /*0002*/ 	.short	(.L_397 - .L_396)
.L_396:
        /*0004*/ 	.word	0x00000082


	//----- nvinfo : EIATTR_KPARAM_INFO
	.align		4
.L_397:
        /*0008*/ 	.byte	0x04, 0x17
        /*000a*/ 	.short	(.L_399 - .L_398)
.L_398:
        /*000c*/ 	.word	0x00000000
        /*0010*/ 	.short	0x0000
        /*0012*/ 	.short	0x0070
        /*0014*/ 	.byte	0x00, 0xf0, 0x01, 0x2a


	//----- nvinfo : EIATTR_SPARSE_MMA_MASK
	.align		4
.L_399:
        /*0018*/ 	.byte	0x03, 0x50
        /*001a*/ 	.short	0x0000


	//----- nvinfo : EIATTR_MAXREG_COUNT
	.align		4
        /*001c*/ 	.byte	0x03, 0x1b
        /*001e*/ 	.short	0x00a8


	//----- nvinfo : EIATTR_NUM_BARRIERS
	.align		4
        /*0020*/ 	.byte	0x02, 0x4c
        /*0022*/ 	.byte	0x10
	.zero		1


	//----- nvinfo : EIATTR_EXTERNS
	.align		4
        /*0024*/ 	.byte	0x04, 0x0f
        /*0026*/ 	.short	(.L_401 - .L_400)


	//   ....[0]....
	.align		4
.L_400:
        /*0028*/ 	.word	index@(__assertfail)


	//----- nvinfo : EIATTR_ANNOTATIONS
	.align		4
.L_401:
        /*002c*/ 	.byte	0x04, 0x55
        /*002e*/ 	.short	(.L_403 - .L_402)


	//   ....[0]....
.L_402:
        /* <DEDUP_REMOVED lines=31> */


	//----- nvinfo : EIATTR_MERCURY_ISA_VERSION
	.align		4
.L_403:
        /*0208*/ 	.byte	0x03, 0x5f
        /*020a*/ 	.short	0x0101


	//----- nvinfo : EIATTR_UNUSED_LOAD_BYTE_OFFSET
	.align		4
        /*020c*/ 	.byte	0x04, 0x44
        /*020e*/ 	.short	(.L_405 - .L_404)


	//   ....[0]....
.L_404:
        /*0210*/ 	.word	0x00000a80
        /*0214*/ 	.word	0x0000fff0


	//   ....[1]....
        /*0218*/ 	.word	0x00017130
        /*021c*/ 	.word	0x0000fff0


	//----- nvinfo : EIATTR_INT_WARP_WIDE_INSTR_OFFSETS
	.align		4
.L_405:
        /*0220*/ 	.byte	0x04, 0x31
        /*0222*/ 	.short	(.L_407 - .L_406)


	//   ....[0]....
.L_406:
        /*0224*/ 	.word	0x00000130


	//   ....[1]....
        /*0228*/ 	.word	0x00000170


	//   ....[2]....
        /*022c*/ 	.word	0x000001e0


	//   ....[3]....
        /*0230*/ 	.word	0x0001cec0


	//   ....[4]....
        /*0234*/ 	.word	0x0001cf50


	//   ....[5]....
        /*0238*/ 	.word	0x00020310


	//   ....[6]....
        /*023c*/ 	.word	0x000203a0


	//----- nvinfo : EIATTR_COOP_GROUP_MASK_REGIDS
	.align		4
.L_407:
        /*0240*/ 	.byte	0x04, 0x29
        /*0242*/ 	.short	(.L_409 - .L_408)


	//   ....[0]....
.L_408:
        /*0244*/ 	.word	0xffffffff


	//   ....[1]....
        /*0248*/ 	.word	0xffffffff


	//   ....[2]....
        /*024c*/ 	.word	0xffffffff


	//   ....[3]....
        /*0250*/ 	.word	0xffffffff


	//   ....[4]....
        /*0254*/ 	.word	0xffffffff


	//   ....[5]....
        /*0258*/ 	.word	0xffffffff


	//   ....[6]....
        /*025c*/ 	.word	0xffffffff


	//   ....[7]....
        /*0260*/ 	.word	0xffffffff


	//   ....[8]....
        /*0264*/ 	.word	0xffffffff


	//   ....[9]....
        /*0268*/ 	.word	0xffffffff


	//   ....[10]....
        /*026c*/ 	.word	0xffffffff


	//   ....[11]....
        /*0270*/ 	.word	0xffffffff


	//   ....[12]....
        /*0274*/ 	.word	0xffffffff


	//   ....[13]....
        /*0278*/ 	.word	0xffffffff


	//   ....[14]....
        /*027c*/ 	.word	0xffffffff


	//   ....[15]....
        /*0280*/ 	.word	0xffffffff


	//   ....[16]....
        /*0284*/ 	.word	0xffffffff


	//   ....[17]....
        /*0288*/ 	.word	0xffffffff


	//   ....[18]....
        /*028c*/ 	.word	0xffffffff


	//   ....[19]....
        /*0290*/ 	.word	0xffffffff


	//   ....[20]....
        /*0294*/ 	.word	0xffffffff


	//   ....[21]....
        /*0298*/ 	.word	0xffffffff


	//   ....[22]....
        /*029c*/ 	.word	0xffffffff


	//   ....[23]....
        /*02a0*/ 	.word	0xffffffff


	//   ....[24]....
        /*02a4*/ 	.word	0xffffffff


	//   ....[25]....
        /*02a8*/ 	.word	0xffffffff


	//   ....[26]....
        /*02ac*/ 	.word	0xffffffff


	//   ....[27]....
        /*02b0*/ 	.word	0xffffffff


	//   ....[28]....
        /*02b4*/ 	.word	0xffffffff


	//   ....[29]....
        /*02b8*/ 	.word	0xffffffff


	//   ....[30]....
        /*02bc*/ 	.word	0xffffffff


	//   ....[31]....
        /*02c0*/ 	.word	0xffffffff


	//   ....[32]....
        /*02c4*/ 	.word	0xffffffff


	//   ....[33]....
        /*02c8*/ 	.word	0xffffffff


	//   ....[34]....
        /*02cc*/ 	.word	0xffffffff


	//   ....[35]....
        /*02d0*/ 	.word	0xffffffff


	//   ....[36]....
        /*02d4*/ 	.word	0xffffffff


	//   ....[37]....
        /*02d8*/ 	.word	0xffffffff


	//   ....[38]....
        /*02dc*/ 	.word	0xffffffff


	//   ....[39]....
        /*02e0*/ 	.word	0xffffffff


	//   ....[40]....
        /*02e4*/ 	.word	0xffffffff


	//   ....[41]....
        /*02e8*/ 	.word	0xffffffff


	//   ....[42]....
        /*02ec*/ 	.word	0xffffffff


	//   ....[43]....
        /*02f0*/ 	.word	0xffffffff


	//   ....[44]....
        /*02f4*/ 	.word	0xffffffff


	//   ....[45]....
        /*02f8*/ 	.word	0xffffffff


	//   ....[46]....
        /*02fc*/ 	.word	0xffffffff


	//   ....[47]....
        /*0300*/ 	.word	0xffffffff


	//   ....[48]....
        /*0304*/ 	.word	0xffffffff


	//   ....[49]....
        /*0308*/ 	.word	0xffffffff


	//   ....[50]....
        /*030c*/ 	.word	0xffffffff


	//   ....[51]....
        /*0310*/ 	.word	0xffffffff


	//   ....[52]....
        /*0314*/ 	.word	0xffffffff


	//   ....[53]....
        /*0318*/ 	.word	0xffffffff


	//   ....[54]....
        /*031c*/ 	.word	0xffffffff


	//   ....[55]....
        /*0320*/ 	.word	0xffffffff


	//   ....[56]....
        /*0324*/ 	.word	0xffffffff


	//   ....[57]....
        /*0328*/ 	.word	0xffffffff


	//   ....[58]....
        /*032c*/ 	.word	0xffffffff


	//   ....[59]....
        /*0330*/ 	.word	0xffffffff


	//   ....[60]....
        /*0334*/ 	.word	0xffffffff


	//   ....[61]....
        /*0338*/ 	.word	0xffffffff


	//   ....[62]....
        /*033c*/ 	.word	0xffffffff


	//   ....[63]....
        /*0340*/ 	.word	0xffffffff


	//   ....[64]....
        /*0344*/ 	.word	0xffffffff


	//   ....[65]....
        /*0348*/ 	.word	0xffffffff


	//   ....[66]....
        /*034c*/ 	.word	0xffffffff


	//   ....[67]....
        /*0350*/ 	.word	0xffffffff


	//   ....[68]....
        /*0354*/ 	.word	0xffffffff


	//   ....[69]....
        /*0358*/ 	.word	0xffffffff


	//   ....[70]....
        /*035c*/ 	.word	0xffffffff


	//   ....[71]....
        /*0360*/ 	.word	0xffffffff


	//   ....[72]....
        /*0364*/ 	.word	0xffffffff


	//   ....[73]....
        /*0368*/ 	.word	0xffffffff


	//   ....[74]....
        /*036c*/ 	.word	0xffffffff


	//   ....[75]....
        /*0370*/ 	.word	0xffffffff


	//   ....[76]....
        /*0374*/ 	.word	0xffffffff


	//   ....[77]....
        /*0378*/ 	.word	0xffffffff


	//   ....[78]....
        /*037c*/ 	.word	0xffffffff


	//   ....[79]....
        /*0380*/ 	.word	0xffffffff


	//   ....[80]....
        /*0384*/ 	.word	0xffffffff


	//   ....[81]....
        /*0388*/ 	.word	0xffffffff


	//   ....[82]....
        /*038c*/ 	.word	0xffffffff


	//   ....[83]....
        /*0390*/ 	.word	0xffffffff


	//   ....[84]....
        /*0394*/ 	.word	0xffffffff


	//   ....[85]....
        /*0398*/ 	.word	0xffffffff


	//   ....[86]....
        /*039c*/ 	.word	0xffffffff


	//   ....[87]....
        /*03a0*/ 	.word	0xffffffff


	//   ....[88]....
        /*03a4*/ 	.word	0xffffffff


	//   ....[89]....
        /*03a8*/ 	.word	0xffffffff


	//   ....[90]....
        /*03ac*/ 	.word	0xffffffff


	//   ....[91]....
        /*03b0*/ 	.word	0xffffffff


	//   ....[92]....
        /*03b4*/ 	.word	0xffffffff


	//   ....[93]....
        /*03b8*/ 	.word	0xffffffff


	//   ....[94]....
        /*03bc*/ 	.word	0xffffffff


	//   ....[95]....
        /*03c0*/ 	.word	0xffffffff


	//   ....[96]....
        /*03c4*/ 	.word	0xffffffff


	//   ....[97]....
        /*03c8*/ 	.word	0xffffffff


	//   ....[98]....
        /*03cc*/ 	.word	0xffffffff


	//   ....[99]....
        /*03d0*/ 	.word	0xffffffff


	//   ....[100]....
        /*03d4*/ 	.word	0xffffffff


	//   ....[101]....
        /*03d8*/ 	.word	0xffffffff


	//   ....[102]....
        /*03dc*/ 	.word	0xffffffff


	//   ....[103]....
        /*03e0*/ 	.word	0xffffffff


	//   ....[104]....
        /*03e4*/ 	.word	0xffffffff


	//   ....[105]....
        /*03e8*/ 	.word	0xffffffff


	//   ....[106]....
        /*03ec*/ 	.word	0xffffffff


	//   ....[107]....
        /*03f0*/ 	.word	0xffffffff


	//   ....[108]....
        /*03f4*/ 	.word	0xffffffff


	//   ....[109]....
        /*03f8*/ 	.word	0xffffffff


	//   ....[110]....
        /*03fc*/ 	.word	0xffffffff


	//   ....[111]....
        /*0400*/ 	.word	0xffffffff


	//   ....[112]....
        /*0404*/ 	.word	0xffffffff


	//   ....[113]....
        /*0408*/ 	.word	0xffffffff


	//   ....[114]....
        /*040c*/ 	.word	0xffffffff


	//   ....[115]....
        /*0410*/ 	.word	0xffffffff


	//   ....[116]....
        /*0414*/ 	.word	0xffffffff


	//   ....[117]....
        /*0418*/ 	.word	0xffffffff


	//   ....[118]....
        /*041c*/ 	.word	0xffffffff


	//   ....[119]....
        /*0420*/ 	.word	0xffffffff


	//   ....[120]....
        /*0424*/ 	.word	0xffffffff


	//   ....[121]....
        /*0428*/ 	.word	0xffffffff


	//   ....[122]....
        /*042c*/ 	.word	0xffffffff


	//   ....[123]....
        /*0430*/ 	.word	0xffffffff


	//   ....[124]....
        /*0434*/ 	.word	0xffffffff


	//   ....[125]....
        /*0438*/ 	.word	0xffffffff


	//   ....[126]....
        /*043c*/ 	.word	0xffffffff


	//   ....[127]....
        /*0440*/ 	.word	0xffffffff


	//   ....[128]....
        /*0444*/ 	.word	0xffffffff


	//   ....[129]....
        /*0448*/ 	.word	0xffffffff


	//   ....[130]....
        /*044c*/ 	.word	0xffffffff


	//   ....[131]....
        /*0450*/ 	.word	0xffffffff


	//   ....[132]....
        /*0454*/ 	.word	0xffffffff


	//   ....[133]....
        /*0458*/ 	.word	0xffffffff


	//   ....[134]....
        /*045c*/ 	.word	0xffffffff


	//   ....[135]....
        /*0460*/ 	.word	0xffffffff


	//   ....[136]....
        /*0464*/ 	.word	0xffffffff


	//   ....[137]....
        /*0468*/ 	.word	0xffffffff


	//   ....[138]....
        /*046c*/ 	.word	0xffffffff


	//   ....[139]....
        /*0470*/ 	.word	0xffffffff


	//   ....[140]....
        /*0474*/ 	.word	0xffffffff


	//   ....[141]....
        /*0478*/ 	.word	0xffffffff


	//   ....[142]....
        /*047c*/ 	.word	0xffffffff


	//   ....[143]....
        /*0480*/ 	.word	0xffffffff


	//   ....[144]....
        /*0484*/ 	.word	0xffffffff


	//   ....[145]....
        /*0488*/ 	.word	0xffffffff


	//   ....[146]....
        /*048c*/ 	.word	0xffffffff


	//   ....[147]....
        /*0490*/ 	.word	0xffffffff


	//   ....[148]....
        /*0494*/ 	.word	0xffffffff


	//   ....[149]....
        /*0498*/ 	.word	0xffffffff


	//   ....[150]....
        /*049c*/ 	.word	0xffffffff


	//   ....[151]....
        /*04a0*/ 	.word	0xffffffff


	//   ....[152]....
        /*04a4*/ 	.word	0xffffffff


	//   ....[153]....
        /*04a8*/ 	.word	0xffffffff


	//   ....[154]....
        /*04ac*/ 	.word	0xffffffff


	//   ....[155]....
        /*04b0*/ 	.word	0xffffffff


	//   ....[156]....
        /*04b4*/ 	.word	0xffffffff


	//   ....[157]....
        /*04b8*/ 	.word	0xffffffff


	//   ....[158]....
        /*04bc*/ 	.word	0xffffffff


	//   ....[159]....
        /*04c0*/ 	.word	0xffffffff


	//   ....[160]....
        /*04c4*/ 	.word	0xffffffff


	//   ....[161]....
        /*04c8*/ 	.word	0xffffffff


	//   ....[162]....
        /*04cc*/ 	.word	0xffffffff


	//   ....[163]....
        /*04d0*/ 	.word	0xffffffff


	//   ....[164]....
        /*04d4*/ 	.word	0xffffffff


	//   ....[165]....
        /*04d8*/ 	.word	0xffffffff


	//   ....[166]....
        /*04dc*/ 	.word	0xffffffff


	//   ....[167]....
        /*04e0*/ 	.word	0xffffffff


	//   ....[168]....
        /*04e4*/ 	.word	0xffffffff


	//   ....[169]....
        /*04e8*/ 	.word	0xffffffff


	//   ....[170]....
        /*04ec*/ 	.word	0xffffffff


	//   ....[171]....
        /*04f0*/ 	.word	0xffffffff


	//   ....[172]....
        /*04f4*/ 	.word	0xffffffff


	//   ....[173]....
        /*04f8*/ 	.word	0xffffffff


	//   ....[174]....
        /*04fc*/ 	.word	0xffffffff


	//   ....[175]....
        /*0500*/ 	.word	0xffffffff


	//   ....[176]....
        /*0504*/ 	.word	0xffffffff


	//   ....[177]....
        /*0508*/ 	.word	0xffffffff


	//   ....[178]....
        /*050c*/ 	.word	0xffffffff


	//   ....[179]....
        /*0510*/ 	.word	0xffffffff


	//   ....[180]....
        /*0514*/ 	.word	0xffffffff


	//   ....[181]....
        /*0518*/ 	.word	0xffffffff


	//   ....[182]....
        /*051c*/ 	.word	0xffffffff


	//   ....[183]....
        /*0520*/ 	.word	0xffffffff


	//   ....[184]....
        /*0524*/ 	.word	0xffffffff


	//   ....[185]....
        /*0528*/ 	.word	0x0500000f


	//   ....[186]....
        /*052c*/ 	.word	0x0500000f


	//   ....[187]....
        /*0530*/ 	.word	0x0500000f


	//   ....[188]....
        /*0534*/ 	.word	0x0500000f


	//   ....[189]....
        /*0538*/ 	.word	0x0500000f


	//   ....[190]....
        /*053c*/ 	.word	0x0500000f


	//   ....[191]....
        /*0540*/ 	.word	0x0500000f


	//   ....[192]....
        /*0544*/ 	.word	0x0500000f


	//   ....[193]....
        /*0548*/ 	.word	0x0500000f


	//   ....[194]....
        /*054c*/ 	.word	0x0500000f


	//   ....[195]....
        /*0550*/ 	.word	0x0500000f


	//   ....[196]....
        /*0554*/ 	.word	0x0500000f


	//   ....[197]....
        /*0558*/ 	.word	0x0500000f


	//   ....[198]....
        /*055c*/ 	.word	0x0500000f


	//   ....[199]....
        /*0560*/ 	.word	0x0500000f


	//   ....[200]....
        /*0564*/ 	.word	0x0500000f


	//   ....[201]....
        /*0568*/ 	.word	0x0500000f


	//   ....[202]....
        /*056c*/ 	.word	0x0500000f


	//   ....[203]....
        /*0570*/ 	.word	0x0500000f


	//   ....[204]....
        /*0574*/ 	.word	0x0500000f


	//   ....[205]....
        /*0578*/ 	.word	0x0500000f


	//   ....[206]....
        /*057c*/ 	.word	0x0500000f


	//   ....[207]....
        /*0580*/ 	.word	0x0500000f


	//   ....[208]....
        /*0584*/ 	.word	0x0500000f


	//   ....[209]....
        /*0588*/ 	.word	0x0500000f


	//   ....[210]....
        /*058c*/ 	.word	0x0500000f


	//   ....[211]....
        /*0590*/ 	.word	0x0500000f


	//   ....[212]....
        /*0594*/ 	.word	0x0500000f


	//   ....[213]....
        /*0598*/ 	.word	0x0500000f


	//   ....[214]....
        /*059c*/ 	.word	0x0500000f


	//   ....[215]....
        /*05a0*/ 	.word	0x0500000f


	//   ....[216]....
        /*05a4*/ 	.word	0x0500000f


	//   ....[217]....
        /*05a8*/ 	.word	0x0500000f


	//   ....[218]....
        /*05ac*/ 	.word	0x0500000f


	//   ....[219]....
        /*05b0*/ 	.word	0x0500000f


	//   ....[220]....
        /*05b4*/ 	.word	0x0500000f


	//   ....[221]....
        /*05b8*/ 	.word	0x0500000f


	//   ....[222]....
        /*05bc*/ 	.word	0x0500000f


	//   ....[223]....
        /*05c0*/ 	.word	0x0500000f


	//   ....[224]....
        /*05c4*/ 	.word	0x0500000f


	//   ....[225]....
        /*05c8*/ 	.word	0x0500000f


	//   ....[226]....
        /*05cc*/ 	.word	0x0500000f


	//   ....[227]....
        /*05d0*/ 	.word	0x0500000f


	//   ....[228]....
        /*05d4*/ 	.word	0x0500000f


	//   ....[229]....
        /*05d8*/ 	.word	0x0500000f


	//   ....[230]....
        /*05dc*/ 	.word	0x0500000f


	//   ....[231]....
        /*05e0*/ 	.word	0x0500000f


	//   ....[232]....
        /*05e4*/ 	.word	0x0500000f


	//   ....[233]....
        /*05e8*/ 	.word	0x0500000f


	//   ....[234]....
        /*05ec*/ 	.word	0x0500000f


	//   ....[235]....
        /*05f0*/ 	.word	0x0500000f


	//   ....[236]....
        /*05f4*/ 	.word	0x0500000f


	//   ....[237]....
        /*05f8*/ 	.word	0x0500000f


	//   ....[238]....
        /*05fc*/ 	.word	0x0500000f


	//   ....[239]....
        /*0600*/ 	.word	0x0500000f


	//   ....[240]....
        /*0604*/ 	.word	0x0500000f


	//   ....[241]....
        /*0608*/ 	.word	0x0500000f


	//   ....[242]....
        /*060c*/ 	.word	0x0500000f


	//   ....[243]....
        /*0610*/ 	.word	0x0500000f


	//   ....[244]....
        /*0614*/ 	.word	0x0500000f


	//   ....[245]....
        /*0618*/ 	.word	0x0500000f


	//   ....[246]....
        /*061c*/ 	.word	0x0500000f


	//   ....[247]....
        /*0620*/ 	.word	0x0500000f


	//   ....[248]....
        /*0624*/ 	.word	0x0500000f


	//   ....[249]....
        /*0628*/ 	.word	0x0500000f


	//   ....[250]....
        /*062c*/ 	.word	0x0500000f


	//   ....[251]....
        /*0630*/ 	.word	0x0500000f


	//   ....[252]....
        /*0634*/ 	.word	0x0500000f


	//   ....[253]....
        /*0638*/ 	.word	0x0500000f


	//   ....[254]....
        /*063c*/ 	.word	0x0500000f


	//   ....[255]....
        /*0640*/ 	.word	0x0500000f


	//   ....[0]....
        /*0644*/ 	.word	0x0500000f


	//   ....[1]....
        /*0648*/ 	.word	0x0500000f


	//   ....[2]....
        /*064c*/ 	.word	0x0500000f


	//   ....[3]....
        /*0650*/ 	.word	0x0500000f


	//   ....[4]....
        /*0654*/ 	.word	0x0500000f


	//   ....[5]....
        /*0658*/ 	.word	0x0500000f


	//   ....[6]....
        /*065c*/ 	.word	0x0500000f


	//   ....[7]....
        /*0660*/ 	.word	0x0500000f


	//   ....[8]....
        /*0664*/ 	.word	0x0500000f


	//   ....[9]....
        /*0668*/ 	.word	0x0500000f


	//   ....[10]....
        /*066c*/ 	.word	0x0500000f


	//   ....[11]....
        /*0670*/ 	.word	0x0500000f


	//   ....[12]....
        /*0674*/ 	.word	0x0500000f


	//   ....[13]....
        /*0678*/ 	.word	0x0500000f


	//   ....[14]....
        /*067c*/ 	.word	0x0500000f


	//   ....[15]....
        /*0680*/ 	.word	0x0500000f


	//   ....[16]....
        /*0684*/ 	.word	0x0500000f


	//   ....[17]....
        /*0688*/ 	.word	0x0500000f


	//   ....[18]....
        /*068c*/ 	.word	0x0500000f


	//   ....[19]....
        /*0690*/ 	.word	0x0500000f


	//   ....[20]....
        /*0694*/ 	.word	0x0500000f


	//   ....[21]....
        /*0698*/ 	.word	0x0500000f


	//   ....[22]....
        /*069c*/ 	.word	0x0500000f


	//   ....[23]....
        /*06a0*/ 	.word	0x0500000f


	//   ....[24]....
        /*06a4*/ 	.word	0x0500000f


	//   ....[25]....
        /*06a8*/ 	.word	0x0500000f


	//   ....[26]....
        /*06ac*/ 	.word	0x0500000f


	//   ....[27]....
        /*06b0*/ 	.word	0x0500000f


	//   ....[28]....
        /*06b4*/ 	.word	0x0500000f


	//   ....[29]....
        /*06b8*/ 	.word	0x0500000f


	//   ....[30]....
        /*06bc*/ 	.word	0x0500000f


	//   ....[31]....
        /*06c0*/ 	.word	0x0500000f


	//   ....[32]....
        /*06c4*/ 	.word	0x0500000f


	//   ....[33]....
        /*06c8*/ 	.word	0x0500000f


	//   ....[34]....
        /*06cc*/ 	.word	0x0500000f


	//   ....[35]....
        /*06d0*/ 	.word	0x0500000f


	//   ....[36]....
        /*06d4*/ 	.word	0x0500000f


	//   ....[37]....
        /*06d8*/ 	.word	0x0500000f


	//   ....[38]....
        /*06dc*/ 	.word	0x0500000f


	//   ....[39]....
        /*06e0*/ 	.word	0x0500000f


	//   ....[40]....
        /*06e4*/ 	.word	0x0500000f


	//   ....[41]....
        /*06e8*/ 	.word	0x0500000f


	//   ....[42]....
        /*06ec*/ 	.word	0x0500000f


	//   ....[43]....
        /*06f0*/ 	.word	0x0500000f


	//   ....[44]....
        /*06f4*/ 	.word	0x0500000f


	//   ....[45]....
        /*06f8*/ 	.word	0x0500000f


	//   ....[46]....
        /*06fc*/ 	.word	0x0500000f


	//   ....[47]....
        /*0700*/ 	.word	0x0500000f


	//   ....[48]....
        /*0704*/ 	.word	0x0500000f


	//   ....[49]....
        /*0708*/ 	.word	0x0500000f


	//----- nvinfo : EIATTR_COOP_GROUP_INSTR_OFFSETS
	.align		4
.L_409:
        /*070c*/ 	.byte	0x04, 0x28
        /*070e*/ 	.short	(.L_411 - .L_410)


	//   ....[0]....
.L_410:
        /*0710*/ 	.word	0x00000070


	//   ....[1]....
        /*0714*/ 	.word	0x00000140


	//   ....[2]....
        /*0718*/ 	.word	0x00000190


	//   ....[3]....
        /*071c*/ 	.word	0x000003c0


	//   ....[4]....
        /*0720*/ 	.word	0x00000520


	//   ....[5]....
        /*0724*/ 	.word	0x00000640


	//   ....[6]....
        /*0728*/ 	.word	0x000007a0


	//   ....[7]....
        /*072c*/ 	.word	0x00002f80


	//   ....[8]....
        /*0730*/ 	.word	0x00002f90


	//   ....[9]....
        /*0734*/ 	.word	0x00003640


	//   ....[10]....
        /*0738*/ 	.word	0x00003650


	//   ....[11]....
        /*073c*/ 	.word	0x000041d0


	//   ....[12]....
        /*0740*/ 	.word	0x000041e0


	//   ....[13]....
        /*0744*/ 	.word	0x00004950


	//   ....[14]....
        /*0748*/ 	.word	0x00004960


	//   ....[15]....
        /*074c*/ 	.word	0x00005360


	//   ....[16]....
        /*0750*/ 	.word	0x00005370


	//   ....[17]....
        /*0754*/ 	.word	0x00005480


	//   ....[18]....
        /*0758*/ 	.word	0x00005490


	//   ....[19]....
        /*075c*/ 	.word	0x000058c0


	//   ....[20]....
        /*0760*/ 	.word	0x000058e0


	//   ....[21]....
        /*0764*/ 	.word	0x00005bb0


	//   ....[22]....
        /*0768*/ 	.word	0x00005bd0


	//   ....[23]....
        /*076c*/ 	.word	0x000069c0


	//   ....[24]....
        /*0770*/ 	.word	0x00007140


	//   ....[25]....
        /*0774*/ 	.word	0x00007150


	//   ....[26]....
        /*0778*/ 	.word	0x00007160


	//   ....[27]....
        /*077c*/ 	.word	0x00007170


	//   ....[28]....
        /*0780*/ 	.word	0x00007460


	//   ....[29]....
        /*0784*/ 	.word	0x00007470


	//   ....[30]....
        /*0788*/ 	.word	0x00007480


	//   ....[31]....
        /*078c*/ 	.word	0x00007490


	//   ....[32]....
        /*0790*/ 	.word	0x00008750


	//   ....[33]....
        /*0794*/ 	.word	0x00008770


	//   ....[34]....
        /*0798*/ 	.word	0x00008780


	//   ....[35]....
        /*079c*/ 	.word	0x00008790


	//   ....[36]....
        /*07a0*/ 	.word	0x00008870


	//   ....[37]....
        /*07a4*/ 	.word	0x00008880


	//   ....[38]....
        /*07a8*/ 	.word	0x00008910


	//   ....[39]....
        /*07ac*/ 	.word	0x00008980


	//   ....[40]....
        /*07b0*/ 	.word	0x0000a3c0


	//   ....[41]....
        /*07b4*/ 	.word	0x0000afd0


	//   ....[42]....
        /*07b8*/ 	.word	0x0000b860


	//   ....[43]....
        /*07bc*/ 	.word	0x0000b8a0


	//   ....[44]....
        /*07c0*/ 	.word	0x0000bcc0


	//   ....[45]....
        /*07c4*/ 	.word	0x0000bd20


	//   ....[46]....
        /*07c8*/ 	.word	0x0000d440


	//   ....[47]....
        /*07cc*/ 	.word	0x0000e210


	//   ....[48]....
        /*07d0*/ 	.word	0x0000e910


	//   ....[49]....
        /*07d4*/ 	.word	0x0000ea30


	//   ....[50]....
        /*07d8*/ 	.word	0x0000f450


	//   ....[51]....
        /*07dc*/ 	.word	0x0000f560


	//   ....[52]....
        /*07e0*/ 	.word	0x00011220


	//   ....[53]....
        /*07e4*/ 	.word	0x000112e0


	//   ....[54]....
        /*07e8*/ 	.word	0x00011c60


	//   ....[55]....
        /*07ec*/ 	.word	0x00011cc0


	//   ....[56]....
        /*07f0*/ 	.word	0x00013630


	//   ....[57]....
        /*07f4*/ 	.word	0x00013b20


	//   ....[58]....
        /*07f8*/ 	.word	0x000148d0


	//   ....[59]....
        /*07fc*/ 	.word	0x000149f0


	//   ....[60]....
        /*0800*/ 	.word	0x00015390


	//   ....[61]....
        /*0804*/ 	.word	0x00015560


	//   ....[62]....
        /*0808*/ 	.word	0x00016680


	//   ....[63]....
        /*080c*/ 	.word	0x000166c0


	//   ....[64]....
        /*0810*/ 	.word	0x00016770


	//   ....[65]....
        /*0814*/ 	.word	0x00016790


	//   ....[66]....
        /*0818*/ 	.word	0x00018200


	//   ....[67]....
        /*081c*/ 	.word	0x000182b0


	//   ....[68]....
        /*0820*/ 	.word	0x00018460


	//   ....[69]....
        /*0824*/ 	.word	0x000184c0


	//   ....[70]....
        /*0828*/ 	.word	0x00018c30


	//   ....[71]....
        /*082c*/ 	.word	0x00018c70


	//   ....[72]....
        /*0830*/ 	.word	0x00018df0


	//   ....[73]....
        /*0834*/ 	.word	0x00018e10


	//   ....[74]....
        /*0838*/ 	.word	0x00018f50


	//   ....[75]....
        /*083c*/ 	.word	0x00018f70


	//   ....[76]....
        /*0840*/ 	.word	0x000190c0


	//   ....[77]....
        /*0844*/ 	.word	0x000190e0


	//   ....[78]....
        /*0848*/ 	.word	0x00019a30


	//   ....[79]....
        /*084c*/ 	.word	0x00019a40


	//   ....[80]....
        /*0850*/ 	.word	0x00019be0


	//   ....[81]....
        /*0854*/ 	.word	0x00019bf0


	//   ....[82]....
        /*0858*/ 	.word	0x00019d80


	//   ....[83]....
        /*085c*/ 	.word	0x00019d90


	//   ....[84]....
        /*0860*/ 	.word	0x00019f20


	//   ....[85]....
        /*0864*/ 	.word	0x00019f30


	//   ....[86]....
        /*0868*/ 	.word	0x0001a120


	//   ....[87]....
        /*086c*/ 	.word	0x0001a2d0


	//   ....[88]....
        /*0870*/ 	.word	0x0001a300


	//   ....[89]....
        /*0874*/ 	.word	0x0001a330


	//   ....[90]....
        /*0878*/ 	.word	0x0001a360


	//   ....[91]....
        /*087c*/ 	.word	0x0001a390


	//   ....[92]....
        /*0880*/ 	.word	0x0001a3c0


	//   ....[93]....
        /*0884*/ 	.word	0x0001a530


	//   ....[94]....
        /*0888*/ 	.word	0x0001a560


	//   ....[95]....
        /*088c*/ 	.word	0x0001a590


	//   ....[96]....
        /*0890*/ 	.word	0x0001a5c0


	//   ....[97]....
        /*0894*/ 	.word	0x0001a5f0


	//   ....[98]....
        /*0898*/ 	.word	0x0001a620


	//   ....[99]....
        /*089c*/ 	.word	0x0001a6b0


	//   ....[100]....
        /*08a0*/ 	.word	0x0001a710


	//   ....[101]....
        /*08a4*/ 	.word	0x0001a7a0


	//   ....[102]....
        /*08a8*/ 	.word	0x0001b850


	//   ....[103]....
        /*08ac*/ 	.word	0x0001da70


	//   ....[104]....
        /*08b0*/ 	.word	0x0001da90


	//   ....[105]....
        /*08b4*/ 	.word	0x0001db20


	//   ....[106]....
        /*08b8*/ 	.word	0x0001db40


	//   ....[107]....
        /*08bc*/ 	.word	0x0001dbc0


	//   ....[108]....
        /*08c0*/ 	.word	0x0001dbe0


	//   ....[109]....
        /*08c4*/ 	.word	0x0001dc60


	//   ....[110]....
        /*08c8*/ 	.word	0x0001dc80


	//   ....[111]....
        /*08cc*/ 	.word	0x0001dd00


	//   ....[112]....
        /*08d0*/ 	.word	0x0001dd20


	//   ....[113]....
        /*08d4*/ 	.word	0x0001dd30


	//   ....[114]....
        /*08d8*/ 	.word	0x0001dd40


	//   ....[115]....
        /*08dc*/ 	.word	0x0001e5b0


	//   ....[116]....
        /*08e0*/ 	.word	0x0001e5e0


	//   ....[117]....
        /*08e4*/ 	.word	0x0001e6a0


	//   ....[118]....
        /*08e8*/ 	.word	0x0001e6b0


	//   ....[119]....
        /*08ec*/ 	.word	0x0001e740


	//   ....[120]....
        /*08f0*/ 	.word	0x0001e750


	//   ....[121]....
        /*08f4*/ 	.word	0x0001e7e0


	//   ....[122]....
        /*08f8*/ 	.word	0x0001e7f0


	//   ....[123]....
        /*08fc*/ 	.word	0x0001e880


	//   ....[124]....
        /*0900*/ 	.word	0x0001e890


	//   ....[125]....
        /*0904*/ 	.word	0x0001e920


	//   ....[126]....
        /*0908*/ 	.word	0x0001e930


	//   ....[127]....
        /*090c*/ 	.word	0x0001e9b0


	//   ....[128]....
        /*0910*/ 	.word	0x0001e9c0


	//   ....[129]....
        /*0914*/ 	.word	0x0001e9d0


	//   ....[130]....
        /*0918*/ 	.word	0x0001e9e0


	//   ....[131]....
        /*091c*/ 	.word	0x0001ee70


	//   ....[132]....
        /*0920*/ 	.word	0x0001eea0


	//   ....[133]....
        /*0924*/ 	.word	0x0001ef00


	//   ....[134]....
        /*0928*/ 	.word	0x0001efb0


	//   ....[135]....
        /*092c*/ 	.word	0x0001efc0


	//   ....[136]....
        /*0930*/ 	.word	0x0001eff0


	//   ....[137]....
        /*0934*/ 	.word	0x0001f080


	//   ....[138]....
        /*0938*/ 	.word	0x0001f130


	//   ....[139]....
        /*093c*/ 	.word	0x0001f140


	//   ....[140]....
        /*0940*/ 	.word	0x0001f170


	//   ....[141]....
        /*0944*/ 	.word	0x0001f180


	//   ....[142]....
        /*0948*/ 	.word	0x0001f210


	//   ....[143]....
        /*094c*/ 	.word	0x0001f940


	//   ....[144]....
        /*0950*/ 	.word	0x0001f960


	//   ....[145]....
        /*0954*/ 	.word	0x0001f9b0


	//   ....[146]....
        /*0958*/ 	.word	0x0001f9c0


	//   ....[147]....
        /*095c*/ 	.word	0x0001fa00


	//   ....[148]....
        /*0960*/ 	.word	0x0001fa10


	//   ....[149]....
        /*0964*/ 	.word	0x0001fa50


	//   ....[150]....
        /*0968*/ 	.word	0x0001fa60


	//   ....[151]....
        /*096c*/ 	.word	0x0001faa0


	//   ....[152]....
        /*0970*/ 	.word	0x0001fab0


	//   ....[153]....
        /*0974*/ 	.word	0x0001fac0


	//   ....[154]....
        /*0978*/ 	.word	0x0001fb00


	//   ....[155]....
        /*097c*/ 	.word	0x0001fe40


	//   ....[156]....
        /*0980*/ 	.word	0x0001fe60


	//   ....[157]....
        /*0984*/ 	.word	0x0001fe70


	//   ....[158]....
        /*0988*/ 	.word	0x0001fe90


	//   ....[159]....
        /*098c*/ 	.word	0x0001ff00


	//   ....[160]....
        /*0990*/ 	.word	0x0001ff20


	//   ....[161]....
        /*0994*/ 	.word	0x0001ff80


	//   ....[162]....
        /*0998*/ 	.word	0x0001ffa0


	//   ....[163]....
        /*099c*/ 	.word	0x00020000


	//   ....[164]....
        /*09a0*/ 	.word	0x00020020


	//   ....[165]....
        /*09a4*/ 	.word	0x00020080


	//   ....[166]....
        /*09a8*/ 	.word	0x000200a0


	//   ....[167]....
        /*09ac*/ 	.word	0x00020580


	//   ....[168]....
        /*09b0*/ 	.word	0x000205b0


	//   ....[169]....
        /*09b4*/ 	.word	0x000205f0


	//   ....[170]....
        /*09b8*/ 	.word	0x00020620


	//   ....[171]....
        /*09bc*/ 	.word	0x00020650


	//   ....[172]....
        /*09c0*/ 	.word	0x00020680


	//   ....[173]....
        /*09c4*/ 	.word	0x000206b0


	//   ....[174]....
        /*09c8*/ 	.word	0x000206e0


	//   ....[175]....
        /*09cc*/ 	.word	0x00020860


	//   ....[176]....
        /*09d0*/ 	.word	0x00020890


	//   ....[177]....
        /*09d4*/ 	.word	0x000208c0


	//   ....[178]....
        /*09d8*/ 	.word	0x000208f0


	//   ....[179]....
        /*09dc*/ 	.word	0x00020920


	//   ....[180]....
        /*09e0*/ 	.word	0x00020950


	//   ....[181]....
        /*09e4*/ 	.word	0x00020a10


	//   ....[182]....
        /*09e8*/ 	.word	0x00020a30


	//   ....[183]....
        /*09ec*/ 	.word	0x00020aa0


	//   ....[184]....
        /*09f0*/ 	.word	0x00021140


	//   ....[185]....
        /*09f4*/ 	.word	0x00021460


	//   ....[186]....
        /*09f8*/ 	.word	0x000214f0


	//   ....[187]....
        /*09fc*/ 	.word	0x00021590


	//   ....[188]....
        /*0a00*/ 	.word	0x00021620


	//   ....[189]....
        /*0a04*/ 	.word	0x00021710


	//   ....[190]....
        /*0a08*/ 	.word	0x000217a0


	//   ....[191]....
        /*0a0c*/ 	.word	0x00021830


	//   ....[192]....
        /*0a10*/ 	.word	0x000218c0


	//   ....[193]....
        /*0a14*/ 	.word	0x000219b0


	//   ....[194]....
        /*0a18*/ 	.word	0x00021a40


	//   ....[195]....
        /*0a1c*/ 	.word	0x00021ad0


	//   ....[196]....
        /*0a20*/ 	.word	0x00021b60


	//   ....[197]....
        /*0a24*/ 	.word	0x00021c30


	//   ....[198]....
        /*0a28*/ 	.word	0x00021cd0


	//   ....[199]....
        /*0a2c*/ 	.word	0x00021d60


	//   ....[200]....
        /*0a30*/ 	.word	0x00021db0


	//   ....[201]....
        /*0a34*/ 	.word	0x00021e00


	//   ....[202]....
        /*0a38*/ 	.word	0x00021e90


	//   ....[203]....
        /*0a3c*/ 	.word	0x00021f20


	//   ....[204]....
        /*0a40*/ 	.word	0x00021f70


	//   ....[205]....
        /*0a44*/ 	.word	0x00021fc0


	//   ....[206]....
        /*0a48*/ 	.word	0x000220b0


	//   ....[207]....
        /*0a4c*/ 	.word	0x00022160


	//   ....[208]....
        /*0a50*/ 	.word	0x000221e0


	//   ....[209]....
        /*0a54*/ 	.word	0x00022260


	//   ....[210]....
        /*0a58*/ 	.word	0x00022300


	//   ....[211]....
        /*0a5c*/ 	.word	0x000223a0


	//   ....[212]....
        /*0a60*/ 	.word	0x00022420


	//   ....[213]....
        /*0a64*/ 	.word	0x00022530


	//   ....[214]....
        /*0a68*/ 	.word	0x00022900


	//   ....[215]....
        /*0a6c*/ 	.word	0x00022950


	//   ....[216]....
        /*0a70*/ 	.word	0x000229e0


	//   ....[217]....
        /*0a74*/ 	.word	0x00022a70


	//   ....[218]....
        /*0a78*/ 	.word	0x00022b00


	//   ....[219]....
        /*0a7c*/ 	.word	0x00022b90


	//   ....[220]....
        /*0a80*/ 	.word	0x00022c20


	//   ....[221]....
        /*0a84*/ 	.word	0x00022cb0


	//   ....[222]....
        /*0a88*/ 	.word	0x00022d70


	//   ....[223]....
        /*0a8c*/ 	.word	0x00023050


	//   ....[224]....
        /*0a90*/ 	.word	0x00023140


	//   ....[225]....
        /*0a94*/ 	.word	0x000231e0


	//   ....[226]....
        /*0a98*/ 	.word	0x00023240


	//   ....[227]....
        /*0a9c*/ 	.word	0x00023330


	//   ....[228]....
        /*0aa0*/ 	.word	0x000233a0


	//   ....[229]....
        /*0aa4*/ 	.word	0x00023490


	//   ....[230]....
        /*0aa8*/ 	.word	0x00023500


	//   ....[231]....
        /*0aac*/ 	.word	0x000235f0


	//   ....[232]....
        /*0ab0*/ 	.word	0x00023660


	//   ....[233]....
        /*0ab4*/ 	.word	0x00023750


	//   ....[234]....
        /*0ab8*/ 	.word	0x000237c0


	//   ....[235]....
        /*0abc*/ 	.word	0x00023860


	//   ....[236]....
        /*0ac0*/ 	.word	0x00023950


	//   ....[237]....
        /*0ac4*/ 	.word	0x000239c0


	//   ....[238]....
        /*0ac8*/ 	.word	0x00023a20


	//   ....[239]....
        /*0acc*/ 	.word	0x00023b10


	//   ....[240]....
        /*0ad0*/ 	.word	0x00023b70


	//   ....[241]....
        /*0ad4*/ 	.word	0x00023c70


	//   ....[242]....
        /*0ad8*/ 	.word	0x00023cd0


	//   ....[243]....
        /*0adc*/ 	.word	0x00023dd0


	//   ....[244]....
        /*0ae0*/ 	.word	0x00023e30


	//   ....[245]....
        /*0ae4*/ 	.word	0x00023f30


	//   ....[246]....
        /*0ae8*/ 	.word	0x00023f90


	//   ....[247]....
        /*0aec*/ 	.word	0x00024090


	//   ....[248]....
        /*0af0*/ 	.word	0x000240f0


	//   ....[249]....
        /*0af4*/ 	.word	0x000241f0


	//   ....[250]....
        /*0af8*/ 	.word	0x00024250


	//   ....[251]....
        /*0afc*/ 	.word	0x00024330


	//   ....[252]....
        /*0b00*/ 	.word	0x00024470


	//   ....[253]....
        /*0b04*/ 	.word	0x00024550


	//   ....[254]....
        /*0b08*/ 	.word	0x00024600


	//   ....[255]....
        /*0b0c*/ 	.word	0x00024710


	//   ....[0]....
        /*0b10*/ 	.word	0x00024770


	//   ....[1]....
        /*0b14*/ 	.word	0x00024880


	//   ....[2]....
        /*0b18*/ 	.word	0x000248e0


	//   ....[3]....
        /*0b1c*/ 	.word	0x000249f0


	//   ....[4]....
        /*0b20*/ 	.word	0x00024a50


	//   ....[5]....
        /*0b24*/ 	.word	0x00024b60


	//   ....[6]....
        /*0b28*/ 	.word	0x00024bc0


	//   ....[7]....
        /*0b2c*/ 	.word	0x00024c80


	//   ....[8]....
        /*0b30*/ 	.word	0x00024de0


	//   ....[9]....
        /*0b34*/ 	.word	0x00024e80


	//   ....[10]....
        /*0b38*/ 	.word	0x00024ee0


	//   ....[11]....
        /*0b3c*/ 	.word	0x00024f90


	//   ....[12]....
        /*0b40*/ 	.word	0x00024ff0


	//   ....[13]....
        /*0b44*/ 	.word	0x000250a0


	//   ....[14]....
        /*0b48*/ 	.word	0x00025100


	//   ....[15]....
        /*0b4c*/ 	.word	0x000251b0


	//   ....[16]....
        /*0b50*/ 	.word	0x00025210


	//   ....[17]....
        /*0b54*/ 	.word	0x000252c0


	//   ....[18]....
        /*0b58*/ 	.word	0x00025320


	//   ....[19]....
        /*0b5c*/ 	.word	0x000253d0


	//   ....[20]....
        /*0b60*/ 	.word	0x000254c0


	//   ....[21]....
        /*0b64*/ 	.word	0x00025560


	//   ....[22]....
        /*0b68*/ 	.word	0x000255c0


	//   ....[23]....
        /*0b6c*/ 	.word	0x00025690


	//   ....[24]....
        /*0b70*/ 	.word	0x000256f0


	//   ....[25]....
        /*0b74*/ 	.word	0x000257c0


	//   ....[26]....
        /*0b78*/ 	.word	0x00025820


	//   ....[27]....
        /*0b7c*/ 	.word	0x000258f0


	//   ....[28]....
        /*0b80*/ 	.word	0x00025950


	//   ....[29]....
        /*0b84*/ 	.word	0x00025a20


	//   ....[30]....
        /*0b88*/ 	.word	0x00025a80


	//   ....[31]....
        /*0b8c*/ 	.word	0x00025b50


	//   ....[32]....
        /*0b90*/ 	.word	0x00025be0


	//   ....[33]....
        /*0b94*/ 	.word	0x00025c80


	//   ....[34]....
        /*0b98*/ 	.word	0x00025da0


	//   ....[35]....
        /*0b9c*/ 	.word	0x00025e10


	//   ....[36]....
        /*0ba0*/ 	.word	0x00025e80


	//   ....[37]....
        /*0ba4*/ 	.word	0x00025ef0


	//   ....[38]....
        /*0ba8*/ 	.word	0x00025f60


	//   ....[39]....
        /*0bac*/ 	.word	0x00025fe0


	//   ....[40]....
        /*0bb0*/ 	.word	0x00026070


	//   ....[41]....
        /*0bb4*/ 	.word	0x00026100


	//   ....[42]....
        /*0bb8*/ 	.word	0x00026170


	//   ....[43]....
        /*0bbc*/ 	.word	0x000261e0


	//   ....[44]....
        /*0bc0*/ 	.word	0x00026250


	//   ....[45]....
        /*0bc4*/ 	.word	0x000262d0


	//   ....[46]....
        /*0bc8*/ 	.word	0x00026340


	//   ....[47]....
        /*0bcc*/ 	.word	0x000263e0


	//   ....[48]....
        /*0bd0*/ 	.word	0x00026470


	//   ....[49]....
        /*0bd4*/ 	.word	0x00026590


	//----- nvinfo : EIATTR_REG_RECONFIG
	.align		4
.L_411:
        /*0bd8*/ 	.byte	0x01, 0x54
	.zero		2


	//----- nvinfo : EIATTR_SYSCALL_OFFSETS
	.align		4
        /*0bdc*/ 	.byte	0x04, 0x46
        /*0bde*/ 	.short	(.L_413 - .L_412)


	//   ....[0]....
.L_412:
        /*0be0*/ 	.word	0x00001ae0


	//   ....[1]....
        /*0be4*/ 	.word	0x00001c30


	//   ....[2]....
        /*0be8*/ 	.word	0x00006b60


	//   ....[3]....
        /*0bec*/ 	.word	0x00006e80


	//   ....[4]....
        /*0bf0*/ 	.word	0x0001d0b0


	//   ....[5]....
        /*0bf4*/ 	.word	0x0001d200


	//   ....[6]....
        /*0bf8*/ 	.word	0x0001d2f0


	//   ....[7]....
        /*0bfc*/ 	.word	0x0001e1f0


	//----- nvinfo : EIATTR_MBARRIER_INSTR_OFFSETS
	.align		4
.L_413:
        /*0c00*/ 	.byte	0x04, 0x39
        /*0c02*/ 	.short	(.L_415 - .L_414)


	//   ....[0]....
.L_414:
        /*0c04*/ 	.word	0x00000270
        /*0c08*/ 	.word	0x000000ff
        /*0c0c*/ 	.word	0x00022800
        /*0c10*/ 	.short	0x0100
        /*0c12*/ 	.byte	0x08
	.zero		1


	//   ....[1]....
        /*0c14*/ 	.word	0x00000280
        /*0c18*/ 	.word	0x000000ff
        /*0c1c*/ 	.word	0x00022820
        /*0c20*/ 	.short	0x0100
        /*0c22*/ 	.byte	0x08
	.zero		1


	//   ....[2]....
        /*0c24*/ 	.word	0x00000370
        /*0c28*/ 	.word	0x000000ff
        /*0c2c*/ 	.word	0x00022830
        /*0c30*/ 	.short	0x0100
        /*0c32*/ 	.byte	0x08
	.zero		1


	//   ....[3]....
        /*0c34*/ 	.word	0x00000380
        /*0c38*/ 	.word	0x000000ff
        /*0c3c*/ 	.word	0x00022840
        /*0c40*/ 	.short	0x0100
        /*0c42*/ 	.byte	0x08
	.zero		1


	//   ....[4]....
        /*0c44*/ 	.word	0x00000390
        /*0c48*/ 	.word	0x000000ff
        /*0c4c*/ 	.word	0x00022838
        /*0c50*/ 	.short	0x0100
        /*0c52*/ 	.byte	0x08
	.zero		1


	//   ....[5]....
        /*0c54*/ 	.word	0x000003a0
        /*0c58*/ 	.word	0x000000ff
        /*0c5c*/ 	.word	0x00022848
        /*0c60*/ 	.short	0x0100
        /*0c62*/ 	.byte	0x08
	.zero		1


	//   ....[6]....
        /*0c64*/ 	.word	0x000004d0
        /*0c68*/ 	.word	0x000000ff
        /*0c6c*/ 	.word	0x00022850
        /*0c70*/ 	.short	0x0100
        /*0c72*/ 	.byte	0x08
	.zero		1


	//   ....[7]....
        /*0c74*/ 	.word	0x000004e0
        /*0c78*/ 	.word	0x000000ff
        /*0c7c*/ 	.word	0x00022860
        /*0c80*/ 	.short	0x0100
        /*0c82*/ 	.byte	0x08
	.zero		1


	//   ....[8]....
        /*0c84*/ 	.word	0x000004f0
        /*0c88*/ 	.word	0x000000ff
        /*0c8c*/ 	.word	0x00022858
        /*0c90*/ 	.short	0x0100
        /*0c92*/ 	.byte	0x08
	.zero		1


	//   ....[9]....
        /*0c94*/ 	.word	0x00000500
        /*0c98*/ 	.word	0x000000ff
        /*0c9c*/ 	.word	0x00022868
        /*0ca0*/ 	.short	0x0100
        /*0ca2*/ 	.byte	0x08
	.zero		1


	//   ....[10]....
        /*0ca4*/ 	.word	0x000005f0
        /*0ca8*/ 	.word	0x000000ff
        /*0cac*/ 	.word	0x00022870
        /*0cb0*/ 	.short	0x0100
        /*0cb2*/ 	.byte	0x06
	.zero		1


	//   ....[11]....
        /*0cb4*/ 	.word	0x00000600
        /*0cb8*/ 	.word	0x000000ff
        /*0cbc*/ 	.word	0x00022880
        /*0cc0*/ 	.short	0x0100
        /*0cc2*/ 	.byte	0x06
	.zero		1


	//   ....[12]....
        /*0cc4*/ 	.word	0x00000610
        /*0cc8*/ 	.word	0x000000ff
        /*0ccc*/ 	.word	0x00022878
        /*0cd0*/ 	.short	0x0100
        /*0cd2*/ 	.byte	0x06
	.zero		1


	//   ....[13]....
        /*0cd4*/ 	.word	0x00000620
        /*0cd8*/ 	.word	0x000000ff
        /*0cdc*/ 	.word	0x00022888
        /*0ce0*/ 	.short	0x0100
        /*0ce2*/ 	.byte	0x06
	.zero		1


	//   ....[14]....
        /*0ce4*/ 	.word	0x00000750
        /*0ce8*/ 	.word	0x000000ff
        /*0cec*/ 	.word	0x00022890
        /*0cf0*/ 	.short	0x0100
        /*0cf2*/ 	.byte	0x08
	.zero		1


	//   ....[15]....
        /*0cf4*/ 	.word	0x00000760
        /*0cf8*/ 	.word	0x000000ff
        /*0cfc*/ 	.word	0x000228a0
        /*0d00*/ 	.short	0x0100
        /*0d02*/ 	.byte	0x08
	.zero		1


	//   ....[16]....
        /*0d04*/ 	.word	0x00000770
        /*0d08*/ 	.word	0x000000ff
        /*0d0c*/ 	.word	0x00022898
        /*0d10*/ 	.short	0x0100
        /*0d12*/ 	.byte	0x08
	.zero		1


	//   ....[17]....
        /*0d14*/ 	.word	0x00000780
        /*0d18*/ 	.word	0x000000ff
        /*0d1c*/ 	.word	0x000228a8
        /*0d20*/ 	.short	0x0100
        /*0d22*/ 	.byte	0x08
	.zero		1


	//   ....[18]....
        /*0d24*/ 	.word	0x000008b0
        /*0d28*/ 	.word	0x000000ff
        /*0d2c*/ 	.word	0x000228b0
        /*0d30*/ 	.short	0x0100
        /*0d32*/ 	.byte	0x08
	.zero		1


	//   ....[19]....
        /*0d34*/ 	.word	0x000008c0
        /*0d38*/ 	.word	0x000000ff
        /*0d3c*/ 	.word	0x000228c0
        /*0d40*/ 	.short	0x0100
        /*0d42*/ 	.byte	0x08
	.zero		1


	//   ....[20]....
        /*0d44*/ 	.word	0x000008d0
        /*0d48*/ 	.word	0x000000ff
        /*0d4c*/ 	.word	0x000228b8
        /*0d50*/ 	.short	0x0100
        /*0d52*/ 	.byte	0x08
	.zero		1


	//   ....[21]....
        /*0d54*/ 	.word	0x000008e0
        /*0d58*/ 	.word	0x000000ff
        /*0d5c*/ 	.word	0x000228c8
        /*0d60*/ 	.short	0x0100
        /*0d62*/ 	.byte	0x08
	.zero		1


	//   ....[22]....
        /*0d64*/ 	.word	0x00002f30
        /*0d68*/ 	.word	0x00000059
        /*0d6c*/ 	.word	0x00022890
        /*0d70*/ 	.short	0x010a
        /*0d72*/ 	.byte	0x3f
	.zero		1


	//   ....[23]....
        /*0d74*/ 	.word	0x00004170
        /*0d78*/ 	.word	0x00000059
        /*0d7c*/ 	.word	0x00022890
        /*0d80*/ 	.short	0x010a
        /*0d82*/ 	.byte	0x3f
	.zero		1


	//   ....[24]....
        /*0d84*/ 	.word	0x000051a0
        /*0d88*/ 	.word	0x00000059
        /*0d8c*/ 	.word	0x00022890
        /*0d90*/ 	.short	0x010a
        /*0d92*/ 	.byte	0x3f
	.zero		1


	//   ....[25]....
        /*0d94*/ 	.word	0x00005660
        /*0d98*/ 	.word	0x0000000b
        /*0d9c*/ 	.word	0x00000000
        /*0da0*/ 	.short	0x0101
        /*0da2*/ 	.byte	0x3f
	.zero		1


	//   ....[26]....
        /*0da4*/ 	.word	0x000056a0
        /*0da8*/ 	.word	0x00000059
        /*0dac*/ 	.word	0x000228b0
        /*0db0*/ 	.short	0x010a
        /*0db2*/ 	.byte	0x3f
	.zero		1


	//   ....[27]....
        /*0db4*/ 	.word	0x00005fb0
        /*0db8*/ 	.word	0x00000059
        /*0dbc*/ 	.word	0x00000000
        /*0dc0*/ 	.short	0x0101
        /*0dc2*/ 	.byte	0x3f
	.zero		1


	//   ....[28]....
        /*0dc4*/ 	.word	0x00006c00
        /*0dc8*/ 	.word	0x00000017
        /*0dcc*/ 	.word	0x00022800
        /*0dd0*/ 	.short	0x010a
        /*0dd2*/ 	.byte	0x3f
	.zero		1


	//   ....[29]....
        /*0dd4*/ 	.word	0x00006c50
        /*0dd8*/ 	.word	0x00000017
        /*0ddc*/ 	.word	0x00022800
        /*0de0*/ 	.short	0x010a
        /*0de2*/ 	.byte	0x3f
	.zero		1


	//   ....[30]....
        /*0de4*/ 	.word	0x00007700
        /*0de8*/ 	.word	0x00000017
        /*0dec*/ 	.word	0x00022800
        /*0df0*/ 	.short	0x010a
        /*0df2*/ 	.byte	0x3f
	.zero		1


	//   ....[31]....
        /*0df4*/ 	.word	0x00008be0
        /*0df8*/ 	.word	0x00000017
        /*0dfc*/ 	.word	0x00022800
        /*0e00*/ 	.short	0x010a
        /*0e02*/ 	.byte	0x3f
	.zero		1


	//   ....[32]....
        /*0e04*/ 	.word	0x00009b40
        /*0e08*/ 	.word	0x00000000
        /*0e0c*/ 	.word	0x00022830
        /*0e10*/ 	.short	0x010a
        /*0e12*/ 	.byte	0x3f
	.zero		1


	//   ....[33]....
        /*0e14*/ 	.word	0x00009be0
        /*0e18*/ 	.word	0x00000000
        /*0e1c*/ 	.word	0x00022830
        /*0e20*/ 	.short	0x010a
        /*0e22*/ 	.byte	0x3f
	.zero		1


	//   ....[34]....
        /*0e24*/ 	.word	0x0000a400
        /*0e28*/ 	.word	0x00000023
        /*0e2c*/ 	.word	0x00000000
        /*0e30*/ 	.short	0x0101
        /*0e32*/ 	.byte	0x3f
	.zero		1


	//   ....[35]....
        /*0e34*/ 	.word	0x0000c5b0
        /*0e38*/ 	.word	0x00000000
        /*0e3c*/ 	.word	0x00022850
        /*0e40*/ 	.short	0x010a
        /*0e42*/ 	.byte	0x3f
	.zero		1


	//   ....[36]....
        /*0e44*/ 	.word	0x0000c600
        /*0e48*/ 	.word	0x00000000
        /*0e4c*/ 	.word	0x00022850
        /*0e50*/ 	.short	0x010a
        /*0e52*/ 	.byte	0x3f
	.zero		1


	//   ....[37]....
        /*0e54*/ 	.word	0x0000ca20
        /*0e58*/ 	.word	0x00000000
        /*0e5c*/ 	.word	0x00000000
        /*0e60*/ 	.short	0x0101
        /*0e62*/ 	.byte	0x3f
	.zero		1


	//   ....[38]....
        /*0e64*/ 	.word	0x0000cdf0
        /*0e68*/ 	.word	0x00000014
        /*0e6c*/ 	.word	0x00022830
        /*0e70*/ 	.short	0x010a
        /*0e72*/ 	.byte	0x3f
	.zero		1


	//   ....[39]....
        /*0e74*/ 	.word	0x0000ce50
        /*0e78*/ 	.word	0x00000014
        /*0e7c*/ 	.word	0x00022830
        /*0e80*/ 	.short	0x010a
        /*0e82*/ 	.byte	0x3f
	.zero		1


	//   ....[40]....
        /*0e84*/ 	.word	0x0000d4b0
        /*0e88*/ 	.word	0x000000a8
        /*0e8c*/ 	.word	0x00000000
        /*0e90*/ 	.short	0x0101
        /*0e92*/ 	.byte	0x3f
	.zero		1


	//   ....[41]....
        /*0e94*/ 	.word	0x000100b0
        /*0e98*/ 	.word	0x00000014
        /*0e9c*/ 	.word	0x00022850
        /*0ea0*/ 	.short	0x010a
        /*0ea2*/ 	.byte	0x3f
	.zero		1


	//   ....[42]....
        /*0ea4*/ 	.word	0x00010120
        /*0ea8*/ 	.word	0x00000014
        /*0eac*/ 	.word	0x00022850
        /*0eb0*/ 	.short	0x010a
        /*0eb2*/ 	.byte	0x3f
	.zero		1


	//   ....[43]....
        /*0eb4*/ 	.word	0x00010540
        /*0eb8*/ 	.word	0x00000014
        /*0ebc*/ 	.word	0x00000000
        /*0ec0*/ 	.short	0x0101
        /*0ec2*/ 	.byte	0x3f
	.zero		1


	//   ....[44]....
        /*0ec4*/ 	.word	0x00010960
        /*0ec8*/ 	.word	0x00000000
        /*0ecc*/ 	.word	0x00022830
        /*0ed0*/ 	.short	0x010a
        /*0ed2*/ 	.byte	0x3f
	.zero		1


	//   ....[45]....
        /*0ed4*/ 	.word	0x000109c0
        /*0ed8*/ 	.word	0x00000000
        /*0edc*/ 	.word	0x00022830
        /*0ee0*/ 	.short	0x010a
        /*0ee2*/ 	.byte	0x3f
	.zero		1


	//   ....[46]....
        /*0ee4*/ 	.word	0x00011fd0
        /*0ee8*/ 	.word	0x0000009e
        /*0eec*/ 	.word	0x00000000
        /*0ef0*/ 	.short	0x0101
        /*0ef2*/ 	.byte	0x3f
	.zero		1


	//   ....[47]....
        /*0ef4*/ 	.word	0x00012980
        /*0ef8*/ 	.word	0x00000000
        /*0efc*/ 	.word	0x00022850
        /*0f00*/ 	.short	0x010a
        /*0f02*/ 	.byte	0x3f
	.zero		1


	//   ....[48]....
        /*0f04*/ 	.word	0x000129f0
        /*0f08*/ 	.word	0x00000000
        /*0f0c*/ 	.word	0x00022850
        /*0f10*/ 	.short	0x010a
        /*0f12*/ 	.byte	0x3f
	.zero		1


	//   ....[49]....
        /*0f14*/ 	.word	0x00012dd0
        /*0f18*/ 	.word	0x00000000
        /*0f1c*/ 	.word	0x00000000
        /*0f20*/ 	.short	0x0101
        /*0f22*/ 	.byte	0x3f
	.zero		1


	//   ....[50]....
        /*0f24*/ 	.word	0x00012f10
        /*0f28*/ 	.word	0x00000014
        /*0f2c*/ 	.word	0x00022830
        /*0f30*/ 	.short	0x010a
        /*0f32*/ 	.byte	0x3f
	.zero		1


	//   ....[51]....
        /*0f34*/ 	.word	0x00012f70
        /*0f38*/ 	.word	0x00000014
        /*0f3c*/ 	.word	0x00022830
        /*0f40*/ 	.short	0x010a
        /*0f42*/ 	.byte	0x3f
	.zero		1


	//   ....[52]....
        /*0f44*/ 	.word	0x00013680
        /*0f48*/ 	.word	0x000000a8
        /*0f4c*/ 	.word	0x00000000
        /*0f50*/ 	.short	0x0101
        /*0f52*/ 	.byte	0x3f
	.zero		1


	//   ....[53]....
        /*0f54*/ 	.word	0x000161c0
        /*0f58*/ 	.word	0x00000014
        /*0f5c*/ 	.word	0x00022850
        /*0f60*/ 	.short	0x010a
        /*0f62*/ 	.byte	0x3f
	.zero		1


	//   ....[54]....
        /*0f64*/ 	.word	0x00016230
        /*0f68*/ 	.word	0x00000014
        /*0f6c*/ 	.word	0x00022850
        /*0f70*/ 	.short	0x010a
        /*0f72*/ 	.byte	0x3f
	.zero		1


	//   ....[55]....
        /*0f74*/ 	.word	0x00016620
        /*0f78*/ 	.word	0x00000014
        /*0f7c*/ 	.word	0x00000000
        /*0f80*/ 	.short	0x0101
        /*0f82*/ 	.byte	0x3f
	.zero		1


	//   ....[56]....
        /*0f84*/ 	.word	0x00018c20
        /*0f88*/ 	.word	0x00000003
        /*0f8c*/ 	.word	0x00000000
        /*0f90*/ 	.short	0x0101
        /*0f92*/ 	.byte	0x3f
	.zero		1


	//   ....[57]....
        /*0f94*/ 	.word	0x0001b930
        /*0f98*/ 	.word	0x00000017
        /*0f9c*/ 	.word	0x00022820
        /*0fa0*/ 	.short	0x010a
        /*0fa2*/ 	.byte	0x3f
	.zero		1


	//   ....[58]....
        /*0fa4*/ 	.word	0x0001b9c0
        /*0fa8*/ 	.word	0x0000000c
        /*0fac*/ 	.word	0x000228a0
        /*0fb0*/ 	.short	0x010a
        /*0fb2*/ 	.byte	0x3f
	.zero		1


	//   ....[59]....
        /*0fb4*/ 	.word	0x0001bc10
        /*0fb8*/ 	.word	0x0000000c
        /*0fbc*/ 	.word	0x000228c0
        /*0fc0*/ 	.short	0x010a
        /*0fc2*/ 	.byte	0x3f
	.zero		1


	//   ....[60]....
        /*0fc4*/ 	.word	0x0001c220
        /*0fc8*/ 	.word	0x0000000a
        /*0fcc*/ 	.word	0x000228a0
        /*0fd0*/ 	.short	0x010a
        /*0fd2*/ 	.byte	0x3f
	.zero		1


	//   ....[61]....
        /*0fd4*/ 	.word	0x0001c460
        /*0fd8*/ 	.word	0x0000000a
        /*0fdc*/ 	.word	0x000228c0
        /*0fe0*/ 	.short	0x010a
        /*0fe2*/ 	.byte	0x3f
	.zero		1


	//   ....[62]....
        /*0fe4*/ 	.word	0x0001d7e0
        /*0fe8*/ 	.word	0x00000011
        /*0fec*/ 	.word	0x00022840
        /*0ff0*/ 	.short	0x010a
        /*0ff2*/ 	.byte	0x3f
	.zero		1


	//   ....[63]....
        /*0ff4*/ 	.word	0x0001de40
        /*0ff8*/ 	.word	0x00000011
        /*0ffc*/ 	.word	0x00022830
        /*1000*/ 	.short	0x0107
        /*1002*/ 	.byte	0x3f
	.zero		1


	//   ....[64]....
        /*1004*/ 	.word	0x0001df20
        /*1008*/ 	.word	0x00000011
        /*100c*/ 	.word	0x00022830
        /*1010*/ 	.short	0x0101
        /*1012*/ 	.byte	0x3f
	.zero		1


	//   ....[65]....
        /*1014*/ 	.word	0x0001eae0
        /*1018*/ 	.word	0x00000017
        /*101c*/ 	.word	0x00022800
        /*1020*/ 	.short	0x0107
        /*1022*/ 	.byte	0x3f
	.zero		1


	//   ....[66]....
        /*1024*/ 	.word	0x0001ebd0
        /*1028*/ 	.word	0x00000017
        /*102c*/ 	.word	0x00022800
        /*1030*/ 	.short	0x0101
        /*1032*/ 	.byte	0x3f
	.zero		1


	//   ....[67]....
        /*1034*/ 	.word	0x0001ebf0
        /*1038*/ 	.word	0x00000017
        /*103c*/ 	.word	0x00022820
        /*1040*/ 	.short	0x010a
        /*1042*/ 	.byte	0x3f
	.zero		1


	//   ....[68]....
        /*1044*/ 	.word	0x0001ec80
        /*1048*/ 	.word	0x00000011
        /*104c*/ 	.word	0x00022860
        /*1050*/ 	.short	0x010a
        /*1052*/ 	.byte	0x3f
	.zero		1


	//   ....[69]....
        /*1054*/ 	.word	0x0001f390
        /*1058*/ 	.word	0x00000011
        /*105c*/ 	.word	0x00022850
        /*1060*/ 	.short	0x0107
        /*1062*/ 	.byte	0x3f
	.zero		1


	//   ....[70]....
        /*1064*/ 	.word	0x0001f460
        /*1068*/ 	.word	0x00000011
        /*106c*/ 	.word	0x00022850
        /*1070*/ 	.short	0x0101
        /*1072*/ 	.byte	0x3f
	.zero		1


	//   ....[71]....
        /*1074*/ 	.word	0x0001f7a0
        /*1078*/ 	.word	0x00000004
        /*107c*/ 	.word	0x00022840
        /*1080*/ 	.short	0x010a
        /*1082*/ 	.byte	0x3f
	.zero		1


	//   ....[72]....
        /*1084*/ 	.word	0x0001fb80
        /*1088*/ 	.word	0x00000004
        /*108c*/ 	.word	0x00022830
        /*1090*/ 	.short	0x0107
        /*1092*/ 	.byte	0x3f
	.zero		1


	//   ....[73]....
        /*1094*/ 	.word	0x0001fc40
        /*1098*/ 	.word	0x00000004
        /*109c*/ 	.word	0x00022830
        /*10a0*/ 	.short	0x0101
        /*10a2*/ 	.byte	0x3f
	.zero		1


	//   ....[74]....
        /*10a4*/ 	.word	0x0001fc70
        /*10a8*/ 	.word	0x00000004
        /*10ac*/ 	.word	0x00022860
        /*10b0*/ 	.short	0x010a
        /*10b2*/ 	.byte	0x3f
	.zero		1


	//   ....[75]....
        /*10b4*/ 	.word	0x00020190
        /*10b8*/ 	.word	0x00000004
        /*10bc*/ 	.word	0x00022850
        /*10c0*/ 	.short	0x0107
        /*10c2*/ 	.byte	0x3f
	.zero		1


	//   ....[76]....
        /*10c4*/ 	.word	0x00020250
        /*10c8*/ 	.word	0x00000004
        /*10cc*/ 	.word	0x00022850
        /*10d0*/ 	.short	0x0101
        /*10d2*/ 	.byte	0x3f
	.zero		1


	//   ....[77]....
        /*10d4*/ 	.word	0x000210c0
        /*10d8*/ 	.word	0x00000004
        /*10dc*/ 	.word	0x00022820
        /*10e0*/ 	.short	0x010a
        /*10e2*/ 	.byte	0x3f
	.zero		1


	//   ....[78]....
        /*10e4*/ 	.word	0x00021230
        /*10e8*/ 	.word	0x00000005
        /*10ec*/ 	.word	0x00022840
        /*10f0*/ 	.short	0x010a
        /*10f2*/ 	.byte	0x3f
	.zero		1


	//   ....[79]....
        /*10f4*/ 	.word	0x000212d0
        /*10f8*/ 	.word	0x00000019
        /*10fc*/ 	.word	0x00022840
        /*1100*/ 	.short	0x010a
        /*1102*/ 	.byte	0x3f
	.zero		1


	//   ....[80]....
        /*1104*/ 	.word	0x00021310
        /*1108*/ 	.word	0x00000005
        /*110c*/ 	.word	0x00022860
        /*1110*/ 	.short	0x010a
        /*1112*/ 	.byte	0x3f
	.zero		1


	//   ....[81]....
        /*1114*/ 	.word	0x00021350
        /*1118*/ 	.word	0x00000019
        /*111c*/ 	.word	0x00022860
        /*1120*/ 	.short	0x010a
        /*1122*/ 	.byte	0x3f
	.zero		1


	//   ....[82]....
        /*1124*/ 	.word	0x000213b0
        /*1128*/ 	.word	0x00000059
        /*112c*/ 	.word	0x00022890
        /*1130*/ 	.short	0x010a
        /*1132*/ 	.byte	0x3f
	.zero		1


	//   ....[83]....
        /*1134*/ 	.word	0x00021660
        /*1138*/ 	.word	0x00000059
        /*113c*/ 	.word	0x00022890
        /*1140*/ 	.short	0x010a
        /*1142*/ 	.byte	0x3f
	.zero		1


	//   ....[84]....
        /*1144*/ 	.word	0x00021900
        /*1148*/ 	.word	0x00000059
        /*114c*/ 	.word	0x00022890
        /*1150*/ 	.short	0x010a
        /*1152*/ 	.byte	0x3f
	.zero		1


	//   ....[85]....
        /*1154*/ 	.word	0x00021b90
        /*1158*/ 	.word	0x00000059
        /*115c*/ 	.word	0x000228b0
        /*1160*/ 	.short	0x010a
        /*1162*/ 	.byte	0x3f
	.zero		1


	//   ....[86]....
        /*1164*/ 	.word	0x00021ff0
        /*1168*/ 	.word	0x00000017
        /*116c*/ 	.word	0x00022800
        /*1170*/ 	.short	0x010a
        /*1172*/ 	.byte	0x3f
	.zero		1


	//   ....[87]....
        /*1174*/ 	.word	0x000225e0
        /*1178*/ 	.word	0x00000017
        /*117c*/ 	.word	0x00022800
        /*1180*/ 	.short	0x010a
        /*1182*/ 	.byte	0x3f
	.zero		1


	//   ....[88]....
        /*1184*/ 	.word	0x00022630
        /*1188*/ 	.word	0x00000000
        /*118c*/ 	.word	0x00022830
        /*1190*/ 	.short	0x010a
        /*1192*/ 	.byte	0x3f
	.zero		1


	//   ....[89]....
        /*1194*/ 	.word	0x00022680
        /*1198*/ 	.word	0x00000000
        /*119c*/ 	.word	0x00022850
        /*11a0*/ 	.short	0x010a
        /*11a2*/ 	.byte	0x3f
	.zero		1


	//   ....[90]....
        /*11a4*/ 	.word	0x000226d0
        /*11a8*/ 	.word	0x00000014
        /*11ac*/ 	.word	0x00022830
        /*11b0*/ 	.short	0x010a
        /*11b2*/ 	.byte	0x3f
	.zero		1


	//   ....[91]....
        /*11b4*/ 	.word	0x00022720
        /*11b8*/ 	.word	0x00000014
        /*11bc*/ 	.word	0x00022850
        /*11c0*/ 	.short	0x010a
        /*11c2*/ 	.byte	0x3f
	.zero		1


	//   ....[92]....
        /*11c4*/ 	.word	0x00022770
        /*11c8*/ 	.word	0x00000000
        /*11cc*/ 	.word	0x00022830
        /*11d0*/ 	.short	0x010a
        /*11d2*/ 	.byte	0x3f
	.zero		1


	//   ....[93]....
        /*11d4*/ 	.word	0x000227c0
        /*11d8*/ 	.word	0x00000000
        /*11dc*/ 	.word	0x00022850
        /*11e0*/ 	.short	0x010a
        /*11e2*/ 	.byte	0x3f
	.zero		1


	//   ....[94]....
        /*11e4*/ 	.word	0x00022810
        /*11e8*/ 	.word	0x00000014
        /*11ec*/ 	.word	0x00022830
        /*11f0*/ 	.short	0x010a
        /*11f2*/ 	.byte	0x3f
	.zero		1


	//   ....[95]....
        /*11f4*/ 	.word	0x00022860
        /*11f8*/ 	.word	0x00000014
        /*11fc*/ 	.word	0x00022850
        /*1200*/ 	.short	0x010a
        /*1202*/ 	.byte	0x3f
	.zero		1


	//   ....[96]....
        /*1204*/ 	.word	0x00022e30
        /*1208*/ 	.word	0x00000017
        /*120c*/ 	.word	0x00022820
        /*1210*/ 	.short	0x010a
        /*1212*/ 	.byte	0x3f
	.zero		1


	//   ....[97]....
        /*1214*/ 	.word	0x00022e80
        /*1218*/ 	.word	0x0000000c
        /*121c*/ 	.word	0x000228a0
        /*1220*/ 	.short	0x010a
        /*1222*/ 	.byte	0x3f
	.zero		1


	//   ....[98]....
        /*1224*/ 	.word	0x00022ed0
        /*1228*/ 	.word	0x0000000c
        /*122c*/ 	.word	0x000228c0
        /*1230*/ 	.short	0x010a
        /*1232*/ 	.byte	0x3f
	.zero		1


	//   ....[99]....
        /*1234*/ 	.word	0x00022f20
        /*1238*/ 	.word	0x0000000a
        /*123c*/ 	.word	0x000228a0
        /*1240*/ 	.short	0x010a
        /*1242*/ 	.byte	0x3f
	.zero		1


	//   ....[100]....
        /*1244*/ 	.word	0x00022f70
        /*1248*/ 	.word	0x0000000a
        /*124c*/ 	.word	0x000228c0
        /*1250*/ 	.short	0x010a
        /*1252*/ 	.byte	0x3f
	.zero		1


	//   ....[101]....
        /*1254*/ 	.word	0x00023090
        /*1258*/ 	.word	0x00000011
        /*125c*/ 	.word	0x00022840
        /*1260*/ 	.short	0x010a
        /*1262*/ 	.byte	0x3f
	.zero		1


	//   ....[102]....
        /*1264*/ 	.word	0x00024370
        /*1268*/ 	.word	0x00000017
        /*126c*/ 	.word	0x00022820
        /*1270*/ 	.short	0x010a
        /*1272*/ 	.byte	0x3f
	.zero		1


	//   ....[103]....
        /*1274*/ 	.word	0x000243c0
        /*1278*/ 	.word	0x00000011
        /*127c*/ 	.word	0x00022860
        /*1280*/ 	.short	0x010a
        /*1282*/ 	.byte	0x3f
	.zero		1


	//   ....[104]....
        /*1284*/ 	.word	0x00024d30
        /*1288*/ 	.word	0x00000004
        /*128c*/ 	.word	0x00022840
        /*1290*/ 	.short	0x010a
        /*1292*/ 	.byte	0x3f
	.zero		1


	//   ....[105]....
        /*1294*/ 	.word	0x00025410
        /*1298*/ 	.word	0x00000004
        /*129c*/ 	.word	0x00022860
        /*12a0*/ 	.short	0x010a
        /*12a2*/ 	.byte	0x3f
	.zero		1


	//   ....[106]....
        /*12a4*/ 	.word	0x000264b0
        /*12a8*/ 	.word	0x00000004
        /*12ac*/ 	.word	0x00022820
        /*12b0*/ 	.short	0x010a
        /*12b2*/ 	.byte	0x3f
	.zero		1


	//   ....[107]....
        /*12b4*/ 	.word	0x00026650
        /*12b8*/ 	.word	0x00000005
        /*12bc*/ 	.word	0x00022840
        /*12c0*/ 	.short	0x010a
        /*12c2*/ 	.byte	0x3f
	.zero		1


	//   ....[108]....
        /*12c4*/ 	.word	0x000266a0
        /*12c8*/ 	.word	0x00000019
        /*12cc*/ 	.word	0x00022840
        /*12d0*/ 	.short	0x010a
        /*12d2*/ 	.byte	0x3f
	.zero		1


	//   ....[109]....
        /*12d4*/ 	.word	0x000266f0
        /*12d8*/ 	.word	0x00000005
        /*12dc*/ 	.word	0x00022860
        /*12e0*/ 	.short	0x010a
        /*12e2*/ 	.byte	0x3f
	.zero		1


	//----- nvinfo : EIATTR_NUM_MBARRIERS
	.align		4
.L_415:
        /*12e4*/ 	.byte	0x03, 0x38
        /*12e6*/ 	.short	0x0016


	//----- nvinfo : EIATTR_EXIT_INSTR_OFFSETS
	.align		4
        /*12e8*/ 	.byte	0x04, 0x1c
        /*12ea*/ 	.short	(.L_417 - .L_416)


	//   ....[0]....
.L_416:
        /*12ec*/ 	.word	0x000213a0


	//----- nvinfo : EIATTR_MAX_THREADS
	.align		4
.L_417:
        /*12f0*/ 	.byte	0x04, 0x05
        /*12f2*/ 	.short	(.L_419 - .L_418)
.L_418:
        /*12f4*/ 	.word	0x00000180
        /*12f8*/ 	.word	0x00000001
        /*12fc*/ 	.word	0x00000001


	//----- nvinfo : EIATTR_CRS_STACK_SIZE
	.align		4
.L_419:
        /*1300*/ 	.byte	0x04, 0x1e
        /*1302*/ 	.short	(.L_421 - .L_420)
.L_420:
        /*1304*/ 	.word	0x00000000


	//----- nvinfo : EIATTR_CBANK_PARAM_SIZE
	.align		4
.L_421:
        /*1308*/ 	.byte	0x03, 0x19
        /*130a*/ 	.short	0x0af0


	//----- nvinfo : EIATTR_PARAM_CBANK
	.align		4
        /*130c*/ 	.byte	0x04, 0x0a
        /*130e*/ 	.short	(.L_423 - .L_422)
	.align		4
.L_422:
        /*1310*/ 	.word	index@(.nv.constant0._ZN7cutlass13device_kernelIN5flash11enable_sm90INS1_16FlashAttnFwdSm90INS1_25CollectiveMainloopFwdSm90ILi2EN4cute5tupleIJNS5_1CILi1EEES8_S8_EEENS6_IJNS7_ILi128EEENS7_ILi96EEENS7_ILi64EEEEEELi256ENS_6half_tEfNS_4arch4Sm90ELb0ELb1ELb1ELb1ELb1ELb1ELb0ELb1ELb0ELb1ELb0ELb0EEENS1_21CollectiveEpilogueFwdINS6_IJSA_NS7_ILi256EEESB_EEES9_SE_SG_Li256ELb1ELb1ELb0ELb0EEENS1_36VarlenDynamicPersistentTileSchedulerILi128ELi96ELi256ELi128ELb0ELb1ELb1ELb1ELb0ELb1EEEEEEEEEvNT_6ParamsE)
        /*1314*/ 	.short	0x0210
        /*1316*/ 	.short	0x0af0


	//----- nvinfo : EIATTR_SW_WAR
	.align		4
.L_423:
        /*1318*/ 	.byte	0x04, 0x36
        /*131a*/ 	.short	(.L_425 - .L_424)
.L_424:
        /*131c*/ 	.word	0x00000008
.L_425:


//--------------------- .nv.info._ZN7cutlass13device_kernelIN5flash11enable_sm90INS1_16FlashAttnFwdSm90INS1_25CollectiveMainloopFwdSm90ILi2EN4cute5tupleIJNS5_1CILi1EEES8_S8_EEENS6_IJNS7_ILi128EEENS7_ILi96EEENS7_ILi64EEEEEELi256ENS_6half_tEfNS_4arch4Sm90ELb0ELb1ELb1ELb1ELb1ELb0ELb1ELb1ELb0ELb1ELb0ELb0EEENS1_21CollectiveEpilogueFwdINS6_IJSA_NS7_ILi256EEESB_EEES9_SE_SG_Li256ELb1ELb1ELb0ELb0EEENS1_36VarlenDynamicPersistentTileSchedulerILi128ELi96ELi256ELi128ELb0ELb1ELb1ELb1ELb0ELb1EEEEEEEEEvNT_6ParamsE --------------------------
	.section	.nv.info._ZN7cutlass13device_kernelIN5flash11enable_sm90INS1_16FlashAttnFwdSm90INS1_25CollectiveMainloopFwdSm90ILi2EN4cute5tupleIJNS5_1CILi1EEES8_S8_EEENS6_IJNS7_ILi128EEENS7_ILi96EEENS7_ILi64EEEEEELi256ENS_6half_tEfNS_4arch4Sm90ELb0ELb1ELb1ELb1ELb1ELb0ELb1ELb1ELb0ELb1ELb0ELb0EEENS1_21CollectiveEpilogueFwdINS6_IJSA_NS7_ILi256EEESB_EEES9_SE_SG_Li256ELb1ELb1ELb0ELb0EEENS1_36VarlenDynamicPersistentTileSchedulerILi128ELi96ELi256ELi128ELb0ELb1ELb1ELb1ELb0ELb1EEEEEEEEEvNT_6ParamsE,"",@"SHT_CUDA_INFO"
	.sectionflags	@""
	.align	4


	//----- nvinfo : EIATTR_CUDA_API_VERSION
	.align		4
        /*0000*/ 	.byte	0x04, 0x37
        /*0002*/ 	.short	(.L_427 - .L_426)
.L_426:
        /*0004*/ 	.word	0x00000082


	//----- nvinfo : EIATTR_KPARAM_INFO
	.align		4
.L_427:
        /*0008*/ 	.byte	0x04, 0x17
        /*000a*/ 	.short	(.L_429 - .L_428)
.L_428:
        /*000c*/ 	.word	0x00000000
        /*0010*/ 	.short	0x0000
        /*0012*/ 	.short	0x0070
        /*0014*/ 	.byte	0x00, 0xf0, 0x01, 0x2e


	//----- nvinfo : EIATTR_SPARSE_MMA_MASK
	.align		4
.L_429:
        /*0018*/ 	.byte	0x03, 0x50
        /*001a*/ 	.short	0x0000


	//----- nvinfo : EIATTR_MAXREG_COUNT
	.align		4
        /*001c*/ 	.byte	0x03, 0x1b
        /*001e*/ 	.short	0x00a8


	//----- nvinfo : EIATTR_NUM_BARRIERS
	.align		4
        /*0020*/ 	.byte	0x02, 0x4c
        /*0022*/ 	.byte	0x10
	.zero		1


	//----- nvinfo : EIATTR_EXTERNS
	.align		4
        /*0024*/ 	.byte	0x04, 0x0f
        /*0026*/ 	.short	(.L_431 - .L_430)


	//   ....[0]....
	.align		4
.L_430:
        /*0028*/ 	.word	index@(__assertfail)


	//----- nvinfo : EIATTR_ANNOTATIONS
	.align		4
.L_431:
        /*002c*/ 	.byte	0x04, 0x55
        /*002e*/ 	.short	(.L_433 - .L_432)


	//   ....[0]....
.L_432:
        /* <DEDUP_REMOVED lines=20> */


	//----- nvinfo : EIATTR_MERCURY_ISA_VERSION
	.align		4
.L_433:
        /*0160*/ 	.byte	0x03, 0x5f
        /*0162*/ 	.short	0x0101


	//----- nvinfo : EIATTR_UNUSED_LOAD_BYTE_OFFSET
	.align		4
        /*0164*/ 	.byte	0x04, 0x44
        /*0166*/ 	.short	(.L_435 - .L_434)


	//   ....[0]....
.L_434:
        /*0168*/ 	.word	0x00000a90
        /*016c*/ 	.word	0x0000fff0


	//   ....[1]....
        /*0170*/ 	.word	0x000202b0
        /*0174*/ 	.word	0x0000fff0


	//----- nvinfo : EIATTR_INT_WARP_WIDE_INSTR_OFFSETS
	.align		4
.L_435:
        /*0178*/ 	.byte	0x04, 0x31
        /*017a*/ 	.short	(.L_437 - .L_436)


	//   ....[0]....
.L_436:
        /*017c*/ 	.word	0x000000c0


	//   ....[1]....
        /*0180*/ 	.word	0x000000d0


	//   ....[2]....
        /*0184*/ 	.word	0x000000e0


	//   ....[3]....
        /*0188*/ 	.word	0x00000180


	//   ....[4]....
        /*018c*/ 	.word	0x00024580


	//   ....[5]....
        /*0190*/ 	.word	0x00024610


	//   ....[6]....
        /*0194*/ 	.word	0x000284e0


	//   ....[7]....
        /*0198*/ 	.word	0x00028570


	//----- nvinfo : EIATTR_COOP_GROUP_MASK_REGIDS
	.align		4
.L_437:
        /*019c*/ 	.byte	0x04, 0x29
        /*019e*/ 	.short	(.L_439 - .L_438)


	//   ....[0]....
.L_438:
        /*01a0*/ 	.word	0xffffffff


	//   ....[1]....
        /*01a4*/ 	.word	0xffffffff


	//   ....[2]....
        /*01a8*/ 	.word	0xffffffff


	//   ....[3]....
        /*01ac*/ 	.word	0xffffffff


	//   ....[4]....
        /*01b0*/ 	.word	0xffffffff


	//   ....[5]....
        /*01b4*/ 	.word	0xffffffff


	//   ....[6]....
        /*01b8*/ 	.word	0xffffffff


	//   ....[7]....
        /*01bc*/ 	.word	0xffffffff


	//   ....[8]....
        /*01c0*/ 	.word	0xffffffff


	//   ....[9]....
        /*01c4*/ 	.word	0xffffffff


	//   ....[10]....
        /*01c8*/ 	.word	0xffffffff


	//   ....[11]....
        /*01cc*/ 	.word	0xffffffff


	//   ....[12]....
        /*01d0*/ 	.word	0xffffffff


	//   ....[13]....
        /*01d4*/ 	.word	0xffffffff


	//   ....[14]....
        /*01d8*/ 	.word	0xffffffff


	//   ....[15]....
        /*01dc*/ 	.word	0xffffffff


	//   ....[16]....
        /*01e0*/ 	.word	0xffffffff


	//   ....[17]....
        /*01e4*/ 	.word	0xffffffff


	//   ....[18]....
        /*01e8*/ 	.word	0xffffffff


	//   ....[19]....
        /*01ec*/ 	.word	0xffffffff


	//   ....[20]....
        /*01f0*/ 	.word	0xffffffff


	//   ....[21]....
        /*01f4*/ 	.word	0xffffffff


	//   ....[22]....
        /*01f8*/ 	.word	0xffffffff


	//   ....[23]....
        /*01fc*/ 	.word	0xffffffff


	//   ....[24]....
        /*0200*/ 	.word	0xffffffff


	//   ....[25]....
        /*0204*/ 	.word	0xffffffff


	//   ....[26]....
        /*0208*/ 	.word	0xffffffff


	//   ....[27]....
        /*020c*/ 	.word	0xffffffff


	//   ....[28]....
        /*0210*/ 	.word	0xffffffff


	//   ....[29]....
        /*0214*/ 	.word	0xffffffff


	//   ....[30]....
        /*0218*/ 	.word	0xffffffff


	//   ....[31]....
        /*021c*/ 	.word	0xffffffff


	//   ....[32]....
        /*0220*/ 	.word	0xffffffff


	//   ....[33]....
        /*0224*/ 	.word	0xffffffff


	//   ....[34]....
        /*0228*/ 	.word	0xffffffff


	//   ....[35]....
        /*022c*/ 	.word	0xffffffff


	//   ....[36]....
        /*0230*/ 	.word	0xffffffff


	//   ....[37]....
        /*0234*/ 	.word	0xffffffff


	//   ....[38]....
        /*0238*/ 	.word	0xffffffff


	//   ....[39]....
        /*023c*/ 	.word	0xffffffff


	//   ....[40]....
        /*0240*/ 	.word	0xffffffff


	//   ....[41]....
        /*0244*/ 	.word	0xffffffff


	//   ....[42]....
        /*0248*/ 	.word	0xffffffff


	//   ....[43]....
        /*024c*/ 	.word	0xffffffff


	//   ....[44]....
        /*0250*/ 	.word	0xffffffff


	//   ....[45]....
        /*0254*/ 	.word	0xffffffff


	//   ....[46]....
        /*0258*/ 	.word	0xffffffff


	//   ....[47]....
        /*025c*/ 	.word	0xffffffff


	//   ....[48]....
        /*0260*/ 	.word	0xffffffff


	//   ....[49]....
        /*0264*/ 	.word	0xffffffff


	//   ....[50]....
        /*0268*/ 	.word	0xffffffff


	//   ....[51]....
        /*026c*/ 	.word	0xffffffff


	//   ....[52]....
        /*0270*/ 	.word	0xffffffff


	//   ....[53]....
        /*0274*/ 	.word	0xffffffff


	//   ....[54]....
        /*0278*/ 	.word	0xffffffff


	//   ....[55]....
        /*027c*/ 	.word	0xffffffff


	//   ....[56]....
        /*0280*/ 	.word	0xffffffff


	//   ....[57]....
        /*0284*/ 	.word	0xffffffff


	//   ....[58]....
        /*0288*/ 	.word	0xffffffff


	//   ....[59]....
        /*028c*/ 	.word	0xffffffff


	//   ....[60]....
        /*0290*/ 	.word	0xffffffff


	//   ....[61]....
        /*0294*/ 	.word	0xffffffff


	//   ....[62]....
        /*0298*/ 	.word	0xffffffff


	//   ....[63]....
        /*029c*/ 	.word	0xffffffff


	//   ....[64]....
        /*02a0*/ 	.word	0xffffffff


	//   ....[65]....
        /*02a4*/ 	.word	0xffffffff


	//   ....[66]....
        /*02a8*/ 	.word	0xffffffff


	//   ....[67]....
        /*02ac*/ 	.word	0xffffffff


	//   ....[68]....
        /*02b0*/ 	.word	0xffffffff


	//   ....[69]....
        /*02b4*/ 	.word	0xffffffff


	//   ....[70]....
        /*02b8*/ 	.word	0xffffffff


	//   ....[71]....
        /*02bc*/ 	.word	0xffffffff


	//   ....[72]....
        /*02c0*/ 	.word	0xffffffff


	//   ....[73]....
        /*02c4*/ 	.word	0xffffffff


	//   ....[74]....
        /*02c8*/ 	.word	0xffffffff


	//   ....[75]....
        /*02cc*/ 	.word	0xffffffff


	//   ....[76]....
        /*02d0*/ 	.word	0xffffffff


	//   ....[77]....
        /*02d4*/ 	.word	0xffffffff


	//   ....[78]....
        /*02d8*/ 	.word	0xffffffff


	//   ....[79]....
        /*02dc*/ 	.word	0xffffffff


	//   ....[80]....
        /*02e0*/ 	.word	0xffffffff


	//   ....[81]....
        /*02e4*/ 	.word	0xffffffff


	//   ....[82]....
        /*02e8*/ 	.word	0xffffffff


	//   ....[83]....
        /*02ec*/ 	.word	0xffffffff


	//   ....[84]....
        /*02f0*/ 	.word	0xffffffff


	//   ....[85]....
        /*02f4*/ 	.word	0xffffffff


	//   ....[86]....
        /*02f8*/ 	.word	0xffffffff


	//   ....[87]....
        /*02fc*/ 	.word	0xffffffff


	//   ....[88]....
        /*0300*/ 	.word	0xffffffff


	//   ....[89]....
        /*0304*/ 	.word	0xffffffff


	//   ....[90]....
        /*0308*/ 	.word	0xffffffff


	//   ....[91]....
        /*030c*/ 	.word	0xffffffff


	//   ....[92]....
        /*0310*/ 	.word	0xffffffff


	//   ....[93]....
        /*0314*/ 	.word	0xffffffff


	//   ....[94]....
        /*0318*/ 	.word	0xffffffff


	//   ....[95]....
        /*031c*/ 	.word	0xffffffff


	//   ....[96]....
        /*0320*/ 	.word	0xffffffff


	//   ....[97]....
        /*0324*/ 	.word	0xffffffff


	//   ....[98]....
        /*0328*/ 	.word	0xffffffff


	//   ....[99]....
        /*032c*/ 	.word	0xffffffff


	//   ....[100]....
        /*0330*/ 	.word	0xffffffff


	//   ....[101]....
        /*0334*/ 	.word	0xffffffff


	//   ....[102]....
        /*0338*/ 	.word	0xffffffff


	//   ....[103]....
        /*033c*/ 	.word	0xffffffff


	//   ....[104]....
        /*0340*/ 	.word	0xffffffff


	//   ....[105]....
        /*0344*/ 	.word	0xffffffff


	//   ....[106]....
        /*0348*/ 	.word	0xffffffff


	//   ....[107]....
        /*034c*/ 	.word	0xffffffff


	//   ....[108]....
        /*0350*/ 	.word	0xffffffff


	//   ....[109]....
        /*0354*/ 	.word	0xffffffff


	//   ....[110]....
        /*0358*/ 	.word	0xffffffff


	//   ....[111]....
        /*035c*/ 	.word	0xffffffff


	//   ....[112]....
        /*0360*/ 	.word	0xffffffff


	//   ....[113]....
        /*0364*/ 	.word	0xffffffff


	//   ....[114]....
        /*0368*/ 	.word	0xffffffff


	//   ....[115]....
        /*036c*/ 	.word	0xffffffff


	//   ....[116]....
        /*0370*/ 	.word	0xffffffff


	//   ....[117]....
        /*0374*/ 	.word	0xffffffff


	//   ....[118]....
        /*0378*/ 	.word	0xffffffff


	//   ....[119]....
        /*037c*/ 	.word	0xffffffff


	//   ....[120]....
        /*0380*/ 	.word	0xffffffff


	//   ....[121]....
        /*0384*/ 	.word	0xffffffff


	//   ....[122]....
        /*0388*/ 	.word	0xffffffff


	//   ....[123]....
        /*038c*/ 	.word	0xffffffff


	//   ....[124]....
        /*0390*/ 	.word	0xffffffff


	//   ....[125]....
        /*0394*/ 	.word	0xffffffff


	//   ....[126]....
        /*0398*/ 	.word	0xffffffff


	//   ....[127]....
        /*039c*/ 	.word	0xffffffff


	//   ....[128]....
        /*03a0*/ 	.word	0xffffffff


	//   ....[129]....
        /*03a4*/ 	.word	0xffffffff


	//   ....[130]....
        /*03a8*/ 	.word	0xffffffff


	//   ....[131]....
        /*03ac*/ 	.word	0xffffffff


	//   ....[132]....
        /*03b0*/ 	.word	0xffffffff


	//   ....[133]....
        /*03b4*/ 	.word	0xffffffff


	//   ....[134]....
        /*03b8*/ 	.word	0xffffffff


	//   ....[135]....
        /*03bc*/ 	.word	0xffffffff


	//   ....[136]....
        /*03c0*/ 	.word	0xffffffff


	//   ....[137]....
        /*03c4*/ 	.word	0xffffffff


	//   ....[138]....
        /*03c8*/ 	.word	0xffffffff


	//   ....[139]....
        /*03cc*/ 	.word	0xffffffff


	//   ....[140]....
        /*03d0*/ 	.word	0xffffffff


	//   ....[141]....
        /*03d4*/ 	.word	0xffffffff


	//   ....[142]....
        /*03d8*/ 	.word	0xffffffff


	//   ....[143]....
        /*03dc*/ 	.word	0xffffffff


	//   ....[144]....
        /*03e0*/ 	.word	0xffffffff


	//   ....[145]....
        /*03e4*/ 	.word	0xffffffff


	//   ....[146]....
        /*03e8*/ 	.word	0xffffffff


	//   ....[147]....
        /*03ec*/ 	.word	0xffffffff


	//   ....[148]....
        /*03f0*/ 	.word	0xffffffff


	//   ....[149]....
        /*03f4*/ 	.word	0xffffffff


	//   ....[150]....
        /*03f8*/ 	.word	0xffffffff


	//   ....[151]....
        /*03fc*/ 	.word	0xffffffff


	//   ....[152]....
        /*0400*/ 	.word	0xffffffff


	//   ....[153]....
        /*0404*/ 	.word	0xffffffff


	//   ....[154]....
        /*0408*/ 	.word	0xffffffff


	//   ....[155]....
        /*040c*/ 	.word	0xffffffff


	//   ....[156]....
        /*0410*/ 	.word	0xffffffff


	//   ....[157]....
        /*0414*/ 	.word	0xffffffff


	//   ....[158]....
        /*0418*/ 	.word	0xffffffff


	//   ....[159]....
        /*041c*/ 	.word	0xffffffff


	//   ....[160]....
        /*0420*/ 	.word	0xffffffff


	//   ....[161]....
        /*0424*/ 	.word	0x0500000f


	//   ....[162]....
        /*0428*/ 	.word	0x0500000f


	//   ....[163]....
        /*042c*/ 	.word	0x0500000f


	//   ....[164]....
        /*0430*/ 	.word	0x0500000f


	//   ....[165]....
        /*0434*/ 	.word	0x0500000f


	//   ....[166]....
        /*0438*/ 	.word	0x0500000f


	//   ....[167]....
        /*043c*/ 	.word	0x0500000f


	//   ....[168]....
        /*0440*/ 	.word	0x0500000f


	//   ....[169]....
        /*0444*/ 	.word	0x0500000f


	//   ....[170]....
        /*0448*/ 	.word	0x0500000f


	//   ....[171]....
        /*044c*/ 	.word	0x0500000f


	//   ....[172]....
        /*0450*/ 	.word	0x0500000f


	//   ....[173]....
        /*0454*/ 	.word	0x0500000f


	//   ....[174]....
        /*0458*/ 	.word	0x0500000f


	//   ....[175]....
        /*045c*/ 	.word	0x0500000f


	//   ....[176]....
        /*0460*/ 	.word	0x0500000f


	//   ....[177]....
        /*0464*/ 	.word	0x0500000f


	//   ....[178]....
        /*0468*/ 	.word	0x0500000f


	//   ....[179]....
        /*046c*/ 	.word	0x0500000f


	//   ....[180]....
        /*0470*/ 	.word	0x0500000f


	//   ....[181]....
        /*0474*/ 	.word	0x0500000f


	//   ....[182]....
        /*0478*/ 	.word	0x0500000f


	//   ....[183]....
        /*047c*/ 	.word	0x0500000f


	//   ....[184]....
        /*0480*/ 	.word	0x0500000f


	//   ....[185]....
        /*0484*/ 	.word	0x0500000f


	//   ....[186]....
        /*0488*/ 	.word	0x0500000f


	//   ....[187]....
        /*048c*/ 	.word	0x0500000f


	//   ....[188]....
        /*0490*/ 	.word	0x0500000f


	//   ....[189]....
        /*0494*/ 	.word	0x0500000f


	//   ....[190]....
        /*0498*/ 	.word	0x0500000f


	//   ....[191]....
        /*049c*/ 	.word	0x0500000f


	//   ....[192]....
        /*04a0*/ 	.word	0x0500000f


	//   ....[193]....
        /*04a4*/ 	.word	0x0500000f


	//   ....[194]....
        /*04a8*/ 	.word	0x0500000f


	//   ....[195]....
        /*04ac*/ 	.word	0x0500000f


	//   ....[196]....
        /*04b0*/ 	.word	0x0500000f


	//   ....[197]....
        /*04b4*/ 	.word	0x0500000f


	//   ....[198]....
        /*04b8*/ 	.word	0x0500000f


	//   ....[199]....
        /*04bc*/ 	.word	0x0500000f


	//   ....[200]....
        /*04c0*/ 	.word	0x0500000f


	//   ....[201]....
        /*04c4*/ 	.word	0x0500000f


	//   ....[202]....
        /*04c8*/ 	.word	0x0500000f


	//   ....[203]....
        /*04cc*/ 	.word	0x0500000f


	//   ....[204]....
        /*04d0*/ 	.word	0x0500000f


	//   ....[205]....
        /*04d4*/ 	.word	0x0500000f


	//   ....[206]....
        /*04d8*/ 	.word	0x0500000f


	//   ....[207]....
        /*04dc*/ 	.word	0x0500000f


	//   ....[208]....
        /*04e0*/ 	.word	0x0500000f


	//   ....[209]....
        /*04e4*/ 	.word	0x0500000f


	//   ....[210]....
        /*04e8*/ 	.word	0x0500000f


	//   ....[211]....
        /*04ec*/ 	.word	0x0500000f


	//   ....[212]....
        /*04f0*/ 	.word	0x0500000f


	//   ....[213]....
        /*04f4*/ 	.word	0x0500000f


	//   ....[214]....
        /*04f8*/ 	.word	0x0500000f


	//   ....[215]....
        /*04fc*/ 	.word	0x0500000f


	//   ....[216]....
        /*0500*/ 	.word	0x0500000f


	//   ....[217]....
        /*0504*/ 	.word	0x0500000f


	//   ....[218]....
        /*0508*/ 	.word	0x0500000f


	//   ....[219]....
        /*050c*/ 	.word	0x0500000f


	//   ....[220]....
        /*0510*/ 	.word	0x0500000f


	//   ....[221]....
        /*0514*/ 	.word	0x0500000f


	//   ....[222]....
        /*0518*/ 	.word	0x0500000f


	//   ....[223]....
        /*051c*/ 	.word	0x0500000f


	//   ....[224]....
        /*0520*/ 	.word	0x0500000f


	//   ....[225]....
        /*0524*/ 	.word	0x0500000f


	//   ....[226]....
        /*0528*/ 	.word	0x0500000f


	//   ....[227]....
        /*052c*/ 	.word	0x0500000f


	//   ....[228]....
        /*0530*/ 	.word	0x0500000f


	//   ....[229]....
        /*0534*/ 	.word	0x0500000f


	//   ....[230]....
        /*0538*/ 	.word	0x0500000f


	//   ....[231]....
        /*053c*/ 	.word	0x0500000f


	//   ....[232]....
        /*0540*/ 	.word	0x0500000f


	//   ....[233]....
        /*0544*/ 	.word	0x0500000f


	//   ....[234]....
        /*0548*/ 	.word	0x0500000f


	//   ....[235]....
        /*054c*/ 	.word	0x0500000f


	//   ....[236]....
        /*0550*/ 	.word	0x0500000f


	//   ....[237]....
        /*0554*/ 	.word	0x0500000f


	//   ....[238]....
        /*0558*/ 	.word	0x0500000f


	//   ....[239]....
        /*055c*/ 	.word	0x0500000f


	//   ....[240]....
        /*0560*/ 	.word	0x0500000f


	//   ....[241]....
        /*0564*/ 	.word	0x0500000f


	//   ....[242]....
        /*0568*/ 	.word	0x0500000f


	//   ....[243]....
        /*056c*/ 	.word	0x0500000f


	//   ....[244]....
        /*0570*/ 	.word	0x0500000f


	//   ....[245]....
        /*0574*/ 	.word	0x0500000f


	//   ....[246]....
        /*0578*/ 	.word	0x0500000f


	//   ....[247]....
        /*057c*/ 	.word	0x0500000f


	//   ....[248]....
        /*0580*/ 	.word	0x0500000f


	//   ....[249]....
        /*0584*/ 	.word	0x0500000f


	//   ....[250]....
        /*0588*/ 	.word	0x0500000f


	//   ....[251]....
        /*058c*/ 	.word	0x0500000f


	//   ....[252]....
        /*0590*/ 	.word	0x0500000f


	//   ....[253]....
        /*0594*/ 	.word	0x0500000f


	//   ....[254]....
        /*0598*/ 	.word	0x0500000f


	//   ....[255]....
        /*059c*/ 	.word	0x0500000f


	//   ....[0]....
        /*05a0*/ 	.word	0x0500000f


	//   ....[1]....
        /*05a4*/ 	.word	0x0500000f


	//   ....[2]....
        /*05a8*/ 	.word	0x0500000f


	//   ....[3]....
        /*05ac*/ 	.word	0x0500000f


	//   ....[4]....
        /*05b0*/ 	.word	0xffffffff


	//   ....[5]....
        /*05b4*/ 	.word	0xffffffff


	//   ....[6]....
        /*05b8*/ 	.word	0xffffffff


	//   ....[7]....
        /*05bc*/ 	.word	0xffffffff


	//   ....[8]....
        /*05c0*/ 	.word	0xffffffff


	//   ....[9]....
        /*05c4*/ 	.word	0xffffffff


	//----- nvinfo : EIATTR_COOP_GROUP_INSTR_OFFSETS
	.align		4
.L_439:
        /*05c8*/ 	.byte	0x04, 0x28
        /*05ca*/ 	.short	(.L_441 - .L_440)


	//   ....[0]....
.L_440:
        /*05cc*/ 	.word	0x00000080


	//   ....[1]....
        /*05d0*/ 	.word	0x00000090


	//   ....[2]....
        /*05d4*/ 	.word	0x000002f0


	//   ....[3]....
        /*05d8*/ 	.word	0x00000450


	//   ....[4]....
        /*05dc*/ 	.word	0x00000570


	//   ....[5]....
        /*05e0*/ 	.word	0x000006d0


	//   ....[6]....
        /*05e4*/ 	.word	0x00002070


	//   ....[7]....
        /*05e8*/ 	.word	0x000042f0


	//   ....[8]....
        /*05ec*/ 	.word	0x00004b40


	//   ....[9]....
        /*05f0*/ 	.word	0x00006170


	//   ....[10]....
        /*05f4*/ 	.word	0x00006200


	//   ....[11]....
        /*05f8*/ 	.word	0x000064c0


	//   ....[12]....
        /*05fc*/ 	.word	0x000064f0


	//   ....[13]....
        /*0600*/ 	.word	0x0000b9e0


	//   ....[14]....
        /*0604*/ 	.word	0x0000bb40


	//   ....[15]....
        /*0608*/ 	.word	0x0000bca0


	//   ....[16]....
        /*060c*/ 	.word	0x0000bcd0


	//   ....[17]....
        /*0610*/ 	.word	0x000155d0


	//   ....[18]....
        /*0614*/ 	.word	0x00015c90


	//   ....[19]....
        /*0618*/ 	.word	0x00016e50


	//   ....[20]....
        /*061c*/ 	.word	0x00016eb0


	//   ....[21]....
        /*0620*/ 	.word	0x00016ef0


	//   ....[22]....
        /*0624*/ 	.word	0x00016f10


	//   ....[23]....
        /*0628*/ 	.word	0x0001f330


	//   ....[24]....
        /*062c*/ 	.word	0x0001f350


	//   ....[25]....
        /*0630*/ 	.word	0x0001f3b0


	//   ....[26]....
        /*0634*/ 	.word	0x0001f3f0


	//   ....[27]....
        /*0638*/ 	.word	0x000211b0


	//   ....[28]....
        /*063c*/ 	.word	0x000211d0


	//   ....[29]....
        /*0640*/ 	.word	0x00021230


	//   ....[30]....
        /*0644*/ 	.word	0x00021250


	//   ....[31]....
        /*0648*/ 	.word	0x00021bc0


	//   ....[32]....
        /*064c*/ 	.word	0x00021bf0


	//   ....[33]....
        /*0650*/ 	.word	0x00021d30


	//   ....[34]....
        /*0654*/ 	.word	0x00021d50


	//   ....[35]....
        /*0658*/ 	.word	0x00021e90


	//   ....[36]....
        /*065c*/ 	.word	0x00021eb0


	//   ....[37]....
        /*0660*/ 	.word	0x00022000


	//   ....[38]....
        /*0664*/ 	.word	0x00022020


	//   ....[39]....
        /*0668*/ 	.word	0x00022990


	//   ....[40]....
        /*066c*/ 	.word	0x000229b0


	//   ....[41]....
        /*0670*/ 	.word	0x00022af0


	//   ....[42]....
        /*0674*/ 	.word	0x00022b10


	//   ....[43]....
        /*0678*/ 	.word	0x00022c50


	//   ....[44]....
        /*067c*/ 	.word	0x00022c70


	//   ....[45]....
        /*0680*/ 	.word	0x00022dc0


	//   ....[46]....
        /*0684*/ 	.word	0x00022de0


	//   ....[47]....
        /*0688*/ 	.word	0x00022fb0


	//   ....[48]....
        /*068c*/ 	.word	0x00023180


	//   ....[49]....
        /*0690*/ 	.word	0x000231b0


	//   ....[50]....
        /*0694*/ 	.word	0x000231e0


	//   ....[51]....
        /*0698*/ 	.word	0x00023210


	//   ....[52]....
        /*069c*/ 	.word	0x00023240


	//   ....[53]....
        /*06a0*/ 	.word	0x00023270


	//   ....[54]....
        /*06a4*/ 	.word	0x000233c0


	//   ....[55]....
        /*06a8*/ 	.word	0x000233f0


	//   ....[56]....
        /*06ac*/ 	.word	0x00023420


	//   ....[57]....
        /*06b0*/ 	.word	0x00023450


	//   ....[58]....
        /*06b4*/ 	.word	0x00023480


	//   ....[59]....
        /*06b8*/ 	.word	0x000234b0


	//   ....[60]....
        /*06bc*/ 	.word	0x00023540


	//   ....[61]....
        /*06c0*/ 	.word	0x000235a0


	//   ....[62]....
        /*06c4*/ 	.word	0x00023630


	//   ....[63]....
        /*06c8*/ 	.word	0x00025150


	//   ....[64]....
        /*06cc*/ 	.word	0x00025170


	//   ....[65]....
        /*06d0*/ 	.word	0x00025200


	//   ....[66]....
        /*06d4*/ 	.word	0x00025220


	//   ....[67]....
        /*06d8*/ 	.word	0x000252a0


	//   ....[68]....
        /*06dc*/ 	.word	0x000252c0


	//   ....[69]....
        /*06e0*/ 	.word	0x00025340


	//   ....[70]....
        /*06e4*/ 	.word	0x00025360


	//   ....[71]....
        /*06e8*/ 	.word	0x000253e0


	//   ....[72]....
        /*06ec*/ 	.word	0x00025400


	//   ....[73]....
        /*06f0*/ 	.word	0x00025410


	//   ....[74]....
        /*06f4*/ 	.word	0x00025420


	//   ....[75]....
        /*06f8*/ 	.word	0x00025bc0


	//   ....[76]....
        /*06fc*/ 	.word	0x00025be0


	//   ....[77]....
        /*0700*/ 	.word	0x00025bf0


	//   ....[78]....
        /*0704*/ 	.word	0x00025c00


	//   ....[79]....
        /*0708*/ 	.word	0x00025c20


	//   ....[80]....
        /*070c*/ 	.word	0x00025cc0


	//   ....[81]....
        /*0710*/ 	.word	0x00025d30


	//   ....[82]....
        /*0714*/ 	.word	0x00025d90


	//   ....[83]....
        /*0718*/ 	.word	0x00025db0


	//   ....[84]....
        /*071c*/ 	.word	0x00025e10


	//   ....[85]....
        /*0720*/ 	.word	0x00025e30


	//   ....[86]....
        /*0724*/ 	.word	0x00025e70


	//   ....[87]....
        /*0728*/ 	.word	0x00025eb0


	//   ....[88]....
        /*072c*/ 	.word	0x00025ed0


	//   ....[89]....
        /*0730*/ 	.word	0x00025f00


	//   ....[90]....
        /*0734*/ 	.word	0x00025f20


	//   ....[91]....
        /*0738*/ 	.word	0x000266d0


	//   ....[92]....
        /*073c*/ 	.word	0x00026700


	//   ....[93]....
        /*0740*/ 	.word	0x00026710


	//   ....[94]....
        /*0744*/ 	.word	0x00026720


	//   ....[95]....
        /*0748*/ 	.word	0x000267e0


	//   ....[96]....
        /*074c*/ 	.word	0x00026830


	//   ....[97]....
        /*0750*/ 	.word	0x000268a0


	//   ....[98]....
        /*0754*/ 	.word	0x00026920


	//   ....[99]....
        /*0758*/ 	.word	0x00026980


	//   ....[100]....
        /*075c*/ 	.word	0x000269b0


	//   ....[101]....
        /*0760*/ 	.word	0x00026a10


	//   ....[102]....
        /*0764*/ 	.word	0x00026a40


	//   ....[103]....
        /*0768*/ 	.word	0x00026aa0


	//   ....[104]....
        /*076c*/ 	.word	0x00026ad0


	//   ....[105]....
        /*0770*/ 	.word	0x00026b20


	//   ....[106]....
        /*0774*/ 	.word	0x00026b50


	//   ....[107]....
        /*0778*/ 	.word	0x00027090


	//   ....[108]....
        /*077c*/ 	.word	0x000270b0


	//   ....[109]....
        /*0780*/ 	.word	0x00027100


	//   ....[110]....
        /*0784*/ 	.word	0x000271c0


	//   ....[111]....
        /*0788*/ 	.word	0x000271d0


	//   ....[112]....
        /*078c*/ 	.word	0x00027200


	//   ....[113]....
        /*0790*/ 	.word	0x00027290


	//   ....[114]....
        /*0794*/ 	.word	0x00027340


	//   ....[115]....
        /*0798*/ 	.word	0x00027350


	//   ....[116]....
        /*079c*/ 	.word	0x00027380


	//   ....[117]....
        /*07a0*/ 	.word	0x00027390


	//   ....[118]....
        /*07a4*/ 	.word	0x00027420


	//   ....[119]....
        /*07a8*/ 	.word	0x00027b30


	//   ....[120]....
        /*07ac*/ 	.word	0x00027b50


	//   ....[121]....
        /*07b0*/ 	.word	0x00027ba0


	//   ....[122]....
        /*07b4*/ 	.word	0x00027bb0


	//   ....[123]....
        /*07b8*/ 	.word	0x00027bf0


	//   ....[124]....
        /*07bc*/ 	.word	0x00027c00


	//   ....[125]....
        /*07c0*/ 	.word	0x00027c40


	//   ....[126]....
        /*07c4*/ 	.word	0x00027c50


	//   ....[127]....
        /*07c8*/ 	.word	0x00027c90


	//   ....[128]....
        /*07cc*/ 	.word	0x00027ca0


	//   ....[129]....
        /*07d0*/ 	.word	0x00027cb0


	//   ....[130]....
        /*07d4*/ 	.word	0x00027cf0


	//   ....[131]....
        /*07d8*/ 	.word	0x00028020


	//   ....[132]....
        /*07dc*/ 	.word	0x00028040


	//   ....[133]....
        /*07e0*/ 	.word	0x00028050


	//   ....[134]....
        /*07e4*/ 	.word	0x00028060


	//   ....[135]....
        /*07e8*/ 	.word	0x00028080


	//   ....[136]....
        /*07ec*/ 	.word	0x000280f0


	//   ....[137]....
        /*07f0*/ 	.word	0x00028160


	//   ....[138]....
        /*07f4*/ 	.word	0x00028180


	//   ....[139]....
        /*07f8*/ 	.word	0x00028190


	//   ....[140]....
        /*07fc*/ 	.word	0x000281f0


	//   ....[141]....
        /*0800*/ 	.word	0x00028210


	//   ....[142]....
        /*0804*/ 	.word	0x00028270


	//   ....[143]....
        /*0808*/ 	.word	0x00028760


	//   ....[144]....
        /*080c*/ 	.word	0x00028790


	//   ....[145]....
        /*0810*/ 	.word	0x000287c0


	//   ....[146]....
        /*0814*/ 	.word	0x000287f0


	//   ....[147]....
        /*0818*/ 	.word	0x00028820


	//   ....[148]....
        /*081c*/ 	.word	0x00028850


	//   ....[149]....
        /*0820*/ 	.word	0x00028880


	//   ....[150]....
        /*0824*/ 	.word	0x000288b0


	//   ....[151]....
        /*0828*/ 	.word	0x00028a30


	//   ....[152]....
        /*082c*/ 	.word	0x00028a60


	//   ....[153]....
        /*0830*/ 	.word	0x00028a90


	//   ....[154]....
        /*0834*/ 	.word	0x00028ac0


	//   ....[155]....
        /*0838*/ 	.word	0x00028af0


	//   ....[156]....
        /*083c*/ 	.word	0x00028b20


	//   ....[157]....
        /*0840*/ 	.word	0x00028be0


	//   ....[158]....
        /*0844*/ 	.word	0x00028c00


	//   ....[159]....
        /*0848*/ 	.word	0x00028c70


	//   ....[160]....
        /*084c*/ 	.word	0x00029310


	//   ....[161]....
        /*0850*/ 	.word	0x000298e0


	//   ....[162]....
        /*0854*/ 	.word	0x000299d0


	//   ....[163]....
        /*0858*/ 	.word	0x00029a70


	//   ....[164]....
        /*085c*/ 	.word	0x00029ad0


	//   ....[165]....
        /*0860*/ 	.word	0x00029bc0


	//   ....[166]....
        /*0864*/ 	.word	0x00029c30


	//   ....[167]....
        /*0868*/ 	.word	0x00029d20


	//   ....[168]....
        /*086c*/ 	.word	0x00029d90


	//   ....[169]....
        /*0870*/ 	.word	0x00029e80


	//   ....[170]....
        /*0874*/ 	.word	0x00029ef0


	//   ....[171]....
        /*0878*/ 	.word	0x00029fe0


	//   ....[172]....
        /*087c*/ 	.word	0x0002a050


	//   ....[173]....
        /*0880*/ 	.word	0x0002a0f0


	//   ....[174]....
        /*0884*/ 	.word	0x0002a1f0


	//   ....[175]....
        /*0888*/ 	.word	0x0002a240


	//   ....[176]....
        /*088c*/ 	.word	0x0002a2a0


	//   ....[177]....
        /*0890*/ 	.word	0x0002a3d0


	//   ....[178]....
        /*0894*/ 	.word	0x0002a490


	//   ....[179]....
        /*0898*/ 	.word	0x0002a540


	//   ....[180]....
        /*089c*/ 	.word	0x0002a5c0


	//   ....[181]....
        /*08a0*/ 	.word	0x0002a6b0


	//   ....[182]....
        /*08a4*/ 	.word	0x0002a7c0


	//   ....[183]....
        /*08a8*/ 	.word	0x0002a830


	//   ....[184]....
        /*08ac*/ 	.word	0x0002a900


	//   ....[185]....
        /*08b0*/ 	.word	0x0002a9b0


	//   ....[186]....
        /*08b4*/ 	.word	0x0002aa30


	//   ....[187]....
        /*08b8*/ 	.word	0x0002ab00


	//   ....[188]....
        /*08bc*/ 	.word	0x0002ab90


	//   ....[189]....
        /*08c0*/ 	.word	0x0002ac60


	//   ....[190]....
        /*08c4*/ 	.word	0x0002ad00


	//   ....[191]....
        /*08c8*/ 	.word	0x0002ada0


	//   ....[192]....
        /*08cc*/ 	.word	0x0002ae00


	//   ....[193]....
        /*08d0*/ 	.word	0x0002aea0


	//   ....[194]....
        /*08d4*/ 	.word	0x0002aff0


	//   ....[195]....
        /*08d8*/ 	.word	0x0002b040


	//   ....[196]....
        /*08dc*/ 	.word	0x0002b0a0


	//   ....[197]....
        /*08e0*/ 	.word	0x0002b190


	//   ....[198]....
        /*08e4*/ 	.word	0x0002b290


	//   ....[199]....
        /*08e8*/ 	.word	0x0002b2e0


	//   ....[200]....
        /*08ec*/ 	.word	0x0002b340


	//   ....[201]....
        /*08f0*/ 	.word	0x0002b430


	//   ....[202]....
        /*08f4*/ 	.word	0x0002b530


	//   ....[203]....
        /*08f8*/ 	.word	0x0002b580


	//   ....[204]....
        /*08fc*/ 	.word	0x0002b5e0


	//   ....[205]....
        /*0900*/ 	.word	0x0002b6c0


	//   ....[206]....
        /*0904*/ 	.word	0x0002b7f0


	//   ....[207]....
        /*0908*/ 	.word	0x0002b8d0


	//   ....[208]....
        /*090c*/ 	.word	0x0002b960


	//   ....[209]....
        /*0910*/ 	.word	0x0002ba70


	//   ....[210]....
        /*0914*/ 	.word	0x0002bad0


	//   ....[211]....
        /*0918*/ 	.word	0x0002bbe0


	//   ....[212]....
        /*091c*/ 	.word	0x0002bc40


	//   ....[213]....
        /*0920*/ 	.word	0x0002bd50


	//   ....[214]....
        /*0924*/ 	.word	0x0002bdb0


	//   ....[215]....
        /*0928*/ 	.word	0x0002bec0


	//   ....[216]....
        /*092c*/ 	.word	0x0002bf20


	//   ....[217]....
        /*0930*/ 	.word	0x0002bfe0


	//   ....[218]....
        /*0934*/ 	.word	0x0002c140


	//   ....[219]....
        /*0938*/ 	.word	0x0002c1e0


	//   ....[220]....
        /*093c*/ 	.word	0x0002c240


	//   ....[221]....
        /*0940*/ 	.word	0x0002c2f0


	//   ....[222]....
        /*0944*/ 	.word	0x0002c350


	//   ....[223]....
        /*0948*/ 	.word	0x0002c400


	//   ....[224]....
        /*094c*/ 	.word	0x0002c460


	//   ....[225]....
        /*0950*/ 	.word	0x0002c510


	//   ....[226]....
        /*0954*/ 	.word	0x0002c570


	//   ....[227]....
        /*0958*/ 	.word	0x0002c620


	//   ....[228]....
        /*095c*/ 	.word	0x0002c680


	//   ....[229]....
        /*0960*/ 	.word	0x0002c730


	//   ....[230]....
        /*0964*/ 	.word	0x0002c820


	//   ....[231]....
        /*0968*/ 	.word	0x0002c8c0


	//   ....[232]....
        /*096c*/ 	.word	0x0002c920


	//   ....[233]....
        /*0970*/ 	.word	0x0002c9f0


	//   ....[234]....
        /*0974*/ 	.word	0x0002ca50


	//   ....[235]....
        /*0978*/ 	.word	0x0002cb20


	//   ....[236]....
        /*097c*/ 	.word	0x0002cb80


	//   ....[237]....
        /*0980*/ 	.word	0x0002cc50


	//   ....[238]....
        /*0984*/ 	.word	0x0002ccb0


	//   ....[239]....
        /*0988*/ 	.word	0x0002cd80


	//   ....[240]....
        /*098c*/ 	.word	0x0002cde0


	//   ....[241]....
        /*0990*/ 	.word	0x0002ceb0


	//   ....[242]....
        /*0994*/ 	.word	0x0002cf40


	//   ....[243]....
        /*0998*/ 	.word	0x0002cfe0


	//   ....[244]....
        /*099c*/ 	.word	0x0002d100


	//   ....[245]....
        /*09a0*/ 	.word	0x0002d170


	//   ....[246]....
        /*09a4*/ 	.word	0x0002d1e0


	//   ....[247]....
        /*09a8*/ 	.word	0x0002d250


	//   ....[248]....
        /*09ac*/ 	.word	0x0002d2c0


	//   ....[249]....
        /*09b0*/ 	.word	0x0002d340


	//   ....[250]....
        /*09b4*/ 	.word	0x0002d3d0


	//   ....[251]....
        /*09b8*/ 	.word	0x0002d460


	//   ....[252]....
        /*09bc*/ 	.word	0x0002d4d0


	//   ....[253]....
        /*09c0*/ 	.word	0x0002d540


	//   ....[254]....
        /*09c4*/ 	.word	0x0002d5b0


	//   ....[255]....
        /*09c8*/ 	.word	0x0002d630


	//   ....[0]....
        /*09cc*/ 	.word	0x0002d6a0


	//   ....[1]....
        /*09d0*/ 	.word	0x0002d740


	//   ....[2]....
        /*09d4*/ 	.word	0x0002d7d0


	//   ....[3]....
        /*09d8*/ 	.word	0x0002d8f0


	//   ....[4]....
        /*09dc*/ 	.word	0x0002ff60


	//   ....[5]....
        /*09e0*/ 	.word	0x000306f0


	//   ....[6]....
        /*09e4*/ 	.word	0x00031990


	//   ....[7]....
        /*09e8*/ 	.word	0x000319f0


	//   ....[8]....
        /*09ec*/ 	.word	0x00031a50


	//   ....[9]....
        /*09f0*/ 	.word	0x00031a70


	//----- nvinfo : EIATTR_REG_RECONFIG
	.align		4
.L_441:
        /*09f4*/ 	.byte	0x01, 0x54
	.zero		2


	//----- nvinfo : EIATTR_SYSCALL_OFFSETS
	.align		4
        /*09f8*/ 	.byte	0x04, 0x46
        /*09fa*/ 	.short	(.L_443 - .L_442)


	//   ....[0]....
.L_442:
        /*09fc*/ 	.word	0x000025e0


	//   ....[1]....
        /*0a00*/ 	.word	0x00024770


	//   ....[2]....
        /*0a04*/ 	.word	0x000248c0


	//   ....[3]....
        /*0a08*/ 	.word	0x000249b0


	//   ....[4]....
        /*0a0c*/ 	.word	0x000257b0


	//   ....[5]....
        /*0a10*/ 	.word	0x00026310


	//----- nvinfo : EIATTR_MBARRIER_INSTR_OFFSETS
	.align		4
.L_443:
        /*0a14*/ 	.byte	0x04, 0x39
        /*0a16*/ 	.short	(.L_445 - .L_444)


	//   ....[0]....
.L_444:
        /*0a18*/ 	.word	0x00000190
        /*0a1c*/ 	.word	0x000000ff
        /*0a20*/ 	.word	0x00032400
        /*0a24*/ 	.short	0x0100
        /*0a26*/ 	.byte	0x08
	.zero		1


	//   ....[1]....
        /*0a28*/ 	.word	0x000001a0
        /*0a2c*/ 	.word	0x000000ff
        /*0a30*/ 	.word	0x00032410
        /*0a34*/ 	.short	0x0100
        /*0a36*/ 	.byte	0x08
	.zero		1


	//   ....[2]....
        /*0a38*/ 	.word	0x000001b0
        /*0a3c*/ 	.word	0x000000ff
        /*0a40*/ 	.word	0x00032420
        /*0a44*/ 	.short	0x0100
        /*0a46*/ 	.byte	0x08
	.zero		1


	//   ....[3]....
        /*0a48*/ 	.word	0x000002a0
        /*0a4c*/ 	.word	0x000000ff
        /*0a50*/ 	.word	0x00032430
        /*0a54*/ 	.short	0x0100
        /*0a56*/ 	.byte	0x08
	.zero		1


	//   ....[4]....
        /*0a58*/ 	.word	0x000002b0
        /*0a5c*/ 	.word	0x000000ff
        /*0a60*/ 	.word	0x00032440
        /*0a64*/ 	.short	0x0100
        /*0a66*/ 	.byte	0x08
	.zero		1


	//   ....[5]....
        /*0a68*/ 	.word	0x000002c0
        /*0a6c*/ 	.word	0x000000ff
        /*0a70*/ 	.word	0x00032438
        /*0a74*/ 	.short	0x0100
        /*0a76*/ 	.byte	0x08
	.zero		1


	//   ....[6]....
        /*0a78*/ 	.word	0x000002d0
        /*0a7c*/ 	.word	0x000000ff
        /*0a80*/ 	.word	0x00032448
        /*0a84*/ 	.short	0x0100
        /*0a86*/ 	.byte	0x08
	.zero		1


	//   ....[7]....
        /*0a88*/ 	.word	0x00000400
        /*0a8c*/ 	.word	0x000000ff
        /*0a90*/ 	.word	0x00032450
        /*0a94*/ 	.short	0x0100
        /*0a96*/ 	.byte	0x08
	.zero		1


	//   ....[8]....
        /*0a98*/ 	.word	0x00000410
        /*0a9c*/ 	.word	0x000000ff
        /*0aa0*/ 	.word	0x00032460
        /*0aa4*/ 	.short	0x0100
        /*0aa6*/ 	.byte	0x08
	.zero		1


	//   ....[9]....
        /*0aa8*/ 	.word	0x00000420
        /*0aac*/ 	.word	0x000000ff
        /*0ab0*/ 	.word	0x00032458
        /*0ab4*/ 	.short	0x0100
        /*0ab6*/ 	.byte	0x08
	.zero		1


	//   ....[10]....
        /*0ab8*/ 	.word	0x00000430
        /*0abc*/ 	.word	0x000000ff
        /*0ac0*/ 	.word	0x00032468
        /*0ac4*/ 	.short	0x0100
        /*0ac6*/ 	.byte	0x08
	.zero		1


	//   ....[11]....
        /*0ac8*/ 	.word	0x00000520
        /*0acc*/ 	.word	0x000000ff
        /*0ad0*/ 	.word	0x00032470
        /*0ad4*/ 	.short	0x0100
        /*0ad6*/ 	.byte	0x06
	.zero		1


	//   ....[12]....
        /*0ad8*/ 	.word	0x00000530
        /*0adc*/ 	.word	0x000000ff
        /*0ae0*/ 	.word	0x00032480
        /*0ae4*/ 	.short	0x0100
        /*0ae6*/ 	.byte	0x06
	.zero		1


	//   ....[13]....
        /*0ae8*/ 	.word	0x00000540
        /*0aec*/ 	.word	0x000000ff
        /*0af0*/ 	.word	0x00032478
        /*0af4*/ 	.short	0x0100
        /*0af6*/ 	.byte	0x06
	.zero		1


	//   ....[14]....
        /*0af8*/ 	.word	0x00000550
        /*0afc*/ 	.word	0x000000ff
        /*0b00*/ 	.word	0x00032488
        /*0b04*/ 	.short	0x0100
        /*0b06*/ 	.byte	0x06
	.zero		1


	//   ....[15]....
        /*0b08*/ 	.word	0x00000680
        /*0b0c*/ 	.word	0x000000ff
        /*0b10*/ 	.word	0x00032490
        /*0b14*/ 	.short	0x0100
        /*0b16*/ 	.byte	0x08
	.zero		1


	//   ....[16]....
        /*0b18*/ 	.word	0x00000690
        /*0b1c*/ 	.word	0x000000ff
        /*0b20*/ 	.word	0x000324a0
        /*0b24*/ 	.short	0x0100
        /*0b26*/ 	.byte	0x08
	.zero		1


	//   ....[17]....
        /*0b28*/ 	.word	0x000006a0
        /*0b2c*/ 	.word	0x000000ff
        /*0b30*/ 	.word	0x00032498
        /*0b34*/ 	.short	0x0100
        /*0b36*/ 	.byte	0x08
	.zero		1


	//   ....[18]....
        /*0b38*/ 	.word	0x000006b0
        /*0b3c*/ 	.word	0x000000ff
        /*0b40*/ 	.word	0x000324a8
        /*0b44*/ 	.short	0x0100
        /*0b46*/ 	.byte	0x08
	.zero		1


	//   ....[19]....
        /*0b48*/ 	.word	0x000007f0
        /*0b4c*/ 	.word	0x000000ff
        /*0b50*/ 	.word	0x000324b0
        /*0b54*/ 	.short	0x0100
        /*0b56*/ 	.byte	0x08
	.zero		1


	//   ....[20]....
        /*0b58*/ 	.word	0x00000800
        /*0b5c*/ 	.word	0x000000ff
        /*0b60*/ 	.word	0x000324c0
        /*0b64*/ 	.short	0x0100
        /*0b66*/ 	.byte	0x08
	.zero		1


	//   ....[21]....
        /*0b68*/ 	.word	0x00000810
        /*0b6c*/ 	.word	0x000000ff
        /*0b70*/ 	.word	0x000324b8
        /*0b74*/ 	.short	0x0100
        /*0b76*/ 	.byte	0x08
	.zero		1


	//   ....[22]....
        /*0b78*/ 	.word	0x00000820
        /*0b7c*/ 	.word	0x000000ff
        /*0b80*/ 	.word	0x000324c8
        /*0b84*/ 	.short	0x0100
        /*0b86*/ 	.byte	0x08
	.zero		1


	//   ....[23]....
        /*0b88*/ 	.word	0x00002860
        /*0b8c*/ 	.word	0x000000ff
        /*0b90*/ 	.word	0x00032400
        /*0b94*/ 	.short	0x010a
        /*0b96*/ 	.byte	0x2a
	.zero		1


	//   ....[24]....
        /*0b98*/ 	.word	0x00002cb0
        /*0b9c*/ 	.word	0x00000014
        /*0ba0*/ 	.word	0x00000000
        /*0ba4*/ 	.short	0x010a
        /*0ba6*/ 	.byte	0x3f
	.zero		1


	//   ....[25]....
        /*0ba8*/ 	.word	0x00002d10
        /*0bac*/ 	.word	0x00000014
        /*0bb0*/ 	.word	0x00000000
        /*0bb4*/ 	.short	0x010a
        /*0bb6*/ 	.byte	0x3f
	.zero		1


	//   ....[26]....
        /*0bb8*/ 	.word	0x000030c0
        /*0bbc*/ 	.word	0x000000ff
        /*0bc0*/ 	.word	0x00032410
        /*0bc4*/ 	.short	0x010a
        /*0bc6*/ 	.byte	0x2a
	.zero		1


	//   ....[27]....
        /*0bc8*/ 	.word	0x000031c0
        /*0bcc*/ 	.word	0x00000008
        /*0bd0*/ 	.word	0x00000000
        /*0bd4*/ 	.short	0x010a
        /*0bd6*/ 	.byte	0x3f
	.zero		1


	//   ....[28]....
        /*0bd8*/ 	.word	0x00003220
        /*0bdc*/ 	.word	0x00000008
        /*0be0*/ 	.word	0x00000000
        /*0be4*/ 	.short	0x010a
        /*0be6*/ 	.byte	0x3f
	.zero		1


	//   ....[29]....
        /*0be8*/ 	.word	0x00003f60
        /*0bec*/ 	.word	0x00000006
        /*0bf0*/ 	.word	0x00000000
        /*0bf4*/ 	.short	0x0101
        /*0bf6*/ 	.byte	0x3f
	.zero		1


	//   ....[30]....
        /*0bf8*/ 	.word	0x00009890
        /*0bfc*/ 	.word	0x00000000
        /*0c00*/ 	.word	0x00000000
        /*0c04*/ 	.short	0x0101
        /*0c06*/ 	.byte	0x3f
	.zero		1


	//   ....[31]....
        /*0c08*/ 	.word	0x00009fc0
        /*0c0c*/ 	.word	0x00000004
        /*0c10*/ 	.word	0x00000000
        /*0c14*/ 	.short	0x010a
        /*0c16*/ 	.byte	0x3f
	.zero		1


	//   ....[32]....
        /*0c18*/ 	.word	0x0000a060
        /*0c1c*/ 	.word	0x00000006
        /*0c20*/ 	.word	0x00000000
        /*0c24*/ 	.short	0x010a
        /*0c26*/ 	.byte	0x3f
	.zero		1


	//   ....[33]....
        /*0c28*/ 	.word	0x0000a470
        /*0c2c*/ 	.word	0x00000003
        /*0c30*/ 	.word	0x00000000
        /*0c34*/ 	.short	0x010a
        /*0c36*/ 	.byte	0x3f
	.zero		1


	//   ....[34]....
        /*0c38*/ 	.word	0x0000a540
        /*0c3c*/ 	.word	0x00000012
        /*0c40*/ 	.word	0x00000000
        /*0c44*/ 	.short	0x010a
        /*0c46*/ 	.byte	0x3f
	.zero		1


	//   ....[35]....
        /*0c48*/ 	.word	0x0000b280
        /*0c4c*/ 	.word	0x00000003
        /*0c50*/ 	.word	0x00000000
        /*0c54*/ 	.short	0x0101
        /*0c56*/ 	.byte	0x3f
	.zero		1


	//   ....[36]....
        /*0c58*/ 	.word	0x00013bf0
        /*0c5c*/ 	.word	0x00000000
        /*0c60*/ 	.word	0x00000000
        /*0c64*/ 	.short	0x0101
        /*0c66*/ 	.byte	0x3f
	.zero		1


	//   ....[37]....
        /*0c68*/ 	.word	0x00013df0
        /*0c6c*/ 	.word	0x00000007
        /*0c70*/ 	.word	0x00000000
        /*0c74*/ 	.short	0x010a
        /*0c76*/ 	.byte	0x3f
	.zero		1


	//   ....[38]....
        /*0c78*/ 	.word	0x00013ea0
        /*0c7c*/ 	.word	0x00000000
        /*0c80*/ 	.word	0x00000000
        /*0c84*/ 	.short	0x010a
        /*0c86*/ 	.byte	0x3f
	.zero		1


	//   ....[39]....
        /*0c88*/ 	.word	0x000142d0
        /*0c8c*/ 	.word	0x00000007
        /*0c90*/ 	.word	0x00000000
        /*0c94*/ 	.short	0x010a
        /*0c96*/ 	.byte	0x3f
	.zero		1


	//   ....[40]....
        /*0c98*/ 	.word	0x000143d0
        /*0c9c*/ 	.word	0x00000007
        /*0ca0*/ 	.word	0x00000000
        /*0ca4*/ 	.short	0x010a
        /*0ca6*/ 	.byte	0x3f
	.zero		1


	//   ....[41]....
        /*0ca8*/ 	.word	0x00015110
        /*0cac*/ 	.word	0x00000004
        /*0cb0*/ 	.word	0x00000000
        /*0cb4*/ 	.short	0x0101
        /*0cb6*/ 	.byte	0x3f
	.zero		1


	//   ....[42]....
        /*0cb8*/ 	.word	0x0001eef0
        /*0cbc*/ 	.word	0x00000007
        /*0cc0*/ 	.word	0x00000000
        /*0cc4*/ 	.short	0x0101
        /*0cc6*/ 	.byte	0x3f
	.zero		1


	//   ....[43]....
        /*0cc8*/ 	.word	0x00021be0
        /*0ccc*/ 	.word	0x000000ff
        /*0cd0*/ 	.word	0x00000000
        /*0cd4*/ 	.short	0x0101
        /*0cd6*/ 	.byte	0x04
	.zero		1


	//   ....[44]....
        /*0cd8*/ 	.word	0x00024ec0
        /*0cdc*/ 	.word	0x00000011
        /*0ce0*/ 	.word	0x00032440
        /*0ce4*/ 	.short	0x010a
        /*0ce6*/ 	.byte	0x3f
	.zero		1


	//   ....[45]....
        /*0ce8*/ 	.word	0x00025520
        /*0cec*/ 	.word	0x00000011
        /*0cf0*/ 	.word	0x00032430
        /*0cf4*/ 	.short	0x0107
        /*0cf6*/ 	.byte	0x3f
	.zero		1


	//   ....[46]....
        /*0cf8*/ 	.word	0x000255f0
        /*0cfc*/ 	.word	0x00000011
        /*0d00*/ 	.word	0x00032430
        /*0d04*/ 	.short	0x0101
        /*0d06*/ 	.byte	0x3f
	.zero		1


	//   ....[47]....
        /*0d08*/ 	.word	0x00026150
        /*0d0c*/ 	.word	0x00000016
        /*0d10*/ 	.word	0x00032400
        /*0d14*/ 	.short	0x0107
        /*0d16*/ 	.byte	0x3f
	.zero		1


	//   ....[48]....
        /*0d18*/ 	.word	0x000261e0
        /*0d1c*/ 	.word	0x00000016
        /*0d20*/ 	.word	0x00032400
        /*0d24*/ 	.short	0x0101
        /*0d26*/ 	.byte	0x3f
	.zero		1


	//   ....[49]....
        /*0d28*/ 	.word	0x00026c70
        /*0d2c*/ 	.word	0x00000016
        /*0d30*/ 	.word	0x00032410
        /*0d34*/ 	.short	0x0107
        /*0d36*/ 	.byte	0x3f
	.zero		1


	//   ....[50]....
        /*0d38*/ 	.word	0x00026d70
        /*0d3c*/ 	.word	0x00000016
        /*0d40*/ 	.word	0x00032410
        /*0d44*/ 	.short	0x0101
        /*0d46*/ 	.byte	0x3f
	.zero		1


	//   ....[51]....
        /*0d48*/ 	.word	0x00026d90
        /*0d4c*/ 	.word	0x00000016
        /*0d50*/ 	.word	0x00032420
        /*0d54*/ 	.short	0x010a
        /*0d56*/ 	.byte	0x3f
	.zero		1


	//   ....[52]....
        /*0d58*/ 	.word	0x00026e10
        /*0d5c*/ 	.word	0x00000011
        /*0d60*/ 	.word	0x00032460
        /*0d64*/ 	.short	0x010a
        /*0d66*/ 	.byte	0x3f
	.zero		1


	//   ....[53]....
        /*0d68*/ 	.word	0x000275a0
        /*0d6c*/ 	.word	0x00000011
        /*0d70*/ 	.word	0x00032450
        /*0d74*/ 	.short	0x0107
        /*0d76*/ 	.byte	0x3f
	.zero		1


	//   ....[54]....
        /*0d78*/ 	.word	0x00027660
        /*0d7c*/ 	.word	0x00000011
        /*0d80*/ 	.word	0x00032450
        /*0d84*/ 	.short	0x0101
        /*0d86*/ 	.byte	0x3f
	.zero		1


	//   ....[55]....
        /*0d88*/ 	.word	0x00027990
        /*0d8c*/ 	.word	0x00000006
        /*0d90*/ 	.word	0x00032440
        /*0d94*/ 	.short	0x010a
        /*0d96*/ 	.byte	0x3f
	.zero		1


	//   ....[56]....
        /*0d98*/ 	.word	0x00027d70
        /*0d9c*/ 	.word	0x00000006
        /*0da0*/ 	.word	0x00032430
        /*0da4*/ 	.short	0x0107
        /*0da6*/ 	.byte	0x3f
	.zero		1


	//   ....[57]....
        /*0da8*/ 	.word	0x00027e20
        /*0dac*/ 	.word	0x00000006
        /*0db0*/ 	.word	0x00032430
        /*0db4*/ 	.short	0x0101
        /*0db6*/ 	.byte	0x3f
	.zero		1


	//   ....[58]....
        /*0db8*/ 	.word	0x00027e50
        /*0dbc*/ 	.word	0x00000006
        /*0dc0*/ 	.word	0x00032460
        /*0dc4*/ 	.short	0x010a
        /*0dc6*/ 	.byte	0x3f
	.zero		1


	//   ....[59]....
        /*0dc8*/ 	.word	0x00028370
        /*0dcc*/ 	.word	0x00000006
        /*0dd0*/ 	.word	0x00032450
        /*0dd4*/ 	.short	0x0107
        /*0dd6*/ 	.byte	0x3f
	.zero		1


	//   ....[60]....
        /*0dd8*/ 	.word	0x00028420
        /*0ddc*/ 	.word	0x00000006
        /*0de0*/ 	.word	0x00032450
        /*0de4*/ 	.short	0x0101
        /*0de6*/ 	.byte	0x3f
	.zero		1


	//   ....[61]....
        /*0de8*/ 	.word	0x00029290
        /*0dec*/ 	.word	0x00000007
        /*0df0*/ 	.word	0x00032420
        /*0df4*/ 	.short	0x010a
        /*0df6*/ 	.byte	0x3f
	.zero		1


	//   ....[62]....
        /*0df8*/ 	.word	0x00029430
        /*0dfc*/ 	.word	0x00000005
        /*0e00*/ 	.word	0x00032440
        /*0e04*/ 	.short	0x010a
        /*0e06*/ 	.byte	0x3f
	.zero		1


	//   ....[63]....
        /*0e08*/ 	.word	0x000294d0
        /*0e0c*/ 	.word	0x00000003
        /*0e10*/ 	.word	0x00032440
        /*0e14*/ 	.short	0x010a
        /*0e16*/ 	.byte	0x3f
	.zero		1


	//   ....[64]....
        /*0e18*/ 	.word	0x00029510
        /*0e1c*/ 	.word	0x00000005
        /*0e20*/ 	.word	0x00032460
        /*0e24*/ 	.short	0x010a
        /*0e26*/ 	.byte	0x3f
	.zero		1


	//   ....[65]....
        /*0e28*/ 	.word	0x00029550
        /*0e2c*/ 	.word	0x00000003
        /*0e30*/ 	.word	0x00032460
        /*0e34*/ 	.short	0x010a
        /*0e36*/ 	.byte	0x3f
	.zero		1


	//   ....[66]....
        /*0e38*/ 	.word	0x000295c0
        /*0e3c*/ 	.word	0x00000009
        /*0e40*/ 	.word	0x00032400
        /*0e44*/ 	.short	0x010a
        /*0e46*/ 	.byte	0x3f
	.zero		1


	//   ....[67]....
        /*0e48*/ 	.word	0x00029610
        /*0e4c*/ 	.word	0x00000014
        /*0e50*/ 	.word	0x00000000
        /*0e54*/ 	.short	0x010a
        /*0e56*/ 	.byte	0x3f
	.zero		1


	//   ....[68]....
        /*0e58*/ 	.word	0x00029670
        /*0e5c*/ 	.word	0x00000009
        /*0e60*/ 	.word	0x00032410
        /*0e64*/ 	.short	0x010a
        /*0e66*/ 	.byte	0x3f
	.zero		1


	//   ....[69]....
        /*0e68*/ 	.word	0x000296c0
        /*0e6c*/ 	.word	0x00000008
        /*0e70*/ 	.word	0x00000000
        /*0e74*/ 	.short	0x010a
        /*0e76*/ 	.byte	0x3f
	.zero		1


	//   ....[70]....
        /*0e78*/ 	.word	0x00029710
        /*0e7c*/ 	.word	0x00000006
        /*0e80*/ 	.word	0x00000000
        /*0e84*/ 	.short	0x010a
        /*0e86*/ 	.byte	0x3f
	.zero		1


	//   ....[71]....
        /*0e88*/ 	.word	0x00029760
        /*0e8c*/ 	.word	0x00000012
        /*0e90*/ 	.word	0x00000000
        /*0e94*/ 	.short	0x010a
        /*0e96*/ 	.byte	0x3f
	.zero		1


	//   ....[72]....
        /*0e98*/ 	.word	0x000297b0
        /*0e9c*/ 	.word	0x00000000
        /*0ea0*/ 	.word	0x00000000
        /*0ea4*/ 	.short	0x010a
        /*0ea6*/ 	.byte	0x3f
	.zero		1


	//   ....[73]....
        /*0ea8*/ 	.word	0x00029800
        /*0eac*/ 	.word	0x00000007
        /*0eb0*/ 	.word	0x00000000
        /*0eb4*/ 	.short	0x010a
        /*0eb6*/ 	.byte	0x3f
	.zero		1


	//   ....[74]....
        /*0eb8*/ 	.word	0x00029920
        /*0ebc*/ 	.word	0x00000011
        /*0ec0*/ 	.word	0x00032440
        /*0ec4*/ 	.short	0x010a
        /*0ec6*/ 	.byte	0x3f
	.zero		1


	//   ....[75]....
        /*0ec8*/ 	.word	0x0002b6f0
        /*0ecc*/ 	.word	0x00000016
        /*0ed0*/ 	.word	0x00032420
        /*0ed4*/ 	.short	0x010a
        /*0ed6*/ 	.byte	0x3f
	.zero		1


	//   ....[76]....
        /*0ed8*/ 	.word	0x0002b740
        /*0edc*/ 	.word	0x00000011
        /*0ee0*/ 	.word	0x00032460
        /*0ee4*/ 	.short	0x010a
        /*0ee6*/ 	.byte	0x3f
	.zero		1


	//   ....[77]....
        /*0ee8*/ 	.word	0x0002c090
        /*0eec*/ 	.word	0x00000006
        /*0ef0*/ 	.word	0x00032440
        /*0ef4*/ 	.short	0x010a
        /*0ef6*/ 	.byte	0x3f
	.zero		1


	//   ....[78]....
        /*0ef8*/ 	.word	0x0002c770
        /*0efc*/ 	.word	0x00000006
        /*0f00*/ 	.word	0x00032460
        /*0f04*/ 	.short	0x010a
        /*0f06*/ 	.byte	0x3f
	.zero		1


	//   ....[79]....
        /*0f08*/ 	.word	0x0002d810
        /*0f0c*/ 	.word	0x00000007
        /*0f10*/ 	.word	0x00032420
        /*0f14*/ 	.short	0x010a
        /*0f16*/ 	.byte	0x3f
	.zero		1


	//   ....[80]....
        /*0f18*/ 	.word	0x0002d9b0
        /*0f1c*/ 	.word	0x00000005
        /*0f20*/ 	.word	0x00032440
        /*0f24*/ 	.short	0x010a
        /*0f26*/ 	.byte	0x3f
	.zero		1


	//   ....[81]....
        /*0f28*/ 	.word	0x0002da00
        /*0f2c*/ 	.word	0x00000003
        /*0f30*/ 	.word	0x00032440
        /*0f34*/ 	.short	0x010a
        /*0f36*/ 	.byte	0x3f
	.zero		1


	//   ....[82]....
        /*0f38*/ 	.word	0x0002da50
        /*0f3c*/ 	.word	0x00000005
        /*0f40*/ 	.word	0x00032460
        /*0f44*/ 	.short	0x010a
        /*0f46*/ 	.byte	0x3f
	.zero		1


	//   ....[83]....
        /*0f48*/ 	.word	0x0002ddf0
        /*0f4c*/ 	.word	0x0000000c
        /*0f50*/ 	.word	0x00000000
        /*0f54*/ 	.short	0x010a
        /*0f56*/ 	.byte	0x3f
	.zero		1


	//   ....[84]....
        /*0f58*/ 	.word	0x0002df30
        /*0f5c*/ 	.word	0x00000002
        /*0f60*/ 	.word	0x00000000
        /*0f64*/ 	.short	0x010a
        /*0f66*/ 	.byte	0x3f
	.zero		1


	//   ....[85]....
        /*0f68*/ 	.word	0x0002e590
        /*0f6c*/ 	.word	0x0000000b
        /*0f70*/ 	.word	0x00000000
        /*0f74*/ 	.short	0x010a
        /*0f76*/ 	.byte	0x3f
	.zero		1


	//   ....[86]....
        /*0f78*/ 	.word	0x0002e6d0
        /*0f7c*/ 	.word	0x00000008
        /*0f80*/ 	.word	0x00000000
        /*0f84*/ 	.short	0x010a
        /*0f86*/ 	.byte	0x3f
	.zero		1


	//   ....[87]....
        /*0f88*/ 	.word	0x0002f9c0
        /*0f8c*/ 	.word	0x00000007
        /*0f90*/ 	.word	0x00000000
        /*0f94*/ 	.short	0x0101
        /*0f96*/ 	.byte	0x3f
	.zero		1


	//   ....[88]....
        /*0f98*/ 	.word	0x00049770
        /*0f9c*/ 	.word	0x00000000
        /*0fa0*/ 	.word	0x00000000
        /*0fa4*/ 	.short	0x0101
        /*0fa6*/ 	.byte	0x3f
	.zero		1


	//   ....[89]....
        /*0fa8*/ 	.word	0x00049790
        /*0fac*/ 	.word	0x00000002
        /*0fb0*/ 	.word	0x00000000
        /*0fb4*/ 	.short	0x010a
        /*0fb6*/ 	.byte	0x3f
	.zero		1


	//   ....[90]....
        /*0fb8*/ 	.word	0x000497e0
        /*0fbc*/ 	.word	0x00000008
        /*0fc0*/ 	.word	0x00000000
        /*0fc4*/ 	.short	0x010a
        /*0fc6*/ 	.byte	0x3f
	.zero		1


	//----- nvinfo : EIATTR_NUM_MBARRIERS
	.align		4
.L_445:
        /*0fc8*/ 	.byte	0x03, 0x38
        /*0fca*/ 	.short	0x0017


	//----- nvinfo : EIATTR_EXIT_INSTR_OFFSETS
	.align		4
        /*0fcc*/ 	.byte	0x04, 0x1c
        /*0fce*/ 	.short	(.L_447 - .L_446)


	//   ....[0]....
.L_446:
        /*0fd0*/ 	.word	0x00000ac0


	//   ....[1]....
        /*0fd4*/ 	.word	0x00022f60


	//   ....[2]....
        /*0fd8*/ 	.word	0x000295a0


	//----- nvinfo : EIATTR_MAX_THREADS
	.align		4
.L_447:
        /*0fdc*/ 	.byte	0x04, 0x05
        /*0fde*/ 	.short	(.L_449 - .L_448)
.L_448:
        /*0fe0*/ 	.word	0x00000180
        /*0fe4*/ 	.word	0x00000001
        /*0fe8*/ 	.word	0x00000001


	//----- nvinfo : EIATTR_CRS_STACK_SIZE
	.align		4
.L_449:
        /*0fec*/ 	.byte	0x04, 0x1e
        /*0fee*/ 	.short	(.L_451 - .L_450)
.L_450:
        /*0ff0*/ 	.word	0x00000000


	//----- nvinfo : EIATTR_CBANK_PARAM_SIZE
	.align		4
.L_451:
        /*0ff4*/ 	.byte	0x03, 0x19
        /*0ff6*/ 	.short	0x0bf0


	//----- nvinfo : EIATTR_PARAM_CBANK
	.align		4
        /*0ff8*/ 	.byte	0x04, 0x0a
        /*0ffa*/ 	.short	(.L_453 - .L_452)
	.align		4
.L_452:
        /*0ffc*/ 	.word	index@(.nv.constant0._ZN7cutlass13device_kernelIN5flash11enable_sm90INS1_16FlashAttnFwdSm90INS1_25CollectiveMainloopFwdSm90ILi2EN4cute5tupleIJNS5_1CILi1EEES8_S8_EEENS6_IJNS7_ILi128EEENS7_ILi96EEENS7_ILi64EEEEEELi256ENS_6half_tEfNS_4arch4Sm90ELb0ELb1ELb1ELb1ELb1ELb0ELb1ELb1ELb0ELb1ELb0ELb0EEENS1_21CollectiveEpilogueFwdINS6_IJSA_NS7_ILi256EEESB_EEES9_SE_SG_Li256ELb1ELb1ELb0ELb0EEENS1_36VarlenDynamicPersistentTileSchedulerILi128ELi96ELi256ELi128ELb0ELb1ELb1ELb1ELb0ELb1EEEEEEEEEvNT_6ParamsE)
        /*1000*/ 	.short	0x0210
        /*1002*/ 	.short	0x0bf0


	//----- nvinfo : EIATTR_SW_WAR
	.align		4
.L_453:
        /*1004*/ 	.byte	0x04, 0x36
        /*1006*/ 	.short	(.L_455 - .L_454)
.L_454:
        /*1008*/ 	.word	0x00000008
.L_455:


//--------------------- .nv.info._ZN7cutlass13device_kernelIN5flash11enable_sm90INS1_16FlashAttnFwdSm90INS1_25CollectiveMainloopFwdSm90ILi2EN4cute5tupleIJNS5_1CILi1EEES8_S8_EEENS6_IJNS7_ILi128EEENS7_ILi96EEENS7_ILi64EEEEEELi256ENS_6half_tEfNS_4arch4Sm90ELb0ELb1ELb1ELb1ELb1ELb1ELb1ELb1ELb0ELb1ELb0ELb0EEENS1_21CollectiveEpilogueFwdINS6_IJSA_NS7_ILi256EEESB_EEES9_SE_SG_Li256ELb1ELb1ELb0ELb0EEENS1_36VarlenDynamicPersistentTileSchedulerILi128ELi96ELi256ELi128ELb0ELb1ELb1ELb1ELb0ELb1EEEEEEEEEvNT_6ParamsE --------------------------
	.section	.nv.info._ZN7cutlass13device_kernelIN5flash11enable_sm90INS1_16FlashAttnFwdSm90INS1_25CollectiveMainloopFwdSm90ILi2EN4cute5tupleIJNS5_1CILi1EEES8_S8_EEENS6_IJNS7_ILi128EEENS7_ILi96EEENS7_ILi64EEEEEELi256ENS_6half_tEfNS_4arch4Sm90ELb0ELb1ELb1ELb1ELb1ELb1ELb1ELb1ELb0ELb1ELb0ELb0EEENS1_21CollectiveEpilogueFwdINS6_IJSA_NS7_ILi256EEESB_EEES9_SE_SG_Li256ELb1ELb1ELb0ELb0EEENS1_36VarlenDynamicPersistentTileSchedulerILi128ELi96ELi256ELi128ELb0ELb1ELb1ELb1ELb0ELb1EEEEEEEEEvNT_6ParamsE,"",@"SHT_CUDA_INFO"
	.sectionflags	@""
	.align	4


	//----- nvinfo : EIATTR_CUDA_API_VERSION
	.align		4
        /*0000*/ 	.byte	0x04, 0x37
        /*0002*/ 	.short	(.L_457 - .L_456)
.L_456:
        /*0004*/ 	.word	0x00000082


	//----- nvinfo : EIATTR_KPARAM_INFO
	.align		4
.L_457:
        /*0008*/ 	.byte	0x04, 0x17
        /*000a*/ 	.short	(.L_459 - .L_458)
.L_458:
        /*000c*/ 	.word	0x00000000
        /*0010*/ 	.short	0x0000
        /*0012*/ 	.short	0x0070
        /*0014*/ 	.byte	0x00, 0xf0, 0x01, 0x2e


	//----- nvinfo : EIATTR_SPARSE_MMA_MASK
	.align		4
.L_459:
        /*0018*/ 	.byte	0x03, 0x50
        /*001a*/ 	.short	0x0000


	//----- nvinfo : EIATTR_MAXREG_COUNT
	.align		4
        /*001c*/ 	.byte	0x03, 0x1b
        /*001e*/ 	.short	0x00a8


	//----- nvinfo : EIATTR_NUM_BARRIERS
	.align		4
        /*0020*/ 	.byte	0x02, 0x4c
        /*0022*/ 	.byte	0x10
	.zero		1


	//----- nvinfo : EIATTR_EXTERNS
	.align		4
        /*0024*/ 	.byte	0x04, 0x0f
        /*0026*/ 	.short	(.L_461 - .L_460)


	//   ....[0]....
	.align		4
.L_460:
        /*0028*/ 	.word	index@(__assertfail)


	//----- nvinfo : EIATTR_ANNOTATIONS
	.align		4
.L_461:
        /*002c*/ 	.byte	0x04, 0x55
        /*002e*/ 	.short	(.L_463 - .L_462)


	//   ....[0]....
.L_462:
        /* <DEDUP_REMOVED lines=45> */


	//----- nvinfo : EIATTR_MERCURY_ISA_VERSION
	.align		4
.L_463:
        /*02f0*/ 	.byte	0x03, 0x5f
        /*02f2*/ 	.short	0x0101


	//----- nvinfo : EIATTR_UNUSED_LOAD_BYTE_OFFSET
	.align		4
        /*02f4*/ 	.byte	0x04, 0x44
        /*02f6*/ 	.short	(.L_465 - .L_464)


	//   ....[0]....
.L_464:
        /*02f8*/ 	.word	0x00000b70
        /*02fc*/ 	.word	0x0000fff0


	//   ....[1]....
        /*0300*/ 	.word	0x0002c310
        /*0304*/ 	.word	0x0000fff0


	//----- nvinfo : EIATTR_INT_WARP_WIDE_INSTR_OFFSETS
	.align		4
.L_465:
        /*0308*/ 	.byte	0x04, 0x31
        /*030a*/ 	.short	(.L_467 - .L_466)


	//   ....[0]....
.L_466:
        /*030c*/ 	.word	0x00000180


	//   ....[1]....
        /*0310*/ 	.word	0x000001c0


	//   ....[2]....
        /*0314*/ 	.word	0x00000230


	//   ....[3]....
        /*0318*/ 	.word	0x00000240


	//   ....[4]....
        /*031c*/ 	.word	0x00031fd0


	//   ....[5]....
        /*0320*/ 	.word	0x00032060


	//   ....[6]....
        /*0324*/ 	.word	0x00036000


	//   ....[7]....
        /*0328*/ 	.word	0x00036090


	//----- nvinfo : EIATTR_COOP_GROUP_MASK_REGIDS
	.align		4
.L_467:
        /*032c*/ 	.byte	0x04, 0x29
        /*032e*/ 	.short	(.L_469 - .L_468)


	//   ....[0]....
.L_468:
        /*0330*/ 	.word	0xffffffff


	//   ....[1]....
        /*0334*/ 	.word	0xffffffff


	//   ....[2]....
        /*0338*/ 	.word	0xffffffff


	//   ....[3]....
        /*033c*/ 	.word	0xffffffff


	//   ....[4]....
        /*0340*/ 	.word	0xffffffff


	//   ....[5]....
        /*0344*/ 	.word	0xffffffff


	//   ....[6]....
        /*0348*/ 	.word	0xffffffff


	//   ....[7]....
        /*034c*/ 	.word	0xffffffff


	//   ....[8]....
        /*0350*/ 	.word	0xffffffff


	//   ....[9]....
        /*0354*/ 	.word	0xffffffff


	//   ....[10]....
        /*0358*/ 	.word	0xffffffff


	//   ....[11]....
        /*035c*/ 	.word	0xffffffff


	//   ....[12]....
        /*0360*/ 	.word	0xffffffff


	//   ....[13]....
        /*0364*/ 	.word	0xffffffff


	//   ....[14]....
        /*0368*/ 	.word	0xffffffff


	//   ....[15]....
        /*036c*/ 	.word	0xffffffff


	//   ....[16]....
        /*0370*/ 	.word	0xffffffff


	//   ....[17]....
        /*0374*/ 	.word	0xffffffff


	//   ....[18]....
        /*0378*/ 	.word	0xffffffff


	//   ....[19]....
        /*037c*/ 	.word	0xffffffff


	//   ....[20]....
        /*0380*/ 	.word	0xffffffff


	//   ....[21]....
        /*0384*/ 	.word	0xffffffff


	//   ....[22]....
        /*0388*/ 	.word	0xffffffff


	//   ....[23]....
        /*038c*/ 	.word	0xffffffff


	//   ....[24]....
        /*0390*/ 	.word	0xffffffff


	//   ....[25]....
        /*0394*/ 	.word	0xffffffff


	//   ....[26]....
        /*0398*/ 	.word	0xffffffff


	//   ....[27]....
        /*039c*/ 	.word	0xffffffff


	//   ....[28]....
        /*03a0*/ 	.word	0xffffffff


	//   ....[29]....
        /*03a4*/ 	.word	0xffffffff


	//   ....[30]....
        /*03a8*/ 	.word	0xffffffff


	//   ....[31]....
        /*03ac*/ 	.word	0xffffffff


	//   ....[32]....
        /*03b0*/ 	.word	0xffffffff


	//   ....[33]....
        /*03b4*/ 	.word	0xffffffff


	//   ....[34]....
        /*03b8*/ 	.word	0xffffffff


	//   ....[35]....
        /*03bc*/ 	.word	0xffffffff


	//   ....[36]....
        /*03c0*/ 	.word	0xffffffff


	//   ....[37]....
        /*03c4*/ 	.word	0xffffffff


	//   ....[38]....
        /*03c8*/ 	.word	0xffffffff


	//   ....[39]....
        /*03cc*/ 	.word	0xffffffff


	//   ....[40]....
        /*03d0*/ 	.word	0xffffffff


	//   ....[41]....
        /*03d4*/ 	.word	0xffffffff


	//   ....[42]....
        /*03d8*/ 	.word	0xffffffff


	//   ....[43]....
        /*03dc*/ 	.word	0xffffffff


	//   ....[44]....
        /*03e0*/ 	.word	0xffffffff


	//   ....[45]....
        /*03e4*/ 	.word	0xffffffff


	//   ....[46]....
        /*03e8*/ 	.word	0xffffffff


	//   ....[47]....
        /*03ec*/ 	.word	0xffffffff


	//   ....[48]....
        /*03f0*/ 	.word	0xffffffff


	//   ....[49]....
        /*03f4*/ 	.word	0xffffffff


	//   ....[50]....
        /*03f8*/ 	.word	0xffffffff


	//   ....[51]....
        /*03fc*/ 	.word	0xffffffff


	//   ....[52]....
        /*0400*/ 	.word	0xffffffff


	//   ....[53]....
        /*0404*/ 	.word	0xffffffff


	//   ....[54]....
        /*0408*/ 	.word	0xffffffff


	//   ....[55]....
        /*040c*/ 	.word	0xffffffff


	//   ....[56]....
        /*0410*/ 	.word	0xffffffff


	//   ....[57]....
        /*0414*/ 	.word	0xffffffff


	//   ....[58]....
        /*0418*/ 	.word	0xffffffff


	//   ....[59]....
        /*041c*/ 	.word	0xffffffff


	//   ....[60]....
        /*0420*/ 	.word	0xffffffff


	//   ....[61]....
        /*0424*/ 	.word	0xffffffff


	//   ....[62]....
        /*0428*/ 	.word	0xffffffff


	//   ....[63]....
        /*042c*/ 	.word	0xffffffff


	//   ....[64]....
        /*0430*/ 	.word	0xffffffff


	//   ....[65]....
        /*0434*/ 	.word	0xffffffff


	//   ....[66]....
        /*0438*/ 	.word	0xffffffff


	//   ....[67]....
        /*043c*/ 	.word	0xffffffff


	//   ....[68]....
        /*0440*/ 	.word	0xffffffff


	//   ....[69]....
        /*0444*/ 	.word	0xffffffff


	//   ....[70]....
        /*0448*/ 	.word	0xffffffff


	//   ....[71]....
        /*044c*/ 	.word	0xffffffff


	//   ....[72]....
        /*0450*/ 	.word	0xffffffff


	//   ....[73]....
        /*0454*/ 	.word	0xffffffff


	//   ....[74]....
        /*0458*/ 	.word	0xffffffff


	//   ....[75]....
        /*045c*/ 	.word	0xffffffff


	//   ....[76]....
        /*0460*/ 	.word	0xffffffff


	//   ....[77]....
        /*0464*/ 	.word	0xffffffff


	//   ....[78]....
        /*0468*/ 	.word	0xffffffff


	//   ....[79]....
        /*046c*/ 	.word	0xffffffff


	//   ....[80]....
        /*0470*/ 	.word	0xffffffff


	//   ....[81]....
        /*0474*/ 	.word	0xffffffff


	//   ....[82]....
        /*0478*/ 	.word	0xffffffff


	//   ....[83]....
        /*047c*/ 	.word	0xffffffff


	//   ....[84]....
        /*0480*/ 	.word	0xffffffff


	//   ....[85]....
        /*0484*/ 	.word	0xffffffff


	//   ....[86]....
        /*0488*/ 	.word	0xffffffff


	//   ....[87]....
        /*048c*/ 	.word	0xffffffff


	//   ....[88]....
        /*0490*/ 	.word	0xffffffff


	//   ....[89]....
        /*0494*/ 	.word	0xffffffff


	//   ....[90]....
        /*0498*/ 	.word	0xffffffff


	//   ....[91]....
        /*049c*/ 	.word	0xffffffff


	//   ....[92]....
        /*04a0*/ 	.word	0xffffffff


	//   ....[93]....
        /*04a4*/ 	.word	0xffffffff


	//   ....[94]....
        /*04a8*/ 	.word	0xffffffff


	//   ....[95]....
        /*04ac*/ 	.word	0xffffffff


	//   ....[96]....
        /*04b0*/ 	.word	0xffffffff


	//   ....[97]....
        /*04b4*/ 	.word	0xffffffff


	//   ....[98]....
        /*04b8*/ 	.word	0xffffffff


	//   ....[99]....
        /*04bc*/ 	.word	0xffffffff


	//   ....[100]....
        /*04c0*/ 	.word	0xffffffff


	//   ....[101]....
        /*04c4*/ 	.word	0xffffffff


	//   ....[102]....
        /*04c8*/ 	.word	0xffffffff


	//   ....[103]....
        /*04cc*/ 	.word	0xffffffff


	//   ....[104]....
        /*04d0*/ 	.word	0xffffffff


	//   ....[105]....
        /*04d4*/ 	.word	0xffffffff


	//   ....[106]....
        /*04d8*/ 	.word	0xffffffff


	//   ....[107]....
        /*04dc*/ 	.word	0xffffffff


	//   ....[108]....
        /*04e0*/ 	.word	0xffffffff


	//   ....[109]....
        /*04e4*/ 	.word	0xffffffff


	//   ....[110]....
        /*04e8*/ 	.word	0xffffffff


	//   ....[111]....
        /*04ec*/ 	.word	0xffffffff


	//   ....[112]....
        /*04f0*/ 	.word	0xffffffff


	//   ....[113]....
        /*04f4*/ 	.word	0xffffffff


	//   ....[114]....
        /*04f8*/ 	.word	0xffffffff


	//   ....[115]....
        /*04fc*/ 	.word	0xffffffff


	//   ....[116]....
        /*0500*/ 	.word	0xffffffff


	//   ....[117]....
        /*0504*/ 	.word	0xffffffff


	//   ....[118]....
        /*0508*/ 	.word	0xffffffff


	//   ....[119]....
        /*050c*/ 	.word	0xffffffff


	//   ....[120]....
        /*0510*/ 	.word	0xffffffff


	//   ....[121]....
        /*0514*/ 	.word	0xffffffff


	//   ....[122]....
        /*0518*/ 	.word	0xffffffff


	//   ....[123]....
        /*051c*/ 	.word	0xffffffff


	//   ....[124]....
        /*0520*/ 	.word	0xffffffff


	//   ....[125]....
        /*0524*/ 	.word	0xffffffff


	//   ....[126]....
        /*0528*/ 	.word	0xffffffff


	//   ....[127]....
        /*052c*/ 	.word	0xffffffff


	//   ....[128]....
        /*0530*/ 	.word	0xffffffff


	//   ....[129]....
        /*0534*/ 	.word	0xffffffff


	//   ....[130]....
        /*0538*/ 	.word	0xffffffff


	//   ....[131]....
        /*053c*/ 	.word	0xffffffff


	//   ....[132]....
        /*0540*/ 	.word	0xffffffff


	//   ....[133]....
        /*0544*/ 	.word	0xffffffff


	//   ....[134]....
        /*0548*/ 	.word	0xffffffff


	//   ....[135]....
        /*054c*/ 	.word	0xffffffff


	//   ....[136]....
        /*0550*/ 	.word	0xffffffff


	//   ....[137]....
        /*0554*/ 	.word	0xffffffff


	//   ....[138]....
        /*0558*/ 	.word	0xffffffff


	//   ....[139]....
        /*055c*/ 	.word	0xffffffff


	//   ....[140]....
        /*0560*/ 	.word	0xffffffff


	//   ....[141]....
        /*0564*/ 	.word	0xffffffff


	//   ....[142]....
        /*0568*/ 	.word	0xffffffff


	//   ....[143]....
        /*056c*/ 	.word	0xffffffff


	//   ....[144]....
        /*0570*/ 	.word	0xffffffff


	//   ....[145]....
        /*0574*/ 	.word	0xffffffff


	//   ....[146]....
        /*0578*/ 	.word	0xffffffff


	//   ....[147]....
        /*057c*/ 	.word	0xffffffff


	//   ....[148]....
        /*0580*/ 	.word	0xffffffff


	//   ....[149]....
        /*0584*/ 	.word	0xffffffff


	//   ....[150]....
        /*0588*/ 	.word	0xffffffff


	//   ....[151]....
        /*058c*/ 	.word	0xffffffff


	//   ....[152]....
        /*0590*/ 	.word	0xffffffff


	//   ....[153]....
        /*0594*/ 	.word	0xffffffff


	//   ....[154]....
        /*0598*/ 	.word	0xffffffff


	//   ....[155]....
        /*059c*/ 	.word	0xffffffff


	//   ....[156]....
        /*05a0*/ 	.word	0xffffffff


	//   ....[157]....
        /*05a4*/ 	.word	0xffffffff


	//   ....[158]....
        /*05a8*/ 	.word	0xffffffff


	//   ....[159]....
        /*05ac*/ 	.word	0xffffffff


	//   ....[160]....
        /*05b0*/ 	.word	0xffffffff


	//   ....[161]....
        /*05b4*/ 	.word	0xffffffff


	//   ....[162]....
        /*05b8*/ 	.word	0xffffffff


	//   ....[163]....
        /*05bc*/ 	.word	0xffffffff


	//   ....[164]....
        /*05c0*/ 	.word	0xffffffff


	//   ....[165]....
        /*05c4*/ 	.word	0xffffffff


	//   ....[166]....
        /*05c8*/ 	.word	0xffffffff


	//   ....[167]....
        /*05cc*/ 	.word	0xffffffff


	//   ....[168]....
        /*05d0*/ 	.word	0xffffffff


	//   ....[169]....
        /*05d4*/ 	.word	0xffffffff


	//   ....[170]....
        /*05d8*/ 	.word	0xffffffff


	//   ....[171]....
        /*05dc*/ 	.word	0xffffffff


	//   ....[172]....
        /*05e0*/ 	.word	0xffffffff


	//   ....[173]....
        /*05e4*/ 	.word	0xffffffff


	//   ....[174]....
        /*05e8*/ 	.word	0xffffffff


	//   ....[175]....
        /*05ec*/ 	.word	0xffffffff


	//   ....[176]....
        /*05f0*/ 	.word	0xffffffff


	//   ....[177]....
        /*05f4*/ 	.word	0xffffffff


	//   ....[178]....
        /*05f8*/ 	.word	0xffffffff


	//   ....[179]....
        /*05fc*/ 	.word	0xffffffff


	//   ....[180]....
        /*0600*/ 	.word	0xffffffff


	//   ....[181]....
        /*0604*/ 	.word	0xffffffff


	//   ....[182]....
        /*0608*/ 	.word	0xffffffff


	//   ....[183]....
        /*060c*/ 	.word	0xffffffff


	//   ....[184]....
        /*0610*/ 	.word	0xffffffff


	//   ....[185]....
        /*0614*/ 	.word	0xffffffff


	//   ....[186]....
        /*0618*/ 	.word	0xffffffff


	//   ....[187]....
        /*061c*/ 	.word	0xffffffff


	//   ....[188]....
        /*0620*/ 	.word	0xffffffff


	//   ....[189]....
        /*0624*/ 	.word	0xffffffff


	//   ....[190]....
        /*0628*/ 	.word	0xffffffff


	//   ....[191]....
        /*062c*/ 	.word	0xffffffff


	//   ....[192]....
        /*0630*/ 	.word	0xffffffff


	//   ....[193]....
        /*0634*/ 	.word	0xffffffff


	//   ....[194]....
        /*0638*/ 	.word	0xffffffff


	//   ....[195]....
        /*063c*/ 	.word	0x0500000f


	//   ....[196]....
        /*0640*/ 	.word	0x0500000f


	//   ....[197]....
        /*0644*/ 	.word	0x0500000f


	//   ....[198]....
        /*0648*/ 	.word	0x0500000f


	//   ....[199]....
        /*064c*/ 	.word	0x0500000f


	//   ....[200]....
        /*0650*/ 	.word	0x0500000f


	//   ....[201]....
        /*0654*/ 	.word	0x0500000f


	//   ....[202]....
        /*0658*/ 	.word	0x0500000f


	//   ....[203]....
        /*065c*/ 	.word	0x0500000f


	//   ....[204]....
        /*0660*/ 	.word	0x0500000f


	//   ....[205]....
        /*0664*/ 	.word	0x0500000f


	//   ....[206]....
        /*0668*/ 	.word	0x0500000f


	//   ....[207]....
        /*066c*/ 	.word	0x0500000f


	//   ....[208]....
        /*0670*/ 	.word	0x0500000f


	//   ....[209]....
        /*0674*/ 	.word	0x0500000f


	//   ....[210]....
        /*0678*/ 	.word	0x0500000f


	//   ....[211]....
        /*067c*/ 	.word	0x0500000f


	//   ....[212]....
        /*0680*/ 	.word	0x0500000f


	//   ....[213]....
        /*0684*/ 	.word	0x0500000f


	//   ....[214]....
        /*0688*/ 	.word	0x0500000f


	//   ....[215]....
        /*068c*/ 	.word	0x0500000f


	//   ....[216]....
        /*0690*/ 	.word	0x0500000f


	//   ....[217]....
        /*0694*/ 	.word	0x0500000f


	//   ....[218]....
        /*0698*/ 	.word	0x0500000f


	//   ....[219]....
        /*069c*/ 	.word	0x0500000f


	//   ....[220]....
        /*06a0*/ 	.word	0x0500000f


	//   ....[221]....
        /*06a4*/ 	.word	0x0500000f


	//   ....[222]....
        /*06a8*/ 	.word	0x0500000f


	//   ....[223]....
        /*06ac*/ 	.word	0x0500000f


	//   ....[224]....
        /*06b0*/ 	.word	0x0500000f


	//   ....[225]....
        /*06b4*/ 	.word	0x0500000f


	//   ....[226]....
        /*06b8*/ 	.word	0x0500000f


	//   ....[227]....
        /*06bc*/ 	.word	0x0500000f


	//   ....[228]....
        /*06c0*/ 	.word	0x0500000f


	//   ....[229]....
        /*06c4*/ 	.word	0x0500000f


	//   ....[230]....
        /*06c8*/ 	.word	0x0500000f


	//   ....[231]....
        /*06cc*/ 	.word	0x0500000f


	//   ....[232]....
        /*06d0*/ 	.word	0x0500000f


	//   ....[233]....
        /*06d4*/ 	.word	0x0500000f


	//   ....[234]....
        /*06d8*/ 	.word	0x0500000f


	//   ....[235]....
        /*06dc*/ 	.word	0x0500000f


	//   ....[236]....
        /*06e0*/ 	.word	0x0500000f


	//   ....[237]....
        /*06e4*/ 	.word	0x0500000f


	//   ....[238]....
        /*06e8*/ 	.word	0x0500000f


	//   ....[239]....
        /*06ec*/ 	.word	0x0500000f


	//   ....[240]....
        /*06f0*/ 	.word	0x0500000f


	//   ....[241]....
        /*06f4*/ 	.word	0x0500000f


	//   ....[242]....
        /*06f8*/ 	.word	0x0500000f


	//   ....[243]....
        /*06fc*/ 	.word	0x0500000f


	//   ....[244]....
        /*0700*/ 	.word	0x0500000f


	//   ....[245]....
        /*0704*/ 	.word	0x0500000f


	//   ....[246]....
        /*0708*/ 	.word	0x0500000f


	//   ....[247]....
        /*070c*/ 	.word	0x0500000f


	//   ....[248]....
        /*0710*/ 	.word	0x0500000f


	//   ....[249]....
        /*0714*/ 	.word	0x0500000f


	//   ....[250]....
        /*0718*/ 	.word	0x0500000f


	//   ....[251]....
        /*071c*/ 	.word	0x0500000f


	//   ....[252]....
        /*0720*/ 	.word	0x0500000f


	//   ....[253]....
        /*0724*/ 	.word	0x0500000f


	//   ....[254]....
        /*0728*/ 	.word	0x0500000f


	//   ....[255]....
        /*072c*/ 	.word	0x0500000f


	//   ....[0]....
        /*0730*/ 	.word	0x0500000f


	//   ....[1]....
        /*0734*/ 	.word	0x0500000f


	//   ....[2]....
        /*0738*/ 	.word	0x0500000f


	//   ....[3]....
        /*073c*/ 	.word	0x0500000f


	//   ....[4]....
        /*0740*/ 	.word	0x0500000f


	//   ....[5]....
        /*0744*/ 	.word	0x0500000f


	//   ....[6]....
        /*0748*/ 	.word	0x0500000f


	//   ....[7]....
        /*074c*/ 	.word	0x0500000f


	//   ....[8]....
        /*0750*/ 	.word	0x0500000f


	//   ....[9]....
        /*0754*/ 	.word	0x0500000f


	//   ....[10]....
        /*0758*/ 	.word	0x0500000f


	//   ....[11]....
        /*075c*/ 	.word	0x0500000f


	//   ....[12]....
        /*0760*/ 	.word	0x0500000f


	//   ....[13]....
        /*0764*/ 	.word	0x0500000f


	//   ....[14]....
        /*0768*/ 	.word	0x0500000f


	//   ....[15]....
        /*076c*/ 	.word	0x0500000f


	//   ....[16]....
        /*0770*/ 	.word	0x0500000f


	//   ....[17]....
        /*0774*/ 	.word	0x0500000f


	//   ....[18]....
        /*0778*/ 	.word	0x0500000f


	//   ....[19]....
        /*077c*/ 	.word	0x0500000f


	//   ....[20]....
        /*0780*/ 	.word	0x0500000f


	//   ....[21]....
        /*0784*/ 	.word	0x0500000f


	//   ....[22]....
        /*0788*/ 	.word	0x0500000f


	//   ....[23]....
        /*078c*/ 	.word	0x0500000f


	//   ....[24]....
        /*0790*/ 	.word	0x0500000f


	//   ....[25]....
        /*0794*/ 	.word	0x0500000f


	//   ....[26]....
        /*0798*/ 	.word	0x0500000f


	//   ....[27]....
        /*079c*/ 	.word	0x0500000f


	//   ....[28]....
        /*07a0*/ 	.word	0x0500000f


	//   ....[29]....
        /*07a4*/ 	.word	0x0500000f


	//   ....[30]....
        /*07a8*/ 	.word	0x0500000f


	//   ....[31]....
        /*07ac*/ 	.word	0x0500000f


	//   ....[32]....
        /*07b0*/ 	.word	0x0500000f


	//   ....[33]....
        /*07b4*/ 	.word	0x0500000f


	//   ....[34]....
        /*07b8*/ 	.word	0x0500000f


	//   ....[35]....
        /*07bc*/ 	.word	0x0500000f


	//   ....[36]....
        /*07c0*/ 	.word	0x0500000f


	//   ....[37]....
        /*07c4*/ 	.word	0x0500000f


	//   ....[38]....
        /*07c8*/ 	.word	0x0500000f


	//   ....[39]....
        /*07cc*/ 	.word	0x0500000f


	//   ....[40]....
        /*07d0*/ 	.word	0x0500000f


	//   ....[41]....
        /*07d4*/ 	.word	0x0500000f


	//   ....[42]....
        /*07d8*/ 	.word	0x0500000f


	//   ....[43]....
        /*07dc*/ 	.word	0x0500000f


	//   ....[44]....
        /*07e0*/ 	.word	0x0500000f


	//   ....[45]....
        /*07e4*/ 	.word	0x0500000f


	//   ....[46]....
        /*07e8*/ 	.word	0x0500000f


	//   ....[47]....
        /*07ec*/ 	.word	0x0500000f


	//   ....[48]....
        /*07f0*/ 	.word	0x0500000f


	//   ....[49]....
        /*07f4*/ 	.word	0x0500000f


	//   ....[50]....
        /*07f8*/ 	.word	0x0500000f


	//   ....[51]....
        /*07fc*/ 	.word	0x0500000f


	//   ....[52]....
        /*0800*/ 	.word	0x0500000f


	//   ....[53]....
        /*0804*/ 	.word	0x0500000f


	//   ....[54]....
        /*0808*/ 	.word	0x0500000f


	//   ....[55]....
        /*080c*/ 	.word	0x0500000f


	//   ....[56]....
        /*0810*/ 	.word	0x0500000f


	//   ....[57]....
        /*0814*/ 	.word	0x0500000f


	//   ....[58]....
        /*0818*/ 	.word	0x0500000f


	//   ....[59]....
        /*081c*/ 	.word	0x0500000f


	//   ....[60]....
        /*0820*/ 	.word	0x0500000f


	//   ....[61]....
        /*0824*/ 	.word	0x0500000f


	//   ....[62]....
        /*0828*/ 	.word	0x0500000f


	//   ....[63]....
        /*082c*/ 	.word	0x0500000f


	//   ....[64]....
        /*0830*/ 	.word	0x0500000f


	//   ....[65]....
        /*0834*/ 	.word	0x0500000f


	//   ....[66]....
        /*0838*/ 	.word	0x0500000f


	//   ....[67]....
        /*083c*/ 	.word	0x0500000f


	//   ....[68]....
        /*0840*/ 	.word	0x0500000f


	//   ....[69]....
        /*0844*/ 	.word	0x0500000f


	//   ....[70]....
        /*0848*/ 	.word	0x0500000f


	//   ....[71]....
        /*084c*/ 	.word	0x0500000f


	//   ....[72]....
        /*0850*/ 	.word	0x0500000f


	//   ....[73]....
        /*0854*/ 	.word	0x0500000f


	//   ....[74]....
        /*0858*/ 	.word	0x0500000f


	//   ....[75]....
        /*085c*/ 	.word	0x0500000f


	//   ....[76]....
        /*0860*/ 	.word	0xffffffff


	//   ....[77]....
        /*0864*/ 	.word	0xffffffff


	//   ....[78]....
        /*0868*/ 	.word	0xffffffff


	//   ....[79]....
        /*086c*/ 	.word	0xffffffff


	//   ....[80]....
        /*0870*/ 	.word	0xffffffff


	//   ....[81]....
        /*0874*/ 	.word	0xffffffff


	//----- nvinfo : EIATTR_COOP_GROUP_INSTR_OFFSETS
	.align		4
.L_469:
        /*0878*/ 	.byte	0x04, 0x28
        /*087a*/ 	.short	(.L_471 - .L_470)


	//   ....[0]....
.L_470:
        /*087c*/ 	.word	0x000000c0


	//   ....[1]....
        /*0880*/ 	.word	0x00000190


	//   ....[2]....
        /*0884*/ 	.word	0x000001e0


	//   ....[3]....
        /*0888*/ 	.word	0x00000430


	//   ....[4]....
        /*088c*/ 	.word	0x00000590


	//   ....[5]....
        /*0890*/ 	.word	0x000006b0


	//   ....[6]....
        /*0894*/ 	.word	0x00000810


	//   ....[7]....
        /*0898*/ 	.word	0x000030c0


	//   ....[8]....
        /*089c*/ 	.word	0x000030d0


	//   ....[9]....
        /*08a0*/ 	.word	0x000037a0


	//   ....[10]....
        /*08a4*/ 	.word	0x000037b0


	//   ....[11]....
        /*08a8*/ 	.word	0x000045c0


	//   ....[12]....
        /*08ac*/ 	.word	0x000045d0


	//   ....[13]....
        /*08b0*/ 	.word	0x00004d00


	//   ....[14]....
        /*08b4*/ 	.word	0x00004d10


	//   ....[15]....
        /*08b8*/ 	.word	0x00005690


	//   ....[16]....
        /*08bc*/ 	.word	0x000056a0


	//   ....[17]....
        /*08c0*/ 	.word	0x000057b0


	//   ....[18]....
        /*08c4*/ 	.word	0x000057c0


	//   ....[19]....
        /*08c8*/ 	.word	0x00005b80


	//   ....[20]....
        /*08cc*/ 	.word	0x00005ba0


	//   ....[21]....
        /*08d0*/ 	.word	0x00005e70


	//   ....[22]....
        /*08d4*/ 	.word	0x00005e90


	//   ....[23]....
        /*08d8*/ 	.word	0x00006c50


	//   ....[24]....
        /*08dc*/ 	.word	0x00007990


	//   ....[25]....
        /*08e0*/ 	.word	0x000079a0


	//   ....[26]....
        /*08e4*/ 	.word	0x000079b0


	//   ....[27]....
        /*08e8*/ 	.word	0x000079c0


	//   ....[28]....
        /*08ec*/ 	.word	0x00007cc0


	//   ....[29]....
        /*08f0*/ 	.word	0x00007cd0


	//   ....[30]....
        /*08f4*/ 	.word	0x00007ce0


	//   ....[31]....
        /*08f8*/ 	.word	0x00007cf0


	//   ....[32]....
        /*08fc*/ 	.word	0x00008eb0


	//   ....[33]....
        /*0900*/ 	.word	0x00008ed0


	//   ....[34]....
        /*0904*/ 	.word	0x00008ee0


	//   ....[35]....
        /*0908*/ 	.word	0x00008ef0


	//   ....[36]....
        /*090c*/ 	.word	0x00008fe0


	//   ....[37]....
        /*0910*/ 	.word	0x00008ff0


	//   ....[38]....
        /*0914*/ 	.word	0x00009000


	//   ....[39]....
        /*0918*/ 	.word	0x00009010


	//   ....[40]....
        /*091c*/ 	.word	0x0000c0e0


	//   ....[41]....
        /*0920*/ 	.word	0x0000c6e0


	//   ....[42]....
        /*0924*/ 	.word	0x0000d820


	//   ....[43]....
        /*0928*/ 	.word	0x0000d880


	//   ....[44]....
        /*092c*/ 	.word	0x0000d8c0


	//   ....[45]....
        /*0930*/ 	.word	0x0000d8e0


	//   ....[46]....
        /*0934*/ 	.word	0x000178c0


	//   ....[47]....
        /*0938*/ 	.word	0x00017a20


	//   ....[48]....
        /*093c*/ 	.word	0x00017b50


	//   ....[49]....
        /*0940*/ 	.word	0x00017b70


	//   ....[50]....
        /*0944*/ 	.word	0x000215a0


	//   ....[51]....
        /*0948*/ 	.word	0x00021c40


	//   ....[52]....
        /*094c*/ 	.word	0x00022b10


	//   ....[53]....
        /*0950*/ 	.word	0x00022cb0


	//   ....[54]....
        /*0954*/ 	.word	0x00022e80


	//   ....[55]....
        /*0958*/ 	.word	0x00022ea0


	//   ....[56]....
        /*095c*/ 	.word	0x0002b340


	//   ....[57]....
        /*0960*/ 	.word	0x0002b360


	//   ....[58]....
        /*0964*/ 	.word	0x0002b3c0


	//   ....[59]....
        /*0968*/ 	.word	0x0002b400


	//   ....[60]....
        /*096c*/ 	.word	0x0002d4c0


	//   ....[61]....
        /*0970*/ 	.word	0x0002d4e0


	//   ....[62]....
        /*0974*/ 	.word	0x0002d7c0


	//   ....[63]....
        /*0978*/ 	.word	0x0002d7e0


	//   ....[64]....
        /*097c*/ 	.word	0x0002de80


	//   ....[65]....
        /*0980*/ 	.word	0x0002deb0


	//   ....[66]....
        /*0984*/ 	.word	0x0002dff0


	//   ....[67]....
        /*0988*/ 	.word	0x0002e010


	//   ....[68]....
        /*098c*/ 	.word	0x0002e150


	//   ....[69]....
        /*0990*/ 	.word	0x0002e170


	//   ....[70]....
        /*0994*/ 	.word	0x0002e2c0


	//   ....[71]....
        /*0998*/ 	.word	0x0002e2e0


	//   ....[72]....
        /*099c*/ 	.word	0x0002eb30


	//   ....[73]....
        /*09a0*/ 	.word	0x0002eb40


	//   ....[74]....
        /*09a4*/ 	.word	0x0002ece0


	//   ....[75]....
        /*09a8*/ 	.word	0x0002ecf0


	//   ....[76]....
        /*09ac*/ 	.word	0x0002ee80


	//   ....[77]....
        /*09b0*/ 	.word	0x0002ee90


	//   ....[78]....
        /*09b4*/ 	.word	0x0002f020


	//   ....[79]....
        /*09b8*/ 	.word	0x0002f030


	//   ....[80]....
        /*09bc*/ 	.word	0x0002f210


	//   ....[81]....
        /*09c0*/ 	.word	0x0002f3e0


	//   ....[82]....
        /*09c4*/ 	.word	0x0002f410


	//   ....[83]....
        /*09c8*/ 	.word	0x0002f440


	//   ....[84]....
        /*09cc*/ 	.word	0x0002f470


	//   ....[85]....
        /*09d0*/ 	.word	0x0002f4a0


	//   ....[86]....
        /*09d4*/ 	.word	0x0002f4d0


	//   ....[87]....
        /*09d8*/ 	.word	0x0002f640


	//   ....[88]....
        /*09dc*/ 	.word	0x0002f670


	//   ....[89]....
        /*09e0*/ 	.word	0x0002f6a0


	//   ....[90]....
        /*09e4*/ 	.word	0x0002f6d0


	//   ....[91]....
        /*09e8*/ 	.word	0x0002f700


	//   ....[92]....
        /*09ec*/ 	.word	0x0002f730


	//   ....[93]....
        /*09f0*/ 	.word	0x0002f7c0


	//   ....[94]....
        /*09f4*/ 	.word	0x0002f820


	//   ....[95]....
        /*09f8*/ 	.word	0x0002f8b0


	//   ....[96]....
        /*09fc*/ 	.word	0x00030960


	//   ....[97]....
        /*0a00*/ 	.word	0x00032ba0


	//   ....[98]....
        /*0a04*/ 	.word	0x00032bc0


	//   ....[99]....
        /*0a08*/ 	.word	0x00032c50


	//   ....[100]....
        /*0a0c*/ 	.word	0x00032c70


	//   ....[101]....
        /*0a10*/ 	.word	0x00032cf0


	//   ....[102]....
        /*0a14*/ 	.word	0x00032d10


	//   ....[103]....
        /*0a18*/ 	.word	0x00032d90


	//   ....[104]....
        /*0a1c*/ 	.word	0x00032db0


	//   ....[105]....
        /*0a20*/ 	.word	0x00032e30


	//   ....[106]....
        /*0a24*/ 	.word	0x00032e50


	//   ....[107]....
        /*0a28*/ 	.word	0x00032e60


	//   ....[108]....
        /*0a2c*/ 	.word	0x00032e70


	//   ....[109]....
        /*0a30*/ 	.word	0x00033650


	//   ....[110]....
        /*0a34*/ 	.word	0x00033680


	//   ....[111]....
        /*0a38*/ 	.word	0x00033780


	//   ....[112]....
        /*0a3c*/ 	.word	0x00033790


	//   ....[113]....
        /*0a40*/ 	.word	0x00033810


	//   ....[114]....
        /*0a44*/ 	.word	0x00033820


	//   ....[115]....
        /*0a48*/ 	.word	0x00033830


	//   ....[116]....
        /*0a4c*/ 	.word	0x000338d0


	//   ....[117]....
        /*0a50*/ 	.word	0x00033900


	//   ....[118]....
        /*0a54*/ 	.word	0x00033980


	//   ....[119]....
        /*0a58*/ 	.word	0x000339b0


	//   ....[120]....
        /*0a5c*/ 	.word	0x00033a30


	//   ....[121]....
        /*0a60*/ 	.word	0x00033a60


	//   ....[122]....
        /*0a64*/ 	.word	0x00033a80


	//   ....[123]....
        /*0a68*/ 	.word	0x00033ad0


	//   ....[124]....
        /*0a6c*/ 	.word	0x00033ae0


	//   ....[125]....
        /*0a70*/ 	.word	0x000341b0


	//   ....[126]....
        /*0a74*/ 	.word	0x000341d0


	//   ....[127]....
        /*0a78*/ 	.word	0x000342d0


	//   ....[128]....
        /*0a7c*/ 	.word	0x000342e0


	//   ....[129]....
        /*0a80*/ 	.word	0x00034370


	//   ....[130]....
        /*0a84*/ 	.word	0x00034380


	//   ....[131]....
        /*0a88*/ 	.word	0x000343f0


	//   ....[132]....
        /*0a8c*/ 	.word	0x00034400


	//   ....[133]....
        /*0a90*/ 	.word	0x00034480


	//   ....[134]....
        /*0a94*/ 	.word	0x00034490


	//   ....[135]....
        /*0a98*/ 	.word	0x00034510


	//   ....[136]....
        /*0a9c*/ 	.word	0x00034520


	//   ....[137]....
        /*0aa0*/ 	.word	0x000345a0


	//   ....[138]....
        /*0aa4*/ 	.word	0x000345b0


	//   ....[139]....
        /*0aa8*/ 	.word	0x00034630


	//   ....[140]....
        /*0aac*/ 	.word	0x00034640


	//   ....[141]....
        /*0ab0*/ 	.word	0x00034b70


	//   ....[142]....
        /*0ab4*/ 	.word	0x00034b90


	//   ....[143]....
        /*0ab8*/ 	.word	0x00034bf0


	//   ....[144]....
        /*0abc*/ 	.word	0x00034ca0


	//   ....[145]....
        /*0ac0*/ 	.word	0x00034cb0


	//   ....[146]....
        /*0ac4*/ 	.word	0x00034ce0


	//   ....[147]....
        /*0ac8*/ 	.word	0x00034d70


	//   ....[148]....
        /*0acc*/ 	.word	0x00034e20


	//   ....[149]....
        /*0ad0*/ 	.word	0x00034e30


	//   ....[150]....
        /*0ad4*/ 	.word	0x00034e60


	//   ....[151]....
        /*0ad8*/ 	.word	0x00034e70


	//   ....[152]....
        /*0adc*/ 	.word	0x00034f00


	//   ....[153]....
        /*0ae0*/ 	.word	0x00035630


	//   ....[154]....
        /*0ae4*/ 	.word	0x00035650


	//   ....[155]....
        /*0ae8*/ 	.word	0x000356a0


	//   ....[156]....
        /*0aec*/ 	.word	0x000356b0


	//   ....[157]....
        /*0af0*/ 	.word	0x000356f0


	//   ....[158]....
        /*0af4*/ 	.word	0x00035700


	//   ....[159]....
        /*0af8*/ 	.word	0x00035740


	//   ....[160]....
        /*0afc*/ 	.word	0x00035750


	//   ....[161]....
        /*0b00*/ 	.word	0x00035790


	//   ....[162]....
        /*0b04*/ 	.word	0x000357a0


	//   ....[163]....
        /*0b08*/ 	.word	0x000357b0


	//   ....[164]....
        /*0b0c*/ 	.word	0x000357f0


	//   ....[165]....
        /*0b10*/ 	.word	0x00035b30


	//   ....[166]....
        /*0b14*/ 	.word	0x00035b50


	//   ....[167]....
        /*0b18*/ 	.word	0x00035b60


	//   ....[168]....
        /*0b1c*/ 	.word	0x00035b80


	//   ....[169]....
        /*0b20*/ 	.word	0x00035bf0


	//   ....[170]....
        /*0b24*/ 	.word	0x00035c10


	//   ....[171]....
        /*0b28*/ 	.word	0x00035c70


	//   ....[172]....
        /*0b2c*/ 	.word	0x00035c90


	//   ....[173]....
        /*0b30*/ 	.word	0x00035cf0


	//   ....[174]....
        /*0b34*/ 	.word	0x00035d10


	//   ....[175]....
        /*0b38*/ 	.word	0x00035d70


	//   ....[176]....
        /*0b3c*/ 	.word	0x00035d90


	//   ....[177]....
        /*0b40*/ 	.word	0x00036280


	//   ....[178]....
        /*0b44*/ 	.word	0x000362b0


	//   ....[179]....
        /*0b48*/ 	.word	0x000362e0


	//   ....[180]....
        /*0b4c*/ 	.word	0x00036310


	//   ....[181]....
        /*0b50*/ 	.word	0x00036340


	//   ....[182]....
        /*0b54*/ 	.word	0x00036370


	//   ....[183]....
        /*0b58*/ 	.word	0x000363a0


	//   ....[184]....
        /*0b5c*/ 	.word	0x000363d0


	//   ....[185]....
        /*0b60*/ 	.word	0x00036550


	//   ....[186]....
        /*0b64*/ 	.word	0x00036580


	//   ....[187]....
        /*0b68*/ 	.word	0x000365b0


	//   ....[188]....
        /*0b6c*/ 	.word	0x000365e0


	//   ....[189]....
        /*0b70*/ 	.word	0x00036610


	//   ....[190]....
        /*0b74*/ 	.word	0x00036640


	//   ....[191]....
        /*0b78*/ 	.word	0x00036700


	//   ....[192]....
        /*0b7c*/ 	.word	0x00036720


	//   ....[193]....
        /*0b80*/ 	.word	0x00036790


	//   ....[194]....
        /*0b84*/ 	.word	0x00036e30


	//   ....[195]....
        /*0b88*/ 	.word	0x00037150


	//   ....[196]....
        /*0b8c*/ 	.word	0x000371e0


	//   ....[197]....
        /*0b90*/ 	.word	0x00037270


	//   ....[198]....
        /*0b94*/ 	.word	0x00037300


	//   ....[199]....
        /*0b98*/ 	.word	0x000373e0


	//   ....[200]....
        /*0b9c*/ 	.word	0x00037470


	//   ....[201]....
        /*0ba0*/ 	.word	0x00037510


	//   ....[202]....
        /*0ba4*/ 	.word	0x000375a0


	//   ....[203]....
        /*0ba8*/ 	.word	0x00037680


	//   ....[204]....
        /*0bac*/ 	.word	0x00037710


	//   ....[205]....
        /*0bb0*/ 	.word	0x000377a0


	//   ....[206]....
        /*0bb4*/ 	.word	0x00037830


	//   ....[207]....
        /*0bb8*/ 	.word	0x00037910


	//   ....[208]....
        /*0bbc*/ 	.word	0x000379b0


	//   ....[209]....
        /*0bc0*/ 	.word	0x00037a40


	//   ....[210]....
        /*0bc4*/ 	.word	0x00037a90


	//   ....[211]....
        /*0bc8*/ 	.word	0x00037ae0


	//   ....[212]....
        /*0bcc*/ 	.word	0x00037b70


	//   ....[213]....
        /*0bd0*/ 	.word	0x00037c00


	//   ....[214]....
        /*0bd4*/ 	.word	0x00037c50


	//   ....[215]....
        /*0bd8*/ 	.word	0x00037ca0


	//   ....[216]....
        /*0bdc*/ 	.word	0x00037d90


	//   ....[217]....
        /*0be0*/ 	.word	0x00037e40


	//   ....[218]....
        /*0be4*/ 	.word	0x00037ec0


	//   ....[219]....
        /*0be8*/ 	.word	0x00037f30


	//   ....[220]....
        /*0bec*/ 	.word	0x00038060


	//   ....[221]....
        /*0bf0*/ 	.word	0x00038180


	//   ....[222]....
        /*0bf4*/ 	.word	0x00038250


	//   ....[223]....
        /*0bf8*/ 	.word	0x000382a0


	//   ....[224]....
        /*0bfc*/ 	.word	0x00038550


	//   ....[225]....
        /*0c00*/ 	.word	0x000385a0


	//   ....[226]....
        /*0c04*/ 	.word	0x00038630


	//   ....[227]....
        /*0c08*/ 	.word	0x000386c0


	//   ....[228]....
        /*0c0c*/ 	.word	0x00038750


	//   ....[229]....
        /*0c10*/ 	.word	0x000387e0


	//   ....[230]....
        /*0c14*/ 	.word	0x00038870


	//   ....[231]....
        /*0c18*/ 	.word	0x00038900


	//   ....[232]....
        /*0c1c*/ 	.word	0x000389c0


	//   ....[233]....
        /*0c20*/ 	.word	0x00038ca0


	//   ....[234]....
        /*0c24*/ 	.word	0x00038d90


	//   ....[235]....
        /*0c28*/ 	.word	0x00038e30


	//   ....[236]....
        /*0c2c*/ 	.word	0x00038e90


	//   ....[237]....
        /*0c30*/ 	.word	0x00038f80


	//   ....[238]....
        /*0c34*/ 	.word	0x00038ff0


	//   ....[239]....
        /*0c38*/ 	.word	0x000390e0


	//   ....[240]....
        /*0c3c*/ 	.word	0x00039150


	//   ....[241]....
        /*0c40*/ 	.word	0x00039240


	//   ....[242]....
        /*0c44*/ 	.word	0x000392b0


	//   ....[243]....
        /*0c48*/ 	.word	0x000393a0


	//   ....[244]....
        /*0c4c*/ 	.word	0x00039410


	//   ....[245]....
        /*0c50*/ 	.word	0x000394b0


	//   ....[246]....
        /*0c54*/ 	.word	0x000395a0


	//   ....[247]....
        /*0c58*/ 	.word	0x00039660


	//   ....[248]....
        /*0c5c*/ 	.word	0x000396c0


	//   ....[249]....
        /*0c60*/ 	.word	0x000397b0


	//   ....[250]....
        /*0c64*/ 	.word	0x00039810


	//   ....[251]....
        /*0c68*/ 	.word	0x00039900


	//   ....[252]....
        /*0c6c*/ 	.word	0x00039960


	//   ....[253]....
        /*0c70*/ 	.word	0x00039a00


	//   ....[254]....
        /*0c74*/ 	.word	0x00039ad0


	//   ....[255]....
        /*0c78*/ 	.word	0x00039b70


	//   ....[0]....
        /*0c7c*/ 	.word	0x00039c40


	//   ....[1]....
        /*0c80*/ 	.word	0x00039d40


	//   ....[2]....
        /*0c84*/ 	.word	0x00039db0


	//   ....[3]....
        /*0c88*/ 	.word	0x00039e50


	//   ....[4]....
        /*0c8c*/ 	.word	0x00039f00


	//   ....[5]....
        /*0c90*/ 	.word	0x00039fa0


	//   ....[6]....
        /*0c94*/ 	.word	0x0003a210


	//   ....[7]....
        /*0c98*/ 	.word	0x0003a2d0


	//   ....[8]....
        /*0c9c*/ 	.word	0x0003a390


	//   ....[9]....
        /*0ca0*/ 	.word	0x0003a480


	//   ....[10]....
        /*0ca4*/ 	.word	0x0003a540


	//   ....[11]....
        /*0ca8*/ 	.word	0x0003a600


	//   ....[12]....
        /*0cac*/ 	.word	0x0003a6c0


	//   ....[13]....
        /*0cb0*/ 	.word	0x0003a780


	//   ....[14]....
        /*0cb4*/ 	.word	0x0003a840


	//   ....[15]....
        /*0cb8*/ 	.word	0x0003a900


	//   ....[16]....
        /*0cbc*/ 	.word	0x0003a9c0


	//   ....[17]....
        /*0cc0*/ 	.word	0x0003aa80


	//   ....[18]....
        /*0cc4*/ 	.word	0x0003ab40


	//   ....[19]....
        /*0cc8*/ 	.word	0x0003abf0


	//   ....[20]....
        /*0ccc*/ 	.word	0x0003ac50


	//   ....[21]....
        /*0cd0*/ 	.word	0x0003ad30


	//   ....[22]....
        /*0cd4*/ 	.word	0x0003ae70


	//   ....[23]....
        /*0cd8*/ 	.word	0x0003af50


	//   ....[24]....
        /*0cdc*/ 	.word	0x0003afe0


	//   ....[25]....
        /*0ce0*/ 	.word	0x0003b0f0


	//   ....[26]....
        /*0ce4*/ 	.word	0x0003b150


	//   ....[27]....
        /*0ce8*/ 	.word	0x0003b260


	//   ....[28]....
        /*0cec*/ 	.word	0x0003b2c0


	//   ....[29]....
        /*0cf0*/ 	.word	0x0003b3d0


	//   ....[30]....
        /*0cf4*/ 	.word	0x0003b430


	//   ....[31]....
        /*0cf8*/ 	.word	0x0003b540


	//   ....[32]....
        /*0cfc*/ 	.word	0x0003b5a0


	//   ....[33]....
        /*0d00*/ 	.word	0x0003b660


	//   ....[34]....
        /*0d04*/ 	.word	0x0003b7c0


	//   ....[35]....
        /*0d08*/ 	.word	0x0003b860


	//   ....[36]....
        /*0d0c*/ 	.word	0x0003b8c0


	//   ....[37]....
        /*0d10*/ 	.word	0x0003b970


	//   ....[38]....
        /*0d14*/ 	.word	0x0003b9d0


	//   ....[39]....
        /*0d18*/ 	.word	0x0003ba80


	//   ....[40]....
        /*0d1c*/ 	.word	0x0003bae0


	//   ....[41]....
        /*0d20*/ 	.word	0x0003bb90


	//   ....[42]....
        /*0d24*/ 	.word	0x0003bbf0


	//   ....[43]....
        /*0d28*/ 	.word	0x0003bca0


	//   ....[44]....
        /*0d2c*/ 	.word	0x0003bd00


	//   ....[45]....
        /*0d30*/ 	.word	0x0003bdb0


	//   ....[46]....
        /*0d34*/ 	.word	0x0003bea0


	//   ....[47]....
        /*0d38*/ 	.word	0x0003bf40


	//   ....[48]....
        /*0d3c*/ 	.word	0x0003bfa0


	//   ....[49]....
        /*0d40*/ 	.word	0x0003c070


	//   ....[50]....
        /*0d44*/ 	.word	0x0003c0d0


	//   ....[51]....
        /*0d48*/ 	.word	0x0003c1a0


	//   ....[52]....
        /*0d4c*/ 	.word	0x0003c200


	//   ....[53]....
        /*0d50*/ 	.word	0x0003c2d0


	//   ....[54]....
        /*0d54*/ 	.word	0x0003c330


	//   ....[55]....
        /*0d58*/ 	.word	0x0003c400


	//   ....[56]....
        /*0d5c*/ 	.word	0x0003c460


	//   ....[57]....
        /*0d60*/ 	.word	0x0003c530


	//   ....[58]....
        /*0d64*/ 	.word	0x0003c5c0


	//   ....[59]....
        /*0d68*/ 	.word	0x0003c660


	//   ....[60]....
        /*0d6c*/ 	.word	0x0003c780


	//   ....[61]....
        /*0d70*/ 	.word	0x0003c7f0


	//   ....[62]....
        /*0d74*/ 	.word	0x0003c860


	//   ....[63]....
        /*0d78*/ 	.word	0x0003c8d0


	//   ....[64]....
        /*0d7c*/ 	.word	0x0003c940


	//   ....[65]....
        /*0d80*/ 	.word	0x0003c9c0


	//   ....[66]....
        /*0d84*/ 	.word	0x0003ca50


	//   ....[67]....
        /*0d88*/ 	.word	0x0003cae0


	//   ....[68]....
        /*0d8c*/ 	.word	0x0003cb50


	//   ....[69]....
        /*0d90*/ 	.word	0x0003cbc0


	//   ....[70]....
        /*0d94*/ 	.word	0x0003cc30


	//   ....[71]....
        /*0d98*/ 	.word	0x0003ccb0


	//   ....[72]....
        /*0d9c*/ 	.word	0x0003cd20


	//   ....[73]....
        /*0da0*/ 	.word	0x0003cdc0


	//   ....[74]....
        /*0da4*/ 	.word	0x0003ce50


	//   ....[75]....
        /*0da8*/ 	.word	0x0003cf70


	//   ....[76]....
        /*0dac*/ 	.word	0x0003ec10


	//   ....[77]....
        /*0db0*/ 	.word	0x0003f350


	//   ....[78]....
        /*0db4*/ 	.word	0x00040520


	//   ....[79]....
        /*0db8*/ 	.word	0x00040550


	//   ....[80]....
        /*0dbc*/ 	.word	0x00040570


	//   ....[81]....
        /*0dc0*/ 	.word	0x00040580


	//----- nvinfo : EIATTR_REG_RECONFIG
	.align		4
.L_471:
        /*0dc4*/ 	.byte	0x01, 0x54
	.zero		2


	//----- nvinfo : EIATTR_SYSCALL_OFFSETS
	.align		4
        /*0dc8*/ 	.byte	0x04, 0x46
        /*0dca*/ 	.short	(.L_473 - .L_472)


	//   ....[0]....
.L_472:
        /*0dcc*/ 	.word	0x00001dc0


	//   ....[1]....
        /*0dd0*/ 	.word	0x00001f10


	//   ....[2]....
        /*0dd4*/ 	.word	0x00007160


	//   ....[3]....
        /*0dd8*/ 	.word	0x00007730


	//   ....[4]....
        /*0ddc*/ 	.word	0x000321c0


	//   ....[5]....
        /*0de0*/ 	.word	0x00032310


	//   ....[6]....
        /*0de4*/ 	.word	0x00032400


	//   ....[7]....
        /*0de8*/ 	.word	0x00033240


	//   ....[8]....
        /*0dec*/ 	.word	0x00033db0


	//----- nvinfo : EIATTR_MBARRIER_INSTR_OFFSETS
	.align		4
.L_473:
        /*0df0*/ 	.byte	0x04, 0x39
        /*0df2*/ 	.short	(.L_475 - .L_474)


	//   ....[0]....
.L_474:
        /*0df4*/ 	.word	0x000002d0
        /*0df8*/ 	.word	0x000000ff
        /*0dfc*/ 	.word	0x00032400
        /*0e00*/ 	.short	0x0100
        /*0e02*/ 	.byte	0x08
	.zero		1


	//   ....[1]....
        /*0e04*/ 	.word	0x000002e0
        /*0e08*/ 	.word	0x000000ff
        /*0e0c*/ 	.word	0x00032410
        /*0e10*/ 	.short	0x0100
        /*0e12*/ 	.byte	0x08
	.zero		1


	//   ....[2]....
        /*0e14*/ 	.word	0x000002f0
        /*0e18*/ 	.word	0x000000ff
        /*0e1c*/ 	.word	0x00032420
        /*0e20*/ 	.short	0x0100
        /*0e22*/ 	.byte	0x08
	.zero		1


	//   ....[3]....
        /*0e24*/ 	.word	0x000003e0
        /*0e28*/ 	.word	0x000000ff
        /*0e2c*/ 	.word	0x00032430
        /*0e30*/ 	.short	0x0100
        /*0e32*/ 	.byte	0x08
	.zero		1


	//   ....[4]....
        /*0e34*/ 	.word	0x000003f0
        /*0e38*/ 	.word	0x000000ff
        /*0e3c*/ 	.word	0x00032440
        /*0e40*/ 	.short	0x0100
        /*0e42*/ 	.byte	0x08
	.zero		1


	//   ....[5]....
        /*0e44*/ 	.word	0x00000400
        /*0e48*/ 	.word	0x000000ff
        /*0e4c*/ 	.word	0x00032438
        /*0e50*/ 	.short	0x0100
        /*0e52*/ 	.byte	0x08
	.zero		1


	//   ....[6]....
        /*0e54*/ 	.word	0x00000410
        /*0e58*/ 	.word	0x000000ff
        /*0e5c*/ 	.word	0x00032448
        /*0e60*/ 	.short	0x0100
        /*0e62*/ 	.byte	0x08
	.zero		1


	//   ....[7]....
        /*0e64*/ 	.word	0x00000540
        /*0e68*/ 	.word	0x000000ff
        /*0e6c*/ 	.word	0x00032450
        /*0e70*/ 	.short	0x0100
        /*0e72*/ 	.byte	0x08
	.zero		1


	//   ....[8]....
        /*0e74*/ 	.word	0x00000550
        /*0e78*/ 	.word	0x000000ff
        /*0e7c*/ 	.word	0x00032460
        /*0e80*/ 	.short	0x0100
        /*0e82*/ 	.byte	0x08
	.zero		1


	//   ....[9]....
        /*0e84*/ 	.word	0x00000560
        /*0e88*/ 	.word	0x000000ff
        /*0e8c*/ 	.word	0x00032458
        /*0e90*/ 	.short	0x0100
        /*0e92*/ 	.byte	0x08
	.zero		1


	//   ....[10]....
        /*0e94*/ 	.word	0x00000570
        /*0e98*/ 	.word	0x000000ff
        /*0e9c*/ 	.word	0x00032468
        /*0ea0*/ 	.short	0x0100
        /*0ea2*/ 	.byte	0x08
	.zero		1


	//   ....[11]....
        /*0ea4*/ 	.word	0x00000660
        /*0ea8*/ 	.word	0x000000ff
        /*0eac*/ 	.word	0x00032470
        /*0eb0*/ 	.short	0x0100
        /*0eb2*/ 	.byte	0x06
	.zero		1


	//   ....[12]....
        /*0eb4*/ 	.word	0x00000670
        /*0eb8*/ 	.word	0x000000ff
        /*0ebc*/ 	.word	0x00032480
        /*0ec0*/ 	.short	0x0100
        /*0ec2*/ 	.byte	0x06
	.zero		1


	//   ....[13]....
        /*0ec4*/ 	.word	0x00000680
        /*0ec8*/ 	.word	0x000000ff
        /*0ecc*/ 	.word	0x00032478
        /*0ed0*/ 	.short	0x0100
        /*0ed2*/ 	.byte	0x06
	.zero		1


	//   ....[14]....
        /*0ed4*/ 	.word	0x00000690
        /*0ed8*/ 	.word	0x000000ff
        /*0edc*/ 	.word	0x00032488
        /*0ee0*/ 	.short	0x0100
        /*0ee2*/ 	.byte	0x06
	.zero		1


	//   ....[15]....
        /*0ee4*/ 	.word	0x000007c0
        /*0ee8*/ 	.word	0x000000ff
        /*0eec*/ 	.word	0x00032490
        /*0ef0*/ 	.short	0x0100
        /*0ef2*/ 	.byte	0x08
	.zero		1


	//   ....[16]....
        /*0ef4*/ 	.word	0x000007d0
        /*0ef8*/ 	.word	0x000000ff
        /*0efc*/ 	.word	0x000324a0
        /*0f00*/ 	.short	0x0100
        /*0f02*/ 	.byte	0x08
	.zero		1


	//   ....[17]....
        /*0f04*/ 	.word	0x000007e0
        /*0f08*/ 	.word	0x000000ff
        /*0f0c*/ 	.word	0x00032498
        /*0f10*/ 	.short	0x0100
        /*0f12*/ 	.byte	0x08
	.zero		1


	//   ....[18]....
        /*0f14*/ 	.word	0x000007f0
        /*0f18*/ 	.word	0x000000ff
        /*0f1c*/ 	.word	0x000324a8
        /*0f20*/ 	.short	0x0100
        /*0f22*/ 	.byte	0x08
	.zero		1


	//   ....[19]....
        /*0f24*/ 	.word	0x00000920
        /*0f28*/ 	.word	0x000000ff
        /*0f2c*/ 	.word	0x000324b0
        /*0f30*/ 	.short	0x0100
        /*0f32*/ 	.byte	0x08
	.zero		1


	//   ....[20]....
        /*0f34*/ 	.word	0x00000930
        /*0f38*/ 	.word	0x000000ff
        /*0f3c*/ 	.word	0x000324c0
        /*0f40*/ 	.short	0x0100
        /*0f42*/ 	.byte	0x08
	.zero		1


	//   ....[21]....
        /*0f44*/ 	.word	0x00000940
        /*0f48*/ 	.word	0x000000ff
        /*0f4c*/ 	.word	0x000324b8
        /*0f50*/ 	.short	0x0100
        /*0f52*/ 	.byte	0x08
	.zero		1


	//   ....[22]....
        /*0f54*/ 	.word	0x00000950
        /*0f58*/ 	.word	0x000000ff
        /*0f5c*/ 	.word	0x000324c8
        /*0f60*/ 	.short	0x0100
        /*0f62*/ 	.byte	0x08
	.zero		1


	//   ....[23]....
        /*0f64*/ 	.word	0x00003070
        /*0f68*/ 	.word	0x00000046
        /*0f6c*/ 	.word	0x00032490
        /*0f70*/ 	.short	0x010a
        /*0f72*/ 	.byte	0x3f
	.zero		1


	//   ....[24]....
        /*0f74*/ 	.word	0x00004560
        /*0f78*/ 	.word	0x00000046
        /*0f7c*/ 	.word	0x00032490
        /*0f80*/ 	.short	0x010a
        /*0f82*/ 	.byte	0x3f
	.zero		1


	//   ....[25]....
        /*0f84*/ 	.word	0x000054d0
        /*0f88*/ 	.word	0x00000046
        /*0f8c*/ 	.word	0x00032490
        /*0f90*/ 	.short	0x010a
        /*0f92*/ 	.byte	0x3f
	.zero		1


	//   ....[26]....
        /*0f94*/ 	.word	0x00005980
        /*0f98*/ 	.word	0x00000004
        /*0f9c*/ 	.word	0x00000000
        /*0fa0*/ 	.short	0x0101
        /*0fa2*/ 	.byte	0x3f
	.zero		1


	//   ....[27]....
        /*0fa4*/ 	.word	0x000059c0
        /*0fa8*/ 	.word	0x00000046
        /*0fac*/ 	.word	0x000324b0
        /*0fb0*/ 	.short	0x010a
        /*0fb2*/ 	.byte	0x3f
	.zero		1


	//   ....[28]....
        /*0fb4*/ 	.word	0x000061f0
        /*0fb8*/ 	.word	0x00000046
        /*0fbc*/ 	.word	0x00000000
        /*0fc0*/ 	.short	0x0101
        /*0fc2*/ 	.byte	0x3f
	.zero		1


	//   ....[29]....
        /*0fc4*/ 	.word	0x000074b0
        /*0fc8*/ 	.word	0x00000094
        /*0fcc*/ 	.word	0x00032400
        /*0fd0*/ 	.short	0x010a
        /*0fd2*/ 	.byte	0x3f
	.zero		1


	//   ....[30]....
        /*0fd4*/ 	.word	0x00007500
        /*0fd8*/ 	.word	0x00000094
        /*0fdc*/ 	.word	0x00032400
        /*0fe0*/ 	.short	0x010a
        /*0fe2*/ 	.byte	0x3f
	.zero		1


	//   ....[31]....
        /*0fe4*/ 	.word	0x00007f20
        /*0fe8*/ 	.word	0x00000094
        /*0fec*/ 	.word	0x00032400
        /*0ff0*/ 	.short	0x010a
        /*0ff2*/ 	.byte	0x3f
	.zero		1


	//   ....[32]....
        /*0ff4*/ 	.word	0x00009340
        /*0ff8*/ 	.word	0x00000094
        /*0ffc*/ 	.word	0x00032400
        /*1000*/ 	.short	0x010a
        /*1002*/ 	.byte	0x3f
	.zero		1


	//   ....[33]....
        /*1004*/ 	.word	0x0000a8f0
        /*1008*/ 	.word	0x00000004
        /*100c*/ 	.word	0x00000000
        /*1010*/ 	.short	0x010a
        /*1012*/ 	.byte	0x3f
	.zero		1


	//   ....[34]....
        /*1014*/ 	.word	0x0000a9e0
        /*1018*/ 	.word	0x00000002
        /*101c*/ 	.word	0x00000000
        /*1020*/ 	.short	0x010a
        /*1022*/ 	.byte	0x3f
	.zero		1


	//   ....[35]....
        /*1024*/ 	.word	0x0000adf0
        /*1028*/ 	.word	0x00000004
        /*102c*/ 	.word	0x00000000
        /*1030*/ 	.short	0x010a
        /*1032*/ 	.byte	0x3f
	.zero		1


	//   ....[36]....
        /*1034*/ 	.word	0x0000aec0
        /*1038*/ 	.word	0x0000000e
        /*103c*/ 	.word	0x00000000
        /*1040*/ 	.short	0x010a
        /*1042*/ 	.byte	0x3f
	.zero		1


	//   ....[37]....
        /*1044*/ 	.word	0x0000bc30
        /*1048*/ 	.word	0x00000004
        /*104c*/ 	.word	0x00000000
        /*1050*/ 	.short	0x0101
        /*1052*/ 	.byte	0x3f
	.zero		1


	//   ....[38]....
        /*1054*/ 	.word	0x00015960
        /*1058*/ 	.word	0x00000002
        /*105c*/ 	.word	0x00000000
        /*1060*/ 	.short	0x0101
        /*1062*/ 	.byte	0x3f
	.zero		1


	//   ....[39]....
        /*1064*/ 	.word	0x00015de0
        /*1068*/ 	.word	0x00000005
        /*106c*/ 	.word	0x00000000
        /*1070*/ 	.short	0x010a
        /*1072*/ 	.byte	0x3f
	.zero		1


	//   ....[40]....
        /*1074*/ 	.word	0x00015ee0
        /*1078*/ 	.word	0x0000000a
        /*107c*/ 	.word	0x00000000
        /*1080*/ 	.short	0x010a
        /*1082*/ 	.byte	0x3f
	.zero		1


	//   ....[41]....
        /*1084*/ 	.word	0x00016320
        /*1088*/ 	.word	0x0000000b
        /*108c*/ 	.word	0x00000000
        /*1090*/ 	.short	0x010a
        /*1092*/ 	.byte	0x3f
	.zero		1


	//   ....[42]....
        /*1094*/ 	.word	0x00016420
        /*1098*/ 	.word	0x00000008
        /*109c*/ 	.word	0x00000000
        /*10a0*/ 	.short	0x010a
        /*10a2*/ 	.byte	0x3f
	.zero		1


	//   ....[43]....
        /*10a4*/ 	.word	0x00017140
        /*10a8*/ 	.word	0x00000006
        /*10ac*/ 	.word	0x00000000
        /*10b0*/ 	.short	0x0101
        /*10b2*/ 	.byte	0x3f
	.zero		1


	//   ....[44]....
        /*10b4*/ 	.word	0x0001fbf0
        /*10b8*/ 	.word	0x00000005
        /*10bc*/ 	.word	0x00000000
        /*10c0*/ 	.short	0x0101
        /*10c2*/ 	.byte	0x3f
	.zero		1


	//   ....[45]....
        /*10c4*/ 	.word	0x0001fde0
        /*10c8*/ 	.word	0x00000005
        /*10cc*/ 	.word	0x00000000
        /*10d0*/ 	.short	0x010a
        /*10d2*/ 	.byte	0x3f
	.zero		1


	//   ....[46]....
        /*10d4*/ 	.word	0x0001fee0
        /*10d8*/ 	.word	0x00000008
        /*10dc*/ 	.word	0x00000000
        /*10e0*/ 	.short	0x010a
        /*10e2*/ 	.byte	0x3f
	.zero		1


	//   ....[47]....
        /*10e4*/ 	.word	0x00020320
        /*10e8*/ 	.word	0x00000005
        /*10ec*/ 	.word	0x00000000
        /*10f0*/ 	.short	0x010a
        /*10f2*/ 	.byte	0x3f
	.zero		1


	//   ....[48]....
        /*10f4*/ 	.word	0x00020420
        /*10f8*/ 	.word	0x00000008
        /*10fc*/ 	.word	0x00000000
        /*1100*/ 	.short	0x010a
        /*1102*/ 	.byte	0x3f
	.zero		1


	//   ....[49]....
        /*1104*/ 	.word	0x00021190
        /*1108*/ 	.word	0x00000005
        /*110c*/ 	.word	0x00000000
        /*1110*/ 	.short	0x0101
        /*1112*/ 	.byte	0x3f
	.zero		1


	//   ....[50]....
        /*1114*/ 	.word	0x0002af00
        /*1118*/ 	.word	0x00000004
        /*111c*/ 	.word	0x00000000
        /*1120*/ 	.short	0x0101
        /*1122*/ 	.byte	0x3f
	.zero		1


	//   ....[51]....
        /*1124*/ 	.word	0x0002de90
        /*1128*/ 	.word	0x00000000
        /*112c*/ 	.word	0x00000000
        /*1130*/ 	.short	0x0101
        /*1132*/ 	.byte	0x3f
	.zero		1


	//   ....[52]....
        /*1134*/ 	.word	0x00030a40
        /*1138*/ 	.word	0x00000017
        /*113c*/ 	.word	0x00032420
        /*1140*/ 	.short	0x010a
        /*1142*/ 	.byte	0x3f
	.zero		1


	//   ....[53]....
        /*1144*/ 	.word	0x00030af0
        /*1148*/ 	.word	0x00000003
        /*114c*/ 	.word	0x000324a0
        /*1150*/ 	.short	0x010a
        /*1152*/ 	.byte	0x3f
	.zero		1


	//   ....[54]....
        /*1154*/ 	.word	0x00030d20
        /*1158*/ 	.word	0x00000003
        /*115c*/ 	.word	0x000324c0
        /*1160*/ 	.short	0x010a
        /*1162*/ 	.byte	0x3f
	.zero		1


	//   ....[55]....
        /*1164*/ 	.word	0x00031350
        /*1168*/ 	.word	0x0000000a
        /*116c*/ 	.word	0x000324a0
        /*1170*/ 	.short	0x010a
        /*1172*/ 	.byte	0x3f
	.zero		1


	//   ....[56]....
        /*1174*/ 	.word	0x00031570
        /*1178*/ 	.word	0x0000000a
        /*117c*/ 	.word	0x000324c0
        /*1180*/ 	.short	0x010a
        /*1182*/ 	.byte	0x3f
	.zero		1


	//   ....[57]....
        /*1184*/ 	.word	0x00032900
        /*1188*/ 	.word	0x00000011
        /*118c*/ 	.word	0x00032440
        /*1190*/ 	.short	0x010a
        /*1192*/ 	.byte	0x3f
	.zero		1


	//   ....[58]....
        /*1194*/ 	.word	0x00032f70
        /*1198*/ 	.word	0x00000011
        /*119c*/ 	.word	0x00032430
        /*11a0*/ 	.short	0x0107
        /*11a2*/ 	.byte	0x3f
	.zero		1


	//   ....[59]....
        /*11a4*/ 	.word	0x00033040
        /*11a8*/ 	.word	0x00000011
        /*11ac*/ 	.word	0x00032430
        /*11b0*/ 	.short	0x0101
        /*11b2*/ 	.byte	0x3f
	.zero		1


	//   ....[60]....
        /*11b4*/ 	.word	0x00033bf0
        /*11b8*/ 	.word	0x00000017
        /*11bc*/ 	.word	0x00032400
        /*11c0*/ 	.short	0x0107
        /*11c2*/ 	.byte	0x3f
	.zero		1


	//   ....[61]....
        /*11c4*/ 	.word	0x00033c80
        /*11c8*/ 	.word	0x00000017
        /*11cc*/ 	.word	0x00032400
        /*11d0*/ 	.short	0x0101
        /*11d2*/ 	.byte	0x3f
	.zero		1


	//   ....[62]....
        /*11d4*/ 	.word	0x00034730
        /*11d8*/ 	.word	0x00000017
        /*11dc*/ 	.word	0x00032410
        /*11e0*/ 	.short	0x0107
        /*11e2*/ 	.byte	0x3f
	.zero		1


	//   ....[63]....
        /*11e4*/ 	.word	0x00034830
        /*11e8*/ 	.word	0x00000017
        /*11ec*/ 	.word	0x00032410
        /*11f0*/ 	.short	0x0101
        /*11f2*/ 	.byte	0x3f
	.zero		1


	//   ....[64]....
        /*11f4*/ 	.word	0x00034850
        /*11f8*/ 	.word	0x00000017
        /*11fc*/ 	.word	0x00032420
        /*1200*/ 	.short	0x010a
        /*1202*/ 	.byte	0x3f
	.zero		1


	//   ....[65]....
        /*1204*/ 	.word	0x000348e0
        /*1208*/ 	.word	0x00000011
        /*120c*/ 	.word	0x00032460
        /*1210*/ 	.short	0x010a
        /*1212*/ 	.byte	0x3f
	.zero		1


	//   ....[66]....
        /*1214*/ 	.word	0x00035080
        /*1218*/ 	.word	0x00000011
        /*121c*/ 	.word	0x00032450
        /*1220*/ 	.short	0x0107
        /*1222*/ 	.byte	0x3f
	.zero		1


	//   ....[67]....
        /*1224*/ 	.word	0x00035150
        /*1228*/ 	.word	0x00000011
        /*122c*/ 	.word	0x00032450
        /*1230*/ 	.short	0x0101
        /*1232*/ 	.byte	0x3f
	.zero		1


	//   ....[68]....
        /*1234*/ 	.word	0x00035490
        /*1238*/ 	.word	0x00000004
        /*123c*/ 	.word	0x00032440
        /*1240*/ 	.short	0x010a
        /*1242*/ 	.byte	0x3f
	.zero		1


	//   ....[69]....
        /*1244*/ 	.word	0x00035870
        /*1248*/ 	.word	0x00000004
        /*124c*/ 	.word	0x00032430
        /*1250*/ 	.short	0x0107
        /*1252*/ 	.byte	0x3f
	.zero		1


	//   ....[70]....
        /*1254*/ 	.word	0x00035930
        /*1258*/ 	.word	0x00000004
        /*125c*/ 	.word	0x00032430
        /*1260*/ 	.short	0x0101
        /*1262*/ 	.byte	0x3f
	.zero		1


	//   ....[71]....
        /*1264*/ 	.word	0x00035960
        /*1268*/ 	.word	0x00000004
        /*126c*/ 	.word	0x00032460
        /*1270*/ 	.short	0x010a
        /*1272*/ 	.byte	0x3f
	.zero		1


	//   ....[72]....
        /*1274*/ 	.word	0x00035e80
        /*1278*/ 	.word	0x00000004
        /*127c*/ 	.word	0x00032450
        /*1280*/ 	.short	0x0107
        /*1282*/ 	.byte	0x3f
	.zero		1


	//   ....[73]....
        /*1284*/ 	.word	0x00035f40
        /*1288*/ 	.word	0x00000004
        /*128c*/ 	.word	0x00032450
        /*1290*/ 	.short	0x0101
        /*1292*/ 	.byte	0x3f
	.zero		1


	//   ....[74]....
        /*1294*/ 	.word	0x00036db0
        /*1298*/ 	.word	0x00000005
        /*129c*/ 	.word	0x00032420
        /*12a0*/ 	.short	0x010a
        /*12a2*/ 	.byte	0x3f
	.zero		1


	//   ....[75]....
        /*12a4*/ 	.word	0x00036f20
        /*12a8*/ 	.word	0x00000003
        /*12ac*/ 	.word	0x00032440
        /*12b0*/ 	.short	0x010a
        /*12b2*/ 	.byte	0x3f
	.zero		1


	//   ....[76]....
        /*12b4*/ 	.word	0x00036fc0
        /*12b8*/ 	.word	0x00000019
        /*12bc*/ 	.word	0x00032440
        /*12c0*/ 	.short	0x010a
        /*12c2*/ 	.byte	0x3f
	.zero		1


	//   ....[77]....
        /*12c4*/ 	.word	0x00037000
        /*12c8*/ 	.word	0x00000003
        /*12cc*/ 	.word	0x00032460
        /*12d0*/ 	.short	0x010a
        /*12d2*/ 	.byte	0x3f
	.zero		1


	//   ....[78]....
        /*12d4*/ 	.word	0x00037040
        /*12d8*/ 	.word	0x00000019
        /*12dc*/ 	.word	0x00032460
        /*12e0*/ 	.short	0x010a
        /*12e2*/ 	.byte	0x3f
	.zero		1


	//   ....[79]....
        /*12e4*/ 	.word	0x000370a0
        /*12e8*/ 	.word	0x00000046
        /*12ec*/ 	.word	0x00032490
        /*12f0*/ 	.short	0x010a
        /*12f2*/ 	.byte	0x3f
	.zero		1


	//   ....[80]....
        /*12f4*/ 	.word	0x00037330
        /*12f8*/ 	.word	0x00000046
        /*12fc*/ 	.word	0x00032490
        /*1300*/ 	.short	0x010a
        /*1302*/ 	.byte	0x3f
	.zero		1


	//   ....[81]....
        /*1304*/ 	.word	0x000375d0
        /*1308*/ 	.word	0x00000046
        /*130c*/ 	.word	0x00032490
        /*1310*/ 	.short	0x010a
        /*1312*/ 	.byte	0x3f
	.zero		1


	//   ....[82]....
        /*1314*/ 	.word	0x00037860
        /*1318*/ 	.word	0x00000046
        /*131c*/ 	.word	0x000324b0
        /*1320*/ 	.short	0x010a
        /*1322*/ 	.byte	0x3f
	.zero		1


	//   ....[83]....
        /*1324*/ 	.word	0x00037cd0
        /*1328*/ 	.word	0x00000094
        /*132c*/ 	.word	0x00032400
        /*1330*/ 	.short	0x010a
        /*1332*/ 	.byte	0x3f
	.zero		1


	//   ....[84]....
        /*1334*/ 	.word	0x000382d0
        /*1338*/ 	.word	0x00000094
        /*133c*/ 	.word	0x00032400
        /*1340*/ 	.short	0x010a
        /*1342*/ 	.byte	0x3f
	.zero		1


	//   ....[85]....
        /*1344*/ 	.word	0x00038320
        /*1348*/ 	.word	0x00000002
        /*134c*/ 	.word	0x00000000
        /*1350*/ 	.short	0x010a
        /*1352*/ 	.byte	0x3f
	.zero		1


	//   ....[86]....
        /*1354*/ 	.word	0x00038370
        /*1358*/ 	.word	0x0000000e
        /*135c*/ 	.word	0x00000000
        /*1360*/ 	.short	0x010a
        /*1362*/ 	.byte	0x3f
	.zero		1


	//   ....[87]....
        /*1364*/ 	.word	0x000383c0
        /*1368*/ 	.word	0x0000000a
        /*136c*/ 	.word	0x00000000
        /*1370*/ 	.short	0x010a
        /*1372*/ 	.byte	0x3f
	.zero		1


	//   ....[88]....
        /*1374*/ 	.word	0x00038410
        /*1378*/ 	.word	0x00000008
        /*137c*/ 	.word	0x00000000
        /*1380*/ 	.short	0x010a
        /*1382*/ 	.byte	0x3f
	.zero		1


	//   ....[89]....
        /*1384*/ 	.word	0x00038460
        /*1388*/ 	.word	0x00000008
        /*138c*/ 	.word	0x00000000
        /*1390*/ 	.short	0x010a
        /*1392*/ 	.byte	0x3f
	.zero		1


	//   ....[90]....
        /*1394*/ 	.word	0x000384b0
        /*1398*/ 	.word	0x00000008
        /*139c*/ 	.word	0x00000000
        /*13a0*/ 	.short	0x010a
        /*13a2*/ 	.byte	0x3f
	.zero		1


	//   ....[91]....
        /*13a4*/ 	.word	0x00038a80
        /*13a8*/ 	.word	0x00000017
        /*13ac*/ 	.word	0x00032420
        /*13b0*/ 	.short	0x010a
        /*13b2*/ 	.byte	0x3f
	.zero		1


	//   ....[92]....
        /*13b4*/ 	.word	0x00038ad0
        /*13b8*/ 	.word	0x00000003
        /*13bc*/ 	.word	0x000324a0
        /*13c0*/ 	.short	0x010a
        /*13c2*/ 	.byte	0x3f
	.zero		1


	//   ....[93]....
        /*13c4*/ 	.word	0x00038b20
        /*13c8*/ 	.word	0x00000003
        /*13cc*/ 	.word	0x000324c0
        /*13d0*/ 	.short	0x010a
        /*13d2*/ 	.byte	0x3f
	.zero		1


	//   ....[94]....
        /*13d4*/ 	.word	0x00038b70
        /*13d8*/ 	.word	0x0000000a
        /*13dc*/ 	.word	0x000324a0
        /*13e0*/ 	.short	0x010a
        /*13e2*/ 	.byte	0x3f
	.zero		1


	//   ....[95]....
        /*13e4*/ 	.word	0x00038bc0
        /*13e8*/ 	.word	0x0000000a
        /*13ec*/ 	.word	0x000324c0
        /*13f0*/ 	.short	0x010a
        /*13f2*/ 	.byte	0x3f
	.zero		1


	//   ....[96]....
        /*13f4*/ 	.word	0x00038ce0
        /*13f8*/ 	.word	0x00000011
        /*13fc*/ 	.word	0x00032440
        /*1400*/ 	.short	0x010a
        /*1402*/ 	.byte	0x3f
	.zero		1


	//   ....[97]....
        /*1404*/ 	.word	0x0003ad70
        /*1408*/ 	.word	0x00000017
        /*140c*/ 	.word	0x00032420
        /*1410*/ 	.short	0x010a
        /*1412*/ 	.byte	0x3f
	.zero		1


	//   ....[98]....
        /*1414*/ 	.word	0x0003adc0
        /*1418*/ 	.word	0x00000011
        /*141c*/ 	.word	0x00032460
        /*1420*/ 	.short	0x010a
        /*1422*/ 	.byte	0x3f
	.zero		1


	//   ....[99]....
        /*1424*/ 	.word	0x0003b710
        /*1428*/ 	.word	0x00000004
        /*142c*/ 	.word	0x00032440
        /*1430*/ 	.short	0x010a
        /*1432*/ 	.byte	0x3f
	.zero		1


	//   ....[100]....
        /*1434*/ 	.word	0x0003bdf0
        /*1438*/ 	.word	0x00000004
        /*143c*/ 	.word	0x00032460
        /*1440*/ 	.short	0x010a
        /*1442*/ 	.byte	0x3f
	.zero		1


	//   ....[101]....
        /*1444*/ 	.word	0x0003ce90
        /*1448*/ 	.word	0x00000005
        /*144c*/ 	.word	0x00032420
        /*1450*/ 	.short	0x010a
        /*1452*/ 	.byte	0x3f
	.zero		1


	//   ....[102]....
        /*1454*/ 	.word	0x0003d030
        /*1458*/ 	.word	0x00000003
        /*145c*/ 	.word	0x00032440
        /*1460*/ 	.short	0x010a
        /*1462*/ 	.byte	0x3f
	.zero		1


	//   ....[103]....
        /*1464*/ 	.word	0x0003d080
        /*1468*/ 	.word	0x00000019
        /*146c*/ 	.word	0x00032440
        /*1470*/ 	.short	0x010a
        /*1472*/ 	.byte	0x3f
	.zero		1


	//   ....[104]....
        /*1474*/ 	.word	0x0003d0d0
        /*1478*/ 	.word	0x00000003
        /*147c*/ 	.word	0x00032460
        /*1480*/ 	.short	0x010a
        /*1482*/ 	.byte	0x3f
	.zero		1


	//   ....[105]....
        /*1484*/ 	.word	0x0003d260
        /*1488*/ 	.word	0x0000000a
        /*148c*/ 	.word	0x00000000
        /*1490*/ 	.short	0x010a
        /*1492*/ 	.byte	0x3f
	.zero		1


	//   ....[106]....
        /*1494*/ 	.word	0x0003d360
        /*1498*/ 	.word	0x00000008
        /*149c*/ 	.word	0x00000000
        /*14a0*/ 	.short	0x010a
        /*14a2*/ 	.byte	0x3f
	.zero		1


	//   ....[107]....
        /*14a4*/ 	.word	0x0003d780
        /*14a8*/ 	.word	0x00000004
        /*14ac*/ 	.word	0x00032410
        /*14b0*/ 	.short	0x010a
        /*14b2*/ 	.byte	0x3f
	.zero		1


	//   ....[108]....
        /*14b4*/ 	.word	0x0003d8a0
        /*14b8*/ 	.word	0x0000000a
        /*14bc*/ 	.word	0x00000000
        /*14c0*/ 	.short	0x010a
        /*14c2*/ 	.byte	0x3f
	.zero		1


	//   ....[109]....
        /*14c4*/ 	.word	0x0003d9a0
        /*14c8*/ 	.word	0x00000008
        /*14cc*/ 	.word	0x00000000
        /*14d0*/ 	.short	0x010a
        /*14d2*/ 	.byte	0x3f
	.zero		1


	//   ....[110]....
        /*14d4*/ 	.word	0x0003e7a0
        /*14d8*/ 	.word	0x00000005
        /*14dc*/ 	.word	0x00000000
        /*14e0*/ 	.short	0x0101
        /*14e2*/ 	.byte	0x3f
	.zero		1


	//   ....[111]....
        /*14e4*/ 	.word	0x00048e10
        /*14e8*/ 	.word	0x00000000
        /*14ec*/ 	.word	0x00000000
        /*14f0*/ 	.short	0x0101
        /*14f2*/ 	.byte	0x3f
	.zero		1


	//   ....[112]....
        /*14f4*/ 	.word	0x00048e30
        /*14f8*/ 	.word	0x00000008
        /*14fc*/ 	.word	0x00000000
        /*1500*/ 	.short	0x010a
        /*1502*/ 	.byte	0x3f
	.zero		1


	//   ....[113]....
        /*1504*/ 	.word	0x00048e80
        /*1508*/ 	.word	0x00000004
        /*150c*/ 	.word	0x00032410
        /*1510*/ 	.short	0x010a
        /*1512*/ 	.byte	0x3f
	.zero		1


	//   ....[114]....
        /*1514*/ 	.word	0x00048ed0
        /*1518*/ 	.word	0x00000008
        /*151c*/ 	.word	0x00000000
        /*1520*/ 	.short	0x010a
        /*1522*/ 	.byte	0x3f
	.zero		1


	//----- nvinfo : EIATTR_NUM_MBARRIERS
	.align		4
.L_475:
        /*1524*/ 	.byte	0x03, 0x38
        /*1526*/ 	.short	0x0017


	//----- nvinfo : EIATTR_EXIT_INSTR_OFFSETS
	.align		4
        /*1528*/ 	.byte	0x04, 0x1c
        /*152a*/ 	.short	(.L_477 - .L_476)


	//   ....[0]....
.L_476:
        /*152c*/ 	.word	0x00037090


	//----- nvinfo : EIATTR_MAX_THREADS
	.align		4
.L_477:
        /*1530*/ 	.byte	0x04, 0x05
        /*1532*/ 	.short	(.L_479 - .L_478)
.L_478:
        /*1534*/ 	.word	0x00000180
        /*1538*/ 	.word	0x00000001
        /*153c*/ 	.word	0x00000001


	//----- nvinfo : EIATTR_CRS_STACK_SIZE
	.align		4
.L_479:
        /*1540*/ 	.byte	0x04, 0x1e
        /*1542*/ 	.short	(.L_481 - .L_480)
.L_480:
        /*1544*/ 	.word	0x00000000


	//----- nvinfo : EIATTR_CBANK_PARAM_SIZE
	.align		4
.L_481:
        /*1548*/ 	.byte	0x03, 0x19
        /*154a*/ 	.short	0x0bf0


	//----- nvinfo : EIATTR_PARAM_CBANK
	.align		4
        /*154c*/ 	.byte	0x04, 0x0a
        /*154e*/ 	.short	(.L_483 - .L_482)
	.align		4
.L_482:
        /*1550*/ 	.word	index@(.nv.constant0._ZN7cutlass13device_kernelIN5flash11enable_sm90INS1_16FlashAttnFwdSm90INS1_25CollectiveMainloopFwdSm90ILi2EN4cute5tupleIJNS5_1CILi1EEES8_S8_EEENS6_IJNS7_ILi128EEENS7_ILi96EEENS7_ILi64EEEEEELi256ENS_6half_tEfNS_4arch4Sm90ELb0ELb1ELb1ELb1ELb1ELb1ELb1ELb1ELb0ELb1ELb0ELb0EEENS1_21CollectiveEpilogueFwdINS6_IJSA_NS7_ILi256EEESB_EEES9_SE_SG_Li256ELb1ELb1ELb0ELb0EEENS1_36VarlenDynamicPersistentTileSchedulerILi128ELi96ELi256ELi128ELb0ELb1ELb1ELb1ELb0ELb1EEEEEEEEEvNT_6ParamsE)
        /*1554*/ 	.short	0x0210
        /*1556*/ 	.short	0x0bf0


	//----- nvinfo : EIATTR_SW_WAR
	.align		4
.L_483:
        /*1558*/ 	.byte	0x04, 0x36
        /*155a*/ 	.short	(.L_485 - .L_484)
.L_484:
        /*155c*/ 	.word	0x00000008
.L_485:


//--------------------- .nv.info._ZN7cutlass13device_kernelIN5flash11enable_sm90INS1_16FlashAttnFwdSm90INS1_25CollectiveMainloopFwdSm90ILi2EN4cute5tupleIJNS5_1CILi1EEES8_S8_EEENS6_IJNS7_ILi128EEENS7_ILi96EEENS7_ILi64EEEEEELi256ENS_6half_tEfNS_4arch4Sm90ELb1ELb0ELb1ELb0ELb1ELb0ELb0ELb1ELb0ELb1ELb0ELb0EEENS1_21CollectiveEpilogueFwdINS6_IJSA_NS7_ILi256EEESB_EEES9_SE_SG_Li256ELb0ELb1ELb0ELb0EEENS1_30DynamicPersistentTileSchedulerILi256ELi128ELb0ELb1ELb1EEEEEEEEEvNT_6ParamsE --------------------------
	.section	.nv.info._ZN7cutlass13device_kernelIN5flash11enable_sm90INS1_16FlashAttnFwdSm90INS1_25CollectiveMainloopFwdSm90ILi2EN4cute5tupleIJNS5_1CILi1EEES8_S8_EEENS6_IJNS7_ILi128EEENS7_ILi96EEENS7_ILi64EEEEEELi256ENS_6half_tEfNS_4arch4Sm90ELb1ELb0ELb1ELb0ELb1ELb0ELb0ELb1ELb0ELb1ELb0ELb0EEENS1_21CollectiveEpilogueFwdINS6_IJSA_NS7_ILi256EEESB_EEES9_SE_SG_Li256ELb0ELb1ELb0ELb0EEENS1_30DynamicPersistentTileSchedulerILi256ELi128ELb0ELb1ELb1EEEEEEEEEvNT_6ParamsE,"",@"SHT_CUDA_INFO"
	.sectionflags	@""
	.align	4


	//----- nvinfo : EIATTR_CUDA_API_VERSION
	.align		4
        /*0000*/ 	.byte	0x04, 0x37
        /*0002*/ 	.short	(.L_487 - .L_486)
.L_486:
        /*0004*/ 	.word	0x00000082


	//----- nvinfo : EIATTR_KPARAM_INFO
	.align		4
.L_487:
        /*0008*/ 	.byte	0x04, 0x17
        /*000a*/ 	.short	(.L_489 - .L_488)
.L_488:
        /*000c*/ 	.word	0x00000000
        /*0010*/ 	.short	0x0000
        /*0012*/ 	.short	0x0070
        /*0014*/ 	.byte	0x00, 0xf0, 0x01, 0x2a


	//----- nvinfo : EIATTR_SPARSE_MMA_MASK
	.align		4
.L_489:
        /*0018*/ 	.byte	0x03, 0x50
        /*001a*/ 	.short	0x0000


	//----- nvinfo : EIATTR_MAXREG_COUNT
	.align		4
        /*001c*/ 	.byte	0x03, 0x1b
        /*001e*/ 	.short	0x00a8


	//----- nvinfo : EIATTR_NUM_BARRIERS
	.align		4
        /*0020*/ 	.byte	0x02, 0x4c
        /*0022*/ 	.byte	0x10
	.zero		1


	//----- nvinfo : EIATTR_EXTERNS
	.align		4
        /*0024*/ 	.byte	0x04, 0x0f
        /*0026*/ 	.short	(.L_491 - .L_490)


	//   ....[0]....
	.align		4
.L_490:
        /*0028*/ 	.word	index@(__assertfail)


	//----- nvinfo : EIATTR_ANNOTATIONS
	.align		4
.L_491:
        /*002c*/ 	.byte	0x04, 0x55
        /*002e*/ 	.short	(.L_493 - .L_492)


	//   ....[0]....
.L_492:
        /*0030*/ 	.word	0x00000001
        /*0034*/ 	.byte	0x90, 0xbe, 0x00, 0x00, 0x01, 0x00, 0x00, 0x00, 0x80, 0xc2, 0x00, 0x00, 0x01, 0x00, 0x00, 0x00
        /*0044*/ 	.byte	0xc0, 0xc2, 0x00, 0x00, 0x01, 0x00, 0x00, 0x00, 0x20, 0xdf, 0x00, 0x00, 0x01, 0x00, 0x00, 0x00
        /*0054*/ 	.byte	0x40, 0xdf, 0x00, 0x00, 0x01, 0x00, 0x00, 0x00, 0xe0, 0xe1, 0x00, 0x00, 0x01, 0x00, 0x00, 0x00
        /*0064*/ 	.byte	0x20, 0xf9, 0x00, 0x00, 0x01, 0x00, 0x00, 0x00, 0x20, 0x11, 0x01, 0x00


	//----- nvinfo : EIATTR_MERCURY_ISA_VERSION
	.align		4
.L_493:
        /*0070*/ 	.byte	0x03, 0x5f
        /*0072*/ 	.short	0x0101


	//----- nvinfo : EIATTR_INT_WARP_WIDE_INSTR_OFFSETS
	.align		4
        /*0074*/ 	.byte	0x04, 0x31
        /*0076*/ 	.short	(.L_495 - .L_494)


	//   ....[0]....
.L_494:
        /*0078*/ 	.word	0x000000c0


	//   ....[1]....
        /*007c*/ 	.word	0x000000d0


	//   ....[2]....
        /*0080*/ 	.word	0x00000170


	//   ....[3]....
        /*0084*/ 	.word	0x0000c820


	//   ....[4]....
        /*0088*/ 	.word	0x0000c8b0


	//   ....[5]....
        /*008c*/ 	.word	0x0000f6b0


	//   ....[6]....
        /*0090*/ 	.word	0x0000f740


	//----- nvinfo : EIATTR_COOP_GROUP_MASK_REGIDS
	.align		4
.L_495:
        /*0094*/ 	.byte	0x04, 0x29
        /*0096*/ 	.short	(.L_497 - .L_496)


	//   ....[0]....
.L_496:
        /*0098*/ 	.word	0xffffffff


	//   ....[1]....
        /*009c*/ 	.word	0xffffffff


	//   ....[2]....
        /*00a0*/ 	.word	0xffffffff


	//   ....[3]....
        /*00a4*/ 	.word	0xffffffff


	//   ....[4]....
        /*00a8*/ 	.word	0xffffffff


	//   ....[5]....
        /*00ac*/ 	.word	0xffffffff


	//   ....[6]....
        /*00b0*/ 	.word	0xffffffff


	//   ....[7]....
        /*00b4*/ 	.word	0xffffffff


	//   ....[8]....
        /*00b8*/ 	.word	0xffffffff


	//   ....[9]....
        /*00bc*/ 	.word	0xffffffff


	//   ....[10]....
        /*00c0*/ 	.word	0xffffffff


	//   ....[11]....
        /*00c4*/ 	.word	0xffffffff


	//   ....[12]....
        /*00c8*/ 	.word	0xffffffff


	//   ....[13]....
        /*00cc*/ 	.word	0xffffffff


	//   ....[14]....
        /*00d0*/ 	.word	0xffffffff


	//   ....[15]....
        /*00d4*/ 	.word	0xffffffff


	//   ....[16]....
        /*00d8*/ 	.word	0xffffffff


	//   ....[17]....
        /*00dc*/ 	.word	0xffffffff


	//   ....[18]....
        /*00e0*/ 	.word	0xffffffff


	//   ....[19]....
        /*00e4*/ 	.word	0xffffffff


	//   ....[20]....
        /*00e8*/ 	.word	0xffffffff


	//   ....[21]....
        /*00ec*/ 	.word	0xffffffff


	//   ....[22]....
        /*00f0*/ 	.word	0xffffffff


	//   ....[23]....
        /*00f4*/ 	.word	0xffffffff


	//   ....[24]....
        /*00f8*/ 	.word	0xffffffff


	//   ....[25]....
        /*00fc*/ 	.word	0xffffffff


	//   ....[26]....
        /*0100*/ 	.word	0xffffffff


	//   ....[27]....
        /*0104*/ 	.word	0xffffffff


	//   ....[28]....
        /*0108*/ 	.word	0xffffffff


	//   ....[29]....
        /*010c*/ 	.word	0xffffffff


	//   ....[30]....
        /*0110*/ 	.word	0xffffffff


	//   ....[31]....
        /*0114*/ 	.word	0xffffffff


	//   ....[32]....
        /*0118*/ 	.word	0xffffffff


	//   ....[33]....
        /*011c*/ 	.word	0xffffffff


	//   ....[34]....
        /*0120*/ 	.word	0xffffffff


	//   ....[35]....
        /*0124*/ 	.word	0xffffffff


	//   ....[36]....
        /*0128*/ 	.word	0xffffffff


	//   ....[37]....
        /*012c*/ 	.word	0xffffffff


	//   ....[38]....
        /*0130*/ 	.word	0xffffffff


	//   ....[39]....
        /*0134*/ 	.word	0xffffffff


	//   ....[40]....
        /*0138*/ 	.word	0xffffffff


	//   ....[41]....
        /*013c*/ 	.word	0xffffffff


	//   ....[42]....
        /*0140*/ 	.word	0xffffffff


	//   ....[43]....
        /*0144*/ 	.word	0xffffffff


	//   ....[44]....
        /*0148*/ 	.word	0xffffffff


	//   ....[45]....
        /*014c*/ 	.word	0xffffffff


	//   ....[46]....
        /*0150*/ 	.word	0xffffffff


	//   ....[47]....
        /*0154*/ 	.word	0xffffffff


	//   ....[48]....
        /*0158*/ 	.word	0xffffffff


	//   ....[49]....
        /*015c*/ 	.word	0xffffffff


	//   ....[50]....
        /*0160*/ 	.word	0xffffffff


	//   ....[51]....
        /*0164*/ 	.word	0xffffffff


	//   ....[52]....
        /*0168*/ 	.word	0xffffffff


	//   ....[53]....
        /*016c*/ 	.word	0xffffffff


	//   ....[54]....
        /*0170*/ 	.word	0xffffffff


	//   ....[55]....
        /*0174*/ 	.word	0xffffffff


	//   ....[56]....
        /*0178*/ 	.word	0xffffffff


	//   ....[57]....
        /*017c*/ 	.word	0xffffffff


	//   ....[58]....
        /*0180*/ 	.word	0xffffffff


	//   ....[59]....
        /*0184*/ 	.word	0xffffffff


	//   ....[60]....
        /*0188*/ 	.word	0xffffffff


	//   ....[61]....
        /*018c*/ 	.word	0xffffffff


	//   ....[62]....
        /*0190*/ 	.word	0xffffffff


	//   ....[63]....
        /*0194*/ 	.word	0xffffffff


	//   ....[64]....
        /*0198*/ 	.word	0xffffffff


	//   ....[65]....
        /*019c*/ 	.word	0xffffffff


	//   ....[66]....
        /*01a0*/ 	.word	0xffffffff


	//   ....[67]....
        /*01a4*/ 	.word	0xffffffff


	//   ....[68]....
        /*01a8*/ 	.word	0xffffffff


	//   ....[69]....
        /*01ac*/ 	.word	0xffffffff


	//   ....[70]....
        /*01b0*/ 	.word	0xffffffff


	//   ....[71]....
        /*01b4*/ 	.word	0xffffffff


	//   ....[72]....
        /*01b8*/ 	.word	0xffffffff


	//   ....[73]....
        /*01bc*/ 	.word	0xffffffff


	//   ....[74]....
        /*01c0*/ 	.word	0xffffffff


	//   ....[75]....
        /*01c4*/ 	.word	0xffffffff


	//   ....[76]....
        /*01c8*/ 	.word	0xffffffff


	//   ....[77]....
        /*01cc*/ 	.word	0xffffffff


	//   ....[78]....
        /*01d0*/ 	.word	0xffffffff


	//   ....[79]....
        /*01d4*/ 	.word	0xffffffff


	//   ....[80]....
        /*01d8*/ 	.word	0xffffffff


	//   ....[81]....
        /*01dc*/ 	.word	0xffffffff


	//   ....[82]....
        /*01e0*/ 	.word	0xffffffff


	//   ....[83]....
        /*01e4*/ 	.word	0xffffffff


	//   ....[84]....
        /*01e8*/ 	.word	0xffffffff


	//   ....[85]....
        /*01ec*/ 	.word	0xffffffff


	//   ....[86]....
        /*01f0*/ 	.word	0xffffffff


	//   ....[87]....
        /*01f4*/ 	.word	0xffffffff


	//   ....[88]....
        /*01f8*/ 	.word	0xffffffff


	//   ....[89]....
        /*01fc*/ 	.word	0xffffffff


	//   ....[90]....
        /*0200*/ 	.word	0xffffffff


	//   ....[91]....
        /*0204*/ 	.word	0xffffffff


	//   ....[92]....
        /*0208*/ 	.word	0xffffffff


	//   ....[93]....
        /*020c*/ 	.word	0xffffffff


	//   ....[94]....
        /*0210*/ 	.word	0xffffffff


	//   ....[95]....
        /*0214*/ 	.word	0xffffffff


	//   ....[96]....
        /*0218*/ 	.word	0xffffffff


	//   ....[97]....
        /*021c*/ 	.word	0xffffffff


	//   ....[98]....
        /*0220*/ 	.word	0xffffffff


	//   ....[99]....
        /*0224*/ 	.word	0xffffffff


	//   ....[100]....
        /*0228*/ 	.word	0xffffffff


	//   ....[101]....
        /*022c*/ 	.word	0xffffffff


	//   ....[102]....
        /*0230*/ 	.word	0xffffffff


	//   ....[103]....
        /*0234*/ 	.word	0xffffffff


	//   ....[104]....
        /*0238*/ 	.word	0xffffffff


	//   ....[105]....
        /*023c*/ 	.word	0xffffffff


	//   ....[106]....
        /*0240*/ 	.word	0xffffffff


	//   ....[107]....
        /*0244*/ 	.word	0xffffffff


	//   ....[108]....
        /*0248*/ 	.word	0xffffffff


	//   ....[109]....
        /*024c*/ 	.word	0xffffffff


	//   ....[110]....
        /*0250*/ 	.word	0xffffffff


	//   ....[111]....
        /*0254*/ 	.word	0xffffffff


	//   ....[112]....
        /*0258*/ 	.word	0xffffffff


	//   ....[113]....
        /*025c*/ 	.word	0xffffffff


	//   ....[114]....
        /*0260*/ 	.word	0x0500000f


	//   ....[115]....
        /*0264*/ 	.word	0x0500000f


	//   ....[116]....
        /*0268*/ 	.word	0x0500000f


	//   ....[117]....
        /*026c*/ 	.word	0x0500000f


	//   ....[118]....
        /*0270*/ 	.word	0x0500000f


	//   ....[119]....
        /*0274*/ 	.word	0x0500000f


	//   ....[120]....
        /*0278*/ 	.word	0x0500000f


	//   ....[121]....
        /*027c*/ 	.word	0x0500000f


	//   ....[122]....
        /*0280*/ 	.word	0x0500000f


	//   ....[123]....
        /*0284*/ 	.word	0x0500000f


	//   ....[124]....
        /*0288*/ 	.word	0x0500000f


	//   ....[125]....
        /*028c*/ 	.word	0x0500000f


	//   ....[126]....
        /*0290*/ 	.word	0x0500000f


	//   ....[127]....
        /*0294*/ 	.word	0x0500000f


	//   ....[128]....
        /*0298*/ 	.word	0x0500000f


	//   ....[129]....
        /*029c*/ 	.word	0x0500000f


	//   ....[130]....
        /*02a0*/ 	.word	0x0500000f


	//   ....[131]....
        /*02a4*/ 	.word	0x0500000f


	//   ....[132]....
        /*02a8*/ 	.word	0x0500000f


	//   ....[133]....
        /*02ac*/ 	.word	0x0500000f


	//   ....[134]....
        /*02b0*/ 	.word	0x0500000f


	//   ....[135]....
        /*02b4*/ 	.word	0x0500000f


	//   ....[136]....
        /*02b8*/ 	.word	0x0500000f


	//   ....[137]....
        /*02bc*/ 	.word	0x0500000f


	//   ....[138]....
        /*02c0*/ 	.word	0x0500000f


	//   ....[139]....
        /*02c4*/ 	.word	0x0500000f


	//   ....[140]....
        /*02c8*/ 	.word	0x0500000f


	//   ....[141]....
        /*02cc*/ 	.word	0x0500000f


	//   ....[142]....
        /*02d0*/ 	.word	0x0500000f


	//   ....[143]....
        /*02d4*/ 	.word	0x0500000f


	//   ....[144]....
        /*02d8*/ 	.word	0x0500000f


	//   ....[145]....
        /*02dc*/ 	.word	0x0500000f


	//   ....[146]....
        /*02e0*/ 	.word	0x0500000f


	//   ....[147]....
        /*02e4*/ 	.word	0x0500000f


	//   ....[148]....
        /*02e8*/ 	.word	0x0500000f


	//   ....[149]....
        /*02ec*/ 	.word	0x0500000f


	//   ....[150]....
        /*02f0*/ 	.word	0x0500000f


	//   ....[151]....
        /*02f4*/ 	.word	0x0500000f


	//   ....[152]....
        /*02f8*/ 	.word	0x0500000f


	//   ....[153]....
        /*02fc*/ 	.word	0x0500000f


	//   ....[154]....
        /*0300*/ 	.word	0x0500000f


	//   ....[155]....
        /*0304*/ 	.word	0x0500000f


	//   ....[156]....
        /*0308*/ 	.word	0x0500000f


	//   ....[157]....
        /*030c*/ 	.word	0x0500000f


	//   ....[158]....
        /*0310*/ 	.word	0x0500000f


	//   ....[159]....
        /*0314*/ 	.word	0x0500000f


	//   ....[160]....
        /*0318*/ 	.word	0x0500000f


	//   ....[161]....
        /*031c*/ 	.word	0x0500000f


	//   ....[162]....
        /*0320*/ 	.word	0x0500000f


	//   ....[163]....
        /*0324*/ 	.word	0x0500000f


	//   ....[164]....
        /*0328*/ 	.word	0x0500000f


	//   ....[165]....
        /*032c*/ 	.word	0x0500000f


	//   ....[166]....
        /*0330*/ 	.word	0x0500000f


	//   ....[167]....
        /*0334*/ 	.word	0x0500000f


	//   ....[168]....
        /*0338*/ 	.word	0x0500000f


	//   ....[169]....
        /*033c*/ 	.word	0x0500000f


	//   ....[170]....
        /*0340*/ 	.word	0x0500000f


	//   ....[171]....
        /*0344*/ 	.word	0x0500000f


	//   ....[172]....
        /*0348*/ 	.word	0x0500000f


	//   ....[173]....
        /*034c*/ 	.word	0x0500000f


	//   ....[174]....
        /*0350*/ 	.word	0x0500000f


	//   ....[175]....
        /*0354*/ 	.word	0x0500000f


	//   ....[176]....
        /*0358*/ 	.word	0x0500000f


	//   ....[177]....
        /*035c*/ 	.word	0x0500000f


	//   ....[178]....
        /*0360*/ 	.word	0x0500000f


	//   ....[179]....
        /*0364*/ 	.word	0x0500000f


	//   ....[180]....
        /*0368*/ 	.word	0x0500000f


	//----- nvinfo : EIATTR_COOP_GROUP_INSTR_OFFSETS
	.align		4
.L_497:
        /*036c*/ 	.byte	0x04, 0x28
        /*036e*/ 	.short	(.L_499 - .L_498)


	//   ....[0]....
.L_498:
        /*0370*/ 	.word	0x00000080


	//   ....[1]....
        /*0374*/ 	.word	0x00000090


	//   ....[2]....
        /*0378*/ 	.word	0x000002d0


	//   ....[3]....
        /*037c*/ 	.word	0x00000430


	//   ....[4]....
        /*0380*/ 	.word	0x00000550


	//   ....[5]....
        /*0384*/ 	.word	0x000006b0


	//   ....[6]....
        /*0388*/ 	.word	0x00001610


	//   ....[7]....
        /*038c*/ 	.word	0x00001dc0


	//   ....[8]....
        /*0390*/ 	.word	0x00001f70


	//   ....[9]....
        /*0394*/ 	.word	0x00002750


	//   ....[10]....
        /*0398*/ 	.word	0x000027b0


	//   ....[11]....
        /*039c*/ 	.word	0x00002f10


	//   ....[12]....
        /*03a0*/ 	.word	0x00002f70


	//   ....[13]....
        /*03a4*/ 	.word	0x00004120


	//   ....[14]....
        /*03a8*/ 	.word	0x00004280


	//   ....[15]....
        /*03ac*/ 	.word	0x000049c0


	//   ....[16]....
        /*03b0*/ 	.word	0x00004aa0


	//   ....[17]....
        /*03b4*/ 	.word	0x000051a0


	//   ....[18]....
        /*03b8*/ 	.word	0x00005220


	//   ....[19]....
        /*03bc*/ 	.word	0x000070a0


	//   ....[20]....
        /*03c0*/ 	.word	0x00007110


	//   ....[21]....
        /*03c4*/ 	.word	0x000075a0


	//   ....[22]....
        /*03c8*/ 	.word	0x000076f0


	//   ....[23]....
        /*03cc*/ 	.word	0x00008a90


	//   ....[24]....
        /*03d0*/ 	.word	0x00008b10


	//   ....[25]....
        /*03d4*/ 	.word	0x00008b80


	//   ....[26]....
        /*03d8*/ 	.word	0x00008bb0


	//   ....[27]....
        /*03dc*/ 	.word	0x0000a5a0


	//   ....[28]....
        /*03e0*/ 	.word	0x0000a5d0


	//   ....[29]....
        /*03e4*/ 	.word	0x0000a650


	//   ....[30]....
        /*03e8*/ 	.word	0x0000a680


	//   ....[31]....
        /*03ec*/ 	.word	0x0000acd0


	//   ....[32]....
        /*03f0*/ 	.word	0x0000ad10


	//   ....[33]....
        /*03f4*/ 	.word	0x0000ae50


	//   ....[34]....
        /*03f8*/ 	.word	0x0000ae70


	//   ....[35]....
        /*03fc*/ 	.word	0x0000afb0


	//   ....[36]....
        /*0400*/ 	.word	0x0000afd0


	//   ....[37]....
        /*0404*/ 	.word	0x0000b120


	//   ....[38]....
        /*0408*/ 	.word	0x0000b140


	//   ....[39]....
        /*040c*/ 	.word	0x0000b860


	//   ....[40]....
        /*0410*/ 	.word	0x0000b880


	//   ....[41]....
        /*0414*/ 	.word	0x0000b9c0


	//   ....[42]....
        /*0418*/ 	.word	0x0000b9e0


	//   ....[43]....
        /*041c*/ 	.word	0x0000bb20


	//   ....[44]....
        /*0420*/ 	.word	0x0000bb40


	//   ....[45]....
        /*0424*/ 	.word	0x0000bc90


	//   ....[46]....
        /*0428*/ 	.word	0x0000bcb0


	//   ....[47]....
        /*042c*/ 	.word	0x0000bec0


	//   ....[48]....
        /*0430*/ 	.word	0x0000d270


	//   ....[49]....
        /*0434*/ 	.word	0x0000d290


	//   ....[50]....
        /*0438*/ 	.word	0x0000d2a0


	//   ....[51]....
        /*043c*/ 	.word	0x0000d2e0


	//   ....[52]....
        /*0440*/ 	.word	0x0000d330


	//   ....[53]....
        /*0444*/ 	.word	0x0000d350


	//   ....[54]....
        /*0448*/ 	.word	0x0000d3a0


	//   ....[55]....
        /*044c*/ 	.word	0x0000d3c0


	//   ....[56]....
        /*0450*/ 	.word	0x0000d410


	//   ....[57]....
        /*0454*/ 	.word	0x0000d430


	//   ....[58]....
        /*0458*/ 	.word	0x0000d460


	//   ....[59]....
        /*045c*/ 	.word	0x0000d490


	//   ....[60]....
        /*0460*/ 	.word	0x0000dad0


	//   ....[61]....
        /*0464*/ 	.word	0x0000daf0


	//   ....[62]....
        /*0468*/ 	.word	0x0000db10


	//   ....[63]....
        /*046c*/ 	.word	0x0000db70


	//   ....[64]....
        /*0470*/ 	.word	0x0000dbc0


	//   ....[65]....
        /*0474*/ 	.word	0x0000dbe0


	//   ....[66]....
        /*0478*/ 	.word	0x0000dc30


	//   ....[67]....
        /*047c*/ 	.word	0x0000dc50


	//   ....[68]....
        /*0480*/ 	.word	0x0000dca0


	//   ....[69]....
        /*0484*/ 	.word	0x0000dcc0


	//   ....[70]....
        /*0488*/ 	.word	0x0000dd10


	//   ....[71]....
        /*048c*/ 	.word	0x0000dd30


	//   ....[72]....
        /*0490*/ 	.word	0x0000dd80


	//   ....[73]....
        /*0494*/ 	.word	0x0000dda0


	//   ....[74]....
        /*0498*/ 	.word	0x0000ddd0


	//   ....[75]....
        /*049c*/ 	.word	0x0000ddf0


	//   ....[76]....
        /*04a0*/ 	.word	0x0000e220


	//   ....[77]....
        /*04a4*/ 	.word	0x0000e270


	//   ....[78]....
        /*04a8*/ 	.word	0x0000e290


	//   ....[79]....
        /*04ac*/ 	.word	0x0000e360


	//   ....[80]....
        /*04b0*/ 	.word	0x0000e370


	//   ....[81]....
        /*04b4*/ 	.word	0x0000e3a0


	//   ....[82]....
        /*04b8*/ 	.word	0x0000e430


	//   ....[83]....
        /*04bc*/ 	.word	0x0000e4d0


	//   ....[84]....
        /*04c0*/ 	.word	0x0000e4f0


	//   ....[85]....
        /*04c4*/ 	.word	0x0000e590


	//   ....[86]....
        /*04c8*/ 	.word	0x0000e5b0


	//   ....[87]....
        /*04cc*/ 	.word	0x0000e5c0


	//   ....[88]....
        /*04d0*/ 	.word	0x0000ece0


	//   ....[89]....
        /*04d4*/ 	.word	0x0000ed00


	//   ....[90]....
        /*04d8*/ 	.word	0x0000ed10


	//   ....[91]....
        /*04dc*/ 	.word	0x0000ed20


	//   ....[92]....
        /*04e0*/ 	.word	0x0000ed40


	//   ....[93]....
        /*04e4*/ 	.word	0x0000eda0


	//   ....[94]....
        /*04e8*/ 	.word	0x0000edc0


	//   ....[95]....
        /*04ec*/ 	.word	0x0000edd0


	//   ....[96]....
        /*04f0*/ 	.word	0x0000ee10


	//   ....[97]....
        /*04f4*/ 	.word	0x0000ee40


	//   ....[98]....
        /*04f8*/ 	.word	0x0000ee50


	//   ....[99]....
        /*04fc*/ 	.word	0x0000ee70


	//   ....[100]....
        /*0500*/ 	.word	0x0000f1d0


	//   ....[101]....
        /*0504*/ 	.word	0x0000f1f0


	//   ....[102]....
        /*0508*/ 	.word	0x0000f200


	//   ....[103]....
        /*050c*/ 	.word	0x0000f210


	//   ....[104]....
        /*0510*/ 	.word	0x0000f220


	//   ....[105]....
        /*0514*/ 	.word	0x0000f240


	//   ....[106]....
        /*0518*/ 	.word	0x0000f2b0


	//   ....[107]....
        /*051c*/ 	.word	0x0000f2d0


	//   ....[108]....
        /*0520*/ 	.word	0x0000f330


	//   ....[109]....
        /*0524*/ 	.word	0x0000f340


	//   ....[110]....
        /*0528*/ 	.word	0x0000f3b0


	//   ....[111]....
        /*052c*/ 	.word	0x0000f420


	//   ....[112]....
        /*0530*/ 	.word	0x0000f860


	//   ....[113]....
        /*0534*/ 	.word	0x0000fa40


	//   ....[114]....
        /*0538*/ 	.word	0x0000ffe0


	//   ....[115]....
        /*053c*/ 	.word	0x000100c0


	//   ....[116]....
        /*0540*/ 	.word	0x00010160


	//   ....[117]....
        /*0544*/ 	.word	0x000101e0


	//   ....[118]....
        /*0548*/ 	.word	0x00010290


	//   ....[119]....
        /*054c*/ 	.word	0x000102f0


	//   ....[120]....
        /*0550*/ 	.word	0x000103b0


	//   ....[121]....
        /*0554*/ 	.word	0x00010410


	//   ....[122]....
        /*0558*/ 	.word	0x000104d0


	//   ....[123]....
        /*055c*/ 	.word	0x00010530


	//   ....[124]....
        /*0560*/ 	.word	0x000105f0


	//   ....[125]....
        /*0564*/ 	.word	0x00010650


	//   ....[126]....
        /*0568*/ 	.word	0x000106f0


	//   ....[127]....
        /*056c*/ 	.word	0x00010790


	//   ....[128]....
        /*0570*/ 	.word	0x00010800


	//   ....[129]....
        /*0574*/ 	.word	0x00010880


	//   ....[130]....
        /*0578*/ 	.word	0x00010920


	//   ....[131]....
        /*057c*/ 	.word	0x00010980


	//   ....[132]....
        /*0580*/ 	.word	0x00010a40


	//   ....[133]....
        /*0584*/ 	.word	0x00010aa0


	//   ....[134]....
        /*0588*/ 	.word	0x00010b60


	//   ....[135]....
        /*058c*/ 	.word	0x00010bc0


	//   ....[136]....
        /*0590*/ 	.word	0x00010c80


	//   ....[137]....
        /*0594*/ 	.word	0x00010ce0


	//   ....[138]....
        /*0598*/ 	.word	0x00010da0


	//   ....[139]....
        /*059c*/ 	.word	0x00010e00


	//   ....[140]....
        /*05a0*/ 	.word	0x00010ec0


	//   ....[141]....
        /*05a4*/ 	.word	0x00010f20


	//   ....[142]....
        /*05a8*/ 	.word	0x00010fc0


	//   ....[143]....
        /*05ac*/ 	.word	0x000110f0


	//   ....[144]....
        /*05b0*/ 	.word	0x000111c0


	//   ....[145]....
        /*05b4*/ 	.word	0x00011250


	//   ....[146]....
        /*05b8*/ 	.word	0x00011380


	//   ....[147]....
        /*05bc*/ 	.word	0x000113e0


	//   ....[148]....
        /*05c0*/ 	.word	0x000114f0


	//   ....[149]....
        /*05c4*/ 	.word	0x00011550


	//   ....[150]....
        /*05c8*/ 	.word	0x00011660


	//   ....[151]....
        /*05cc*/ 	.word	0x000116c0


	//   ....[152]....
        /*05d0*/ 	.word	0x000117d0


	//   ....[153]....
        /*05d4*/ 	.word	0x00011830


	//   ....[154]....
        /*05d8*/ 	.word	0x000118f0


	//   ....[155]....
        /*05dc*/ 	.word	0x00011a50


	//   ....[156]....
        /*05e0*/ 	.word	0x00011af0


	//   ....[157]....
        /*05e4*/ 	.word	0x00011b50


	//   ....[158]....
        /*05e8*/ 	.word	0x00011bf0


	//   ....[159]....
        /*05ec*/ 	.word	0x00011c50


	//   ....[160]....
        /*05f0*/ 	.word	0x00011d00


	//   ....[161]....
        /*05f4*/ 	.word	0x00011d60


	//   ....[162]....
        /*05f8*/ 	.word	0x00011e00


	//   ....[163]....
        /*05fc*/ 	.word	0x00011e60


	//   ....[164]....
        /*0600*/ 	.word	0x00011f00


	//   ....[165]....
        /*0604*/ 	.word	0x00011f60


	//   ....[166]....
        /*0608*/ 	.word	0x00012000


	//   ....[167]....
        /*060c*/ 	.word	0x000120e0


	//   ....[168]....
        /*0610*/ 	.word	0x00012180


	//   ....[169]....
        /*0614*/ 	.word	0x000121e0


	//   ....[170]....
        /*0618*/ 	.word	0x000122b0


	//   ....[171]....
        /*061c*/ 	.word	0x00012310


	//   ....[172]....
        /*0620*/ 	.word	0x000123e0


	//   ....[173]....
        /*0624*/ 	.word	0x00012440


	//   ....[174]....
        /*0628*/ 	.word	0x00012510


	//   ....[175]....
        /*062c*/ 	.word	0x00012570


	//   ....[176]....
        /*0630*/ 	.word	0x00012640


	//   ....[177]....
        /*0634*/ 	.word	0x000126a0


	//   ....[178]....
        /*0638*/ 	.word	0x00012770


	//   ....[179]....
        /*063c*/ 	.word	0x00012800


	//   ....[180]....
        /*0640*/ 	.word	0x00012920


	//----- nvinfo : EIATTR_REG_RECONFIG
	.align		4
.L_499:
        /*0644*/ 	.byte	0x01, 0x54
	.zero		2


	//----- nvinfo : EIATTR_SYSCALL_OFFSETS
	.align		4
        /*0648*/ 	.byte	0x04, 0x46
        /*064a*/ 	.short	(.L_501 - .L_500)


	//   ....[0]....
.L_500:
        /*064c*/ 	.word	0x000017f0


	//   ....[1]....
        /*0650*/ 	.word	0x0000ca10


	//   ....[2]....
        /*0654*/ 	.word	0x0000cb60


	//   ....[3]....
        /*0658*/ 	.word	0x0000cc50


	//   ....[4]....
        /*065c*/ 	.word	0x0000d770


	//----- nvinfo : EIATTR_MBARRIER_INSTR_OFFSETS
	.align		4
.L_501:
        /*0660*/ 	.byte	0x04, 0x39
        /*0662*/ 	.short	(.L_503 - .L_502)


	//   ....[0]....
.L_502:
        /*0664*/ 	.word	0x00000180
        /*0668*/ 	.word	0x000000ff
        /*066c*/ 	.word	0x00022800
        /*0670*/ 	.short	0x0100
        /*0672*/ 	.byte	0x08
	.zero		1


	//   ....[1]....
        /*0674*/ 	.word	0x00000190
        /*0678*/ 	.word	0x000000ff
        /*067c*/ 	.word	0x00022820
        /*0680*/ 	.short	0x0100
        /*0682*/ 	.byte	0x08
	.zero		1


	//   ....[2]....
        /*0684*/ 	.word	0x00000280
        /*0688*/ 	.word	0x000000ff
        /*068c*/ 	.word	0x00022830
        /*0690*/ 	.short	0x0100
        /*0692*/ 	.byte	0x08
	.zero		1


	//   ....[3]....
        /*0694*/ 	.word	0x00000290
        /*0698*/ 	.word	0x000000ff
        /*069c*/ 	.word	0x00022840
        /*06a0*/ 	.short	0x0100
        /*06a2*/ 	.byte	0x08
	.zero		1


	//   ....[4]....
        /*06a4*/ 	.word	0x000002a0
        /*06a8*/ 	.word	0x000000ff
        /*06ac*/ 	.word	0x00022838
        /*06b0*/ 	.short	0x0100
        /*06b2*/ 	.byte	0x08
	.zero		1


	//   ....[5]....
        /*06b4*/ 	.word	0x000002b0
        /*06b8*/ 	.word	0x000000ff
        /*06bc*/ 	.word	0x00022848
        /*06c0*/ 	.short	0x0100
        /*06c2*/ 	.byte	0x08
	.zero		1


	//   ....[6]....
        /*06c4*/ 	.word	0x000003e0
        /*06c8*/ 	.word	0x000000ff
        /*06cc*/ 	.word	0x00022850
        /*06d0*/ 	.short	0x0100
        /*06d2*/ 	.byte	0x08
	.zero		1


	//   ....[7]....
        /*06d4*/ 	.word	0x000003f0
        /*06d8*/ 	.word	0x000000ff
        /*06dc*/ 	.word	0x00022860
        /*06e0*/ 	.short	0x0100
        /*06e2*/ 	.byte	0x08
	.zero		1


	//   ....[8]....
        /*06e4*/ 	.word	0x00000400
        /*06e8*/ 	.word	0x000000ff
        /*06ec*/ 	.word	0x00022858
        /*06f0*/ 	.short	0x0100
        /*06f2*/ 	.byte	0x08
	.zero		1


	//   ....[9]....
        /*06f4*/ 	.word	0x00000410
        /*06f8*/ 	.word	0x000000ff
        /*06fc*/ 	.word	0x00022868
        /*0700*/ 	.short	0x0100
        /*0702*/ 	.byte	0x08
	.zero		1


	//   ....[10]....
        /*0704*/ 	.word	0x00000500
        /*0708*/ 	.word	0x000000ff
        /*070c*/ 	.word	0x00022870
        /*0710*/ 	.short	0x0100
        /*0712*/ 	.byte	0x06
	.zero		1


	//   ....[11]....
        /*0714*/ 	.word	0x00000510
        /*0718*/ 	.word	0x000000ff
        /*071c*/ 	.word	0x00022880
        /*0720*/ 	.short	0x0100
        /*0722*/ 	.byte	0x06
	.zero		1


	//   ....[12]....
        /*0724*/ 	.word	0x00000520
        /*0728*/ 	.word	0x000000ff
        /*072c*/ 	.word	0x00022878
        /*0730*/ 	.short	0x0100
        /*0732*/ 	.byte	0x06
	.zero		1


	//   ....[13]....
        /*0734*/ 	.word	0x00000530
        /*0738*/ 	.word	0x000000ff
        /*073c*/ 	.word	0x00022888
        /*0740*/ 	.short	0x0100
        /*0742*/ 	.byte	0x06
	.zero		1


	//   ....[14]....
        /*0744*/ 	.word	0x00000660
        /*0748*/ 	.word	0x000000ff
        /*074c*/ 	.word	0x00022890
        /*0750*/ 	.short	0x0100
        /*0752*/ 	.byte	0x08
	.zero		1


	//   ....[15]....
        /*0754*/ 	.word	0x00000670
        /*0758*/ 	.word	0x000000ff
        /*075c*/ 	.word	0x000228a0
        /*0760*/ 	.short	0x0100
        /*0762*/ 	.byte	0x08
	.zero		1


	//   ....[16]....
        /*0764*/ 	.word	0x00000680
        /*0768*/ 	.word	0x000000ff
        /*076c*/ 	.word	0x00022898
        /*0770*/ 	.short	0x0100
        /*0772*/ 	.byte	0x08
	.zero		1


	//   ....[17]....
        /*0774*/ 	.word	0x00000690
        /*0778*/ 	.word	0x000000ff
        /*077c*/ 	.word	0x000228a8
        /*0780*/ 	.short	0x0100
        /*0782*/ 	.byte	0x08
	.zero		1


	//   ....[18]....
        /*0784*/ 	.word	0x000007d0
        /*0788*/ 	.word	0x000000ff
        /*078c*/ 	.word	0x000228b0
        /*0790*/ 	.short	0x0100
        /*0792*/ 	.byte	0x08
	.zero		1


	//   ....[19]....
        /*0794*/ 	.word	0x000007e0
        /*0798*/ 	.word	0x000000ff
        /*079c*/ 	.word	0x000228c0
        /*07a0*/ 	.short	0x0100
        /*07a2*/ 	.byte	0x08
	.zero		1


	//   ....[20]....
        /*07a4*/ 	.word	0x000007f0
        /*07a8*/ 	.word	0x000000ff
        /*07ac*/ 	.word	0x000228b8
        /*07b0*/ 	.short	0x0100
        /*07b2*/ 	.byte	0x08
	.zero		1


	//   ....[21]....
        /*07b4*/ 	.word	0x00000800
        /*07b8*/ 	.word	0x000000ff
        /*07bc*/ 	.word	0x000228c8
        /*07c0*/ 	.short	0x0100
        /*07c2*/ 	.byte	0x08
	.zero		1


	//   ....[22]....
        /*07c4*/ 	.word	0x00001860
        /*07c8*/ 	.word	0x000000ff
        /*07cc*/ 	.word	0x00022800
        /*07d0*/ 	.short	0x010a
        /*07d2*/ 	.byte	0x2f
	.zero		1


	//   ....[23]....
        /*07d4*/ 	.word	0x00001930
        /*07d8*/ 	.word	0x000000ff
        /*07dc*/ 	.word	0x00022830
        /*07e0*/ 	.short	0x010a
        /*07e2*/ 	.byte	0x16
	.zero		1


	//   ....[24]....
        /*07e4*/ 	.word	0x00001970
        /*07e8*/ 	.word	0x000000ff
        /*07ec*/ 	.word	0x00022830
        /*07f0*/ 	.short	0x010a
        /*07f2*/ 	.byte	0x16
	.zero		1


	//   ....[25]....
        /*07f4*/ 	.word	0x000022a0
        /*07f8*/ 	.word	0x000000ff
        /*07fc*/ 	.word	0x00000000
        /*0800*/ 	.short	0x0101
        /*0802*/ 	.byte	0x06
	.zero		1


	//   ....[26]....
        /*0804*/ 	.word	0x000037d0
        /*0808*/ 	.word	0x000000ff
        /*080c*/ 	.word	0x00022850
        /*0810*/ 	.short	0x010a
        /*0812*/ 	.byte	0x16
	.zero		1


	//   ....[27]....
        /*0814*/ 	.word	0x00003810
        /*0818*/ 	.word	0x000000ff
        /*081c*/ 	.word	0x00022850
        /*0820*/ 	.short	0x010a
        /*0822*/ 	.byte	0x16
	.zero		1


	//   ....[28]....
        /*0824*/ 	.word	0x00003bd0
        /*0828*/ 	.word	0x000000ff
        /*082c*/ 	.word	0x00000000
        /*0830*/ 	.short	0x0101
        /*0832*/ 	.byte	0x16
	.zero		1


	//   ....[29]....
        /*0834*/ 	.word	0x00003d50
        /*0838*/ 	.word	0x000000ff
        /*083c*/ 	.word	0x00022830
        /*0840*/ 	.short	0x010a
        /*0842*/ 	.byte	0x1a
	.zero		1


	//   ....[30]....
        /*0844*/ 	.word	0x00003d90
        /*0848*/ 	.word	0x000000ff
        /*084c*/ 	.word	0x00022830
        /*0850*/ 	.short	0x010a
        /*0852*/ 	.byte	0x1a
	.zero		1


	//   ....[31]....
        /*0854*/ 	.word	0x00004460
        /*0858*/ 	.word	0x000000ff
        /*085c*/ 	.word	0x00000000
        /*0860*/ 	.short	0x0101
        /*0862*/ 	.byte	0x06
	.zero		1


	//   ....[32]....
        /*0864*/ 	.word	0x000063b0
        /*0868*/ 	.word	0x000000ff
        /*086c*/ 	.word	0x00022850
        /*0870*/ 	.short	0x010a
        /*0872*/ 	.byte	0x1a
	.zero		1


	//   ....[33]....
        /*0874*/ 	.word	0x00006400
        /*0878*/ 	.word	0x000000ff
        /*087c*/ 	.word	0x00022850
        /*0880*/ 	.short	0x010a
        /*0882*/ 	.byte	0x1a
	.zero		1


	//   ....[34]....
        /*0884*/ 	.word	0x00006700
        /*0888*/ 	.word	0x000000ff
        /*088c*/ 	.word	0x00000000
        /*0890*/ 	.short	0x0101
        /*0892*/ 	.byte	0x1a
	.zero		1


	//   ....[35]....
        /*0894*/ 	.word	0x00006850
        /*0898*/ 	.word	0x000000ff
        /*089c*/ 	.word	0x00022830
        /*08a0*/ 	.short	0x010a
        /*08a2*/ 	.byte	0x19
	.zero		1


	//   ....[36]....
        /*08a4*/ 	.word	0x00006890
        /*08a8*/ 	.word	0x000000ff
        /*08ac*/ 	.word	0x00022830
        /*08b0*/ 	.short	0x010a
        /*08b2*/ 	.byte	0x19
	.zero		1


	//   ....[37]....
        /*08b4*/ 	.word	0x00006e00
        /*08b8*/ 	.word	0x000000ff
        /*08bc*/ 	.word	0x00000000
        /*08c0*/ 	.short	0x0101
        /*08c2*/ 	.byte	0x06
	.zero		1


	//   ....[38]....
        /*08c4*/ 	.word	0x00008730
        /*08c8*/ 	.word	0x000000ff
        /*08cc*/ 	.word	0x00022850
        /*08d0*/ 	.short	0x010a
        /*08d2*/ 	.byte	0x19
	.zero		1


	//   ....[39]....
        /*08d4*/ 	.word	0x00008780
        /*08d8*/ 	.word	0x000000ff
        /*08dc*/ 	.word	0x00022850
        /*08e0*/ 	.short	0x010a
        /*08e2*/ 	.byte	0x19
	.zero		1


	//   ....[40]....
        /*08e4*/ 	.word	0x00008a70
        /*08e8*/ 	.word	0x000000ff
        /*08ec*/ 	.word	0x00000000
        /*08f0*/ 	.short	0x0101
        /*08f2*/ 	.byte	0x19
	.zero		1


	//   ....[41]....
        /*08f4*/ 	.word	0x0000acf0
        /*08f8*/ 	.word	0x000000ff
        /*08fc*/ 	.word	0x00000000
        /*0900*/ 	.short	0x0101
        /*0902*/ 	.byte	0x05
	.zero		1


	//   ....[42]....
        /*0904*/ 	.word	0x0000d050
        /*0908*/ 	.word	0x00000016
        /*090c*/ 	.word	0x00022840
        /*0910*/ 	.short	0x010a
        /*0912*/ 	.byte	0x3f
	.zero		1


	//   ....[43]....
        /*0914*/ 	.word	0x0000d550
        /*0918*/ 	.word	0x00000016
        /*091c*/ 	.word	0x00022830
        /*0920*/ 	.short	0x0107
        /*0922*/ 	.byte	0x3f
	.zero		1


	//   ....[44]....
        /*0924*/ 	.word	0x0000d620
        /*0928*/ 	.word	0x00000016
        /*092c*/ 	.word	0x00022830
        /*0930*/ 	.short	0x0101
        /*0932*/ 	.byte	0x3f
	.zero		1


	//   ....[45]....
        /*0934*/ 	.word	0x0000deb0
        /*0938*/ 	.word	0x00000010
        /*093c*/ 	.word	0x00022800
        /*0940*/ 	.short	0x0107
        /*0942*/ 	.byte	0x3f
	.zero		1


	//   ....[46]....
        /*0944*/ 	.word	0x0000dfa0
        /*0948*/ 	.word	0x00000010
        /*094c*/ 	.word	0x00022800
        /*0950*/ 	.short	0x0101
        /*0952*/ 	.byte	0x3f
	.zero		1


	//   ....[47]....
        /*0954*/ 	.word	0x0000dfc0
        /*0958*/ 	.word	0x00000010
        /*095c*/ 	.word	0x00022820
        /*0960*/ 	.short	0x010a
        /*0962*/ 	.byte	0x3f
	.zero		1


	//   ....[48]....
        /*0964*/ 	.word	0x0000e050
        /*0968*/ 	.word	0x00000016
        /*096c*/ 	.word	0x00022860
        /*0970*/ 	.short	0x010a
        /*0972*/ 	.byte	0x3f
	.zero		1


	//   ....[49]....
        /*0974*/ 	.word	0x0000e740
        /*0978*/ 	.word	0x00000016
        /*097c*/ 	.word	0x00022850
        /*0980*/ 	.short	0x0107
        /*0982*/ 	.byte	0x3f
	.zero		1


	//   ....[50]....
        /*0984*/ 	.word	0x0000e810
        /*0988*/ 	.word	0x00000016
        /*098c*/ 	.word	0x00022850
        /*0990*/ 	.short	0x0101
        /*0992*/ 	.byte	0x3f
	.zero		1


	//   ....[51]....
        /*0994*/ 	.word	0x0000eb40
        /*0998*/ 	.word	0x0000000a
        /*099c*/ 	.word	0x00022840
        /*09a0*/ 	.short	0x010a
        /*09a2*/ 	.byte	0x3f
	.zero		1


	//   ....[52]....
        /*09a4*/ 	.word	0x0000ef10
        /*09a8*/ 	.word	0x0000000a
        /*09ac*/ 	.word	0x00022830
        /*09b0*/ 	.short	0x0107
        /*09b2*/ 	.byte	0x3f
	.zero		1


	//   ....[53]....
        /*09b4*/ 	.word	0x0000efd0
        /*09b8*/ 	.word	0x0000000a
        /*09bc*/ 	.word	0x00022830
        /*09c0*/ 	.short	0x0101
        /*09c2*/ 	.byte	0x3f
	.zero		1


	//   ....[54]....
        /*09c4*/ 	.word	0x0000f000
        /*09c8*/ 	.word	0x0000000a
        /*09cc*/ 	.word	0x00022860
        /*09d0*/ 	.short	0x010a
        /*09d2*/ 	.byte	0x3f
	.zero		1


	//   ....[55]....
        /*09d4*/ 	.word	0x0000f520
        /*09d8*/ 	.word	0x0000000a
        /*09dc*/ 	.word	0x00022850
        /*09e0*/ 	.short	0x0107
        /*09e2*/ 	.byte	0x3f
	.zero		1


	//   ....[56]....
        /*09e4*/ 	.word	0x0000f5e0
        /*09e8*/ 	.word	0x0000000a
        /*09ec*/ 	.word	0x00022850
        /*09f0*/ 	.short	0x0101
        /*09f2*/ 	.byte	0x3f
	.zero		1


	//   ....[57]....
        /*09f4*/ 	.word	0x0000f9c0
        /*09f8*/ 	.word	0x00000005
        /*09fc*/ 	.word	0x00022820
        /*0a00*/ 	.short	0x010a
        /*0a02*/ 	.byte	0x3f
	.zero		1


	//   ....[58]....
        /*0a04*/ 	.word	0x0000fb40
        /*0a08*/ 	.word	0x00000003
        /*0a0c*/ 	.word	0x00022840
        /*0a10*/ 	.short	0x010a
        /*0a12*/ 	.byte	0x3f
	.zero		1


	//   ....[59]....
        /*0a14*/ 	.word	0x0000fbe0
        /*0a18*/ 	.word	0x00000005
        /*0a1c*/ 	.word	0x00022840
        /*0a20*/ 	.short	0x010a
        /*0a22*/ 	.byte	0x3f
	.zero		1


	//   ....[60]....
        /*0a24*/ 	.word	0x0000fc20
        /*0a28*/ 	.word	0x00000003
        /*0a2c*/ 	.word	0x00022860
        /*0a30*/ 	.short	0x010a
        /*0a32*/ 	.byte	0x3f
	.zero		1


	//   ....[61]....
        /*0a34*/ 	.word	0x0000fc60
        /*0a38*/ 	.word	0x00000005
        /*0a3c*/ 	.word	0x00022860
        /*0a40*/ 	.short	0x010a
        /*0a42*/ 	.byte	0x3f
	.zero		1


	//   ....[62]....
        /*0a44*/ 	.word	0x0000fcd0
        /*0a48*/ 	.word	0x00000003
        /*0a4c*/ 	.word	0x00022800
        /*0a50*/ 	.short	0x010a
        /*0a52*/ 	.byte	0x3f
	.zero		1


	//   ....[63]....
        /*0a54*/ 	.word	0x0000fd30
        /*0a58*/ 	.word	0x00000003
        /*0a5c*/ 	.word	0x00022830
        /*0a60*/ 	.short	0x010a
        /*0a62*/ 	.byte	0x3f
	.zero		1


	//   ....[64]....
        /*0a64*/ 	.word	0x0000fd90
        /*0a68*/ 	.word	0x00000009
        /*0a6c*/ 	.word	0x00022850
        /*0a70*/ 	.short	0x010a
        /*0a72*/ 	.byte	0x3f
	.zero		1


	//   ....[65]....
        /*0a74*/ 	.word	0x0000fdf0
        /*0a78*/ 	.word	0x00000000
        /*0a7c*/ 	.word	0x00022830
        /*0a80*/ 	.short	0x010a
        /*0a82*/ 	.byte	0x3f
	.zero		1


	//   ....[66]....
        /*0a84*/ 	.word	0x0000fe50
        /*0a88*/ 	.word	0x0000000a
        /*0a8c*/ 	.word	0x00022850
        /*0a90*/ 	.short	0x010a
        /*0a92*/ 	.byte	0x3f
	.zero		1


	//   ....[67]....
        /*0a94*/ 	.word	0x0000feb0
        /*0a98*/ 	.word	0x00000000
        /*0a9c*/ 	.word	0x00022830
        /*0aa0*/ 	.short	0x010a
        /*0aa2*/ 	.byte	0x3f
	.zero		1


	//   ....[68]....
        /*0aa4*/ 	.word	0x0000ff10
        /*0aa8*/ 	.word	0x0000000a
        /*0aac*/ 	.word	0x00022850
        /*0ab0*/ 	.short	0x010a
        /*0ab2*/ 	.byte	0x3f
	.zero		1


	//   ....[69]....
        /*0ab4*/ 	.word	0x00010010
        /*0ab8*/ 	.word	0x00000016
        /*0abc*/ 	.word	0x00022840
        /*0ac0*/ 	.short	0x010a
        /*0ac2*/ 	.byte	0x3f
	.zero		1


	//   ....[70]....
        /*0ac4*/ 	.word	0x00010ff0
        /*0ac8*/ 	.word	0x00000010
        /*0acc*/ 	.word	0x00022820
        /*0ad0*/ 	.short	0x010a
        /*0ad2*/ 	.byte	0x3f
	.zero		1


	//   ....[71]....
        /*0ad4*/ 	.word	0x00011040
        /*0ad8*/ 	.word	0x00000016
        /*0adc*/ 	.word	0x00022860
        /*0ae0*/ 	.short	0x010a
        /*0ae2*/ 	.byte	0x3f
	.zero		1


	//   ....[72]....
        /*0ae4*/ 	.word	0x000119a0
        /*0ae8*/ 	.word	0x0000000a
        /*0aec*/ 	.word	0x00022840
        /*0af0*/ 	.short	0x010a
        /*0af2*/ 	.byte	0x3f
	.zero		1


	//   ....[73]....
        /*0af4*/ 	.word	0x00012030
        /*0af8*/ 	.word	0x0000000a
        /*0afc*/ 	.word	0x00022860
        /*0b00*/ 	.short	0x010a
        /*0b02*/ 	.byte	0x3f
	.zero		1


	//   ....[74]....
        /*0b04*/ 	.word	0x00012840
        /*0b08*/ 	.word	0x00000005
        /*0b0c*/ 	.word	0x00022820
        /*0b10*/ 	.short	0x010a
        /*0b12*/ 	.byte	0x3f
	.zero		1


	//   ....[75]....
        /*0b14*/ 	.word	0x000129e0
        /*0b18*/ 	.word	0x00000003
        /*0b1c*/ 	.word	0x00022840
        /*0b20*/ 	.short	0x010a
        /*0b22*/ 	.byte	0x3f
	.zero		1


	//   ....[76]....
        /*0b24*/ 	.word	0x00012a30
        /*0b28*/ 	.word	0x00000005
        /*0b2c*/ 	.word	0x00022840
        /*0b30*/ 	.short	0x010a
        /*0b32*/ 	.byte	0x3f
	.zero		1


	//   ....[77]....
        /*0b34*/ 	.word	0x00012a80
        /*0b38*/ 	.word	0x00000003
        /*0b3c*/ 	.word	0x00022860
        /*0b40*/ 	.short	0x010a
        /*0b42*/ 	.byte	0x3f
	.zero		1


	//----- nvinfo : EIATTR_NUM_MBARRIERS
	.align		4
.L_503:
        /*0b44*/ 	.byte	0x03, 0x38
        /*0b46*/ 	.short	0x0016


	//----- nvinfo : EIATTR_EXIT_INSTR_OFFSETS
	.align		4
        /*0b48*/ 	.byte	0x04, 0x1c
        /*0b4a*/ 	.short	(.L_505 - .L_504)


	//   ....[0]....
.L_504:
        /*0b4c*/ 	.word	0x00000970


	//   ....[1]....
        /*0b50*/ 	.word	0x0000be30


	//   ....[2]....
        /*0b54*/ 	.word	0x0000fcb0


	//----- nvinfo : EIATTR_MAX_THREADS
	.align		4
.L_505:
        /*0b58*/ 	.byte	0x04, 0x05
        /*0b5a*/ 	.short	(.L_507 - .L_506)
.L_506:
        /*0b5c*/ 	.word	0x00000180
        /*0b60*/ 	.word	0x00000001
        /*0b64*/ 	.word	0x00000001


	//----- nvinfo : EIATTR_CRS_STACK_SIZE
	.align		4
.L_507:
        /*0b68*/ 	.byte	0x04, 0x1e
        /*0b6a*/ 	.short	(.L_509 - .L_508)
.L_508:
        /*0b6c*/ 	.word	0x00000000


	//----- nvinfo : EIATTR_CBANK_PARAM_SIZE
	.align		4
.L_509:
        /*0b70*/ 	.byte	0x03, 0x19
        /*0b72*/ 	.short	0x0af0


	//----- nvinfo : EIATTR_PARAM_CBANK
	.align		4
        /*0b74*/ 	.byte	0x04, 0x0a
        /*0b76*/ 	.short	(.L_511 - .L_510)
	.align		4
.L_510:
        /*0b78*/ 	.word	index@(.nv.constant0._ZN7cutlass13device_kernelIN5flash11enable_sm90INS1_16FlashAttnFwdSm90INS1_25CollectiveMainloopFwdSm90ILi2EN4cute5tupleIJNS5_1CILi1EEES8_S8_EEENS6_IJNS7_ILi128EEENS7_ILi96EEENS7_ILi64EEEEEELi256ENS_6half_tEfNS_4arch4Sm90ELb1ELb0ELb1ELb0ELb1ELb0ELb0ELb1ELb0ELb1ELb0ELb0EEENS1_21CollectiveEpilogueFwdINS6_IJSA_NS7_ILi256EEESB_EEES9_SE_SG_Li256ELb0ELb1ELb0ELb0EEENS1_30DynamicPersistentTileSchedulerILi256ELi128ELb0ELb1ELb1EEEEEEEEEvNT_6ParamsE)
        /*0b7c*/ 	.short	0x0210
        /*0b7e*/ 	.short	0x0af0


	//----- nvinfo : EIATTR_SW_WAR
	.align		4
.L_511:
        /*0b80*/ 	.byte	0x04, 0x36
        /*0b82*/ 	.short	(.L_513 - .L_512)
.L_512:
        /*0b84*/ 	.word	0x00000008
.L_513:


//--------------------- .nv.info._ZN7cutlass13device_kernelIN5flash11enable_sm90INS1_16FlashAttnFwdSm90INS1_25CollectiveMainloopFwdSm90ILi2EN4cute5tupleIJNS5_1CILi1EEES8_S8_EEENS6_IJNS7_ILi128EEENS7_ILi96EEENS7_ILi64EEEEEELi256ENS_6half_tEfNS_4arch4Sm90ELb1ELb0ELb1ELb0ELb1ELb0ELb1ELb1ELb0ELb1ELb0ELb0EEENS1_21CollectiveEpilogueFwdINS6_IJSA_NS7_ILi256EEESB_EEES9_SE_SG_Li256ELb0ELb1ELb0ELb0EEENS1_30DynamicPersistentTileSchedulerILi256ELi128ELb0ELb1ELb1EEEEEEEEEvNT_6ParamsE --------------------------
	.section	.nv.info._ZN7cutlass13device_kernelIN5flash11enable_sm90INS1_16FlashAttnFwdSm90INS1_25CollectiveMainloopFwdSm90ILi2EN4cute5tupleIJNS5_1CILi1EEES8_S8_EEENS6_IJNS7_ILi128EEENS7_ILi96EEENS7_ILi64EEEEEELi256ENS_6half_tEfNS_4arch4Sm90ELb1ELb0ELb1ELb0ELb1ELb0ELb1ELb1ELb0ELb1ELb0ELb0EEENS1_21CollectiveEpilogueFwdINS6_IJSA_NS7_ILi256EEESB_EEES9_SE_SG_Li256ELb0ELb1ELb0ELb0EEENS1_30DynamicPersistentTileSchedulerILi256ELi128ELb0ELb1ELb1EEEEEEEEEvNT_6ParamsE,"",@"SHT_CUDA_INFO"
	.sectionflags	@""
	.align	4


	//----- nvinfo : EIATTR_CUDA_API_VERSION
	.align		4
        /*0000*/ 	.byte	0x04, 0x37
        /*0002*/ 	.short	(.L_515 - .L_514)
.L_514:
        /*0004*/ 	.word	0x00000082


	//----- nvinfo : EIATTR_KPARAM_INFO
	.align		4
.L_515:
        /*0008*/ 	.byte	0x04, 0x17
        /*000a*/ 	.short	(.L_517 - .L_516)
.L_516:
        /*000c*/ 	.word	0x00000000
        /*0010*/ 	.short	0x0000
        /*0012*/ 	.short	0x0070
        /*0014*/ 	.byte	0x00, 0xf0, 0x01, 0x2e


	//----- nvinfo : EIATTR_SPARSE_MMA_MASK
	.align		4
.L_517:
        /*0018*/ 	.byte	0x03, 0x50
        /*001a*/ 	.short	0x0000


	//----- nvinfo : EIATTR_MAXREG_COUNT
	.align		4
        /*001c*/ 	.byte	0x03, 0x1b
        /*001e*/ 	.short	0x00a8


	//----- nvinfo : EIATTR_NUM_BARRIERS
	.align		4
        /*0020*/ 	.byte	0x02, 0x4c
        /*0022*/ 	.byte	0x10
	.zero		1


	//----- nvinfo : EIATTR_EXTERNS
	.align		4
        /*0024*/ 	.byte	0x04, 0x0f
        /*0026*/ 	.short	(.L_519 - .L_518)


	//   ....[0]....
	.align		4
.L_518:
        /*0028*/ 	.word	index@(__assertfail)


	//----- nvinfo : EIATTR_ANNOTATIONS
	.align		4
.L_519:
        /*002c*/ 	.byte	0x04, 0x55
        /*002e*/ 	.short	(.L_521 - .L_520)


	//   ....[0]....
.L_520:
        /*0030*/ 	.word	0x00000001
        /*0034*/ 	.byte	0xc0, 0x08, 0x00, 0x00, 0x01, 0x00, 0x00, 0x00, 0xc0, 0x09, 0x00, 0x00, 0x01, 0x00, 0x00, 0x00
        /*0044*/ 	.byte	0x50, 0xd5, 0x00, 0x00, 0x01, 0x00, 0x00, 0x00, 0xf0, 0xd5, 0x00, 0x00, 0x01, 0x00, 0x00, 0x00
        /*0054*/ 	.byte	0xe0, 0xd9, 0x00, 0x00, 0x01, 0x00, 0x00, 0x00, 0x10, 0xda, 0x00, 0x00, 0x01, 0x00, 0x00, 0x00
        /*0064*/ 	.byte	0x90, 0xe8, 0x00, 0x00, 0x01, 0x00, 0x00, 0x00, 0x50, 0x04, 0x01, 0x00, 0x01, 0x00, 0x00, 0x00
        /*0074*/ 	.byte	0x70, 0x04, 0x01, 0x00, 0x01, 0x00, 0x00, 0x00, 0xa0, 0x05, 0x01, 0x00, 0x01, 0x00, 0x00, 0x00
        /*0084*/ 	.byte	0x10, 0x07, 0x01, 0x00, 0x01, 0x00, 0x00, 0x00, 0x10, 0x1e, 0x01, 0x00, 0x01, 0x00, 0x00, 0x00
        /*0094*/ 	.byte	0xb0, 0x1f, 0x01, 0x00, 0x01, 0x00, 0x00, 0x00, 0x90, 0x43, 0x01, 0x00


	//----- nvinfo : EIATTR_MERCURY_ISA_VERSION
	.align		4
.L_521:
        /*00a0*/ 	.byte	0x03, 0x5f
        /*00a2*/ 	.short	0x0101


	//----- nvinfo : EIATTR_INT_WARP_WIDE_INSTR_OFFSETS
	.align		4
        /*00a4*/ 	.byte	0x04, 0x31
        /*00a6*/ 	.short	(.L_523 - .L_522)


	//   ....[0]....
.L_522:
        /*00a8*/ 	.word	0x000000c0


	//   ....[1]....
        /*00ac*/ 	.word	0x000000d0


	//   ....[2]....
        /*00b0*/ 	.word	0x000000e0


	//   ....[3]....
        /*00b4*/ 	.word	0x00000180


	//   ....[4]....
        /*00b8*/ 	.word	0x0000dfd0


	//   ....[5]....
        /*00bc*/ 	.word	0x0000e060


	//   ....[6]....
        /*00c0*/ 	.word	0x00011ba0


	//   ....[7]....
        /*00c4*/ 	.word	0x00011c30


	//----- nvinfo : EIATTR_COOP_GROUP_MASK_REGIDS
	.align		4
.L_523:
        /*00c8*/ 	.byte	0x04, 0x29
        /*00ca*/ 	.short	(.L_525 - .L_524)


	//   ....[0]....
.L_524:
        /*00cc*/ 	.word	0xffffffff


	//   ....[1]....
        /*00d0*/ 	.word	0xffffffff


	//   ....[2]....
        /*00d4*/ 	.word	0xffffffff


	//   ....[3]....
        /*00d8*/ 	.word	0xffffffff


	//   ....[4]....
        /*00dc*/ 	.word	0xffffffff


	//   ....[5]....
        /*00e0*/ 	.word	0xffffffff


	//   ....[6]....
        /*00e4*/ 	.word	0xffffffff


	//   ....[7]....
        /*00e8*/ 	.word	0xffffffff


	//   ....[8]....
        /*00ec*/ 	.word	0xffffffff


	//   ....[9]....
        /*00f0*/ 	.word	0xffffffff


	//   ....[10]....
        /*00f4*/ 	.word	0xffffffff


	//   ....[11]....
        /*00f8*/ 	.word	0xffffffff


	//   ....[12]....
        /*00fc*/ 	.word	0xffffffff


	//   ....[13]....
        /*0100*/ 	.word	0xffffffff


	//   ....[14]....
        /*0104*/ 	.word	0xffffffff


	//   ....[15]....
        /*0108*/ 	.word	0xffffffff


	//   ....[16]....
        /*010c*/ 	.word	0xffffffff


	//   ....[17]....
        /*0110*/ 	.word	0xffffffff


	//   ....[18]....
        /*0114*/ 	.word	0xffffffff


	//   ....[19]....
        /*0118*/ 	.word	0xffffffff


	//   ....[20]....
        /*011c*/ 	.word	0xffffffff


	//   ....[21]....
        /*0120*/ 	.word	0xffffffff


	//   ....[22]....
        /*0124*/ 	.word	0xffffffff


	//   ....[23]....
        /*0128*/ 	.word	0xffffffff


	//   ....[24]....
        /*012c*/ 	.word	0xffffffff


	//   ....[25]....
        /*0130*/ 	.word	0xffffffff


	//   ....[26]....
        /*0134*/ 	.word	0xffffffff


	//   ....[27]....
        /*0138*/ 	.word	0xffffffff


	//   ....[28]....
        /*013c*/ 	.word	0xffffffff


	//   ....[29]....
        /*0140*/ 	.word	0xffffffff


	//   ....[30]....
        /*0144*/ 	.word	0xffffffff


	//   ....[31]....
        /*0148*/ 	.word	0xffffffff


	//   ....[32]....
        /*014c*/ 	.word	0xffffffff


	//   ....[33]....
        /*0150*/ 	.word	0xffffffff


	//   ....[34]....
        /*0154*/ 	.word	0xffffffff


	//   ....[35]....
        /*0158*/ 	.word	0xffffffff


	//   ....[36]....
        /*015c*/ 	.word	0xffffffff


	//   ....[37]....
        /*0160*/ 	.word	0xffffffff


	//   ....[38]....
        /*0164*/ 	.word	0xffffffff


	//   ....[39]....
        /*0168*/ 	.word	0xffffffff


	//   ....[40]....
        /*016c*/ 	.word	0xffffffff


	//   ....[41]....
        /*0170*/ 	.word	0xffffffff


	//   ....[42]....
        /*0174*/ 	.word	0xffffffff


	//   ....[43]....
        /*0178*/ 	.word	0xffffffff


	//   ....[44]....
        /*017c*/ 	.word	0xffffffff


	//   ....[45]....
        /*0180*/ 	.word	0xffffffff


	//   ....[46]....
        /*0184*/ 	.word	0xffffffff


	//   ....[47]....
        /*0188*/ 	.word	0xffffffff


	//   ....[48]....
        /*018c*/ 	.word	0xffffffff


	//   ....[49]....
        /*0190*/ 	.word	0xffffffff


	//   ....[50]....
        /*0194*/ 	.word	0xffffffff


	//   ....[51]....
        /*0198*/ 	.word	0xffffffff


	//   ....[52]....
        /*019c*/ 	.word	0xffffffff


	//   ....[53]....
        /*01a0*/ 	.word	0xffffffff


	//   ....[54]....
        /*01a4*/ 	.word	0xffffffff


	//   ....[55]....
        /*01a8*/ 	.word	0xffffffff


	//   ....[56]....
        /*01ac*/ 	.word	0xffffffff


	//   ....[57]....
        /*01b0*/ 	.word	0xffffffff


	//   ....[58]....
        /*01b4*/ 	.word	0xffffffff


	//   ....[59]....
        /*01b8*/ 	.word	0xffffffff


	//   ....[60]....
        /*01bc*/ 	.word	0xffffffff


	//   ....[61]....
        /*01c0*/ 	.word	0xffffffff


	//   ....[62]....
        /*01c4*/ 	.word	0xffffffff


	//   ....[63]....
        /*01c8*/ 	.word	0xffffffff


	//   ....[64]....
        /*01cc*/ 	.word	0xffffffff


	//   ....[65]....
        /*01d0*/ 	.word	0xffffffff


	//   ....[66]....
        /*01d4*/ 	.word	0xffffffff


	//   ....[67]....
        /*01d8*/ 	.word	0xffffffff


	//   ....[68]....
        /*01dc*/ 	.word	0xffffffff


	//   ....[69]....
        /*01e0*/ 	.word	0xffffffff


	//   ....[70]....
        /*01e4*/ 	.word	0xffffffff


	//   ....[71]....
        /*01e8*/ 	.word	0xffffffff


	//   ....[72]....
        /*01ec*/ 	.word	0xffffffff


	//   ....[73]....
        /*01f0*/ 	.word	0xffffffff


	//   ....[74]....
        /*01f4*/ 	.word	0xffffffff


	//   ....[75]....
        /*01f8*/ 	.word	0xffffffff


	//   ....[76]....
        /*01fc*/ 	.word	0xffffffff


	//   ....[77]....
        /*0200*/ 	.word	0xffffffff


	//   ....[78]....
        /*0204*/ 	.word	0xffffffff


	//   ....[79]....
        /*0208*/ 	.word	0xffffffff


	//   ....[80]....
        /*020c*/ 	.word	0xffffffff


	//   ....[81]....
        /*0210*/ 	.word	0xffffffff


	//   ....[82]....
        /*0214*/ 	.word	0xffffffff


	//   ....[83]....
        /*0218*/ 	.word	0xffffffff


	//   ....[84]....
        /*021c*/ 	.word	0xffffffff


	//   ....[85]....
        /*0220*/ 	.word	0xffffffff


	//   ....[86]....
        /*0224*/ 	.word	0xffffffff


	//   ....[87]....
        /*0228*/ 	.word	0xffffffff


	//   ....[88]....
        /*022c*/ 	.word	0xffffffff


	//   ....[89]....
        /*0230*/ 	.word	0xffffffff


	//   ....[90]....
        /*0234*/ 	.word	0xffffffff


	//   ....[91]....
        /*0238*/ 	.word	0xffffffff


	//   ....[92]....
        /*023c*/ 	.word	0xffffffff


	//   ....[93]....
        /*0240*/ 	.word	0xffffffff


	//   ....[94]....
        /*0244*/ 	.word	0xffffffff


	//   ....[95]....
        /*0248*/ 	.word	0xffffffff


	//   ....[96]....
        /*024c*/ 	.word	0xffffffff


	//   ....[97]....
        /*0250*/ 	.word	0xffffffff


	//   ....[98]....
        /*0254*/ 	.word	0xffffffff


	//   ....[99]....
        /*0258*/ 	.word	0xffffffff


	//   ....[100]....
        /*025c*/ 	.word	0xffffffff


	//   ....[101]....
        /*0260*/ 	.word	0xffffffff


	//   ....[102]....
        /*0264*/ 	.word	0xffffffff


	//   ....[103]....
        /*0268*/ 	.word	0xffffffff


	//   ....[104]....
        /*026c*/ 	.word	0xffffffff


	//   ....[105]....
        /*0270*/ 	.word	0xffffffff


	//   ....[106]....
        /*0274*/ 	.word	0xffffffff


	//   ....[107]....
        /*0278*/ 	.word	0xffffffff


	//   ....[108]....
        /*027c*/ 	.word	0xffffffff


	//   ....[109]....
        /*0280*/ 	.word	0xffffffff


	//   ....[110]....
        /*0284*/ 	.word	0xffffffff


	//   ....[111]....
        /*0288*/ 	.word	0xffffffff


	//   ....[112]....
        /*028c*/ 	.word	0xffffffff


	//   ....[113]....
        /*0290*/ 	.word	0xffffffff


	//   ....[114]....
        /*0294*/ 	.word	0xffffffff


	//   ....[115]....
        /*0298*/ 	.word	0xffffffff


	//   ....[116]....
        /*029c*/ 	.word	0xffffffff


	//   ....[117]....
        /*02a0*/ 	.word	0xffffffff


	//   ....[118]....
        /*02a4*/ 	.word	0xffffffff


	//   ....[119]....
        /*02a8*/ 	.word	0xffffffff


	//   ....[120]....
        /*02ac*/ 	.word	0xffffffff


	//   ....[121]....
        /*02b0*/ 	.word	0xffffffff


	//   ....[122]....
        /*02b4*/ 	.word	0xffffffff


	//   ....[123]....
        /*02b8*/ 	.word	0xffffffff


	//   ....[124]....
        /*02bc*/ 	.word	0xffffffff


	//   ....[125]....
        /*02c0*/ 	.word	0xffffffff


	//   ....[126]....
        /*02c4*/ 	.word	0xffffffff


	//   ....[127]....
        /*02c8*/ 	.word	0xffffffff


	//   ....[128]....
        /*02cc*/ 	.word	0xffffffff


	//   ....[129]....
        /*02d0*/ 	.word	0xffffffff


	//   ....[130]....
        /*02d4*/ 	.word	0x0500000f


	//   ....[131]....
        /*02d8*/ 	.word	0x0500000f


	//   ....[132]....
        /*02dc*/ 	.word	0x0500000f


	//   ....[133]....
        /*02e0*/ 	.word	0x0500000f


	//   ....[134]....
        /*02e4*/ 	.word	0x0500000f


	//   ....[135]....
        /*02e8*/ 	.word	0x0500000f


	//   ....[136]....
        /*02ec*/ 	.word	0x0500000f


	//   ....[137]....
        /*02f0*/ 	.word	0x0500000f


	//   ....[138]....
        /*02f4*/ 	.word	0x0500000f


	//   ....[139]....
        /*02f8*/ 	.word	0x0500000f


	//   ....[140]....
        /*02fc*/ 	.word	0x0500000f


	//   ....[141]....
        /*0300*/ 	.word	0x0500000f


	//   ....[142]....
        /*0304*/ 	.word	0x0500000f


	//   ....[143]....
        /*0308*/ 	.word	0x0500000f


	//   ....[144]....
        /*030c*/ 	.word	0x0500000f


	//   ....[145]....
        /*0310*/ 	.word	0x0500000f


	//   ....[146]....
        /*0314*/ 	.word	0x0500000f


	//   ....[147]....
        /*0318*/ 	.word	0x0500000f


	//   ....[148]....
        /*031c*/ 	.word	0x0500000f


	//   ....[149]....
        /*0320*/ 	.word	0x0500000f


	//   ....[150]....
        /*0324*/ 	.word	0x0500000f


	//   ....[151]....
        /*0328*/ 	.word	0x0500000f


	//   ....[152]....
        /*032c*/ 	.word	0x0500000f


	//   ....[153]....
        /*0330*/ 	.word	0x0500000f


	//   ....[154]....
        /*0334*/ 	.word	0x0500000f


	//   ....[155]....
        /*0338*/ 	.word	0x0500000f


	//   ....[156]....
        /*033c*/ 	.word	0x0500000f


	//   ....[157]....
        /*0340*/ 	.word	0x0500000f


	//   ....[158]....
        /*0344*/ 	.word	0x0500000f


	//   ....[159]....
        /*0348*/ 	.word	0x0500000f


	//   ....[160]....
        /*034c*/ 	.word	0x0500000f


	//   ....[161]....
        /*0350*/ 	.word	0x0500000f


	//   ....[162]....
        /*0354*/ 	.word	0x0500000f


	//   ....[163]....
        /*0358*/ 	.word	0x0500000f


	//   ....[164]....
        /*035c*/ 	.word	0x0500000f


	//   ....[165]....
        /*0360*/ 	.word	0x0500000f


	//   ....[166]....
        /*0364*/ 	.word	0x0500000f


	//   ....[167]....
        /*0368*/ 	.word	0x0500000f


	//   ....[168]....
        /*036c*/ 	.word	0x0500000f


	//   ....[169]....
        /*0370*/ 	.word	0x0500000f


	//   ....[170]....
        /*0374*/ 	.word	0x0500000f


	//   ....[171]....
        /*0378*/ 	.word	0x0500000f


	//   ....[172]....
        /*037c*/ 	.word	0x0500000f


	//   ....[173]....
        /*0380*/ 	.word	0x0500000f


	//   ....[174]....
        /*0384*/ 	.word	0x0500000f


	//   ....[175]....
        /*0388*/ 	.word	0x0500000f


	//   ....[176]....
        /*038c*/ 	.word	0x0500000f


	//   ....[177]....
        /*0390*/ 	.word	0x0500000f


	//   ....[178]....
        /*0394*/ 	.word	0x0500000f


	//   ....[179]....
        /*0398*/ 	.word	0x0500000f


	//   ....[180]....
        /*039c*/ 	.word	0x0500000f


	//   ....[181]....
        /*03a0*/ 	.word	0x0500000f


	//   ....[182]....
        /*03a4*/ 	.word	0x0500000f


	//   ....[183]....
        /*03a8*/ 	.word	0x0500000f


	//   ....[184]....
        /*03ac*/ 	.word	0x0500000f


	//   ....[185]....
        /*03b0*/ 	.word	0x0500000f


	//   ....[186]....
        /*03b4*/ 	.word	0x0500000f


	//   ....[187]....
        /*03b8*/ 	.word	0x0500000f


	//   ....[188]....
        /*03bc*/ 	.word	0x0500000f


	//   ....[189]....
        /*03c0*/ 	.word	0x0500000f


	//   ....[190]....
        /*03c4*/ 	.word	0x0500000f


	//   ....[191]....
        /*03c8*/ 	.word	0x0500000f


	//   ....[192]....
        /*03cc*/ 	.word	0x0500000f


	//   ....[193]....
        /*03d0*/ 	.word	0x0500000f


	//   ....[194]....
        /*03d4*/ 	.word	0x0500000f


	//   ....[195]....
        /*03d8*/ 	.word	0x0500000f


	//   ....[196]....
        /*03dc*/ 	.word	0x0500000f


	//   ....[197]....
        /*03e0*/ 	.word	0x0500000f


	//   ....[198]....
        /*03e4*/ 	.word	0x0500000f


	//   ....[199]....
        /*03e8*/ 	.word	0x0500000f


	//   ....[200]....
        /*03ec*/ 	.word	0x0500000f


	//   ....[201]....
        /*03f0*/ 	.word	0x0500000f


	//   ....[202]....
        /*03f4*/ 	.word	0x0500000f


	//   ....[203]....
        /*03f8*/ 	.word	0x0500000f


	//   ....[204]....
        /*03fc*/ 	.word	0x0500000f


	//   ....[205]....
        /*0400*/ 	.word	0x0500000f


	//   ....[206]....
        /*0404*/ 	.word	0x0500000f


	//   ....[207]....
        /*0408*/ 	.word	0x0500000f


	//   ....[208]....
        /*040c*/ 	.word	0x0500000f


	//   ....[209]....
        /*0410*/ 	.word	0x0500000f


	//   ....[210]....
        /*0414*/ 	.word	0x0500000f


	//   ....[211]....
        /*0418*/ 	.word	0x0500000f


	//   ....[212]....
        /*041c*/ 	.word	0x0500000f


	//----- nvinfo : EIATTR_COOP_GROUP_INSTR_OFFSETS
	.align		4
.L_525:
        /*0420*/ 	.byte	0x04, 0x28
        /*0422*/ 	.short	(.L_527 - .L_526)


	//   ....[0]....
.L_526:
        /*0424*/ 	.word	0x00000080


	//   ....[1]....
        /*0428*/ 	.word	0x00000090


	//   ....[2]....
        /*042c*/ 	.word	0x000002f0


	//   ....[3]....
        /*0430*/ 	.word	0x00000450


	//   ....[4]....
        /*0434*/ 	.word	0x00000570


	//   ....[5]....
        /*0438*/ 	.word	0x000006d0


	//   ....[6]....
        /*043c*/ 	.word	0x00001670


	//   ....[7]....
        /*0440*/ 	.word	0x00002a60


	//   ....[8]....
        /*0444*/ 	.word	0x00002aa0


	//   ....[9]....
        /*0448*/ 	.word	0x00003690


	//   ....[10]....
        /*044c*/ 	.word	0x00003770


	//   ....[11]....
        /*0450*/ 	.word	0x000037a0


	//   ....[12]....
        /*0454*/ 	.word	0x00003800


	//   ....[13]....
        /*0458*/ 	.word	0x000052e0


	//   ....[14]....
        /*045c*/ 	.word	0x00005320


	//   ....[15]....
        /*0460*/ 	.word	0x00005fe0


	//   ....[16]....
        /*0464*/ 	.word	0x00006060


	//   ....[17]....
        /*0468*/ 	.word	0x00006080


	//   ....[18]....
        /*046c*/ 	.word	0x000060a0


	//   ....[19]....
        /*0470*/ 	.word	0x000089e0


	//   ....[20]....
        /*0474*/ 	.word	0x00008a80


	//   ....[21]....
        /*0478*/ 	.word	0x00008ab0


	//   ....[22]....
        /*047c*/ 	.word	0x00008be0


	//   ....[23]....
        /*0480*/ 	.word	0x0000a060


	//   ....[24]....
        /*0484*/ 	.word	0x0000a0e0


	//   ....[25]....
        /*0488*/ 	.word	0x0000a150


	//   ....[26]....
        /*048c*/ 	.word	0x0000a170


	//   ....[27]....
        /*0490*/ 	.word	0x0000bc90


	//   ....[28]....
        /*0494*/ 	.word	0x0000bcc0


	//   ....[29]....
        /*0498*/ 	.word	0x0000bcf0


	//   ....[30]....
        /*049c*/ 	.word	0x0000bd50


	//   ....[31]....
        /*04a0*/ 	.word	0x0000c2d0


	//   ....[32]....
        /*04a4*/ 	.word	0x0000c310


	//   ....[33]....
        /*04a8*/ 	.word	0x0000c460


	//   ....[34]....
        /*04ac*/ 	.word	0x0000c480


	//   ....[35]....
        /*04b0*/ 	.word	0x0000c5c0


	//   ....[36]....
        /*04b4*/ 	.word	0x0000c5e0


	//   ....[37]....
        /*04b8*/ 	.word	0x0000c730


	//   ....[38]....
        /*04bc*/ 	.word	0x0000c750


	//   ....[39]....
        /*04c0*/ 	.word	0x0000cf20


	//   ....[40]....
        /*04c4*/ 	.word	0x0000cf40


	//   ....[41]....
        /*04c8*/ 	.word	0x0000d080


	//   ....[42]....
        /*04cc*/ 	.word	0x0000d0a0


	//   ....[43]....
        /*04d0*/ 	.word	0x0000d1e0


	//   ....[44]....
        /*04d4*/ 	.word	0x0000d200


	//   ....[45]....
        /*04d8*/ 	.word	0x0000d350


	//   ....[46]....
        /*04dc*/ 	.word	0x0000d370


	//   ....[47]....
        /*04e0*/ 	.word	0x0000d580


	//   ....[48]....
        /*04e4*/ 	.word	0x0000ea30


	//   ....[49]....
        /*04e8*/ 	.word	0x0000ea50


	//   ....[50]....
        /*04ec*/ 	.word	0x0000ea60


	//   ....[51]....
        /*04f0*/ 	.word	0x0000eaa0


	//   ....[52]....
        /*04f4*/ 	.word	0x0000eaf0


	//   ....[53]....
        /*04f8*/ 	.word	0x0000eb10


	//   ....[54]....
        /*04fc*/ 	.word	0x0000eb60


	//   ....[55]....
        /*0500*/ 	.word	0x0000eb80


	//   ....[56]....
        /*0504*/ 	.word	0x0000ebd0


	//   ....[57]....
        /*0508*/ 	.word	0x0000ebf0


	//   ....[58]....
        /*050c*/ 	.word	0x0000ec20


	//   ....[59]....
        /*0510*/ 	.word	0x0000ec50


	//   ....[60]....
        /*0514*/ 	.word	0x0000f2b0


	//   ....[61]....
        /*0518*/ 	.word	0x0000f2d0


	//   ....[62]....
        /*051c*/ 	.word	0x0000f310


	//   ....[63]....
        /*0520*/ 	.word	0x0000f320


	//   ....[64]....
        /*0524*/ 	.word	0x0000f340


	//   ....[65]....
        /*0528*/ 	.word	0x0000f360


	//   ....[66]....
        /*052c*/ 	.word	0x0000f380


	//   ....[67]....
        /*0530*/ 	.word	0x0000f3a0


	//   ....[68]....
        /*0534*/ 	.word	0x0000f3d0


	//   ....[69]....
        /*0538*/ 	.word	0x0000f400


	//   ....[70]....
        /*053c*/ 	.word	0x0000f440


	//   ....[71]....
        /*0540*/ 	.word	0x0000f4a0


	//   ....[72]....
        /*0544*/ 	.word	0x0000f5c0


	//   ....[73]....
        /*0548*/ 	.word	0x0000f650


	//   ....[74]....
        /*054c*/ 	.word	0x0000f660


	//   ....[75]....
        /*0550*/ 	.word	0x0000f770


	//   ....[76]....
        /*0554*/ 	.word	0x0000fdf0


	//   ....[77]....
        /*0558*/ 	.word	0x0000fe20


	//   ....[78]....
        /*055c*/ 	.word	0x0000fe30


	//   ....[79]....
        /*0560*/ 	.word	0x0000fe70


	//   ....[80]....
        /*0564*/ 	.word	0x0000ff20


	//   ....[81]....
        /*0568*/ 	.word	0x0000ff40


	//   ....[82]....
        /*056c*/ 	.word	0x00010010


	//   ....[83]....
        /*0570*/ 	.word	0x00010030


	//   ....[84]....
        /*0574*/ 	.word	0x000100c0


	//   ....[85]....
        /*0578*/ 	.word	0x000100e0


	//   ....[86]....
        /*057c*/ 	.word	0x00010170


	//   ....[87]....
        /*0580*/ 	.word	0x00010190


	//   ....[88]....
        /*0584*/ 	.word	0x00010220


	//   ....[89]....
        /*0588*/ 	.word	0x00010240


	//   ....[90]....
        /*058c*/ 	.word	0x000102d0


	//   ....[91]....
        /*0590*/ 	.word	0x00010320


	//   ....[92]....
        /*0594*/ 	.word	0x00010750


	//   ....[93]....
        /*0598*/ 	.word	0x000107a0


	//   ....[94]....
        /*059c*/ 	.word	0x000107c0


	//   ....[95]....
        /*05a0*/ 	.word	0x00010880


	//   ....[96]....
        /*05a4*/ 	.word	0x000108a0


	//   ....[97]....
        /*05a8*/ 	.word	0x00010950


	//   ....[98]....
        /*05ac*/ 	.word	0x00010960


	//   ....[99]....
        /*05b0*/ 	.word	0x00010990


	//   ....[100]....
        /*05b4*/ 	.word	0x00010a20


	//   ....[101]....
        /*05b8*/ 	.word	0x00010ac0


	//   ....[102]....
        /*05bc*/ 	.word	0x00010ae0


	//   ....[103]....
        /*05c0*/ 	.word	0x00010af0


	//   ....[104]....
        /*05c4*/ 	.word	0x000111f0


	//   ....[105]....
        /*05c8*/ 	.word	0x00011210


	//   ....[106]....
        /*05cc*/ 	.word	0x00011220


	//   ....[107]....
        /*05d0*/ 	.word	0x00011230


	//   ....[108]....
        /*05d4*/ 	.word	0x00011250


	//   ....[109]....
        /*05d8*/ 	.word	0x000112b0


	//   ....[110]....
        /*05dc*/ 	.word	0x000112d0


	//   ....[111]....
        /*05e0*/ 	.word	0x000112e0


	//   ....[112]....
        /*05e4*/ 	.word	0x00011320


	//   ....[113]....
        /*05e8*/ 	.word	0x00011350


	//   ....[114]....
        /*05ec*/ 	.word	0x00011360


	//   ....[115]....
        /*05f0*/ 	.word	0x00011380


	//   ....[116]....
        /*05f4*/ 	.word	0x000116d0


	//   ....[117]....
        /*05f8*/ 	.word	0x000116f0


	//   ....[118]....
        /*05fc*/ 	.word	0x00011700


	//   ....[119]....
        /*0600*/ 	.word	0x00011710


	//   ....[120]....
        /*0604*/ 	.word	0x00011720


	//   ....[121]....
        /*0608*/ 	.word	0x00011740


	//   ....[122]....
        /*060c*/ 	.word	0x000117b0


	//   ....[123]....
        /*0610*/ 	.word	0x000117d0


	//   ....[124]....
        /*0614*/ 	.word	0x00011830


	//   ....[125]....
        /*0618*/ 	.word	0x00011840


	//   ....[126]....
        /*061c*/ 	.word	0x000118b0


	//   ....[127]....
        /*0620*/ 	.word	0x00011920


	//   ....[128]....
        /*0624*/ 	.word	0x00011d50


	//   ....[129]....
        /*0628*/ 	.word	0x00011f30


	//   ....[130]....
        /*062c*/ 	.word	0x00012550


	//   ....[131]....
        /*0630*/ 	.word	0x00012630


	//   ....[132]....
        /*0634*/ 	.word	0x000126d0


	//   ....[133]....
        /*0638*/ 	.word	0x00012750


	//   ....[134]....
        /*063c*/ 	.word	0x00012800


	//   ....[135]....
        /*0640*/ 	.word	0x00012860


	//   ....[136]....
        /*0644*/ 	.word	0x00012920


	//   ....[137]....
        /*0648*/ 	.word	0x00012980


	//   ....[138]....
        /*064c*/ 	.word	0x00012a40


	//   ....[139]....
        /*0650*/ 	.word	0x00012aa0


	//   ....[140]....
        /*0654*/ 	.word	0x00012b60


	//   ....[141]....
        /*0658*/ 	.word	0x00012bc0


	//   ....[142]....
        /*065c*/ 	.word	0x00012c60


	//   ....[143]....
        /*0660*/ 	.word	0x00012d10


	//   ....[144]....
        /*0664*/ 	.word	0x00012dc0


	//   ....[145]....
        /*0668*/ 	.word	0x00012e50


	//   ....[146]....
        /*066c*/ 	.word	0x00012f20


	//   ....[147]....
        /*0670*/ 	.word	0x00013040


	//   ....[148]....
        /*0674*/ 	.word	0x000130b0


	//   ....[149]....
        /*0678*/ 	.word	0x00013110


	//   ....[150]....
        /*067c*/ 	.word	0x000131f0


	//   ....[151]....
        /*0680*/ 	.word	0x00013270


	//   ....[152]....
        /*0684*/ 	.word	0x00013370


	//   ....[153]....
        /*0688*/ 	.word	0x00013470


	//   ....[154]....
        /*068c*/ 	.word	0x000134e0


	//   ....[155]....
        /*0690*/ 	.word	0x00013540


	//   ....[156]....
        /*0694*/ 	.word	0x00013610


	//   ....[157]....
        /*0698*/ 	.word	0x00013730


	//   ....[158]....
        /*069c*/ 	.word	0x00013780


	//   ....[159]....
        /*06a0*/ 	.word	0x00013810


	//   ....[160]....
        /*06a4*/ 	.word	0x000138b0


	//   ....[161]....
        /*06a8*/ 	.word	0x00013930


	//   ....[162]....
        /*06ac*/ 	.word	0x00013a00


	//   ....[163]....
        /*06b0*/ 	.word	0x00013b10


	//   ....[164]....
        /*06b4*/ 	.word	0x00013b60


	//   ....[165]....
        /*06b8*/ 	.word	0x00013bd0


	//   ....[166]....
        /*06bc*/ 	.word	0x00013cc0


	//   ....[167]....
        /*06c0*/ 	.word	0x00013dd0


	//   ....[168]....
        /*06c4*/ 	.word	0x00013e20


	//   ....[169]....
        /*06c8*/ 	.word	0x00013ea0


	//   ....[170]....
        /*06cc*/ 	.word	0x00013f80


	//   ....[171]....
        /*06d0*/ 	.word	0x00014090


	//   ....[172]....
        /*06d4*/ 	.word	0x000140e0


	//   ....[173]....
        /*06d8*/ 	.word	0x00014150


	//   ....[174]....
        /*06dc*/ 	.word	0x00014230


	//   ....[175]....
        /*06e0*/ 	.word	0x00014360


	//   ....[176]....
        /*06e4*/ 	.word	0x00014430


	//   ....[177]....
        /*06e8*/ 	.word	0x000144c0


	//   ....[178]....
        /*06ec*/ 	.word	0x000145f0


	//   ....[179]....
        /*06f0*/ 	.word	0x00014650


	//   ....[180]....
        /*06f4*/ 	.word	0x00014760


	//   ....[181]....
        /*06f8*/ 	.word	0x000147c0


	//   ....[182]....
        /*06fc*/ 	.word	0x000148d0


	//   ....[183]....
        /*0700*/ 	.word	0x00014930


	//   ....[184]....
        /*0704*/ 	.word	0x00014a40


	//   ....[185]....
        /*0708*/ 	.word	0x00014aa0


	//   ....[186]....
        /*070c*/ 	.word	0x00014b60


	//   ....[187]....
        /*0710*/ 	.word	0x00014cc0


	//   ....[188]....
        /*0714*/ 	.word	0x00014d60


	//   ....[189]....
        /*0718*/ 	.word	0x00014dc0


	//   ....[190]....
        /*071c*/ 	.word	0x00014e60


	//   ....[191]....
        /*0720*/ 	.word	0x00014ec0


	//   ....[192]....
        /*0724*/ 	.word	0x00014f70


	//   ....[193]....
        /*0728*/ 	.word	0x00014fd0


	//   ....[194]....
        /*072c*/ 	.word	0x00015070


	//   ....[195]....
        /*0730*/ 	.word	0x000150d0


	//   ....[196]....
        /*0734*/ 	.word	0x00015170


	//   ....[197]....
        /*0738*/ 	.word	0x000151d0


	//   ....[198]....
        /*073c*/ 	.word	0x00015270


	//   ....[199]....
        /*0740*/ 	.word	0x00015350


	//   ....[200]....
        /*0744*/ 	.word	0x000153f0


	//   ....[201]....
        /*0748*/ 	.word	0x00015450


	//   ....[202]....
        /*074c*/ 	.word	0x00015520


	//   ....[203]....
        /*0750*/ 	.word	0x00015580


	//   ....[204]....
        /*0754*/ 	.word	0x00015650


	//   ....[205]....
        /*0758*/ 	.word	0x000156b0


	//   ....[206]....
        /*075c*/ 	.word	0x00015780


	//   ....[207]....
        /*0760*/ 	.word	0x000157e0


	//   ....[208]....
        /*0764*/ 	.word	0x000158b0


	//   ....[209]....
        /*0768*/ 	.word	0x00015910


	//   ....[210]....
        /*076c*/ 	.word	0x000159e0


	//   ....[211]....
        /*0770*/ 	.word	0x00015a70


	//   ....[212]....
        /*0774*/ 	.word	0x00015b90


	//----- nvinfo : EIATTR_REG_RECONFIG
	.align		4
.L_527:
        /*0778*/ 	.byte	0x01, 0x54
	.zero		2


	//----- nvinfo : EIATTR_SYSCALL_OFFSETS
	.align		4
        /*077c*/ 	.byte	0x04, 0x46
        /*077e*/ 	.short	(.L_529 - .L_528)


	//   ....[0]....
.L_528:
        /*0780*/ 	.word	0x000018d0


	//   ....[1]....
        /*0784*/ 	.word	0x0000e1c0


	//   ....[2]....
        /*0788*/ 	.word	0x0000e310


	//   ....[3]....
        /*078c*/ 	.word	0x0000e400


	//   ....[4]....
        /*0790*/ 	.word	0x0000ef30


	//   ....[5]....
        /*0794*/ 	.word	0x0000fac0


	//----- nvinfo : EIATTR_MBARRIER_INSTR_OFFSETS
	.align		4
.L_529:
        /*0798*/ 	.byte	0x04, 0x39
        /*079a*/ 	.short	(.L_531 - .L_530)


	//   ....[0]....
.L_530:
        /*079c*/ 	.word	0x00000190
        /*07a0*/ 	.word	0x000000ff
        /*07a4*/ 	.word	0x00032400
        /*07a8*/ 	.short	0x0100
        /*07aa*/ 	.byte	0x08
	.zero		1


	//   ....[1]....
        /*07ac*/ 	.word	0x000001a0
        /*07b0*/ 	.word	0x000000ff
        /*07b4*/ 	.word	0x00032410
        /*07b8*/ 	.short	0x0100
        /*07ba*/ 	.byte	0x08
	.zero		1


	//   ....[2]....
        /*07bc*/ 	.word	0x000001b0
        /*07c0*/ 	.word	0x000000ff
        /*07c4*/ 	.word	0x00032420
        /*07c8*/ 	.short	0x0100
        /*07ca*/ 	.byte	0x08
	.zero		1


	//   ....[3]....
        /*07cc*/ 	.word	0x000002a0
        /*07d0*/ 	.word	0x000000ff
        /*07d4*/ 	.word	0x00032430
        /*07d8*/ 	.short	0x0100
        /*07da*/ 	.byte	0x08
	.zero		1


	//   ....[4]....
        /*07dc*/ 	.word	0x000002b0
        /*07e0*/ 	.word	0x000000ff
        /*07e4*/ 	.word	0x00032440
        /*07e8*/ 	.short	0x0100
        /*07ea*/ 	.byte	0x08
	.zero		1


	//   ....[5]....
        /*07ec*/ 	.word	0x000002c0
        /*07f0*/ 	.word	0x000000ff
        /*07f4*/ 	.word	0x00032438
        /*07f8*/ 	.short	0x0100
        /*07fa*/ 	.byte	0x08
	.zero		1


	//   ....[6]....
        /*07fc*/ 	.word	0x000002d0
        /*0800*/ 	.word	0x000000ff
        /*0804*/ 	.word	0x00032448
        /*0808*/ 	.short	0x0100
        /*080a*/ 	.byte	0x08
	.zero		1


	//   ....[7]....
        /*080c*/ 	.word	0x00000400
        /*0810*/ 	.word	0x000000ff
        /*0814*/ 	.word	0x00032450
        /*0818*/ 	.short	0x0100
        /*081a*/ 	.byte	0x08
	.zero		1


	//   ....[8]....
        /*081c*/ 	.word	0x00000410
        /*0820*/ 	.word	0x000000ff
        /*0824*/ 	.word	0x00032460
        /*0828*/ 	.short	0x0100
        /*082a*/ 	.byte	0x08
	.zero		1


	//   ....[9]....
        /*082c*/ 	.word	0x00000420
        /*0830*/ 	.word	0x000000ff
        /*0834*/ 	.word	0x00032458
        /*0838*/ 	.short	0x0100
        /*083a*/ 	.byte	0x08
	.zero		1


	//   ....[10]....
        /*083c*/ 	.word	0x00000430
        /*0840*/ 	.word	0x000000ff
        /*0844*/ 	.word	0x00032468
        /*0848*/ 	.short	0x0100
        /*084a*/ 	.byte	0x08
	.zero		1


	//   ....[11]....
        /*084c*/ 	.word	0x00000520
        /*0850*/ 	.word	0x000000ff
        /*0854*/ 	.word	0x00032470
        /*0858*/ 	.short	0x0100
        /*085a*/ 	.byte	0x06
	.zero		1


	//   ....[12]....
        /*085c*/ 	.word	0x00000530
        /*0860*/ 	.word	0x000000ff
        /*0864*/ 	.word	0x00032480
        /*0868*/ 	.short	0x0100
        /*086a*/ 	.byte	0x06
	.zero		1


	//   ....[13]....
        /*086c*/ 	.word	0x00000540
        /*0870*/ 	.word	0x000000ff
        /*0874*/ 	.word	0x00032478
        /*0878*/ 	.short	0x0100
        /*087a*/ 	.byte	0x06
	.zero		1


	//   ....[14]....
        /*087c*/ 	.word	0x00000550
        /*0880*/ 	.word	0x000000ff
        /*0884*/ 	.word	0x00032488
        /*0888*/ 	.short	0x0100
        /*088a*/ 	.byte	0x06
	.zero		1


	//   ....[15]....
        /*088c*/ 	.word	0x00000680
        /*0890*/ 	.word	0x000000ff
        /*0894*/ 	.word	0x00032490
        /*0898*/ 	.short	0x0100
        /*089a*/ 	.byte	0x08
	.zero		1


	//   ....[16]....
        /*089c*/ 	.word	0x00000690
        /*08a0*/ 	.word	0x000000ff
        /*08a4*/ 	.word	0x000324a0
        /*08a8*/ 	.short	0x0100
        /*08aa*/ 	.byte	0x08
	.zero		1


	//   ....[17]....
        /*08ac*/ 	.word	0x000006a0
        /*08b0*/ 	.word	0x000000ff
        /*08b4*/ 	.word	0x00032498
        /*08b8*/ 	.short	0x0100
        /*08ba*/ 	.byte	0x08
	.zero		1


	//   ....[18]....
        /*08bc*/ 	.word	0x000006b0
        /*08c0*/ 	.word	0x000000ff
        /*08c4*/ 	.word	0x000324a8
        /*08c8*/ 	.short	0x0100
        /*08ca*/ 	.byte	0x08
	.zero		1


	//   ....[19]....
        /*08cc*/ 	.word	0x000007f0
        /*08d0*/ 	.word	0x000000ff
        /*08d4*/ 	.word	0x000324b0
        /*08d8*/ 	.short	0x0100
        /*08da*/ 	.byte	0x08
	.zero		1


	//   ....[20]....
        /*08dc*/ 	.word	0x00000800
        /*08e0*/ 	.word	0x000000ff
        /*08e4*/ 	.word	0x000324c0
        /*08e8*/ 	.short	0x0100
        /*08ea*/ 	.byte	0x08
	.zero		1


	//   ....[21]....
        /*08ec*/ 	.word	0x00000810
        /*08f0*/ 	.word	0x000000ff
        /*08f4*/ 	.word	0x000324b8
        /*08f8*/ 	.short	0x0100
        /*08fa*/ 	.byte	0x08
	.zero		1


	//   ....[22]....
        /*08fc*/ 	.word	0x00000820
        /*0900*/ 	.word	0x000000ff
        /*0904*/ 	.word	0x000324c8
        /*0908*/ 	.short	0x0100
        /*090a*/ 	.byte	0x08
	.zero		1


	//   ....[23]....
        /*090c*/ 	.word	0x00001930
        /*0910*/ 	.word	0x000000ff
        /*0914*/ 	.word	0x00032400
        /*0918*/ 	.short	0x010a
        /*091a*/ 	.byte	0x28
	.zero		1


	//   ....[24]....
        /*091c*/ 	.word	0x00001a10
        /*0920*/ 	.word	0x000000ff
        /*0924*/ 	.word	0x00032430
        /*0928*/ 	.short	0x010a
        /*092a*/ 	.byte	0x06
	.zero		1


	//   ....[25]....
        /*092c*/ 	.word	0x00001a50
        /*0930*/ 	.word	0x000000ff
        /*0934*/ 	.word	0x00032430
        /*0938*/ 	.short	0x010a
        /*093a*/ 	.byte	0x06
	.zero		1


	//   ....[26]....
        /*093c*/ 	.word	0x00001d50
        /*0940*/ 	.word	0x000000ff
        /*0944*/ 	.word	0x00032410
        /*0948*/ 	.short	0x010a
        /*094a*/ 	.byte	0x28
	.zero		1


	//   ....[27]....
        /*094c*/ 	.word	0x00001d90
        /*0950*/ 	.word	0x000000ff
        /*0954*/ 	.word	0x00032450
        /*0958*/ 	.short	0x010a
        /*095a*/ 	.byte	0x06
	.zero		1


	//   ....[28]....
        /*095c*/ 	.word	0x00001dd0
        /*0960*/ 	.word	0x000000ff
        /*0964*/ 	.word	0x00032450
        /*0968*/ 	.short	0x010a
        /*096a*/ 	.byte	0x06
	.zero		1


	//   ....[29]....
        /*096c*/ 	.word	0x00002c30
        /*0970*/ 	.word	0x000000ff
        /*0974*/ 	.word	0x00000000
        /*0978*/ 	.short	0x0101
        /*097a*/ 	.byte	0x0a
	.zero		1


	//   ....[30]....
        /*097c*/ 	.word	0x00004510
        /*0980*/ 	.word	0x000000ff
        /*0984*/ 	.word	0x00000000
        /*0988*/ 	.short	0x0101
        /*098a*/ 	.byte	0x06
	.zero		1


	//   ....[31]....
        /*098c*/ 	.word	0x000046b0
        /*0990*/ 	.word	0x000000ff
        /*0994*/ 	.word	0x00032430
        /*0998*/ 	.short	0x010a
        /*099a*/ 	.byte	0x04
	.zero		1


	//   ....[32]....
        /*099c*/ 	.word	0x000046f0
        /*09a0*/ 	.word	0x000000ff
        /*09a4*/ 	.word	0x00032430
        /*09a8*/ 	.short	0x010a
        /*09aa*/ 	.byte	0x04
	.zero		1


	//   ....[33]....
        /*09ac*/ 	.word	0x00004910
        /*09b0*/ 	.word	0x000000ff
        /*09b4*/ 	.word	0x00032450
        /*09b8*/ 	.short	0x010a
        /*09ba*/ 	.byte	0x04
	.zero		1


	//   ....[34]....
        /*09bc*/ 	.word	0x00004950
        /*09c0*/ 	.word	0x000000ff
        /*09c4*/ 	.word	0x00032450
        /*09c8*/ 	.short	0x010a
        /*09ca*/ 	.byte	0x04
	.zero		1


	//   ....[35]....
        /*09cc*/ 	.word	0x00005550
        /*09d0*/ 	.word	0x000000ff
        /*09d4*/ 	.word	0x00000000
        /*09d8*/ 	.short	0x0101
        /*09da*/ 	.byte	0x0a
	.zero		1


	//   ....[36]....
        /*09dc*/ 	.word	0x000076b0
        /*09e0*/ 	.word	0x000000ff
        /*09e4*/ 	.word	0x00000000
        /*09e8*/ 	.short	0x0101
        /*09ea*/ 	.byte	0x04
	.zero		1


	//   ....[37]....
        /*09ec*/ 	.word	0x000077e0
        /*09f0*/ 	.word	0x000000ff
        /*09f4*/ 	.word	0x00032430
        /*09f8*/ 	.short	0x010a
        /*09fa*/ 	.byte	0x04
	.zero		1


	//   ....[38]....
        /*09fc*/ 	.word	0x00007820
        /*0a00*/ 	.word	0x000000ff
        /*0a04*/ 	.word	0x00032430
        /*0a08*/ 	.short	0x010a
        /*0a0a*/ 	.byte	0x04
	.zero		1


	//   ....[39]....
        /*0a0c*/ 	.word	0x00007a40
        /*0a10*/ 	.word	0x000000ff
        /*0a14*/ 	.word	0x00032450
        /*0a18*/ 	.short	0x010a
        /*0a1a*/ 	.byte	0x04
	.zero		1


	//   ....[40]....
        /*0a1c*/ 	.word	0x00007a80
        /*0a20*/ 	.word	0x000000ff
        /*0a24*/ 	.word	0x00032450
        /*0a28*/ 	.short	0x010a
        /*0a2a*/ 	.byte	0x04
	.zero		1


	//   ....[41]....
        /*0a2c*/ 	.word	0x00008490
        /*0a30*/ 	.word	0x000000ff
        /*0a34*/ 	.word	0x00000000
        /*0a38*/ 	.short	0x0101
        /*0a3a*/ 	.byte	0x0b
	.zero		1


	//   ....[42]....
        /*0a3c*/ 	.word	0x0000a040
        /*0a40*/ 	.word	0x000000ff
        /*0a44*/ 	.word	0x00000000
        /*0a48*/ 	.short	0x0101
        /*0a4a*/ 	.byte	0x04
	.zero		1


	//   ....[43]....
        /*0a4c*/ 	.word	0x0000c320
        /*0a50*/ 	.word	0x000000bd
        /*0a54*/ 	.word	0x00000000
        /*0a58*/ 	.short	0x0101
        /*0a5a*/ 	.byte	0x3f
	.zero		1


	//   ....[44]....
        /*0a5c*/ 	.word	0x0000e800
        /*0a60*/ 	.word	0x00000018
        /*0a64*/ 	.word	0x00032440
        /*0a68*/ 	.short	0x010a
        /*0a6a*/ 	.byte	0x3f
	.zero		1


	//   ....[45]....
        /*0a6c*/ 	.word	0x0000ed10
        /*0a70*/ 	.word	0x00000018
        /*0a74*/ 	.word	0x00032430
        /*0a78*/ 	.short	0x0107
        /*0a7a*/ 	.byte	0x3f
	.zero		1


	//   ....[46]....
        /*0a7c*/ 	.word	0x0000edc0
        /*0a80*/ 	.word	0x00000018
        /*0a84*/ 	.word	0x00032430
        /*0a88*/ 	.short	0x0101
        /*0a8a*/ 	.byte	0x3f
	.zero		1


	//   ....[47]....
        /*0a8c*/ 	.word	0x0000f900
        /*0a90*/ 	.word	0x00000011
        /*0a94*/ 	.word	0x00032400
        /*0a98*/ 	.short	0x0107
        /*0a9a*/ 	.byte	0x3f
	.zero		1


	//   ....[48]....
        /*0a9c*/ 	.word	0x0000f990
        /*0aa0*/ 	.word	0x00000011
        /*0aa4*/ 	.word	0x00032400
        /*0aa8*/ 	.short	0x0101
        /*0aaa*/ 	.byte	0x3f
	.zero		1


	//   ....[49]....
        /*0aac*/ 	.word	0x000103e0
        /*0ab0*/ 	.word	0x00000011
        /*0ab4*/ 	.word	0x00032410
        /*0ab8*/ 	.short	0x0107
        /*0aba*/ 	.byte	0x3f
	.zero		1


	//   ....[50]....
        /*0abc*/ 	.word	0x000104d0
        /*0ac0*/ 	.word	0x00000011
        /*0ac4*/ 	.word	0x00032410
        /*0ac8*/ 	.short	0x0101
        /*0aca*/ 	.byte	0x3f
	.zero		1


	//   ....[51]....
        /*0acc*/ 	.word	0x000104f0
        /*0ad0*/ 	.word	0x00000011
        /*0ad4*/ 	.word	0x00032420
        /*0ad8*/ 	.short	0x010a
        /*0ada*/ 	.byte	0x3f
	.zero		1


	//   ....[52]....
        /*0adc*/ 	.word	0x00010570
        /*0ae0*/ 	.word	0x00000018
        /*0ae4*/ 	.word	0x00032460
        /*0ae8*/ 	.short	0x010a
        /*0aea*/ 	.byte	0x3f
	.zero		1


	//   ....[53]....
        /*0aec*/ 	.word	0x00010c70
        /*0af0*/ 	.word	0x00000018
        /*0af4*/ 	.word	0x00032450
        /*0af8*/ 	.short	0x0107
        /*0afa*/ 	.byte	0x3f
	.zero		1


	//   ....[54]....
        /*0afc*/ 	.word	0x00010d30
        /*0b00*/ 	.word	0x00000018
        /*0b04*/ 	.word	0x00032450
        /*0b08*/ 	.short	0x0101
        /*0b0a*/ 	.byte	0x3f
	.zero		1


	//   ....[55]....
        /*0b0c*/ 	.word	0x00011050
        /*0b10*/ 	.word	0x0000000a
        /*0b14*/ 	.word	0x00032440
        /*0b18*/ 	.short	0x010a
        /*0b1a*/ 	.byte	0x3f
	.zero		1


	//   ....[56]....
        /*0b1c*/ 	.word	0x00011420
        /*0b20*/ 	.word	0x0000000a
        /*0b24*/ 	.word	0x00032430
        /*0b28*/ 	.short	0x0107
        /*0b2a*/ 	.byte	0x3f
	.zero		1


	//   ....[57]....
        /*0b2c*/ 	.word	0x000114d0
        /*0b30*/ 	.word	0x0000000a
        /*0b34*/ 	.word	0x00032430
        /*0b38*/ 	.short	0x0101
        /*0b3a*/ 	.byte	0x3f
	.zero		1


	//   ....[58]....
        /*0b3c*/ 	.word	0x00011500
        /*0b40*/ 	.word	0x0000000a
        /*0b44*/ 	.word	0x00032460
        /*0b48*/ 	.short	0x010a
        /*0b4a*/ 	.byte	0x3f
	.zero		1


	//   ....[59]....
        /*0b4c*/ 	.word	0x00011a20
        /*0b50*/ 	.word	0x0000000a
        /*0b54*/ 	.word	0x00032450
        /*0b58*/ 	.short	0x0107
        /*0b5a*/ 	.byte	0x3f
	.zero		1


	//   ....[60]....
        /*0b5c*/ 	.word	0x00011ad0
        /*0b60*/ 	.word	0x0000000a
        /*0b64*/ 	.word	0x00032450
        /*0b68*/ 	.short	0x0101
        /*0b6a*/ 	.byte	0x3f
	.zero		1


	//   ....[61]....
        /*0b6c*/ 	.word	0x00011eb0
        /*0b70*/ 	.word	0x00000007
        /*0b74*/ 	.word	0x00032420
        /*0b78*/ 	.short	0x010a
        /*0b7a*/ 	.byte	0x3f
	.zero		1


	//   ....[62]....
        /*0b7c*/ 	.word	0x00012050
        /*0b80*/ 	.word	0x00000005
        /*0b84*/ 	.word	0x00032440
        /*0b88*/ 	.short	0x010a
        /*0b8a*/ 	.byte	0x3f
	.zero		1


	//   ....[63]....
        /*0b8c*/ 	.word	0x000120f0
        /*0b90*/ 	.word	0x00000003
        /*0b94*/ 	.word	0x00032440
        /*0b98*/ 	.short	0x010a
        /*0b9a*/ 	.byte	0x3f
	.zero		1


	//   ....[64]....
        /*0b9c*/ 	.word	0x00012130
        /*0ba0*/ 	.word	0x00000005
        /*0ba4*/ 	.word	0x00032460
        /*0ba8*/ 	.short	0x010a
        /*0baa*/ 	.byte	0x3f
	.zero		1


	//   ....[65]....
        /*0bac*/ 	.word	0x00012170
        /*0bb0*/ 	.word	0x00000003
        /*0bb4*/ 	.word	0x00032460
        /*0bb8*/ 	.short	0x010a
        /*0bba*/ 	.byte	0x3f
	.zero		1


	//   ....[66]....
        /*0bbc*/ 	.word	0x000121e0
        /*0bc0*/ 	.word	0x00000003
        /*0bc4*/ 	.word	0x00032400
        /*0bc8*/ 	.short	0x010a
        /*0bca*/ 	.byte	0x3f
	.zero		1


	//   ....[67]....
        /*0bcc*/ 	.word	0x00012240
        /*0bd0*/ 	.word	0x00000003
        /*0bd4*/ 	.word	0x00032430
        /*0bd8*/ 	.short	0x010a
        /*0bda*/ 	.byte	0x3f
	.zero		1


	//   ....[68]....
        /*0bdc*/ 	.word	0x000122a0
        /*0be0*/ 	.word	0x00000003
        /*0be4*/ 	.word	0x00032410
        /*0be8*/ 	.short	0x010a
        /*0bea*/ 	.byte	0x3f
	.zero		1


	//   ....[69]....
        /*0bec*/ 	.word	0x00012300
        /*0bf0*/ 	.word	0x00000003
        /*0bf4*/ 	.word	0x00032450
        /*0bf8*/ 	.short	0x010a
        /*0bfa*/ 	.byte	0x3f
	.zero		1


	//   ....[70]....
        /*0bfc*/ 	.word	0x00012360
        /*0c00*/ 	.word	0x00000099
        /*0c04*/ 	.word	0x00032430
        /*0c08*/ 	.short	0x010a
        /*0c0a*/ 	.byte	0x3f
	.zero		1


	//   ....[71]....
        /*0c0c*/ 	.word	0x000123c0
        /*0c10*/ 	.word	0x000000cb
        /*0c14*/ 	.word	0x00032450
        /*0c18*/ 	.short	0x010a
        /*0c1a*/ 	.byte	0x3f
	.zero		1


	//   ....[72]....
        /*0c1c*/ 	.word	0x00012420
        /*0c20*/ 	.word	0x00000099
        /*0c24*/ 	.word	0x00032430
        /*0c28*/ 	.short	0x010a
        /*0c2a*/ 	.byte	0x3f
	.zero		1


	//   ....[73]....
        /*0c2c*/ 	.word	0x00012480
        /*0c30*/ 	.word	0x000000cb
        /*0c34*/ 	.word	0x00032450
        /*0c38*/ 	.short	0x010a
        /*0c3a*/ 	.byte	0x3f
	.zero		1


	//   ....[74]....
        /*0c3c*/ 	.word	0x00012580
        /*0c40*/ 	.word	0x00000018
        /*0c44*/ 	.word	0x00032440
        /*0c48*/ 	.short	0x010a
        /*0c4a*/ 	.byte	0x3f
	.zero		1


	//   ....[75]....
        /*0c4c*/ 	.word	0x00014260
        /*0c50*/ 	.word	0x00000011
        /*0c54*/ 	.word	0x00032420
        /*0c58*/ 	.short	0x010a
        /*0c5a*/ 	.byte	0x3f
	.zero		1


	//   ....[76]....
        /*0c5c*/ 	.word	0x000142b0
        /*0c60*/ 	.word	0x00000018
        /*0c64*/ 	.word	0x00032460
        /*0c68*/ 	.short	0x010a
        /*0c6a*/ 	.byte	0x3f
	.zero		1


	//   ....[77]....
        /*0c6c*/ 	.word	0x00014c10
        /*0c70*/ 	.word	0x0000000a
        /*0c74*/ 	.word	0x00032440
        /*0c78*/ 	.short	0x010a
        /*0c7a*/ 	.byte	0x3f
	.zero		1


	//   ....[78]....
        /*0c7c*/ 	.word	0x000152a0
        /*0c80*/ 	.word	0x0000000a
        /*0c84*/ 	.word	0x00032460
        /*0c88*/ 	.short	0x010a
        /*0c8a*/ 	.byte	0x3f
	.zero		1


	//   ....[79]....
        /*0c8c*/ 	.word	0x00015ab0
        /*0c90*/ 	.word	0x00000007
        /*0c94*/ 	.word	0x00032420
        /*0c98*/ 	.short	0x010a
        /*0c9a*/ 	.byte	0x3f
	.zero		1


	//   ....[80]....
        /*0c9c*/ 	.word	0x00015c50
        /*0ca0*/ 	.word	0x00000005
        /*0ca4*/ 	.word	0x00032440
        /*0ca8*/ 	.short	0x010a
        /*0caa*/ 	.byte	0x3f
	.zero		1


	//   ....[81]....
        /*0cac*/ 	.word	0x00015ca0
        /*0cb0*/ 	.word	0x00000003
        /*0cb4*/ 	.word	0x00032440
        /*0cb8*/ 	.short	0x010a
        /*0cba*/ 	.byte	0x3f
	.zero		1


	//   ....[82]....
        /*0cbc*/ 	.word	0x00015cf0
        /*0cc0*/ 	.word	0x00000005
        /*0cc4*/ 	.word	0x00032460
        /*0cc8*/ 	.short	0x010a
        /*0cca*/ 	.byte	0x3f
	.zero		1


	//----- nvinfo : EIATTR_NUM_MBARRIERS
	.align		4
.L_531:
        /*0ccc*/ 	.byte	0x03, 0x38
        /*0cce*/ 	.short	0x0017


	//----- nvinfo : EIATTR_EXIT_INSTR_OFFSETS
	.align		4
        /*0cd0*/ 	.byte	0x04, 0x1c
        /*0cd2*/ 	.short	(.L_533 - .L_532)


	//   ....[0]....
.L_532:
        /*0cd4*/ 	.word	0x000009b0


	//   ....[1]....
        /*0cd8*/ 	.word	0x0000d4f0


	//   ....[2]....
        /*0cdc*/ 	.word	0x000121c0


	//----- nvinfo : EIATTR_MAX_THREADS
	.align		4
.L_533:
        /*0ce0*/ 	.byte	0x04, 0x05
        /*0ce2*/ 	.short	(.L_535 - .L_534)
.L_534:
        /*0ce4*/ 	.word	0x00000180
        /*0ce8*/ 	.word	0x00000001
        /*0cec*/ 	.word	0x00000001


	//----- nvinfo : EIATTR_CRS_STACK_SIZE
	.align		4
.L_535:
        /*0cf0*/ 	.byte	0x04, 0x1e
        /*0cf2*/ 	.short	(.L_537 - .L_536)
.L_536:
        /*0cf4*/ 	.word	0x00000000


	//----- nvinfo : EIATTR_CBANK_PARAM_SIZE
	.align		4
.L_537:
        /*0cf8*/ 	.byte	0x03, 0x19
        /*0cfa*/ 	.short	0x0bf0


	//----- nvinfo : EIATTR_PARAM_CBANK
	.align		4
        /*0cfc*/ 	.byte	0x04, 0x0a
        /*0cfe*/ 	.short	(.L_539 - .L_538)
	.align		4
.L_538:
        /*0d00*/ 	.word	index@(.nv.constant0._ZN7cutlass13device_kernelIN5flash11enable_sm90INS1_16FlashAttnFwdSm90INS1_25CollectiveMainloopFwdSm90ILi2EN4cute5tupleIJNS5_1CILi1EEES8_S8_EEENS6_IJNS7_ILi128EEENS7_ILi96EEENS7_ILi64EEEEEELi256ENS_6half_tEfNS_4arch4Sm90ELb1ELb0ELb1ELb0ELb1ELb0ELb1ELb1ELb0ELb1ELb0ELb0EEENS1_21CollectiveEpilogueFwdINS6_IJSA_NS7_ILi256EEESB_EEES9_SE_SG_Li256ELb0ELb1ELb0ELb0EEENS1_30DynamicPersistentTileSchedulerILi256ELi128ELb0ELb1ELb1EEEEEEEEEvNT_6ParamsE)
        /*0d04*/ 	.short	0x0210
        /*0d06*/ 	.short	0x0bf0


	//----- nvinfo : EIATTR_SW_WAR
	.align		4
.L_539:
        /*0d08*/ 	.byte	0x04, 0x36
        /*0d0a*/ 	.short	(.L_541 - .L_540)
.L_540:
        /*0d0c*/ 	.word	0x00000008
.L_541:


//--------------------- .nv.info._ZN7cutlass13device_kernelIN5flash11enable_sm90INS1_16FlashAttnFwdSm90INS1_25CollectiveMainloopFwdSm90ILi2EN4cute5tupleIJNS5_1CILi1EEES8_S8_EEENS6_IJNS7_ILi128EEENS7_ILi96EEENS7_ILi64EEEEEELi256ENS_6half_tEfNS_4arch4Sm90ELb1ELb0ELb1ELb1ELb1ELb0ELb0ELb1ELb0ELb1ELb0ELb0EEENS1_21CollectiveEpilogueFwdINS6_IJSA_NS7_ILi256EEESB_EEES9_SE_SG_Li256ELb1ELb1ELb0ELb0EEENS1_36VarlenDynamicPersistentTileSchedulerILi128ELi96ELi256ELi128ELb0ELb1ELb1ELb1ELb1ELb1EEEEEEEEEvNT_6ParamsE --------------------------
	.section	.nv.info._ZN7cutlass13device_kernelIN5flash11enable_sm90INS1_16FlashAttnFwdSm90INS1_25CollectiveMainloopFwdSm90ILi2EN4cute5tupleIJNS5_1CILi1EEES8_S8_EEENS6_IJNS7_ILi128EEENS7_ILi96EEENS7_ILi64EEEEEELi256ENS_6half_tEfNS_4arch4Sm90ELb1ELb0ELb1ELb1ELb1ELb0ELb0ELb1ELb0ELb1ELb0ELb0EEENS1_21CollectiveEpilogueFwdINS6_IJSA_NS7_ILi256EEESB_EEES9_SE_SG_Li256ELb1ELb1ELb0ELb0EEENS1_36VarlenDynamicPersistentTileSchedulerILi128ELi96ELi256ELi128ELb0ELb1ELb1ELb1ELb1ELb1EEEEEEEEEvNT_6ParamsE,"",@"SHT_CUDA_INFO"
	.sectionflags	@""
	.align	4


	//----- nvinfo : EIATTR_CUDA_API_VERSION
	.align		4
        /*0000*/ 	.byte	0x04, 0x37
        /*0002*/ 	.short	(.L_543 - .L_542)
.L_542:
        /*0004*/ 	.word	0x00000082


	//----- nvinfo : EIATTR_KPARAM_INFO
	.align		4
.L_543:
        /*0008*/ 	.byte	0x04, 0x17
        /*000a*/ 	.short	(.L_545 - .L_544)
.L_544:
        /*000c*/ 	.word	0x00000000
        /*0010*/ 	.short	0x0000
        /*0012*/ 	.short	0x0070
        /*0014*/ 	.byte	0x00, 0xf0, 0x01, 0x2a


	//----- nvinfo : EIATTR_SPARSE_MMA_MASK
	.align		4
.L_545:
        /*0018*/ 	.byte	0x03, 0x50
        /*001a*/ 	.short	0x0000


	//----- nvinfo : EIATTR_MAXREG_COUNT
	.align		4
        /*001c*/ 	.byte	0x03, 0x1b
        /*001e*/ 	.short	0x00a8


	//----- nvinfo : EIATTR_NUM_BARRIERS
	.align		4
        /*0020*/ 	.byte	0x02, 0x4c
        /*0022*/ 	.byte	0x10
	.zero		1


	//----- nvinfo : EIATTR_EXTERNS
	.align		4
        /*0024*/ 	.byte	0x04, 0x0f
        /*0026*/ 	.short	(.L_547 - .L_546)


	//   ....[0]....
	.align		4
.L_546:
        /*0028*/ 	.word	index@(__assertfail)


	//----- nvinfo : EIATTR_ANNOTATIONS
	.align		4
.L_547:
        /*002c*/ 	.byte	0x04, 0x55
        /*002e*/ 	.short	(.L_549 - .L_548)


	//   ....[0]....
.L_548:
        /* <DEDUP_REMOVED lines=13> */


	//----- nvinfo : EIATTR_MERCURY_ISA_VERSION
	.align		4
.L_549:
        /*00f0*/ 	.byte	0x03, 0x5f
        /*00f2*/ 	.short	0x0101


	//----- nvinfo : EIATTR_UNUSED_LOAD_BYTE_OFFSET
	.align		4
        /*00f4*/ 	.byte	0x04, 0x44
        /*00f6*/ 	.short	(.L_551 - .L_550)


	//   ....[0]....
.L_550:
        /*00f8*/ 	.word	0x00000970
        /*00fc*/ 	.word	0x0000fff0


	//   ....[1]....
        /*0100*/ 	.word	0x000096b0
        /*0104*/ 	.word	0x0000fff0


	//----- nvinfo : EIATTR_INT_WARP_WIDE_INSTR_OFFSETS
	.align		4
.L_551:
        /*0108*/ 	.byte	0x04, 0x31
        /*010a*/ 	.short	(.L_553 - .L_552)


	//   ....[0]....
.L_552:
        /*010c*/ 	.word	0x000000c0


	//   ....[1]....
        /*0110*/ 	.word	0x000000d0


	//   ....[2]....
        /*0114*/ 	.word	0x00000170


	//   ....[3]....
        /*0118*/ 	.word	0x0000d770


	//   ....[4]....
        /*011c*/ 	.word	0x0000d800


	//   ....[5]....
        /*0120*/ 	.word	0x00010b30


	//   ....[6]....
        /*0124*/ 	.word	0x00010bc0


	//----- nvinfo : EIATTR_COOP_GROUP_MASK_REGIDS
	.align		4
.L_553:
        /*0128*/ 	.byte	0x04, 0x29
        /*012a*/ 	.short	(.L_555 - .L_554)


	//   ....[0]....
.L_554:
        /*012c*/ 	.word	0xffffffff


	//   ....[1]....
        /*0130*/ 	.word	0xffffffff


	//   ....[2]....
        /*0134*/ 	.word	0xffffffff


	//   ....[3]....
        /*0138*/ 	.word	0xffffffff


	//   ....[4]....
        /*013c*/ 	.word	0xffffffff


	//   ....[5]....
        /*0140*/ 	.word	0xffffffff


	//   ....[6]....
        /*0144*/ 	.word	0xffffffff


	//   ....[7]....
        /*0148*/ 	.word	0xffffffff


	//   ....[8]....
        /*014c*/ 	.word	0xffffffff


	//   ....[9]....
        /*0150*/ 	.word	0xffffffff


	//   ....[10]....
        /*0154*/ 	.word	0xffffffff


	//   ....[11]....
        /*0158*/ 	.word	0xffffffff


	//   ....[12]....
        /*015c*/ 	.word	0xffffffff


	//   ....[13]....
        /*0160*/ 	.word	0xffffffff


	//   ....[14]....
        /*0164*/ 	.word	0xffffffff


	//   ....[15]....
        /*0168*/ 	.word	0xffffffff


	//   ....[16]....
        /*016c*/ 	.word	0xffffffff


	//   ....[17]....
        /*0170*/ 	.word	0xffffffff


	//   ....[18]....
        /*0174*/ 	.word	0xffffffff


	//   ....[19]....
        /*0178*/ 	.word	0xffffffff


	//   ....[20]....
        /*017c*/ 	.word	0xffffffff


	//   ....[21]....
        /*0180*/ 	.word	0xffffffff


	//   ....[22]....
        /*0184*/ 	.word	0xffffffff


	//   ....[23]....
        /*0188*/ 	.word	0xffffffff


	//   ....[24]....
        /*018c*/ 	.word	0xffffffff


	//   ....[25]....
        /*0190*/ 	.word	0xffffffff


	//   ....[26]....
        /*0194*/ 	.word	0xffffffff


	//   ....[27]....
        /*0198*/ 	.word	0xffffffff


	//   ....[28]....
        /*019c*/ 	.word	0xffffffff


	//   ....[29]....
        /*01a0*/ 	.word	0xffffffff


	//   ....[30]....
        /*01a4*/ 	.word	0xffffffff


	//   ....[31]....
        /*01a8*/ 	.word	0xffffffff


	//   ....[32]....
        /*01ac*/ 	.word	0xffffffff


	//   ....[33]....
        /*01b0*/ 	.word	0xffffffff


	//   ....[34]....
        /*01b4*/ 	.word	0xffffffff


	//   ....[35]....
        /*01b8*/ 	.word	0xffffffff


	//   ....[36]....
        /*01bc*/ 	.word	0xffffffff


	//   ....[37]....
        /*01c0*/ 	.word	0xffffffff


	//   ....[38]....
        /*01c4*/ 	.word	0xffffffff


	//   ....[39]....
        /*01c8*/ 	.word	0xffffffff


	//   ....[40]....
        /*01cc*/ 	.word	0xffffffff


	//   ....[41]....
        /*01d0*/ 	.word	0xffffffff


	//   ....[42]....
        /*01d4*/ 	.word	0xffffffff


	//   ....[43]....
        /*01d8*/ 	.word	0xffffffff


	//   ....[44]....
        /*01dc*/ 	.word	0xffffffff


	//   ....[45]....
        /*01e0*/ 	.word	0xffffffff


	//   ....[46]....
        /*01e4*/ 	.word	0xffffffff


	//   ....[47]....
        /*01e8*/ 	.word	0xffffffff


	//   ....[48]....
        /*01ec*/ 	.word	0xffffffff


	//   ....[49]....
        /*01f0*/ 	.word	0xffffffff


	//   ....[50]....
        /*01f4*/ 	.word	0xffffffff


	//   ....[51]....
        /*01f8*/ 	.word	0xffffffff


	//   ....[52]....
        /*01fc*/ 	.word	0xffffffff


	//   ....[53]....
        /*0200*/ 	.word	0xffffffff


	//   ....[54]....
        /*0204*/ 	.word	0xffffffff


	//   ....[55]....
        /*0208*/ 	.word	0xffffffff


	//   ....[56]....
        /*020c*/ 	.word	0xffffffff


	//   ....[57]....
        /*0210*/ 	.word	0xffffffff


	//   ....[58]....
        /*0214*/ 	.word	0xffffffff


	//   ....[59]....
        /*0218*/ 	.word	0xffffffff


	//   ....[60]....
        /*021c*/ 	.word	0xffffffff


	//   ....[61]....
        /*0220*/ 	.word	0xffffffff


	//   ....[62]....
        /*0224*/ 	.word	0xffffffff


	//   ....[63]....
        /*0228*/ 	.word	0xffffffff


	//   ....[64]....
        /*022c*/ 	.word	0xffffffff


	//   ....[65]....
        /*0230*/ 	.word	0xffffffff


	//   ....[66]....
        /*0234*/ 	.word	0xffffffff


	//   ....[67]....
        /*0238*/ 	.word	0xffffffff


	//   ....[68]....
        /*023c*/ 	.word	0xffffffff


	//   ....[69]....
        /*0240*/ 	.word	0xffffffff


	//   ....[70]....
        /*0244*/ 	.word	0xffffffff


	//   ....[71]....
        /*0248*/ 	.word	0xffffffff


	//   ....[72]....
        /*024c*/ 	.word	0xffffffff


	//   ....[73]....
        /*0250*/ 	.word	0xffffffff


	//   ....[74]....
        /*0254*/ 	.word	0xffffffff


	//   ....[75]....
        /*0258*/ 	.word	0xffffffff


	//   ....[76]....
        /*025c*/ 	.word	0xffffffff


	//   ....[77]....
        /*0260*/ 	.word	0xffffffff


	//   ....[78]....
        /*0264*/ 	.word	0xffffffff


	//   ....[79]....
        /*0268*/ 	.word	0xffffffff


	//   ....[80]....
        /*026c*/ 	.word	0xffffffff


	//   ....[81]....
        /*0270*/ 	.word	0xffffffff


	//   ....[82]....
        /*0274*/ 	.word	0xffffffff


	//   ....[83]....
        /*0278*/ 	.word	0xffffffff


	//   ....[84]....
        /*027c*/ 	.word	0xffffffff


	//   ....[85]....
        /*0280*/ 	.word	0xffffffff


	//   ....[86]....
        /*0284*/ 	.word	0xffffffff


	//   ....[87]....
        /*0288*/ 	.word	0xffffffff


	//   ....[88]....
        /*028c*/ 	.word	0xffffffff


	//   ....[89]....
        /*0290*/ 	.word	0xffffffff


	//   ....[90]....
        /*0294*/ 	.word	0xffffffff


	//   ....[91]....
        /*0298*/ 	.word	0xffffffff


	//   ....[92]....
        /*029c*/ 	.word	0xffffffff


	//   ....[93]....
        /*02a0*/ 	.word	0xffffffff


	//   ....[94]....
        /*02a4*/ 	.word	0xffffffff


	//   ....[95]....
        /*02a8*/ 	.word	0xffffffff


	//   ....[96]....
        /*02ac*/ 	.word	0xffffffff


	//   ....[97]....
        /*02b0*/ 	.word	0xffffffff


	//   ....[98]....
        /*02b4*/ 	.word	0xffffffff


	//   ....[99]....
        /*02b8*/ 	.word	0xffffffff


	//   ....[100]....
        /*02bc*/ 	.word	0xffffffff


	//   ....[101]....
        /*02c0*/ 	.word	0xffffffff


	//   ....[102]....
        /*02c4*/ 	.word	0xffffffff


	//   ....[103]....
        /*02c8*/ 	.word	0xffffffff


	//   ....[104]....
        /*02cc*/ 	.word	0xffffffff


	//   ....[105]....
        /*02d0*/ 	.word	0xffffffff


	//   ....[106]....
        /*02d4*/ 	.word	0xffffffff


	//   ....[107]....
        /*02d8*/ 	.word	0xffffffff


	//   ....[108]....
        /*02dc*/ 	.word	0xffffffff


	//   ....[109]....
        /*02e0*/ 	.word	0xffffffff


	//   ....[110]....
        /*02e4*/ 	.word	0xffffffff


	//   ....[111]....
        /*02e8*/ 	.word	0xffffffff


	//   ....[112]....
        /*02ec*/ 	.word	0xffffffff


	//   ....[113]....
        /*02f0*/ 	.word	0xffffffff


	//   ....[114]....
        /*02f4*/ 	.word	0xffffffff


	//   ....[115]....
        /*02f8*/ 	.word	0xffffffff


	//   ....[116]....
        /*02fc*/ 	.word	0xffffffff


	//   ....[117]....
        /*0300*/ 	.word	0xffffffff


	//   ....[118]....
        /*0304*/ 	.word	0xffffffff


	//   ....[119]....
        /*0308*/ 	.word	0xffffffff


	//   ....[120]....
        /*030c*/ 	.word	0xffffffff


	//   ....[121]....
        /*0310*/ 	.word	0xffffffff


	//   ....[122]....
        /*0314*/ 	.word	0xffffffff


	//   ....[123]....
        /*0318*/ 	.word	0xffffffff


	//   ....[124]....
        /*031c*/ 	.word	0xffffffff


	//   ....[125]....
        /*0320*/ 	.word	0xffffffff


	//   ....[126]....
        /*0324*/ 	.word	0xffffffff


	//   ....[127]....
        /*0328*/ 	.word	0xffffffff


	//   ....[128]....
        /*032c*/ 	.word	0xffffffff


	//   ....[129]....
        /*0330*/ 	.word	0xffffffff


	//   ....[130]....
        /*0334*/ 	.word	0xffffffff


	//   ....[131]....
        /*0338*/ 	.word	0xffffffff


	//   ....[132]....
        /*033c*/ 	.word	0xffffffff


	//   ....[133]....
        /*0340*/ 	.word	0xffffffff


	//   ....[134]....
        /*0344*/ 	.word	0xffffffff


	//   ....[135]....
        /*0348*/ 	.word	0xffffffff


	//   ....[136]....
        /*034c*/ 	.word	0xffffffff


	//   ....[137]....
        /*0350*/ 	.word	0xffffffff


	//   ....[138]....
        /*0354*/ 	.word	0xffffffff


	//   ....[139]....
        /*0358*/ 	.word	0xffffffff


	//   ....[140]....
        /*035c*/ 	.word	0xffffffff


	//   ....[141]....
        /*0360*/ 	.word	0xffffffff


	//   ....[142]....
        /*0364*/ 	.word	0xffffffff


	//   ....[143]....
        /*0368*/ 	.word	0xffffffff


	//   ....[144]....
        /*036c*/ 	.word	0xffffffff


	//   ....[145]....
        /*0370*/ 	.word	0x0500000f


	//   ....[146]....
        /*0374*/ 	.word	0x0500000f


	//   ....[147]....
        /*0378*/ 	.word	0x0500000f


	//   ....[148]....
        /*037c*/ 	.word	0x0500000f


	//   ....[149]....
        /*0380*/ 	.word	0x0500000f


	//   ....[150]....
        /*0384*/ 	.word	0x0500000f


	//   ....[151]....
        /*0388*/ 	.word	0x0500000f


	//   ....[152]....
        /*038c*/ 	.word	0x0500000f


	//   ....[153]....
        /*0390*/ 	.word	0x0500000f


	//   ....[154]....
        /*0394*/ 	.word	0x0500000f


	//   ....[155]....
        /*0398*/ 	.word	0x0500000f


	//   ....[156]....
        /*039c*/ 	.word	0x0500000f


	//   ....[157]....
        /*03a0*/ 	.word	0x0500000f


	//   ....[158]....
        /*03a4*/ 	.word	0x0500000f


	//   ....[159]....
        /*03a8*/ 	.word	0x0500000f


	//   ....[160]....
        /*03ac*/ 	.word	0x0500000f


	//   ....[161]....
        /*03b0*/ 	.word	0x0500000f


	//   ....[162]....
        /*03b4*/ 	.word	0x0500000f


	//   ....[163]....
        /*03b8*/ 	.word	0x0500000f


	//   ....[164]....
        /*03bc*/ 	.word	0x0500000f


	//   ....[165]....
        /*03c0*/ 	.word	0x0500000f


	//   ....[166]....
        /*03c4*/ 	.word	0x0500000f


	//   ....[167]....
        /*03c8*/ 	.word	0x0500000f


	//   ....[168]....
        /*03cc*/ 	.word	0x0500000f


	//   ....[169]....
        /*03d0*/ 	.word	0x0500000f


	//   ....[170]....
        /*03d4*/ 	.word	0x0500000f


	//   ....[171]....
        /*03d8*/ 	.word	0x0500000f


	//   ....[172]....
        /*03dc*/ 	.word	0x0500000f


	//   ....[173]....
        /*03e0*/ 	.word	0x0500000f


	//   ....[174]....
        /*03e4*/ 	.word	0x0500000f


	//   ....[175]....
        /*03e8*/ 	.word	0x0500000f


	//   ....[176]....
        /*03ec*/ 	.word	0x0500000f


	//   ....[177]....
        /*03f0*/ 	.word	0x0500000f


	//   ....[178]....
        /*03f4*/ 	.word	0x0500000f


	//   ....[179]....
        /*03f8*/ 	.word	0x0500000f


	//   ....[180]....
        /*03fc*/ 	.word	0x0500000f


	//   ....[181]....
        /*0400*/ 	.word	0x0500000f


	//   ....[182]....
        /*0404*/ 	.word	0x0500000f


	//   ....[183]....
        /*0408*/ 	.word	0x0500000f


	//   ....[184]....
        /*040c*/ 	.word	0x0500000f


	//   ....[185]....
        /*0410*/ 	.word	0x0500000f


	//   ....[186]....
        /*0414*/ 	.word	0x0500000f


	//   ....[187]....
        /*0418*/ 	.word	0x0500000f


	//   ....[188]....
        /*041c*/ 	.word	0x0500000f


	//   ....[189]....
        /*0420*/ 	.word	0x0500000f


	//   ....[190]....
        /*0424*/ 	.word	0x0500000f


	//   ....[191]....
        /*0428*/ 	.word	0x0500000f


	//   ....[192]....
        /*042c*/ 	.word	0x0500000f


	//   ....[193]....
        /*0430*/ 	.word	0x0500000f


	//   ....[194]....
        /*0434*/ 	.word	0x0500000f


	//   ....[195]....
        /*0438*/ 	.word	0x0500000f


	//   ....[196]....
        /*043c*/ 	.word	0x0500000f


	//   ....[197]....
        /*0440*/ 	.word	0x0500000f


	//   ....[198]....
        /*0444*/ 	.word	0x0500000f


	//   ....[199]....
        /*0448*/ 	.word	0x0500000f


	//   ....[200]....
        /*044c*/ 	.word	0x0500000f


	//   ....[201]....
        /*0450*/ 	.word	0x0500000f


	//   ....[202]....
        /*0454*/ 	.word	0x0500000f


	//   ....[203]....
        /*0458*/ 	.word	0x0500000f


	//   ....[204]....
        /*045c*/ 	.word	0x0500000f


	//   ....[205]....
        /*0460*/ 	.word	0x0500000f


	//   ....[206]....
        /*0464*/ 	.word	0x0500000f


	//   ....[207]....
        /*0468*/ 	.word	0x0500000f


	//   ....[208]....
        /*046c*/ 	.word	0x0500000f


	//   ....[209]....
        /*0470*/ 	.word	0x0500000f


	//   ....[210]....
        /*0474*/ 	.word	0x0500000f


	//   ....[211]....
        /*0478*/ 	.word	0x0500000f


	//   ....[212]....
        /*047c*/ 	.word	0x0500000f


	//   ....[213]....
        /*0480*/ 	.word	0x0500000f


	//   ....[214]....
        /*0484*/ 	.word	0x0500000f


	//   ....[215]....
        /*0488*/ 	.word	0x0500000f


	//   ....[216]....
        /*048c*/ 	.word	0x0500000f


	//   ....[217]....
        /*0490*/ 	.word	0x0500000f


	//   ....[218]....
        /*0494*/ 	.word	0x0500000f


	//   ....[219]....
        /*0498*/ 	.word	0x0500000f


	//   ....[220]....
        /*049c*/ 	.word	0x0500000f


	//   ....[221]....
        /*04a0*/ 	.word	0x0500000f


	//   ....[222]....
        /*04a4*/ 	.word	0x0500000f


	//   ....[223]....
        /*04a8*/ 	.word	0x0500000f


	//   ....[224]....
        /*04ac*/ 	.word	0x0500000f


	//   ....[225]....
        /*04b0*/ 	.word	0x0500000f


	//   ....[226]....
        /*04b4*/ 	.word	0x0500000f


	//   ....[227]....
        /*04b8*/ 	.word	0x0500000f


	//----- nvinfo : EIATTR_COOP_GROUP_INSTR_OFFSETS
	.align		4
.L_555:
        /*04bc*/ 	.byte	0x04, 0x28
        /*04be*/ 	.short	(.L_557 - .L_556)


	//   ....[0]....
.L_556:
        /*04c0*/ 	.word	0x00000080


	//   ....[1]....
        /*04c4*/ 	.word	0x00000090


	//   ....[2]....
        /*04c8*/ 	.word	0x000002d0


	//   ....[3]....
        /*04cc*/ 	.word	0x00000430


	//   ....[4]....
        /*04d0*/ 	.word	0x00000550


	//   ....[5]....
        /*04d4*/ 	.word	0x000006b0


	//   ....[6]....
        /*04d8*/ 	.word	0x00001800


	//   ....[7]....
        /*04dc*/ 	.word	0x00001fb0


	//   ....[8]....
        /*04e0*/ 	.word	0x00002140


	//   ....[9]....
        /*04e4*/ 	.word	0x00002910


	//   ....[10]....
        /*04e8*/ 	.word	0x00002970


	//   ....[11]....
        /*04ec*/ 	.word	0x000030d0


	//   ....[12]....
        /*04f0*/ 	.word	0x00003130


	//   ....[13]....
        /*04f4*/ 	.word	0x000042c0


	//   ....[14]....
        /*04f8*/ 	.word	0x00004420


	//   ....[15]....
        /*04fc*/ 	.word	0x00004b60


	//   ....[16]....
        /*0500*/ 	.word	0x00004c40


	//   ....[17]....
        /*0504*/ 	.word	0x00005340


	//   ....[18]....
        /*0508*/ 	.word	0x000053c0


	//   ....[19]....
        /*050c*/ 	.word	0x00007240


	//   ....[20]....
        /*0510*/ 	.word	0x000072b0


	//   ....[21]....
        /*0514*/ 	.word	0x00007740


	//   ....[22]....
        /*0518*/ 	.word	0x00007890


	//   ....[23]....
        /*051c*/ 	.word	0x00008c30


	//   ....[24]....
        /*0520*/ 	.word	0x00008cb0


	//   ....[25]....
        /*0524*/ 	.word	0x00008d20


	//   ....[26]....
        /*0528*/ 	.word	0x00008d40


	//   ....[27]....
        /*052c*/ 	.word	0x0000a770


	//   ....[28]....
        /*0530*/ 	.word	0x0000a7b0


	//   ....[29]....
        /*0534*/ 	.word	0x0000a7e0


	//   ....[30]....
        /*0538*/ 	.word	0x0000a810


	//   ....[31]....
        /*053c*/ 	.word	0x0000b0b0


	//   ....[32]....
        /*0540*/ 	.word	0x0000b0f0


	//   ....[33]....
        /*0544*/ 	.word	0x0000b240


	//   ....[34]....
        /*0548*/ 	.word	0x0000b260


	//   ....[35]....
        /*054c*/ 	.word	0x0000b3a0


	//   ....[36]....
        /*0550*/ 	.word	0x0000b3c0


	//   ....[37]....
        /*0554*/ 	.word	0x0000b510


	//   ....[38]....
        /*0558*/ 	.word	0x0000b530


	//   ....[39]....
        /*055c*/ 	.word	0x0000be50


	//   ....[40]....
        /*0560*/ 	.word	0x0000be80


	//   ....[41]....
        /*0564*/ 	.word	0x0000bfd0


	//   ....[42]....
        /*0568*/ 	.word	0x0000bff0


	//   ....[43]....
        /*056c*/ 	.word	0x0000c130


	//   ....[44]....
        /*0570*/ 	.word	0x0000c150


	//   ....[45]....
        /*0574*/ 	.word	0x0000c2a0


	//   ....[46]....
        /*0578*/ 	.word	0x0000c2c0


	//   ....[47]....
        /*057c*/ 	.word	0x0000c490


	//   ....[48]....
        /*0580*/ 	.word	0x0000c660


	//   ....[49]....
        /*0584*/ 	.word	0x0000c690


	//   ....[50]....
        /*0588*/ 	.word	0x0000c6c0


	//   ....[51]....
        /*058c*/ 	.word	0x0000c6f0


	//   ....[52]....
        /*0590*/ 	.word	0x0000c720


	//   ....[53]....
        /*0594*/ 	.word	0x0000c750


	//   ....[54]....
        /*0598*/ 	.word	0x0000c8a0


	//   ....[55]....
        /*059c*/ 	.word	0x0000c8d0


	//   ....[56]....
        /*05a0*/ 	.word	0x0000c900


	//   ....[57]....
        /*05a4*/ 	.word	0x0000c930


	//   ....[58]....
        /*05a8*/ 	.word	0x0000c960


	//   ....[59]....
        /*05ac*/ 	.word	0x0000c990


	//   ....[60]....
        /*05b0*/ 	.word	0x0000ca20


	//   ....[61]....
        /*05b4*/ 	.word	0x0000ca80


	//   ....[62]....
        /*05b8*/ 	.word	0x0000cb10


	//   ....[63]....
        /*05bc*/ 	.word	0x0000e310


	//   ....[64]....
        /*05c0*/ 	.word	0x0000e330


	//   ....[65]....
        /*05c4*/ 	.word	0x0000e3c0


	//   ....[66]....
        /*05c8*/ 	.word	0x0000e3e0


	//   ....[67]....
        /*05cc*/ 	.word	0x0000e460


	//   ....[68]....
        /*05d0*/ 	.word	0x0000e480


	//   ....[69]....
        /*05d4*/ 	.word	0x0000e500


	//   ....[70]....
        /*05d8*/ 	.word	0x0000e520


	//   ....[71]....
        /*05dc*/ 	.word	0x0000e5a0


	//   ....[72]....
        /*05e0*/ 	.word	0x0000e5c0


	//   ....[73]....
        /*05e4*/ 	.word	0x0000e5d0


	//   ....[74]....
        /*05e8*/ 	.word	0x0000e5e0


	//   ....[75]....
        /*05ec*/ 	.word	0x0000ee00


	//   ....[76]....
        /*05f0*/ 	.word	0x0000ee30


	//   ....[77]....
        /*05f4*/ 	.word	0x0000ee60


	//   ....[78]....
        /*05f8*/ 	.word	0x0000eef0


	//   ....[79]....
        /*05fc*/ 	.word	0x0000ef00


	//   ....[80]....
        /*0600*/ 	.word	0x0000ef90


	//   ....[81]....
        /*0604*/ 	.word	0x0000efa0


	//   ....[82]....
        /*0608*/ 	.word	0x0000f030


	//   ....[83]....
        /*060c*/ 	.word	0x0000f040


	//   ....[84]....
        /*0610*/ 	.word	0x0000f0d0


	//   ....[85]....
        /*0614*/ 	.word	0x0000f0e0


	//   ....[86]....
        /*0618*/ 	.word	0x0000f170


	//   ....[87]....
        /*061c*/ 	.word	0x0000f180


	//   ....[88]....
        /*0620*/ 	.word	0x0000f200


	//   ....[89]....
        /*0624*/ 	.word	0x0000f210


	//   ....[90]....
        /*0628*/ 	.word	0x0000f220


	//   ....[91]....
        /*062c*/ 	.word	0x0000f690


	//   ....[92]....
        /*0630*/ 	.word	0x0000f6c0


	//   ....[93]....
        /*0634*/ 	.word	0x0000f720


	//   ....[94]....
        /*0638*/ 	.word	0x0000f7d0


	//   ....[95]....
        /*063c*/ 	.word	0x0000f7f0


	//   ....[96]....
        /*0640*/ 	.word	0x0000f8a0


	//   ....[97]....
        /*0644*/ 	.word	0x0000f8b0


	//   ....[98]....
        /*0648*/ 	.word	0x0000f8e0


	//   ....[99]....
        /*064c*/ 	.word	0x0000f970


	//   ....[100]....
        /*0650*/ 	.word	0x0000fa10


	//   ....[101]....
        /*0654*/ 	.word	0x0000fa30


	//   ....[102]....
        /*0658*/ 	.word	0x0000fa40


	//   ....[103]....
        /*065c*/ 	.word	0x00010170


	//   ....[104]....
        /*0660*/ 	.word	0x00010190


	//   ....[105]....
        /*0664*/ 	.word	0x000101a0


	//   ....[106]....
        /*0668*/ 	.word	0x000101e0


	//   ....[107]....
        /*066c*/ 	.word	0x000101f0


	//   ....[108]....
        /*0670*/ 	.word	0x00010230


	//   ....[109]....
        /*0674*/ 	.word	0x00010240


	//   ....[110]....
        /*0678*/ 	.word	0x00010280


	//   ....[111]....
        /*067c*/ 	.word	0x00010290


	//   ....[112]....
        /*0680*/ 	.word	0x000102d0


	//   ....[113]....
        /*0684*/ 	.word	0x000102e0


	//   ....[114]....
        /*0688*/ 	.word	0x000102f0


	//   ....[115]....
        /*068c*/ 	.word	0x00010660


	//   ....[116]....
        /*0690*/ 	.word	0x00010680


	//   ....[117]....
        /*0694*/ 	.word	0x00010690


	//   ....[118]....
        /*0698*/ 	.word	0x000106a0


	//   ....[119]....
        /*069c*/ 	.word	0x000106b0


	//   ....[120]....
        /*06a0*/ 	.word	0x000106d0


	//   ....[121]....
        /*06a4*/ 	.word	0x00010740


	//   ....[122]....
        /*06a8*/ 	.word	0x00010760


	//   ....[123]....
        /*06ac*/ 	.word	0x00010780


	//   ....[124]....
        /*06b0*/ 	.word	0x000107f0


	//   ....[125]....
        /*06b4*/ 	.word	0x00010800


	//   ....[126]....
        /*06b8*/ 	.word	0x00010900


	//   ....[127]....
        /*06bc*/ 	.word	0x00010db0


	//   ....[128]....
        /*06c0*/ 	.word	0x00010de0


	//   ....[129]....
        /*06c4*/ 	.word	0x00010e10


	//   ....[130]....
        /*06c8*/ 	.word	0x00010e40


	//   ....[131]....
        /*06cc*/ 	.word	0x00010e70


	//   ....[132]....
        /*06d0*/ 	.word	0x00010ea0


	//   ....[133]....
        /*06d4*/ 	.word	0x00010ed0


	//   ....[134]....
        /*06d8*/ 	.word	0x00010f00


	//   ....[135]....
        /*06dc*/ 	.word	0x00011080


	//   ....[136]....
        /*06e0*/ 	.word	0x000110b0


	//   ....[137]....
        /*06e4*/ 	.word	0x000110e0


	//   ....[138]....
        /*06e8*/ 	.word	0x00011110


	//   ....[139]....
        /*06ec*/ 	.word	0x00011140


	//   ....[140]....
        /*06f0*/ 	.word	0x00011170


	//   ....[141]....
        /*06f4*/ 	.word	0x00011230


	//   ....[142]....
        /*06f8*/ 	.word	0x00011250


	//   ....[143]....
        /*06fc*/ 	.word	0x000112c0


	//   ....[144]....
        /*0700*/ 	.word	0x00011960


	//   ....[145]....
        /*0704*/ 	.word	0x00011f10


	//   ....[146]....
        /*0708*/ 	.word	0x00012000


	//   ....[147]....
        /*070c*/ 	.word	0x000120a0


	//   ....[148]....
        /*0710*/ 	.word	0x00012100


	//   ....[149]....
        /*0714*/ 	.word	0x000121f0


	//   ....[150]....
        /*0718*/ 	.word	0x00012260


	//   ....[151]....
        /*071c*/ 	.word	0x00012350


	//   ....[152]....
        /*0720*/ 	.word	0x000123c0


	//   ....[153]....
        /*0724*/ 	.word	0x000124b0


	//   ....[154]....
        /*0728*/ 	.word	0x00012520


	//   ....[155]....
        /*072c*/ 	.word	0x00012610


	//   ....[156]....
        /*0730*/ 	.word	0x00012680


	//   ....[157]....
        /*0734*/ 	.word	0x00012720


	//   ....[158]....
        /*0738*/ 	.word	0x00012810


	//   ....[159]....
        /*073c*/ 	.word	0x00012880


	//   ....[160]....
        /*0740*/ 	.word	0x000128e0


	//   ....[161]....
        /*0744*/ 	.word	0x000129d0


	//   ....[162]....
        /*0748*/ 	.word	0x00012a30


	//   ....[163]....
        /*074c*/ 	.word	0x00012b30


	//   ....[164]....
        /*0750*/ 	.word	0x00012b90


	//   ....[165]....
        /*0754*/ 	.word	0x00012c90


	//   ....[166]....
        /*0758*/ 	.word	0x00012cf0


	//   ....[167]....
        /*075c*/ 	.word	0x00012df0


	//   ....[168]....
        /*0760*/ 	.word	0x00012e50


	//   ....[169]....
        /*0764*/ 	.word	0x00012f50


	//   ....[170]....
        /*0768*/ 	.word	0x00012fb0


	//   ....[171]....
        /*076c*/ 	.word	0x000130b0


	//   ....[172]....
        /*0770*/ 	.word	0x00013110


	//   ....[173]....
        /*0774*/ 	.word	0x000131f0


	//   ....[174]....
        /*0778*/ 	.word	0x00013320


	//   ....[175]....
        /*077c*/ 	.word	0x000133f0


	//   ....[176]....
        /*0780*/ 	.word	0x000134b0


	//   ....[177]....
        /*0784*/ 	.word	0x000135c0


	//   ....[178]....
        /*0788*/ 	.word	0x00013620


	//   ....[179]....
        /*078c*/ 	.word	0x00013730


	//   ....[180]....
        /*0790*/ 	.word	0x00013790


	//   ....[181]....
        /*0794*/ 	.word	0x000138a0


	//   ....[182]....
        /*0798*/ 	.word	0x00013900


	//   ....[183]....
        /*079c*/ 	.word	0x00013a10


	//   ....[184]....
        /*07a0*/ 	.word	0x00013a70


	//   ....[185]....
        /*07a4*/ 	.word	0x00013b30


	//   ....[186]....
        /*07a8*/ 	.word	0x00013c90


	//   ....[187]....
        /*07ac*/ 	.word	0x00013d30


	//   ....[188]....
        /*07b0*/ 	.word	0x00013d90


	//   ....[189]....
        /*07b4*/ 	.word	0x00013e40


	//   ....[190]....
        /*07b8*/ 	.word	0x00013ea0


	//   ....[191]....
        /*07bc*/ 	.word	0x00013f50


	//   ....[192]....
        /*07c0*/ 	.word	0x00013fb0


	//   ....[193]....
        /*07c4*/ 	.word	0x00014060


	//   ....[194]....
        /*07c8*/ 	.word	0x000140c0


	//   ....[195]....
        /*07cc*/ 	.word	0x00014170


	//   ....[196]....
        /*07d0*/ 	.word	0x000141d0


	//   ....[197]....
        /*07d4*/ 	.word	0x00014280


	//   ....[198]....
        /*07d8*/ 	.word	0x00014360


	//   ....[199]....
        /*07dc*/ 	.word	0x00014400


	//   ....[200]....
        /*07e0*/ 	.word	0x00014460


	//   ....[201]....
        /*07e4*/ 	.word	0x00014530


	//   ....[202]....
        /*07e8*/ 	.word	0x00014590


	//   ....[203]....
        /*07ec*/ 	.word	0x00014660


	//   ....[204]....
        /*07f0*/ 	.word	0x000146c0


	//   ....[205]....
        /*07f4*/ 	.word	0x000147a0


	//   ....[206]....
        /*07f8*/ 	.word	0x00014800


	//   ....[207]....
        /*07fc*/ 	.word	0x000148d0


	//   ....[208]....
        /*0800*/ 	.word	0x00014930


	//   ....[209]....
        /*0804*/ 	.word	0x00014a00


	//   ....[210]....
        /*0808*/ 	.word	0x00014a90


	//   ....[211]....
        /*080c*/ 	.word	0x00014b30


	//   ....[212]....
        /*0810*/ 	.word	0x00014c50


	//   ....[213]....
        /*0814*/ 	.word	0x00014cc0


	//   ....[214]....
        /*0818*/ 	.word	0x00014d30


	//   ....[215]....
        /*081c*/ 	.word	0x00014da0


	//   ....[216]....
        /*0820*/ 	.word	0x00014e10


	//   ....[217]....
        /*0824*/ 	.word	0x00014e90


	//   ....[218]....
        /*0828*/ 	.word	0x00014f20


	//   ....[219]....
        /*082c*/ 	.word	0x00014fb0


	//   ....[220]....
        /*0830*/ 	.word	0x00015020


	//   ....[221]....
        /*0834*/ 	.word	0x00015090


	//   ....[222]....
        /*0838*/ 	.word	0x00015100


	//   ....[223]....
        /*083c*/ 	.word	0x00015180


	//   ....[224]....
        /*0840*/ 	.word	0x000151f0


	//   ....[225]....
        /*0844*/ 	.word	0x00015290


	//   ....[226]....
        /*0848*/ 	.word	0x00015320


	//   ....[227]....
        /*084c*/ 	.word	0x00015440


	//----- nvinfo : EIATTR_REG_RECONFIG
	.align		4
.L_557:
        /*0850*/ 	.byte	0x01, 0x54
	.zero		2


	//----- nvinfo : EIATTR_SYSCALL_OFFSETS
	.align		4
        /*0854*/ 	.byte	0x04, 0x46
        /*0856*/ 	.short	(.L_559 - .L_558)


	//   ....[0]....
.L_558:
        /*0858*/ 	.word	0x000019e0


	//   ....[1]....
        /*085c*/ 	.word	0x0000d960


	//   ....[2]....
        /*0860*/ 	.word	0x0000dab0


	//   ....[3]....
        /*0864*/ 	.word	0x0000dba0


	//   ....[4]....
        /*0868*/ 	.word	0x0000ea50


	//----- nvinfo : EIATTR_MBARRIER_INSTR_OFFSETS
	.align		4
.L_559:
        /*086c*/ 	.byte	0x04, 0x39
        /*086e*/ 	.short	(.L_561 - .L_560)


	//   ....[0]....
.L_560:
        /*0870*/ 	.word	0x00000180
        /*0874*/ 	.word	0x000000ff
        /*0878*/ 	.word	0x00022800
        /*087c*/ 	.short	0x0100
        /*087e*/ 	.byte	0x08
	.zero		1


	//   ....[1]....
        /*0880*/ 	.word	0x00000190
        /*0884*/ 	.word	0x000000ff
        /*0888*/ 	.word	0x00022820
        /*088c*/ 	.short	0x0100
        /*088e*/ 	.byte	0x08
	.zero		1


	//   ....[2]....
        /*0890*/ 	.word	0x00000280
        /*0894*/ 	.word	0x000000ff
        /*0898*/ 	.word	0x00022830
        /*089c*/ 	.short	0x0100
        /*089e*/ 	.byte	0x08
	.zero		1


	//   ....[3]....
        /*08a0*/ 	.word	0x00000290
        /*08a4*/ 	.word	0x000000ff
        /*08a8*/ 	.word	0x00022840
        /*08ac*/ 	.short	0x0100
        /*08ae*/ 	.byte	0x08
	.zero		1


	//   ....[4]....
        /*08b0*/ 	.word	0x000002a0
        /*08b4*/ 	.word	0x000000ff
        /*08b8*/ 	.word	0x00022838
        /*08bc*/ 	.short	0x0100
        /*08be*/ 	.byte	0x08
	.zero		1


	//   ....[5]....
        /*08c0*/ 	.word	0x000002b0
        /*08c4*/ 	.word	0x000000ff
        /*08c8*/ 	.word	0x00022848
        /*08cc*/ 	.short	0x0100
        /*08ce*/ 	.byte	0x08
	.zero		1


	//   ....[6]....
        /*08d0*/ 	.word	0x000003e0
        /*08d4*/ 	.word	0x000000ff
        /*08d8*/ 	.word	0x00022850
        /*08dc*/ 	.short	0x0100
        /*08de*/ 	.byte	0x08
	.zero		1


	//   ....[7]....
        /*08e0*/ 	.word	0x000003f0
        /*08e4*/ 	.word	0x000000ff
        /*08e8*/ 	.word	0x00022860
        /*08ec*/ 	.short	0x0100
        /*08ee*/ 	.byte	0x08
	.zero		1


	//   ....[8]....
        /*08f0*/ 	.word	0x00000400
        /*08f4*/ 	.word	0x000000ff
        /*08f8*/ 	.word	0x00022858
        /*08fc*/ 	.short	0x0100
        /*08fe*/ 	.byte	0x08
	.zero		1


	//   ....[9]....
        /*0900*/ 	.word	0x00000410
        /*0904*/ 	.word	0x000000ff
        /*0908*/ 	.word	0x00022868
        /*090c*/ 	.short	0x0100
        /*090e*/ 	.byte	0x08
	.zero		1


	//   ....[10]....
        /*0910*/ 	.word	0x00000500
        /*0914*/ 	.word	0x000000ff
        /*0918*/ 	.word	0x00022870
        /*091c*/ 	.short	0x0100
        /*091e*/ 	.byte	0x06
	.zero		1


	//   ....[11]....
        /*0920*/ 	.word	0x00000510
        /*0924*/ 	.word	0x000000ff
        /*0928*/ 	.word	0x00022880
        /*092c*/ 	.short	0x0100
        /*092e*/ 	.byte	0x06
	.zero		1


	//   ....[12]....
        /*0930*/ 	.word	0x00000520
        /*0934*/ 	.word	0x000000ff
        /*0938*/ 	.word	0x00022878
        /*093c*/ 	.short	0x0100
        /*093e*/ 	.byte	0x06
	.zero		1


	//   ....[13]....
        /*0940*/ 	.word	0x00000530
        /*0944*/ 	.word	0x000000ff
        /*0948*/ 	.word	0x00022888
        /*094c*/ 	.short	0x0100
        /*094e*/ 	.byte	0x06
	.zero		1


	//   ....[14]....
        /*0950*/ 	.word	0x00000660
        /*0954*/ 	.word	0x000000ff
        /*0958*/ 	.word	0x00022890
        /*095c*/ 	.short	0x0100
        /*095e*/ 	.byte	0x08
	.zero		1


	//   ....[15]....
        /*0960*/ 	.word	0x00000670
        /*0964*/ 	.word	0x000000ff
        /*0968*/ 	.word	0x000228a0
        /*096c*/ 	.short	0x0100
        /*096e*/ 	.byte	0x08
	.zero		1


	//   ....[16]....
        /*0970*/ 	.word	0x00000680
        /*0974*/ 	.word	0x000000ff
        /*0978*/ 	.word	0x00022898
        /*097c*/ 	.short	0x0100
        /*097e*/ 	.byte	0x08
	.zero		1


	//   ....[17]....
        /*0980*/ 	.word	0x00000690
        /*0984*/ 	.word	0x000000ff
        /*0988*/ 	.word	0x000228a8
        /*098c*/ 	.short	0x0100
        /*098e*/ 	.byte	0x08
	.zero		1


	//   ....[18]....
        /*0990*/ 	.word	0x000007d0
        /*0994*/ 	.word	0x000000ff
        /*0998*/ 	.word	0x000228b0
        /*099c*/ 	.short	0x0100
        /*099e*/ 	.byte	0x08
	.zero		1


	//   ....[19]....
        /*09a0*/ 	.word	0x000007e0
        /*09a4*/ 	.word	0x000000ff
        /*09a8*/ 	.word	0x000228c0
        /*09ac*/ 	.short	0x0100
        /*09ae*/ 	.byte	0x08
	.zero		1


	//   ....[20]....
        /*09b0*/ 	.word	0x000007f0
        /*09b4*/ 	.word	0x000000ff
        /*09b8*/ 	.word	0x000228b8
        /*09bc*/ 	.short	0x0100
        /*09be*/ 	.byte	0x08
	.zero		1


	//   ....[21]....
        /*09c0*/ 	.word	0x00000800
        /*09c4*/ 	.word	0x000000ff
        /*09c8*/ 	.word	0x000228c8
        /*09cc*/ 	.short	0x0100
        /*09ce*/ 	.byte	0x08
	.zero		1


	//   ....[22]....
        /*09d0*/ 	.word	0x00001a50
        /*09d4*/ 	.word	0x000000ff
        /*09d8*/ 	.word	0x00022800
        /*09dc*/ 	.short	0x010a
        /*09de*/ 	.byte	0x33
	.zero		1


	//   ....[23]....
        /*09e0*/ 	.word	0x00001b20
        /*09e4*/ 	.word	0x000000ff
        /*09e8*/ 	.word	0x00022830
        /*09ec*/ 	.short	0x010a
        /*09ee*/ 	.byte	0x16
	.zero		1


	//   ....[24]....
        /*09f0*/ 	.word	0x00001b60
        /*09f4*/ 	.word	0x000000ff
        /*09f8*/ 	.word	0x00022830
        /*09fc*/ 	.short	0x010a
        /*09fe*/ 	.byte	0x16
	.zero		1


	//   ....[25]....
        /*0a00*/ 	.word	0x00002460
        /*0a04*/ 	.word	0x000000ff
        /*0a08*/ 	.word	0x00000000
        /*0a0c*/ 	.short	0x0101
        /*0a0e*/ 	.byte	0x06
	.zero		1


	//   ....[26]....
        /*0a10*/ 	.word	0x00003990
        /*0a14*/ 	.word	0x000000ff
        /*0a18*/ 	.word	0x00022850
        /*0a1c*/ 	.short	0x010a
        /*0a1e*/ 	.byte	0x16
	.zero		1


	//   ....[27]....
        /*0a20*/ 	.word	0x000039d0
        /*0a24*/ 	.word	0x000000ff
        /*0a28*/ 	.word	0x00022850
        /*0a2c*/ 	.short	0x010a
        /*0a2e*/ 	.byte	0x16
	.zero		1


	//   ....[28]....
        /*0a30*/ 	.word	0x00003d80
        /*0a34*/ 	.word	0x000000ff
        /*0a38*/ 	.word	0x00000000
        /*0a3c*/ 	.short	0x0101
        /*0a3e*/ 	.byte	0x16
	.zero		1


	//   ....[29]....
        /*0a40*/ 	.word	0x00003ef0
        /*0a44*/ 	.word	0x000000ff
        /*0a48*/ 	.word	0x00022830
        /*0a4c*/ 	.short	0x010a
        /*0a4e*/ 	.byte	0x19
	.zero		1


	//   ....[30]....
        /*0a50*/ 	.word	0x00003f30
        /*0a54*/ 	.word	0x000000ff
        /*0a58*/ 	.word	0x00022830
        /*0a5c*/ 	.short	0x010a
        /*0a5e*/ 	.byte	0x19
	.zero		1


	//   ....[31]....
        /*0a60*/ 	.word	0x000045f0
        /*0a64*/ 	.word	0x000000ff
        /*0a68*/ 	.word	0x00000000
        /*0a6c*/ 	.short	0x0101
        /*0a6e*/ 	.byte	0x06
	.zero		1


	//   ....[32]....
        /*0a70*/ 	.word	0x00006550
        /*0a74*/ 	.word	0x000000ff
        /*0a78*/ 	.word	0x00022850
        /*0a7c*/ 	.short	0x010a
        /*0a7e*/ 	.byte	0x19
	.zero		1


	//   ....[33]....
        /*0a80*/ 	.word	0x000065a0
        /*0a84*/ 	.word	0x000000ff
        /*0a88*/ 	.word	0x00022850
        /*0a8c*/ 	.short	0x010a
        /*0a8e*/ 	.byte	0x19
	.zero		1


	//   ....[34]....
        /*0a90*/ 	.word	0x000068a0
        /*0a94*/ 	.word	0x000000ff
        /*0a98*/ 	.word	0x00000000
        /*0a9c*/ 	.short	0x0101
        /*0a9e*/ 	.byte	0x19
	.zero		1


	//   ....[35]....
        /*0aa0*/ 	.word	0x000069f0
        /*0aa4*/ 	.word	0x000000ff
        /*0aa8*/ 	.word	0x00022830
        /*0aac*/ 	.short	0x010a
        /*0aae*/ 	.byte	0x19
	.zero		1


	//   ....[36]....
        /*0ab0*/ 	.word	0x00006a30
        /*0ab4*/ 	.word	0x000000ff
        /*0ab8*/ 	.word	0x00022830
        /*0abc*/ 	.short	0x010a
        /*0abe*/ 	.byte	0x19
	.zero		1


	//   ....[37]....
        /*0ac0*/ 	.word	0x00006fa0
        /*0ac4*/ 	.word	0x000000ff
        /*0ac8*/ 	.word	0x00000000
        /*0acc*/ 	.short	0x0101
        /*0ace*/ 	.byte	0x06
	.zero		1


	//   ....[38]....
        /*0ad0*/ 	.word	0x000088d0
        /*0ad4*/ 	.word	0x000000ff
        /*0ad8*/ 	.word	0x00022850
        /*0adc*/ 	.short	0x010a
        /*0ade*/ 	.byte	0x19
	.zero		1


	//   ....[39]....
        /*0ae0*/ 	.word	0x00008920
        /*0ae4*/ 	.word	0x000000ff
        /*0ae8*/ 	.word	0x00022850
        /*0aec*/ 	.short	0x010a
        /*0aee*/ 	.byte	0x19
	.zero		1


	//   ....[40]....
        /*0af0*/ 	.word	0x00008c10
        /*0af4*/ 	.word	0x000000ff
        /*0af8*/ 	.word	0x00000000
        /*0afc*/ 	.short	0x0101
        /*0afe*/ 	.byte	0x19
	.zero		1


	//   ....[41]....
        /*0b00*/ 	.word	0x0000b0e0
        /*0b04*/ 	.word	0x000000ff
        /*0b08*/ 	.word	0x00000000
        /*0b0c*/ 	.short	0x0101
        /*0b0e*/ 	.byte	0x0a
	.zero		1


	//   ....[42]....
        /*0b10*/ 	.word	0x0000e090
        /*0b14*/ 	.word	0x00000021
        /*0b18*/ 	.word	0x00022840
        /*0b1c*/ 	.short	0x010a
        /*0b1e*/ 	.byte	0x3f
	.zero		1


	//   ....[43]....
        /*0b20*/ 	.word	0x0000e6e0
        /*0b24*/ 	.word	0x00000021
        /*0b28*/ 	.word	0x00022830
        /*0b2c*/ 	.short	0x0107
        /*0b2e*/ 	.byte	0x3f
	.zero		1


	//   ....[44]....
        /*0b30*/ 	.word	0x0000e7c0
        /*0b34*/ 	.word	0x00000021
        /*0b38*/ 	.word	0x00022830
        /*0b3c*/ 	.short	0x0101
        /*0b3e*/ 	.byte	0x3f
	.zero		1


	//   ....[45]....
        /*0b40*/ 	.word	0x0000f320
        /*0b44*/ 	.word	0x00000016
        /*0b48*/ 	.word	0x00022800
        /*0b4c*/ 	.short	0x0107
        /*0b4e*/ 	.byte	0x3f
	.zero		1


	//   ....[46]....
        /*0b50*/ 	.word	0x0000f410
        /*0b54*/ 	.word	0x00000016
        /*0b58*/ 	.word	0x00022800
        /*0b5c*/ 	.short	0x0101
        /*0b5e*/ 	.byte	0x3f
	.zero		1


	//   ....[47]....
        /*0b60*/ 	.word	0x0000f430
        /*0b64*/ 	.word	0x00000016
        /*0b68*/ 	.word	0x00022820
        /*0b6c*/ 	.short	0x010a
        /*0b6e*/ 	.byte	0x3f
	.zero		1


	//   ....[48]....
        /*0b70*/ 	.word	0x0000f4c0
        /*0b74*/ 	.word	0x00000021
        /*0b78*/ 	.word	0x00022860
        /*0b7c*/ 	.short	0x010a
        /*0b7e*/ 	.byte	0x3f
	.zero		1


	//   ....[49]....
        /*0b80*/ 	.word	0x0000fbc0
        /*0b84*/ 	.word	0x00000021
        /*0b88*/ 	.word	0x00022850
        /*0b8c*/ 	.short	0x0107
        /*0b8e*/ 	.byte	0x3f
	.zero		1


	//   ....[50]....
        /*0b90*/ 	.word	0x0000fc90
        /*0b94*/ 	.word	0x00000021
        /*0b98*/ 	.word	0x00022850
        /*0b9c*/ 	.short	0x0101
        /*0b9e*/ 	.byte	0x3f
	.zero		1


	//   ....[51]....
        /*0ba0*/ 	.word	0x0000ffd0
        /*0ba4*/ 	.word	0x0000000a
        /*0ba8*/ 	.word	0x00022840
        /*0bac*/ 	.short	0x010a
        /*0bae*/ 	.byte	0x3f
	.zero		1


	//   ....[52]....
        /*0bb0*/ 	.word	0x000103a0
        /*0bb4*/ 	.word	0x0000000a
        /*0bb8*/ 	.word	0x00022830
        /*0bbc*/ 	.short	0x0107
        /*0bbe*/ 	.byte	0x3f
	.zero		1


	//   ....[53]....
        /*0bc0*/ 	.word	0x00010460
        /*0bc4*/ 	.word	0x0000000a
        /*0bc8*/ 	.word	0x00022830
        /*0bcc*/ 	.short	0x0101
        /*0bce*/ 	.byte	0x3f
	.zero		1


	//   ....[54]....
        /*0bd0*/ 	.word	0x00010490
        /*0bd4*/ 	.word	0x0000000a
        /*0bd8*/ 	.word	0x00022860
        /*0bdc*/ 	.short	0x010a
        /*0bde*/ 	.byte	0x3f
	.zero		1


	//   ....[55]....
        /*0be0*/ 	.word	0x000109b0
        /*0be4*/ 	.word	0x0000000a
        /*0be8*/ 	.word	0x00022850
        /*0bec*/ 	.short	0x0107
        /*0bee*/ 	.byte	0x3f
	.zero		1


	//   ....[56]....
        /*0bf0*/ 	.word	0x00010a70
        /*0bf4*/ 	.word	0x0000000a
        /*0bf8*/ 	.word	0x00022850
        /*0bfc*/ 	.short	0x0101
        /*0bfe*/ 	.byte	0x3f
	.zero		1


	//   ....[57]....
        /*0c00*/ 	.word	0x000118e0
        /*0c04*/ 	.word	0x00000007
        /*0c08*/ 	.word	0x00022820
        /*0c0c*/ 	.short	0x010a
        /*0c0e*/ 	.byte	0x3f
	.zero		1


	//   ....[58]....
        /*0c10*/ 	.word	0x00011a60
        /*0c14*/ 	.word	0x00000005
        /*0c18*/ 	.word	0x00022840
        /*0c1c*/ 	.short	0x010a
        /*0c1e*/ 	.byte	0x3f
	.zero		1


	//   ....[59]....
        /*0c20*/ 	.word	0x00011b00
        /*0c24*/ 	.word	0x00000003
        /*0c28*/ 	.word	0x00022840
        /*0c2c*/ 	.short	0x010a
        /*0c2e*/ 	.byte	0x3f
	.zero		1


	//   ....[60]....
        /*0c30*/ 	.word	0x00011b40
        /*0c34*/ 	.word	0x00000005
        /*0c38*/ 	.word	0x00022860
        /*0c3c*/ 	.short	0x010a
        /*0c3e*/ 	.byte	0x3f
	.zero		1


	//   ....[61]....
        /*0c40*/ 	.word	0x00011b80
        /*0c44*/ 	.word	0x00000003
        /*0c48*/ 	.word	0x00022860
        /*0c4c*/ 	.short	0x010a
        /*0c4e*/ 	.byte	0x3f
	.zero		1


	//   ....[62]....
        /*0c50*/ 	.word	0x00011bf0
        /*0c54*/ 	.word	0x00000003
        /*0c58*/ 	.word	0x00022800
        /*0c5c*/ 	.short	0x010a
        /*0c5e*/ 	.byte	0x3f
	.zero		1


	//   ....[63]....
        /*0c60*/ 	.word	0x00011c50
        /*0c64*/ 	.word	0x00000003
        /*0c68*/ 	.word	0x00022830
        /*0c6c*/ 	.short	0x010a
        /*0c6e*/ 	.byte	0x3f
	.zero		1


	//   ....[64]....
        /*0c70*/ 	.word	0x00011cb0
        /*0c74*/ 	.word	0x00000009
        /*0c78*/ 	.word	0x00022850
        /*0c7c*/ 	.short	0x010a
        /*0c7e*/ 	.byte	0x3f
	.zero		1


	//   ....[65]....
        /*0c80*/ 	.word	0x00011d10
        /*0c84*/ 	.word	0x00000000
        /*0c88*/ 	.word	0x00022830
        /*0c8c*/ 	.short	0x010a
        /*0c8e*/ 	.byte	0x3f
	.zero		1


	//   ....[66]....
        /*0c90*/ 	.word	0x00011d70
        /*0c94*/ 	.word	0x0000000a
        /*0c98*/ 	.word	0x00022850
        /*0c9c*/ 	.short	0x010a
        /*0c9e*/ 	.byte	0x3f
	.zero		1


	//   ....[67]....
        /*0ca0*/ 	.word	0x00011dd0
        /*0ca4*/ 	.word	0x00000000
        /*0ca8*/ 	.word	0x00022830
        /*0cac*/ 	.short	0x010a
        /*0cae*/ 	.byte	0x3f
	.zero		1


	//   ....[68]....
        /*0cb0*/ 	.word	0x00011e30
        /*0cb4*/ 	.word	0x0000000a
        /*0cb8*/ 	.word	0x00022850
        /*0cbc*/ 	.short	0x010a
        /*0cbe*/ 	.byte	0x3f
	.zero		1


	//   ....[69]....
        /*0cc0*/ 	.word	0x00011f50
        /*0cc4*/ 	.word	0x00000021
        /*0cc8*/ 	.word	0x00022840
        /*0ccc*/ 	.short	0x010a
        /*0cce*/ 	.byte	0x3f
	.zero		1


	//   ....[70]....
        /*0cd0*/ 	.word	0x00013220
        /*0cd4*/ 	.word	0x00000016
        /*0cd8*/ 	.word	0x00022820
        /*0cdc*/ 	.short	0x010a
        /*0cde*/ 	.byte	0x3f
	.zero		1


	//   ....[71]....
        /*0ce0*/ 	.word	0x00013270
        /*0ce4*/ 	.word	0x00000021
        /*0ce8*/ 	.word	0x00022860
        /*0cec*/ 	.short	0x010a
        /*0cee*/ 	.byte	0x3f
	.zero		1


	//   ....[72]....
        /*0cf0*/ 	.word	0x00013be0
        /*0cf4*/ 	.word	0x0000000a
        /*0cf8*/ 	.word	0x00022840
        /*0cfc*/ 	.short	0x010a
        /*0cfe*/ 	.byte	0x3f
	.zero		1


	//   ....[73]....
        /*0d00*/ 	.word	0x000142b0
        /*0d04*/ 	.word	0x0000000a
        /*0d08*/ 	.word	0x00022860
        /*0d0c*/ 	.short	0x010a
        /*0d0e*/ 	.byte	0x3f
	.zero		1


	//   ....[74]....
        /*0d10*/ 	.word	0x00015360
        /*0d14*/ 	.word	0x00000007
        /*0d18*/ 	.word	0x00022820
        /*0d1c*/ 	.short	0x010a
        /*0d1e*/ 	.byte	0x3f
	.zero		1


	//   ....[75]....
        /*0d20*/ 	.word	0x00015500
        /*0d24*/ 	.word	0x00000005
        /*0d28*/ 	.word	0x00022840
        /*0d2c*/ 	.short	0x010a
        /*0d2e*/ 	.byte	0x3f
	.zero		1


	//   ....[76]....
        /*0d30*/ 	.word	0x00015550
        /*0d34*/ 	.word	0x00000003
        /*0d38*/ 	.word	0x00022840
        /*0d3c*/ 	.short	0x010a
        /*0d3e*/ 	.byte	0x3f
	.zero		1


	//   ....[77]....
        /*0d40*/ 	.word	0x000155a0
        /*0d44*/ 	.word	0x00000005
        /*0d48*/ 	.word	0x00022860
        /*0d4c*/ 	.short	0x010a
        /*0d4e*/ 	.byte	0x3f
	.zero		1


	//----- nvinfo : EIATTR_NUM_MBARRIERS
	.align		4
.L_561:
        /*0d50*/ 	.byte	0x03, 0x38
        /*0d52*/ 	.short	0x0016


	//----- nvinfo : EIATTR_EXIT_INSTR_OFFSETS
	.align		4
        /*0d54*/ 	.byte	0x04, 0x1c
        /*0d56*/ 	.short	(.L_563 - .L_562)


	//   ....[0]....
.L_562:
        /*0d58*/ 	.word	0x000009b0


	//   ....[1]....
        /*0d5c*/ 	.word	0x0000c440


	//   ....[2]....
        /*0d60*/ 	.word	0x00011bd0


	//----- nvinfo : EIATTR_MAX_THREADS
	.align		4
.L_563:
        /*0d64*/ 	.byte	0x04, 0x05
        /*0d66*/ 	.short	(.L_565 - .L_564)
.L_564:
        /*0d68*/ 	.word	0x00000180
        /*0d6c*/ 	.word	0x00000001
        /*0d70*/ 	.word	0x00000001


	//----- nvinfo : EIATTR_CRS_STACK_SIZE
	.align		4
.L_565:
        /*0d74*/ 	.byte	0x04, 0x1e
        /*0d76*/ 	.short	(.L_567 - .L_566)
.L_566:
        /*0d78*/ 	.word	0x00000000


	//----- nvinfo : EIATTR_CBANK_PARAM_SIZE
	.align		4
.L_567:
        /*0d7c*/ 	.byte	0x03, 0x19
        /*0d7e*/ 	.short	0x0af0


	//----- nvinfo : EIATTR_PARAM_CBANK
	.align		4
        /*0d80*/ 	.byte	0x04, 0x0a
        /*0d82*/ 	.short	(.L_569 - .L_568)
	.align		4
.L_568:
        /*0d84*/ 	.word	index@(.nv.constant0._ZN7cutlass13device_kernelIN5flash11enable_sm90INS1_16FlashAttnFwdSm90INS1_25CollectiveMainloopFwdSm90ILi2EN4cute5tupleIJNS5_1CILi1EEES8_S8_EEENS6_IJNS7_ILi128EEENS7_ILi96EEENS7_ILi64EEEEEELi256ENS_6half_tEfNS_4arch4Sm90ELb1ELb0ELb1ELb1ELb1ELb0ELb0ELb1ELb0ELb1ELb0ELb0EEENS1_21CollectiveEpilogueFwdINS6_IJSA_NS7_ILi256EEESB_EEES9_SE_SG_Li256ELb1ELb1ELb0ELb0EEENS1_36VarlenDynamicPersistentTileSchedulerILi128ELi96ELi256ELi128ELb0ELb1ELb1ELb1ELb1ELb1EEEEEEEEEvNT_6ParamsE)
        /*0d88*/ 	.short	0x0210
        /*0d8a*/ 	.short	0x0af0


	//----- nvinfo : EIATTR_SW_WAR
	.align		4
.L_569:
        /*0d8c*/ 	.byte	0x04, 0x36
        /*0d8e*/ 	.short	(.L_571 - .L_570)
.L_570:
        /*0d90*/ 	.word	0x00000008
.L_571:


//--------------------- .nv.info._ZN7cutlass13device_kernelIN5flash11enable_sm90INS1_16FlashAttnFwdSm90INS1_25CollectiveMainloopFwdSm90ILi2EN4cute5tupleIJNS5_1CILi1EEES8_S8_EEENS6_IJNS7_ILi128EEENS7_ILi96EEENS7_ILi64EEEEEELi256ENS_6half_tEfNS_4arch4Sm90ELb1ELb0ELb1ELb1ELb1ELb1ELb0ELb1ELb0ELb1ELb0ELb0EEENS1_21CollectiveEpilogueFwdINS6_IJSA_NS7_ILi256EEESB_EEES9_SE_SG_Li256ELb1ELb1ELb0ELb0EEENS1_36VarlenDynamicPersistentTileSchedulerILi128ELi96ELi256ELi128ELb0ELb1ELb1ELb1ELb1ELb1EEEEEEEEEvNT_6ParamsE --------------------------
	.section	.nv.info._ZN7cutlass13device_kernelIN5flash11enable_sm90INS1_16FlashAttnFwdSm90INS1_25CollectiveMainloopFwdSm90ILi2EN4cute5tupleIJNS5_1CILi1EEES8_S8_EEENS6_IJNS7_ILi128EEENS7_ILi96EEENS7_ILi64EEEEEELi256ENS_6half_tEfNS_4arch4Sm90ELb1ELb0ELb1ELb1ELb1ELb1ELb0ELb1ELb0ELb1ELb0ELb0EEENS1_21CollectiveEpilogueFwdINS6_IJSA_NS7_ILi256EEESB_EEES9_SE_SG_Li256ELb1ELb1ELb0ELb0EEENS1_36VarlenDynamicPersistentTileSchedulerILi128ELi96ELi256ELi128ELb0ELb1ELb1ELb1ELb1ELb1EEEEEEEEEvNT_6ParamsE,"",@"SHT_CUDA_INFO"
	.sectionflags	@""
	.align	4


	//----- nvinfo : EIATTR_CUDA_API_VERSION
	.align		4
        /*0000*/ 	.byte	0x04, 0x37
        /*0002*/ 	.short	(.L_573 - .L_572)
.L_572:
        /*0004*/ 	.word	0x00000082


	//----- nvinfo : EIATTR_KPARAM_INFO
	.align		4
.L_573:
        /*0008*/ 	.byte	0x04, 0x17
        /*000a*/ 	.short	(.L_575 - .L_574)
.L_574:
        /*000c*/ 	.word	0x00000000
        /*0010*/ 	.short	0x0000
        /*0012*/ 	.short	0x0070
        /*0014*/ 	.byte	0x00, 0xf0, 0x01, 0x2a


	//----- nvinfo : EIATTR_SPARSE_MMA_MASK
	.align		4
.L_575:
        /*0018*/ 	.byte	0x03, 0x50
        /*001a*/ 	.short	0x0000


	//----- nvinfo : EIATTR_MAXREG_COUNT
	.align		4
        /*001c*/ 	.byte	0x03, 0x1b
        /*001e*/ 	.short	0x00a8


	//----- nvinfo : EIATTR_NUM_BARRIERS
	.align		4
        /*0020*/ 	.byte	0x02, 0x4c
        /*0022*/ 	.byte	0x10
	.zero		1


	//----- nvinfo : EIATTR_EXTERNS
	.align		4
        /*0024*/ 	.byte	0x04, 0x0f
        /*0026*/ 	.short	(.L_577 - .L_576)


	//   ....[0]....
	.align		4
.L_576:
        /*0028*/ 	.word	index@(__assertfail)


	//----- nvinfo : EIATTR_ANNOTATIONS
	.align		4
.L_577:
        /*002c*/ 	.byte	0x04, 0x55
        /*002e*/ 	.short	(.L_579 - .L_578)


	//   ....[0]....
.L_578:
        /* <DEDUP_REMOVED lines=51> */


	//----- nvinfo : EIATTR_MERCURY_ISA_VERSION
	.align		4
.L_579:
        /*0350*/ 	.byte	0x03, 0x5f
        /*0352*/ 	.short	0x0101


	//----- nvinfo : EIATTR_UNUSED_LOAD_BYTE_OFFSET
	.align		4
        /*0354*/ 	.byte	0x04, 0x44
        /*0356*/ 	.short	(.L_581 - .L_580)


	//   ....[0]....
.L_580:
        /*0358*/ 	.word	0x00000a40
        /*035c*/ 	.word	0x0000fff0


	//   ....[1]....
        /*0360*/ 	.word	0x00011740
        /*0364*/ 	.word	0x0000fff0


	//----- nvinfo : EIATTR_INT_WARP_WIDE_INSTR_OFFSETS
	.align		4
.L_581:
        /*0368*/ 	.byte	0x04, 0x31
        /*036a*/ 	.short	(.L_583 - .L_582)


	//   ....[0]....
.L_582:
        /*036c*/ 	.word	0x00000120


	//   ....[1]....
        /*0370*/ 	.word	0x000001c0


	//   ....[2]....
        /*0374*/ 	.word	0x00000230


	//   ....[3]....
        /*0378*/ 	.word	0x000170e0


	//   ....[4]....
        /*037c*/ 	.word	0x00017170


	//   ....[5]....
        /*0380*/ 	.word	0x0001a5a0


	//   ....[6]....
        /*0384*/ 	.word	0x0001a630


	//----- nvinfo : EIATTR_COOP_GROUP_MASK_REGIDS
	.align		4
.L_583:
        /*0388*/ 	.byte	0x04, 0x29
        /*038a*/ 	.short	(.L_585 - .L_584)


	//   ....[0]....
.L_584:
        /*038c*/ 	.word	0xffffffff


	//   ....[1]....
        /*0390*/ 	.word	0xffffffff


	//   ....[2]....
        /*0394*/ 	.word	0xffffffff


	//   ....[3]....
        /*0398*/ 	.word	0xffffffff


	//   ....[4]....
        /*039c*/ 	.word	0xffffffff


	//   ....[5]....
        /*03a0*/ 	.word	0xffffffff


	//   ....[6]....
        /*03a4*/ 	.word	0xffffffff


	//   ....[7]....
        /*03a8*/ 	.word	0xffffffff


	//   ....[8]....
        /*03ac*/ 	.word	0xffffffff


	//   ....[9]....
        /*03b0*/ 	.word	0xffffffff


	//   ....[10]....
        /*03b4*/ 	.word	0xffffffff


	//   ....[11]....
        /*03b8*/ 	.word	0xffffffff


	//   ....[12]....
        /*03bc*/ 	.word	0xffffffff


	//   ....[13]....
        /*03c0*/ 	.word	0xffffffff


	//   ....[14]....
        /*03c4*/ 	.word	0xffffffff


	//   ....[15]....
        /*03c8*/ 	.word	0xffffffff


	//   ....[16]....
        /*03cc*/ 	.word	0xffffffff


	//   ....[17]....
        /*03d0*/ 	.word	0xffffffff


	//   ....[18]....
        /*03d4*/ 	.word	0xffffffff


	//   ....[19]....
        /*03d8*/ 	.word	0xffffffff


	//   ....[20]....
        /*03dc*/ 	.word	0xffffffff


	//   ....[21]....
        /*03e0*/ 	.word	0xffffffff


	//   ....[22]....
        /*03e4*/ 	.word	0xffffffff


	//   ....[23]....
        /*03e8*/ 	.word	0xffffffff


	//   ....[24]....
        /*03ec*/ 	.word	0xffffffff


	//   ....[25]....
        /*03f0*/ 	.word	0xffffffff


	//   ....[26]....
        /*03f4*/ 	.word	0xffffffff


	//   ....[27]....
        /*03f8*/ 	.word	0xffffffff


	//   ....[28]....
        /*03fc*/ 	.word	0xffffffff


	//   ....[29]....
        /*0400*/ 	.word	0xffffffff


	//   ....[30]....
        /*0404*/ 	.word	0xffffffff


	//   ....[31]....
        /*0408*/ 	.word	0xffffffff


	//   ....[32]....
        /*040c*/ 	.word	0xffffffff


	//   ....[33]....
        /*0410*/ 	.word	0xffffffff


	//   ....[34]....
        /*0414*/ 	.word	0xffffffff


	//   ....[35]....
        /*0418*/ 	.word	0xffffffff


	//   ....[36]....
        /*041c*/ 	.word	0xffffffff


	//   ....[37]....
        /*0420*/ 	.word	0xffffffff


	//   ....[38]....
        /*0424*/ 	.word	0xffffffff


	//   ....[39]....
        /*0428*/ 	.word	0xffffffff


	//   ....[40]....
        /*042c*/ 	.word	0xffffffff


	//   ....[41]....
        /*0430*/ 	.word	0xffffffff


	//   ....[42]....
        /*0434*/ 	.word	0xffffffff


	//   ....[43]....
        /*0438*/ 	.word	0xffffffff


	//   ....[44]....
        /*043c*/ 	.word	0xffffffff


	//   ....[45]....
        /*0440*/ 	.word	0xffffffff


	//   ....[46]....
        /*0444*/ 	.word	0xffffffff


	//   ....[47]....
        /*0448*/ 	.word	0xffffffff


	//   ....[48]....
        /*044c*/ 	.word	0xffffffff


	//   ....[49]....
        /*0450*/ 	.word	0xffffffff


	//   ....[50]....
        /*0454*/ 	.word	0xffffffff


	//   ....[51]....
        /*0458*/ 	.word	0xffffffff


	//   ....[52]....
        /*045c*/ 	.word	0xffffffff


	//   ....[53]....
        /*0460*/ 	.word	0xffffffff


	//   ....[54]....
        /*0464*/ 	.word	0xffffffff


	//   ....[55]....
        /*0468*/ 	.word	0xffffffff


	//   ....[56]....
        /*046c*/ 	.word	0xffffffff


	//   ....[57]....
        /*0470*/ 	.word	0xffffffff


	//   ....[58]....
        /*0474*/ 	.word	0xffffffff


	//   ....[59]....
        /*0478*/ 	.word	0xffffffff


	//   ....[60]....
        /*047c*/ 	.word	0xffffffff


	//   ....[61]....
        /*0480*/ 	.word	0xffffffff


	//   ....[62]....
        /*0484*/ 	.word	0xffffffff


	//   ....[63]....
        /*0488*/ 	.word	0xffffffff


	//   ....[64]....
        /*048c*/ 	.word	0xffffffff


	//   ....[65]....
        /*0490*/ 	.word	0xffffffff


	//   ....[66]....
        /*0494*/ 	.word	0xffffffff


	//   ....[67]....
        /*0498*/ 	.word	0xffffffff


	//   ....[68]....
        /*049c*/ 	.word	0xffffffff


	//   ....[69]....
        /*04a0*/ 	.word	0xffffffff


	//   ....[70]....
        /*04a4*/ 	.word	0xffffffff


	//   ....[71]....
        /*04a8*/ 	.word	0xffffffff


	//   ....[72]....
        /*04ac*/ 	.word	0xffffffff


	//   ....[73]....
        /*04b0*/ 	.word	0xffffffff


	//   ....[74]....
        /*04b4*/ 	.word	0xffffffff


	//   ....[75]....
        /*04b8*/ 	.word	0xffffffff


	//   ....[76]....
        /*04bc*/ 	.word	0xffffffff


	//   ....[77]....
        /*04c0*/ 	.word	0xffffffff


	//   ....[78]....
        /*04c4*/ 	.word	0xffffffff


	//   ....[79]....
        /*04c8*/ 	.word	0xffffffff


	//   ....[80]....
        /*04cc*/ 	.word	0xffffffff


	//   ....[81]....
        /*04d0*/ 	.word	0xffffffff


	//   ....[82]....
        /*04d4*/ 	.word	0xffffffff


	//   ....[83]....
        /*04d8*/ 	.word	0xffffffff


	//   ....[84]....
        /*04dc*/ 	.word	0xffffffff


	//   ....[85]....
        /*04e0*/ 	.word	0xffffffff


	//   ....[86]....
        /*04e4*/ 	.word	0xffffffff


	//   ....[87]....
        /*04e8*/ 	.word	0xffffffff


	//   ....[88]....
        /*04ec*/ 	.word	0xffffffff


	//   ....[89]....
        /*04f0*/ 	.word	0xffffffff


	//   ....[90]....
        /*04f4*/ 	.word	0xffffffff


	//   ....[91]....
        /*04f8*/ 	.word	0xffffffff


	//   ....[92]....
        /*04fc*/ 	.word	0xffffffff


	//   ....[93]....
        /*0500*/ 	.word	0xffffffff


	//   ....[94]....
        /*0504*/ 	.word	0xffffffff


	//   ....[95]....
        /*0508*/ 	.word	0xffffffff


	//   ....[96]....
        /*050c*/ 	.word	0xffffffff


	//   ....[97]....
        /*0510*/ 	.word	0xffffffff


	//   ....[98]....
        /*0514*/ 	.word	0xffffffff


	//   ....[99]....
        /*0518*/ 	.word	0xffffffff


	//   ....[100]....
        /*051c*/ 	.word	0xffffffff


	//   ....[101]....
        /*0520*/ 	.word	0xffffffff


	//   ....[102]....
        /*0524*/ 	.word	0xffffffff


	//   ....[103]....
        /*0528*/ 	.word	0xffffffff


	//   ....[104]....
        /*052c*/ 	.word	0xffffffff


	//   ....[105]....
        /*0530*/ 	.word	0xffffffff


	//   ....[106]....
        /*0534*/ 	.word	0xffffffff


	//   ....[107]....
        /*0538*/ 	.word	0xffffffff


	//   ....[108]....
        /*053c*/ 	.word	0xffffffff


	//   ....[109]....
        /*0540*/ 	.word	0xffffffff


	//   ....[110]....
        /*0544*/ 	.word	0xffffffff


	//   ....[111]....
        /*0548*/ 	.word	0xffffffff


	//   ....[112]....
        /*054c*/ 	.word	0xffffffff


	//   ....[113]....
        /*0550*/ 	.word	0xffffffff


	//   ....[114]....
        /*0554*/ 	.word	0xffffffff


	//   ....[115]....
        /*0558*/ 	.word	0xffffffff


	//   ....[116]....
        /*055c*/ 	.word	0xffffffff


	//   ....[117]....
        /*0560*/ 	.word	0xffffffff


	//   ....[118]....
        /*0564*/ 	.word	0xffffffff


	//   ....[119]....
        /*0568*/ 	.word	0xffffffff


	//   ....[120]....
        /*056c*/ 	.word	0xffffffff


	//   ....[121]....
        /*0570*/ 	.word	0xffffffff


	//   ....[122]....
        /*0574*/ 	.word	0xffffffff


	//   ....[123]....
        /*0578*/ 	.word	0xffffffff


	//   ....[124]....
        /*057c*/ 	.word	0xffffffff


	//   ....[125]....
        /*0580*/ 	.word	0xffffffff


	//   ....[126]....
        /*0584*/ 	.word	0xffffffff


	//   ....[127]....
        /*0588*/ 	.word	0xffffffff


	//   ....[128]....
        /*058c*/ 	.word	0xffffffff


	//   ....[129]....
        /*0590*/ 	.word	0xffffffff


	//   ....[130]....
        /*0594*/ 	.word	0xffffffff


	//   ....[131]....
        /*0598*/ 	.word	0xffffffff


	//   ....[132]....
        /*059c*/ 	.word	0xffffffff


	//   ....[133]....
        /*05a0*/ 	.word	0xffffffff


	//   ....[134]....
        /*05a4*/ 	.word	0xffffffff


	//   ....[135]....
        /*05a8*/ 	.word	0xffffffff


	//   ....[136]....
        /*05ac*/ 	.word	0xffffffff


	//   ....[137]....
        /*05b0*/ 	.word	0xffffffff


	//   ....[138]....
        /*05b4*/ 	.word	0xffffffff


	//   ....[139]....
        /*05b8*/ 	.word	0xffffffff


	//   ....[140]....
        /*05bc*/ 	.word	0xffffffff


	//   ....[141]....
        /*05c0*/ 	.word	0xffffffff


	//   ....[142]....
        /*05c4*/ 	.word	0xffffffff


	//   ....[143]....
        /*05c8*/ 	.word	0xffffffff


	//   ....[144]....
        /*05cc*/ 	.word	0xffffffff


	//   ....[145]....
        /*05d0*/ 	.word	0xffffffff


	//   ....[146]....
        /*05d4*/ 	.word	0xffffffff


	//   ....[147]....
        /*05d8*/ 	.word	0xffffffff


	//   ....[148]....
        /*05dc*/ 	.word	0xffffffff


	//   ....[149]....
        /*05e0*/ 	.word	0xffffffff


	//   ....[150]....
        /*05e4*/ 	.word	0xffffffff


	//   ....[151]....
        /*05e8*/ 	.word	0xffffffff


	//   ....[152]....
        /*05ec*/ 	.word	0xffffffff


	//   ....[153]....
        /*05f0*/ 	.word	0xffffffff


	//   ....[154]....
        /*05f4*/ 	.word	0xffffffff


	//   ....[155]....
        /*05f8*/ 	.word	0xffffffff


	//   ....[156]....
        /*05fc*/ 	.word	0xffffffff


	//   ....[157]....
        /*0600*/ 	.word	0xffffffff


	//   ....[158]....
        /*0604*/ 	.word	0xffffffff


	//   ....[159]....
        /*0608*/ 	.word	0xffffffff


	//   ....[160]....
        /*060c*/ 	.word	0xffffffff


	//   ....[161]....
        /*0610*/ 	.word	0xffffffff


	//   ....[162]....
        /*0614*/ 	.word	0xffffffff


	//   ....[163]....
        /*0618*/ 	.word	0xffffffff


	//   ....[164]....
        /*061c*/ 	.word	0xffffffff


	//   ....[165]....
        /*0620*/ 	.word	0xffffffff


	//   ....[166]....
        /*0624*/ 	.word	0xffffffff


	//   ....[167]....
        /*0628*/ 	.word	0xffffffff


	//   ....[168]....
        /*062c*/ 	.word	0xffffffff


	//   ....[169]....
        /*0630*/ 	.word	0xffffffff


	//   ....[170]....
        /*0634*/ 	.word	0xffffffff


	//   ....[171]....
        /*0638*/ 	.word	0xffffffff


	//   ....[172]....
        /*063c*/ 	.word	0xffffffff


	//   ....[173]....
        /*0640*/ 	.word	0xffffffff


	//   ....[174]....
        /*0644*/ 	.word	0xffffffff


	//   ....[175]....
        /*0648*/ 	.word	0xffffffff


	//   ....[176]....
        /*064c*/ 	.word	0xffffffff


	//   ....[177]....
        /*0650*/ 	.word	0xffffffff


	//   ....[178]....
        /*0654*/ 	.word	0xffffffff


	//   ....[179]....
        /*0658*/ 	.word	0x0500000f


	//   ....[180]....
        /*065c*/ 	.word	0x0500000f


	//   ....[181]....
        /*0660*/ 	.word	0x0500000f


	//   ....[182]....
        /*0664*/ 	.word	0x0500000f


	//   ....[183]....
        /*0668*/ 	.word	0x0500000f


	//   ....[184]....
        /*066c*/ 	.word	0x0500000f


	//   ....[185]....
        /*0670*/ 	.word	0x0500000f


	//   ....[186]....
        /*0674*/ 	.word	0x0500000f


	//   ....[187]....
        /*0678*/ 	.word	0x0500000f


	//   ....[188]....
        /*067c*/ 	.word	0x0500000f


	//   ....[189]....
        /*0680*/ 	.word	0x0500000f


	//   ....[190]....
        /*0684*/ 	.word	0x0500000f


	//   ....[191]....
        /*0688*/ 	.word	0x0500000f


	//   ....[192]....
        /*068c*/ 	.word	0x0500000f


	//   ....[193]....
        /*0690*/ 	.word	0x0500000f


	//   ....[194]....
        /*0694*/ 	.word	0x0500000f


	//   ....[195]....
        /*0698*/ 	.word	0x0500000f


	//   ....[196]....
        /*069c*/ 	.word	0x0500000f


	//   ....[197]....
        /*06a0*/ 	.word	0x0500000f


	//   ....[198]....
        /*06a4*/ 	.word	0x0500000f


	//   ....[199]....
        /*06a8*/ 	.word	0x0500000f


	//   ....[200]....
        /*06ac*/ 	.word	0x0500000f


	//   ....[201]....
        /*06b0*/ 	.word	0x0500000f


	//   ....[202]....
        /*06b4*/ 	.word	0x0500000f


	//   ....[203]....
        /*06b8*/ 	.word	0x0500000f


	//   ....[204]....
        /*06bc*/ 	.word	0x0500000f


	//   ....[205]....
        /*06c0*/ 	.word	0x0500000f


	//   ....[206]....
        /*06c4*/ 	.word	0x0500000f


	//   ....[207]....
        /*06c8*/ 	.word	0x0500000f


	//   ....[208]....
        /*06cc*/ 	.word	0x0500000f


	//   ....[209]....
        /*06d0*/ 	.word	0x0500000f


	//   ....[210]....
        /*06d4*/ 	.word	0x0500000f


	//   ....[211]....
        /*06d8*/ 	.word	0x0500000f


	//   ....[212]....
        /*06dc*/ 	.word	0x0500000f


	//   ....[213]....
        /*06e0*/ 	.word	0x0500000f


	//   ....[214]....
        /*06e4*/ 	.word	0x0500000f


	//   ....[215]....
        /*06e8*/ 	.word	0x0500000f


	//   ....[216]....
        /*06ec*/ 	.word	0x0500000f


	//   ....[217]....
        /*06f0*/ 	.word	0x0500000f


	//   ....[218]....
        /*06f4*/ 	.word	0x0500000f


	//   ....[219]....
        /*06f8*/ 	.word	0x0500000f


	//   ....[220]....
        /*06fc*/ 	.word	0x0500000f


	//   ....[221]....
        /*0700*/ 	.word	0x0500000f


	//   ....[222]....
        /*0704*/ 	.word	0x0500000f


	//   ....[223]....
        /*0708*/ 	.word	0x0500000f


	//   ....[224]....
        /*070c*/ 	.word	0x0500000f


	//   ....[225]....
        /*0710*/ 	.word	0x0500000f


	//   ....[226]....
        /*0714*/ 	.word	0x0500000f


	//   ....[227]....
        /*0718*/ 	.word	0x0500000f


	//   ....[228]....
        /*071c*/ 	.word	0x0500000f


	//   ....[229]....
        /*0720*/ 	.word	0x0500000f


	//   ....[230]....
        /*0724*/ 	.word	0x0500000f


	//   ....[231]....
        /*0728*/ 	.word	0x0500000f


	//   ....[232]....
        /*072c*/ 	.word	0x0500000f


	//   ....[233]....
        /*0730*/ 	.word	0x0500000f


	//   ....[234]....
        /*0734*/ 	.word	0x0500000f


	//   ....[235]....
        /*0738*/ 	.word	0x0500000f


	//   ....[236]....
        /*073c*/ 	.word	0x0500000f


	//   ....[237]....
        /*0740*/ 	.word	0x0500000f


	//   ....[238]....
        /*0744*/ 	.word	0x0500000f


	//   ....[239]....
        /*0748*/ 	.word	0x0500000f


	//   ....[240]....
        /*074c*/ 	.word	0x0500000f


	//   ....[241]....
        /*0750*/ 	.word	0x0500000f


	//   ....[242]....
        /*0754*/ 	.word	0x0500000f


	//   ....[243]....
        /*0758*/ 	.word	0x0500000f


	//   ....[244]....
        /*075c*/ 	.word	0x0500000f


	//   ....[245]....
        /*0760*/ 	.word	0x0500000f


	//   ....[246]....
        /*0764*/ 	.word	0x0500000f


	//   ....[247]....
        /*0768*/ 	.word	0x0500000f


	//   ....[248]....
        /*076c*/ 	.word	0x0500000f


	//   ....[249]....
        /*0770*/ 	.word	0x0500000f


	//   ....[250]....
        /*0774*/ 	.word	0x0500000f


	//   ....[251]....
        /*0778*/ 	.word	0x0500000f


	//   ....[252]....
        /*077c*/ 	.word	0x0500000f


	//   ....[253]....
        /*0780*/ 	.word	0x0500000f


	//   ....[254]....
        /*0784*/ 	.word	0x0500000f


	//   ....[255]....
        /*0788*/ 	.word	0x0500000f


	//   ....[0]....
        /*078c*/ 	.word	0x0500000f


	//   ....[1]....
        /*0790*/ 	.word	0x0500000f


	//   ....[2]....
        /*0794*/ 	.word	0x0500000f


	//   ....[3]....
        /*0798*/ 	.word	0x0500000f


	//   ....[4]....
        /*079c*/ 	.word	0x0500000f


	//   ....[5]....
        /*07a0*/ 	.word	0x0500000f


	//   ....[6]....
        /*07a4*/ 	.word	0x0500000f


	//   ....[7]....
        /*07a8*/ 	.word	0x0500000f


	//   ....[8]....
        /*07ac*/ 	.word	0x0500000f


	//   ....[9]....
        /*07b0*/ 	.word	0x0500000f


	//   ....[10]....
        /*07b4*/ 	.word	0x0500000f


	//   ....[11]....
        /*07b8*/ 	.word	0x0500000f


	//   ....[12]....
        /*07bc*/ 	.word	0x0500000f


	//   ....[13]....
        /*07c0*/ 	.word	0x0500000f


	//   ....[14]....
        /*07c4*/ 	.word	0x0500000f


	//   ....[15]....
        /*07c8*/ 	.word	0x0500000f


	//   ....[16]....
        /*07cc*/ 	.word	0x0500000f


	//   ....[17]....
        /*07d0*/ 	.word	0x0500000f


	//   ....[18]....
        /*07d4*/ 	.word	0x0500000f


	//   ....[19]....
        /*07d8*/ 	.word	0x0500000f


	//   ....[20]....
        /*07dc*/ 	.word	0x0500000f


	//   ....[21]....
        /*07e0*/ 	.word	0x0500000f


	//   ....[22]....
        /*07e4*/ 	.word	0x0500000f


	//   ....[23]....
        /*07e8*/ 	.word	0x0500000f


	//   ....[24]....
        /*07ec*/ 	.word	0x0500000f


	//   ....[25]....
        /*07f0*/ 	.word	0x0500000f


	//   ....[26]....
        /*07f4*/ 	.word	0x0500000f


	//   ....[27]....
        /*07f8*/ 	.word	0x0500000f


	//   ....[28]....
        /*07fc*/ 	.word	0x0500000f


	//   ....[29]....
        /*0800*/ 	.word	0x0500000f


	//   ....[30]....
        /*0804*/ 	.word	0x0500000f


	//   ....[31]....
        /*0808*/ 	.word	0x0500000f


	//   ....[32]....
        /*080c*/ 	.word	0x0500000f


	//   ....[33]....
        /*0810*/ 	.word	0x0500000f


	//   ....[34]....
        /*0814*/ 	.word	0x0500000f


	//   ....[35]....
        /*0818*/ 	.word	0x0500000f


	//   ....[36]....
        /*081c*/ 	.word	0x0500000f


	//   ....[37]....
        /*0820*/ 	.word	0x0500000f


	//   ....[38]....
        /*0824*/ 	.word	0x0500000f


	//   ....[39]....
        /*0828*/ 	.word	0x0500000f


	//   ....[40]....
        /*082c*/ 	.word	0x0500000f


	//   ....[41]....
        /*0830*/ 	.word	0x0500000f


	//   ....[42]....
        /*0834*/ 	.word	0x0500000f


	//   ....[43]....
        /*0838*/ 	.word	0x0500000f


	//----- nvinfo : EIATTR_COOP_GROUP_INSTR_OFFSETS
	.align		4
.L_585:
        /*083c*/ 	.byte	0x04, 0x28
        /*083e*/ 	.short	(.L_587 - .L_586)


	//   ....[0]....
.L_586:
        /*0840*/ 	.word	0x00000060


	//   ....[1]....
        /*0844*/ 	.word	0x00000130


	//   ....[2]....
        /*0848*/ 	.word	0x000001e0


	//   ....[3]....
        /*084c*/ 	.word	0x000003a0


	//   ....[4]....
        /*0850*/ 	.word	0x00000500


	//   ....[5]....
        /*0854*/ 	.word	0x00000620


	//   ....[6]....
        /*0858*/ 	.word	0x00000780


	//   ....[7]....
        /*085c*/ 	.word	0x00002e20


	//   ....[8]....
        /*0860*/ 	.word	0x00002e30


	//   ....[9]....
        /*0864*/ 	.word	0x00003500


	//   ....[10]....
        /*0868*/ 	.word	0x00003510


	//   ....[11]....
        /*086c*/ 	.word	0x00004090


	//   ....[12]....
        /*0870*/ 	.word	0x000040a0


	//   ....[13]....
        /*0874*/ 	.word	0x00004820


	//   ....[14]....
        /*0878*/ 	.word	0x00004830


	//   ....[15]....
        /*087c*/ 	.word	0x00005230


	//   ....[16]....
        /*0880*/ 	.word	0x00005240


	//   ....[17]....
        /*0884*/ 	.word	0x00005350


	//   ....[18]....
        /*0888*/ 	.word	0x00005360


	//   ....[19]....
        /*088c*/ 	.word	0x00005760


	//   ....[20]....
        /*0890*/ 	.word	0x000057a0


	//   ....[21]....
        /*0894*/ 	.word	0x00005a80


	//   ....[22]....
        /*0898*/ 	.word	0x00005aa0


	//   ....[23]....
        /*089c*/ 	.word	0x000064a0


	//   ....[24]....
        /*08a0*/ 	.word	0x00006c10


	//   ....[25]....
        /*08a4*/ 	.word	0x00006c20


	//   ....[26]....
        /*08a8*/ 	.word	0x00006c30


	//   ....[27]....
        /*08ac*/ 	.word	0x00006c40


	//   ....[28]....
        /*08b0*/ 	.word	0x00006f60


	//   ....[29]....
        /*08b4*/ 	.word	0x00006f70


	//   ....[30]....
        /*08b8*/ 	.word	0x00006f80


	//   ....[31]....
        /*08bc*/ 	.word	0x00006f90


	//   ....[32]....
        /*08c0*/ 	.word	0x00008260


	//   ....[33]....
        /*08c4*/ 	.word	0x00008280


	//   ....[34]....
        /*08c8*/ 	.word	0x00008290


	//   ....[35]....
        /*08cc*/ 	.word	0x000082a0


	//   ....[36]....
        /*08d0*/ 	.word	0x00008390


	//   ....[37]....
        /*08d4*/ 	.word	0x000083b0


	//   ....[38]....
        /*08d8*/ 	.word	0x00008450


	//   ....[39]....
        /*08dc*/ 	.word	0x00008480


	//   ....[40]....
        /*08e0*/ 	.word	0x0000a010


	//   ....[41]....
        /*08e4*/ 	.word	0x0000a030


	//   ....[42]....
        /*08e8*/ 	.word	0x0000a5b0


	//   ....[43]....
        /*08ec*/ 	.word	0x0000a6d0


	//   ....[44]....
        /*08f0*/ 	.word	0x0000acf0


	//   ....[45]....
        /*08f4*/ 	.word	0x0000ad40


	//   ....[46]....
        /*08f8*/ 	.word	0x0000c1e0


	//   ....[47]....
        /*08fc*/ 	.word	0x0000c1f0


	//   ....[48]....
        /*0900*/ 	.word	0x0000cc40


	//   ....[49]....
        /*0904*/ 	.word	0x0000cc60


	//   ....[50]....
        /*0908*/ 	.word	0x0000d0d0


	//   ....[51]....
        /*090c*/ 	.word	0x0000d0f0


	//   ....[52]....
        /*0910*/ 	.word	0x0000f110


	//   ....[53]....
        /*0914*/ 	.word	0x0000f170


	//   ....[54]....
        /*0918*/ 	.word	0x0000fb70


	//   ....[55]....
        /*091c*/ 	.word	0x0000fbe0


	//   ....[56]....
        /*0920*/ 	.word	0x00010cc0


	//   ....[57]....
        /*0924*/ 	.word	0x00010d10


	//   ....[58]....
        /*0928*/ 	.word	0x00010d60


	//   ....[59]....
        /*092c*/ 	.word	0x00010da0


	//   ....[60]....
        /*0930*/ 	.word	0x000129e0


	//   ....[61]....
        /*0934*/ 	.word	0x00012a20


	//   ....[62]....
        /*0938*/ 	.word	0x00012bd0


	//   ....[63]....
        /*093c*/ 	.word	0x00012c30


	//   ....[64]....
        /*0940*/ 	.word	0x00013250


	//   ....[65]....
        /*0944*/ 	.word	0x00013270


	//   ....[66]....
        /*0948*/ 	.word	0x000133d0


	//   ....[67]....
        /*094c*/ 	.word	0x000133f0


	//   ....[68]....
        /*0950*/ 	.word	0x00013530


	//   ....[69]....
        /*0954*/ 	.word	0x00013550


	//   ....[70]....
        /*0958*/ 	.word	0x000136a0


	//   ....[71]....
        /*095c*/ 	.word	0x000136c0


	//   ....[72]....
        /*0960*/ 	.word	0x00013fd0


	//   ....[73]....
        /*0964*/ 	.word	0x00013fe0


	//   ....[74]....
        /*0968*/ 	.word	0x00014220


	//   ....[75]....
        /*096c*/ 	.word	0x00014230


	//   ....[76]....
        /*0970*/ 	.word	0x00014460


	//   ....[77]....
        /*0974*/ 	.word	0x00014470


	//   ....[78]....
        /*0978*/ 	.word	0x000146a0


	//   ....[79]....
        /*097c*/ 	.word	0x000146b0


	//   ....[80]....
        /*0980*/ 	.word	0x00014940


	//   ....[81]....
        /*0984*/ 	.word	0x00014b10


	//   ....[82]....
        /*0988*/ 	.word	0x00014b40


	//   ....[83]....
        /*098c*/ 	.word	0x00014b70


	//   ....[84]....
        /*0990*/ 	.word	0x00014ba0


	//   ....[85]....
        /*0994*/ 	.word	0x00014bd0


	//   ....[86]....
        /*0998*/ 	.word	0x00014c00


	//   ....[87]....
        /*099c*/ 	.word	0x00014d70


	//   ....[88]....
        /*09a0*/ 	.word	0x00014da0


	//   ....[89]....
        /*09a4*/ 	.word	0x00014dd0


	//   ....[90]....
        /*09a8*/ 	.word	0x00014e00


	//   ....[91]....
        /*09ac*/ 	.word	0x00014e30


	//   ....[92]....
        /*09b0*/ 	.word	0x00014e60


	//   ....[93]....
        /*09b4*/ 	.word	0x00014ef0


	//   ....[94]....
        /*09b8*/ 	.word	0x00014f50


	//   ....[95]....
        /*09bc*/ 	.word	0x00014fe0


	//   ....[96]....
        /*09c0*/ 	.word	0x00015dc0


	//   ....[97]....
        /*09c4*/ 	.word	0x00017cd0


	//   ....[98]....
        /*09c8*/ 	.word	0x00017cf0


	//   ....[99]....
        /*09cc*/ 	.word	0x00017d80


	//   ....[100]....
        /*09d0*/ 	.word	0x00017da0


	//   ....[101]....
        /*09d4*/ 	.word	0x00017e20


	//   ....[102]....
        /*09d8*/ 	.word	0x00017e40


	//   ....[103]....
        /*09dc*/ 	.word	0x00017ec0


	//   ....[104]....
        /*09e0*/ 	.word	0x00017ee0


	//   ....[105]....
        /*09e4*/ 	.word	0x00017f60


	//   ....[106]....
        /*09e8*/ 	.word	0x00017f80


	//   ....[107]....
        /*09ec*/ 	.word	0x00017f90


	//   ....[108]....
        /*09f0*/ 	.word	0x00017fa0


	//   ....[109]....
        /*09f4*/ 	.word	0x00018820


	//   ....[110]....
        /*09f8*/ 	.word	0x00018850


	//   ....[111]....
        /*09fc*/ 	.word	0x00018910


	//   ....[112]....
        /*0a00*/ 	.word	0x00018920


	//   ....[113]....
        /*0a04*/ 	.word	0x000189b0


	//   ....[114]....
        /*0a08*/ 	.word	0x000189c0


	//   ....[115]....
        /*0a0c*/ 	.word	0x00018a50


	//   ....[116]....
        /*0a10*/ 	.word	0x00018a60


	//   ....[117]....
        /*0a14*/ 	.word	0x00018af0


	//   ....[118]....
        /*0a18*/ 	.word	0x00018b00


	//   ....[119]....
        /*0a1c*/ 	.word	0x00018b90


	//   ....[120]....
        /*0a20*/ 	.word	0x00018ba0


	//   ....[121]....
        /*0a24*/ 	.word	0x00018c20


	//   ....[122]....
        /*0a28*/ 	.word	0x00018c30


	//   ....[123]....
        /*0a2c*/ 	.word	0x00018c40


	//   ....[124]....
        /*0a30*/ 	.word	0x00018c50


	//   ....[125]....
        /*0a34*/ 	.word	0x000190d0


	//   ....[126]....
        /*0a38*/ 	.word	0x00019100


	//   ....[127]....
        /*0a3c*/ 	.word	0x00019160


	//   ....[128]....
        /*0a40*/ 	.word	0x00019210


	//   ....[129]....
        /*0a44*/ 	.word	0x00019220


	//   ....[130]....
        /*0a48*/ 	.word	0x00019250


	//   ....[131]....
        /*0a4c*/ 	.word	0x000192e0


	//   ....[132]....
        /*0a50*/ 	.word	0x00019390


	//   ....[133]....
        /*0a54*/ 	.word	0x000193a0


	//   ....[134]....
        /*0a58*/ 	.word	0x000193d0


	//   ....[135]....
        /*0a5c*/ 	.word	0x000193e0


	//   ....[136]....
        /*0a60*/ 	.word	0x00019470


	//   ....[137]....
        /*0a64*/ 	.word	0x00019bb0


	//   ....[138]....
        /*0a68*/ 	.word	0x00019bd0


	//   ....[139]....
        /*0a6c*/ 	.word	0x00019c20


	//   ....[140]....
        /*0a70*/ 	.word	0x00019c30


	//   ....[141]....
        /*0a74*/ 	.word	0x00019c70


	//   ....[142]....
        /*0a78*/ 	.word	0x00019c80


	//   ....[143]....
        /*0a7c*/ 	.word	0x00019cc0


	//   ....[144]....
        /*0a80*/ 	.word	0x00019cd0


	//   ....[145]....
        /*0a84*/ 	.word	0x00019d10


	//   ....[146]....
        /*0a88*/ 	.word	0x00019d20


	//   ....[147]....
        /*0a8c*/ 	.word	0x00019d30


	//   ....[148]....
        /*0a90*/ 	.word	0x00019d70


	//   ....[149]....
        /*0a94*/ 	.word	0x0001a0c0


	//   ....[150]....
        /*0a98*/ 	.word	0x0001a0e0


	//   ....[151]....
        /*0a9c*/ 	.word	0x0001a0f0


	//   ....[152]....
        /*0aa0*/ 	.word	0x0001a110


	//   ....[153]....
        /*0aa4*/ 	.word	0x0001a180


	//   ....[154]....
        /*0aa8*/ 	.word	0x0001a1a0


	//   ....[155]....
        /*0aac*/ 	.word	0x0001a200


	//   ....[156]....
        /*0ab0*/ 	.word	0x0001a220


	//   ....[157]....
        /*0ab4*/ 	.word	0x0001a280


	//   ....[158]....
        /*0ab8*/ 	.word	0x0001a2a0


	//   ....[159]....
        /*0abc*/ 	.word	0x0001a300


	//   ....[160]....
        /*0ac0*/ 	.word	0x0001a320


	//   ....[161]....
        /*0ac4*/ 	.word	0x0001a810


	//   ....[162]....
        /*0ac8*/ 	.word	0x0001a870


	//   ....[163]....
        /*0acc*/ 	.word	0x0001a8a0


	//   ....[164]....
        /*0ad0*/ 	.word	0x0001a8d0


	//   ....[165]....
        /*0ad4*/ 	.word	0x0001a8e0


	//   ....[166]....
        /*0ad8*/ 	.word	0x0001a910


	//   ....[167]....
        /*0adc*/ 	.word	0x0001a940


	//   ....[168]....
        /*0ae0*/ 	.word	0x0001a970


	//   ....[169]....
        /*0ae4*/ 	.word	0x0001aaf0


	//   ....[170]....
        /*0ae8*/ 	.word	0x0001ab20


	//   ....[171]....
        /*0aec*/ 	.word	0x0001ab50


	//   ....[172]....
        /*0af0*/ 	.word	0x0001ab80


	//   ....[173]....
        /*0af4*/ 	.word	0x0001abb0


	//   ....[174]....
        /*0af8*/ 	.word	0x0001abe0


	//   ....[175]....
        /*0afc*/ 	.word	0x0001aca0


	//   ....[176]....
        /*0b00*/ 	.word	0x0001acc0


	//   ....[177]....
        /*0b04*/ 	.word	0x0001ad30


	//   ....[178]....
        /*0b08*/ 	.word	0x0001b3d0


	//   ....[179]....
        /*0b0c*/ 	.word	0x0001b6e0


	//   ....[180]....
        /*0b10*/ 	.word	0x0001b770


	//   ....[181]....
        /*0b14*/ 	.word	0x0001b800


	//   ....[182]....
        /*0b18*/ 	.word	0x0001b890


	//   ....[183]....
        /*0b1c*/ 	.word	0x0001b970


	//   ....[184]....
        /*0b20*/ 	.word	0x0001ba00


	//   ....[185]....
        /*0b24*/ 	.word	0x0001baa0


	//   ....[186]....
        /*0b28*/ 	.word	0x0001bb30


	//   ....[187]....
        /*0b2c*/ 	.word	0x0001bc20


	//   ....[188]....
        /*0b30*/ 	.word	0x0001bcb0


	//   ....[189]....
        /*0b34*/ 	.word	0x0001bd50


	//   ....[190]....
        /*0b38*/ 	.word	0x0001bde0


	//   ....[191]....
        /*0b3c*/ 	.word	0x0001bf20


	//   ....[192]....
        /*0b40*/ 	.word	0x0001bfc0


	//   ....[193]....
        /*0b44*/ 	.word	0x0001c050


	//   ....[194]....
        /*0b48*/ 	.word	0x0001c0a0


	//   ....[195]....
        /*0b4c*/ 	.word	0x0001c0f0


	//   ....[196]....
        /*0b50*/ 	.word	0x0001c180


	//   ....[197]....
        /*0b54*/ 	.word	0x0001c210


	//   ....[198]....
        /*0b58*/ 	.word	0x0001c260


	//   ....[199]....
        /*0b5c*/ 	.word	0x0001c2b0


	//   ....[200]....
        /*0b60*/ 	.word	0x0001c3a0


	//   ....[201]....
        /*0b64*/ 	.word	0x0001c450


	//   ....[202]....
        /*0b68*/ 	.word	0x0001c4d0


	//   ....[203]....
        /*0b6c*/ 	.word	0x0001c540


	//   ....[204]....
        /*0b70*/ 	.word	0x0001c680


	//   ....[205]....
        /*0b74*/ 	.word	0x0001c790


	//   ....[206]....
        /*0b78*/ 	.word	0x0001c840


	//   ....[207]....
        /*0b7c*/ 	.word	0x0001c890


	//   ....[208]....
        /*0b80*/ 	.word	0x0001cb40


	//   ....[209]....
        /*0b84*/ 	.word	0x0001cb90


	//   ....[210]....
        /*0b88*/ 	.word	0x0001cc20


	//   ....[211]....
        /*0b8c*/ 	.word	0x0001ccb0


	//   ....[212]....
        /*0b90*/ 	.word	0x0001cd40


	//   ....[213]....
        /*0b94*/ 	.word	0x0001cdd0


	//   ....[214]....
        /*0b98*/ 	.word	0x0001ce60


	//   ....[215]....
        /*0b9c*/ 	.word	0x0001cef0


	//   ....[216]....
        /*0ba0*/ 	.word	0x0001cfb0


	//   ....[217]....
        /*0ba4*/ 	.word	0x0001d290


	//   ....[218]....
        /*0ba8*/ 	.word	0x0001d380


	//   ....[219]....
        /*0bac*/ 	.word	0x0001d420


	//   ....[220]....
        /*0bb0*/ 	.word	0x0001d480


	//   ....[221]....
        /*0bb4*/ 	.word	0x0001d570


	//   ....[222]....
        /*0bb8*/ 	.word	0x0001d5e0


	//   ....[223]....
        /*0bbc*/ 	.word	0x0001d6d0


	//   ....[224]....
        /*0bc0*/ 	.word	0x0001d740


	//   ....[225]....
        /*0bc4*/ 	.word	0x0001d830


	//   ....[226]....
        /*0bc8*/ 	.word	0x0001d8a0


	//   ....[227]....
        /*0bcc*/ 	.word	0x0001d990


	//   ....[228]....
        /*0bd0*/ 	.word	0x0001da00


	//   ....[229]....
        /*0bd4*/ 	.word	0x0001dae0


	//   ....[230]....
        /*0bd8*/ 	.word	0x0001dba0


	//   ....[231]....
        /*0bdc*/ 	.word	0x0001dc00


	//   ....[232]....
        /*0be0*/ 	.word	0x0001dc60


	//   ....[233]....
        /*0be4*/ 	.word	0x0001dd50


	//   ....[234]....
        /*0be8*/ 	.word	0x0001ddb0


	//   ....[235]....
        /*0bec*/ 	.word	0x0001deb0


	//   ....[236]....
        /*0bf0*/ 	.word	0x0001df10


	//   ....[237]....
        /*0bf4*/ 	.word	0x0001e010


	//   ....[238]....
        /*0bf8*/ 	.word	0x0001e070


	//   ....[239]....
        /*0bfc*/ 	.word	0x0001e170


	//   ....[240]....
        /*0c00*/ 	.word	0x0001e1d0


	//   ....[241]....
        /*0c04*/ 	.word	0x0001e2d0


	//   ....[242]....
        /*0c08*/ 	.word	0x0001e330


	//   ....[243]....
        /*0c0c*/ 	.word	0x0001e430


	//   ....[244]....
        /*0c10*/ 	.word	0x0001e490


	//   ....[245]....
        /*0c14*/ 	.word	0x0001e530


	//   ....[246]....
        /*0c18*/ 	.word	0x0001e6b0


	//   ....[247]....
        /*0c1c*/ 	.word	0x0001e780


	//   ....[248]....
        /*0c20*/ 	.word	0x0001e840


	//   ....[249]....
        /*0c24*/ 	.word	0x0001e950


	//   ....[250]....
        /*0c28*/ 	.word	0x0001e9b0


	//   ....[251]....
        /*0c2c*/ 	.word	0x0001eac0


	//   ....[252]....
        /*0c30*/ 	.word	0x0001eb20


	//   ....[253]....
        /*0c34*/ 	.word	0x0001ec30


	//   ....[254]....
        /*0c38*/ 	.word	0x0001ec90


	//   ....[255]....
        /*0c3c*/ 	.word	0x0001eda0


	//   ....[0]....
        /*0c40*/ 	.word	0x0001ee00


	//   ....[1]....
        /*0c44*/ 	.word	0x0001eec0


	//   ....[2]....
        /*0c48*/ 	.word	0x0001f020


	//   ....[3]....
        /*0c4c*/ 	.word	0x0001f0c0


	//   ....[4]....
        /*0c50*/ 	.word	0x0001f120


	//   ....[5]....
        /*0c54*/ 	.word	0x0001f1d0


	//   ....[6]....
        /*0c58*/ 	.word	0x0001f230


	//   ....[7]....
        /*0c5c*/ 	.word	0x0001f2e0


	//   ....[8]....
        /*0c60*/ 	.word	0x0001f340


	//   ....[9]....
        /*0c64*/ 	.word	0x0001f3f0


	//   ....[10]....
        /*0c68*/ 	.word	0x0001f450


	//   ....[11]....
        /*0c6c*/ 	.word	0x0001f500


	//   ....[12]....
        /*0c70*/ 	.word	0x0001f560


	//   ....[13]....
        /*0c74*/ 	.word	0x0001f610


	//   ....[14]....
        /*0c78*/ 	.word	0x0001f700


	//   ....[15]....
        /*0c7c*/ 	.word	0x0001f7a0


	//   ....[16]....
        /*0c80*/ 	.word	0x0001f800


	//   ....[17]....
        /*0c84*/ 	.word	0x0001f8d0


	//   ....[18]....
        /*0c88*/ 	.word	0x0001f930


	//   ....[19]....
        /*0c8c*/ 	.word	0x0001fa00


	//   ....[20]....
        /*0c90*/ 	.word	0x0001fa60


	//   ....[21]....
        /*0c94*/ 	.word	0x0001fb30


	//   ....[22]....
        /*0c98*/ 	.word	0x0001fb90


	//   ....[23]....
        /*0c9c*/ 	.word	0x0001fc60


	//   ....[24]....
        /*0ca0*/ 	.word	0x0001fcc0


	//   ....[25]....
        /*0ca4*/ 	.word	0x0001fd90


	//   ....[26]....
        /*0ca8*/ 	.word	0x0001fe20


	//   ....[27]....
        /*0cac*/ 	.word	0x0001fec0


	//   ....[28]....
        /*0cb0*/ 	.word	0x0001ffe0


	//   ....[29]....
        /*0cb4*/ 	.word	0x00020050


	//   ....[30]....
        /*0cb8*/ 	.word	0x000200c0


	//   ....[31]....
        /*0cbc*/ 	.word	0x00020130


	//   ....[32]....
        /*0cc0*/ 	.word	0x000201a0


	//   ....[33]....
        /*0cc4*/ 	.word	0x00020220


	//   ....[34]....
        /*0cc8*/ 	.word	0x000202b0


	//   ....[35]....
        /*0ccc*/ 	.word	0x00020340


	//   ....[36]....
        /*0cd0*/ 	.word	0x000203b0


	//   ....[37]....
        /*0cd4*/ 	.word	0x00020420


	//   ....[38]....
        /*0cd8*/ 	.word	0x00020490


	//   ....[39]....
        /*0cdc*/ 	.word	0x00020510


	//   ....[40]....
        /*0ce0*/ 	.word	0x00020580


	//   ....[41]....
        /*0ce4*/ 	.word	0x00020620


	//   ....[42]....
        /*0ce8*/ 	.word	0x000206b0


	//   ....[43]....
        /*0cec*/ 	.word	0x000207d0


	//----- nvinfo : EIATTR_REG_RECONFIG
	.align		4
.L_587:
        /*0cf0*/ 	.byte	0x01, 0x54
	.zero		2


	//----- nvinfo : EIATTR_SYSCALL_OFFSETS
	.align		4
        /*0cf4*/ 	.byte	0x04, 0x46
        /*0cf6*/ 	.short	(.L_589 - .L_588)


	//   ....[0]....
.L_588:
        /*0cf8*/ 	.word	0x000019f0


	//   ....[1]....
        /*0cfc*/ 	.word	0x00001b40


	//   ....[2]....
        /*0d00*/ 	.word	0x00006640


	//   ....[3]....
        /*0d04*/ 	.word	0x00006960


	//   ....[4]....
        /*0d08*/ 	.word	0x000172d0


	//   ....[5]....
        /*0d0c*/ 	.word	0x00017420


	//   ....[6]....
        /*0d10*/ 	.word	0x00017510


	//   ....[7]....
        /*0d14*/ 	.word	0x00018460


	//----- nvinfo : EIATTR_MBARRIER_INSTR_OFFSETS
	.align		4
.L_589:
        /*0d18*/ 	.byte	0x04, 0x39
        /*0d1a*/ 	.short	(.L_591 - .L_590)


	//   ....[0]....
.L_590:
        /*0d1c*/ 	.word	0x00000250
        /*0d20*/ 	.word	0x000000ff
        /*0d24*/ 	.word	0x00022800
        /*0d28*/ 	.short	0x0100
        /*0d2a*/ 	.byte	0x08
	.zero		1


	//   ....[1]....
        /*0d2c*/ 	.word	0x00000260
        /*0d30*/ 	.word	0x000000ff
        /*0d34*/ 	.word	0x00022820
        /*0d38*/ 	.short	0x0100
        /*0d3a*/ 	.byte	0x08
	.zero		1


	//   ....[2]....
        /*0d3c*/ 	.word	0x00000350
        /*0d40*/ 	.word	0x000000ff
        /*0d44*/ 	.word	0x00022830
        /*0d48*/ 	.short	0x0100
        /*0d4a*/ 	.byte	0x08
	.zero		1


	//   ....[3]....
        /*0d4c*/ 	.word	0x00000360
        /*0d50*/ 	.word	0x000000ff
        /*0d54*/ 	.word	0x00022840
        /*0d58*/ 	.short	0x0100
        /*0d5a*/ 	.byte	0x08
	.zero		1


	//   ....[4]....
        /*0d5c*/ 	.word	0x00000370
        /*0d60*/ 	.word	0x000000ff
        /*0d64*/ 	.word	0x00022838
        /*0d68*/ 	.short	0x0100
        /*0d6a*/ 	.byte	0x08
	.zero		1


	//   ....[5]....
        /*0d6c*/ 	.word	0x00000380
        /*0d70*/ 	.word	0x000000ff
        /*0d74*/ 	.word	0x00022848
        /*0d78*/ 	.short	0x0100
        /*0d7a*/ 	.byte	0x08
	.zero		1


	//   ....[6]....
        /*0d7c*/ 	.word	0x000004b0
        /*0d80*/ 	.word	0x000000ff
        /*0d84*/ 	.word	0x00022850
        /*0d88*/ 	.short	0x0100
        /*0d8a*/ 	.byte	0x08
	.zero		1


	//   ....[7]....
        /*0d8c*/ 	.word	0x000004c0
        /*0d90*/ 	.word	0x000000ff
        /*0d94*/ 	.word	0x00022860
        /*0d98*/ 	.short	0x0100
        /*0d9a*/ 	.byte	0x08
	.zero		1


	//   ....[8]....
        /*0d9c*/ 	.word	0x000004d0
        /*0da0*/ 	.word	0x000000ff
        /*0da4*/ 	.word	0x00022858
        /*0da8*/ 	.short	0x0100
        /*0daa*/ 	.byte	0x08
	.zero		1


	//   ....[9]....
        /*0dac*/ 	.word	0x000004e0
        /*0db0*/ 	.word	0x000000ff
        /*0db4*/ 	.word	0x00022868
        /*0db8*/ 	.short	0x0100
        /*0dba*/ 	.byte	0x08
	.zero		1


	//   ....[10]....
        /*0dbc*/ 	.word	0x000005d0
        /*0dc0*/ 	.word	0x000000ff
        /*0dc4*/ 	.word	0x00022870
        /*0dc8*/ 	.short	0x0100
        /*0dca*/ 	.byte	0x06
	.zero		1


	//   ....[11]....
        /*0dcc*/ 	.word	0x000005e0
        /*0dd0*/ 	.word	0x000000ff
        /*0dd4*/ 	.word	0x00022880
        /*0dd8*/ 	.short	0x0100
        /*0dda*/ 	.byte	0x06
	.zero		1


	//   ....[12]....
        /*0ddc*/ 	.word	0x000005f0
        /*0de0*/ 	.word	0x000000ff
        /*0de4*/ 	.word	0x00022878
        /*0de8*/ 	.short	0x0100
        /*0dea*/ 	.byte	0x06
	.zero		1


	//   ....[13]....
        /*0dec*/ 	.word	0x00000600
        /*0df0*/ 	.word	0x000000ff
        /*0df4*/ 	.word	0x00022888
        /*0df8*/ 	.short	0x0100
        /*0dfa*/ 	.byte	0x06
	.zero		1


	//   ....[14]....
        /*0dfc*/ 	.word	0x00000730
        /*0e00*/ 	.word	0x000000ff
        /*0e04*/ 	.word	0x00022890
        /*0e08*/ 	.short	0x0100
        /*0e0a*/ 	.byte	0x08
	.zero		1


	//   ....[15]....
        /*0e0c*/ 	.word	0x00000740
        /*0e10*/ 	.word	0x000000ff
        /*0e14*/ 	.word	0x000228a0
        /*0e18*/ 	.short	0x0100
        /*0e1a*/ 	.byte	0x08
	.zero		1


	//   ....[16]....
        /*0e1c*/ 	.word	0x00000750
        /*0e20*/ 	.word	0x000000ff
        /*0e24*/ 	.word	0x00022898
        /*0e28*/ 	.short	0x0100
        /*0e2a*/ 	.byte	0x08
	.zero		1


	//   ....[17]....
        /*0e2c*/ 	.word	0x00000760
        /*0e30*/ 	.word	0x000000ff
        /*0e34*/ 	.word	0x000228a8
        /*0e38*/ 	.short	0x0100
        /*0e3a*/ 	.byte	0x08
	.zero		1


	//   ....[18]....
        /*0e3c*/ 	.word	0x00000890
        /*0e40*/ 	.word	0x000000ff
        /*0e44*/ 	.word	0x000228b0
        /*0e48*/ 	.short	0x0100
        /*0e4a*/ 	.byte	0x08
	.zero		1


	//   ....[19]....
        /*0e4c*/ 	.word	0x000008a0
        /*0e50*/ 	.word	0x000000ff
        /*0e54*/ 	.word	0x000228c0
        /*0e58*/ 	.short	0x0100
        /*0e5a*/ 	.byte	0x08
	.zero		1


	//   ....[20]....
        /*0e5c*/ 	.word	0x000008b0
        /*0e60*/ 	.word	0x000000ff
        /*0e64*/ 	.word	0x000228b8
        /*0e68*/ 	.short	0x0100
        /*0e6a*/ 	.byte	0x08
	.zero		1


	//   ....[21]....
        /*0e6c*/ 	.word	0x000008c0
        /*0e70*/ 	.word	0x000000ff
        /*0e74*/ 	.word	0x000228c8
        /*0e78*/ 	.short	0x0100
        /*0e7a*/ 	.byte	0x08
	.zero		1


	//   ....[22]....
        /*0e7c*/ 	.word	0x00002dd0
        /*0e80*/ 	.word	0x00000057
        /*0e84*/ 	.word	0x00022890
        /*0e88*/ 	.short	0x010a
        /*0e8a*/ 	.byte	0x3f
	.zero		1


	//   ....[23]....
        /*0e8c*/ 	.word	0x00004030
        /*0e90*/ 	.word	0x00000057
        /*0e94*/ 	.word	0x00022890
        /*0e98*/ 	.short	0x010a
        /*0e9a*/ 	.byte	0x3f
	.zero		1


	//   ....[24]....
        /*0e9c*/ 	.word	0x00005070
        /*0ea0*/ 	.word	0x00000057
        /*0ea4*/ 	.word	0x00022890
        /*0ea8*/ 	.short	0x010a
        /*0eaa*/ 	.byte	0x3f
	.zero		1


	//   ....[25]....
        /*0eac*/ 	.word	0x00005530
        /*0eb0*/ 	.word	0x00000008
        /*0eb4*/ 	.word	0x00000000
        /*0eb8*/ 	.short	0x0101
        /*0eba*/ 	.byte	0x3f
	.zero		1


	//   ....[26]....
        /*0ebc*/ 	.word	0x00005570
        /*0ec0*/ 	.word	0x00000057
        /*0ec4*/ 	.word	0x000228b0
        /*0ec8*/ 	.short	0x010a
        /*0eca*/ 	.byte	0x3f
	.zero		1


	//   ....[27]....
        /*0ecc*/ 	.word	0x00005e10
        /*0ed0*/ 	.word	0x00000057
        /*0ed4*/ 	.word	0x00000000
        /*0ed8*/ 	.short	0x0101
        /*0eda*/ 	.byte	0x3f
	.zero		1


	//   ....[28]....
        /*0edc*/ 	.word	0x000066e0
        /*0ee0*/ 	.word	0x00000013
        /*0ee4*/ 	.word	0x00022800
        /*0ee8*/ 	.short	0x010a
        /*0eea*/ 	.byte	0x3f
	.zero		1


	//   ....[29]....
        /*0eec*/ 	.word	0x00006730
        /*0ef0*/ 	.word	0x00000013
        /*0ef4*/ 	.word	0x00022800
        /*0ef8*/ 	.short	0x010a
        /*0efa*/ 	.byte	0x3f
	.zero		1


	//   ....[30]....
        /*0efc*/ 	.word	0x00007210
        /*0f00*/ 	.word	0x00000013
        /*0f04*/ 	.word	0x00022800
        /*0f08*/ 	.short	0x010a
        /*0f0a*/ 	.byte	0x3f
	.zero		1


	//   ....[31]....
        /*0f0c*/ 	.word	0x000086d0
        /*0f10*/ 	.word	0x00000013
        /*0f14*/ 	.word	0x00022800
        /*0f18*/ 	.short	0x010a
        /*0f1a*/ 	.byte	0x3f
	.zero		1


	//   ....[32]....
        /*0f1c*/ 	.word	0x00009600
        /*0f20*/ 	.word	0x0000000d
        /*0f24*/ 	.word	0x00022830
        /*0f28*/ 	.short	0x010a
        /*0f2a*/ 	.byte	0x3f
	.zero		1


	//   ....[33]....
        /*0f2c*/ 	.word	0x000096a0
        /*0f30*/ 	.word	0x0000000d
        /*0f34*/ 	.word	0x00022830
        /*0f38*/ 	.short	0x010a
        /*0f3a*/ 	.byte	0x3f
	.zero		1


	//   ....[34]....
        /*0f3c*/ 	.word	0x0000af40
        /*0f40*/ 	.word	0x0000001b
        /*0f44*/ 	.word	0x00000000
        /*0f48*/ 	.short	0x0101
        /*0f4a*/ 	.byte	0x3f
	.zero		1


	//   ....[35]....
        /*0f4c*/ 	.word	0x0000b5d0
        /*0f50*/ 	.word	0x0000000d
        /*0f54*/ 	.word	0x00022850
        /*0f58*/ 	.short	0x010a
        /*0f5a*/ 	.byte	0x3f
	.zero		1


	//   ....[36]....
        /*0f5c*/ 	.word	0x0000b620
        /*0f60*/ 	.word	0x0000000d
        /*0f64*/ 	.word	0x00022850
        /*0f68*/ 	.short	0x010a
        /*0f6a*/ 	.byte	0x3f
	.zero		1


	//   ....[37]....
        /*0f6c*/ 	.word	0x0000ba40
        /*0f70*/ 	.word	0x0000000d
        /*0f74*/ 	.word	0x00000000
        /*0f78*/ 	.short	0x0101
        /*0f7a*/ 	.byte	0x3f
	.zero		1


	//   ....[38]....
        /*0f7c*/ 	.word	0x0000bba0
        /*0f80*/ 	.word	0x0000000e
        /*0f84*/ 	.word	0x00022830
        /*0f88*/ 	.short	0x010a
        /*0f8a*/ 	.byte	0x3f
	.zero		1


	//   ....[39]....
        /*0f8c*/ 	.word	0x0000bc00
        /*0f90*/ 	.word	0x0000000e
        /*0f94*/ 	.word	0x00022830
        /*0f98*/ 	.short	0x010a
        /*0f9a*/ 	.byte	0x3f
	.zero		1


	//   ....[40]....
        /*0f9c*/ 	.word	0x0000d560
        /*0fa0*/ 	.word	0x0000009b
        /*0fa4*/ 	.word	0x00000000
        /*0fa8*/ 	.short	0x0101
        /*0faa*/ 	.byte	0x3f
	.zero		1


	//   ....[41]....
        /*0fac*/ 	.word	0x0000e300
        /*0fb0*/ 	.word	0x0000000e
        /*0fb4*/ 	.word	0x00022850
        /*0fb8*/ 	.short	0x010a
        /*0fba*/ 	.byte	0x3f
	.zero		1


	//   ....[42]....
        /*0fbc*/ 	.word	0x0000e350
        /*0fc0*/ 	.word	0x0000000e
        /*0fc4*/ 	.word	0x00022850
        /*0fc8*/ 	.short	0x010a
        /*0fca*/ 	.byte	0x3f
	.zero		1


	//   ....[43]....
        /*0fcc*/ 	.word	0x0000e740
        /*0fd0*/ 	.word	0x0000000e
        /*0fd4*/ 	.word	0x00000000
        /*0fd8*/ 	.short	0x0101
        /*0fda*/ 	.byte	0x3f
	.zero		1


	//   ....[44]....
        /*0fdc*/ 	.word	0x0000e840
        /*0fe0*/ 	.word	0x0000000e
        /*0fe4*/ 	.word	0x00022830
        /*0fe8*/ 	.short	0x010a
        /*0fea*/ 	.byte	0x3f
	.zero		1


	//   ....[45]....
        /*0fec*/ 	.word	0x0000e8a0
        /*0ff0*/ 	.word	0x0000000e
        /*0ff4*/ 	.word	0x00022830
        /*0ff8*/ 	.short	0x010a
        /*0ffa*/ 	.byte	0x3f
	.zero		1


	//   ....[46]....
        /*0ffc*/ 	.word	0x0000ff00
        /*1000*/ 	.word	0x000000a6
        /*1004*/ 	.word	0x00000000
        /*1008*/ 	.short	0x0101
        /*100a*/ 	.byte	0x3f
	.zero		1


	//   ....[47]....
        /*100c*/ 	.word	0x00010840
        /*1010*/ 	.word	0x0000000e
        /*1014*/ 	.word	0x00022850
        /*1018*/ 	.short	0x010a
        /*101a*/ 	.byte	0x3f
	.zero		1


	//   ....[48]....
        /*101c*/ 	.word	0x00010890
        /*1020*/ 	.word	0x0000000e
        /*1024*/ 	.word	0x00022850
        /*1028*/ 	.short	0x010a
        /*102a*/ 	.byte	0x3f
	.zero		1


	//   ....[49]....
        /*102c*/ 	.word	0x00010c80
        /*1030*/ 	.word	0x0000000e
        /*1034*/ 	.word	0x00000000
        /*1038*/ 	.short	0x0101
        /*103a*/ 	.byte	0x3f
	.zero		1


	//   ....[50]....
        /*103c*/ 	.word	0x00013260
        /*1040*/ 	.word	0x00000003
        /*1044*/ 	.word	0x00000000
        /*1048*/ 	.short	0x0101
        /*104a*/ 	.byte	0x3f
	.zero		1


	//   ....[51]....
        /*104c*/ 	.word	0x00015ea0
        /*1050*/ 	.word	0x00000016
        /*1054*/ 	.word	0x00022820
        /*1058*/ 	.short	0x010a
        /*105a*/ 	.byte	0x3f
	.zero		1


	//   ....[52]....
        /*105c*/ 	.word	0x00015f30
        /*1060*/ 	.word	0x00000003
        /*1064*/ 	.word	0x000228a0
        /*1068*/ 	.short	0x010a
        /*106a*/ 	.byte	0x3f
	.zero		1


	//   ....[53]....
        /*106c*/ 	.word	0x00016180
        /*1070*/ 	.word	0x00000003
        /*1074*/ 	.word	0x000228c0
        /*1078*/ 	.short	0x010a
        /*107a*/ 	.byte	0x3f
	.zero		1


	//   ....[54]....
        /*107c*/ 	.word	0x00016790
        /*1080*/ 	.word	0x00000008
        /*1084*/ 	.word	0x000228a0
        /*1088*/ 	.short	0x010a
        /*108a*/ 	.byte	0x3f
	.zero		1


	//   ....[55]....
        /*108c*/ 	.word	0x000169d0
        /*1090*/ 	.word	0x00000008
        /*1094*/ 	.word	0x000228c0
        /*1098*/ 	.short	0x010a
        /*109a*/ 	.byte	0x3f
	.zero		1


	//   ....[56]....
        /*109c*/ 	.word	0x00017a30
        /*10a0*/ 	.word	0x0000001f
        /*10a4*/ 	.word	0x00022840
        /*10a8*/ 	.short	0x010a
        /*10aa*/ 	.byte	0x3f
	.zero		1


	//   ....[57]....
        /*10ac*/ 	.word	0x000180a0
        /*10b0*/ 	.word	0x0000001f
        /*10b4*/ 	.word	0x00022830
        /*10b8*/ 	.short	0x0107
        /*10ba*/ 	.byte	0x3f
	.zero		1


	//   ....[58]....
        /*10bc*/ 	.word	0x00018170
        /*10c0*/ 	.word	0x0000001f
        /*10c4*/ 	.word	0x00022830
        /*10c8*/ 	.short	0x0101
        /*10ca*/ 	.byte	0x3f
	.zero		1


	//   ....[59]....
        /*10cc*/ 	.word	0x00018d50
        /*10d0*/ 	.word	0x00000016
        /*10d4*/ 	.word	0x00022800
        /*10d8*/ 	.short	0x0107
        /*10da*/ 	.byte	0x3f
	.zero		1


	//   ....[60]....
        /*10dc*/ 	.word	0x00018e40
        /*10e0*/ 	.word	0x00000016
        /*10e4*/ 	.word	0x00022800
        /*10e8*/ 	.short	0x0101
        /*10ea*/ 	.byte	0x3f
	.zero		1


	//   ....[61]....
        /*10ec*/ 	.word	0x00018e60
        /*10f0*/ 	.word	0x00000016
        /*10f4*/ 	.word	0x00022820
        /*10f8*/ 	.short	0x010a
        /*10fa*/ 	.byte	0x3f
	.zero		1


	//   ....[62]....
        /*10fc*/ 	.word	0x00018ef0
        /*1100*/ 	.word	0x0000001f
        /*1104*/ 	.word	0x00022860
        /*1108*/ 	.short	0x010a
        /*110a*/ 	.byte	0x3f
	.zero		1


	//   ....[63]....
        /*110c*/ 	.word	0x000195f0
        /*1110*/ 	.word	0x0000001f
        /*1114*/ 	.word	0x00022850
        /*1118*/ 	.short	0x0107
        /*111a*/ 	.byte	0x3f
	.zero		1


	//   ....[64]....
        /*111c*/ 	.word	0x000196c0
        /*1120*/ 	.word	0x0000001f
        /*1124*/ 	.word	0x00022850
        /*1128*/ 	.short	0x0101
        /*112a*/ 	.byte	0x3f
	.zero		1


	//   ....[65]....
        /*112c*/ 	.word	0x00019a00
        /*1130*/ 	.word	0x00000004
        /*1134*/ 	.word	0x00022840
        /*1138*/ 	.short	0x010a
        /*113a*/ 	.byte	0x3f
	.zero		1


	//   ....[66]....
        /*113c*/ 	.word	0x00019df0
        /*1140*/ 	.word	0x00000004
        /*1144*/ 	.word	0x00022830
        /*1148*/ 	.short	0x0107
        /*114a*/ 	.byte	0x3f
	.zero		1


	//   ....[67]....
        /*114c*/ 	.word	0x00019eb0
        /*1150*/ 	.word	0x00000004
        /*1154*/ 	.word	0x00022830
        /*1158*/ 	.short	0x0101
        /*115a*/ 	.byte	0x3f
	.zero		1


	//   ....[68]....
        /*115c*/ 	.word	0x00019ee0
        /*1160*/ 	.word	0x00000004
        /*1164*/ 	.word	0x00022860
        /*1168*/ 	.short	0x010a
        /*116a*/ 	.byte	0x3f
	.zero		1


	//   ....[69]....
        /*116c*/ 	.word	0x0001a410
        /*1170*/ 	.word	0x00000004
        /*1174*/ 	.word	0x00022850
        /*1178*/ 	.short	0x0107
        /*117a*/ 	.byte	0x3f
	.zero		1


	//   ....[70]....
        /*117c*/ 	.word	0x0001a4d0
        /*1180*/ 	.word	0x00000004
        /*1184*/ 	.word	0x00022850
        /*1188*/ 	.short	0x0101
        /*118a*/ 	.byte	0x3f
	.zero		1


	//   ....[71]....
        /*118c*/ 	.word	0x0001b350
        /*1190*/ 	.word	0x00000005
        /*1194*/ 	.word	0x00022820
        /*1198*/ 	.short	0x010a
        /*119a*/ 	.byte	0x3f
	.zero		1


	//   ....[72]....
        /*119c*/ 	.word	0x0001b4b0
        /*11a0*/ 	.word	0x00000003
        /*11a4*/ 	.word	0x00022840
        /*11a8*/ 	.short	0x010a
        /*11aa*/ 	.byte	0x3f
	.zero		1


	//   ....[73]....
        /*11ac*/ 	.word	0x0001b550
        /*11b0*/ 	.word	0x00000005
        /*11b4*/ 	.word	0x00022840
        /*11b8*/ 	.short	0x010a
        /*11ba*/ 	.byte	0x3f
	.zero		1


	//   ....[74]....
        /*11bc*/ 	.word	0x0001b590
        /*11c0*/ 	.word	0x00000003
        /*11c4*/ 	.word	0x00022860
        /*11c8*/ 	.short	0x010a
        /*11ca*/ 	.byte	0x3f
	.zero		1


	//   ....[75]....
        /*11cc*/ 	.word	0x0001b5d0
        /*11d0*/ 	.word	0x00000005
        /*11d4*/ 	.word	0x00022860
        /*11d8*/ 	.short	0x010a
        /*11da*/ 	.byte	0x3f
	.zero		1


	//   ....[76]....
        /*11dc*/ 	.word	0x0001b630
        /*11e0*/ 	.word	0x00000057
        /*11e4*/ 	.word	0x00022890
        /*11e8*/ 	.short	0x010a
        /*11ea*/ 	.byte	0x3f
	.zero		1


	//   ....[77]....
        /*11ec*/ 	.word	0x0001b8c0
        /*11f0*/ 	.word	0x00000057
        /*11f4*/ 	.word	0x00022890
        /*11f8*/ 	.short	0x010a
        /*11fa*/ 	.byte	0x3f
	.zero		1


	//   ....[78]....
        /*11fc*/ 	.word	0x0001bb70
        /*1200*/ 	.word	0x00000057
        /*1204*/ 	.word	0x00022890
        /*1208*/ 	.short	0x010a
        /*120a*/ 	.byte	0x3f
	.zero		1


	//   ....[79]....
        /*120c*/ 	.word	0x0001be20
        /*1210*/ 	.word	0x00000057
        /*1214*/ 	.word	0x000228b0
        /*1218*/ 	.short	0x010a
        /*121a*/ 	.byte	0x3f
	.zero		1


	//   ....[80]....
        /*121c*/ 	.word	0x0001c2e0
        /*1220*/ 	.word	0x00000013
        /*1224*/ 	.word	0x00022800
        /*1228*/ 	.short	0x010a
        /*122a*/ 	.byte	0x3f
	.zero		1


	//   ....[81]....
        /*122c*/ 	.word	0x0001c8c0
        /*1230*/ 	.word	0x00000013
        /*1234*/ 	.word	0x00022800
        /*1238*/ 	.short	0x010a
        /*123a*/ 	.byte	0x3f
	.zero		1


	//   ....[82]....
        /*123c*/ 	.word	0x0001c910
        /*1240*/ 	.word	0x0000000d
        /*1244*/ 	.word	0x00022830
        /*1248*/ 	.short	0x010a
        /*124a*/ 	.byte	0x3f
	.zero		1


	//   ....[83]....
        /*124c*/ 	.word	0x0001c960
        /*1250*/ 	.word	0x0000000d
        /*1254*/ 	.word	0x00022850
        /*1258*/ 	.short	0x010a
        /*125a*/ 	.byte	0x3f
	.zero		1


	//   ....[84]....
        /*125c*/ 	.word	0x0001c9b0
        /*1260*/ 	.word	0x0000000e
        /*1264*/ 	.word	0x00022830
        /*1268*/ 	.short	0x010a
        /*126a*/ 	.byte	0x3f
	.zero		1


	//   ....[85]....
        /*126c*/ 	.word	0x0001ca00
        /*1270*/ 	.word	0x0000000e
        /*1274*/ 	.word	0x00022850
        /*1278*/ 	.short	0x010a
        /*127a*/ 	.byte	0x3f
	.zero		1


	//   ....[86]....
        /*127c*/ 	.word	0x0001ca50
        /*1280*/ 	.word	0x0000000e
        /*1284*/ 	.word	0x00022830
        /*1288*/ 	.short	0x010a
        /*128a*/ 	.byte	0x3f
	.zero		1


	//   ....[87]....
        /*128c*/ 	.word	0x0001caa0
        /*1290*/ 	.word	0x0000000e
        /*1294*/ 	.word	0x00022850
        /*1298*/ 	.short	0x010a
        /*129a*/ 	.byte	0x3f
	.zero		1


	//   ....[88]....
        /*129c*/ 	.word	0x0001d070
        /*12a0*/ 	.word	0x00000016
        /*12a4*/ 	.word	0x00022820
        /*12a8*/ 	.short	0x010a
        /*12aa*/ 	.byte	0x3f
	.zero		1


	//   ....[89]....
        /*12ac*/ 	.word	0x0001d0c0
        /*12b0*/ 	.word	0x00000003
        /*12b4*/ 	.word	0x000228a0
        /*12b8*/ 	.short	0x010a
        /*12ba*/ 	.byte	0x3f
	.zero		1


	//   ....[90]....
        /*12bc*/ 	.word	0x0001d110
        /*12c0*/ 	.word	0x00000003
        /*12c4*/ 	.word	0x000228c0
        /*12c8*/ 	.short	0x010a
        /*12ca*/ 	.byte	0x3f
	.zero		1


	//   ....[91]....
        /*12cc*/ 	.word	0x0001d160
        /*12d0*/ 	.word	0x00000008
        /*12d4*/ 	.word	0x000228a0
        /*12d8*/ 	.short	0x010a
        /*12da*/ 	.byte	0x3f
	.zero		1


	//   ....[92]....
        /*12dc*/ 	.word	0x0001d1b0
        /*12e0*/ 	.word	0x00000008
        /*12e4*/ 	.word	0x000228c0
        /*12e8*/ 	.short	0x010a
        /*12ea*/ 	.byte	0x3f
	.zero		1


	//   ....[93]....
        /*12ec*/ 	.word	0x0001d2d0
        /*12f0*/ 	.word	0x0000001f
        /*12f4*/ 	.word	0x00022840
        /*12f8*/ 	.short	0x010a
        /*12fa*/ 	.byte	0x3f
	.zero		1


	//   ....[94]....
        /*12fc*/ 	.word	0x0001e5b0
        /*1300*/ 	.word	0x00000016
        /*1304*/ 	.word	0x00022820
        /*1308*/ 	.short	0x010a
        /*130a*/ 	.byte	0x3f
	.zero		1


	//   ....[95]....
        /*130c*/ 	.word	0x0001e600
        /*1310*/ 	.word	0x0000001f
        /*1314*/ 	.word	0x00022860
        /*1318*/ 	.short	0x010a
        /*131a*/ 	.byte	0x3f
	.zero		1


	//   ....[96]....
        /*131c*/ 	.word	0x0001ef70
        /*1320*/ 	.word	0x00000004
        /*1324*/ 	.word	0x00022840
        /*1328*/ 	.short	0x010a
        /*132a*/ 	.byte	0x3f
	.zero		1


	//   ....[97]....
        /*132c*/ 	.word	0x0001f650
        /*1330*/ 	.word	0x00000004
        /*1334*/ 	.word	0x00022860
        /*1338*/ 	.short	0x010a
        /*133a*/ 	.byte	0x3f
	.zero		1


	//   ....[98]....
        /*133c*/ 	.word	0x000206f0
        /*1340*/ 	.word	0x00000005
        /*1344*/ 	.word	0x00022820
        /*1348*/ 	.short	0x010a
        /*134a*/ 	.byte	0x3f
	.zero		1


	//   ....[99]....
        /*134c*/ 	.word	0x00020890
        /*1350*/ 	.word	0x00000003
        /*1354*/ 	.word	0x00022840
        /*1358*/ 	.short	0x010a
        /*135a*/ 	.byte	0x3f
	.zero		1


	//   ....[100]....
        /*135c*/ 	.word	0x000208e0
        /*1360*/ 	.word	0x00000005
        /*1364*/ 	.word	0x00022840
        /*1368*/ 	.short	0x010a
        /*136a*/ 	.byte	0x3f
	.zero		1


	//   ....[101]....
        /*136c*/ 	.word	0x00020930
        /*1370*/ 	.word	0x00000003
        /*1374*/ 	.word	0x00022860
        /*1378*/ 	.short	0x010a
        /*137a*/ 	.byte	0x3f
	.zero		1


	//----- nvinfo : EIATTR_NUM_MBARRIERS
	.align		4
.L_591:
        /*137c*/ 	.byte	0x03, 0x38
        /*137e*/ 	.short	0x0016


	//----- nvinfo : EIATTR_EXIT_INSTR_OFFSETS
	.align		4
        /*1380*/ 	.byte	0x04, 0x1c
        /*1382*/ 	.short	(.L_593 - .L_592)


	//   ....[0]....
.L_592:
        /*1384*/ 	.word	0x0001b620


	//----- nvinfo : EIATTR_MAX_THREADS
	.align		4
.L_593:
        /*1388*/ 	.byte	0x04, 0x05
        /*138a*/ 	.short	(.L_595 - .L_594)
.L_594:
        /*138c*/ 	.word	0x00000180
        /*1390*/ 	.word	0x00000001
        /*1394*/ 	.word	0x00000001


	//----- nvinfo : EIATTR_CRS_STACK_SIZE
	.align		4
.L_595:
        /*1398*/ 	.byte	0x04, 0x1e
        /*139a*/ 	.short	(.L_597 - .L_596)
.L_596:
        /*139c*/ 	.word	0x00000000


	//----- nvinfo : EIATTR_CBANK_PARAM_SIZE
	.align		4
.L_597:
        /*13a0*/ 	.byte	0x03, 0x19
        /*13a2*/ 	.short	0x0af0


	//----- nvinfo : EIATTR_PARAM_CBANK
	.align		4
        /*13a4*/ 	.byte	0x04, 0x0a
        /*13a6*/ 	.short	(.L_599 - .L_598)
	.align		4
.L_598:
        /*13a8*/ 	.word	index@(.nv.constant0._ZN7cutlass13device_kernelIN5flash11enable_sm90INS1_16FlashAttnFwdSm90INS1_25CollectiveMainloopFwdSm90ILi2EN4cute5tupleIJNS5_1CILi1EEES8_S8_EEENS6_IJNS7_ILi128EEENS7_ILi96EEENS7_ILi64EEEEEELi256ENS_6half_tEfNS_4arch4Sm90ELb1ELb0ELb1ELb1ELb1ELb1ELb0ELb1ELb0ELb1ELb0ELb0EEENS1_21CollectiveEpilogueFwdINS6_IJSA_NS7_ILi256EEESB_EEES9_SE_SG_Li256ELb1ELb1ELb0ELb0EEENS1_36VarlenDynamicPersistentTileSchedulerILi128ELi96ELi256ELi128ELb0ELb1ELb1ELb1ELb1ELb1EEEEEEEEEvNT_6ParamsE)
        /*13ac*/ 	.short	0x0210
        /*13ae*/ 	.short	0x0af0


	//----- nvinfo : EIATTR_SW_WAR
	.align		4
.L_599:
        /*13b0*/ 	.byte	0x04, 0x36
        /*13b2*/ 	.short	(.L_601 - .L_600)
.L_600:
        /*13b4*/ 	.word	0x00000008
.L_601:


//--------------------- .nv.info._ZN7cutlass13device_kernelIN5flash11enable_sm90INS1_16FlashAttnFwdSm90INS1_25CollectiveMainloopFwdSm90ILi2EN4cute5tupleIJNS5_1CILi1EEES8_S8_EEENS6_IJNS7_ILi128EEENS7_ILi96EEENS7_ILi64EEEEEELi256ENS_6half_tEfNS_4arch4Sm90ELb1ELb0ELb1ELb1ELb1ELb0ELb1ELb1ELb0ELb1ELb0ELb0EEENS1_21CollectiveEpilogueFwdINS6_IJSA_NS7_ILi256EEESB_EEES9_SE_SG_Li256ELb1ELb1ELb0ELb0EEENS1_36VarlenDynamicPersistentTileSchedulerILi128ELi96ELi256ELi128ELb0ELb1ELb1ELb1ELb1ELb1EEEEEEEEEvNT_6ParamsE --------------------------
	.section	.nv.info._ZN7cutlass13device_kernelIN5flash11enable_sm90INS1_16FlashAttnFwdSm90INS1_25CollectiveMainloopFwdSm90ILi2EN4cute5tupleIJNS5_1CILi1EEES8_S8_EEENS6_IJNS7_ILi128EEENS7_ILi96EEENS7_ILi64EEEEEELi256ENS_6half_tEfNS_4arch4Sm90ELb1ELb0ELb1ELb1ELb1ELb0ELb1ELb1ELb0ELb1ELb0ELb0EEENS1_21CollectiveEpilogueFwdINS6_IJSA_NS7_ILi256EEESB_EEES9_SE_SG_Li256ELb1ELb1ELb0ELb0EEENS1_36VarlenDynamicPersistentTileSchedulerILi128ELi96ELi256ELi128ELb0ELb1ELb1ELb1ELb1ELb1EEEEEEEEEvNT_6ParamsE,"",@"SHT_CUDA_INFO"
	.sectionflags	@""
	.align	4


	//----- nvinfo : EIATTR_CUDA_API_VERSION
	.align		4
        /*0000*/ 	.byte	0x04, 0x37
        /*0002*/ 	.short	(.L_603 - .L_602)
.L_602:
        /*0004*/ 	.word	0x00000082


	//----- nvinfo : EIATTR_KPARAM_INFO
	.align		4
.L_603:
        /*0008*/ 	.byte	0x04, 0x17
        /*000a*/ 	.short	(.L_605 - .L_604)
.L_604:
        /*000c*/ 	.word	0x00000000
        /*0010*/ 	.short	0x0000
        /*0012*/ 	.short	0x0070
        /*0014*/ 	.byte	0x00, 0xf0, 0x01, 0x2e


	//----- nvinfo : EIATTR_SPARSE_MMA_MASK
	.align		4
.L_605:
        /*0018*/ 	.byte	0x03, 0x50
        /*001a*/ 	.short	0x0000


	//----- nvinfo : EIATTR_MAXREG_COUNT
	.align		4
        /*001c*/ 	.byte	0x03, 0x1b
        /*001e*/ 	.short	0x00a8


	//----- nvinfo : EIATTR_NUM_BARRIERS
	.align		4
        /*0020*/ 	.byte	0x02, 0x4c
        /*0022*/ 	.byte	0x10
	.zero		1


	//----- nvinfo : EIATTR_EXTERNS
	.align		4
        /*0024*/ 	.byte	0x04, 0x0f
        /*0026*/ 	.short	(.L_607 - .L_606)


	//   ....[0]....
	.align		4
.L_606:
        /*0028*/ 	.word	index@(__assertfail)


	//----- nvinfo : EIATTR_ANNOTATIONS
	.align		4
.L_607:
        /*002c*/ 	.byte	0x04, 0x55
        /*002e*/ 	.short	(.L_609 - .L_608)


	//   ....[0]....
.L_608:
        /* <DEDUP_REMOVED lines=19> */


	//----- nvinfo : EIATTR_MERCURY_ISA_VERSION
	.align		4
.L_609:
        /*0150*/ 	.byte	0x03, 0x5f
        /*0152*/ 	.short	0x0101


	//----- nvinfo : EIATTR_UNUSED_LOAD_BYTE_OFFSET
	.align		4
        /*0154*/ 	.byte	0x04, 0x44
        /*0156*/ 	.short	(.L_611 - .L_610)


	//   ....[0]....
.L_610:
        /*0158*/ 	.word	0x000009b0
        /*015c*/ 	.word	0x0000fff0


	//   ....[1]....
        /*0160*/ 	.word	0x0000ac40
        /*0164*/ 	.word	0x0000fff0


	//----- nvinfo : EIATTR_INT_WARP_WIDE_INSTR_OFFSETS
	.align		4
.L_611:
        /*0168*/ 	.byte	0x04, 0x31
        /*016a*/ 	.short	(.L_613 - .L_612)


	//   ....[0]....
.L_612:
        /*016c*/ 	.word	0x000000c0


	//   ....[1]....
        /*0170*/ 	.word	0x000000d0


	//   ....[2]....
        /*0174*/ 	.word	0x000000e0


	//   ....[3]....
        /*0178*/ 	.word	0x00000180


	//   ....[4]....
        /*017c*/ 	.word	0x0000ee50


	//   ....[5]....
        /*0180*/ 	.word	0x0000eee0


	//   ....[6]....
        /*0184*/ 	.word	0x00012e00


	//   ....[7]....
        /*0188*/ 	.word	0x00012e90


	//----- nvinfo : EIATTR_COOP_GROUP_MASK_REGIDS
	.align		4
.L_613:
        /*018c*/ 	.byte	0x04, 0x29
        /*018e*/ 	.short	(.L_615 - .L_614)


	//   ....[0]....
.L_614:
        /*0190*/ 	.word	0xffffffff


	//   ....[1]....
        /*0194*/ 	.word	0xffffffff


	//   ....[2]....
        /*0198*/ 	.word	0xffffffff


	//   ....[3]....
        /*019c*/ 	.word	0xffffffff


	//   ....[4]....
        /*01a0*/ 	.word	0xffffffff


	//   ....[5]....
        /*01a4*/ 	.word	0xffffffff


	//   ....[6]....
        /*01a8*/ 	.word	0xffffffff


	//   ....[7]....
        /*01ac*/ 	.word	0xffffffff


	//   ....[8]....
        /*01b0*/ 	.word	0xffffffff


	//   ....[9]....
        /*01b4*/ 	.word	0xffffffff


	//   ....[10]....
        /*01b8*/ 	.word	0xffffffff


	//   ....[11]....
        /*01bc*/ 	.word	0xffffffff


	//   ....[12]....
        /*01c0*/ 	.word	0xffffffff


	//   ....[13]....
        /*01c4*/ 	.word	0xffffffff


	//   ....[14]....
        /*01c8*/ 	.word	0xffffffff


	//   ....[15]....
        /*01cc*/ 	.word	0xffffffff


	//   ....[16]....
        /*01d0*/ 	.word	0xffffffff


	//   ....[17]....
        /*01d4*/ 	.word	0xffffffff


	//   ....[18]....
        /*01d8*/ 	.word	0xffffffff


	//   ....[19]....
        /*01dc*/ 	.word	0xffffffff


	//   ....[20]....
        /*01e0*/ 	.word	0xffffffff


	//   ....[21]....
        /*01e4*/ 	.word	0xffffffff


	//   ....[22]....
        /*01e8*/ 	.word	0xffffffff


	//   ....[23]....
        /*01ec*/ 	.word	0xffffffff


	//   ....[24]....
        /*01f0*/ 	.word	0xffffffff


	//   ....[25]....
        /*01f4*/ 	.word	0xffffffff


	//   ....[26]....
        /*01f8*/ 	.word	0xffffffff


	//   ....[27]....
        /*01fc*/ 	.word	0xffffffff


	//   ....[28]....
        /*0200*/ 	.word	0xffffffff


	//   ....[29]....
        /*0204*/ 	.word	0xffffffff


	//   ....[30]....
        /*0208*/ 	.word	0xffffffff


	//   ....[31]....
        /*020c*/ 	.word	0xffffffff


	//   ....[32]....
        /*0210*/ 	.word	0xffffffff


	//   ....[33]....
        /*0214*/ 	.word	0xffffffff


	//   ....[34]....
        /*0218*/ 	.word	0xffffffff


	//   ....[35]....
        /*021c*/ 	.word	0xffffffff


	//   ....[36]....
        /*0220*/ 	.word	0xffffffff


	//   ....[37]....
        /*0224*/ 	.word	0xffffffff


	//   ....[38]....
        /*0228*/ 	.word	0xffffffff


	//   ....[39]....
        /*022c*/ 	.word	0xffffffff


	//   ....[40]....
        /*0230*/ 	.word	0xffffffff


	//   ....[41]....
        /*0234*/ 	.word	0xffffffff


	//   ....[42]....
        /*0238*/ 	.word	0xffffffff


	//   ....[43]....
        /*023c*/ 	.word	0xffffffff


	//   ....[44]....
        /*0240*/ 	.word	0xffffffff


	//   ....[45]....
        /*0244*/ 	.word	0xffffffff


	//   ....[46]....
        /*0248*/ 	.word	0xffffffff


	//   ....[47]....
        /*024c*/ 	.word	0xffffffff


	//   ....[48]....
        /*0250*/ 	.word	0xffffffff


	//   ....[49]....
        /*0254*/ 	.word	0xffffffff


	//   ....[50]....
        /*0258*/ 	.word	0xffffffff


	//   ....[51]....
        /*025c*/ 	.word	0xffffffff


	//   ....[52]....
        /*0260*/ 	.word	0xffffffff


	//   ....[53]....
        /*0264*/ 	.word	0xffffffff


	//   ....[54]....
        /*0268*/ 	.word	0xffffffff


	//   ....[55]....
        /*026c*/ 	.word	0xffffffff


	//   ....[56]....
        /*0270*/ 	.word	0xffffffff


	//   ....[57]....
        /*0274*/ 	.word	0xffffffff


	//   ....[58]....
        /*0278*/ 	.word	0xffffffff


	//   ....[59]....
        /*027c*/ 	.word	0xffffffff


	//   ....[60]....
        /*0280*/ 	.word	0xffffffff


	//   ....[61]....
        /*0284*/ 	.word	0xffffffff


	//   ....[62]....
        /*0288*/ 	.word	0xffffffff


	//   ....[63]....
        /*028c*/ 	.word	0xffffffff


	//   ....[64]....
        /*0290*/ 	.word	0xffffffff


	//   ....[65]....
        /*0294*/ 	.word	0xffffffff


	//   ....[66]....
        /*0298*/ 	.word	0xffffffff


	//   ....[67]....
        /*029c*/ 	.word	0xffffffff


	//   ....[68]....
        /*02a0*/ 	.word	0xffffffff


	//   ....[69]....
        /*02a4*/ 	.word	0xffffffff


	//   ....[70]....
        /*02a8*/ 	.word	0xffffffff


	//   ....[71]....
        /*02ac*/ 	.word	0xffffffff


	//   ....[72]....
        /*02b0*/ 	.word	0xffffffff


	//   ....[73]....
        /*02b4*/ 	.word	0xffffffff


	//   ....[74]....
        /*02b8*/ 	.word	0xffffffff


	//   ....[75]....
        /*02bc*/ 	.word	0xffffffff


	//   ....[76]....
        /*02c0*/ 	.word	0xffffffff


	//   ....[77]....
        /*02c4*/ 	.word	0xffffffff


	//   ....[78]....
        /*02c8*/ 	.word	0xffffffff


	//   ....[79]....
        /*02cc*/ 	.word	0xffffffff


	//   ....[80]....
        /*02d0*/ 	.word	0xffffffff


	//   ....[81]....
        /*02d4*/ 	.word	0xffffffff


	//   ....[82]....
        /*02d8*/ 	.word	0xffffffff


	//   ....[83]....
        /*02dc*/ 	.word	0xffffffff


	//   ....[84]....
        /*02e0*/ 	.word	0xffffffff


	//   ....[85]....
        /*02e4*/ 	.word	0xffffffff


	//   ....[86]....
        /*02e8*/ 	.word	0xffffffff


	//   ....[87]....
        /*02ec*/ 	.word	0xffffffff


	//   ....[88]....
        /*02f0*/ 	.word	0xffffffff


	//   ....[89]....
        /*02f4*/ 	.word	0xffffffff


	//   ....[90]....
        /*02f8*/ 	.word	0xffffffff


	//   ....[91]....
        /*02fc*/ 	.word	0xffffffff


	//   ....[92]....
        /*0300*/ 	.word	0xffffffff


	//   ....[93]....
        /*0304*/ 	.word	0xffffffff


	//   ....[94]....
        /*0308*/ 	.word	0xffffffff


	//   ....[95]....
        /*030c*/ 	.word	0xffffffff


	//   ....[96]....
        /*0310*/ 	.word	0xffffffff


	//   ....[97]....
        /*0314*/ 	.word	0xffffffff


	//   ....[98]....
        /*0318*/ 	.word	0xffffffff


	//   ....[99]....
        /*031c*/ 	.word	0xffffffff


	//   ....[100]....
        /*0320*/ 	.word	0xffffffff


	//   ....[101]....
        /*0324*/ 	.word	0xffffffff


	//   ....[102]....
        /*0328*/ 	.word	0xffffffff


	//   ....[103]....
        /*032c*/ 	.word	0xffffffff


	//   ....[104]....
        /*0330*/ 	.word	0xffffffff


	//   ....[105]....
        /*0334*/ 	.word	0xffffffff


	//   ....[106]....
        /*0338*/ 	.word	0xffffffff


	//   ....[107]....
        /*033c*/ 	.word	0xffffffff


	//   ....[108]....
        /*0340*/ 	.word	0xffffffff


	//   ....[109]....
        /*0344*/ 	.word	0xffffffff


	//   ....[110]....
        /*0348*/ 	.word	0xffffffff


	//   ....[111]....
        /*034c*/ 	.word	0xffffffff


	//   ....[112]....
        /*0350*/ 	.word	0xffffffff


	//   ....[113]....
        /*0354*/ 	.word	0xffffffff


	//   ....[114]....
        /*0358*/ 	.word	0xffffffff


	//   ....[115]....
        /*035c*/ 	.word	0xffffffff


	//   ....[116]....
        /*0360*/ 	.word	0xffffffff


	//   ....[117]....
        /*0364*/ 	.word	0xffffffff


	//   ....[118]....
        /*0368*/ 	.word	0xffffffff


	//   ....[119]....
        /*036c*/ 	.word	0xffffffff


	//   ....[120]....
        /*0370*/ 	.word	0xffffffff


	//   ....[121]....
        /*0374*/ 	.word	0xffffffff


	//   ....[122]....
        /*0378*/ 	.word	0xffffffff


	//   ....[123]....
        /*037c*/ 	.word	0xffffffff


	//   ....[124]....
        /*0380*/ 	.word	0xffffffff


	//   ....[125]....
        /*0384*/ 	.word	0xffffffff


	//   ....[126]....
        /*0388*/ 	.word	0xffffffff


	//   ....[127]....
        /*038c*/ 	.word	0xffffffff


	//   ....[128]....
        /*0390*/ 	.word	0xffffffff


	//   ....[129]....
        /*0394*/ 	.word	0xffffffff


	//   ....[130]....
        /*0398*/ 	.word	0xffffffff


	//   ....[131]....
        /*039c*/ 	.word	0xffffffff


	//   ....[132]....
        /*03a0*/ 	.word	0xffffffff


	//   ....[133]....
        /*03a4*/ 	.word	0xffffffff


	//   ....[134]....
        /*03a8*/ 	.word	0xffffffff


	//   ....[135]....
        /*03ac*/ 	.word	0xffffffff


	//   ....[136]....
        /*03b0*/ 	.word	0xffffffff


	//   ....[137]....
        /*03b4*/ 	.word	0xffffffff


	//   ....[138]....
        /*03b8*/ 	.word	0xffffffff


	//   ....[139]....
        /*03bc*/ 	.word	0xffffffff


	//   ....[140]....
        /*03c0*/ 	.word	0xffffffff


	//   ....[141]....
        /*03c4*/ 	.word	0xffffffff


	//   ....[142]....
        /*03c8*/ 	.word	0xffffffff


	//   ....[143]....
        /*03cc*/ 	.word	0xffffffff


	//   ....[144]....
        /*03d0*/ 	.word	0xffffffff


	//   ....[145]....
        /*03d4*/ 	.word	0xffffffff


	//   ....[146]....
        /*03d8*/ 	.word	0xffffffff


	//   ....[147]....
        /*03dc*/ 	.word	0xffffffff


	//   ....[148]....
        /*03e0*/ 	.word	0xffffffff


	//   ....[149]....
        /*03e4*/ 	.word	0xffffffff


	//   ....[150]....
        /*03e8*/ 	.word	0xffffffff


	//   ....[151]....
        /*03ec*/ 	.word	0xffffffff


	//   ....[152]....
        /*03f0*/ 	.word	0xffffffff


	//   ....[153]....
        /*03f4*/ 	.word	0xffffffff


	//   ....[154]....
        /*03f8*/ 	.word	0xffffffff


	//   ....[155]....
        /*03fc*/ 	.word	0xffffffff


	//   ....[156]....
        /*0400*/ 	.word	0xffffffff


	//   ....[157]....
        /*0404*/ 	.word	0xffffffff


	//   ....[158]....
        /*0408*/ 	.word	0xffffffff


	//   ....[159]....
        /*040c*/ 	.word	0xffffffff


	//   ....[160]....
        /*0410*/ 	.word	0xffffffff


	//   ....[161]....
        /*0414*/ 	.word	0x0500000f


	//   ....[162]....
        /*0418*/ 	.word	0x0500000f


	//   ....[163]....
        /*041c*/ 	.word	0x0500000f


	//   ....[164]....
        /*0420*/ 	.word	0x0500000f


	//   ....[165]....
        /*0424*/ 	.word	0x0500000f


	//   ....[166]....
        /*0428*/ 	.word	0x0500000f


	//   ....[167]....
        /*042c*/ 	.word	0x0500000f


	//   ....[168]....
        /*0430*/ 	.word	0x0500000f


	//   ....[169]....
        /*0434*/ 	.word	0x0500000f


	//   ....[170]....
        /*0438*/ 	.word	0x0500000f


	//   ....[171]....
        /*043c*/ 	.word	0x0500000f


	//   ....[172]....
        /*0440*/ 	.word	0x0500000f


	//   ....[173]....
        /*0444*/ 	.word	0x0500000f


	//   ....[174]....
        /*0448*/ 	.word	0x0500000f


	//   ....[175]....
        /*044c*/ 	.word	0x0500000f


	//   ....[176]....
        /*0450*/ 	.word	0x0500000f


	//   ....[177]....
        /*0454*/ 	.word	0x0500000f


	//   ....[178]....
        /*0458*/ 	.word	0x0500000f


	//   ....[179]....
        /*045c*/ 	.word	0x0500000f


	//   ....[180]....
        /*0460*/ 	.word	0x0500000f


	//   ....[181]....
        /*0464*/ 	.word	0x0500000f


	//   ....[182]....
        /*0468*/ 	.word	0x0500000f


	//   ....[183]....
        /*046c*/ 	.word	0x0500000f


	//   ....[184]....
        /*0470*/ 	.word	0x0500000f


	//   ....[185]....
        /*0474*/ 	.word	0x0500000f


	//   ....[186]....
        /*0478*/ 	.word	0x0500000f


	//   ....[187]....
        /*047c*/ 	.word	0x0500000f


	//   ....[188]....
        /*0480*/ 	.word	0x0500000f


	//   ....[189]....
        /*0484*/ 	.word	0x0500000f


	//   ....[190]....
        /*0488*/ 	.word	0x0500000f


	//   ....[191]....
        /*048c*/ 	.word	0x0500000f


	//   ....[192]....
        /*0490*/ 	.word	0x0500000f


	//   ....[193]....
        /*0494*/ 	.word	0x0500000f


	//   ....[194]....
        /*0498*/ 	.word	0x0500000f


	//   ....[195]....
        /*049c*/ 	.word	0x0500000f


	//   ....[196]....
        /*04a0*/ 	.word	0x0500000f


	//   ....[197]....
        /*04a4*/ 	.word	0x0500000f


	//   ....[198]....
        /*04a8*/ 	.word	0x0500000f


	//   ....[199]....
        /*04ac*/ 	.word	0x0500000f


	//   ....[200]....
        /*04b0*/ 	.word	0x0500000f


	//   ....[201]....
        /*04b4*/ 	.word	0x0500000f


	//   ....[202]....
        /*04b8*/ 	.word	0x0500000f


	//   ....[203]....
        /*04bc*/ 	.word	0x0500000f


	//   ....[204]....
        /*04c0*/ 	.word	0x0500000f


	//   ....[205]....
        /*04c4*/ 	.word	0x0500000f


	//   ....[206]....
        /*04c8*/ 	.word	0x0500000f


	//   ....[207]....
        /*04cc*/ 	.word	0x0500000f


	//   ....[208]....
        /*04d0*/ 	.word	0x0500000f


	//   ....[209]....
        /*04d4*/ 	.word	0x0500000f


	//   ....[210]....
        /*04d8*/ 	.word	0x0500000f


	//   ....[211]....
        /*04dc*/ 	.word	0x0500000f


	//   ....[212]....
        /*04e0*/ 	.word	0x0500000f


	//   ....[213]....
        /*04e4*/ 	.word	0x0500000f


	//   ....[214]....
        /*04e8*/ 	.word	0x0500000f


	//   ....[215]....
        /*04ec*/ 	.word	0x0500000f


	//   ....[216]....
        /*04f0*/ 	.word	0x0500000f


	//   ....[217]....
        /*04f4*/ 	.word	0x0500000f


	//   ....[218]....
        /*04f8*/ 	.word	0x0500000f


	//   ....[219]....
        /*04fc*/ 	.word	0x0500000f


	//   ....[220]....
        /*0500*/ 	.word	0x0500000f


	//   ....[221]....
        /*0504*/ 	.word	0x0500000f


	//   ....[222]....
        /*0508*/ 	.word	0x0500000f


	//   ....[223]....
        /*050c*/ 	.word	0x0500000f


	//   ....[224]....
        /*0510*/ 	.word	0x0500000f


	//   ....[225]....
        /*0514*/ 	.word	0x0500000f


	//   ....[226]....
        /*0518*/ 	.word	0x0500000f


	//   ....[227]....
        /*051c*/ 	.word	0x0500000f


	//   ....[228]....
        /*0520*/ 	.word	0x0500000f


	//   ....[229]....
        /*0524*/ 	.word	0x0500000f


	//   ....[230]....
        /*0528*/ 	.word	0x0500000f


	//   ....[231]....
        /*052c*/ 	.word	0x0500000f


	//   ....[232]....
        /*0530*/ 	.word	0x0500000f


	//   ....[233]....
        /*0534*/ 	.word	0x0500000f


	//   ....[234]....
        /*0538*/ 	.word	0x0500000f


	//   ....[235]....
        /*053c*/ 	.word	0x0500000f


	//   ....[236]....
        /*0540*/ 	.word	0x0500000f


	//   ....[237]....
        /*0544*/ 	.word	0x0500000f


	//   ....[238]....
        /*0548*/ 	.word	0x0500000f


	//   ....[239]....
        /*054c*/ 	.word	0x0500000f


	//   ....[240]....
        /*0550*/ 	.word	0x0500000f


	//   ....[241]....
        /*0554*/ 	.word	0x0500000f


	//   ....[242]....
        /*0558*/ 	.word	0x0500000f


	//   ....[243]....
        /*055c*/ 	.word	0x0500000f


	//   ....[244]....
        /*0560*/ 	.word	0x0500000f


	//   ....[245]....
        /*0564*/ 	.word	0x0500000f


	//   ....[246]....
        /*0568*/ 	.word	0x0500000f


	//   ....[247]....
        /*056c*/ 	.word	0x0500000f


	//   ....[248]....
        /*0570*/ 	.word	0x0500000f


	//   ....[249]....
        /*0574*/ 	.word	0x0500000f


	//   ....[250]....
        /*0578*/ 	.word	0x0500000f


	//   ....[251]....
        /*057c*/ 	.word	0x0500000f


	//   ....[252]....
        /*0580*/ 	.word	0x0500000f


	//   ....[253]....
        /*0584*/ 	.word	0x0500000f


	//   ....[254]....
        /*0588*/ 	.word	0x0500000f


	//   ....[255]....
        /*058c*/ 	.word	0x0500000f


	//   ....[0]....
        /*0590*/ 	.word	0x0500000f


	//   ....[1]....
        /*0594*/ 	.word	0x0500000f


	//   ....[2]....
        /*0598*/ 	.word	0x0500000f


	//   ....[3]....
        /*059c*/ 	.word	0x0500000f


	//----- nvinfo : EIATTR_COOP_GROUP_INSTR_OFFSETS
	.align		4
.L_615:
        /*05a0*/ 	.byte	0x04, 0x28
        /*05a2*/ 	.short	(.L_617 - .L_616)


	//   ....[0]....
.L_616:
        /*05a4*/ 	.word	0x00000080


	//   ....[1]....
        /*05a8*/ 	.word	0x00000090


	//   ....[2]....
        /*05ac*/ 	.word	0x000002f0


	//   ....[3]....
        /*05b0*/ 	.word	0x00000450


	//   ....[4]....
        /*05b4*/ 	.word	0x00000570


	//   ....[5]....
        /*05b8*/ 	.word	0x000006d0


	//   ....[6]....
        /*05bc*/ 	.word	0x00001830


	//   ....[7]....
        /*05c0*/ 	.word	0x00002d10


	//   ....[8]....
        /*05c4*/ 	.word	0x00002d50


	//   ....[9]....
        /*05c8*/ 	.word	0x00003830


	//   ....[10]....
        /*05cc*/ 	.word	0x00003910


	//   ....[11]....
        /*05d0*/ 	.word	0x00003940


	//   ....[12]....
        /*05d4*/ 	.word	0x000039a0


	//   ....[13]....
        /*05d8*/ 	.word	0x00005590


	//   ....[14]....
        /*05dc*/ 	.word	0x000055b0


	//   ....[15]....
        /*05e0*/ 	.word	0x00006140


	//   ....[16]....
        /*05e4*/ 	.word	0x000061c0


	//   ....[17]....
        /*05e8*/ 	.word	0x000061e0


	//   ....[18]....
        /*05ec*/ 	.word	0x00006200


	//   ....[19]....
        /*05f0*/ 	.word	0x00008b20


	//   ....[20]....
        /*05f4*/ 	.word	0x00008be0


	//   ....[21]....
        /*05f8*/ 	.word	0x00008c10


	//   ....[22]....
        /*05fc*/ 	.word	0x00008c80


	//   ....[23]....
        /*0600*/ 	.word	0x0000a1c0


	//   ....[24]....
        /*0604*/ 	.word	0x0000a200


	//   ....[25]....
        /*0608*/ 	.word	0x0000a2b0


	//   ....[26]....
        /*060c*/ 	.word	0x0000a2e0


	//   ....[27]....
        /*0610*/ 	.word	0x0000bd60


	//   ....[28]....
        /*0614*/ 	.word	0x0000bd90


	//   ....[29]....
        /*0618*/ 	.word	0x0000bdc0


	//   ....[30]....
        /*061c*/ 	.word	0x0000be30


	//   ....[31]....
        /*0620*/ 	.word	0x0000c690


	//   ....[32]....
        /*0624*/ 	.word	0x0000c6d0


	//   ....[33]....
        /*0628*/ 	.word	0x0000c850


	//   ....[34]....
        /*062c*/ 	.word	0x0000c870


	//   ....[35]....
        /*0630*/ 	.word	0x0000c9b0


	//   ....[36]....
        /*0634*/ 	.word	0x0000c9d0


	//   ....[37]....
        /*0638*/ 	.word	0x0000cb20


	//   ....[38]....
        /*063c*/ 	.word	0x0000cb40


	//   ....[39]....
        /*0640*/ 	.word	0x0000d540


	//   ....[40]....
        /*0644*/ 	.word	0x0000d560


	//   ....[41]....
        /*0648*/ 	.word	0x0000d6a0


	//   ....[42]....
        /*064c*/ 	.word	0x0000d6c0


	//   ....[43]....
        /*0650*/ 	.word	0x0000d800


	//   ....[44]....
        /*0654*/ 	.word	0x0000d820


	//   ....[45]....
        /*0658*/ 	.word	0x0000d970


	//   ....[46]....
        /*065c*/ 	.word	0x0000d990


	//   ....[47]....
        /*0660*/ 	.word	0x0000db50


	//   ....[48]....
        /*0664*/ 	.word	0x0000dd20


	//   ....[49]....
        /*0668*/ 	.word	0x0000dd50


	//   ....[50]....
        /*066c*/ 	.word	0x0000dd80


	//   ....[51]....
        /*0670*/ 	.word	0x0000ddb0


	//   ....[52]....
        /*0674*/ 	.word	0x0000dde0


	//   ....[53]....
        /*0678*/ 	.word	0x0000de10


	//   ....[54]....
        /*067c*/ 	.word	0x0000df60


	//   ....[55]....
        /*0680*/ 	.word	0x0000df90


	//   ....[56]....
        /*0684*/ 	.word	0x0000dfc0


	//   ....[57]....
        /*0688*/ 	.word	0x0000dff0


	//   ....[58]....
        /*068c*/ 	.word	0x0000e020


	//   ....[59]....
        /*0690*/ 	.word	0x0000e050


	//   ....[60]....
        /*0694*/ 	.word	0x0000e0e0


	//   ....[61]....
        /*0698*/ 	.word	0x0000e140


	//   ....[62]....
        /*069c*/ 	.word	0x0000e1d0


	//   ....[63]....
        /*06a0*/ 	.word	0x0000fa10


	//   ....[64]....
        /*06a4*/ 	.word	0x0000fa30


	//   ....[65]....
        /*06a8*/ 	.word	0x0000fac0


	//   ....[66]....
        /*06ac*/ 	.word	0x0000fae0


	//   ....[67]....
        /*06b0*/ 	.word	0x0000fb60


	//   ....[68]....
        /*06b4*/ 	.word	0x0000fb80


	//   ....[69]....
        /*06b8*/ 	.word	0x0000fc00


	//   ....[70]....
        /*06bc*/ 	.word	0x0000fc20


	//   ....[71]....
        /*06c0*/ 	.word	0x0000fca0


	//   ....[72]....
        /*06c4*/ 	.word	0x0000fcc0


	//   ....[73]....
        /*06c8*/ 	.word	0x0000fcd0


	//   ....[74]....
        /*06cc*/ 	.word	0x0000fce0


	//   ....[75]....
        /*06d0*/ 	.word	0x00010470


	//   ....[76]....
        /*06d4*/ 	.word	0x00010490


	//   ....[77]....
        /*06d8*/ 	.word	0x000104a0


	//   ....[78]....
        /*06dc*/ 	.word	0x000104b0


	//   ....[79]....
        /*06e0*/ 	.word	0x000104c0


	//   ....[80]....
        /*06e4*/ 	.word	0x000104e0


	//   ....[81]....
        /*06e8*/ 	.word	0x000105a0


	//   ....[82]....
        /*06ec*/ 	.word	0x00010640


	//   ....[83]....
        /*06f0*/ 	.word	0x00010660


	//   ....[84]....
        /*06f4*/ 	.word	0x000106c0


	//   ....[85]....
        /*06f8*/ 	.word	0x00010730


	//   ....[86]....
        /*06fc*/ 	.word	0x00010750


	//   ....[87]....
        /*0700*/ 	.word	0x00010760


	//   ....[88]....
        /*0704*/ 	.word	0x00010790


	//   ....[89]....
        /*0708*/ 	.word	0x00010820


	//   ....[90]....
        /*070c*/ 	.word	0x00010860


	//   ....[91]....
        /*0710*/ 	.word	0x00010f70


	//   ....[92]....
        /*0714*/ 	.word	0x00010fa0


	//   ....[93]....
        /*0718*/ 	.word	0x00010fc0


	//   ....[94]....
        /*071c*/ 	.word	0x00010ff0


	//   ....[95]....
        /*0720*/ 	.word	0x00011070


	//   ....[96]....
        /*0724*/ 	.word	0x00011090


	//   ....[97]....
        /*0728*/ 	.word	0x000111a0


	//   ....[98]....
        /*072c*/ 	.word	0x000111d0


	//   ....[99]....
        /*0730*/ 	.word	0x00011250


	//   ....[100]....
        /*0734*/ 	.word	0x00011270


	//   ....[101]....
        /*0738*/ 	.word	0x000112e0


	//   ....[102]....
        /*073c*/ 	.word	0x00011300


	//   ....[103]....
        /*0740*/ 	.word	0x00011360


	//   ....[104]....
        /*0744*/ 	.word	0x00011390


	//   ....[105]....
        /*0748*/ 	.word	0x00011410


	//   ....[106]....
        /*074c*/ 	.word	0x00011470


	//   ....[107]....
        /*0750*/ 	.word	0x000119c0


	//   ....[108]....
        /*0754*/ 	.word	0x000119e0


	//   ....[109]....
        /*0758*/ 	.word	0x00011a30


	//   ....[110]....
        /*075c*/ 	.word	0x00011af0


	//   ....[111]....
        /*0760*/ 	.word	0x00011b00


	//   ....[112]....
        /*0764*/ 	.word	0x00011b30


	//   ....[113]....
        /*0768*/ 	.word	0x00011bc0


	//   ....[114]....
        /*076c*/ 	.word	0x00011c70


	//   ....[115]....
        /*0770*/ 	.word	0x00011c80


	//   ....[116]....
        /*0774*/ 	.word	0x00011cb0


	//   ....[117]....
        /*0778*/ 	.word	0x00011cc0


	//   ....[118]....
        /*077c*/ 	.word	0x00011d50


	//   ....[119]....
        /*0780*/ 	.word	0x00012460


	//   ....[120]....
        /*0784*/ 	.word	0x00012480


	//   ....[121]....
        /*0788*/ 	.word	0x00012490


	//   ....[122]....
        /*078c*/ 	.word	0x000124d0


	//   ....[123]....
        /*0790*/ 	.word	0x000124e0


	//   ....[124]....
        /*0794*/ 	.word	0x00012520


	//   ....[125]....
        /*0798*/ 	.word	0x00012530


	//   ....[126]....
        /*079c*/ 	.word	0x00012570


	//   ....[127]....
        /*07a0*/ 	.word	0x00012580


	//   ....[128]....
        /*07a4*/ 	.word	0x000125c0


	//   ....[129]....
        /*07a8*/ 	.word	0x000125d0


	//   ....[130]....
        /*07ac*/ 	.word	0x000125e0


	//   ....[131]....
        /*07b0*/ 	.word	0x00012940


	//   ....[132]....
        /*07b4*/ 	.word	0x00012960


	//   ....[133]....
        /*07b8*/ 	.word	0x00012970


	//   ....[134]....
        /*07bc*/ 	.word	0x00012980


	//   ....[135]....
        /*07c0*/ 	.word	0x00012990


	//   ....[136]....
        /*07c4*/ 	.word	0x000129b0


	//   ....[137]....
        /*07c8*/ 	.word	0x00012a20


	//   ....[138]....
        /*07cc*/ 	.word	0x00012a50


	//   ....[139]....
        /*07d0*/ 	.word	0x00012a60


	//   ....[140]....
        /*07d4*/ 	.word	0x00012ad0


	//   ....[141]....
        /*07d8*/ 	.word	0x00012ae0


	//   ....[142]....
        /*07dc*/ 	.word	0x00012be0


	//   ....[143]....
        /*07e0*/ 	.word	0x00013080


	//   ....[144]....
        /*07e4*/ 	.word	0x000130b0


	//   ....[145]....
        /*07e8*/ 	.word	0x000130e0


	//   ....[146]....
        /*07ec*/ 	.word	0x00013110


	//   ....[147]....
        /*07f0*/ 	.word	0x00013140


	//   ....[148]....
        /*07f4*/ 	.word	0x00013170


	//   ....[149]....
        /*07f8*/ 	.word	0x000131a0


	//   ....[150]....
        /*07fc*/ 	.word	0x000131d0


	//   ....[151]....
        /*0800*/ 	.word	0x00013350


	//   ....[152]....
        /*0804*/ 	.word	0x00013380


	//   ....[153]....
        /*0808*/ 	.word	0x000133b0


	//   ....[154]....
        /*080c*/ 	.word	0x000133e0


	//   ....[155]....
        /*0810*/ 	.word	0x00013410


	//   ....[156]....
        /*0814*/ 	.word	0x00013440


	//   ....[157]....
        /*0818*/ 	.word	0x00013500


	//   ....[158]....
        /*081c*/ 	.word	0x00013520


	//   ....[159]....
        /*0820*/ 	.word	0x00013590


	//   ....[160]....
        /*0824*/ 	.word	0x00013c30


	//   ....[161]....
        /*0828*/ 	.word	0x00014260


	//   ....[162]....
        /*082c*/ 	.word	0x00014350


	//   ....[163]....
        /*0830*/ 	.word	0x000143f0


	//   ....[164]....
        /*0834*/ 	.word	0x00014450


	//   ....[165]....
        /*0838*/ 	.word	0x00014540


	//   ....[166]....
        /*083c*/ 	.word	0x000145b0


	//   ....[167]....
        /*0840*/ 	.word	0x000146a0


	//   ....[168]....
        /*0844*/ 	.word	0x00014710


	//   ....[169]....
        /*0848*/ 	.word	0x00014800


	//   ....[170]....
        /*084c*/ 	.word	0x00014870


	//   ....[171]....
        /*0850*/ 	.word	0x00014960


	//   ....[172]....
        /*0854*/ 	.word	0x000149d0


	//   ....[173]....
        /*0858*/ 	.word	0x00014a70


	//   ....[174]....
        /*085c*/ 	.word	0x00014b70


	//   ....[175]....
        /*0860*/ 	.word	0x00014bc0


	//   ....[176]....
        /*0864*/ 	.word	0x00014c20


	//   ....[177]....
        /*0868*/ 	.word	0x00014d40


	//   ....[178]....
        /*086c*/ 	.word	0x00014dc0


	//   ....[179]....
        /*0870*/ 	.word	0x00014eb0


	//   ....[180]....
        /*0874*/ 	.word	0x00014f30


	//   ....[181]....
        /*0878*/ 	.word	0x00015020


	//   ....[182]....
        /*087c*/ 	.word	0x00015130


	//   ....[183]....
        /*0880*/ 	.word	0x000151a0


	//   ....[184]....
        /*0884*/ 	.word	0x000152b0


	//   ....[185]....
        /*0888*/ 	.word	0x00015320


	//   ....[186]....
        /*088c*/ 	.word	0x000153a0


	//   ....[187]....
        /*0890*/ 	.word	0x00015490


	//   ....[188]....
        /*0894*/ 	.word	0x00015500


	//   ....[189]....
        /*0898*/ 	.word	0x000155d0


	//   ....[190]....
        /*089c*/ 	.word	0x00015670


	//   ....[191]....
        /*08a0*/ 	.word	0x00015710


	//   ....[192]....
        /*08a4*/ 	.word	0x00015770


	//   ....[193]....
        /*08a8*/ 	.word	0x00015860


	//   ....[194]....
        /*08ac*/ 	.word	0x00015970


	//   ....[195]....
        /*08b0*/ 	.word	0x000159c0


	//   ....[196]....
        /*08b4*/ 	.word	0x00015a20


	//   ....[197]....
        /*08b8*/ 	.word	0x00015b20


	//   ....[198]....
        /*08bc*/ 	.word	0x00015c30


	//   ....[199]....
        /*08c0*/ 	.word	0x00015c80


	//   ....[200]....
        /*08c4*/ 	.word	0x00015ce0


	//   ....[201]....
        /*08c8*/ 	.word	0x00015de0


	//   ....[202]....
        /*08cc*/ 	.word	0x00015ef0


	//   ....[203]....
        /*08d0*/ 	.word	0x00015f40


	//   ....[204]....
        /*08d4*/ 	.word	0x00015fa0


	//   ....[205]....
        /*08d8*/ 	.word	0x00016090


	//   ....[206]....
        /*08dc*/ 	.word	0x000161c0


	//   ....[207]....
        /*08e0*/ 	.word	0x00016290


	//   ....[208]....
        /*08e4*/ 	.word	0x00016330


	//   ....[209]....
        /*08e8*/ 	.word	0x00016440


	//   ....[210]....
        /*08ec*/ 	.word	0x000164a0


	//   ....[211]....
        /*08f0*/ 	.word	0x000165b0


	//   ....[212]....
        /*08f4*/ 	.word	0x00016610


	//   ....[213]....
        /*08f8*/ 	.word	0x00016720


	//   ....[214]....
        /*08fc*/ 	.word	0x00016780


	//   ....[215]....
        /*0900*/ 	.word	0x00016890


	//   ....[216]....
        /*0904*/ 	.word	0x000168f0


	//   ....[217]....
        /*0908*/ 	.word	0x000169b0


	//   ....[218]....
        /*090c*/ 	.word	0x00016b10


	//   ....[219]....
        /*0910*/ 	.word	0x00016bb0


	//   ....[220]....
        /*0914*/ 	.word	0x00016c10


	//   ....[221]....
        /*0918*/ 	.word	0x00016cc0


	//   ....[222]....
        /*091c*/ 	.word	0x00016d20


	//   ....[223]....
        /*0920*/ 	.word	0x00016dd0


	//   ....[224]....
        /*0924*/ 	.word	0x00016e30


	//   ....[225]....
        /*0928*/ 	.word	0x00016ee0


	//   ....[226]....
        /*092c*/ 	.word	0x00016f40


	//   ....[227]....
        /*0930*/ 	.word	0x00016ff0


	//   ....[228]....
        /*0934*/ 	.word	0x00017050


	//   ....[229]....
        /*0938*/ 	.word	0x00017100


	//   ....[230]....
        /*093c*/ 	.word	0x000171e0


	//   ....[231]....
        /*0940*/ 	.word	0x00017280


	//   ....[232]....
        /*0944*/ 	.word	0x000172e0


	//   ....[233]....
        /*0948*/ 	.word	0x000173b0


	//   ....[234]....
        /*094c*/ 	.word	0x00017410


	//   ....[235]....
        /*0950*/ 	.word	0x000174e0


	//   ....[236]....
        /*0954*/ 	.word	0x00017540


	//   ....[237]....
        /*0958*/ 	.word	0x00017620


	//   ....[238]....
        /*095c*/ 	.word	0x00017680


	//   ....[239]....
        /*0960*/ 	.word	0x00017750


	//   ....[240]....
        /*0964*/ 	.word	0x000177b0


	//   ....[241]....
        /*0968*/ 	.word	0x00017880


	//   ....[242]....
        /*096c*/ 	.word	0x00017910


	//   ....[243]....
        /*0970*/ 	.word	0x000179b0


	//   ....[244]....
        /*0974*/ 	.word	0x00017ad0


	//   ....[245]....
        /*0978*/ 	.word	0x00017b40


	//   ....[246]....
        /*097c*/ 	.word	0x00017bb0


	//   ....[247]....
        /*0980*/ 	.word	0x00017c20


	//   ....[248]....
        /*0984*/ 	.word	0x00017c90


	//   ....[249]....
        /*0988*/ 	.word	0x00017d10


	//   ....[250]....
        /*098c*/ 	.word	0x00017da0


	//   ....[251]....
        /*0990*/ 	.word	0x00017e30


	//   ....[252]....
        /*0994*/ 	.word	0x00017ea0


	//   ....[253]....
        /*0998*/ 	.word	0x00017f10


	//   ....[254]....
        /*099c*/ 	.word	0x00017f80


	//   ....[255]....
        /*09a0*/ 	.word	0x00018000


	//   ....[0]....
        /*09a4*/ 	.word	0x00018070


	//   ....[1]....
        /*09a8*/ 	.word	0x00018110


	//   ....[2]....
        /*09ac*/ 	.word	0x000181a0


	//   ....[3]....
        /*09b0*/ 	.word	0x000182c0


	//----- nvinfo : EIATTR_REG_RECONFIG
	.align		4
.L_617:
        /*09b4*/ 	.byte	0x01, 0x54
	.zero		2


	//----- nvinfo : EIATTR_SYSCALL_OFFSETS
	.align		4
        /*09b8*/ 	.byte	0x04, 0x46
        /*09ba*/ 	.short	(.L_619 - .L_618)


	//   ....[0]....
.L_618:
        /*09bc*/ 	.word	0x00001a90


	//   ....[1]....
        /*09c0*/ 	.word	0x0000f040


	//   ....[2]....
        /*09c4*/ 	.word	0x0000f190


	//   ....[3]....
        /*09c8*/ 	.word	0x0000f280


	//   ....[4]....
        /*09cc*/ 	.word	0x00010070


	//   ....[5]....
        /*09d0*/ 	.word	0x00010bb0


	//----- nvinfo : EIATTR_MBARRIER_INSTR_OFFSETS
	.align		4
.L_619:
        /*09d4*/ 	.byte	0x04, 0x39
        /*09d6*/ 	.short	(.L_621 - .L_620)


	//   ....[0]....
.L_620:
        /*09d8*/ 	.word	0x00000190
        /*09dc*/ 	.word	0x000000ff
        /*09e0*/ 	.word	0x00032400
        /*09e4*/ 	.short	0x0100
        /*09e6*/ 	.byte	0x08
	.zero		1


	//   ....[1]....
        /*09e8*/ 	.word	0x000001a0
        /*09ec*/ 	.word	0x000000ff
        /*09f0*/ 	.word	0x00032410
        /*09f4*/ 	.short	0x0100
        /*09f6*/ 	.byte	0x08
	.zero		1


	//   ....[2]....
        /*09f8*/ 	.word	0x000001b0
        /*09fc*/ 	.word	0x000000ff
        /*0a00*/ 	.word	0x00032420
        /*0a04*/ 	.short	0x0100
        /*0a06*/ 	.byte	0x08
	.zero		1


	//   ....[3]....
        /*0a08*/ 	.word	0x000002a0
        /*0a0c*/ 	.word	0x000000ff
        /*0a10*/ 	.word	0x00032430
        /*0a14*/ 	.short	0x0100
        /*0a16*/ 	.byte	0x08
	.zero		1


	//   ....[4]....
        /*0a18*/ 	.word	0x000002b0
        /*0a1c*/ 	.word	0x000000ff
        /*0a20*/ 	.word	0x00032440
        /*0a24*/ 	.short	0x0100
        /*0a26*/ 	.byte	0x08
	.zero		1


	//   ....[5]....
        /*0a28*/ 	.word	0x000002c0
        /*0a2c*/ 	.word	0x000000ff
        /*0a30*/ 	.word	0x00032438
        /*0a34*/ 	.short	0x0100
        /*0a36*/ 	.byte	0x08
	.zero		1


	//   ....[6]....
        /*0a38*/ 	.word	0x000002d0
        /*0a3c*/ 	.word	0x000000ff
        /*0a40*/ 	.word	0x00032448
        /*0a44*/ 	.short	0x0100
        /*0a46*/ 	.byte	0x08
	.zero		1


	//   ....[7]....
        /*0a48*/ 	.word	0x00000400
        /*0a4c*/ 	.word	0x000000ff
        /*0a50*/ 	.word	0x00032450
        /*0a54*/ 	.short	0x0100
        /*0a56*/ 	.byte	0x08
	.zero		1


	//   ....[8]....
        /*0a58*/ 	.word	0x00000410
        /*0a5c*/ 	.word	0x000000ff
        /*0a60*/ 	.word	0x00032460
        /*0a64*/ 	.short	0x0100
        /*0a66*/ 	.byte	0x08
	.zero		1


	//   ....[9]....
        /*0a68*/ 	.word	0x00000420
        /*0a6c*/ 	.word	0x000000ff
        /*0a70*/ 	.word	0x00032458
        /*0a74*/ 	.short	0x0100
        /*0a76*/ 	.byte	0x08
	.zero		1


	//   ....[10]....
        /*0a78*/ 	.word	0x00000430
        /*0a7c*/ 	.word	0x000000ff
        /*0a80*/ 	.word	0x00032468
        /*0a84*/ 	.short	0x0100
        /*0a86*/ 	.byte	0x08
	.zero		1


	//   ....[11]....
        /*0a88*/ 	.word	0x00000520
        /*0a8c*/ 	.word	0x000000ff
        /*0a90*/ 	.word	0x00032470
        /*0a94*/ 	.short	0x0100
        /*0a96*/ 	.byte	0x06
	.zero		1


	//   ....[12]....
        /*0a98*/ 	.word	0x00000530
        /*0a9c*/ 	.word	0x000000ff
        /*0aa0*/ 	.word	0x00032480
        /*0aa4*/ 	.short	0x0100
        /*0aa6*/ 	.byte	0x06
	.zero		1


	//   ....[13]....
        /*0aa8*/ 	.word	0x00000540
        /*0aac*/ 	.word	0x000000ff
        /*0ab0*/ 	.word	0x00032478
        /*0ab4*/ 	.short	0x0100
        /*0ab6*/ 	.byte	0x06
	.zero		1


	//   ....[14]....
        /*0ab8*/ 	.word	0x00000550
        /*0abc*/ 	.word	0x000000ff
        /*0ac0*/ 	.word	0x00032488
        /*0ac4*/ 	.short	0x0100
        /*0ac6*/ 	.byte	0x06
	.zero		1


	//   ....[15]....
        /*0ac8*/ 	.word	0x00000680
        /*0acc*/ 	.word	0x000000ff
        /*0ad0*/ 	.word	0x00032490
        /*0ad4*/ 	.short	0x0100
        /*0ad6*/ 	.byte	0x08
	.zero		1


	//   ....[16]....
        /*0ad8*/ 	.word	0x00000690
        /*0adc*/ 	.word	0x000000ff
        /*0ae0*/ 	.word	0x000324a0
        /*0ae4*/ 	.short	0x0100
        /*0ae6*/ 	.byte	0x08
	.zero		1


	//   ....[17]....
        /*0ae8*/ 	.word	0x000006a0
        /*0aec*/ 	.word	0x000000ff
        /*0af0*/ 	.word	0x00032498
        /*0af4*/ 	.short	0x0100
        /*0af6*/ 	.byte	0x08
	.zero		1


	//   ....[18]....
        /*0af8*/ 	.word	0x000006b0
        /*0afc*/ 	.word	0x000000ff
        /*0b00*/ 	.word	0x000324a8
        /*0b04*/ 	.short	0x0100
        /*0b06*/ 	.byte	0x08
	.zero		1


	//   ....[19]....
        /*0b08*/ 	.word	0x000007f0
        /*0b0c*/ 	.word	0x000000ff
        /*0b10*/ 	.word	0x000324b0
        /*0b14*/ 	.short	0x0100
        /*0b16*/ 	.byte	0x08
	.zero		1


	//   ....[20]....
        /*0b18*/ 	.word	0x00000800
        /*0b1c*/ 	.word	0x000000ff
        /*0b20*/ 	.word	0x000324c0
        /*0b24*/ 	.short	0x0100
        /*0b26*/ 	.byte	0x08
	.zero		1


	//   ....[21]....
        /*0b28*/ 	.word	0x00000810
        /*0b2c*/ 	.word	0x000000ff
        /*0b30*/ 	.word	0x000324b8
        /*0b34*/ 	.short	0x0100
        /*0b36*/ 	.byte	0x08
	.zero		1


	//   ....[22]....
        /*0b38*/ 	.word	0x00000820
        /*0b3c*/ 	.word	0x000000ff
        /*0b40*/ 	.word	0x000324c8
        /*0b44*/ 	.short	0x0100
        /*0b46*/ 	.byte	0x08
	.zero		1


	//   ....[23]....
        /*0b48*/ 	.word	0x00001af0
        /*0b4c*/ 	.word	0x000000ff
        /*0b50*/ 	.word	0x00032400
        /*0b54*/ 	.short	0x010a
        /*0b56*/ 	.byte	0x28
	.zero		1


	//   ....[24]....
        /*0b58*/ 	.word	0x00001be0
        /*0b5c*/ 	.word	0x000000ff
        /*0b60*/ 	.word	0x00032430
        /*0b64*/ 	.short	0x010a
        /*0b66*/ 	.byte	0x06
	.zero		1


	//   ....[25]....
        /*0b68*/ 	.word	0x00001c20
        /*0b6c*/ 	.word	0x000000ff
        /*0b70*/ 	.word	0x00032430
        /*0b74*/ 	.short	0x010a
        /*0b76*/ 	.byte	0x06
	.zero		1


	//   ....[26]....
        /*0b78*/ 	.word	0x00001f20
        /*0b7c*/ 	.word	0x000000ff
        /*0b80*/ 	.word	0x00032410
        /*0b84*/ 	.short	0x010a
        /*0b86*/ 	.byte	0x28
	.zero		1


	//   ....[27]....
        /*0b88*/ 	.word	0x00001f60
        /*0b8c*/ 	.word	0x000000ff
        /*0b90*/ 	.word	0x00032450
        /*0b94*/ 	.short	0x010a
        /*0b96*/ 	.byte	0x06
	.zero		1


	//   ....[28]....
        /*0b98*/ 	.word	0x00001fa0
        /*0b9c*/ 	.word	0x000000ff
        /*0ba0*/ 	.word	0x00032450
        /*0ba4*/ 	.short	0x010a
        /*0ba6*/ 	.byte	0x06
	.zero		1


	//   ....[29]....
        /*0ba8*/ 	.word	0x00002d40
        /*0bac*/ 	.word	0x000000ff
        /*0bb0*/ 	.word	0x00000000
        /*0bb4*/ 	.short	0x0101
        /*0bb6*/ 	.byte	0x0a
	.zero		1


	//   ....[30]....
        /*0bb8*/ 	.word	0x00004690
        /*0bbc*/ 	.word	0x000000ff
        /*0bc0*/ 	.word	0x00000000
        /*0bc4*/ 	.short	0x0101
        /*0bc6*/ 	.byte	0x06
	.zero		1


	//   ....[31]....
        /*0bc8*/ 	.word	0x00004830
        /*0bcc*/ 	.word	0x000000ff
        /*0bd0*/ 	.word	0x00032430
        /*0bd4*/ 	.short	0x010a
        /*0bd6*/ 	.byte	0x04
	.zero		1


	//   ....[32]....
        /*0bd8*/ 	.word	0x00004870
        /*0bdc*/ 	.word	0x000000ff
        /*0be0*/ 	.word	0x00032430
        /*0be4*/ 	.short	0x010a
        /*0be6*/ 	.byte	0x04
	.zero		1


	//   ....[33]....
        /*0be8*/ 	.word	0x00004a90
        /*0bec*/ 	.word	0x000000ff
        /*0bf0*/ 	.word	0x00032450
        /*0bf4*/ 	.short	0x010a
        /*0bf6*/ 	.byte	0x04
	.zero		1


	//   ....[34]....
        /*0bf8*/ 	.word	0x00004ad0
        /*0bfc*/ 	.word	0x000000ff
        /*0c00*/ 	.word	0x00032450
        /*0c04*/ 	.short	0x010a
        /*0c06*/ 	.byte	0x04
	.zero		1


	//   ....[35]....
        /*0c08*/ 	.word	0x00005570
        /*0c0c*/ 	.word	0x000000ff
        /*0c10*/ 	.word	0x00000000
        /*0c14*/ 	.short	0x0101
        /*0c16*/ 	.byte	0x0a
	.zero		1


	//   ....[36]....
        /*0c18*/ 	.word	0x00007810
        /*0c1c*/ 	.word	0x000000ff
        /*0c20*/ 	.word	0x00000000
        /*0c24*/ 	.short	0x0101
        /*0c26*/ 	.byte	0x04
	.zero		1


	//   ....[37]....
        /*0c28*/ 	.word	0x00007940
        /*0c2c*/ 	.word	0x000000ff
        /*0c30*/ 	.word	0x00032430
        /*0c34*/ 	.short	0x010a
        /*0c36*/ 	.byte	0x04
	.zero		1


	//   ....[38]....
        /*0c38*/ 	.word	0x00007980
        /*0c3c*/ 	.word	0x000000ff
        /*0c40*/ 	.word	0x00032430
        /*0c44*/ 	.short	0x010a
        /*0c46*/ 	.byte	0x04
	.zero		1


	//   ....[39]....
        /*0c48*/ 	.word	0x00007ba0
        /*0c4c*/ 	.word	0x000000ff
        /*0c50*/ 	.word	0x00032450
        /*0c54*/ 	.short	0x010a
        /*0c56*/ 	.byte	0x04
	.zero		1


	//   ....[40]....
        /*0c58*/ 	.word	0x00007be0
        /*0c5c*/ 	.word	0x000000ff
        /*0c60*/ 	.word	0x00032450
        /*0c64*/ 	.short	0x010a
        /*0c66*/ 	.byte	0x04
	.zero		1


	//   ....[41]....
        /*0c68*/ 	.word	0x000085d0
        /*0c6c*/ 	.word	0x000000ff
        /*0c70*/ 	.word	0x00000000
        /*0c74*/ 	.short	0x0101
        /*0c76*/ 	.byte	0x0a
	.zero		1


	//   ....[42]....
        /*0c78*/ 	.word	0x0000a1a0
        /*0c7c*/ 	.word	0x000000ff
        /*0c80*/ 	.word	0x00000000
        /*0c84*/ 	.short	0x0101
        /*0c86*/ 	.byte	0x04
	.zero		1


	//   ....[43]....
        /*0c88*/ 	.word	0x0000c6c0
        /*0c8c*/ 	.word	0x000000ff
        /*0c90*/ 	.word	0x00000000
        /*0c94*/ 	.short	0x0101
        /*0c96*/ 	.byte	0x07
	.zero		1


	//   ....[44]....
        /*0c98*/ 	.word	0x0000f790
        /*0c9c*/ 	.word	0x00000019
        /*0ca0*/ 	.word	0x00032440
        /*0ca4*/ 	.short	0x010a
        /*0ca6*/ 	.byte	0x3f
	.zero		1


	//   ....[45]....
        /*0ca8*/ 	.word	0x0000fde0
        /*0cac*/ 	.word	0x00000019
        /*0cb0*/ 	.word	0x00032430
        /*0cb4*/ 	.short	0x0107
        /*0cb6*/ 	.byte	0x3f
	.zero		1


	//   ....[46]....
        /*0cb8*/ 	.word	0x0000feb0
        /*0cbc*/ 	.word	0x00000019
        /*0cc0*/ 	.word	0x00032430
        /*0cc4*/ 	.short	0x0101
        /*0cc6*/ 	.byte	0x3f
	.zero		1


	//   ....[47]....
        /*0cc8*/ 	.word	0x000109f0
        /*0ccc*/ 	.word	0x00000016
        /*0cd0*/ 	.word	0x00032400
        /*0cd4*/ 	.short	0x0107
        /*0cd6*/ 	.byte	0x3f
	.zero		1


	//   ....[48]....
        /*0cd8*/ 	.word	0x00010a80
        /*0cdc*/ 	.word	0x00000016
        /*0ce0*/ 	.word	0x00032400
        /*0ce4*/ 	.short	0x0101
        /*0ce6*/ 	.byte	0x3f
	.zero		1


	//   ....[49]....
        /*0ce8*/ 	.word	0x000115b0
        /*0cec*/ 	.word	0x00000016
        /*0cf0*/ 	.word	0x00032410
        /*0cf4*/ 	.short	0x0107
        /*0cf6*/ 	.byte	0x3f
	.zero		1


	//   ....[50]....
        /*0cf8*/ 	.word	0x000116b0
        /*0cfc*/ 	.word	0x00000016
        /*0d00*/ 	.word	0x00032410
        /*0d04*/ 	.short	0x0101
        /*0d06*/ 	.byte	0x3f
	.zero		1


	//   ....[51]....
        /*0d08*/ 	.word	0x000116d0
        /*0d0c*/ 	.word	0x00000016
        /*0d10*/ 	.word	0x00032420
        /*0d14*/ 	.short	0x010a
        /*0d16*/ 	.byte	0x3f
	.zero		1


	//   ....[52]....
        /*0d18*/ 	.word	0x00011750
        /*0d1c*/ 	.word	0x00000019
        /*0d20*/ 	.word	0x00032460
        /*0d24*/ 	.short	0x010a
        /*0d26*/ 	.byte	0x3f
	.zero		1


	//   ....[53]....
        /*0d28*/ 	.word	0x00011ed0
        /*0d2c*/ 	.word	0x00000019
        /*0d30*/ 	.word	0x00032450
        /*0d34*/ 	.short	0x0107
        /*0d36*/ 	.byte	0x3f
	.zero		1


	//   ....[54]....
        /*0d38*/ 	.word	0x00011f90
        /*0d3c*/ 	.word	0x00000019
        /*0d40*/ 	.word	0x00032450
        /*0d44*/ 	.short	0x0101
        /*0d46*/ 	.byte	0x3f
	.zero		1


	//   ....[55]....
        /*0d48*/ 	.word	0x000122c0
        /*0d4c*/ 	.word	0x0000000a
        /*0d50*/ 	.word	0x00032440
        /*0d54*/ 	.short	0x010a
        /*0d56*/ 	.byte	0x3f
	.zero		1


	//   ....[56]....
        /*0d58*/ 	.word	0x00012690
        /*0d5c*/ 	.word	0x0000000a
        /*0d60*/ 	.word	0x00032430
        /*0d64*/ 	.short	0x0107
        /*0d66*/ 	.byte	0x3f
	.zero		1


	//   ....[57]....
        /*0d68*/ 	.word	0x00012740
        /*0d6c*/ 	.word	0x0000000a
        /*0d70*/ 	.word	0x00032430
        /*0d74*/ 	.short	0x0101
        /*0d76*/ 	.byte	0x3f
	.zero		1


	//   ....[58]....
        /*0d78*/ 	.word	0x00012770
        /*0d7c*/ 	.word	0x0000000a
        /*0d80*/ 	.word	0x00032460
        /*0d84*/ 	.short	0x010a
        /*0d86*/ 	.byte	0x3f
	.zero		1


	//   ....[59]....
        /*0d88*/ 	.word	0x00012c90
        /*0d8c*/ 	.word	0x0000000a
        /*0d90*/ 	.word	0x00032450
        /*0d94*/ 	.short	0x0107
        /*0d96*/ 	.byte	0x3f
	.zero		1


	//   ....[60]....
        /*0d98*/ 	.word	0x00012d40
        /*0d9c*/ 	.word	0x0000000a
        /*0da0*/ 	.word	0x00032450
        /*0da4*/ 	.short	0x0101
        /*0da6*/ 	.byte	0x3f
	.zero		1


	//   ....[61]....
        /*0da8*/ 	.word	0x00013bb0
        /*0dac*/ 	.word	0x00000005
        /*0db0*/ 	.word	0x00032420
        /*0db4*/ 	.short	0x010a
        /*0db6*/ 	.byte	0x3f
	.zero		1


	//   ....[62]....
        /*0db8*/ 	.word	0x00013d50
        /*0dbc*/ 	.word	0x00000003
        /*0dc0*/ 	.word	0x00032440
        /*0dc4*/ 	.short	0x010a
        /*0dc6*/ 	.byte	0x3f
	.zero		1


	//   ....[63]....
        /*0dc8*/ 	.word	0x00013df0
        /*0dcc*/ 	.word	0x00000005
        /*0dd0*/ 	.word	0x00032440
        /*0dd4*/ 	.short	0x010a
        /*0dd6*/ 	.byte	0x3f
	.zero		1


	//   ....[64]....
        /*0dd8*/ 	.word	0x00013e30
        /*0ddc*/ 	.word	0x00000003
        /*0de0*/ 	.word	0x00032460
        /*0de4*/ 	.short	0x010a
        /*0de6*/ 	.byte	0x3f
	.zero		1


	//   ....[65]....
        /*0de8*/ 	.word	0x00013e70
        /*0dec*/ 	.word	0x00000005
        /*0df0*/ 	.word	0x00032460
        /*0df4*/ 	.short	0x010a
        /*0df6*/ 	.byte	0x3f
	.zero		1


	//   ....[66]....
        /*0df8*/ 	.word	0x00013ee0
        /*0dfc*/ 	.word	0x00000003
        /*0e00*/ 	.word	0x00032400
        /*0e04*/ 	.short	0x010a
        /*0e06*/ 	.byte	0x3f
	.zero		1


	//   ....[67]....
        /*0e08*/ 	.word	0x00013f40
        /*0e0c*/ 	.word	0x00000003
        /*0e10*/ 	.word	0x00032430
        /*0e14*/ 	.short	0x010a
        /*0e16*/ 	.byte	0x3f
	.zero		1


	//   ....[68]....
        /*0e18*/ 	.word	0x00013fa0
        /*0e1c*/ 	.word	0x00000003
        /*0e20*/ 	.word	0x00032410
        /*0e24*/ 	.short	0x010a
        /*0e26*/ 	.byte	0x3f
	.zero		1


	//   ....[69]....
        /*0e28*/ 	.word	0x00014000
        /*0e2c*/ 	.word	0x00000003
        /*0e30*/ 	.word	0x00032450
        /*0e34*/ 	.short	0x010a
        /*0e36*/ 	.byte	0x3f
	.zero		1


	//   ....[70]....
        /*0e38*/ 	.word	0x00014060
        /*0e3c*/ 	.word	0x00000099
        /*0e40*/ 	.word	0x00032430
        /*0e44*/ 	.short	0x010a
        /*0e46*/ 	.byte	0x3f
	.zero		1


	//   ....[71]....
        /*0e48*/ 	.word	0x000140c0
        /*0e4c*/ 	.word	0x000000cc
        /*0e50*/ 	.word	0x00032450
        /*0e54*/ 	.short	0x010a
        /*0e56*/ 	.byte	0x3f
	.zero		1


	//   ....[72]....
        /*0e58*/ 	.word	0x00014120
        /*0e5c*/ 	.word	0x00000099
        /*0e60*/ 	.word	0x00032430
        /*0e64*/ 	.short	0x010a
        /*0e66*/ 	.byte	0x3f
	.zero		1


	//   ....[73]....
        /*0e68*/ 	.word	0x00014180
        /*0e6c*/ 	.word	0x000000cd
        /*0e70*/ 	.word	0x00032450
        /*0e74*/ 	.short	0x010a
        /*0e76*/ 	.byte	0x3f
	.zero		1


	//   ....[74]....
        /*0e78*/ 	.word	0x000142a0
        /*0e7c*/ 	.word	0x00000019
        /*0e80*/ 	.word	0x00032440
        /*0e84*/ 	.short	0x010a
        /*0e86*/ 	.byte	0x3f
	.zero		1


	//   ....[75]....
        /*0e88*/ 	.word	0x000160c0
        /*0e8c*/ 	.word	0x00000016
        /*0e90*/ 	.word	0x00032420
        /*0e94*/ 	.short	0x010a
        /*0e96*/ 	.byte	0x3f
	.zero		1


	//   ....[76]....
        /*0e98*/ 	.word	0x00016110
        /*0e9c*/ 	.word	0x00000019
        /*0ea0*/ 	.word	0x00032460
        /*0ea4*/ 	.short	0x010a
        /*0ea6*/ 	.byte	0x3f
	.zero		1


	//   ....[77]....
        /*0ea8*/ 	.word	0x00016a60
        /*0eac*/ 	.word	0x0000000a
        /*0eb0*/ 	.word	0x00032440
        /*0eb4*/ 	.short	0x010a
        /*0eb6*/ 	.byte	0x3f
	.zero		1


	//   ....[78]....
        /*0eb8*/ 	.word	0x00017130
        /*0ebc*/ 	.word	0x0000000a
        /*0ec0*/ 	.word	0x00032460
        /*0ec4*/ 	.short	0x010a
        /*0ec6*/ 	.byte	0x3f
	.zero		1


	//   ....[79]....
        /*0ec8*/ 	.word	0x000181e0
        /*0ecc*/ 	.word	0x00000005
        /*0ed0*/ 	.word	0x00032420
        /*0ed4*/ 	.short	0x010a
        /*0ed6*/ 	.byte	0x3f
	.zero		1


	//   ....[80]....
        /*0ed8*/ 	.word	0x00018380
        /*0edc*/ 	.word	0x00000003
        /*0ee0*/ 	.word	0x00032440
        /*0ee4*/ 	.short	0x010a
        /*0ee6*/ 	.byte	0x3f
	.zero		1


	//   ....[81]....
        /*0ee8*/ 	.word	0x000183d0
        /*0eec*/ 	.word	0x00000005
        /*0ef0*/ 	.word	0x00032440
        /*0ef4*/ 	.short	0x010a
        /*0ef6*/ 	.byte	0x3f
	.zero		1


	//   ....[82]....
        /*0ef8*/ 	.word	0x00018420
        /*0efc*/ 	.word	0x00000003
        /*0f00*/ 	.word	0x00032460
        /*0f04*/ 	.short	0x010a
        /*0f06*/ 	.byte	0x3f
	.zero		1


	//----- nvinfo : EIATTR_NUM_MBARRIERS
	.align		4
.L_621:
        /*0f08*/ 	.byte	0x03, 0x38
        /*0f0a*/ 	.short	0x0017


	//----- nvinfo : EIATTR_EXIT_INSTR_OFFSETS
	.align		4
        /*0f0c*/ 	.byte	0x04, 0x1c
        /*0f0e*/ 	.short	(.L_623 - .L_622)


	//   ....[0]....
.L_622:
        /*0f10*/ 	.word	0x000009f0


	//   ....[1]....
        /*0f14*/ 	.word	0x0000db00


	//   ....[2]....
        /*0f18*/ 	.word	0x00013ec0


	//----- nvinfo : EIATTR_MAX_THREADS
	.align		4
.L_623:
        /*0f1c*/ 	.byte	0x04, 0x05
        /*0f1e*/ 	.short	(.L_625 - .L_624)
.L_624:
        /*0f20*/ 	.word	0x00000180
        /*0f24*/ 	.word	0x00000001
        /*0f28*/ 	.word	0x00000001


	//----- nvinfo : EIATTR_CRS_STACK_SIZE
	.align		4
.L_625:
        /*0f2c*/ 	.byte	0x04, 0x1e
        /*0f2e*/ 	.short	(.L_627 - .L_626)
.L_626:
        /*0f30*/ 	.word	0x00000000


	//----- nvinfo : EIATTR_CBANK_PARAM_SIZE
	.align		4
.L_627:
        /*0f34*/ 	.byte	0x03, 0x19
        /*0f36*/ 	.short	0x0bf0


	//----- nvinfo : EIATTR_PARAM_CBANK
	.align		4
        /*0f38*/ 	.byte	0x04, 0x0a
        /*0f3a*/ 	.short	(.L_629 - .L_628)
	.align		4
.L_628:
        /*0f3c*/ 	.word	index@(.nv.constant0._ZN7cutlass13device_kernelIN5flash11enable_sm90INS1_16FlashAttnFwdSm90INS1_25CollectiveMainloopFwdSm90ILi2EN4cute5tupleIJNS5_1CILi1EEES8_S8_EEENS6_IJNS7_ILi128EEENS7_ILi96EEENS7_ILi64EEEEEELi256ENS_6half_tEfNS_4arch4Sm90ELb1ELb0ELb1ELb1ELb1ELb0ELb1ELb1ELb0ELb1ELb0ELb0EEENS1_21CollectiveEpilogueFwdINS6_IJSA_NS7_ILi256EEESB_EEES9_SE_SG_Li256ELb1ELb1ELb0ELb0EEENS1_36VarlenDynamicPersistentTileSchedulerILi128ELi96ELi256ELi128ELb0ELb1ELb1ELb1ELb1ELb1EEEEEEEEEvNT_6ParamsE)
        /*0f40*/ 	.short	0x0210
        /*0f42*/ 	.short	0x0bf0


	//----- nvinfo : EIATTR_SW_WAR
	.align		4
.L_629:
        /*0f44*/ 	.byte	0x04, 0x36
        /*0f46*/ 	.short	(.L_631 - .L_630)
.L_630:
        /*0f48*/ 	.word	0x00000008
.L_631:


//--------------------- .nv.info._ZN7cutlass13device_kernelIN5flash11enable_sm90INS1_16FlashAttnFwdSm90INS1_25CollectiveMainloopFwdSm90ILi2EN4cute5tupleIJNS5_1CILi1EEES8_S8_EEENS6_IJNS7_ILi128EEENS7_ILi96EEENS7_ILi64EEEEEELi256ENS_6half_tEfNS_4arch4Sm90ELb1ELb0ELb1ELb1ELb1ELb1ELb1ELb1ELb0ELb1ELb0ELb0EEENS1_21CollectiveEpilogueFwdINS6_IJSA_NS7_ILi256EEESB_EEES9_SE_SG_Li256ELb1ELb1ELb0ELb0EEENS1_36VarlenDynamicPersistentTileSchedulerILi128ELi96ELi256ELi128ELb0ELb1ELb1ELb1ELb1ELb1EEEEEEEEEvNT_6ParamsE --------------------------
	.section	.nv.info._ZN7cutlass13device_kernelIN5flash11enable_sm90INS1_16FlashAttnFwdSm90INS1_25CollectiveMainloopFwdSm90ILi2EN4cute5tupleIJNS5_1CILi1EEES8_S8_EEENS6_IJNS7_ILi128EEENS7_ILi96EEENS7_ILi64EEEEEELi256ENS_6half_tEfNS_4arch4Sm90ELb1ELb0ELb1ELb1ELb1ELb1ELb1ELb1ELb0ELb1ELb0ELb0EEENS1_21CollectiveEpilogueFwdINS6_IJSA_NS7_ILi256EEESB_EEES9_SE_SG_Li256ELb1ELb1ELb0ELb0EEENS1_36VarlenDynamicPersistentTileSchedulerILi128ELi96ELi256ELi128ELb0ELb1ELb1ELb1ELb1ELb1EEEEEEEEEvNT_6ParamsE,"",@"SHT_CUDA_INFO"
	.sectionflags	@""
	.align	4


	//----- nvinfo : EIATTR_CUDA_API_VERSION
	.align		4
        /*0000*/ 	.byte	0x04, 0x37
        /*0002*/ 	.short	(.L_633 - .L_632)
.L_632:
        /*0004*/ 	.word	0x00000082


	//----- nvinfo : EIATTR_KPARAM_INFO
	.align		4
.L_633:
        /*0008*/ 	.byte	0x04, 0x17
        /*000a*/ 	.short	(.L_635 - .L_634)
.L_634:
        /*000c*/ 	.word	0x00000000
        /*0010*/ 	.short	0x0000
        /*0012*/ 	.short	0x0070
        /*0014*/ 	.byte	0x00, 0xf0, 0x01, 0x2e


	//----- nvinfo : EIATTR_SPARSE_MMA_MASK
	.align		4
.L_635:
        /*0018*/ 	.byte	0x03, 0x50
        /*001a*/ 	.short	0x0000


	//----- nvinfo : EIATTR_MAXREG_COUNT
	.align		4
        /*001c*/ 	.byte	0x03, 0x1b
        /*001e*/ 	.short	0x00a8


	//----- nvinfo : EIATTR_NUM_BARRIERS
	.align		4
        /*0020*/ 	.byte	0x02, 0x4c
        /*0022*/ 	.byte	0x10
	.zero		1


	//----- nvinfo : EIATTR_EXTERNS
	.align		4
        /*0024*/ 	.byte	0x04, 0x0f
        /*0026*/ 	.short	(.L_637 - .L_636)


	//   ....[0]....
	.align		4
.L_636:
        /*0028*/ 	.word	index@(__assertfail)


	//----- nvinfo : EIATTR_ANNOTATIONS
	.align		4
.L_637:
        /*002c*/ 	.byte	0x04, 0x55
        /*002e*/ 	.short	(.L_639 - .L_638)


	//   ....[0]....
.L_638:
        /* <DEDUP_REMOVED lines=98> */


	//----- nvinfo : EIATTR_MERCURY_ISA_VERSION
	.align		4
.L_639:
        /*0638*/ 	.byte	0x03, 0x5f
        /*063a*/ 	.short	0x0101


	//----- nvinfo : EIATTR_UNUSED_LOAD_BYTE_OFFSET
	.align		4
        /*063c*/ 	.byte	0x04, 0x44
        /*063e*/ 	.short	(.L_641 - .L_640)


	//   ....[0]....
.L_640:
        /*0640*/ 	.word	0x00000a90
        /*0644*/ 	.word	0x0000fff0


	//   ....[1]....
        /*0648*/ 	.word	0x00013bf0
        /*064c*/ 	.word	0x0000fff0


	//----- nvinfo : EIATTR_INT_WARP_WIDE_INSTR_OFFSETS
	.align		4
.L_641:
        /*0650*/ 	.byte	0x04, 0x31
        /*0652*/ 	.short	(.L_643 - .L_642)


	//   ....[0]....
.L_642:
        /*0654*/ 	.word	0x00000130


	//   ....[1]....
        /*0658*/ 	.word	0x00000170


	//   ....[2]....
        /*065c*/ 	.word	0x000001e0


	//   ....[3]....
        /*0660*/ 	.word	0x000001f0


	//   ....[4]....
        /*0664*/ 	.word	0x000193d0


	//   ....[5]....
        /*0668*/ 	.word	0x00019460


	//   ....[6]....
        /*066c*/ 	.word	0x0001d420


	//   ....[7]....
        /*0670*/ 	.word	0x0001d4b0


	//----- nvinfo : EIATTR_COOP_GROUP_MASK_REGIDS
	.align		4
.L_643:
        /*0674*/ 	.byte	0x04, 0x29
        /*0676*/ 	.short	(.L_645 - .L_644)


	//   ....[0]....
.L_644:
        /*0678*/ 	.word	0xffffffff


	//   ....[1]....
        /*067c*/ 	.word	0xffffffff


	//   ....[2]....
        /*0680*/ 	.word	0xffffffff


	//   ....[3]....
        /*0684*/ 	.word	0xffffffff


	//   ....[4]....
        /*0688*/ 	.word	0xffffffff


	//   ....[5]....
        /*068c*/ 	.word	0xffffffff


	//   ....[6]....
        /*0690*/ 	.word	0xffffffff


	//   ....[7]....
        /*0694*/ 	.word	0xffffffff


	//   ....[8]....
        /*0698*/ 	.word	0xffffffff


	//   ....[9]....
        /*069c*/ 	.word	0xffffffff


	//   ....[10]....
        /*06a0*/ 	.word	0xffffffff


	//   ....[11]....
        /*06a4*/ 	.word	0xffffffff


	//   ....[12]....
        /*06a8*/ 	.word	0xffffffff


	//   ....[13]....
        /*06ac*/ 	.word	0xffffffff


	//   ....[14]....
        /*06b0*/ 	.word	0xffffffff


	//   ....[15]....
        /*06b4*/ 	.word	0xffffffff


	//   ....[16]....
        /*06b8*/ 	.word	0xffffffff


	//   ....[17]....
        /*06bc*/ 	.word	0xffffffff


	//   ....[18]....
        /*06c0*/ 	.word	0xffffffff


	//   ....[19]....
        /*06c4*/ 	.word	0xffffffff


	//   ....[20]....
        /*06c8*/ 	.word	0xffffffff


	//   ....[21]....
        /*06cc*/ 	.word	0xffffffff


	//   ....[22]....
        /*06d0*/ 	.word	0xffffffff


	//   ....[23]....
        /*06d4*/ 	.word	0xffffffff


	//   ....[24]....
        /*06d8*/ 	.word	0xffffffff


	//   ....[25]....
        /*06dc*/ 	.word	0xffffffff


	//   ....[26]....
        /*06e0*/ 	.word	0xffffffff


	//   ....[27]....
        /*06e4*/ 	.word	0xffffffff


	//   ....[28]....
        /*06e8*/ 	.word	0xffffffff


	//   ....[29]....
        /*06ec*/ 	.word	0xffffffff


	//   ....[30]....
        /*06f0*/ 	.word	0xffffffff


	//   ....[31]....
        /*06f4*/ 	.word	0xffffffff


	//   ....[32]....
        /*06f8*/ 	.word	0xffffffff


	//   ....[33]....
        /*06fc*/ 	.word	0xffffffff


	//   ....[34]....
        /*0700*/ 	.word	0xffffffff


	//   ....[35]....
        /*0704*/ 	.word	0xffffffff


	//   ....[36]....
        /*0708*/ 	.word	0xffffffff


	//   ....[37]....
        /*070c*/ 	.word	0xffffffff


	//   ....[38]....
        /*0710*/ 	.word	0xffffffff


	//   ....[39]....
        /*0714*/ 	.word	0xffffffff


	//   ....[40]....
        /*0718*/ 	.word	0xffffffff


	//   ....[41]....
        /*071c*/ 	.word	0xffffffff


	//   ....[42]....
        /*0720*/ 	.word	0xffffffff


	//   ....[43]....
        /*0724*/ 	.word	0xffffffff


	//   ....[44]....
        /*0728*/ 	.word	0xffffffff


	//   ....[45]....
        /*072c*/ 	.word	0xffffffff


	//   ....[46]....
        /*0730*/ 	.word	0xffffffff


	//   ....[47]....
        /*0734*/ 	.word	0xffffffff


	//   ....[48]....
        /*0738*/ 	.word	0xffffffff


	//   ....[49]....
        /*073c*/ 	.word	0xffffffff


	//   ....[50]....
        /*0740*/ 	.word	0xffffffff


	//   ....[51]....
        /*0744*/ 	.word	0xffffffff


	//   ....[52]....
        /*0748*/ 	.word	0xffffffff


	//   ....[53]....
        /*074c*/ 	.word	0xffffffff


	//   ....[54]....
        /*0750*/ 	.word	0xffffffff


	//   ....[55]....
        /*0754*/ 	.word	0xffffffff


	//   ....[56]....
        /*0758*/ 	.word	0xffffffff


	//   ....[57]....
        /*075c*/ 	.word	0xffffffff


	//   ....[58]....
        /*0760*/ 	.word	0xffffffff


	//   ....[59]....
        /*0764*/ 	.word	0xffffffff


	//   ....[60]....
        /*0768*/ 	.word	0xffffffff


	//   ....[61]....
        /*076c*/ 	.word	0xffffffff


	//   ....[62]....
        /*0770*/ 	.word	0xffffffff


	//   ....[63]....
        /*0774*/ 	.word	0xffffffff


	//   ....[64]....
        /*0778*/ 	.word	0xffffffff


	//   ....[65]....
        /*077c*/ 	.word	0xffffffff


	//   ....[66]....
        /*0780*/ 	.word	0xffffffff


	//   ....[67]....
        /*0784*/ 	.word	0xffffffff


	//   ....[68]....
        /*0788*/ 	.word	0xffffffff


	//   ....[69]....
        /*078c*/ 	.word	0xffffffff


	//   ....[70]....
        /*0790*/ 	.word	0xffffffff


	//   ....[71]....
        /*0794*/ 	.word	0xffffffff


	//   ....[72]....
        /*0798*/ 	.word	0xffffffff


	//   ....[73]....
        /*079c*/ 	.word	0xffffffff


	//   ....[74]....
        /*07a0*/ 	.word	0xffffffff


	//   ....[75]....
        /*07a4*/ 	.word	0xffffffff


	//   ....[76]....
        /*07a8*/ 	.word	0xffffffff


	//   ....[77]....
        /*07ac*/ 	.word	0xffffffff


	//   ....[78]....
        /*07b0*/ 	.word	0xffffffff


	//   ....[79]....
        /*07b4*/ 	.word	0xffffffff


	//   ....[80]....
        /*07b8*/ 	.word	0xffffffff


	//   ....[81]....
        /*07bc*/ 	.word	0xffffffff


	//   ....[82]....
        /*07c0*/ 	.word	0xffffffff


	//   ....[83]....
        /*07c4*/ 	.word	0xffffffff


	//   ....[84]....
        /*07c8*/ 	.word	0xffffffff


	//   ....[85]....
        /*07cc*/ 	.word	0xffffffff


	//   ....[86]....
        /*07d0*/ 	.word	0xffffffff


	//   ....[87]....
        /*07d4*/ 	.word	0xffffffff


	//   ....[88]....
        /*07d8*/ 	.word	0xffffffff


	//   ....[89]....
        /*07dc*/ 	.word	0xffffffff


	//   ....[90]....
        /*07e0*/ 	.word	0xffffffff


	//   ....[91]....
        /*07e4*/ 	.word	0xffffffff


	//   ....[92]....
        /*07e8*/ 	.word	0xffffffff


	//   ....[93]....
        /*07ec*/ 	.word	0xffffffff


	//   ....[94]....
        /*07f0*/ 	.word	0xffffffff


	//   ....[95]....
        /*07f4*/ 	.word	0xffffffff


	//   ....[96]....
        /*07f8*/ 	.word	0xffffffff


	//   ....[97]....
        /*07fc*/ 	.word	0xffffffff


	//   ....[98]....
        /*0800*/ 	.word	0xffffffff


	//   ....[99]....
        /*0804*/ 	.word	0xffffffff


	//   ....[100]....
        /*0808*/ 	.word	0xffffffff


	//   ....[101]....
        /*080c*/ 	.word	0xffffffff


	//   ....[102]....
        /*0810*/ 	.word	0xffffffff


	//   ....[103]....
        /*0814*/ 	.word	0xffffffff


	//   ....[104]....
        /*0818*/ 	.word	0xffffffff


	//   ....[105]....
        /*081c*/ 	.word	0xffffffff


	//   ....[106]....
        /*0820*/ 	.word	0xffffffff


	//   ....[107]....
        /*0824*/ 	.word	0xffffffff


	//   ....[108]....
        /*0828*/ 	.word	0xffffffff


	//   ....[109]....
        /*082c*/ 	.word	0xffffffff


	//   ....[110]....
        /*0830*/ 	.word	0xffffffff


	//   ....[111]....
        /*0834*/ 	.word	0xffffffff


	//   ....[112]....
        /*0838*/ 	.word	0xffffffff


	//   ....[113]....
        /*083c*/ 	.word	0xffffffff


	//   ....[114]....
        /*0840*/ 	.word	0xffffffff


	//   ....[115]....
        /*0844*/ 	.word	0xffffffff


	//   ....[116]....
        /*0848*/ 	.word	0xffffffff


	//   ....[117]....
        /*084c*/ 	.word	0xffffffff


	//   ....[118]....
        /*0850*/ 	.word	0xffffffff


	//   ....[119]....
        /*0854*/ 	.word	0xffffffff


	//   ....[120]....
        /*0858*/ 	.word	0xffffffff


	//   ....[121]....
        /*085c*/ 	.word	0xffffffff


	//   ....[122]....
        /*0860*/ 	.word	0xffffffff


	//   ....[123]....
        /*0864*/ 	.word	0xffffffff


	//   ....[124]....
        /*0868*/ 	.word	0xffffffff


	//   ....[125]....
        /*086c*/ 	.word	0xffffffff


	//   ....[126]....
        /*0870*/ 	.word	0xffffffff


	//   ....[127]....
        /*0874*/ 	.word	0xffffffff


	//   ....[128]....
        /*0878*/ 	.word	0xffffffff


	//   ....[129]....
        /*087c*/ 	.word	0xffffffff


	//   ....[130]....
        /*0880*/ 	.word	0xffffffff


	//   ....[131]....
        /*0884*/ 	.word	0xffffffff


	//   ....[132]....
        /*0888*/ 	.word	0xffffffff


	//   ....[133]....
        /*088c*/ 	.word	0xffffffff


	//   ....[134]....
        /*0890*/ 	.word	0xffffffff


	//   ....[135]....
        /*0894*/ 	.word	0xffffffff


	//   ....[136]....
        /*0898*/ 	.word	0xffffffff


	//   ....[137]....
        /*089c*/ 	.word	0xffffffff


	//   ....[138]....
        /*08a0*/ 	.word	0xffffffff


	//   ....[139]....
        /*08a4*/ 	.word	0xffffffff


	//   ....[140]....
        /*08a8*/ 	.word	0xffffffff


	//   ....[141]....
        /*08ac*/ 	.word	0xffffffff


	//   ....[142]....
        /*08b0*/ 	.word	0xffffffff


	//   ....[143]....
        /*08b4*/ 	.word	0xffffffff


	//   ....[144]....
        /*08b8*/ 	.word	0xffffffff


	//   ....[145]....
        /*08bc*/ 	.word	0xffffffff


	//   ....[146]....
        /*08c0*/ 	.word	0xffffffff


	//   ....[147]....
        /*08c4*/ 	.word	0xffffffff


	//   ....[148]....
        /*08c8*/ 	.word	0xffffffff


	//   ....[149]....
        /*08cc*/ 	.word	0xffffffff


	//   ....[150]....
        /*08d0*/ 	.word	0xffffffff


	//   ....[151]....
        /*08d4*/ 	.word	0xffffffff


	//   ....[152]....
        /*08d8*/ 	.word	0xffffffff


	//   ....[153]....
        /*08dc*/ 	.word	0xffffffff


	//   ....[154]....
        /*08e0*/ 	.word	0xffffffff


	//   ....[155]....
        /*08e4*/ 	.word	0xffffffff


	//   ....[156]....
        /*08e8*/ 	.word	0xffffffff


	//   ....[157]....
        /*08ec*/ 	.word	0xffffffff


	//   ....[158]....
        /*08f0*/ 	.word	0xffffffff


	//   ....[159]....
        /*08f4*/ 	.word	0xffffffff


	//   ....[160]....
        /*08f8*/ 	.word	0xffffffff


	//   ....[161]....
        /*08fc*/ 	.word	0xffffffff


	//   ....[162]....
        /*0900*/ 	.word	0xffffffff


	//   ....[163]....
        /*0904*/ 	.word	0xffffffff


	//   ....[164]....
        /*0908*/ 	.word	0xffffffff


	//   ....[165]....
        /*090c*/ 	.word	0xffffffff


	//   ....[166]....
        /*0910*/ 	.word	0xffffffff


	//   ....[167]....
        /*0914*/ 	.word	0xffffffff


	//   ....[168]....
        /*0918*/ 	.word	0xffffffff


	//   ....[169]....
        /*091c*/ 	.word	0xffffffff


	//   ....[170]....
        /*0920*/ 	.word	0xffffffff


	//   ....[171]....
        /*0924*/ 	.word	0xffffffff


	//   ....[172]....
        /*0928*/ 	.word	0xffffffff


	//   ....[173]....
        /*092c*/ 	.word	0xffffffff


	//   ....[174]....
        /*0930*/ 	.word	0xffffffff


	//   ....[175]....
        /*0934*/ 	.word	0xffffffff


	//   ....[176]....
        /*0938*/ 	.word	0xffffffff


	//   ....[177]....
        /*093c*/ 	.word	0xffffffff


	//   ....[178]....
        /*0940*/ 	.word	0xffffffff


	//   ....[179]....
        /*0944*/ 	.word	0xffffffff


	//   ....[180]....
        /*0948*/ 	.word	0xffffffff


	//   ....[181]....
        /*094c*/ 	.word	0xffffffff


	//   ....[182]....
        /*0950*/ 	.word	0xffffffff


	//   ....[183]....
        /*0954*/ 	.word	0xffffffff


	//   ....[184]....
        /*0958*/ 	.word	0xffffffff


	//   ....[185]....
        /*095c*/ 	.word	0xffffffff


	//   ....[186]....
        /*0960*/ 	.word	0xffffffff


	//   ....[187]....
        /*0964*/ 	.word	0xffffffff


	//   ....[188]....
        /*0968*/ 	.word	0xffffffff


	//   ....[189]....
        /*096c*/ 	.word	0xffffffff


	//   ....[190]....
        /*0970*/ 	.word	0xffffffff


	//   ....[191]....
        /*0974*/ 	.word	0xffffffff


	//   ....[192]....
        /*0978*/ 	.word	0xffffffff


	//   ....[193]....
        /*097c*/ 	.word	0xffffffff


	//   ....[194]....
        /*0980*/ 	.word	0xffffffff


	//   ....[195]....
        /*0984*/ 	.word	0x0500000f


	//   ....[196]....
        /*0988*/ 	.word	0x0500000f


	//   ....[197]....
        /*098c*/ 	.word	0x0500000f


	//   ....[198]....
        /*0990*/ 	.word	0x0500000f


	//   ....[199]....
        /*0994*/ 	.word	0x0500000f


	//   ....[200]....
        /*0998*/ 	.word	0x0500000f


	//   ....[201]....
        /*099c*/ 	.word	0x0500000f


	//   ....[202]....
        /*09a0*/ 	.word	0x0500000f


	//   ....[203]....
        /*09a4*/ 	.word	0x0500000f


	//   ....[204]....
        /*09a8*/ 	.word	0x0500000f


	//   ....[205]....
        /*09ac*/ 	.word	0x0500000f


	//   ....[206]....
        /*09b0*/ 	.word	0x0500000f


	//   ....[207]....
        /*09b4*/ 	.word	0x0500000f


	//   ....[208]....
        /*09b8*/ 	.word	0x0500000f


	//   ....[209]....
        /*09bc*/ 	.word	0x0500000f


	//   ....[210]....
        /*09c0*/ 	.word	0x0500000f


	//   ....[211]....
        /*09c4*/ 	.word	0x0500000f


	//   ....[212]....
        /*09c8*/ 	.word	0x0500000f


	//   ....[213]....
        /*09cc*/ 	.word	0x0500000f


	//   ....[214]....
        /*09d0*/ 	.word	0x0500000f


	//   ....[215]....
        /*09d4*/ 	.word	0x0500000f


	//   ....[216]....
        /*09d8*/ 	.word	0x0500000f


	//   ....[217]....
        /*09dc*/ 	.word	0x0500000f


	//   ....[218]....
        /*09e0*/ 	.word	0x0500000f


	//   ....[219]....
        /*09e4*/ 	.word	0x0500000f


	//   ....[220]....
        /*09e8*/ 	.word	0x0500000f


	//   ....[221]....
        /*09ec*/ 	.word	0x0500000f


	//   ....[222]....
        /*09f0*/ 	.word	0x0500000f


	//   ....[223]....
        /*09f4*/ 	.word	0x0500000f


	//   ....[224]....
        /*09f8*/ 	.word	0x0500000f


	//   ....[225]....
        /*09fc*/ 	.word	0x0500000f


	//   ....[226]....
        /*0a00*/ 	.word	0x0500000f


	//   ....[227]....
        /*0a04*/ 	.word	0x0500000f


	//   ....[228]....
        /*0a08*/ 	.word	0x0500000f


	//   ....[229]....
        /*0a0c*/ 	.word	0x0500000f


	//   ....[230]....
        /*0a10*/ 	.word	0x0500000f


	//   ....[231]....
        /*0a14*/ 	.word	0x0500000f


	//   ....[232]....
        /*0a18*/ 	.word	0x0500000f


	//   ....[233]....
        /*0a1c*/ 	.word	0x0500000f


	//   ....[234]....
        /*0a20*/ 	.word	0x0500000f


	//   ....[235]....
        /*0a24*/ 	.word	0x0500000f


	//   ....[236]....
        /*0a28*/ 	.word	0x0500000f


	//   ....[237]....
        /*0a2c*/ 	.word	0x0500000f


	//   ....[238]....
        /*0a30*/ 	.word	0x0500000f


	//   ....[239]....
        /*0a34*/ 	.word	0x0500000f


	//   ....[240]....
        /*0a38*/ 	.word	0x0500000f


	//   ....[241]....
        /*0a3c*/ 	.word	0x0500000f


	//   ....[242]....
        /*0a40*/ 	.word	0x0500000f


	//   ....[243]....
        /*0a44*/ 	.word	0x0500000f


	//   ....[244]....
        /*0a48*/ 	.word	0x0500000f


	//   ....[245]....
        /*0a4c*/ 	.word	0x0500000f


	//   ....[246]....
        /*0a50*/ 	.word	0x0500000f


	//   ....[247]....
        /*0a54*/ 	.word	0x0500000f


	//   ....[248]....
        /*0a58*/ 	.word	0x0500000f


	//   ....[249]....
        /*0a5c*/ 	.word	0x0500000f


	//   ....[250]....
        /*0a60*/ 	.word	0x0500000f


	//   ....[251]....
        /*0a64*/ 	.word	0x0500000f


	//   ....[252]....
        /*0a68*/ 	.word	0x0500000f


	//   ....[253]....
        /*0a6c*/ 	.word	0x0500000f


	//   ....[254]....
        /*0a70*/ 	.word	0x0500000f


	//   ....[255]....
        /*0a74*/ 	.word	0x0500000f


	//   ....[0]....
        /*0a78*/ 	.word	0x0500000f


	//   ....[1]....
        /*0a7c*/ 	.word	0x0500000f


	//   ....[2]....
        /*0a80*/ 	.word	0x0500000f


	//   ....[3]....
        /*0a84*/ 	.word	0x0500000f


	//   ....[4]....
        /*0a88*/ 	.word	0x0500000f


	//   ....[5]....
        /*0a8c*/ 	.word	0x0500000f


	//   ....[6]....
        /*0a90*/ 	.word	0x0500000f


	//   ....[7]....
        /*0a94*/ 	.word	0x0500000f


	//   ....[8]....
        /*0a98*/ 	.word	0x0500000f


	//   ....[9]....
        /*0a9c*/ 	.word	0x0500000f


	//   ....[10]....
        /*0aa0*/ 	.word	0x0500000f


	//   ....[11]....
        /*0aa4*/ 	.word	0x0500000f


	//   ....[12]....
        /*0aa8*/ 	.word	0x0500000f


	//   ....[13]....
        /*0aac*/ 	.word	0x0500000f


	//   ....[14]....
        /*0ab0*/ 	.word	0x0500000f


	//   ....[15]....
        /*0ab4*/ 	.word	0x0500000f


	//   ....[16]....
        /*0ab8*/ 	.word	0x0500000f


	//   ....[17]....
        /*0abc*/ 	.word	0x0500000f


	//   ....[18]....
        /*0ac0*/ 	.word	0x0500000f


	//   ....[19]....
        /*0ac4*/ 	.word	0x0500000f


	//   ....[20]....
        /*0ac8*/ 	.word	0x0500000f


	//   ....[21]....
        /*0acc*/ 	.word	0x0500000f


	//   ....[22]....
        /*0ad0*/ 	.word	0x0500000f


	//   ....[23]....
        /*0ad4*/ 	.word	0x0500000f


	//   ....[24]....
        /*0ad8*/ 	.word	0x0500000f


	//   ....[25]....
        /*0adc*/ 	.word	0x0500000f


	//   ....[26]....
        /*0ae0*/ 	.word	0x0500000f


	//   ....[27]....
        /*0ae4*/ 	.word	0x0500000f


	//   ....[28]....
        /*0ae8*/ 	.word	0x0500000f


	//   ....[29]....
        /*0aec*/ 	.word	0x0500000f


	//   ....[30]....
        /*0af0*/ 	.word	0x0500000f


	//   ....[31]....
        /*0af4*/ 	.word	0x0500000f


	//   ....[32]....
        /*0af8*/ 	.word	0x0500000f


	//   ....[33]....
        /*0afc*/ 	.word	0x0500000f


	//   ....[34]....
        /*0b00*/ 	.word	0x0500000f


	//   ....[35]....
        /*0b04*/ 	.word	0x0500000f


	//   ....[36]....
        /*0b08*/ 	.word	0x0500000f


	//   ....[37]....
        /*0b0c*/ 	.word	0x0500000f


	//   ....[38]....
        /*0b10*/ 	.word	0x0500000f


	//   ....[39]....
        /*0b14*/ 	.word	0x0500000f


	//   ....[40]....
        /*0b18*/ 	.word	0x0500000f


	//   ....[41]....
        /*0b1c*/ 	.word	0x0500000f


	//   ....[42]....
        /*0b20*/ 	.word	0x0500000f


	//   ....[43]....
        /*0b24*/ 	.word	0x0500000f


	//   ....[44]....
        /*0b28*/ 	.word	0x0500000f


	//   ....[45]....
        /*0b2c*/ 	.word	0x0500000f


	//   ....[46]....
        /*0b30*/ 	.word	0x0500000f


	//   ....[47]....
        /*0b34*/ 	.word	0x0500000f


	//   ....[48]....
        /*0b38*/ 	.word	0x0500000f


	//   ....[49]....
        /*0b3c*/ 	.word	0x0500000f


	//   ....[50]....
        /*0b40*/ 	.word	0x0500000f


	//   ....[51]....
        /*0b44*/ 	.word	0x0500000f


	//   ....[52]....
        /*0b48*/ 	.word	0x0500000f


	//   ....[53]....
        /*0b4c*/ 	.word	0x0500000f


	//   ....[54]....
        /*0b50*/ 	.word	0x0500000f


	//   ....[55]....
        /*0b54*/ 	.word	0x0500000f


	//   ....[56]....
        /*0b58*/ 	.word	0x0500000f


	//   ....[57]....
        /*0b5c*/ 	.word	0x0500000f


	//   ....[58]....
        /*0b60*/ 	.word	0x0500000f


	//   ....[59]....
        /*0b64*/ 	.word	0x0500000f


	//   ....[60]....
        /*0b68*/ 	.word	0x0500000f


	//   ....[61]....
        /*0b6c*/ 	.word	0x0500000f


	//   ....[62]....
        /*0b70*/ 	.word	0x0500000f


	//   ....[63]....
        /*0b74*/ 	.word	0x0500000f


	//   ....[64]....
        /*0b78*/ 	.word	0x0500000f


	//   ....[65]....
        /*0b7c*/ 	.word	0x0500000f


	//   ....[66]....
        /*0b80*/ 	.word	0x0500000f


	//   ....[67]....
        /*0b84*/ 	.word	0x0500000f


	//   ....[68]....
        /*0b88*/ 	.word	0x0500000f


	//   ....[69]....
        /*0b8c*/ 	.word	0x0500000f


	//   ....[70]....
        /*0b90*/ 	.word	0x0500000f


	//   ....[71]....
        /*0b94*/ 	.word	0x0500000f


	//   ....[72]....
        /*0b98*/ 	.word	0x0500000f


	//   ....[73]....
        /*0b9c*/ 	.word	0x0500000f


	//   ....[74]....
        /*0ba0*/ 	.word	0x0500000f


	//   ....[75]....
        /*0ba4*/ 	.word	0x0500000f


	//----- nvinfo : EIATTR_COOP_GROUP_INSTR_OFFSETS
	.align		4
.L_645:
        /*0ba8*/ 	.byte	0x04, 0x28
        /*0baa*/ 	.short	(.L_647 - .L_646)


	//   ....[0]....
.L_646:
        /*0bac*/ 	.word	0x00000070


	//   ....[1]....
        /*0bb0*/ 	.word	0x00000140


	//   ....[2]....
        /*0bb4*/ 	.word	0x00000190


	//   ....[3]....
        /*0bb8*/ 	.word	0x000003e0


	//   ....[4]....
        /*0bbc*/ 	.word	0x00000540


	//   ....[5]....
        /*0bc0*/ 	.word	0x00000660


	//   ....[6]....
        /*0bc4*/ 	.word	0x000007c0


	//   ....[7]....
        /*0bc8*/ 	.word	0x00002d80


	//   ....[8]....
        /*0bcc*/ 	.word	0x00002d90


	//   ....[9]....
        /*0bd0*/ 	.word	0x00003460


	//   ....[10]....
        /*0bd4*/ 	.word	0x00003470


	//   ....[11]....
        /*0bd8*/ 	.word	0x00004030


	//   ....[12]....
        /*0bdc*/ 	.word	0x00004040


	//   ....[13]....
        /*0be0*/ 	.word	0x000047f0


	//   ....[14]....
        /*0be4*/ 	.word	0x00004800


	//   ....[15]....
        /*0be8*/ 	.word	0x000051f0


	//   ....[16]....
        /*0bec*/ 	.word	0x00005200


	//   ....[17]....
        /*0bf0*/ 	.word	0x00005310


	//   ....[18]....
        /*0bf4*/ 	.word	0x00005320


	//   ....[19]....
        /*0bf8*/ 	.word	0x00005750


	//   ....[20]....
        /*0bfc*/ 	.word	0x00005770


	//   ....[21]....
        /*0c00*/ 	.word	0x00005a40


	//   ....[22]....
        /*0c04*/ 	.word	0x00005a60


	//   ....[23]....
        /*0c08*/ 	.word	0x00006490


	//   ....[24]....
        /*0c0c*/ 	.word	0x00006c70


	//   ....[25]....
        /*0c10*/ 	.word	0x00006c80


	//   ....[26]....
        /*0c14*/ 	.word	0x00006c90


	//   ....[27]....
        /*0c18*/ 	.word	0x00006ca0


	//   ....[28]....
        /*0c1c*/ 	.word	0x00006fa0


	//   ....[29]....
        /*0c20*/ 	.word	0x00006fb0


	//   ....[30]....
        /*0c24*/ 	.word	0x00006fc0


	//   ....[31]....
        /*0c28*/ 	.word	0x00006fd0


	//   ....[32]....
        /*0c2c*/ 	.word	0x000082a0


	//   ....[33]....
        /*0c30*/ 	.word	0x000082b0


	//   ....[34]....
        /*0c34*/ 	.word	0x000082c0


	//   ....[35]....
        /*0c38*/ 	.word	0x000082d0


	//   ....[36]....
        /*0c3c*/ 	.word	0x000083c0


	//   ....[37]....
        /*0c40*/ 	.word	0x000083d0


	//   ....[38]....
        /*0c44*/ 	.word	0x000084b0


	//   ....[39]....
        /*0c48*/ 	.word	0x00008530


	//   ....[40]....
        /*0c4c*/ 	.word	0x0000abd0


	//   ....[41]....
        /*0c50*/ 	.word	0x0000b130


	//   ....[42]....
        /*0c54*/ 	.word	0x0000b140


	//   ....[43]....
        /*0c58*/ 	.word	0x0000b170


	//   ....[44]....
        /*0c5c*/ 	.word	0x0000b8a0


	//   ....[45]....
        /*0c60*/ 	.word	0x0000b8c0


	//   ....[46]....
        /*0c64*/ 	.word	0x0000dad0


	//   ....[47]....
        /*0c68*/ 	.word	0x0000dbb0


	//   ....[48]....
        /*0c6c*/ 	.word	0x0000e630


	//   ....[49]....
        /*0c70*/ 	.word	0x0000e650


	//   ....[50]....
        /*0c74*/ 	.word	0x0000eb40


	//   ....[51]....
        /*0c78*/ 	.word	0x0000eb60


	//   ....[52]....
        /*0c7c*/ 	.word	0x00011490


	//   ....[53]....
        /*0c80*/ 	.word	0x00011520


	//   ....[54]....
        /*0c84*/ 	.word	0x00012040


	//   ....[55]....
        /*0c88*/ 	.word	0x000120e0


	//   ....[56]....
        /*0c8c*/ 	.word	0x00013140


	//   ....[57]....
        /*0c90*/ 	.word	0x00013180


	//   ....[58]....
        /*0c94*/ 	.word	0x00013220


	//   ....[59]....
        /*0c98*/ 	.word	0x00013260


	//   ....[60]....
        /*0c9c*/ 	.word	0x00014d30


	//   ....[61]....
        /*0ca0*/ 	.word	0x00014dc0


	//   ....[62]....
        /*0ca4*/ 	.word	0x00014e20


	//   ....[63]....
        /*0ca8*/ 	.word	0x00014e60


	//   ....[64]....
        /*0cac*/ 	.word	0x00015740


	//   ....[65]....
        /*0cb0*/ 	.word	0x00015770


	//   ....[66]....
        /*0cb4*/ 	.word	0x000158f0


	//   ....[67]....
        /*0cb8*/ 	.word	0x00015910


	//   ....[68]....
        /*0cbc*/ 	.word	0x00015a50


	//   ....[69]....
        /*0cc0*/ 	.word	0x00015a70


	//   ....[70]....
        /*0cc4*/ 	.word	0x00015bc0


	//   ....[71]....
        /*0cc8*/ 	.word	0x00015be0


	//   ....[72]....
        /*0ccc*/ 	.word	0x00016560


	//   ....[73]....
        /*0cd0*/ 	.word	0x00016570


	//   ....[74]....
        /*0cd4*/ 	.word	0x00016710


	//   ....[75]....
        /*0cd8*/ 	.word	0x00016720


	//   ....[76]....
        /*0cdc*/ 	.word	0x000168b0


	//   ....[77]....
        /*0ce0*/ 	.word	0x000168c0


	//   ....[78]....
        /*0ce4*/ 	.word	0x00016a50


	//   ....[79]....
        /*0ce8*/ 	.word	0x00016a60


	//   ....[80]....
        /*0cec*/ 	.word	0x00016c50


	//   ....[81]....
        /*0cf0*/ 	.word	0x00016e20


	//   ....[82]....
        /*0cf4*/ 	.word	0x00016e50


	//   ....[83]....
        /*0cf8*/ 	.word	0x00016e80


	//   ....[84]....
        /*0cfc*/ 	.word	0x00016eb0


	//   ....[85]....
        /*0d00*/ 	.word	0x00016ee0


	//   ....[86]....
        /*0d04*/ 	.word	0x00016f10


	//   ....[87]....
        /*0d08*/ 	.word	0x00017080


	//   ....[88]....
        /*0d0c*/ 	.word	0x000170b0


	//   ....[89]....
        /*0d10*/ 	.word	0x000170e0


	//   ....[90]....
        /*0d14*/ 	.word	0x00017110


	//   ....[91]....
        /*0d18*/ 	.word	0x00017140


	//   ....[92]....
        /*0d1c*/ 	.word	0x00017170


	//   ....[93]....
        /*0d20*/ 	.word	0x00017200


	//   ....[94]....
        /*0d24*/ 	.word	0x00017260


	//   ....[95]....
        /*0d28*/ 	.word	0x000172f0


	//   ....[96]....
        /*0d2c*/ 	.word	0x000180b0


	//   ....[97]....
        /*0d30*/ 	.word	0x00019fd0


	//   ....[98]....
        /*0d34*/ 	.word	0x00019ff0


	//   ....[99]....
        /*0d38*/ 	.word	0x0001a080


	//   ....[100]....
        /*0d3c*/ 	.word	0x0001a0a0


	//   ....[101]....
        /*0d40*/ 	.word	0x0001a120


	//   ....[102]....
        /*0d44*/ 	.word	0x0001a140


	//   ....[103]....
        /*0d48*/ 	.word	0x0001a1c0


	//   ....[104]....
        /*0d4c*/ 	.word	0x0001a1e0


	//   ....[105]....
        /*0d50*/ 	.word	0x0001a260


	//   ....[106]....
        /*0d54*/ 	.word	0x0001a280


	//   ....[107]....
        /*0d58*/ 	.word	0x0001a290


	//   ....[108]....
        /*0d5c*/ 	.word	0x0001a2a0


	//   ....[109]....
        /*0d60*/ 	.word	0x0001aa50


	//   ....[110]....
        /*0d64*/ 	.word	0x0001aa80


	//   ....[111]....
        /*0d68*/ 	.word	0x0001ab70


	//   ....[112]....
        /*0d6c*/ 	.word	0x0001ab80


	//   ....[113]....
        /*0d70*/ 	.word	0x0001ac30


	//   ....[114]....
        /*0d74*/ 	.word	0x0001ac40


	//   ....[115]....
        /*0d78*/ 	.word	0x0001acc0


	//   ....[116]....
        /*0d7c*/ 	.word	0x0001acd0


	//   ....[117]....
        /*0d80*/ 	.word	0x0001ace0


	//   ....[118]....
        /*0d84*/ 	.word	0x0001ad80


	//   ....[119]....
        /*0d88*/ 	.word	0x0001adb0


	//   ....[120]....
        /*0d8c*/ 	.word	0x0001ae30


	//   ....[121]....
        /*0d90*/ 	.word	0x0001ae60


	//   ....[122]....
        /*0d94*/ 	.word	0x0001ae80


	//   ....[123]....
        /*0d98*/ 	.word	0x0001aed0


	//   ....[124]....
        /*0d9c*/ 	.word	0x0001aee0


	//   ....[125]....
        /*0da0*/ 	.word	0x0001b5c0


	//   ....[126]....
        /*0da4*/ 	.word	0x0001b5f0


	//   ....[127]....
        /*0da8*/ 	.word	0x0001b610


	//   ....[128]....
        /*0dac*/ 	.word	0x0001b6e0


	//   ....[129]....
        /*0db0*/ 	.word	0x0001b710


	//   ....[130]....
        /*0db4*/ 	.word	0x0001b780


	//   ....[131]....
        /*0db8*/ 	.word	0x0001b7f0


	//   ....[132]....
        /*0dbc*/ 	.word	0x0001b800


	//   ....[133]....
        /*0dc0*/ 	.word	0x0001b880


	//   ....[134]....
        /*0dc4*/ 	.word	0x0001b890


	//   ....[135]....
        /*0dc8*/ 	.word	0x0001b910


	//   ....[136]....
        /*0dcc*/ 	.word	0x0001b920


	//   ....[137]....
        /*0dd0*/ 	.word	0x0001b9a0


	//   ....[138]....
        /*0dd4*/ 	.word	0x0001b9b0


	//   ....[139]....
        /*0dd8*/ 	.word	0x0001ba30


	//   ....[140]....
        /*0ddc*/ 	.word	0x0001ba40


	//   ....[141]....
        /*0de0*/ 	.word	0x0001bf70


	//   ....[142]....
        /*0de4*/ 	.word	0x0001bf90


	//   ....[143]....
        /*0de8*/ 	.word	0x0001bfe0


	//   ....[144]....
        /*0dec*/ 	.word	0x0001c0a0


	//   ....[145]....
        /*0df0*/ 	.word	0x0001c0b0


	//   ....[146]....
        /*0df4*/ 	.word	0x0001c0e0


	//   ....[147]....
        /*0df8*/ 	.word	0x0001c170


	//   ....[148]....
        /*0dfc*/ 	.word	0x0001c220


	//   ....[149]....
        /*0e00*/ 	.word	0x0001c230


	//   ....[150]....
        /*0e04*/ 	.word	0x0001c260


	//   ....[151]....
        /*0e08*/ 	.word	0x0001c270


	//   ....[152]....
        /*0e0c*/ 	.word	0x0001c300


	//   ....[153]....
        /*0e10*/ 	.word	0x0001ca40


	//   ....[154]....
        /*0e14*/ 	.word	0x0001ca60


	//   ....[155]....
        /*0e18*/ 	.word	0x0001cab0


	//   ....[156]....
        /*0e1c*/ 	.word	0x0001cac0


	//   ....[157]....
        /*0e20*/ 	.word	0x0001cb00


	//   ....[158]....
        /*0e24*/ 	.word	0x0001cb10


	//   ....[159]....
        /*0e28*/ 	.word	0x0001cb50


	//   ....[160]....
        /*0e2c*/ 	.word	0x0001cb60


	//   ....[161]....
        /*0e30*/ 	.word	0x0001cba0


	//   ....[162]....
        /*0e34*/ 	.word	0x0001cbb0


	//   ....[163]....
        /*0e38*/ 	.word	0x0001cbc0


	//   ....[164]....
        /*0e3c*/ 	.word	0x0001cc00


	//   ....[165]....
        /*0e40*/ 	.word	0x0001cf50


	//   ....[166]....
        /*0e44*/ 	.word	0x0001cf70


	//   ....[167]....
        /*0e48*/ 	.word	0x0001cf80


	//   ....[168]....
        /*0e4c*/ 	.word	0x0001cf90


	//   ....[169]....
        /*0e50*/ 	.word	0x0001cfb0


	//   ....[170]....
        /*0e54*/ 	.word	0x0001d020


	//   ....[171]....
        /*0e58*/ 	.word	0x0001d090


	//   ....[172]....
        /*0e5c*/ 	.word	0x0001d0b0


	//   ....[173]....
        /*0e60*/ 	.word	0x0001d0c0


	//   ....[174]....
        /*0e64*/ 	.word	0x0001d120


	//   ....[175]....
        /*0e68*/ 	.word	0x0001d140


	//   ....[176]....
        /*0e6c*/ 	.word	0x0001d1a0


	//   ....[177]....
        /*0e70*/ 	.word	0x0001d6b0


	//   ....[178]....
        /*0e74*/ 	.word	0x0001d6e0


	//   ....[179]....
        /*0e78*/ 	.word	0x0001d710


	//   ....[180]....
        /*0e7c*/ 	.word	0x0001d740


	//   ....[181]....
        /*0e80*/ 	.word	0x0001d770


	//   ....[182]....
        /*0e84*/ 	.word	0x0001d7a0


	//   ....[183]....
        /*0e88*/ 	.word	0x0001d7d0


	//   ....[184]....
        /*0e8c*/ 	.word	0x0001d800


	//   ....[185]....
        /*0e90*/ 	.word	0x0001d980


	//   ....[186]....
        /*0e94*/ 	.word	0x0001d9b0


	//   ....[187]....
        /*0e98*/ 	.word	0x0001d9e0


	//   ....[188]....
        /*0e9c*/ 	.word	0x0001da10


	//   ....[189]....
        /*0ea0*/ 	.word	0x0001da40


	//   ....[190]....
        /*0ea4*/ 	.word	0x0001da70


	//   ....[191]....
        /*0ea8*/ 	.word	0x0001db30


	//   ....[192]....
        /*0eac*/ 	.word	0x0001db50


	//   ....[193]....
        /*0eb0*/ 	.word	0x0001dbc0


	//   ....[194]....
        /*0eb4*/ 	.word	0x0001e260


	//   ....[195]....
        /*0eb8*/ 	.word	0x0001e580


	//   ....[196]....
        /*0ebc*/ 	.word	0x0001e610


	//   ....[197]....
        /*0ec0*/ 	.word	0x0001e6a0


	//   ....[198]....
        /*0ec4*/ 	.word	0x0001e730


	//   ....[199]....
        /*0ec8*/ 	.word	0x0001e810


	//   ....[200]....
        /*0ecc*/ 	.word	0x0001e8a0


	//   ....[201]....
        /*0ed0*/ 	.word	0x0001e930


	//   ....[202]....
        /*0ed4*/ 	.word	0x0001e9c0


	//   ....[203]....
        /*0ed8*/ 	.word	0x0001eab0


	//   ....[204]....
        /*0edc*/ 	.word	0x0001eb40


	//   ....[205]....
        /*0ee0*/ 	.word	0x0001ebd0


	//   ....[206]....
        /*0ee4*/ 	.word	0x0001ec60


	//   ....[207]....
        /*0ee8*/ 	.word	0x0001ed30


	//   ....[208]....
        /*0eec*/ 	.word	0x0001edd0


	//   ....[209]....
        /*0ef0*/ 	.word	0x0001ee60


	//   ....[210]....
        /*0ef4*/ 	.word	0x0001eeb0


	//   ....[211]....
        /*0ef8*/ 	.word	0x0001ef00


	//   ....[212]....
        /*0efc*/ 	.word	0x0001ef90


	//   ....[213]....
        /*0f00*/ 	.word	0x0001f020


	//   ....[214]....
        /*0f04*/ 	.word	0x0001f070


	//   ....[215]....
        /*0f08*/ 	.word	0x0001f0c0


	//   ....[216]....
        /*0f0c*/ 	.word	0x0001f1b0


	//   ....[217]....
        /*0f10*/ 	.word	0x0001f260


	//   ....[218]....
        /*0f14*/ 	.word	0x0001f2b0


	//   ....[219]....
        /*0f18*/ 	.word	0x0001f310


	//   ....[220]....
        /*0f1c*/ 	.word	0x0001f430


	//   ....[221]....
        /*0f20*/ 	.word	0x0001f510


	//   ....[222]....
        /*0f24*/ 	.word	0x0001f600


	//   ....[223]....
        /*0f28*/ 	.word	0x0001f650


	//   ....[224]....
        /*0f2c*/ 	.word	0x0001f9b0


	//   ....[225]....
        /*0f30*/ 	.word	0x0001fa00


	//   ....[226]....
        /*0f34*/ 	.word	0x0001fa90


	//   ....[227]....
        /*0f38*/ 	.word	0x0001fb20


	//   ....[228]....
        /*0f3c*/ 	.word	0x0001fbb0


	//   ....[229]....
        /*0f40*/ 	.word	0x0001fc40


	//   ....[230]....
        /*0f44*/ 	.word	0x0001fcd0


	//   ....[231]....
        /*0f48*/ 	.word	0x0001fd60


	//   ....[232]....
        /*0f4c*/ 	.word	0x0001fe20


	//   ....[233]....
        /*0f50*/ 	.word	0x00020100


	//   ....[234]....
        /*0f54*/ 	.word	0x000201f0


	//   ....[235]....
        /*0f58*/ 	.word	0x00020290


	//   ....[236]....
        /*0f5c*/ 	.word	0x000202f0


	//   ....[237]....
        /*0f60*/ 	.word	0x000203e0


	//   ....[238]....
        /*0f64*/ 	.word	0x00020450


	//   ....[239]....
        /*0f68*/ 	.word	0x00020540


	//   ....[240]....
        /*0f6c*/ 	.word	0x000205b0


	//   ....[241]....
        /*0f70*/ 	.word	0x000206a0


	//   ....[242]....
        /*0f74*/ 	.word	0x00020710


	//   ....[243]....
        /*0f78*/ 	.word	0x00020800


	//   ....[244]....
        /*0f7c*/ 	.word	0x00020870


	//   ....[245]....
        /*0f80*/ 	.word	0x00020910


	//   ....[246]....
        /*0f84*/ 	.word	0x00020a00


	//   ....[247]....
        /*0f88*/ 	.word	0x00020ab0


	//   ....[248]....
        /*0f8c*/ 	.word	0x00020b10


	//   ....[249]....
        /*0f90*/ 	.word	0x00020c00


	//   ....[250]....
        /*0f94*/ 	.word	0x00020c60


	//   ....[251]....
        /*0f98*/ 	.word	0x00020d80


	//   ....[252]....
        /*0f9c*/ 	.word	0x00020de0


	//   ....[253]....
        /*0fa0*/ 	.word	0x00020ed0


	//   ....[254]....
        /*0fa4*/ 	.word	0x00020f30


	//   ....[255]....
        /*0fa8*/ 	.word	0x00021030


	//   ....[0]....
        /*0fac*/ 	.word	0x000210a0


	//   ....[1]....
        /*0fb0*/ 	.word	0x00021140


	//   ....[2]....
        /*0fb4*/ 	.word	0x00021210


	//   ....[3]....
        /*0fb8*/ 	.word	0x000212b0


	//   ....[4]....
        /*0fbc*/ 	.word	0x00021360


	//   ....[5]....
        /*0fc0*/ 	.word	0x00021400


	//   ....[6]....
        /*0fc4*/ 	.word	0x00021690


	//   ....[7]....
        /*0fc8*/ 	.word	0x00021740


	//   ....[8]....
        /*0fcc*/ 	.word	0x00021820


	//   ....[9]....
        /*0fd0*/ 	.word	0x00021910


	//   ....[10]....
        /*0fd4*/ 	.word	0x000219d0


	//   ....[11]....
        /*0fd8*/ 	.word	0x00021a90


	//   ....[12]....
        /*0fdc*/ 	.word	0x00021b50


	//   ....[13]....
        /*0fe0*/ 	.word	0x00021c10


	//   ....[14]....
        /*0fe4*/ 	.word	0x00021cd0


	//   ....[15]....
        /*0fe8*/ 	.word	0x00021d90


	//   ....[16]....
        /*0fec*/ 	.word	0x00021e50


	//   ....[17]....
        /*0ff0*/ 	.word	0x00021f10


	//   ....[18]....
        /*0ff4*/ 	.word	0x00021fd0


	//   ....[19]....
        /*0ff8*/ 	.word	0x00022080


	//   ....[20]....
        /*0ffc*/ 	.word	0x000220e0


	//   ....[21]....
        /*1000*/ 	.word	0x000221c0


	//   ....[22]....
        /*1004*/ 	.word	0x00022300


	//   ....[23]....
        /*1008*/ 	.word	0x000223d0


	//   ....[24]....
        /*100c*/ 	.word	0x00022470


	//   ....[25]....
        /*1010*/ 	.word	0x00022580


	//   ....[26]....
        /*1014*/ 	.word	0x000225e0


	//   ....[27]....
        /*1018*/ 	.word	0x000226f0


	//   ....[28]....
        /*101c*/ 	.word	0x00022750


	//   ....[29]....
        /*1020*/ 	.word	0x00022860


	//   ....[30]....
        /*1024*/ 	.word	0x000228c0


	//   ....[31]....
        /*1028*/ 	.word	0x000229d0


	//   ....[32]....
        /*102c*/ 	.word	0x00022a30


	//   ....[33]....
        /*1030*/ 	.word	0x00022af0


	//   ....[34]....
        /*1034*/ 	.word	0x00022c50


	//   ....[35]....
        /*1038*/ 	.word	0x00022cf0


	//   ....[36]....
        /*103c*/ 	.word	0x00022d50


	//   ....[37]....
        /*1040*/ 	.word	0x00022e00


	//   ....[38]....
        /*1044*/ 	.word	0x00022e60


	//   ....[39]....
        /*1048*/ 	.word	0x00022f10


	//   ....[40]....
        /*104c*/ 	.word	0x00022f70


	//   ....[41]....
        /*1050*/ 	.word	0x00023020


	//   ....[42]....
        /*1054*/ 	.word	0x00023080


	//   ....[43]....
        /*1058*/ 	.word	0x00023130


	//   ....[44]....
        /*105c*/ 	.word	0x00023190


	//   ....[45]....
        /*1060*/ 	.word	0x00023240


	//   ....[46]....
        /*1064*/ 	.word	0x00023330


	//   ....[47]....
        /*1068*/ 	.word	0x000233d0


	//   ....[48]....
        /*106c*/ 	.word	0x00023430


	//   ....[49]....
        /*1070*/ 	.word	0x00023500


	//   ....[50]....
        /*1074*/ 	.word	0x00023560


	//   ....[51]....
        /*1078*/ 	.word	0x00023630


	//   ....[52]....
        /*107c*/ 	.word	0x00023690


	//   ....[53]....
        /*1080*/ 	.word	0x00023760


	//   ....[54]....
        /*1084*/ 	.word	0x000237c0


	//   ....[55]....
        /*1088*/ 	.word	0x00023890


	//   ....[56]....
        /*108c*/ 	.word	0x000238f0


	//   ....[57]....
        /*1090*/ 	.word	0x000239c0


	//   ....[58]....
        /*1094*/ 	.word	0x00023a50


	//   ....[59]....
        /*1098*/ 	.word	0x00023af0


	//   ....[60]....
        /*109c*/ 	.word	0x00023c10


	//   ....[61]....
        /*10a0*/ 	.word	0x00023c80


	//   ....[62]....
        /*10a4*/ 	.word	0x00023cf0


	//   ....[63]....
        /*10a8*/ 	.word	0x00023d60


	//   ....[64]....
        /*10ac*/ 	.word	0x00023dd0


	//   ....[65]....
        /*10b0*/ 	.word	0x00023e50


	//   ....[66]....
        /*10b4*/ 	.word	0x00023ee0


	//   ....[67]....
        /*10b8*/ 	.word	0x00023f70


	//   ....[68]....
        /*10bc*/ 	.word	0x00023fe0


	//   ....[69]....
        /*10c0*/ 	.word	0x00024050


	//   ....[70]....
        /*10c4*/ 	.word	0x000240c0


	//   ....[71]....
        /*10c8*/ 	.word	0x00024140


	//   ....[72]....
        /*10cc*/ 	.word	0x000241b0


	//   ....[73]....
        /*10d0*/ 	.word	0x00024250


	//   ....[74]....
        /*10d4*/ 	.word	0x000242e0


	//   ....[75]....
        /*10d8*/ 	.word	0x00024400


	//----- nvinfo : EIATTR_REG_RECONFIG
	.align		4
.L_647:
        /*10dc*/ 	.byte	0x01, 0x54
	.zero		2


	//----- nvinfo : EIATTR_SYSCALL_OFFSETS
	.align		4
        /*10e0*/ 	.byte	0x04, 0x46
        /*10e2*/ 	.short	(.L_649 - .L_648)


	//   ....[0]....
.L_648:
        /*10e4*/ 	.word	0x00001910


	//   ....[1]....
        /*10e8*/ 	.word	0x00001a60


	//   ....[2]....
        /*10ec*/ 	.word	0x00006680


	//   ....[3]....
        /*10f0*/ 	.word	0x000069a0


	//   ....[4]....
        /*10f4*/ 	.word	0x000195c0


	//   ....[5]....
        /*10f8*/ 	.word	0x00019710


	//   ....[6]....
        /*10fc*/ 	.word	0x00019800


	//   ....[7]....
        /*1100*/ 	.word	0x0001a660


	//   ....[8]....
        /*1104*/ 	.word	0x0001b1b0


	//----- nvinfo : EIATTR_MBARRIER_INSTR_OFFSETS
	.align		4
.L_649:
        /*1108*/ 	.byte	0x04, 0x39
        /*110a*/ 	.short	(.L_651 - .L_650)


	//   ....[0]....
.L_650:
        /*110c*/ 	.word	0x00000280
        /*1110*/ 	.word	0x000000ff
        /*1114*/ 	.word	0x00032400
        /*1118*/ 	.short	0x0100
        /*111a*/ 	.byte	0x08
	.zero		1


	//   ....[1]....
        /*111c*/ 	.word	0x00000290
        /*1120*/ 	.word	0x000000ff
        /*1124*/ 	.word	0x00032410
        /*1128*/ 	.short	0x0100
        /*112a*/ 	.byte	0x08
	.zero		1


	//   ....[2]....
        /*112c*/ 	.word	0x000002a0
        /*1130*/ 	.word	0x000000ff
        /*1134*/ 	.word	0x00032420
        /*1138*/ 	.short	0x0100
        /*113a*/ 	.byte	0x08
	.zero		1


	//   ....[3]....
        /*113c*/ 	.word	0x00000390
        /*1140*/ 	.word	0x000000ff
        /*1144*/ 	.word	0x00032430
        /*1148*/ 	.short	0x0100
        /*114a*/ 	.byte	0x08
	.zero		1


	//   ....[4]....
        /*114c*/ 	.word	0x000003a0
        /*1150*/ 	.word	0x000000ff
        /*1154*/ 	.word	0x00032440
        /*1158*/ 	.short	0x0100
        /*115a*/ 	.byte	0x08
	.zero		1


	//   ....[5]....
        /*115c*/ 	.word	0x000003b0
        /*1160*/ 	.word	0x000000ff
        /*1164*/ 	.word	0x00032438
        /*1168*/ 	.short	0x0100
        /*116a*/ 	.byte	0x08
	.zero		1


	//   ....[6]....
        /*116c*/ 	.word	0x000003c0
        /*1170*/ 	.word	0x000000ff
        /*1174*/ 	.word	0x00032448
        /*1178*/ 	.short	0x0100
        /*117a*/ 	.byte	0x08
	.zero		1


	//   ....[7]....
        /*117c*/ 	.word	0x000004f0
        /*1180*/ 	.word	0x000000ff
        /*1184*/ 	.word	0x00032450
        /*1188*/ 	.short	0x0100
        /*118a*/ 	.byte	0x08
	.zero		1


	//   ....[8]....
        /*118c*/ 	.word	0x00000500
        /*1190*/ 	.word	0x000000ff
        /*1194*/ 	.word	0x00032460
        /*1198*/ 	.short	0x0100
        /*119a*/ 	.byte	0x08
	.zero		1


	//   ....[9]....
        /*119c*/ 	.word	0x00000510
        /*11a0*/ 	.word	0x000000ff
        /*11a4*/ 	.word	0x00032458
        /*11a8*/ 	.short	0x0100
        /*11aa*/ 	.byte	0x08
	.zero		1


	//   ....[10]....
        /*11ac*/ 	.word	0x00000520
        /*11b0*/ 	.word	0x000000ff
        /*11b4*/ 	.word	0x00032468
        /*11b8*/ 	.short	0x0100
        /*11ba*/ 	.byte	0x08
	.zero		1


	//   ....[11]....
        /*11bc*/ 	.word	0x00000610
        /*11c0*/ 	.word	0x000000ff
        /*11c4*/ 	.word	0x00032470
        /*11c8*/ 	.short	0x0100
        /*11ca*/ 	.byte	0x06
	.zero		1


	//   ....[12]....
        /*11cc*/ 	.word	0x00000620
        /*11d0*/ 	.word	0x000000ff
        /*11d4*/ 	.word	0x00032480
        /*11d8*/ 	.short	0x0100
        /*11da*/ 	.byte	0x06
	.zero		1


	//   ....[13]....
        /*11dc*/ 	.word	0x00000630
        /*11e0*/ 	.word	0x000000ff
        /*11e4*/ 	.word	0x00032478
        /*11e8*/ 	.short	0x0100
        /*11ea*/ 	.byte	0x06
	.zero		1


	//   ....[14]....
        /*11ec*/ 	.word	0x00000640
        /*11f0*/ 	.word	0x000000ff
        /*11f4*/ 	.word	0x00032488
        /*11f8*/ 	.short	0x0100
        /*11fa*/ 	.byte	0x06
	.zero		1


	//   ....[15]....
        /*11fc*/ 	.word	0x00000770
        /*1200*/ 	.word	0x000000ff
        /*1204*/ 	.word	0x00032490
        /*1208*/ 	.short	0x0100
        /*120a*/ 	.byte	0x08
	.zero		1


	//   ....[16]....
        /*120c*/ 	.word	0x00000780
        /*1210*/ 	.word	0x000000ff
        /*1214*/ 	.word	0x000324a0
        /*1218*/ 	.short	0x0100
        /*121a*/ 	.byte	0x08
	.zero		1


	//   ....[17]....
        /*121c*/ 	.word	0x00000790
        /*1220*/ 	.word	0x000000ff
        /*1224*/ 	.word	0x00032498
        /*1228*/ 	.short	0x0100
        /*122a*/ 	.byte	0x08
	.zero		1


	//   ....[18]....
        /*122c*/ 	.word	0x000007a0
        /*1230*/ 	.word	0x000000ff
        /*1234*/ 	.word	0x000324a8
        /*1238*/ 	.short	0x0100
        /*123a*/ 	.byte	0x08
	.zero		1


	//   ....[19]....
        /*123c*/ 	.word	0x000008d0
        /*1240*/ 	.word	0x000000ff
        /*1244*/ 	.word	0x000324b0
        /*1248*/ 	.short	0x0100
        /*124a*/ 	.byte	0x08
	.zero		1


	//   ....[20]....
        /*124c*/ 	.word	0x000008e0
        /*1250*/ 	.word	0x000000ff
        /*1254*/ 	.word	0x000324c0
        /*1258*/ 	.short	0x0100
        /*125a*/ 	.byte	0x08
	.zero		1


	//   ....[21]....
        /*125c*/ 	.word	0x000008f0
        /*1260*/ 	.word	0x000000ff
        /*1264*/ 	.word	0x000324b8
        /*1268*/ 	.short	0x0100
        /*126a*/ 	.byte	0x08
	.zero		1


	//   ....[22]....
        /*126c*/ 	.word	0x00000900
        /*1270*/ 	.word	0x000000ff
        /*1274*/ 	.word	0x000324c8
        /*1278*/ 	.short	0x0100
        /*127a*/ 	.byte	0x08
	.zero		1


	//   ....[23]....
        /*127c*/ 	.word	0x00002d30
        /*1280*/ 	.word	0x00000056
        /*1284*/ 	.word	0x00032490
        /*1288*/ 	.short	0x010a
        /*128a*/ 	.byte	0x3f
	.zero		1


	//   ....[24]....
        /*128c*/ 	.word	0x00003fd0
        /*1290*/ 	.word	0x00000056
        /*1294*/ 	.word	0x00032490
        /*1298*/ 	.short	0x010a
        /*129a*/ 	.byte	0x3f
	.zero		1


	//   ....[25]....
        /*129c*/ 	.word	0x00005030
        /*12a0*/ 	.word	0x00000056
        /*12a4*/ 	.word	0x00032490
        /*12a8*/ 	.short	0x010a
        /*12aa*/ 	.byte	0x3f
	.zero		1


	//   ....[26]....
        /*12ac*/ 	.word	0x000054f0
        /*12b0*/ 	.word	0x00000008
        /*12b4*/ 	.word	0x00000000
        /*12b8*/ 	.short	0x0101
        /*12ba*/ 	.byte	0x3f
	.zero		1


	//   ....[27]....
        /*12bc*/ 	.word	0x00005530
        /*12c0*/ 	.word	0x00000056
        /*12c4*/ 	.word	0x000324b0
        /*12c8*/ 	.short	0x010a
        /*12ca*/ 	.byte	0x3f
	.zero		1


	//   ....[28]....
        /*12cc*/ 	.word	0x00005dd0
        /*12d0*/ 	.word	0x00000056
        /*12d4*/ 	.word	0x00000000
        /*12d8*/ 	.short	0x0101
        /*12da*/ 	.byte	0x3f
	.zero		1


	//   ....[29]....
        /*12dc*/ 	.word	0x00006720
        /*12e0*/ 	.word	0x00000016
        /*12e4*/ 	.word	0x00032400
        /*12e8*/ 	.short	0x010a
        /*12ea*/ 	.byte	0x3f
	.zero		1


	//   ....[30]....
        /*12ec*/ 	.word	0x00006770
        /*12f0*/ 	.word	0x00000016
        /*12f4*/ 	.word	0x00032400
        /*12f8*/ 	.short	0x010a
        /*12fa*/ 	.byte	0x3f
	.zero		1


	//   ....[31]....
        /*12fc*/ 	.word	0x00007240
        /*1300*/ 	.word	0x00000016
        /*1304*/ 	.word	0x00032400
        /*1308*/ 	.short	0x010a
        /*130a*/ 	.byte	0x3f
	.zero		1


	//   ....[32]....
        /*130c*/ 	.word	0x00008730
        /*1310*/ 	.word	0x00000016
        /*1314*/ 	.word	0x00032400
        /*1318*/ 	.short	0x010a
        /*131a*/ 	.byte	0x3f
	.zero		1


	//   ....[33]....
        /*131c*/ 	.word	0x00009650
        /*1320*/ 	.word	0x0000000d
        /*1324*/ 	.word	0x00032430
        /*1328*/ 	.short	0x010a
        /*132a*/ 	.byte	0x3f
	.zero		1


	//   ....[34]....
        /*132c*/ 	.word	0x000096e0
        /*1330*/ 	.word	0x0000000d
        /*1334*/ 	.word	0x00032430
        /*1338*/ 	.short	0x010a
        /*133a*/ 	.byte	0x3f
	.zero		1


	//   ....[35]....
        /*133c*/ 	.word	0x00009a10
        /*1340*/ 	.word	0x00000016
        /*1344*/ 	.word	0x00032410
        /*1348*/ 	.short	0x010a
        /*134a*/ 	.byte	0x3f
	.zero		1


	//   ....[36]....
        /*134c*/ 	.word	0x00009a60
        /*1350*/ 	.word	0x0000000d
        /*1354*/ 	.word	0x00032450
        /*1358*/ 	.short	0x010a
        /*135a*/ 	.byte	0x3f
	.zero		1


	//   ....[37]....
        /*135c*/ 	.word	0x00009aa0
        /*1360*/ 	.word	0x0000000d
        /*1364*/ 	.word	0x00032450
        /*1368*/ 	.short	0x010a
        /*136a*/ 	.byte	0x3f
	.zero		1


	//   ....[38]....
        /*136c*/ 	.word	0x0000bad0
        /*1370*/ 	.word	0x0000000e
        /*1374*/ 	.word	0x00000000
        /*1378*/ 	.short	0x0101
        /*137a*/ 	.byte	0x3f
	.zero		1


	//   ....[39]....
        /*137c*/ 	.word	0x0000c720
        /*1380*/ 	.word	0x0000000d
        /*1384*/ 	.word	0x00000000
        /*1388*/ 	.short	0x0101
        /*138a*/ 	.byte	0x3f
	.zero		1


	//   ....[40]....
        /*138c*/ 	.word	0x0000c860
        /*1390*/ 	.word	0x0000000e
        /*1394*/ 	.word	0x00032430
        /*1398*/ 	.short	0x010a
        /*139a*/ 	.byte	0x3f
	.zero		1


	//   ....[41]....
        /*139c*/ 	.word	0x0000c8d0
        /*13a0*/ 	.word	0x0000000e
        /*13a4*/ 	.word	0x00032430
        /*13a8*/ 	.short	0x010a
        /*13aa*/ 	.byte	0x3f
	.zero		1


	//   ....[42]....
        /*13ac*/ 	.word	0x0000cb90
        /*13b0*/ 	.word	0x0000000e
        /*13b4*/ 	.word	0x00032450
        /*13b8*/ 	.short	0x010a
        /*13ba*/ 	.byte	0x3f
	.zero		1


	//   ....[43]....
        /*13bc*/ 	.word	0x0000cbd0
        /*13c0*/ 	.word	0x0000000e
        /*13c4*/ 	.word	0x00032450
        /*13c8*/ 	.short	0x010a
        /*13ca*/ 	.byte	0x3f
	.zero		1


	//   ....[44]....
        /*13cc*/ 	.word	0x0000f1f0
        /*13d0*/ 	.word	0x000000a1
        /*13d4*/ 	.word	0x00000000
        /*13d8*/ 	.short	0x0101
        /*13da*/ 	.byte	0x3f
	.zero		1


	//   ....[45]....
        /*13dc*/ 	.word	0x0000fff0
        /*13e0*/ 	.word	0x0000000e
        /*13e4*/ 	.word	0x00000000
        /*13e8*/ 	.short	0x0101
        /*13ea*/ 	.byte	0x3f
	.zero		1


	//   ....[46]....
        /*13ec*/ 	.word	0x00010120
        /*13f0*/ 	.word	0x0000000e
        /*13f4*/ 	.word	0x00032430
        /*13f8*/ 	.short	0x010a
        /*13fa*/ 	.byte	0x3f
	.zero		1


	//   ....[47]....
        /*13fc*/ 	.word	0x00010190
        /*1400*/ 	.word	0x0000000e
        /*1404*/ 	.word	0x00032430
        /*1408*/ 	.short	0x010a
        /*140a*/ 	.byte	0x3f
	.zero		1


	//   ....[48]....
        /*140c*/ 	.word	0x00010450
        /*1410*/ 	.word	0x0000000e
        /*1414*/ 	.word	0x00032450
        /*1418*/ 	.short	0x010a
        /*141a*/ 	.byte	0x3f
	.zero		1


	//   ....[49]....
        /*141c*/ 	.word	0x00010490
        /*1420*/ 	.word	0x0000000e
        /*1424*/ 	.word	0x00032450
        /*1428*/ 	.short	0x010a
        /*142a*/ 	.byte	0x3f
	.zero		1


	//   ....[50]....
        /*142c*/ 	.word	0x00012480
        /*1430*/ 	.word	0x000000af
        /*1434*/ 	.word	0x00000000
        /*1438*/ 	.short	0x0101
        /*143a*/ 	.byte	0x3f
	.zero		1


	//   ....[51]....
        /*143c*/ 	.word	0x00013100
        /*1440*/ 	.word	0x0000000e
        /*1444*/ 	.word	0x00000000
        /*1448*/ 	.short	0x0101
        /*144a*/ 	.byte	0x3f
	.zero		1


	//   ....[52]....
        /*144c*/ 	.word	0x00015720
        /*1450*/ 	.word	0x00000003
        /*1454*/ 	.word	0x00000000
        /*1458*/ 	.short	0x0101
        /*145a*/ 	.byte	0x3f
	.zero		1


	//   ....[53]....
        /*145c*/ 	.word	0x00018190
        /*1460*/ 	.word	0x00000016
        /*1464*/ 	.word	0x00032420
        /*1468*/ 	.short	0x010a
        /*146a*/ 	.byte	0x3f
	.zero		1


	//   ....[54]....
        /*146c*/ 	.word	0x00018220
        /*1470*/ 	.word	0x00000003
        /*1474*/ 	.word	0x000324a0
        /*1478*/ 	.short	0x010a
        /*147a*/ 	.byte	0x3f
	.zero		1


	//   ....[55]....
        /*147c*/ 	.word	0x00018470
        /*1480*/ 	.word	0x00000003
        /*1484*/ 	.word	0x000324c0
        /*1488*/ 	.short	0x010a
        /*148a*/ 	.byte	0x3f
	.zero		1


	//   ....[56]....
        /*148c*/ 	.word	0x00018a80
        /*1490*/ 	.word	0x00000008
        /*1494*/ 	.word	0x000324a0
        /*1498*/ 	.short	0x010a
        /*149a*/ 	.byte	0x3f
	.zero		1


	//   ....[57]....
        /*149c*/ 	.word	0x00018cc0
        /*14a0*/ 	.word	0x00000008
        /*14a4*/ 	.word	0x000324c0
        /*14a8*/ 	.short	0x010a
        /*14aa*/ 	.byte	0x3f
	.zero		1


	//   ....[58]....
        /*14ac*/ 	.word	0x00019d20
        /*14b0*/ 	.word	0x0000001d
        /*14b4*/ 	.word	0x00032440
        /*14b8*/ 	.short	0x010a
        /*14ba*/ 	.byte	0x3f
	.zero		1


	//   ....[59]....
        /*14bc*/ 	.word	0x0001a3a0
        /*14c0*/ 	.word	0x0000001d
        /*14c4*/ 	.word	0x00032430
        /*14c8*/ 	.short	0x0107
        /*14ca*/ 	.byte	0x3f
	.zero		1


	//   ....[60]....
        /*14cc*/ 	.word	0x0001a470
        /*14d0*/ 	.word	0x0000001d
        /*14d4*/ 	.word	0x00032430
        /*14d8*/ 	.short	0x0101
        /*14da*/ 	.byte	0x3f
	.zero		1


	//   ....[61]....
        /*14dc*/ 	.word	0x0001aff0
        /*14e0*/ 	.word	0x00000016
        /*14e4*/ 	.word	0x00032400
        /*14e8*/ 	.short	0x0107
        /*14ea*/ 	.byte	0x3f
	.zero		1


	//   ....[62]....
        /*14ec*/ 	.word	0x0001b080
        /*14f0*/ 	.word	0x00000016
        /*14f4*/ 	.word	0x00032400
        /*14f8*/ 	.short	0x0101
        /*14fa*/ 	.byte	0x3f
	.zero		1


	//   ....[63]....
        /*14fc*/ 	.word	0x0001bb30
        /*1500*/ 	.word	0x00000016
        /*1504*/ 	.word	0x00032410
        /*1508*/ 	.short	0x0107
        /*150a*/ 	.byte	0x3f
	.zero		1


	//   ....[64]....
        /*150c*/ 	.word	0x0001bc30
        /*1510*/ 	.word	0x00000016
        /*1514*/ 	.word	0x00032410
        /*1518*/ 	.short	0x0101
        /*151a*/ 	.byte	0x3f
	.zero		1


	//   ....[65]....
        /*151c*/ 	.word	0x0001bc50
        /*1520*/ 	.word	0x00000016
        /*1524*/ 	.word	0x00032420
        /*1528*/ 	.short	0x010a
        /*152a*/ 	.byte	0x3f
	.zero		1


	//   ....[66]....
        /*152c*/ 	.word	0x0001bce0
        /*1530*/ 	.word	0x0000001d
        /*1534*/ 	.word	0x00032460
        /*1538*/ 	.short	0x010a
        /*153a*/ 	.byte	0x3f
	.zero		1


	//   ....[67]....
        /*153c*/ 	.word	0x0001c480
        /*1540*/ 	.word	0x0000001d
        /*1544*/ 	.word	0x00032450
        /*1548*/ 	.short	0x0107
        /*154a*/ 	.byte	0x3f
	.zero		1


	//   ....[68]....
        /*154c*/ 	.word	0x0001c550
        /*1550*/ 	.word	0x0000001d
        /*1554*/ 	.word	0x00032450
        /*1558*/ 	.short	0x0101
        /*155a*/ 	.byte	0x3f
	.zero		1


	//   ....[69]....
        /*155c*/ 	.word	0x0001c890
        /*1560*/ 	.word	0x00000006
        /*1564*/ 	.word	0x00032440
        /*1568*/ 	.short	0x010a
        /*156a*/ 	.byte	0x3f
	.zero		1


	//   ....[70]....
        /*156c*/ 	.word	0x0001cc80
        /*1570*/ 	.word	0x00000006
        /*1574*/ 	.word	0x00032430
        /*1578*/ 	.short	0x0107
        /*157a*/ 	.byte	0x3f
	.zero		1


	//   ....[71]....
        /*157c*/ 	.word	0x0001cd40
        /*1580*/ 	.word	0x00000006
        /*1584*/ 	.word	0x00032430
        /*1588*/ 	.short	0x0101
        /*158a*/ 	.byte	0x3f
	.zero		1


	//   ....[72]....
        /*158c*/ 	.word	0x0001cd70
        /*1590*/ 	.word	0x00000006
        /*1594*/ 	.word	0x00032460
        /*1598*/ 	.short	0x010a
        /*159a*/ 	.byte	0x3f
	.zero		1


	//   ....[73]....
        /*159c*/ 	.word	0x0001d2a0
        /*15a0*/ 	.word	0x00000006
        /*15a4*/ 	.word	0x00032450
        /*15a8*/ 	.short	0x0107
        /*15aa*/ 	.byte	0x3f
	.zero		1


	//   ....[74]....
        /*15ac*/ 	.word	0x0001d360
        /*15b0*/ 	.word	0x00000006
        /*15b4*/ 	.word	0x00032450
        /*15b8*/ 	.short	0x0101
        /*15ba*/ 	.byte	0x3f
	.zero		1


	//   ....[75]....
        /*15bc*/ 	.word	0x0001e1e0
        /*15c0*/ 	.word	0x00000007
        /*15c4*/ 	.word	0x00032420
        /*15c8*/ 	.short	0x010a
        /*15ca*/ 	.byte	0x3f
	.zero		1


	//   ....[76]....
        /*15cc*/ 	.word	0x0001e350
        /*15d0*/ 	.word	0x00000005
        /*15d4*/ 	.word	0x00032440
        /*15d8*/ 	.short	0x010a
        /*15da*/ 	.byte	0x3f
	.zero		1


	//   ....[77]....
        /*15dc*/ 	.word	0x0001e3f0
        /*15e0*/ 	.word	0x00000003
        /*15e4*/ 	.word	0x00032440
        /*15e8*/ 	.short	0x010a
        /*15ea*/ 	.byte	0x3f
	.zero		1


	//   ....[78]....
        /*15ec*/ 	.word	0x0001e430
        /*15f0*/ 	.word	0x00000005
        /*15f4*/ 	.word	0x00032460
        /*15f8*/ 	.short	0x010a
        /*15fa*/ 	.byte	0x3f
	.zero		1


	//   ....[79]....
        /*15fc*/ 	.word	0x0001e470
        /*1600*/ 	.word	0x00000003
        /*1604*/ 	.word	0x00032460
        /*1608*/ 	.short	0x010a
        /*160a*/ 	.byte	0x3f
	.zero		1


	//   ....[80]....
        /*160c*/ 	.word	0x0001e4d0
        /*1610*/ 	.word	0x00000056
        /*1614*/ 	.word	0x00032490
        /*1618*/ 	.short	0x010a
        /*161a*/ 	.byte	0x3f
	.zero		1


	//   ....[81]....
        /*161c*/ 	.word	0x0001e760
        /*1620*/ 	.word	0x00000056
        /*1624*/ 	.word	0x00032490
        /*1628*/ 	.short	0x010a
        /*162a*/ 	.byte	0x3f
	.zero		1


	//   ....[82]....
        /*162c*/ 	.word	0x0001ea00
        /*1630*/ 	.word	0x00000056
        /*1634*/ 	.word	0x00032490
        /*1638*/ 	.short	0x010a
        /*163a*/ 	.byte	0x3f
	.zero		1


	//   ....[83]....
        /*163c*/ 	.word	0x0001ec90
        /*1640*/ 	.word	0x00000056
        /*1644*/ 	.word	0x000324b0
        /*1648*/ 	.short	0x010a
        /*164a*/ 	.byte	0x3f
	.zero		1


	//   ....[84]....
        /*164c*/ 	.word	0x0001f0f0
        /*1650*/ 	.word	0x00000016
        /*1654*/ 	.word	0x00032400
        /*1658*/ 	.short	0x010a
        /*165a*/ 	.byte	0x3f
	.zero		1


	//   ....[85]....
        /*165c*/ 	.word	0x0001f6e0
        /*1660*/ 	.word	0x00000016
        /*1664*/ 	.word	0x00032400
        /*1668*/ 	.short	0x010a
        /*166a*/ 	.byte	0x3f
	.zero		1


	//   ....[86]....
        /*166c*/ 	.word	0x0001f730
        /*1670*/ 	.word	0x0000000d
        /*1674*/ 	.word	0x00032430
        /*1678*/ 	.short	0x010a
        /*167a*/ 	.byte	0x3f
	.zero		1


	//   ....[87]....
        /*167c*/ 	.word	0x0001f780
        /*1680*/ 	.word	0x00000016
        /*1684*/ 	.word	0x00032410
        /*1688*/ 	.short	0x010a
        /*168a*/ 	.byte	0x3f
	.zero		1


	//   ....[88]....
        /*168c*/ 	.word	0x0001f7d0
        /*1690*/ 	.word	0x0000000d
        /*1694*/ 	.word	0x00032450
        /*1698*/ 	.short	0x010a
        /*169a*/ 	.byte	0x3f
	.zero		1


	//   ....[89]....
        /*169c*/ 	.word	0x0001f820
        /*16a0*/ 	.word	0x0000000e
        /*16a4*/ 	.word	0x00032430
        /*16a8*/ 	.short	0x010a
        /*16aa*/ 	.byte	0x3f
	.zero		1


	//   ....[90]....
        /*16ac*/ 	.word	0x0001f870
        /*16b0*/ 	.word	0x0000000e
        /*16b4*/ 	.word	0x00032450
        /*16b8*/ 	.short	0x010a
        /*16ba*/ 	.byte	0x3f
	.zero		1


	//   ....[91]....
        /*16bc*/ 	.word	0x0001f8c0
        /*16c0*/ 	.word	0x0000000e
        /*16c4*/ 	.word	0x00032430
        /*16c8*/ 	.short	0x010a
        /*16ca*/ 	.byte	0x3f
	.zero		1


	//   ....[92]....
        /*16cc*/ 	.word	0x0001f910
        /*16d0*/ 	.word	0x0000000e
        /*16d4*/ 	.word	0x00032450
        /*16d8*/ 	.short	0x010a
        /*16da*/ 	.byte	0x3f
	.zero		1


	//   ....[93]....
        /*16dc*/ 	.word	0x0001fee0
        /*16e0*/ 	.word	0x00000016
        /*16e4*/ 	.word	0x00032420
        /*16e8*/ 	.short	0x010a
        /*16ea*/ 	.byte	0x3f
	.zero		1


	//   ....[94]....
        /*16ec*/ 	.word	0x0001ff30
        /*16f0*/ 	.word	0x00000003
        /*16f4*/ 	.word	0x000324a0
        /*16f8*/ 	.short	0x010a
        /*16fa*/ 	.byte	0x3f
	.zero		1


	//   ....[95]....
        /*16fc*/ 	.word	0x0001ff80
        /*1700*/ 	.word	0x00000003
        /*1704*/ 	.word	0x000324c0
        /*1708*/ 	.short	0x010a
        /*170a*/ 	.byte	0x3f
	.zero		1


	//   ....[96]....
        /*170c*/ 	.word	0x0001ffd0
        /*1710*/ 	.word	0x00000008
        /*1714*/ 	.word	0x000324a0
        /*1718*/ 	.short	0x010a
        /*171a*/ 	.byte	0x3f
	.zero		1


	//   ....[97]....
        /*171c*/ 	.word	0x00020020
        /*1720*/ 	.word	0x00000008
        /*1724*/ 	.word	0x000324c0
        /*1728*/ 	.short	0x010a
        /*172a*/ 	.byte	0x3f
	.zero		1


	//   ....[98]....
        /*172c*/ 	.word	0x00020140
        /*1730*/ 	.word	0x0000001d
        /*1734*/ 	.word	0x00032440
        /*1738*/ 	.short	0x010a
        /*173a*/ 	.byte	0x3f
	.zero		1


	//   ....[99]....
        /*173c*/ 	.word	0x00022200
        /*1740*/ 	.word	0x00000016
        /*1744*/ 	.word	0x00032420
        /*1748*/ 	.short	0x010a
        /*174a*/ 	.byte	0x3f
	.zero		1


	//   ....[100]....
        /*174c*/ 	.word	0x00022250
        /*1750*/ 	.word	0x0000001d
        /*1754*/ 	.word	0x00032460
        /*1758*/ 	.short	0x010a
        /*175a*/ 	.byte	0x3f
	.zero		1


	//   ....[101]....
        /*175c*/ 	.word	0x00022ba0
        /*1760*/ 	.word	0x00000006
        /*1764*/ 	.word	0x00032440
        /*1768*/ 	.short	0x010a
        /*176a*/ 	.byte	0x3f
	.zero		1


	//   ....[102]....
        /*176c*/ 	.word	0x00023280
        /*1770*/ 	.word	0x00000006
        /*1774*/ 	.word	0x00032460
        /*1778*/ 	.short	0x010a
        /*177a*/ 	.byte	0x3f
	.zero		1


	//   ....[103]....
        /*177c*/ 	.word	0x00024320
        /*1780*/ 	.word	0x00000007
        /*1784*/ 	.word	0x00032420
        /*1788*/ 	.short	0x010a
        /*178a*/ 	.byte	0x3f
	.zero		1


	//   ....[104]....
        /*178c*/ 	.word	0x000244c0
        /*1790*/ 	.word	0x00000005
        /*1794*/ 	.word	0x00032440
        /*1798*/ 	.short	0x010a
        /*179a*/ 	.byte	0x3f
	.zero		1


	//   ....[105]....
        /*179c*/ 	.word	0x00024510
        /*17a0*/ 	.word	0x00000003
        /*17a4*/ 	.word	0x00032440
        /*17a8*/ 	.short	0x010a
        /*17aa*/ 	.byte	0x3f
	.zero		1


	//   ....[106]....
        /*17ac*/ 	.word	0x00024560
        /*17b0*/ 	.word	0x00000005
        /*17b4*/ 	.word	0x00032460
        /*17b8*/ 	.short	0x010a
        /*17ba*/ 	.byte	0x3f
	.zero		1


	//----- nvinfo : EIATTR_NUM_MBARRIERS
	.align		4
.L_651:
        /*17bc*/ 	.byte	0x03, 0x38
        /*17be*/ 	.short	0x0017


	//----- nvinfo : EIATTR_EXIT_INSTR_OFFSETS
	.align		4
        /*17c0*/ 	.byte	0x04, 0x1c
        /*17c2*/ 	.short	(.L_653 - .L_652)


	//   ....[0]....
.L_652:
        /*17c4*/ 	.word	0x0001e4c0


	//----- nvinfo : EIATTR_MAX_THREADS
	.align		4
.L_653:
        /*17c8*/ 	.byte	0x04, 0x05
        /*17ca*/ 	.short	(.L_655 - .L_654)
.L_654:
        /*17cc*/ 	.word	0x00000180
        /*17d0*/ 	.word	0x00000001
        /*17d4*/ 	.word	0x00000001


	//----- nvinfo : EIATTR_CRS_STACK_SIZE
	.align		4
.L_655:
        /*17d8*/ 	.byte	0x04, 0x1e
        /*17da*/ 	.short	(.L_657 - .L_656)
.L_656:
        /*17dc*/ 	.word	0x00000000


	//----- nvinfo : EIATTR_CBANK_PARAM_SIZE
	.align		4
.L_657:
        /*17e0*/ 	.byte	0x03, 0x19
        /*17e2*/ 	.short	0x0bf0


	//----- nvinfo : EIATTR_PARAM_CBANK
	.align		4
        /*17e4*/ 	.byte	0x04, 0x0a
        /*17e6*/ 	.short	(.L_659 - .L_658)
	.align		4
.L_658:
        /*17e8*/ 	.word	index@(.nv.constant0._ZN7cutlass13device_kernelIN5flash11enable_sm90INS1_16FlashAttnFwdSm90INS1_25CollectiveMainloopFwdSm90ILi2EN4cute5tupleIJNS5_1CILi1EEES8_S8_EEENS6_IJNS7_ILi128EEENS7_ILi96EEENS7_ILi64EEEEEELi256ENS_6half_tEfNS_4arch4Sm90ELb1ELb0ELb1ELb1ELb1ELb1ELb1ELb1ELb0ELb1ELb0ELb0EEENS1_21CollectiveEpilogueFwdINS6_IJSA_NS7_ILi256EEESB_EEES9_SE_SG_Li256ELb1ELb1ELb0ELb0EEENS1_36VarlenDynamicPersistentTileSchedulerILi128ELi96ELi256ELi128ELb0ELb1ELb1ELb1ELb1ELb1EEEEEEEEEvNT_6ParamsE)
        /*17ec*/ 	.short	0x0210
        /*17ee*/ 	.short	0x0bf0


	//----- nvinfo : EIATTR_SW_WAR
	.align		4
.L_659:
        /*17f0*/ 	.byte	0x04, 0x36
        /*17f2*/ 	.short	(.L_661 - .L_660)
.L_660:
        /*17f4*/ 	.word	0x00000008
.L_661:


//--------------------- .nv.callgraph             --------------------------
	.section	.nv.callgraph,"",@"SHT_CUDA_CALLGRAPH"
	.align	4
	.sectionentsize	8
	.align		4
        /*0000*/ 	.word	0x00000000
	.align		4
        /*0004*/ 	.word	0xffffffff
	.align		4
        /*0008*/ 	.word	index@(_ZN7cutlass13device_kernelIN5flash11enable_sm90INS1_16FlashAttnFwdSm90INS1_25CollectiveMainloopFwdSm90ILi2EN4cute5tupleIJNS5_1CILi1EEES8_S8_EEENS6_IJNS7_ILi128EEENS7_ILi96EEENS7_ILi64EEEEEELi256ENS_6half_tEfNS_4arch4Sm90ELb0ELb0ELb1ELb0ELb1ELb0ELb0ELb1ELb0ELb1ELb0ELb0EEENS1_21CollectiveEpilogueFwdINS6_IJSA_NS7_ILi256EEESB_EEES9_SE_SG_Li256ELb0ELb1ELb0ELb0EEENS1_29StaticPersistentTileSchedulerILb0EEEEEEEEEvNT_6ParamsE)
	.align		4
        /*000c*/ 	.word	index@(__assertfail)
	.align		4
        /*0010*/ 	.word	index@(_ZN7cutlass13device_kernelIN5flash11enable_sm90INS1_16FlashAttnFwdSm90INS1_25CollectiveMainloopFwdSm90ILi2EN4cute5tupleIJNS5_1CILi1EEES8_S8_EEENS6_IJNS7_ILi128EEENS7_ILi96EEENS7_ILi64EEEEEELi256ENS_6half_tEfNS_4arch4Sm90ELb0ELb0ELb1ELb0ELb1ELb0ELb1ELb1ELb0ELb1ELb0ELb0EEENS1_21CollectiveEpilogueFwdINS6_IJSA_NS7_ILi256EEESB_EEES9_SE_SG_Li256ELb0ELb1ELb0ELb0EEENS1_29StaticPersistentTileSchedulerILb0EEEEEEEEEvNT_6ParamsE)
	.align		4
        /*0014*/ 	.word	index@(__assertfail)
	.align		4
        /*0018*/ 	.word	index@(_ZN7cutlass13device_kernelIN5flash11enable_sm90INS1_16FlashAttnFwdSm90INS1_25CollectiveMainloopFwdSm90ILi2EN4cute5tupleIJNS5_1CILi1EEES8_S8_EEENS6_IJNS7_ILi128EEENS7_ILi96EEENS7_ILi64EEEEEELi256ENS_6half_tEfNS_4arch4Sm90ELb0ELb0ELb1ELb1ELb1ELb0ELb0ELb1ELb0ELb1ELb0ELb0EEENS1_21CollectiveEpilogueFwdINS6_IJSA_NS7_ILi256EEESB_EEES9_SE_SG_Li256ELb1ELb1ELb0ELb0EEENS1_36VarlenDynamicPersistentTileSchedulerILi128ELi96ELi256ELi128ELb0ELb1ELb1ELb0ELb1ELb1EEEEEEEEEvNT_6ParamsE)
	.align		4
        /*001c*/ 	.word	index@(__assertfail)
	.align		4
        /*0020*/ 	.word	index@(_ZN7cutlass13device_kernelIN5flash11enable_sm90INS1_16FlashAttnFwdSm90INS1_25CollectiveMainloopFwdSm90ILi2EN4cute5tupleIJNS5_1CILi1EEES8_S8_EEENS6_IJNS7_ILi128EEENS7_ILi96EEENS7_ILi64EEEEEELi256ENS_6half_tEfNS_4arch4Sm90ELb0ELb0ELb1ELb1ELb1ELb1ELb0ELb1ELb0ELb1ELb0ELb0EEENS1_21CollectiveEpilogueFwdINS6_IJSA_NS7_ILi256EEESB_EEES9_SE_SG_Li256ELb1ELb1ELb0ELb0EEENS1_36VarlenDynamicPersistentTileSchedulerILi128ELi96ELi256ELi128ELb0ELb1ELb1ELb0ELb1ELb1EEEEEEEEEvNT_6ParamsE)
	.align		4
        /*0024*/ 	.word	index@(__assertfail)
	.align		4
        /*0028*/ 	.word	index@(_ZN7cutlass13device_kernelIN5flash11enable_sm90INS1_16FlashAttnFwdSm90INS1_25CollectiveMainloopFwdSm90ILi2EN4cute5tupleIJNS5_1CILi1EEES8_S8_EEENS6_IJNS7_ILi128EEENS7_ILi96EEENS7_ILi64EEEEEELi256ENS_6half_tEfNS_4arch4Sm90ELb0ELb0ELb1ELb1ELb1ELb0ELb1ELb1ELb0ELb1ELb0ELb0EEENS1_21CollectiveEpilogueFwdINS6_IJSA_NS7_ILi256EEESB_EEES9_SE_SG_Li256ELb1ELb1ELb0ELb0EEENS1_36VarlenDynamicPersistentTileSchedulerILi128ELi96ELi256ELi128ELb0ELb1ELb1ELb0ELb1ELb1EEEEEEEEEvNT_6ParamsE)
	.align		4
        /*002c*/ 	.word	index@(__assertfail)
	.align		4
        /*0030*/ 	.word	index@(_ZN7cutlass13device_kernelIN5flash11enable_sm90INS1_16FlashAttnFwdSm90INS1_25CollectiveMainloopFwdSm90ILi2EN4cute5tupleIJNS5_1CILi1EEES8_S8_EEENS6_IJNS7_ILi128EEENS7_ILi96EEENS7_ILi64EEEEEELi256ENS_6half_tEfNS_4arch4Sm90ELb0ELb0ELb1ELb1ELb1ELb1ELb1ELb1ELb0ELb1ELb0ELb0EEENS1_21CollectiveEpilogueFwdINS6_IJSA_NS7_ILi256EEESB_EEES9_SE_SG_Li256ELb1ELb1ELb0ELb0EEENS1_36VarlenDynamicPersistentTileSchedulerILi128ELi96ELi256ELi128ELb0ELb1ELb1ELb0ELb1ELb1EEEEEEEEEvNT_6ParamsE)
	.align		4
        /*0034*/ 	.word	index@(__assertfail)
	.align		4
        /*0038*/ 	.word	index@(_ZN7cutlass13device_kernelIN5flash11enable_sm90INS1_16FlashAttnFwdSm90INS1_25CollectiveMainloopFwdSm90ILi2EN4cute5tupleIJNS5_1CILi1EEES8_S8_EEENS6_IJNS7_ILi128EEENS7_ILi96EEENS7_ILi64EEEEEELi256ENS_6half_tEfNS_4arch4Sm90ELb0ELb1ELb1ELb0ELb1ELb0ELb0ELb1ELb0ELb1ELb0ELb0EEENS1_21CollectiveEpilogueFwdINS6_IJSA_NS7_ILi256EEESB_EEES9_SE_SG_Li256ELb0ELb1ELb0ELb0EEENS1_30DynamicPersistentTileSchedulerILi256ELi128ELb0ELb1ELb1EEEEEEEEEvNT_6ParamsE)
	.align		4
        /*003c*/ 	.word	index@(__assertfail)
	.align		4
        /*0040*/ 	.word	index@(_ZN7cutlass13device_kernelIN5flash11enable_sm90INS1_16FlashAttnFwdSm90INS1_25CollectiveMainloopFwdSm90ILi2EN4cute5tupleIJNS5_1CILi1EEES8_S8_EEENS6_IJNS7_ILi128EEENS7_ILi96EEENS7_ILi64EEEEEELi256ENS_6half_tEfNS_4arch4Sm90ELb0ELb1ELb1ELb0ELb1ELb0ELb1ELb1ELb0ELb1ELb0ELb0EEENS1_21CollectiveEpilogueFwdINS6_IJSA_NS7_ILi256EEESB_EEES9_SE_SG_Li256ELb0ELb1ELb0ELb0EEENS1_30DynamicPersistentTileSchedulerILi256ELi128ELb0ELb1ELb1EEEEEEEEEvNT_6ParamsE)
	.align		4
        /*0044*/ 	.word	index@(__assertfail)
	.align		4
        /*0048*/ 	.word	index@(_ZN7cutlass13device_kernelIN5flash11enable_sm90INS1_16FlashAttnFwdSm90INS1_25CollectiveMainloopFwdSm90ILi2EN4cute5tupleIJNS5_1CILi1EEES8_S8_EEENS6_IJNS7_ILi128EEENS7_ILi96EEENS7_ILi64EEEEEELi256ENS_6half_tEfNS_4arch4Sm90ELb0ELb1ELb1ELb1ELb1ELb0ELb0ELb1ELb0ELb1ELb0ELb0EEENS1_21CollectiveEpilogueFwdINS6_IJSA_NS7_ILi256EEESB_EEES9_SE_SG_Li256ELb1ELb1ELb0ELb0EEENS1_36VarlenDynamicPersistentTileSchedulerILi128ELi96ELi256ELi128ELb0ELb1ELb1ELb1ELb0ELb1EEEEEEEEEvNT_6ParamsE)
	.align		4
        /*004c*/ 	.word	index@(__assertfail)
	.align		4
        /*0050*/ 	.word	index@(_ZN7cutlass13device_kernelIN5flash11enable_sm90INS1_16FlashAttnFwdSm90INS1_25CollectiveMainloopFwdSm90ILi2EN4cute5tupleIJNS5_1CILi1EEES8_S8_EEENS6_IJNS7_ILi128EEENS7_ILi96EEENS7_ILi64EEEEEELi256ENS_6half_tEfNS_4arch4Sm90ELb0ELb1ELb1ELb1ELb1ELb1ELb0ELb1ELb0ELb1ELb0ELb0EEENS1_21CollectiveEpilogueFwdINS6_IJSA_NS7_ILi256EEESB_EEES9_SE_SG_Li256ELb1ELb1ELb0ELb0EEENS1_36VarlenDynamicPersistentTileSchedulerILi128ELi96ELi256ELi128ELb0ELb1ELb1ELb1ELb0ELb1EEEEEEEEEvNT_6ParamsE)
	.align		4
        /*0054*/ 	.word	index@(__assertfail)
	.align		4
        /*0058*/ 	.word	index@(_ZN7cutlass13device_kernelIN5flash11enable_sm90INS1_16FlashAttnFwdSm90INS1_25CollectiveMainloopFwdSm90ILi2EN4cute5tupleIJNS5_1CILi1EEES8_S8_EEENS6_IJNS7_ILi128EEENS7_ILi96EEENS7_ILi64EEEEEELi256ENS_6half_tEfNS_4arch4Sm90ELb0ELb1ELb1ELb1ELb1ELb0ELb1ELb1ELb0ELb1ELb0ELb0EEENS1_21CollectiveEpilogueFwdINS6_IJSA_NS7_ILi256EEESB_EEES9_SE_SG_Li256ELb1ELb1ELb0ELb0EEENS1_36VarlenDynamicPersistentTileSchedulerILi128ELi96ELi256ELi128ELb0ELb1ELb1ELb1ELb0ELb1EEEEEEEEEvNT_6ParamsE)
	.align		4
        /*005c*/ 	.word	index@(__assertfail)
	.align		4
        /*0060*/ 	.word	index@(_ZN7cutlass13device_kernelIN5flash11enable_sm90INS1_16FlashAttnFwdSm90INS1_25CollectiveMainloopFwdSm90ILi2EN4cute5tupleIJNS5_1CILi1EEES8_S8_EEENS6_IJNS7_ILi128EEENS7_ILi96EEENS7_ILi64EEEEEELi256ENS_6half_tEfNS_4arch4Sm90ELb0ELb1ELb1ELb1ELb1ELb1ELb1ELb1ELb0ELb1ELb0ELb0EEENS1_21CollectiveEpilogueFwdINS6_IJSA_NS7_ILi256EEESB_EEES9_SE_SG_Li256ELb1ELb1ELb0ELb0EEENS1_36VarlenDynamicPersistentTileSchedulerILi128ELi96ELi256ELi128ELb0ELb1ELb1ELb1ELb0ELb1EEEEEEEEEvNT_6ParamsE)
	.align		4
        /*0064*/ 	.word	index@(__assertfail)
	.align		4
        /*0068*/ 	.word	index@(_ZN7cutlass13device_kernelIN5flash11enable_sm90INS1_16FlashAttnFwdSm90INS1_25CollectiveMainloopFwdSm90ILi2EN4cute5tupleIJNS5_1CILi1EEES8_S8_EEENS6_IJNS7_ILi128EEENS7_ILi96EEENS7_ILi64EEEEEELi256ENS_6half_tEfNS_4arch4Sm90ELb1ELb0ELb1ELb0ELb1ELb0ELb0ELb1ELb0ELb1ELb0ELb0EEENS1_21CollectiveEpilogueFwdINS6_IJSA_NS7_ILi256EEESB_EEES9_SE_SG_Li256ELb0ELb1ELb0ELb0EEENS1_30DynamicPersistentTileSchedulerILi256ELi128ELb0ELb1ELb1EEEEEEEEEvNT_6ParamsE)
	.align		4
        /*006c*/ 	.word	index@(__assertfail)
	.align		4
        /*0070*/ 	.word	index@(_ZN7cutlass13device_kernelIN5flash11enable_sm90INS1_16FlashAttnFwdSm90INS1_25CollectiveMainloopFwdSm90ILi2EN4cute5tupleIJNS5_1CILi1EEES8_S8_EEENS6_IJNS7_ILi128EEENS7_ILi96EEENS7_ILi64EEEEEELi256ENS_6half_tEfNS_4arch4Sm90ELb1ELb0ELb1ELb0ELb1ELb0ELb1ELb1ELb0ELb1ELb0ELb0EEENS1_21CollectiveEpilogueFwdINS6_IJSA_NS7_ILi256EEESB_EEES9_SE_SG_Li256ELb0ELb1ELb0ELb0EEENS1_30DynamicPersistentTileSchedulerILi256ELi128ELb0ELb1ELb1EEEEEEEEEvNT_6ParamsE)
	.align		4
        /*0074*/ 	.word	index@(__assertfail)
	.align		4
        /*0078*/ 	.word	index@(_ZN7cutlass13device_kernelIN5flash11enable_sm90INS1_16FlashAttnFwdSm90INS1_25CollectiveMainloopFwdSm90ILi2EN4cute5tupleIJNS5_1CILi1EEES8_S8_EEENS6_IJNS7_ILi128EEENS7_ILi96EEENS7_ILi64EEEEEELi256ENS_6half_tEfNS_4arch4Sm90ELb1ELb0ELb1ELb1ELb1ELb0ELb0ELb1ELb0ELb1ELb0ELb0EEENS1_21CollectiveEpilogueFwdINS6_IJSA_NS7_ILi256EEESB_EEES9_SE_SG_Li256ELb1ELb1ELb0ELb0EEENS1_36VarlenDynamicPersistentTileSchedulerILi128ELi96ELi256ELi128ELb0ELb1ELb1ELb1ELb1ELb1EEEEEEEEEvNT_6ParamsE)
	.align		4
        /*007c*/ 	.word	index@(__assertfail)
	.align		4
        /*0080*/ 	.word	index@(_ZN7cutlass13device_kernelIN5flash11enable_sm90INS1_16FlashAttnFwdSm90INS1_25CollectiveMainloopFwdSm90ILi2EN4cute5tupleIJNS5_1CILi1EEES8_S8_EEENS6_IJNS7_ILi128EEENS7_ILi96EEENS7_ILi64EEEEEELi256ENS_6half_tEfNS_4arch4Sm90ELb1ELb0ELb1ELb1ELb1ELb1ELb0ELb1ELb0ELb1ELb0ELb0EEENS1_21CollectiveEpilogueFwdINS6_IJSA_NS7_ILi256EEESB_EEES9_SE_SG_Li256ELb1ELb1ELb0ELb0EEENS1_36VarlenDynamicPersistentTileSchedulerILi128ELi96ELi256ELi128ELb0ELb1ELb1ELb1ELb1ELb1EEEEEEEEEvNT_6ParamsE)
	.align		4
        /*0084*/ 	.word	index@(__assertfail)
	.align		4
        /*0088*/ 	.word	index@(_ZN7cutlass13device_kernelIN5flash11enable_sm90INS1_16FlashAttnFwdSm90INS1_25CollectiveMainloopFwdSm90ILi2EN4cute5tupleIJNS5_1CILi1EEES8_S8_EEENS6_IJNS7_ILi128EEENS7_ILi96EEENS7_ILi64EEEEEELi256ENS_6half_tEfNS_4arch4Sm90ELb1ELb0ELb1ELb1ELb1ELb0ELb1ELb1ELb0ELb1ELb0ELb0EEENS1_21CollectiveEpilogueFwdINS6_IJSA_NS7_ILi256EEESB_EEES9_SE_SG_Li256ELb1ELb1ELb0ELb0EEENS1_36VarlenDynamicPersistentTileSchedulerILi128ELi96ELi256ELi128ELb0ELb1ELb1ELb1ELb1ELb1EEEEEEEEEvNT_6ParamsE)
	.align		4
        /*008c*/ 	.word	index@(__assertfail)
	.align		4
        /*0090*/ 	.word	index@(_ZN7cutlass13device_kernelIN5flash11enable_sm90INS1_16FlashAttnFwdSm90INS1_25CollectiveMainloopFwdSm90ILi2EN4cute5tupleIJNS5_1CILi1EEES8_S8_EEENS6_IJNS7_ILi128EEENS7_ILi96EEENS7_ILi64EEEEEELi256ENS_6half_tEfNS_4arch4Sm90ELb1ELb0ELb1ELb1ELb1ELb1ELb1ELb1ELb0ELb1ELb0ELb0EEENS1_21CollectiveEpilogueFwdINS6_IJSA_NS7_ILi256EEESB_EEES9_SE_SG_Li256ELb1ELb1ELb0ELb0EEENS1_36VarlenDynamicPersistentTileSchedulerILi128ELi96ELi256ELi128ELb0ELb1ELb1ELb1ELb1ELb1EEEEEEEEEvNT_6ParamsE)
	.align		4
        /*0094*/ 	.word	index@(__assertfail)
	.align		4
        /*0098*/ 	.word	0x00000000
	.align		4
        /*009c*/ 	.word	0xfffffffe
	.align		4
        /*00a0*/ 	.word	0x00000000
	.align		4
        /*00a4*/ 	.word	0xfffffffd
	.align		4
        /*00a8*/ 	.word	0x00000000
	.align		4
        /*00ac*/ 	.word	0xfffffffc


//--------------------- .nv.constant4             --------------------------
	.section	.nv.constant4,"a",@progbits
	.align	8
	.align		8
.nv.constant4:
        /*0000*/ 	.dword	__assertfail
	.align		8
        /*0008*/ 	.dword	__unnamed_1
	.align		8
        /*0010*/ 	.dword	__unnamed_2
	.align		8
        /*0018*/ 	.dword	__unnamed_3
	.align		8
        /*0020*/ 	.dword	__unnamed_4
	.align		8
        /*0028*/ 	.dword	__unnamed_5
	.align		8
        /*0030*/ 	.dword	__unnamed_6
	.align		8
        /*0038*/ 	.dword	__unnamed_7
	.align		8
        /*0040*/ 	.dword	_ZN83_INTERNAL_f04532c9_47_flash_fwd_hdim64_256_fp16_paged_softcap_sm90_cu_1f2e7571_32894cuda3std3__45__cpo5beginE
	.align		8
        /*0048*/ 	.dword	_ZN83_INTERNAL_f04532c9_47_flash_fwd_hdim64_256_fp16_paged_softcap_sm90_cu_1f2e7571_32894cuda3std3__45__cpo3endE
	.align		8
        /*0050*/ 	.dword	_ZN83_INTERNAL_f04532c9_47_flash_fwd_hdim64_256_fp16_paged_softcap_sm90_cu_1f2e7571_32894cuda3std3__45__cpo6cbeginE
	.align		8
        /*0058*/ 	.dword	_ZN83_INTERNAL_f04532c9_47_flash_fwd_hdim64_256_fp16_paged_softcap_sm90_cu_1f2e7571_32894cuda3std3__45__cpo4cendE
	.align		8
        /*0060*/ 	.dword	_ZN83_INTERNAL_f04532c9_47_flash_fwd_hdim64_256_fp16_paged_softcap_sm90_cu_1f2e7571_32894cuda3std3__485_GLOBAL__N__f04532c9_47_flash_fwd_hdim64_256_fp16_paged_softcap_sm90_cu_1f2e7571_32896ignoreE
	.align		8
        /*0068*/ 	.dword	_ZN83_INTERNAL_f04532c9_47_flash_fwd_hdim64_256_fp16_paged_softcap_sm90_cu_1f2e7571_32894cuda3std3__419piecewise_constructE
	.align		8
        /*0070*/ 	.dword	_ZN83_INTERNAL_f04532c9_47_flash_fwd_hdim64_256_fp16_paged_softcap_sm90_cu_1f2e7571_32894cuda3std3__48in_placeE
	.align		8
        /*0078*/ 	.dword	_ZN83_INTERNAL_f04532c9_47_flash_fwd_hdim64_256_fp16_paged_softcap_sm90_cu_1f2e7571_32894cuda3std6ranges3__45__cpo4swapE
	.align		8
        /*0080*/ 	.dword	_ZN83_INTERNAL_f04532c9_47_flash_fwd_hdim64_256_fp16_paged_softcap_sm90_cu_1f2e7571_32894cuda3std6ranges3__45__cpo9iter_moveE
	.align		8
        /*0088*/ 	.dword	_ZN83_INTERNAL_f04532c9_47_flash_fwd_hdim64_256_fp16_paged_softcap_sm90_cu_1f2e7571_32894cute7productE
	.align		8
        /*0090*/ 	.dword	_ZN83_INTERNAL_f04532c9_47_flash_fwd_hdim64_256_fp16_paged_softcap_sm90_cu_1f2e7571_32894cute1_E
	.align		8
        /*0098*/ 	.dword	$str$23
	.align		8
        /*00a0*/ 	.dword	$str$24


//--------------------- .text._ZN7cutlass13device_kernelIN5flash11enable_sm90INS1_16FlashAttnFwdSm90INS1_25CollectiveMainloopFwdSm90ILi2EN4cute5tupleIJNS5_1CILi1EEES8_S8_EEENS6_IJNS7_ILi128EEENS7_ILi96EEENS7_ILi64EEEEEELi256ENS_6half_tEfNS_4arch4Sm90ELb0ELb0ELb1ELb0ELb1ELb0ELb0ELb1ELb0ELb1ELb0ELb0EEENS1_21CollectiveEpilogueFwdINS6_IJSA_NS7_ILi256EEESB_EEES9_SE_SG_Li256ELb0ELb1ELb0ELb0EEENS1_29StaticPersistentTileSchedulerILb0EEEEEEEEEvNT_6ParamsE --------------------------
	.section	.text._ZN7cutlass13device_kernelIN5flash11enable_sm90INS1_16FlashAttnFwdSm90INS1_25CollectiveMainloopFwdSm90ILi2EN4cute5tupleIJNS5_1CILi1EEES8_S8_EEENS6_IJNS7_ILi128EEENS7_ILi96EEENS7_ILi64EEEEEELi256ENS_6half_tEfNS_4arch4Sm90ELb0ELb0ELb1ELb0ELb1ELb0ELb0ELb1ELb0ELb1ELb0ELb0EEENS1_21CollectiveEpilogueFwdINS6_IJSA_NS7_ILi256EEESB_EEES9_SE_SG_Li256ELb0ELb1ELb0ELb0EEENS1_29StaticPersistentTileSchedulerILb0EEEEEEEEEvNT_6ParamsE,"ax",@progbits
	.align	128
.text._ZN7cutlass13device_kernelIN5flash11enable_sm90INS1_16FlashAttnFwdSm90INS1_25CollectiveMainloopFwdSm90ILi2EN4cute5tupleIJNS5_1CILi1EEES8_S8_EEENS6_IJNS7_ILi128EEENS7_ILi96EEENS7_ILi64EEEEEELi256ENS_6half_tEfNS_4arch4Sm90ELb0ELb0ELb1ELb0ELb1ELb0ELb0ELb1ELb0ELb1ELb0ELb0EEENS1_21CollectiveEpilogueFwdINS6_IJSA_NS7_ILi256EEESB_EEES9_SE_SG_Li256ELb0ELb1ELb0ELb0EEENS1_29StaticPersistentTileSchedulerILb0EEEEEEEEEvNT_6ParamsE:
        .type           _ZN7cutlass13device_kernelIN5flash11enable_sm90INS1_16FlashAttnFwdSm90INS1_25CollectiveMainloopFwdSm90ILi2EN4cute5tupleIJNS5_1CILi1EEES8_S8_EEENS6_IJNS7_ILi128EEENS7_ILi96EEENS7_ILi64EEEEEELi256ENS_6half_tEfNS_4arch4Sm90ELb0ELb0ELb1ELb0ELb1ELb0ELb0ELb1ELb0ELb1ELb0ELb0EEENS1_21CollectiveEpilogueFwdINS6_IJSA_NS7_ILi256EEESB_EEES9_SE_SG_Li256ELb0ELb1ELb0ELb0EEENS1_29StaticPersistentTileSchedulerILb0EEEEEEEEEvNT_6ParamsE,@function
        .size           _ZN7cutlass13device_kernelIN5flash11enable_sm90INS1_16FlashAttnFwdSm90INS1_25CollectiveMainloopFwdSm90ILi2EN4cute5tupleIJNS5_1CILi1EEES8_S8_EEENS6_IJNS7_ILi128EEENS7_ILi96EEENS7_ILi64EEEEEELi256ENS_6half_tEfNS_4arch4Sm90ELb0ELb0ELb1ELb0ELb1ELb0ELb0ELb1ELb0ELb1ELb0ELb0EEENS1_21CollectiveEpilogueFwdINS6_IJSA_NS7_ILi256EEESB_EEES9_SE_SG_Li256ELb0ELb1ELb0ELb0EEENS1_29StaticPersistentTileSchedulerILb0EEEEEEEEEvNT_6ParamsE,(.L_x_6448 - _ZN7cutlass13device_kernelIN5flash11enable_sm90INS1_16FlashAttnFwdSm90INS1_25CollectiveMainloopFwdSm90ILi2EN4cute5tupleIJNS5_1CILi1EEES8_S8_EEENS6_IJNS7_ILi128EEENS7_ILi96EEENS7_ILi64EEEEEELi256ENS_6half_tEfNS_4arch4Sm90ELb0ELb0ELb1ELb0ELb1ELb0ELb0ELb1ELb0ELb1ELb0ELb0EEENS1_21CollectiveEpilogueFwdINS6_IJSA_NS7_ILi256EEESB_EEES9_SE_SG_Li256ELb0ELb1ELb0ELb0EEENS1_29StaticPersistentTileSchedulerILb0EEEEEEEEEvNT_6ParamsE)
        .other          _ZN7cutlass13device_kernelIN5flash11enable_sm90INS1_16FlashAttnFwdSm90INS1_25CollectiveMainloopFwdSm90ILi2EN4cute5tupleIJNS5_1CILi1EEES8_S8_EEENS6_IJNS7_ILi128EEENS7_ILi96EEENS7_ILi64EEEEEELi256ENS_6half_tEfNS_4arch4Sm90ELb0ELb0ELb1ELb0ELb1ELb0ELb0ELb1ELb0ELb1ELb0ELb0EEENS1_21CollectiveEpilogueFwdINS6_IJSA_NS7_ILi256EEESB_EEES9_SE_SG_Li256ELb0ELb1ELb0ELb0EEENS1_29StaticPersistentTileSchedulerILb0EEEEEEEEEvNT_6ParamsE,@"STO_CUDA_ENTRY STV_DEFAULT"
_ZN7cutlass13device_kernelIN5flash11enable_sm90INS1_16FlashAttnFwdSm90INS1_25CollectiveMainloopFwdSm90ILi2EN4cute5tupleIJNS5_1CILi1EEES8_S8_EEENS6_IJNS7_ILi128EEENS7_ILi96EEENS7_ILi64EEEEEELi256ENS_6half_tEfNS_4arch4Sm90ELb0ELb0ELb1ELb0ELb1ELb0ELb0ELb1ELb0ELb1ELb0ELb0EEENS1_21CollectiveEpilogueFwdINS6_IJSA_NS7_ILi256EEESB_EEES9_SE_SG_Li256ELb0ELb1ELb0ELb0EEENS1_29StaticPersistentTileSchedulerILb0EEEEEEEEEvNT_6ParamsE:
[----:B------:R-:W0:Y:S02]  /*0000*/  LDC R1, c[0x0][0x28] ;  /* 0x00000a00ff017b82 */ /* 0x000e240000000800 */
[----:B0-----:R-:W-:Y:S01]  /*0010*/  VIADD R1, R1, 0xffffffe0 ;  /* 0xffffffe001017836 */ /* 0x001fe20000000000 */
[----:B------:R-:W0:Y:S01]  /*0020*/  S2R R19, SR_TID.X ;  /* 0x0000000000137919 */ /* 0x000e220000002100 */
[----:B------:R-:W-:Y:S01]  /*0030*/  ELECT P0, URZ, PT ;  /* 0x00000000003f782f */ /* 0x000fe20003800000 */
[----:B------:R-:W-:Y:S01]  /*0040*/  UMOV UR4, 0x80 ;  /* 0x0000008000047882 */ /* 0x000fe20000000000 */
[----:B------:R-:W-:Y:S01]  /*0050*/  UMOV UR7, 0x100 ;  /* 0x0000010000077882 */ /* 0x000fe20000000000 */
[--C-:B0-----:R-:W-:Y:S02]  /*0060*/  SHF.R.U32.HI R0, RZ, 0x5, R19.reuse ;  /* 0x00000005ff007819 */ /* 0x101fe40000011613 */
[----:B------:R-:W-:-:S03]  /*0070*/  SHF.R.U32.HI R3, RZ, 0x7, R19 ;  /* 0x00000007ff037819 */ /* 0x000fc60000011613 */
[----:B------:R-:W0:Y:S04]  /*0080*/  SHFL.IDX PT, R2, R0, RZ, 0x1f ;  /* 0x00001fff00027589 */ /* 0x000e2800000e0000 */
[----:B------:R-:W1:Y:S01]  /*0090*/  SHFL.IDX PT, R3, R3, RZ, 0x1f ;  /* 0x00001fff03037589 */ /* 0x000e6200000e0000 */
[C---:B0-----:R-:W-:Y:S02]  /*00a0*/  ISETP.NE.OR P0, PT, R2.reuse, RZ, !P0 ;  /* 0x000000ff0200720c */ /* 0x041fe40004705670 */
[----:B------:R-:W-:-:S11]  /*00b0*/  ISETP.NE.AND P1, PT, R2, RZ, PT ;  /* 0x000000ff0200720c */ /* 0x000fd60003f25270 */
[----:B------:R-:W-:Y:S01]  /*00c0*/  VOTEU.ALL UP0, P0 ;  /* 0x00000000003f7886 */ /* 0x000fe20000000000 */
[----:B------:R-:W-:-:S04]  /*00d0*/  VOTEU.ALL UP1, P0 ;  /* 0x00000000003f7886 */ /* 0x000fc80000020000 */
[----:B------:R-:W0:Y:S01]  /*00e0*/  @!UP0 S2UR UR8, SR_CgaCtaId ;  /* 0x00000000000889c3 */ /* 0x000e220000008800 */
[----:B------:R-:W-:Y:S01]  /*00f0*/  @!UP0 UMOV UR6, 0x400 ;  /* 0x0000040000068882 */ /* 0x000fe20000000000 */
[----:B------:R-:W-:-:S04]  /*0100*/  @!UP0 UIADD3 UR4, -UR4, 0x100000, URZ ;  /* 0x0010000004048890 */ /* 0x000fc8000fffe13f */
[----:B------:R-:W-:Y:S02]  /*0110*/  @!UP0 USHF.L.U32 UR5, UR4, 0xb, URZ ;  /* 0x0000000b04058899 */ /* 0x000fe4000800063f */
[----:B------:R-:W-:Y:S02]  /*0120*/  @!UP0 USHF.L.U32 UR4, UR4, 0x1, URZ ;  /* 0x0000000104048899 */ /* 0x000fe4000800063f */
[----:B0-----:R-:W-:Y:S02]  /*0130*/  @!UP0 ULEA UR8, UR8, UR6, 0x18 ;  /* 0x0000000608088291 */ /* 0x001fe4000f8ec03f */
[----:B------:R-:W-:-:S04]  /*0140*/  @!UP0 UIADD3 UR6, -UR7, 0x100000, URZ ;  /* 0x0010000007068890 */ /* 0x000fc8000fffe13f */
[----:B------:R-:W-:Y:S02]  /*0150*/  @!UP0 USHF.L.U32 UR7, UR6, 0xb, URZ ;  /* 0x0000000b06078899 */ /* 0x000fe4000800063f */
[----:B------:R-:W-:Y:S01]  /*0160*/  @!UP0 USHF.L.U32 UR6, UR6, 0x1, URZ ;  /* 0x0000000106068899 */ /* 0x000fe2000800063f */
[----:B------:R-:W-:-:S05]  /*0170*/  VOTEU.ALL UP0, P0 ;  /* 0x00000000003f7886 */ /* 0x000fca0000000000 */
[----:B------:R0:W2:Y:S06]  /*0180*/  @!UP0 SYNCS.EXCH.64 URZ, [UR8+0x22800], UR4 ;  /* 0x02280004083f85b2 */ /* 0x0000ac0008000100 */
[----:B------:R0:W3:Y:S02]  /*0190*/  @!UP1 SYNCS.EXCH.64 URZ, [UR8+0x22820], UR6 ;  /* 0x02282006083f95b2 */ /* 0x0000e40008000100 */
[----:B01----:R-:W-:Y:S05]  /*01a0*/  @P1 BRA `(.L_x_0) ;  /* 0x0000000000481947 */ /* 0x003fea0003800000 */
[----:B------:R-:W0:Y:S01]  /*01b0*/  S2UR UR5, SR_CgaCtaId ;  /* 0x00000000000579c3 */ /* 0x000e220000008800 */
[----:B------:R-:W-:Y:S01]  /*01c0*/  UMOV UR4, 0x400 ;  /* 0x0000040000047882 */ /* 0x000fe20000000000 */
[----:B------:R-:W-:Y:S01]  /*01d0*/  UMOV UR6, 0x80 ;  /* 0x0000008000067882 */ /* 0x000fe20000000000 */
[----:B------:R-:W-:Y:S01]  /*01e0*/  UMOV UR7, 0x100 ;  /* 0x0000010000077882 */ /* 0x000fe20000000000 */
[----:B------:R-:W-:Y:S01]  /*01f0*/  ELECT P0, URZ, PT ;  /* 0x00000000003f782f */ /* 0x000fe20003800000 */
[----:B0-----:R-:W-:Y:S02]  /*0200*/  ULEA UR8, UR5, UR4, 0x18 ;  /* 0x0000000405087291 */ /* 0x001fe4000f8ec03f */
[----:B------:R-:W-:-:S04]  /*0210*/  UIADD3 UR4, -UR6, 0x100000, URZ ;  /* 0x0010000006047890 */ /* 0x000fc8000fffe13f */
[----:B------:R-:W-:Y:S02]  /*0220*/  USHF.L.U32 UR5, UR4, 0xb, URZ ;  /* 0x0000000b04057899 */ /* 0x000fe4000800063f */
[----:B------:R-:W-:Y:S02]  /*0230*/  USHF.L.U32 UR4, UR4, 0x1, URZ ;  /* 0x0000000104047899 */ /* 0x000fe4000800063f */
[----:B------:R-:W-:-:S04]  /*0240*/  UIADD3 UR6, -UR7, 0x100000, URZ ;  /* 0x0010000007067890 */ /* 0x000fc8000fffe13f */
[----:B------:R-:W-:Y:S02]  /*0250*/  USHF.L.U32 UR7, UR6, 0xb, URZ ;  /* 0x0000000b06077899 */ /* 0x000fe4000800063f */
[----:B------:R-:W-:Y:S01]  /*0260*/  USHF.L.U32 UR6, UR6, 0x1, URZ ;  /* 0x0000000106067899 */ /* 0x000fe2000800063f */
[----:B------:R-:W0:Y:S03]  /*0270*/  FENCE.VIEW.ASYNC.S ;  /* 0x00000000000073c6 */ /* 0x000e260000000000 */
[----:B0-----:R0:W1:Y:S08]  /*0280*/  SYNCS.EXCH.64 URZ, [UR8+0x22830], UR4 ;  /* 0x02283004083f75b2 */ /* 0x0010700008000100 */
[----:B------:R0:W4:Y:S01]  /*0290*/  SYNCS.EXCH.64 URZ, [UR8+0x22840], UR6 ;  /* 0x02284006083f75b2 */ /* 0x0001220008000100 */
[----:B------:R0:W0:Y:S01]  /*02a0*/  SYNCS.EXCH.64 URZ, [UR8+0x22838], UR4 ;  /* 0x02283804083f75b2 */ /* 0x0000220008000100 */
[----:B------:R0:W0:Y:S01]  /*02b0*/  SYNCS.EXCH.64 URZ, [UR8+0x22848], UR6 ;  /* 0x02284806083f75b2 */ /* 0x0000220008000100 */
[----:B------:R-:W-:Y:S01]  /*02c0*/  NOP ;  /* 0x0000000000007918 */ /* 0x000fe20000000000 */
.L_x_0:
[----:B------:R-:W5:Y:S01]  /*02d0*/  SHFL.IDX PT, R2, R0, RZ, 0x1f ;  /* 0x00001fff00027589 */ /* 0x000f6200000e0000 */
[----:B------:R-:W-:Y:S01]  /*02e0*/  NOP ;  /* 0x0000000000007918 */ /* 0x000fe20000000000 */
[----:B-----5:R-:W-:-:S13]  /*02f0*/  ISETP.NE.AND P0, PT, R2, RZ, PT ;  /* 0x000000ff0200720c */ /* 0x020fda0003f05270 */
[----:B------:R-:W-:Y:S05]  /*0300*/  @P0 BRA `(.L_x_1) ;  /* 0x0000000000480947 */ /* 0x000fea0003800000 */
[----:B0-----:R-:W0:Y:S01]  /*0310*/  S2UR UR5, SR_CgaCtaId ;  /* 0x00000000000579c3 */ /* 0x001e220000008800 */
        /* <DEDUP_REMOVED lines=12> */
[----:B0-----:R0:W0:Y:S08]  /*03e0*/  SYNCS.EXCH.64 URZ, [UR8+0x22850], UR4 ;  /* 0x02285004083f75b2 */ /* 0x0010300008000100 */
[----:B------:R0:W0:Y:S01]  /*03f0*/  SYNCS.EXCH.64 URZ, [UR8+0x22860], UR6 ;  /* 0x02286006083f75b2 */ /* 0x0000220008000100 */
[----:B------:R0:W0:Y:S01]  /*0400*/  SYNCS.EXCH.64 URZ, [UR8+0x22858], UR4 ;  /* 0x02285804083f75b2 */ /* 0x0000220008000100 */
[----:B------:R0:W0:Y:S01]  /*0410*/  SYNCS.EXCH.64 URZ, [UR8+0x22868], UR6 ;  /* 0x02286806083f75b2 */ /* 0x0000220008000100 */
[----:B------:R-:W-:Y:S01]  /*0420*/  NOP ;  /* 0x0000000000007918 */ /* 0x000fe20000000000 */
.L_x_1:
[----:B------:R-:W5:Y:S01]  /*0430*/  SHFL.IDX PT, R2, R0, RZ, 0x1f ;  /* 0x00001fff00027589 */ /* 0x000f6200000e0000 */
[----:B------:R-:W-:Y:S01]  /*0440*/  NOP ;  /* 0x0000000000007918 */ /* 0x000fe20000000000 */
[----:B-----5:R-:W-:-:S13]  /*0450*/  ISETP.NE.AND P0, PT, R2, RZ, PT ;  /* 0x000000ff0200720c */ /* 0x020fda0003f05270 */
[----:B------:R-:W-:Y:S05]  /*0460*/  @P0 BRA `(.L_x_2) ;  /* 0x0000000000380947 */ /* 0x000fea0003800000 */
[----:B0-----:R-:W0:Y:S01]  /*0470*/  S2UR UR5, SR_CgaCtaId ;  /* 0x00000000000579c3 */ /* 0x001e220000008800 */
[----:B------:R-:W-:Y:S01]  /*0480*/  UMOV UR4, 0x400 ;  /* 0x0000040000047882 */ /* 0x000fe20000000000 */
[----:B------:R-:W-:Y:S01]  /*0490*/  UMOV UR7, 0x80 ;  /* 0x0000008000077882 */ /* 0x000fe20000000000 */
[----:B------:R-:W-:Y:S01]  /*04a0*/  ELECT P0, URZ, PT ;  /* 0x00000000003f782f */ /* 0x000fe20003800000 */
[----:B0-----:R-:W-:Y:S02]  /*04b0*/  ULEA UR6, UR5, UR4, 0x18 ;  /* 0x0000000405067291 */ /* 0x001fe4000f8ec03f */
[----:B------:R-:W-:-:S04]  /*04c0*/  UIADD3 UR4, -UR7, 0x100000, URZ ;  /* 0x0010000007047890 */ /* 0x000fc8000fffe13f */
[----:B------:R-:W-:Y:S02]  /*04d0*/  USHF.L.U32 UR5, UR4, 0xb, URZ ;  /* 0x0000000b04057899 */ /* 0x000fe4000800063f */
[----:B------:R-:W-:Y:S01]  /*04e0*/  USHF.L.U32 UR4, UR4, 0x1, URZ ;  /* 0x0000000104047899 */ /* 0x000fe2000800063f */
[----:B------:R-:W0:Y:S11]  /*04f0*/  FENCE.VIEW.ASYNC.S ;  /* 0x00000000000073c6 */ /* 0x000e360000000000 */
[----:B0-----:R0:W0:Y:S01]  /*0500*/  SYNCS.EXCH.64 URZ, [UR6+0x22870], UR4 ;  /* 0x02287004063f75b2 */ /* 0x0010220008000100 */
[----:B------:R0:W0:Y:S01]  /*0510*/  SYNCS.EXCH.64 URZ, [UR6+0x22880], UR4 ;  /* 0x02288004063f75b2 */ /* 0x0000220008000100 */
[----:B------:R0:W0:Y:S01]  /*0520*/  SYNCS.EXCH.64 URZ, [UR6+0x22878], UR4 ;  /* 0x02287804063f75b2 */ /* 0x0000220008000100 */
[----:B------:R0:W0:Y:S01]  /*0530*/  SYNCS.EXCH.64 URZ, [UR6+0x22888], UR4 ;  /* 0x02288804063f75b2 */ /* 0x0000220008000100 */
[----:B------:R-:W-:Y:S01]  /*0540*/  NOP ;  /* 0x0000000000007918 */ /* 0x000fe20000000000 */
.L_x_2:
        /* <DEDUP_REMOVED lines=22> */
.L_x_3:
[----:B------:R-:W5:Y:S01]  /*06b0*/  SHFL.IDX PT, R2, R0, RZ, 0x1f ;  /* 0x00001fff00027589 */ /* 0x000f6200000e0000 */
[----:B------:R-:W-:Y:S01]  /*06c0*/  R2UR UR9, R3 ;  /* 0x00000000030972ca */ /* 0x000fe200000e0000 */
        /* <DEDUP_REMOVED lines=21> */
.L_x_4:
[----:B------:R-:W-:Y:S01]  /*0820*/  UISETP.NE.AND UP0, UPT, UR9, URZ, UPT ;  /* 0x0000003f0900728c */ /* 0x000fe2000bf05270 */
[----:B------:R-:W-:Y:S01]  /*0830*/  NOP ;  /* 0x0000000000007918 */ /* 0x000fe20000000000 */
[----:B------:R-:W-:Y:S01]  /*0840*/  UMOV UR38, 0x1 ;  /* 0x0000000100267882 */ /* 0x000fe20000000000 */
[----:B------:R-:W-:Y:S01]  /*0850*/  ULDC.64 UR48, c[0x0][0x208] ;  /* 0x0000820000307ab9 */ /* 0x000fe20000000a00 */
[----:B------:R-:W-:Y:S01]  /*0860*/  USEL UR38, UR38, 0x2, !UP0 ;  /* 0x0000000226267887 */ /* 0x000fe2000c000000 */
[----:B01234-:R-:W-:Y:S01]  /*0870*/  BAR.SYNC.DEFER_BLOCKING 0x0 ;  /* 0x0000000000007b1d */ /* 0x01ffe20000010000 */
[----:B------:R-:W-:-:S13]  /*0880*/  PLOP3.LUT P0, PT, PT, PT, UP0, 0x80, 0x0 ;  /* 0x000000000000781c */ /* 0x000fda0003f0f008 */
[----:B------:R-:W-:Y:S05]  /*0890*/  @!P0 BRA `(.L_x_5) ;  /* 0x0000007400088947 */ /* 0x000fea0003800000 */
.L_x_6:
[----:B------:R-:W-:-:S08]  /*08a0*/  NOP ;  /* 0x0000000000007918 */ /* 0x000fd00000000000 */
[----:B------:R-:W0:Y:S02]  /*08b0*/  USETMAXREG.TRY_ALLOC.CTAPOOL UP0, 0xe8 ;  /* 0x000000e8000079c8 */ /* 0x000e240008000600 */
[----:B0-----:R-:W-:-:S13]  /*08c0*/  PLOP3.LUT P0, PT, PT, PT, UP0, 0x80, 0x0 ;  /* 0x000000000000781c */ /* 0x001fda0003f0f008 */
[----:B------:R-:W-:Y:S05]  /*08d0*/  @!P0 BRA `(.L_x_6) ;  /* 0xfffffffc00f08947 */ /* 0x000fea000383ffff */
[----:B------:R-:W-:Y:S01]  /*08e0*/  SHF.R.U32.HI R0, RZ, 0x7, R19 ;  /* 0x00000007ff007819 */ /* 0x000fe20000011613 */
[----:B------:R-:W0:Y:S08]  /*08f0*/  S2UR UR45, SR_CTAID.X ;  /* 0x00000000002d79c3 */ /* 0x000e300000002500 */
[----:B------:R-:W-:Y:S06]  /*0900*/  BAR.ARV 0x8, 0x180 ;  /* 0x0206000000007b1d */ /* 0x000fec0000002000 */
[----:B------:R-:W-:-:S02]  /*0910*/  ISETP.NE.AND P0, PT, R0, 0x1, PT ;  /* 0x000000010000780c */ /* 0x000fc40003f05270 */
[----:B------:R-:W0:Y:S11]  /*0920*/  LDC R0, c[0x0][0xc34] ;  /* 0x00030d00ff007b82 */ /* 0x000e360000000800 */
[----:B------:R-:W-:Y:S06]  /*0930*/  @!P0 BAR.ARV 0x9, 0x100 ;  /* 0x0244000000008b1d */ /* 0x000fec0000002000 */
[----:B0-----:R-:W-:-:S13]  /*0940*/  ISETP.LE.AND P0, PT, R0, UR45, PT ;  /* 0x0000002d00007c0c */ /* 0x001fda000bf03270 */
[----:B------:R-:W-:Y:S05]  /*0950*/  @P0 EXIT ;  /* 0x000000000000094d */ /* 0x000fea0003800000 */
[----:B------:R-:W-:Y:S01]  /*0960*/  VIADD R19, R19, 0xffffff80 ;  /* 0xffffff8013137836 */ /* 0x000fe20000000000 */
[----:B------:R-:W-:Y:S01]  /*0970*/  ULOP3.LUT UR47, UR38, 0x1, URZ, 0xfc, !UPT ;  /* 0x00000001262f7892 */ /* 0x000fe2000f8efc3f */
[----:B------:R-:W-:Y:S01]  /*0980*/  UMOV UR46, URZ ;  /* 0x0000003f002e7c82 */ /* 0x000fe20008000000 */
[----:B------:R-:W-:Y:S02]  /*0990*/  UMOV UR36, URZ ;  /* 0x0000003f00247c82 */ /* 0x000fe40008000000 */
[----:B------:R-:W-:Y:S01]  /*09a0*/  SHF.R.S32.HI R0, RZ, 0x1f, R19 ;  /* 0x0000001fff007819 */ /* 0x000fe20000011413 */
[----:B------:R-:W-:-:S03]  /*09b0*/  UMOV UR37, URZ ;  /* 0x0000003f00257c82 */ /* 0x000fc60008000000 */
[CC--:B------:R-:W-:Y:S02]  /*09c0*/  LEA.HI R3, R0.reuse, R19.reuse, RZ, 0x7 ;  /* 0x0000001300037211 */ /* 0x0c0fe400078f38ff */
[-C--:B------:R-:W-:Y:S02]  /*09d0*/  LEA.HI R4, R0, R19.reuse, RZ, 0x5 ;  /* 0x0000001300047211 */ /* 0x080fe400078f28ff */
[----:B------:R-:W-:Y:S02]  /*09e0*/  LOP3.LUT R2, R3, 0xffffff80, RZ, 0xc0, !PT ;  /* 0xffffff8003027812 */ /* 0x000fe400078ec0ff */
[----:B------:R-:W-:Y:S01]  /*09f0*/  SHF.R.S32.HI R206, RZ, 0x7, R3 ;  /* 0x00000007ffce7819 */ /* 0x000fe20000011403 */
[----:B------:R-:W-:Y:S01]  /*0a00*/  IMAD.SHL.U32 R6, R4, 0x20, RZ ;  /* 0x0000002004067824 */ /* 0x000fe200078e00ff */
[CC--:B------:R-:W-:Y:S01]  /*0a10*/  LEA.HI R200, R0.reuse, R19.reuse, RZ, 0x3 ;  /* 0x0000001300c87211 */ /* 0x0c0fe200078f18ff */
[----:B------:R-:W-:Y:S01]  /*0a20*/  IMAD.IADD R205, R19, 0x1, -R2 ;  /* 0x0000000113cd7824 */ /* 0x000fe200078e0a02 */
[----:B------:R-:W-:-:S02]  /*0a30*/  LEA.HI R2, R0, R19, RZ, 0x4 ;  /* 0x0000001300027211 */ /* 0x000fc400078f20ff */
[----:B------:R-:W-:Y:S02]  /*0a40*/  LOP3.LUT R7, R6, 0xfffffc00, RZ, 0xc0, !PT ;  /* 0xfffffc0006077812 */ /* 0x000fe400078ec0ff */
[----:B------:R-:W-:Y:S02]  /*0a50*/  SHF.R.S32.HI R8, RZ, 0x1f, R205 ;  /* 0x0000001fff087819 */ /* 0x000fe400000114cd */
[----:B------:R-:W-:Y:S02]  /*0a60*/  LOP3.LUT R4, R2, 0x3fffff0, RZ, 0xc0, !PT ;  /* 0x03fffff002047812 */ /* 0x000fe400078ec0ff */
[----:B------:R-:W-:Y:S02]  /*0a70*/  LEA.HI R9, R8, R205, RZ, 0x2 ;  /* 0x000000cd08097211 */ /* 0x000fe400078f10ff */
[----:B------:R-:W-:Y:S01]  /*0a80*/  SHF.R.S32.HI R5, RZ, 0x4, R2 ;  /* 0x00000004ff057819 */ /* 0x000fe20000011402 */
[----:B------:R-:W-:Y:S01]  /*0a90*/  IMAD.IADD R4, R19, 0x1, -R4 ;  /* 0x0000000113047824 */ /* 0x000fe200078e0a04 */
[----:B------:R-:W-:-:S02]  /*0aa0*/  SHF.R.S32.HI R10, RZ, 0x2, R9 ;  /* 0x00000002ff0a7819 */ /* 0x000fc40000011409 */
[----:B------:R-:W-:Y:S01]  /*0ab0*/  SHF.R.S32.HI R11, RZ, 0x1f, R9 ;  /* 0x0000001fff0b7819 */ /* 0x000fe20000011409 */
[----:B------:R-:W-:Y:S01]  /*0ac0*/  IMAD R7, R4, 0x40, R7 ;  /* 0x0000004004077824 */ /* 0x000fe200078e0207 */
[----:B------:R-:W-:Y:S02]  /*0ad0*/  LEA.HI R6, R0, R19, RZ, 0x2 ;  /* 0x0000001300067211 */ /* 0x000fe400078f10ff */
[----:B------:R-:W-:Y:S02]  /*0ae0*/  LEA.HI R2, R2, R5, RZ, 0x1 ;  /* 0x0000000502027211 */ /* 0x000fe400078f08ff */
[----:B------:R-:W-:Y:S02]  /*0af0*/  LEA.HI R11, R11, R10, RZ, 0x3 ;  /* 0x0000000a0b0b7211 */ /* 0x000fe400078f18ff */
[----:B------:R-:W-:Y:S02]  /*0b00*/  LOP3.LUT R6, R6, 0xfffffffc, RZ, 0xc0, !PT ;  /* 0xfffffffc06067812 */ /* 0x000fe400078ec0ff */
[----:B------:R-:W-:-:S02]  /*0b10*/  LOP3.LUT R2, R2, 0x1ffffffe, RZ, 0xc0, !PT ;  /* 0x1ffffffe02027812 */ /* 0x000fc400078ec0ff */
[----:B------:R-:W-:Y:S01]  /*0b20*/  LOP3.LUT R11, R11, 0xfffffff8, RZ, 0xc0, !PT ;  /* 0xfffffff80b0b7812 */ /* 0x000fe200078ec0ff */
[----:B------:R-:W-:Y:S01]  /*0b30*/  IMAD.IADD R6, R19, 0x1, -R6 ;  /* 0x0000000113067824 */ /* 0x000fe200078e0a06 */
[----:B------:R-:W-:Y:S02]  /*0b40*/  LEA.HI R8, R8, R205, RZ, 0x5 ;  /* 0x000000cd08087211 */ /* 0x000fe400078f28ff */
[----:B------:R-:W-:Y:S01]  /*0b50*/  LEA.HI R3, R3, R206, RZ, 0x1 ;  /* 0x000000ce03037211 */ /* 0x000fe200078f08ff */
[----:B------:R-:W-:Y:S01]  /*0b60*/  IMAD.IADD R11, R10, 0x1, -R11 ;  /* 0x000000010a0b7824 */ /* 0x000fe200078e0a0b */
[----:B------:R-:W-:Y:S02]  /*0b70*/  LOP3.LUT R4, R200, 0xfffffff8, RZ, 0xc0, !PT ;  /* 0xfffffff8c8047812 */ /* 0x000fe400078ec0ff */
[----:B------:R-:W-:Y:S02]  /*0b80*/  IADD3 R2, R5, -R2, RZ ;  /* 0x8000000205027210 */ /* 0x000fe40007ffe0ff */
[----:B------:R-:W-:Y:S01]  /*0b90*/  SHF.R.S32.HI R8, RZ, 0x5, R8 ;  /* 0x00000005ff087819 */ /* 0x000fe20000011408 */
[----:B------:R-:W-:Y:S01]  /*0ba0*/  IMAD.IADD R19, R19, 0x1, -R4 ;  /* 0x0000000113137824 */ /* 0x000fe200078e0a04 */
[----:B------:R-:W-:Y:S01]  /*0bb0*/  LOP3.LUT R3, R3, 0x3fffffe, RZ, 0xc0, !PT ;  /* 0x03fffffe03037812 */ /* 0x000fe200078ec0ff */
[----:B------:R-:W-:Y:S01]  /*0bc0*/  IMAD R210, R2, 0x8, R7 ;  /* 0x0000000802d27824 */ /* 0x000fe200078e0207 */
[----:B------:R-:W-:Y:S01]  /*0bd0*/  LEA.HI R0, R6, R6, RZ, 0x1 ;  /* 0x0000000606007211 */ /* 0x000fe200078f08ff */
[----:B------:R-:W-:Y:S01]  /*0be0*/  IMAD R8, R8, 0x10, R11 ;  /* 0x0000001008087824 */ /* 0x000fe200078e020b */
[----:B------:R-:W-:Y:S01]  /*0bf0*/  LOP3.LUT R208, R9, 0x7ffffffc, RZ, 0xc0, !PT ;  /* 0x7ffffffc09d07812 */ /* 0x000fe200078ec0ff */
[----:B------:R-:W-:Y:S01]  /*0c00*/  IMAD.IADD R3, R206, 0x1, -R3 ;  /* 0x00000001ce037824 */ /* 0x000fe200078e0a03 */
[----:B------:R-:W-:Y:S01]  /*0c10*/  LOP3.LUT R5, R0, 0x1ffffffe, RZ, 0xc0, !PT ;  /* 0x1ffffffe00057812 */ /* 0x000fe200078ec0ff */
[----:B------:R-:W-:Y:S01]  /*0c20*/  IMAD.SHL.U32 R2, R19, 0x8, RZ ;  /* 0x0000000813027824 */ /* 0x000fe200078e00ff */
[----:B------:R-:W-:Y:S01]  /*0c30*/  SHF.R.S32.HI R200, RZ, 0x3, R200 ;  /* 0x00000003ffc87819 */ /* 0x000fe200000114c8 */
[----:B------:R-:W-:Y:S01]  /*0c40*/  IMAD R207, R3, 0x40, R8 ;  /* 0x0000004003cf7824 */ /* 0x000fe200078e0208 */
[----:B------:R-:W-:Y:S01]  /*0c50*/  IADD3 R6, R6, -R5, RZ ;  /* 0x8000000506067210 */ /* 0x000fe20007ffe0ff */
[----:B------:R-:W-:-:S02]  /*0c60*/  VIADD R18, R2, 0x40 ;  /* 0x0000004002127836 */ /* 0x000fc40000000000 */
[----:B------:R-:W-:Y:S01]  /*0c70*/  VIADD R17, R2, 0x80 ;  /* 0x0000008002117836 */ /* 0x000fe20000000000 */
[----:B------:R-:W-:Y:S01]  /*0c80*/  LEA R209, R6, R207, 0x3 ;  /* 0x000000cf06d17211 */ /* 0x000fe200078e18ff */
[----:B------:R-:W-:Y:S01]  /*0c90*/  VIADD R16, R2, 0xc0 ;  /* 0x000000c002107836 */ /* 0x000fe20000000000 */
[----:B------:R-:W-:Y:S01]  /*0ca0*/  SHF.R.S32.HI R214, RZ, 0x1f, R18 ;  /* 0x0000001fffd67819 */ /* 0x000fe20000011412 */
[----:B------:R-:W-:Y:S01]  /*0cb0*/  IMAD.IADD R208, R205, 0x1, -R208 ;  /* 0x00000001cdd07824 */ /* 0x000fe200078e0ad0 */
[----:B------:R-:W-:Y:S02]  /*0cc0*/  SHF.R.S32.HI R213, RZ, 0x1f, R17 ;  /* 0x0000001fffd57819 */ /* 0x000fe40000011411 */
[----:B------:R-:W-:-:S07]  /*0cd0*/  SHF.R.S32.HI R212, RZ, 0x1f, R16 ;  /* 0x0000001fffd47819 */ /* 0x000fce0000011410 */
.L_x_39:
[----:B0-----:R-:W0:Y:S01]  /*0ce0*/  SHFL.IDX PT, R0, R206, RZ, 0x1f ;  /* 0x00001fffce007589 */ /* 0x001e2200000e0000 */
[----:B-1----:R-:W1:Y:S01]  /*0cf0*/  S2UR UR39, SR_CgaCtaId ;  /* 0x00000000002779c3 */ /* 0x002e620000008800 */
[----:B------:R-:W-:Y:S01]  /*0d00*/  ULDC.64 UR6, c[0x0][0x418] ;  /* 0x0001060000067ab9 */ /* 0x000fe20000000a00 */
[----:B------:R-:W-:Y:S01]  /*0d10*/  ULDC UR4, c[0x0][0xc38] ;  /* 0x00030e0000047ab9 */ /* 0x000fe20000000800 */
[----:B------:R-:W-:Y:S02]  /*0d20*/  UISETP.NE.U32.AND UP0, UPT, UR6, URZ, UPT ;  /* 0x0000003f0600728c */ /* 0x000fe4000bf05070 */
[----:B------:R-:W-:Y:S01]  /*0d30*/  UISETP.NE.AND UP1, UPT, UR4, 0x1, UPT ;  /* 0x000000010400788c */ /* 0x000fe2000bf25270 */
[----:B------:R-:W-:Y:S02]  /*0d40*/  UMOV UR41, 0x400 ;  /* 0x0000040000297882 */ /* 0x000fe40000000000 */
[----:B------:R-:W-:Y:S01]  /*0d50*/  ULDC UR4, c[0x0][0xc44] ;  /* 0x0003110000047ab9 */ /* 0x000fe20000000800 */
[----:B------:R-:W-:-:S02]  /*0d60*/  UISETP.NE.AND.EX UP0, UPT, UR7, URZ, UPT, UP0 ;  /* 0x0000003f0700728c */ /* 0x000fc4000bf05300 */
[----:B------:R-:W-:Y:S01]  /*0d70*/  UISETP.NE.AND UP2, UPT, UR4, 0x1, UPT ;  /* 0x000000010400788c */ /* 0x000fe2000bf45270 */
[----:B------:R-:W-:Y:S01]  /*0d80*/  ULDC UR42, c[0x0][0x424] ;  /* 0x00010900002a7ab9 */ /* 0x000fe20000000800 */
[----:B------:R-:W-:Y:S01]  /*0d90*/  ULDC UR10, c[0x0][0x2f0] ;  /* 0x0000bc00000a7ab9 */ /* 0x000fe20000000800 */
[----:B------:R-:W-:Y:S02]  /*0da0*/  USEL UR42, UR42, 0x1, UP0 ;  /* 0x000000012a2a7887 */ /* 0x000fe40008000000 */
[----:B------:R-:W-:Y:S01]  /*0db0*/  @UP1 ULDC UR4, c[0x0][0xc3c] ;  /* 0x00030f0000041ab9 */ /* 0x000fe20000000800 */
[----:B------:R-:W-:Y:S01]  /*0dc0*/  @UP1 ULDC UR12, c[0x0][0xc40] ;  /* 0x00031000000c1ab9 */ /* 0x000fe20000000800 */
[----:B------:R-:W-:Y:S02]  /*0dd0*/  UIMAD.WIDE.U32 UR4, UR45, UR4, URZ ;  /* 0x000000042d0472a5 */ /* 0x000fe4000f8e003f */
[----:B------:R-:W-:Y:S01]  /*0de0*/  UIMAD UR42, UR42, UR10, URZ ;  /* 0x0000000a2a2a72a4 */ /* 0x000fe2000f8e023f */
[----:B0-----:R-:W-:Y:S01]  /*0df0*/  R2UR UR6, R0 ;  /* 0x00000000000672ca */ /* 0x001fe200000e0000 */
[----:B-1----:R-:W-:Y:S01]  /*0e00*/  ULEA UR41, UR39, UR41, 0x18 ;  /* 0x0000002927297291 */ /* 0x002fe2000f8ec03f */
[----:B------:R-:W-:Y:S01]  /*0e10*/  UMOV UR40, UR45 ;  /* 0x0000002d00287c82 */ /* 0x000fe20008000000 */
[----:B------:R-:W-:-:S02]  /*0e20*/  @UP1 USHF.R.U32.HI UR40, URZ, UR12, UR5 ;  /* 0x0000000c3f281299 */ /* 0x000fc40008011605 */
[----:B------:R-:W-:Y:S01]  /*0e30*/  UIADD3 UR11, UR41, 0x18400, URZ ;  /* 0x00018400290b7890 */ /* 0x000fe2000fffe03f */
[----:B------:R-:W-:-:S03]  /*0e40*/  @UP2 ULDC.64 UR8, c[0x0][0xc48] ;  /* 0x0003120000082ab9 */ /* 0x000fc60000000a00 */
[----:B------:R-:W-:Y:S02]  /*0e50*/  ULOP3.LUT UP0, URZ, UR11, 0x1bf, URZ, 0xc0, !UPT ;  /* 0x000001bf0b3f7892 */ /* 0x000fe4000f80c03f */
[----:B------:R-:W-:Y:S02]  /*0e60*/  UIMAD.WIDE.U32 UR4, UR40, UR8, URZ ;  /* 0x00000008280472a5 */ /* 0x000fe4000f8e003f */
[----:B------:R-:W-:Y:S02]  /*0e70*/  ULEA.HI UR7, UR6, UR6, URZ, 0x1 ;  /* 0x0000000606077291 */ /* 0x000fe4000f8f083f */
[----:B------:R-:W-:Y:S01]  /*0e80*/  PLOP3.LUT P0, PT, PT, PT, UP0, 0x80, 0x0 ;  /* 0x000000000000781c */ /* 0x000fe20003f0f008 */
[----:B------:R-:W-:Y:S01]  /*0e90*/  UMOV UR43, UR40 ;  /* 0x00000028002b7c82 */ /* 0x000fe20008000000 */
[----:B------:R-:W-:Y:S02]  /*0ea0*/  ULOP3.LUT UR7, UR7, 0x1e, URZ, 0xc0, !UPT ;  /* 0x0000001e07077892 */ /* 0x000fe4000f8ec03f */
[----:B------:R-:W-:-:S02]  /*0eb0*/  @UP2 USHF.R.U32.HI UR43, URZ, UR9, UR5 ;  /* 0x000000093f2b2299 */ /* 0x000fc40008011605 */
[----:B------:R-:W-:Y:S02]  /*0ec0*/  UIADD3 UR7, UR6, -UR7, URZ ;  /* 0x8000000706077290 */ /* 0x000fe4000fffe03f */
[----:B------:R-:W-:Y:S02]  /*0ed0*/  UIADD3 UR6, UR42, 0x5f, URZ ;  /* 0x0000005f2a067890 */ /* 0x000fe4000fffe03f */
[----:B------:R-:W-:Y:S02]  /*0ee0*/  ULEA UR8, UR7, UR11, 0xd ;  /* 0x0000000b07087291 */ /* 0x000fe4000f8e683f */
[----:B------:R-:W-:Y:S02]  /*0ef0*/  UIMAD.WIDE UR6, UR6, 0x2aaaaaab, URZ ;  /* 0x2aaaaaab060678a5 */ /* 0x000fe4000f8e023f */
[----:B------:R-:W-:Y:S02]  /*0f00*/  USHF.R.U32.HI UR8, URZ, 0x4, UR8 ;  /* 0x000000043f087899 */ /* 0x000fe40008011608 */
[----:B------:R-:W-:-:S02]  /*0f10*/  USHF.R.U32.HI UR44, URZ, 0x1f, UR7 ;  /* 0x0000001f3f2c7899 */ /* 0x000fc40008011607 */
[----:B------:R-:W-:Y:S02]  /*0f20*/  ULOP3.LUT UR50, UR8, 0x3fff, URZ, 0xc0, !UPT ;  /* 0x00003fff08327892 */ /* 0x000fe4000f8ec03f */
[----:B------:R-:W-:Y:S01]  /*0f30*/  ULEA.HI.SX32 UR44, UR7, UR44, 0x1c ;  /* 0x0000002c072c7291 */ /* 0x000fe2000f8fe23f */
[----:B--234-:R-:W-:Y:S11]  /*0f40*/  @!P0 BRA `(.L_x_7) ;  /* 0x0000000000408947 */ /* 0x01cff60003800000 */
[----:B------:R-:W-:Y:S01]  /*0f50*/  MOV R0, 0x0 ;  /* 0x0000000000007802 */ /* 0x000fe20000000f00 */
[----:B------:R-:W-:Y:S01]  /*0f60*/  ULDC.64 UR4, c[0x4][0x98] ;  /* 0x0100260000047ab9 */ /* 0x000fe20000000a00 */
[----:B------:R-:W-:Y:S01]  /*0f70*/  ULDC.64 UR6, c[0x4][0x38] ;  /* 0x01000e0000067ab9 */ /* 0x000fe20000000a00 */
[----:B------:R-:W-:Y:S01]  /*0f80*/  IMAD.U32 R4, RZ, RZ, UR4 ;  /* 0x00000004ff047e24 */ /* 0x000fe2000f8e00ff */
[----:B------:R0:W1:Y:S01]  /*0f90*/  LDC.64 R14, c[0x4][R0] ;  /* 0x01000000000e7b82 */ /* 0x0000620000000a00 */
[----:B------:R-:W-:Y:S01]  /*0fa0*/  IMAD.U32 R5, RZ, RZ, UR5 ;  /* 0x00000005ff057e24 */ /* 0x000fe2000f8e00ff */
[----:B------:R-:W-:Y:S01]  /*0fb0*/  ULDC.64 UR4, c[0x4][0xa0] ;  /* 0x0100280000047ab9 */ /* 0x000fe20000000a00 */
[----:B------:R-:W-:Y:S01]  /*0fc0*/  IMAD.U32 R10, RZ, RZ, UR6 ;  /* 0x00000006ff0a7e24 */ /* 0x000fe2000f8e00ff */
[----:B------:R-:W-:Y:S01]  /*0fd0*/  MOV R8, 0x70 ;  /* 0x0000007000087802 */ /* 0x000fe20000000f00 */
[----:B------:R-:W-:Y:S02]  /*0fe0*/  IMAD.U32 R6, RZ, RZ, UR4 ;  /* 0x00000004ff067e24 */ /* 0x000fe4000f8e00ff */
[----:B------:R-:W-:-:S02]  /*0ff0*/  IMAD.U32 R7, RZ, RZ, UR5 ;  /* 0x00000005ff077e24 */ /* 0x000fc4000f8e00ff */
[----:B------:R-:W-:Y:S02]  /*1000*/  IMAD.U32 R11, RZ, RZ, UR7 ;  /* 0x00000007ff0b7e24 */ /* 0x000fe4000f8e00ff */
[----:B------:R-:W-:Y:S02]  /*1010*/  IMAD.MOV.U32 R12, RZ, RZ, 0x1 ;  /* 0x00000001ff0c7424 */ /* 0x000fe400078e00ff */
[----:B0-----:R-:W-:-:S07]  /*1020*/  IMAD.MOV.U32 R13, RZ, RZ, RZ ;  /* 0x000000ffff0d7224 */ /* 0x001fce00078e00ff */
[----:B------:R-:W-:-:S07]  /*1030*/  LEPC R20, `(.L_x_7) ;  /* 0x000000001014794e */ /* 0x000fce0000000000 */
[----:B-1----:R-:W-:Y:S05]  /*1040*/  CALL.ABS.NOINC R14 ;  /* 0x000000000e007343 */ /* 0x002fea0003c00000 */
.L_x_7:
[----:B------:R-:W-:Y:S01]  /*1050*/  ULOP3.LUT UR4, UR46, 0x1, URZ, 0xc0, !UPT ;  /* 0x000000012e047892 */ /* 0x000fe2000f8ec03f */
[----:B------:R-:W0:Y:S05]  /*1060*/  S2R R20, SR_TID.X ;  /* 0x0000000000147919 */ /* 0x000e2a0000002100 */
[----:B------:R-:W-:-:S05]  /*1070*/  IMAD.U32 R0, RZ, RZ, UR4 ;  /* 0x00000004ff007e24 */ /* 0x000fca000f8e00ff */
[----:B------:R-:W-:-:S04]  /*1080*/  SHF.L.U32 R0, R0, 0x1f, RZ ;  /* 0x0000001f00007819 */ /* 0x000fc800000006ff */
[----:B------:R-:W1:Y:S01]  /*1090*/  SYNCS.PHASECHK.TRANS64.TRYWAIT P0, [UR41+0x22800], R0 ;  /* 0x02280000ff0075a7 */ /* 0x000e620008000169 */
[----:B0-----:R-:W-:-:S05]  /*10a0*/  SHF.R.U32.HI R20, RZ, 0x7, R20 ;  /* 0x00000007ff147819 */ /* 0x001fca0000011614 */
[----:B------:R-:W-:Y:S01]  /*10b0*/  VIADD R7, R20, 0x8 ;  /* 0x0000000814077836 */ /* 0x000fe20000000000 */
[----:B-1----:R-:W-:Y:S06]  /*10c0*/  @!P0 BRA `(.L_x_8) ;  /* 0x000000a800648947 */ /* 0x002fec0003800000 */
.L_x_89:
[----:B0-----:R-:W-:Y:S01]  /*10d0*/  IMAD.U32 R0, RZ, RZ, UR47 ;  /* 0x0000002fff007e24 */ /* 0x001fe2000f8e00ff */
[----:B------:R-:W-:Y:S05]  /*10e0*/  WARPSYNC.ALL ;  /* 0x0000000000007948 */ /* 0x000fea0003800000 */
[----:B------:R0:W-:Y:S01]  /*10f0*/  BAR.SYNC.DEFER_BLOCKING R7, 0x100 ;  /* 0x000400070000751d */ /* 0x0001e20000010000 */
[----:B------:R-:W-:-:S13]  /*1100*/  ISETP.NE.AND P0, PT, R0, 0x3, PT ;  /* 0x000000030000780c */ /* 0x000fda0003f05270 */
[----:B0-----:R-:W-:Y:S05]  /*1110*/  @!P0 BRA `(.L_x_9) ;  /* 0x0000000000048947 */ /* 0x001fea0003800000 */
[----:B------:R-:W-:Y:S01]  /*1120*/  BPT.TRAP 0x1 ;  /* 0x000000040000795c */ /* 0x000fe20000300000 */
.L_x_9:
[----:B------:R-:W-:Y:S01]  /*1130*/  ULEA UR22, UR37, UR41, 0x3 ;  /* 0x0000002925167291 */ /* 0x000fe2000f8e183f */
[----:B------:R-:W-:-:S05]  /*1140*/  IMAD.U32 R8, RZ, RZ, UR36 ;  /* 0x00000024ff087e24 */ /* 0x000fca000f8e00ff */
[----:B------:R-:W-:-:S04]  /*1150*/  SHF.L.U32 R8, R8, 0x1f, RZ ;  /* 0x0000001f08087819 */ /* 0x000fc800000006ff */
[----:B------:R0:W1:Y:S01]  /*1160*/  SYNCS.PHASECHK.TRANS64.TRYWAIT P1, [UR22+0x22830], R8 ;  /* 0x02283008ff0075a7 */ /* 0x0000620008020156 */
[----:B------:R-:W-:Y:S05]  /*1170*/  @!P0 BRA `(.L_x_10) ;  /* 0x0000000000048947 */ /* 0x000fea0003800000 */
[----:B------:R-:W-:Y:S01]  /*1180*/  BPT.TRAP 0x1 ;  /* 0x000000040000795c */ /* 0x000fe20000300000 */
.L_x_10:
[----:B-1----:R-:W-:Y:S05]  /*1190*/  @P1 BRA `(.L_x_11) ;  /* 0x0000000000081947 */ /* 0x002fea0003800000 */
[----:B------:R-:W1:Y:S02]  /*11a0*/  SYNCS.PHASECHK.TRANS64.TRYWAIT P1, [UR22+0x22830], R8 ;  /* 0x02283008ff0075a7 */ /* 0x000e640008020156 */
[----:B-1----:R-:W-:Y:S05]  /*11b0*/  @!P1 BRA `(.L_x_12) ;  /* 0x000000a800409947 */ /* 0x002fea0003800000 */
.L_x_11:
[----:B------:R-:W-:Y:S01]  /*11c0*/  UIADD3 UR4, UR41, 0x1c400, URZ ;  /* 0x0001c40029047890 */ /* 0x000fe2000fffe03f */
[----:B------:R-:W-:Y:S01]  /*11d0*/  WARPGROUP.ARRIVE ;  /* 0x00000000000079c5 */ /* 0x000fe20000000000 */
[----:B------:R-:W-:Y:S01]  /*11e0*/  UMOV UR5, 0x40000040 ;  /* 0x4000004000057882 */ /* 0x000fe20000000000 */
[----:B------:R-:W-:Y:S01]  /*11f0*/  UMOV UR7, 0x40000040 ;  /* 0x4000004000077882 */ /* 0x000fe20000000000 */
[----:B------:R-:W-:-:S03]  /*1200*/  USHF.R.U32.HI UR4, URZ, 0x4, UR4 ;  /* 0x000000043f047899 */ /* 0x000fc60008011604 */
[----:B------:R-:W2:Y:S01]  /*1210*/  S2R R0, SR_TID.X ;  /* 0x0000000000007919 */ /* 0x000ea20000002100 */
[----:B------:R-:W-:Y:S01]  /*1220*/  UMOV UR9, 0x40000040 ;  /* 0x4000004000097882 */ /* 0x000fe20000000000 */
[----:B------:R-:W-:Y:S01]  /*1230*/  UMOV UR11, 0x40000040 ;  /* 0x40000040000b7882 */ /* 0x000fe20000000000 */
[----:B------:R-:W-:Y:S01]  /*1240*/  ULOP3.LUT UR4, UR4, 0x3fff, URZ, 0xc0, !UPT ;  /* 0x00003fff04047892 */ /* 0x000fe2000f8ec03f */
[----:B------:R-:W-:Y:S01]  /*1250*/  UMOV UR13, 0x40000040 ;  /* 0x40000040000d7882 */ /* 0x000fe20000000000 */
[----:B------:R-:W-:Y:S02]  /*1260*/  UMOV UR15, 0x40000040 ;  /* 0x40000040000f7882 */ /* 0x000fe40000000000 */
[----:B------:R-:W-:Y:S02]  /*1270*/  ULOP3.LUT UR20, UR4, 0x10000, URZ, 0xfc, !UPT ;  /* 0x0001000004147892 */ /* 0x000fe4000f8efc3f */
[----:B------:R-:W-:Y:S02]  /*1280*/  ULOP3.LUT UR4, UR50, 0x10000, URZ, 0xfc, !UPT ;  /* 0x0001000032047892 */ /* 0x000fe4000f8efc3f */
[----:B------:R-:W-:-:S02]  /*1290*/  UIMAD UR6, UR37, 0x300, UR20 ;  /* 0x00000300250678a4 */ /* 0x000fc4000f8e0214 */
[----:B------:R-:W-:Y:S02]  /*12a0*/  UIADD3 UR8, UR4, 0x2, URZ ;  /* 0x0000000204087890 */ /* 0x000fe4000fffe03f */
[----:B------:R-:W-:Y:S02]  /*12b0*/  UIADD3 UR10, UR6, 0x2, URZ ;  /* 0x00000002060a7890 */ /* 0x000fe4000fffe03f */
[----:B------:R-:W-:Y:S02]  /*12c0*/  UIADD3 UR12, UR4, 0x4, URZ ;  /* 0x00000004040c7890 */ /* 0x000fe4000fffe03f */
[----:B------:R-:W-:Y:S02]  /*12d0*/  UIADD3 UR14, UR6, 0x4, URZ ;  /* 0x00000004060e7890 */ /* 0x000fe4000fffe03f */
[----:B------:R-:W-:Y:S01]  /*12e0*/  HGMMA.64x96x16.F32 R24, gdesc[UR4], RZ, !UPT, gsb0 ;  /* 0x01600000041879f0 */ /* 0x000fe2000c0008ff */
[----:B------:R-:W-:Y:S02]  /*12f0*/  UIADD3 UR16, UR4, 0x6, URZ ;  /* 0x0000000604107890 */ /* 0x000fe4000fffe03f */
[----:B------:R-:W-:Y:S01]  /*1300*/  UIADD3 UR18, UR6, 0x6, URZ ;  /* 0x0000000606127890 */ /* 0x000fe2000fffe03f */
[----:B------:R-:W-:Y:S01]  /*1310*/  UMOV UR17, 0x40000040 ;  /* 0x4000004000117882 */ /* 0x000fe20000000000 */
[----:B------:R-:W-:Y:S01]  /*1320*/  UMOV UR19, 0x40000040 ;  /* 0x4000004000137882 */ /* 0x000fe20000000000 */
[----:B--2---:R-:W-:-:S04]  /*1330*/  SHF.R.U32.HI R0, RZ, 0x7, R0 ;  /* 0x00000007ff007819 */ /* 0x004fc80000011600 */
[----:B------:R-:W-:Y:S01]  /*1340*/  IADD3 R0, -R0, 0xb, RZ ;  /* 0x0000000b00007810 */ /* 0x000fe20007ffe1ff */
[----:B------:R-:W-:Y:S02]  /*1350*/  WARPGROUP.DEPBAR.LE gsb0, 0x0 ;  /* 0x00008000000079c5 */ /* 0x000fe40000010000 */
[----:B------:R-:W-:-:S06]  /*1360*/  WARPGROUP.ARRIVE ;  /* 0x00000000000079c5 */ /* 0x000fcc0000000000 */
[----:B------:R-:W-:Y:S03]  /*1370*/  HGMMA.64x96x16.F32 R24, gdesc[UR8], R24, gsb0 ;  /* 0x01600000081879f0 */ /* 0x000fe60008000818 */
[----:B------:R-:W-:Y:S02]  /*1380*/  WARPGROUP.DEPBAR.LE gsb0, 0x0 ;  /* 0x00008000000079c5 */ /* 0x000fe40000010000 */
[----:B------:R-:W-:-:S06]  /*1390*/  WARPGROUP.ARRIVE ;  /* 0x00000000000079c5 */ /* 0x000fcc0000000000 */
[----:B------:R-:W-:Y:S03]  /*13a0*/  HGMMA.64x96x16.F32 R24, gdesc[UR12], R24, gsb0 ;  /* 0x016000000c1879f0 */ /* 0x000fe60008000818 */
[----:B------:R-:W-:Y:S02]  /*13b0*/  WARPGROUP.DEPBAR.LE gsb0, 0x0 ;  /* 0x00008000000079c5 */ /* 0x000fe40000010000 */
[----:B------:R-:W-:-:S06]  /*13c0*/  WARPGROUP.ARRIVE ;  /* 0x00000000000079c5 */ /* 0x000fcc0000000000 */
[----:B------:R-:W-:Y:S03]  /*13d0*/  HGMMA.64x96x16.F32 R24, gdesc[UR16], R24, gsb0 ;  /* 0x01600000101879f0 */ /* 0x000fe60008000818 */
[----:B------:R-:W-:Y:S02]  /*13e0*/  WARPGROUP.DEPBAR.LE gsb0, 0x0 ;  /* 0x00008000000079c5 */ /* 0x000fe40000010000 */
[----:B------:R2:W-:Y:S06]  /*13f0*/  BAR.ARV R0, 0x100 ;  /* 0x000400000000751d */ /* 0x0005ec0000002000 */
[----:B------:R-:W-:Y:S05]  /*1400*/  @!P0 BRA `(.L_x_13) ;  /* 0x0000000000048947 */ /* 0x000fea0003800000 */
[----:B------:R-:W-:Y:S01]  /*1410*/  BPT.TRAP 0x1 ;  /* 0x000000040000795c */ /* 0x000fe20000300000 */
.L_x_13:
[----:B------:R-:W-:Y:S01]  /*1420*/  ULDC UR7, c[0x0][0x9d8] ;  /* 0x0002760000077ab9 */ /* 0x000fe20000000800 */
[----:B------:R-:W-:Y:S01]  /*1430*/  UIMAD UR6, UR44, -0x60, UR42 ;  /* 0xffffffa02c0678a4 */ /* 0x000fe2000f8e022a */
[----:B------:R-:W-:Y:S01]  /*1440*/  FMUL.FTZ R24, R24, UR7 ;  /* 0x0000000718187c20 */ /* 0x000fe20008410000 */
[----:B------:R-:W-:Y:S01]  /*1450*/  FMUL.FTZ R25, R25, UR7 ;  /* 0x0000000719197c20 */ /* 0x000fe20008410000 */
[----:B------:R-:W-:Y:S01]  /*1460*/  FMUL.FTZ R28, R28, UR7 ;  /* 0x000000071c1c7c20 */ /* 0x000fe20008410000 */
[----:B------:R-:W-:Y:S01]  /*1470*/  UIADD3 UR6, UR6, 0x60, URZ ;  /* 0x0000006006067890 */ /* 0x000fe2000fffe03f */
[----:B------:R-:W-:Y:S01]  /*1480*/  FMUL.FTZ R29, R29, UR7 ;  /* 0x000000071d1d7c20 */ /* 0x000fe20008410000 */
[----:B------:R-:W-:Y:S01]  /*1490*/  FMUL.FTZ R32, R32, UR7 ;  /* 0x0000000720207c20 */ /* 0x000fe20008410000 */
[----:B------:R-:W3:Y:S01]  /*14a0*/  MUFU.TANH R24, R24 ;  /* 0x0000001800187308 */ /* 0x000ee20000002400 */
[----:B------:R-:W-:Y:S01]  /*14b0*/  FMUL.FTZ R26, R26, UR7 ;  /* 0x000000071a1a7c20 */ /* 0x000fe20008410000 */
[----:B------:R-:W-:Y:S01]  /*14c0*/  FMUL.FTZ R33, R33, UR7 ;  /* 0x0000000721217c20 */ /* 0x000fe20008410000 */
[----:B-1----:R-:W-:Y:S01]  /*14d0*/  MOV R3, UR6 ;  /* 0x0000000600037c02 */ /* 0x002fe20008000f00 */
[----:B------:R-:W-:Y:S01]  /*14e0*/  FMUL.FTZ R27, R27, UR7 ;  /* 0x000000071b1b7c20 */ /* 0x000fe20008410000 */
[----:B------:R-:W-:Y:S01]  /*14f0*/  FMUL.FTZ R36, R36, UR7 ;  /* 0x0000000724247c20 */ /* 0x000fe20008410000 */
[----:B------:R-:W-:Y:S01]  /*1500*/  FMUL.FTZ R30, R30, UR7 ;  /* 0x000000071e1e7c20 */ /* 0x000fe20008410000 */
[----:B------:R-:W-:Y:S01]  /*1510*/  FMUL.FTZ R37, R37, UR7 ;  /* 0x0000000725257c20 */ /* 0x000fe20008410000 */
[----:B------:R-:W1:Y:S01]  /*1520*/  MUFU.TANH R25, R25 ;  /* 0x0000001900197308 */ /* 0x000e620000002400 */
[----:B------:R-:W-:-:S02]  /*1530*/  IMAD R3, R208, -0x2, R3 ;  /* 0xfffffffed0037824 */ /* 0x000fc400078e0203 */
[----:B------:R-:W-:Y:S01]  /*1540*/  FMUL.FTZ R31, R31, UR7 ;  /* 0x000000071f1f7c20 */ /* 0x000fe20008410000 */
[----:B------:R-:W-:Y:S01]  /*1550*/  FMUL.FTZ R40, R40, UR7 ;  /* 0x0000000728287c20 */ /* 0x000fe20008410000 */
[----:B------:R-:W-:Y:S01]  /*1560*/  FMUL.FTZ R34, R34, UR7 ;  /* 0x0000000722227c20 */ /* 0x000fe20008410000 */
[----:B------:R-:W-:Y:S01]  /*1570*/  FMUL.FTZ R41, R41, UR7 ;  /* 0x0000000729297c20 */ /* 0x000fe20008410000 */
[----:B------:R-:W-:Y:S01]  /*1580*/  ISETP.GT.AND P6, PT, R3, RZ, PT ;  /* 0x000000ff0300720c */ /* 0x000fe20003fc4270 */
[----:B------:R-:W-:Y:S01]  /*1590*/  FMUL.FTZ R35, R35, UR7 ;  /* 0x0000000723237c20 */ /* 0x000fe20008410000 */
[----:B------:R-:W4:Y:S01]  /*15a0*/  MUFU.TANH R28, R28 ;  /* 0x0000001c001c7308 */ /* 0x000f220000002400 */
[C---:B------:R-:W-:Y:S01]  /*15b0*/  ISETP.GT.AND P5, PT, R3.reuse, 0x1, PT ;  /* 0x000000010300780c */ /* 0x040fe20003fa4270 */
[----:B------:R-:W-:Y:S01]  /*15c0*/  FMUL.FTZ R44, R44, UR7 ;  /* 0x000000072c2c7c20 */ /* 0x000fe20008410000 */
[----:B------:R-:W-:Y:S01]  /*15d0*/  ISETP.GT.AND P4, PT, R3, 0x8, PT ;  /* 0x000000080300780c */ /* 0x000fe20003f84270 */
[----:B------:R-:W-:Y:S01]  /*15e0*/  FMUL.FTZ R38, R38, UR7 ;  /* 0x0000000726267c20 */ /* 0x000fe20008410000 */
[----:B---3--:R-:W-:Y:S01]  /*15f0*/  FSEL R24, R24, -INF , P6 ;  /* 0xff80000018187808 */ /* 0x008fe20003000000 */
[----:B------:R-:W-:Y:S01]  /*1600*/  FMUL.FTZ R45, R45, UR7 ;  /* 0x000000072d2d7c20 */ /* 0x000fe20008410000 */
[----:B------:R-:W-:Y:S01]  /*1610*/  ISETP.GT.AND P3, PT, R3, 0x9, PT ;  /* 0x000000090300780c */ /* 0x000fe20003f64270 */
[----:B------:R-:W3:Y:S01]  /*1620*/  MUFU.TANH R29, R29 ;  /* 0x0000001d001d7308 */ /* 0x000ee20000002400 */
[----:B-1----:R-:W-:Y:S01]  /*1630*/  FSEL R25, R25, -INF , P5 ;  /* 0xff80000019197808 */ /* 0x002fe20002800000 */
[----:B------:R-:W-:Y:S01]  /*1640*/  FMUL.FTZ R39, R39, UR7 ;  /* 0x0000000727277c20 */ /* 0x000fe20008410000 */
[C---:B------:R-:W-:Y:S01]  /*1650*/  ISETP.GT.AND P2, PT, R3.reuse, 0x10, PT ;  /* 0x000000100300780c */ /* 0x040fe20003f44270 */
[----:B------:R-:W-:Y:S01]  /*1660*/  FMUL.FTZ R48, R48, UR7 ;  /* 0x0000000730307c20 */ /* 0x000fe20008410000 */
[----:B------:R-:W-:Y:S01]  /*1670*/  FMNMX.FTZ R5, R24, R25, !PT ;  /* 0x0000001918057209 */ /* 0x000fe20007810000 */
[----:B------:R-:W-:Y:S01]  /*1680*/  FMUL.FTZ R42, R42, UR7 ;  /* 0x000000072a2a7c20 */ /* 0x000fe20008410000 */
[----:B------:R-:W-:Y:S01]  /*1690*/  ISETP.GT.AND P1, PT, R3, 0x11, PT ;  /* 0x000000110300780c */ /* 0x000fe20003f24270 */
[----:B------:R-:W1:Y:S01]  /*16a0*/  MUFU.TANH R32, R32 ;  /* 0x0000002000207308 */ /* 0x000e620000002400 */
[----:B----4-:R-:W-:Y:S01]  /*16b0*/  FSEL R28, R28, -INF , P4 ;  /* 0xff8000001c1c7808 */ /* 0x010fe20002000000 */
[----:B------:R-:W-:Y:S01]  /*16c0*/  FMUL.FTZ R49, R49, UR7 ;  /* 0x0000000731317c20 */ /* 0x000fe20008410000 */
[----:B------:R-:W-:Y:S01]  /*16d0*/  FMUL.FTZ R43, R43, UR7 ;  /* 0x000000072b2b7c20 */ /* 0x000fe20008410000 */
[----:B------:R-:W-:Y:S01]  /*16e0*/  FMUL.FTZ R52, R52, UR7 ;  /* 0x0000000734347c20 */ /* 0x000fe20008410000 */
[----:B------:R-:W-:Y:S01]  /*16f0*/  FMNMX.FTZ R4, R28, R5, !PT ;  /* 0x000000051c047209 */ /* 0x000fe20007810000 */
[----:B------:R-:W-:Y:S01]  /*1700*/  FMUL.FTZ R46, R46, UR7 ;  /* 0x000000072e2e7c20 */ /* 0x000fe20008410000 */
[----:B------:R-:W-:Y:S01]  /*1710*/  FMUL.FTZ R53, R53, UR7 ;  /* 0x0000000735357c20 */ /* 0x000fe20008410000 */
[----:B------:R-:W4:Y:S01]  /*1720*/  MUFU.TANH R26, R26 ;  /* 0x0000001a001a7308 */ /* 0x000f220000002400 */
[----:B---3--:R-:W-:Y:S01]  /*1730*/  FSEL R29, R29, -INF , P3 ;  /* 0xff8000001d1d7808 */ /* 0x008fe20001800000 */
[----:B------:R-:W-:Y:S01]  /*1740*/  FMUL.FTZ R47, R47, UR7 ;  /* 0x000000072f2f7c20 */ /* 0x000fe20008410000 */
[----:B------:R-:W-:Y:S01]  /*1750*/  FMUL.FTZ R56, R56, UR7 ;  /* 0x0000000738387c20 */ /* 0x000fe20008410000 */
[----:B------:R-:W-:Y:S01]  /*1760*/  FMUL.FTZ R50, R50, UR7 ;  /* 0x0000000732327c20 */ /* 0x000fe20008410000 */
[----:B------:R-:W-:Y:S01]  /*1770*/  FMNMX.FTZ R5, R29, R4, !PT ;  /* 0x000000041d057209 */ /* 0x000fe20007810000 */
[----:B------:R-:W-:Y:S01]  /*1780*/  FMUL.FTZ R57, R57, UR7 ;  /* 0x0000000739397c20 */ /* 0x000fe20008410000 */
[----:B------:R-:W-:Y:S01]  /*1790*/  FMUL.FTZ R51, R51, UR7 ;  /* 0x0000000733337c20 */ /* 0x000fe20008410000 */
[----:B------:R-:W3:Y:S01]  /*17a0*/  MUFU.TANH R33, R33 ;  /* 0x0000002100217308 */ /* 0x000ee20000002400 */
[----:B-1----:R-:W-:Y:S01]  /*17b0*/  FSEL R32, R32, -INF , P2 ;  /* 0xff80000020207808 */ /* 0x002fe20001000000 */
[----:B------:R-:W-:Y:S01]  /*17c0*/  FMUL.FTZ R60, R60, UR7 ;  /* 0x000000073c3c7c20 */ /* 0x000fe20008410000 */
[----:B------:R-:W-:Y:S01]  /*17d0*/  FMUL.FTZ R54, R54, UR7 ;  /* 0x0000000736367c20 */ /* 0x000fe20008410000 */
[----:B------:R-:W-:Y:S01]  /*17e0*/  FMUL.FTZ R61, R61, UR7 ;  /* 0x000000073d3d7c20 */ /* 0x000fe20008410000 */
[----:B------:R-:W-:Y:S01]  /*17f0*/  FMNMX.FTZ R4, R32, R5, !PT ;  /* 0x0000000520047209 */ /* 0x000fe20007810000 */
[----:B------:R-:W-:Y:S01]  /*1800*/  FMUL.FTZ R55, R55, UR7 ;  /* 0x0000000737377c20 */ /* 0x000fe20008410000 */
[----:B------:R-:W-:Y:S01]  /*1810*/  FMUL.FTZ R64, R64, UR7 ;  /* 0x0000000740407c20 */ /* 0x000fe20008410000 */
[----:B------:R-:W1:Y:S01]  /*1820*/  MUFU.TANH R27, R27 ;  /* 0x0000001b001b7308 */ /* 0x000e620000002400 */
[----:B----4-:R-:W-:Y:S01]  /*1830*/  FSEL R26, R26, -INF , P6 ;  /* 0xff8000001a1a7808 */ /* 0x010fe20003000000 */
[----:B------:R-:W-:Y:S01]  /*1840*/  FMUL.FTZ R58, R58, UR7 ;  /* 0x000000073a3a7c20 */ /* 0x000fe20008410000 */
[----:B------:R-:W-:Y:S01]  /*1850*/  ISETP.GT.AND P6, PT, R3, 0x18, PT ;  /* 0x000000180300780c */ /* 0x000fe20003fc4270 */
[----:B------:R-:W-:Y:S01]  /*1860*/  FMUL.FTZ R65, R65, UR7 ;  /* 0x0000000741417c20 */ /* 0x000fe20008410000 */
[----:B------:R-:W-:Y:S01]  /*1870*/  FMUL.FTZ R59, R59, UR7 ;  /* 0x000000073b3b7c20 */ /* 0x000fe20008410000 */
        /* <DEDUP_REMOVED lines=13> */
[----:B------:R-:W-:Y:S01]  /*1950*/  ISETP.GT.AND P5, PT, R3, 0x19, PT ;  /* 0x000000190300780c */ /* 0x000fe20003fa4270 */
[----:B------:R-:W-:Y:S01]  /*1960*/  ULDC UR10, c[0x0][0x988] ;  /* 0x00026200000a7ab9 */ /* 0x000fe20000000800 */
[----:B------:R-:W-:Y:S01]  /*1970*/  P2R R9, PR, RZ, 0x1 ;  /* 0x00000001ff097803 */ /* 0x000fe20000000000 */
[----:B------:R-:W-:-:S02]  /*1980*/  UIADD3 UR6, UR22, 0x22840, URZ ;  /* 0x0002284016067890 */ /* 0x000fc4000fffe03f */
[----:B------:R-:W1:Y:S01]  /*1990*/  MUFU.TANH R37, R37 ;  /* 0x0000002500257308 */ /* 0x000e620000002400 */
[----:B----4-:R-:W-:Y:S01]  /*19a0*/  FSEL R36, R36, -INF , P6 ;  /* 0xff80000024247808 */ /* 0x010fe20003000000 */
[----:B------:R-:W-:-:S03]  /*19b0*/  UPRMT UR6, UR39, 0x654, UR6 ;  /* 0x0000065427067896 */ /* 0x000fc60008000006 */
[----:B------:R-:W-:-:S03]  /*19c0*/  FMNMX.FTZ R4, R36, R5, !PT ;  /* 0x0000000524047209 */ /* 0x000fc60007810000 */
[----:B------:R-:W4:Y:S01]  /*19d0*/  MUFU.TANH R31, R31 ;  /* 0x0000001f001f7308 */ /* 0x000f220000002400 */
[----:B---3--:R-:W-:Y:S02]  /*19e0*/  FSEL R30, R30, -INF , P4 ;  /* 0xff8000001e1e7808 */ /* 0x008fe40002000000 */
[----:B------:R-:W-:Y:S01]  /*19f0*/  ISETP.GT.AND P4, PT, R3, 0x20, PT ;  /* 0x000000200300780c */ /* 0x000fe20003f84270 */
[----:B------:R-:W-:Y:S04]  /*1a00*/  SYNCS.ARRIVE.TRANS64.RED.A1T0 RZ, [UR6], RZ ;  /* 0x000000ffffff79a7 */ /* 0x000fe80008100406 */
[----:B------:R-:W3:Y:S01]  /*1a10*/  MUFU.TANH R40, R40 ;  /* 0x0000002800287308 */ /* 0x000ee20000002400 */
[----:B-1----:R-:W-:-:S04]  /*1a20*/  FSEL R37, R37, -INF , P5 ;  /* 0xff80000025257808 */ /* 0x002fc80002800000 */
[----:B------:R-:W-:-:S03]  /*1a30*/  FMNMX.FTZ R5, R37, R4, !PT ;  /* 0x0000000425057209 */ /* 0x000fc60007810000 */
[----:B------:R-:W1:Y:S01]  /*1a40*/  MUFU.TANH R34, R34 ;  /* 0x0000002200227308 */ /* 0x000e620000002400 */
[----:B----4-:R-:W-:Y:S02]  /*1a50*/  FSEL R31, R31, -INF , P3 ;  /* 0xff8000001f1f7808 */ /* 0x010fe40001800000 */
[----:B------:R-:W-:-:S05]  /*1a60*/  ISETP.GT.AND P3, PT, R3, 0x21, PT ;  /* 0x000000210300780c */ /* 0x000fca0003f64270 */
[----:B------:R-:W4:Y:S01]  /*1a70*/  MUFU.TANH R41, R41 ;  /* 0x0000002900297308 */ /* 0x000f220000002400 */
[----:B---3--:R-:W-:-:S04]  /*1a80*/  FSEL R40, R40, -INF , P4 ;  /* 0xff80000028287808 */ /* 0x008fc80002000000 */
[----:B------:R-:W-:-:S03]  /*1a90*/  FMNMX.FTZ R4, R40, R5, !PT ;  /* 0x0000000528047209 */ /* 0x000fc60007810000 */
[----:B------:R-:W3:Y:S01]  /*1aa0*/  MUFU.TANH R35, R35 ;  /* 0x0000002300237308 */ /* 0x000ee20000002400 */
[----:B-1----:R-:W-:Y:S02]  /*1ab0*/  FSEL R34, R34, -INF , P2 ;  /* 0xff80000022227808 */ /* 0x002fe40001000000 */
[----:B------:R-:W-:-:S05]  /*1ac0*/  ISETP.GT.AND P2, PT, R3, 0x28, PT ;  /* 0x000000280300780c */ /* 0x000fca0003f44270 */
[----:B------:R-:W1:Y:S01]  /*1ad0*/  MUFU.TANH R44, R44 ;  /* 0x0000002c002c7308 */ /* 0x000e620000002400 */
[----:B----4-:R-:W-:-:S04]  /*1ae0*/  FSEL R41, R41, -INF , P3 ;  /* 0xff80000029297808 */ /* 0x010fc80001800000 */
[----:B------:R-:W-:-:S03]  /*1af0*/  FMNMX.FTZ R5, R41, R4, !PT ;  /* 0x0000000429057209 */ /* 0x000fc60007810000 */
[----:B------:R-:W4:Y:S01]  /*1b00*/  MUFU.TANH R38, R38 ;  /* 0x0000002600267308 */ /* 0x000f220000002400 */
[----:B---3--:R-:W-:Y:S02]  /*1b10*/  FSEL R35, R35, -INF , P1 ;  /* 0xff80000023237808 */ /* 0x008fe40000800000 */
[----:B------:R-:W-:-:S05]  /*1b20*/  ISETP.GT.AND P1, PT, R3, 0x29, PT ;  /* 0x000000290300780c */ /* 0x000fca0003f24270 */
        /* <DEDUP_REMOVED lines=67> */
[----:B----4-:R-:W-:-:S07]  /*1f60*/  FSEL R65, R65, -INF , P3 ;  /* 0xff80000041417808 */ /* 0x010fce0001800000 */
[----:B------:R-:W4:Y:S01]  /*1f70*/  MUFU.TANH R69, R69 ;  /* 0x0000004500457308 */ /* 0x000f220000002400 */
[----:B---3--:R-:W-:Y:S02]  /*1f80*/  FSEL R59, R59, -INF , P1 ;  /* 0xff8000003b3b7808 */ /* 0x008fe40000800000 */
[----:B------:R-:W-:Y:S02]  /*1f90*/  ISETP.GT.AND P1, PT, R3, 0x59, PT ;  /* 0x000000590300780c */ /* 0x000fe40003f24270 */
[----:B------:R-:W-:-:S03]  /*1fa0*/  FMNMX.FTZ R3, R65, R4, !PT ;  /* 0x0000000441037209 */ /* 0x000fc60007810000 */
[----:B------:R-:W3:Y:S01]  /*1fb0*/  MUFU.TANH R62, R62 ;  /* 0x0000003e003e7308 */ /* 0x000ee20000002400 */
[----:B-1----:R-:W-:-:S04]  /*1fc0*/  FSEL R68, R68, -INF , P2 ;  /* 0xff80000044447808 */ /* 0x002fc80001000000 */
[----:B------:R-:W-:-:S03]  /*1fd0*/  FMNMX.FTZ R4, R68, R3, !PT ;  /* 0x0000000344047209 */ /* 0x000fc60007810000 */
[----:B------:R-:W1:Y:S01]  /*1fe0*/  MUFU.TANH R63, R63 ;  /* 0x0000003f003f7308 */ /* 0x000e620000002400 */
[----:B----4-:R-:W-:-:S04]  /*1ff0*/  FSEL R69, R69, -INF , P1 ;  /* 0xff80000045457808 */ /* 0x010fc80000800000 */
[----:B------:R-:W-:-:S03]  /*2000*/  FMNMX.FTZ R4, R69, R4, !PT ;  /* 0x0000000445047209 */ /* 0x000fc60007810000 */
[----:B------:R-:W4:Y:S01]  /*2010*/  MUFU.TANH R66, R66 ;  /* 0x0000004200427308 */ /* 0x000f220000002400 */
[----:B---3--:R-:W-:Y:S01]  /*2020*/  FSEL R62, R62, -INF , P6 ;  /* 0xff8000003e3e7808 */ /* 0x008fe20003000000 */
[----:B------:R-:W3:Y:S06]  /*2030*/  SHFL.BFLY PT, R3, R4, 0x2, 0x1f ;  /* 0x0c401f0004037f89 */ /* 0x000eec00000e0000 */
[----:B------:R-:W5:Y:S01]  /*2040*/  MUFU.TANH R67, R67 ;  /* 0x0000004300437308 */ /* 0x000f620000002400 */
[----:B-1----:R-:W-:-:S07]  /*2050*/  FSEL R63, R63, -INF , P5 ;  /* 0xff8000003f3f7808 */ /* 0x002fce0002800000 */
[----:B------:R-:W1:Y:S01]  /*2060*/  MUFU.TANH R70, R70 ;  /* 0x0000004600467308 */ /* 0x000e620000002400 */
[----:B----4-:R-:W-:-:S07]  /*2070*/  FSEL R66, R66, -INF , P4 ;  /* 0xff80000042427808 */ /* 0x010fce0002000000 */
[----:B------:R-:W4:Y:S01]  /*2080*/  MUFU.TANH R71, R71 ;  /* 0x0000004700477308 */ /* 0x000f220000002400 */
[----:B-----5:R-:W-:Y:S02]  /*2090*/  FSEL R67, R67, -INF , P3 ;  /* 0xff80000043437808 */ /* 0x020fe40001800000 */
[----:B---3--:R-:W-:-:S05]  /*20a0*/  FMNMX.FTZ R5, R4, R3, !PT ;  /* 0x0000000304057209 */ /* 0x008fca0007810000 */
[----:B------:R-:W3:Y:S01]  /*20b0*/  SHFL.BFLY PT, R6, R5, 0x1, 0x1f ;  /* 0x0c201f0005067f89 */ /* 0x000ee200000e0000 */
[----:B-1----:R-:W-:Y:S02]  /*20c0*/  FSEL R70, R70, -INF , P2 ;  /* 0xff80000046467808 */ /* 0x002fe40001000000 */
[----:B----4-:R-:W-:Y:S02]  /*20d0*/  FSEL R71, R71, -INF , P1 ;  /* 0xff80000047477808 */ /* 0x010fe40000800000 */
[----:B---3--:R-:W-:Y:S02]  /*20e0*/  FMNMX.FTZ R3, R5, R6, !PT ;  /* 0x0000000605037209 */ /* 0x008fe40007810000 */
[----:B------:R-:W-:Y:S02]  /*20f0*/  FMNMX.FTZ R5, R26, R27, !PT ;  /* 0x0000001b1a057209 */ /* 0x000fe40007810000 */
[C---:B------:R-:W-:Y:S01]  /*2100*/  FSETP.NEU.FTZ.AND P0, PT, R3.reuse, -INF , PT ;  /* 0xff8000000300780b */ /* 0x040fe20003f1d000 */
[----:B------:R-:W-:Y:S01]  /*2110*/  FMUL.FTZ R6, R3, UR10 ;  /* 0x0000000a03067c20 */ /* 0x000fe20008410000 */
[----:B------:R-:W-:-:S04]  /*2120*/  FMNMX.FTZ R4, R30, R5, !PT ;  /* 0x000000051e047209 */ /* 0x000fc80007810000 */
[----:B------:R-:W-:Y:S02]  /*2130*/  FMNMX.FTZ R5, R31, R4, !PT ;  /* 0x000000041f057209 */ /* 0x000fe40007810000 */
[----:B------:R-:W-:Y:S02]  /*2140*/  FSEL R6, R6, RZ, P0 ;  /* 0x000000ff06067208 */ /* 0x000fe40000000000 */
[----:B------:R-:W-:Y:S02]  /*2150*/  FMNMX.FTZ R4, R34, R5, !PT ;  /* 0x0000000522047209 */ /* 0x000fe40007810000 */
[----:B------:R-:W-:Y:S01]  /*2160*/  ISETP.NE.AND P0, PT, R9, RZ, PT ;  /* 0x000000ff0900720c */ /* 0x000fe20003f05270 */
[--C-:B------:R-:W-:Y:S01]  /*2170*/  FFMA.FTZ R24, R24, UR10, -R6.reuse ;  /* 0x0000000a18187c23 */ /* 0x100fe20008010806 */
[----:B------:R-:W-:Y:S01]  /*2180*/  FMNMX.FTZ R5, R35, R4, !PT ;  /* 0x0000000423057209 */ /* 0x000fe20007810000 */
[--C-:B------:R-:W-:Y:S01]  /*2190*/  FFMA.FTZ R25, R25, UR10, -R6.reuse ;  /* 0x0000000a19197c23 */ /* 0x100fe20008010806 */
[--C-:B------:R-:W-:Y:S01]  /*21a0*/  FFMA.FTZ R28, R28, UR10, -R6.reuse ;  /* 0x0000000a1c1c7c23 */ /* 0x100fe20008010806 */
[--C-:B------:R-:W-:Y:S01]  /*21b0*/  FFMA.FTZ R29, R29, UR10, -R6.reuse ;  /* 0x0000000a1d1d7c23 */ /* 0x100fe20008010806 */
[----:B------:R-:W-:Y:S01]  /*21c0*/  FMNMX.FTZ R4, R38, R5, !PT ;  /* 0x0000000526047209 */ /* 0x000fe20007810000 */
[----:B------:R-:W-:Y:S01]  /*21d0*/  MUFU.EX2 R24, R24 ;  /* 0x0000001800187308 */ /* 0x000fe20000000800 */
[--C-:B------:R-:W-:Y:S01]  /*21e0*/  FFMA.FTZ R32, R32, UR10, -R6.reuse ;  /* 0x0000000a20207c23 */ /* 0x100fe20008010806 */
[--C-:B------:R-:W-:Y:S01]  /*21f0*/  FFMA.FTZ R33, R33, UR10, -R6.reuse ;  /* 0x0000000a21217c23 */ /* 0x100fe20008010806 */
[----:B------:R-:W-:Y:S01]  /*2200*/  FMNMX.FTZ R5, R39, R4, !PT ;  /* 0x0000000427057209 */ /* 0x000fe20007810000 */
[--C-:B------:R-:W-:Y:S01]  /*2210*/  FFMA.FTZ R36, R36, UR10, -R6.reuse ;  /* 0x0000000a24247c23 */ /* 0x100fe20008010806 */
[--C-:B------:R-:W-:Y:S01]  /*2220*/  FFMA.FTZ R37, R37, UR10, -R6.reuse ;  /* 0x0000000a25257c23 */ /* 0x100fe20008010806 */
[--C-:B------:R-:W-:Y:S01]  /*2230*/  FFMA.FTZ R40, R40, UR10, -R6.reuse ;  /* 0x0000000a28287c23 */ /* 0x100fe20008010806 */
[----:B------:R-:W-:Y:S01]  /*2240*/  FMNMX.FTZ R4, R42, R5, !PT ;  /* 0x000000052a047209 */ /* 0x000fe20007810000 */
[----:B------:R-:W1:Y:S01]  /*2250*/  MUFU.EX2 R25, R25 ;  /* 0x0000001900197308 */ /* 0x000e620000000800 */
[--C-:B------:R-:W-:Y:S01]  /*2260*/  FFMA.FTZ R41, R41, UR10, -R6.reuse ;  /* 0x0000000a29297c23 */ /* 0x100fe20008010806 */
        /* <DEDUP_REMOVED lines=14> */
[----:B------:R-:W3:Y:S01]  /*2350*/  MUFU.EX2 R29, R29 ;  /* 0x0000001d001d7308 */ /* 0x000ee20000000800 */
[--C-:B------:R-:W-:Y:S01]  /*2360*/  FFMA.FTZ R61, R61, UR10, -R6.reuse ;  /* 0x0000000a3d3d7c23 */ /* 0x100fe20008010806 */
[--C-:B------:R-:W-:Y:S01]  /*2370*/  FFMA.FTZ R64, R64, UR10, -R6.reuse ;  /* 0x0000000a40407c23 */ /* 0x100fe20008010806 */
[----:B------:R-:W-:Y:S01]  /*2380*/  FMNMX.FTZ R5, R51, R4, !PT ;  /* 0x0000000433057209 */ /* 0x000fe20007810000 */
[--C-:B------:R-:W-:Y:S01]  /*2390*/  FFMA.FTZ R65, R65, UR10, -R6.reuse ;  /* 0x0000000a41417c23 */ /* 0x100fe20008010806 */
[--C-:B------:R-:W-:Y:S01]  /*23a0*/  FFMA.FTZ R68, R68, UR10, -R6.reuse ;  /* 0x0000000a44447c23 */ /* 0x100fe20008010806 */
[----:B------:R-:W-:Y:S01]  /*23b0*/  FFMA.FTZ R6, R69, UR10, -R6 ;  /* 0x0000000a45067c23 */ /* 0x000fe20008010806 */
[----:B------:R-:W-:Y:S01]  /*23c0*/  FMNMX.FTZ R4, R54, R5, !PT ;  /* 0x0000000536047209 */ /* 0x000fe20007810000 */
[----:B------:R-:W-:Y:S01]  /*23d0*/  MUFU.EX2 R32, R32 ;  /* 0x0000002000207308 */ /* 0x000fe20000000800 */
[----:B-1----:R-:W-:Y:S01]  /*23e0*/  FADD.FTZ R11, R24, R25 ;  /* 0x00000019180b7221 */ /* 0x002fe20000010000 */
[----:B------:R-:W-:-:S02]  /*23f0*/  F2FP.F16.F32.PACK_AB R152, R25, R24 ;  /* 0x000000181998723e */ /* 0x000fc400000000ff */
[----:B------:R-:W-:-:S04]  /*2400*/  FMNMX.FTZ R5, R55, R4, !PT ;  /* 0x0000000437057209 */ /* 0x000fc80007810000 */
[----:B------:R-:W-:Y:S01]  /*2410*/  FMNMX.FTZ R4, R58, R5, !PT ;  /* 0x000000053a047209 */ /* 0x000fe20007810000 */
[----:B------:R-:W1:Y:S01]  /*2420*/  MUFU.EX2 R33, R33 ;  /* 0x0000002100217308 */ /* 0x000e620000000800 */
[----:B---3--:R-:W-:Y:S02]  /*2430*/  F2FP.F16.F32.PACK_AB R154, R29, R28 ;  /* 0x0000001c1d9a723e */ /* 0x008fe400000000ff */
[----:B------:R-:W-:-:S04]  /*2440*/  FMNMX.FTZ R5, R59, R4, !PT ;  /* 0x000000043b057209 */ /* 0x000fc80007810000 */
[----:B------:R-:W-:Y:S01]  /*2450*/  FMNMX.FTZ R4, R62, R5, !PT ;  /* 0x000000053e047209 */ /* 0x000fe20007810000 */
[----:B------:R-:W-:Y:S03]  /*2460*/  MUFU.EX2 R36, R36 ;  /* 0x0000002400247308 */ /* 0x000fe60000000800 */
[----:B------:R-:W-:-:S04]  /*2470*/  FMNMX.FTZ R5, R63, R4, !PT ;  /* 0x000000043f057209 */ /* 0x000fc80007810000 */
[----:B------:R-:W-:Y:S01]  /*2480*/  FMNMX.FTZ R4, R66, R5, !PT ;  /* 0x0000000542047209 */ /* 0x000fe20007810000 */
[----:B------:R-:W3:Y:S01]  /*2490*/  MUFU.EX2 R37, R37 ;  /* 0x0000002500257308 */ /* 0x000ee20000000800 */
[----:B-1----:R-:W-:Y:S02]  /*24a0*/  F2FP.F16.F32.PACK_AB R156, R33, R32 ;  /* 0x00000020219c723e */ /* 0x002fe400000000ff */
[----:B------:R-:W-:-:S04]  /*24b0*/  FMNMX.FTZ R5, R67, R4, !PT ;  /* 0x0000000443057209 */ /* 0x000fc80007810000 */
[----:B------:R-:W-:Y:S01]  /*24c0*/  FMNMX.FTZ R4, R70, R5, !PT ;  /* 0x0000000546047209 */ /* 0x000fe20007810000 */
[----:B------:R-:W-:Y:S03]  /*24d0*/  MUFU.EX2 R40, R40 ;  /* 0x0000002800287308 */ /* 0x000fe60000000800 */
[----:B------:R-:W-:-:S05]  /*24e0*/  FMNMX.FTZ R4, R71, R4, !PT ;  /* 0x0000000447047209 */ /* 0x000fca0007810000 */
[----:B------:R-:W1:Y:S01]  /*24f0*/  SHFL.BFLY PT, R5, R4, 0x2, 0x1f ;  /* 0x0c401f0004057f89 */ /* 0x000e6200000e0000 */
[----:B------:R-:W4:Y:S01]  /*2500*/  MUFU.EX2 R41, R41 ;  /* 0x0000002900297308 */ /* 0x000f220000000800 */
[----:B---3--:R-:W-:-:S07]  /*2510*/  F2FP.F16.F32.PACK_AB R158, R37, R36 ;  /* 0x00000024259e723e */ /* 0x008fce00000000ff */
[----:B------:R-:W-:Y:S08]  /*2520*/  MUFU.EX2 R44, R44 ;  /* 0x0000002c002c7308 */ /* 0x000ff00000000800 */
[----:B------:R-:W3:Y:S01]  /*2530*/  MUFU.EX2 R45, R45 ;  /* 0x0000002d002d7308 */ /* 0x000ee20000000800 */
[----:B----4-:R-:W-:Y:S02]  /*2540*/  F2FP.F16.F32.PACK_AB R160, R41, R40 ;  /* 0x0000002829a0723e */ /* 0x010fe400000000ff */
[----:B-1----:R-:W-:-:S05]  /*2550*/  FMNMX.FTZ R5, R4, R5, !PT ;  /* 0x0000000504057209 */ /* 0x002fca0007810000 */
[----:B------:R-:W-:Y:S01]  /*2560*/  MUFU.EX2 R48, R48 ;  /* 0x0000003000307308 */ /* 0x000fe20000000800 */
[----:B------:R-:W1:Y:S07]  /*2570*/  SHFL.BFLY PT, R4, R5, 0x1, 0x1f ;  /* 0x0c201f0005047f89 */ /* 0x000e6e00000e0000 */
[----:B------:R-:W4:Y:S01]  /*2580*/  MUFU.EX2 R49, R49 ;  /* 0x0000003100317308 */ /* 0x000f220000000800 */
[----:B---3--:R-:W-:-:S07]  /*2590*/  F2FP.F16.F32.PACK_AB R162, R45, R44 ;  /* 0x0000002c2da2723e */ /* 0x008fce00000000ff */
[----:B------:R-:W-:Y:S08]  /*25a0*/  MUFU.EX2 R52, R52 ;  /* 0x0000003400347308 */ /* 0x000ff00000000800 */
[----:B------:R-:W3:Y:S01]  /*25b0*/  MUFU.EX2 R53, R53 ;  /* 0x0000003500357308 */ /* 0x000ee20000000800 */
[----:B----4-:R-:W-:Y:S02]  /*25c0*/  F2FP.F16.F32.PACK_AB R164, R49, R48 ;  /* 0x0000003031a4723e */ /* 0x010fe400000000ff */
[----:B-1----:R-:W-:-:S04]  /*25d0*/  FMNMX.FTZ R4, R5, R4, !PT ;  /* 0x0000000405047209 */ /* 0x002fc80007810000 */
[C---:B------:R-:W-:Y:S01]  /*25e0*/  FSETP.NEU.FTZ.AND P1, PT, R4.reuse, -INF , PT ;  /* 0xff8000000400780b */ /* 0x040fe20003f3d000 */
[----:B------:R-:W-:Y:S01]  /*25f0*/  FMUL.FTZ R5, R4, UR10 ;  /* 0x0000000a04057c20 */ /* 0x000fe20008410000 */
[----:B------:R-:W-:Y:S04]  /*2600*/  MUFU.EX2 R56, R56 ;  /* 0x0000003800387308 */ /* 0x000fe80000000800 */
[----:B------:R-:W-:Y:S02]  /*2610*/  FSEL R9, R5, RZ, P1 ;  /* 0x000000ff05097208 */ /* 0x000fe40000800000 */
[----:B---3--:R-:W-:Y:S02]  /*2620*/  F2FP.F16.F32.PACK_AB R166, R53, R52 ;  /* 0x0000003435a6723e */ /* 0x008fe400000000ff */
[----:B------:R1:W-:Y:S01]  /*2630*/  MUFU.EX2 R5, R6 ;  /* 0x0000000600057308 */ /* 0x0003e20000000800 */
[--C-:B------:R-:W-:Y:S01]  /*2640*/  FFMA.FTZ R26, R26, UR10, -R9.reuse ;  /* 0x0000000a1a1a7c23 */ /* 0x100fe20008010809 */
[--C-:B------:R-:W-:Y:S01]  /*2650*/  FFMA.FTZ R27, R27, UR10, -R9.reuse ;  /* 0x0000000a1b1b7c23 */ /* 0x100fe20008010809 */
[--C-:B------:R-:W-:Y:S01]  /*2660*/  FFMA.FTZ R30, R30, UR10, -R9.reuse ;  /* 0x0000000a1e1e7c23 */ /* 0x100fe20008010809 */
[--C-:B------:R-:W-:Y:S01]  /*2670*/  FFMA.FTZ R31, R31, UR10, -R9.reuse ;  /* 0x0000000a1f1f7c23 */ /* 0x100fe20008010809 */
[--C-:B------:R-:W-:Y:S01]  /*2680*/  FFMA.FTZ R34, R34, UR10, -R9.reuse ;  /* 0x0000000a22227c23 */ /* 0x100fe20008010809 */
[--C-:B------:R-:W-:Y:S01]  /*2690*/  FFMA.FTZ R35, R35, UR10, -R9.reuse ;  /* 0x0000000a23237c23 */ /* 0x100fe20008010809 */
[----:B------:R-:W-:Y:S01]  /*26a0*/  FFMA.FTZ R38, R38, UR10, -R9 ;  /* 0x0000000a26267c23 */ /* 0x000fe20008010809 */
[----:B------:R-:W-:Y:S01]  /*26b0*/  MUFU.EX2 R26, R26 ;  /* 0x0000001a001a7308 */ /* 0x000fe20000000800 */
[----:B-1----:R-:W-:Y:S01]  /*26c0*/  FADD.FTZ R6, R28, R11 ;  /* 0x0000000b1c067221 */ /* 0x002fe20000010000 */
[--C-:B------:R-:W-:Y:S01]  /*26d0*/  FFMA.FTZ R39, R39, UR10, -R9.reuse ;  /* 0x0000000a27277c23 */ /* 0x100fe20008010809 */
[--C-:B------:R-:W-:Y:S01]  /*26e0*/  FFMA.FTZ R42, R42, UR10, -R9.reuse ;  /* 0x0000000a2a2a7c23 */ /* 0x100fe20008010809 */
[--C-:B------:R-:W-:Y:S01]  /*26f0*/  FFMA.FTZ R43, R43, UR10, -R9.reuse ;  /* 0x0000000a2b2b7c23 */ /* 0x100fe20008010809 */
[----:B------:R-:W-:Y:S01]  /*2700*/  FADD.FTZ R11, R29, R6 ;  /* 0x000000061d0b7221 */ /* 0x000fe20000010000 */
[--C-:B------:R-:W-:Y:S01]  /*2710*/  FFMA.FTZ R46, R46, UR10, -R9.reuse ;  /* 0x0000000a2e2e7c23 */ /* 0x100fe20008010809 */
[----:B------:R-:W-:Y:S01]  /*2720*/  FFMA.FTZ R47, R47, UR10, -R9 ;  /* 0x0000000a2f2f7c23 */ /* 0x000fe20008010809 */
[----:B------:R-:W1:Y:S01]  /*2730*/  MUFU.EX2 R27, R27 ;  /* 0x0000001b001b7308 */ /* 0x000e620000000800 */
[----:B------:R-:W-:Y:S01]  /*2740*/  FADD.FTZ R6, R32, R11 ;  /* 0x0000000b20067221 */ /* 0x000fe20000010000 */
[--C-:B------:R-:W-:Y:S01]  /*2750*/  FFMA.FTZ R50, R50, UR10, -R9.reuse ;  /* 0x0000000a32327c23 */ /* 0x100fe20008010809 */
[--C-:B------:R-:W-:Y:S01]  /*2760*/  FFMA.FTZ R51, R51, UR10, -R9.reuse ;  /* 0x0000000a33337c23 */ /* 0x100fe20008010809 */
[--C-:B------:R-:W-:Y:S01]  /*2770*/  FFMA.FTZ R54, R54, UR10, -R9.reuse ;  /* 0x0000000a36367c23 */ /* 0x100fe20008010809 */
[----:B------:R-:W-:Y:S01]  /*2780*/  FADD.FTZ R13, R33, R6 ;  /* 0x00000006210d7221 */ /* 0x000fe20000010000 */
[--C-:B------:R-:W-:Y:S01]  /*2790*/  FFMA.FTZ R55, R55, UR10, -R9.reuse ;  /* 0x0000000a37377c23 */ /* 0x100fe20008010809 */
[----:B------:R-:W-:Y:S01]  /*27a0*/  FFMA.FTZ R58, R58, UR10, -R9 ;  /* 0x0000000a3a3a7c23 */ /* 0x000fe20008010809 */
[----:B------:R-:W3:Y:S01]  /*27b0*/  MUFU.EX2 R30, R30 ;  /* 0x0000001e001e7308 */ /* 0x000ee20000000800 */
[----:B------:R-:W-:Y:S01]  /*27c0*/  FADD.FTZ R10, R36, R13 ;  /* 0x0000000d240a7221 */ /* 0x000fe20000010000 */
[--C-:B------:R-:W-:Y:S01]  /*27d0*/  FFMA.FTZ R59, R59, UR10, -R9.reuse ;  /* 0x0000000a3b3b7c23 */ /* 0x100fe20008010809 */
[--C-:B------:R-:W-:Y:S01]  /*27e0*/  FFMA.FTZ R62, R62, UR10, -R9.reuse ;  /* 0x0000000a3e3e7c23 */ /* 0x100fe20008010809 */
[--C-:B------:R-:W-:Y:S01]  /*27f0*/  FFMA.FTZ R63, R63, UR10, -R9.reuse ;  /* 0x0000000a3f3f7c23 */ /* 0x100fe20008010809 */
[----:B------:R-:W-:Y:S01]  /*2800*/  FADD.FTZ R13, R37, R10 ;  /* 0x0000000a250d7221 */ /* 0x000fe20000010000 */
[--C-:B------:R-:W-:Y:S01]  /*2810*/  FFMA.FTZ R66, R66, UR10, -R9.reuse ;  /* 0x0000000a42427c23 */ /* 0x100fe20008010809 */
[----:B------:R-:W-:Y:S01]  /*2820*/  FFMA.FTZ R67, R67, UR10, -R9 ;  /* 0x0000000a43437c23 */ /* 0x000fe20008010809 */
[----:B------:R-:W4:Y:S01]  /*2830*/  MUFU.EX2 R31, R31 ;  /* 0x0000001f001f7308 */ /* 0x000f220000000800 */
[----:B-1----:R-:W-:Y:S01]  /*2840*/  FADD.FTZ R11, R26, R27 ;  /* 0x0000001b1a0b7221 */ /* 0x002fe20000010000 */
[----:B------:R-:W-:Y:S01]  /*2850*/  FADD.FTZ R10, R40, R13 ;  /* 0x0000000d280a7221 */ /* 0x000fe20000010000 */
[--C-:B------:R-:W-:Y:S01]  /*2860*/  FFMA.FTZ R70, R70, UR10, -R9.reuse ;  /* 0x0000000a46467c23 */ /* 0x100fe20008010809 */
[----:B------:R-:W-:Y:S01]  /*2870*/  FFMA.FTZ R9, R71, UR10, -R9 ;  /* 0x0000000a47097c23 */ /* 0x000fe20008010809 */
[----:B------:R-:W-:Y:S01]  /*2880*/  F2FP.F16.F32.PACK_AB R153, R27, R26 ;  /* 0x0000001a1b99723e */ /* 0x000fe200000000ff */
[----:B------:R-:W-:-:S02]  /*2890*/  FADD.FTZ R13, R41, R10 ;  /* 0x0000000a290d7221 */ /* 0x000fc40000010000 */
[----:B------:R-:W1:Y:S01]  /*28a0*/  MUFU.EX2 R34, R34 ;  /* 0x0000002200227308 */ /* 0x000e620000000800 */
[----:B---3--:R-:W-:Y:S01]  /*28b0*/  FADD.FTZ R6, R30, R11 ;  /* 0x0000000b1e067221 */ /* 0x008fe20000010000 */
[----:B------:R-:W-:-:S04]  /*28c0*/  FADD.FTZ R10, R44, R13 ;  /* 0x0000000d2c0a7221 */ /* 0x000fc80000010000 */
[----:B------:R-:W-:Y:S02]  /*28d0*/  FADD.FTZ R13, R45, R10 ;  /* 0x0000000a2d0d7221 */ /* 0x000fe40000010000 */
[----:B------:R-:W3:Y:S01]  /*28e0*/  MUFU.EX2 R35, R35 ;  /* 0x0000002300237308 */ /* 0x000ee20000000800 */
[C---:B----4-:R-:W-:Y:S01]  /*28f0*/  FADD.FTZ R11, R31.reuse, R6 ;  /* 0x000000061f0b7221 */ /* 0x050fe20000010000 */
[----:B------:R-:W-:Y:S01]  /*2900*/  FADD.FTZ R10, R48, R13 ;  /* 0x0000000d300a7221 */ /* 0x000fe20000010000 */
[----:B------:R-:W-:-:S03]  /*2910*/  F2FP.F16.F32.PACK_AB R155, R31, R30 ;  /* 0x0000001e1f9b723e */ /* 0x000fc600000000ff */
[----:B------:R-:W-:Y:S02]  /*2920*/  FADD.FTZ R13, R49, R10 ;  /* 0x0000000a310d7221 */ /* 0x000fe40000010000 */
[----:B------:R-:W4:Y:S01]  /*2930*/  MUFU.EX2 R38, R38 ;  /* 0x0000002600267308 */ /* 0x000f220000000800 */
[----:B-1----:R-:W-:Y:S01]  /*2940*/  FADD.FTZ R6, R34, R11 ;  /* 0x0000000b22067221 */ /* 0x002fe20000010000 */
[----:B------:R-:W-:-:S04]  /*2950*/  FADD.FTZ R10, R52, R13 ;  /* 0x0000000d340a7221 */ /* 0x000fc80000010000 */
[----:B------:R-:W-:Y:S02]  /*2960*/  FADD.FTZ R13, R53, R10 ;  /* 0x0000000a350d7221 */ /* 0x000fe40000010000 */
[----:B------:R-:W1:Y:S01]  /*2970*/  MUFU.EX2 R39, R39 ;  /* 0x0000002700277308 */ /* 0x000e620000000800 */
[C---:B---3--:R-:W-:Y:S01]  /*2980*/  FADD.FTZ R11, R35.reuse, R6 ;  /* 0x00000006230b7221 */ /* 0x048fe20000010000 */
[----:B------:R-:W-:Y:S01]  /*2990*/  FADD.FTZ R10, R56, R13 ;  /* 0x0000000d380a7221 */ /* 0x000fe20000010000 */
[----:B------:R-:W-:-:S05]  /*29a0*/  F2FP.F16.F32.PACK_AB R157, R35, R34 ;  /* 0x00000022239d723e */ /* 0x000fca00000000ff */
[----:B------:R-:W3:Y:S01]  /*29b0*/  MUFU.EX2 R42, R42 ;  /* 0x0000002a002a7308 */ /* 0x000ee20000000800 */
[----:B----4-:R-:W-:-:S07]  /*29c0*/  FADD.FTZ R6, R38, R11 ;  /* 0x0000000b26067221 */ /* 0x010fce0000010000 */
[----:B------:R-:W4:Y:S01]  /*29d0*/  MUFU.EX2 R43, R43 ;  /* 0x0000002b002b7308 */ /* 0x000f220000000800 */
[C---:B-1----:R-:W-:Y:S01]  /*29e0*/  FADD.FTZ R11, R39.reuse, R6 ;  /* 0x00000006270b7221 */ /* 0x042fe20000010000 */
[----:B------:R-:W-:-:S06]  /*29f0*/  F2FP.F16.F32.PACK_AB R159, R39, R38 ;  /* 0x00000026279f723e */ /* 0x000fcc00000000ff */
[----:B------:R-:W1:Y:S01]  /*2a00*/  MUFU.EX2 R46, R46 ;  /* 0x0000002e002e7308 */ /* 0x000e620000000800 */
[----:B---3--:R-:W-:-:S07]  /*2a10*/  FADD.FTZ R6, R42, R11 ;  /* 0x0000000b2a067221 */ /* 0x008fce0000010000 */
[----:B------:R-:W3:Y:S01]  /*2a20*/  MUFU.EX2 R47, R47 ;  /* 0x0000002f002f7308 */ /* 0x000ee20000000800 */
[C---:B----4-:R-:W-:Y:S01]  /*2a30*/  FADD.FTZ R11, R43.reuse, R6 ;  /* 0x000000062b0b7221 */ /* 0x050fe20000010000 */
[----:B------:R-:W-:-:S06]  /*2a40*/  F2FP.F16.F32.PACK_AB R161, R43, R42 ;  /* 0x0000002a2ba1723e */ /* 0x000fcc00000000ff */
[----:B------:R-:W4:Y:S01]  /*2a50*/  MUFU.EX2 R50, R50 ;  /* 0x0000003200327308 */ /* 0x000f220000000800 */
[----:B-1----:R-:W-:-:S07]  /*2a60*/  FADD.FTZ R6, R46, R11 ;  /* 0x0000000b2e067221 */ /* 0x002fce0000010000 */
[----:B------:R-:W1:Y:S01]  /*2a70*/  MUFU.EX2 R51, R51 ;  /* 0x0000003300337308 */ /* 0x000e620000000800 */
[C---:B---3--:R-:W-:Y:S01]  /*2a80*/  FADD.FTZ R11, R47.reuse, R6 ;  /* 0x000000062f0b7221 */ /* 0x048fe20000010000 */
[----:B------:R-:W-:-:S06]  /*2a90*/  F2FP.F16.F32.PACK_AB R163, R47, R46 ;  /* 0x0000002e2fa3723e */ /* 0x000fcc00000000ff */
[----:B------:R-:W3:Y:S01]  /*2aa0*/  MUFU.EX2 R57, R57 ;  /* 0x0000003900397308 */ /* 0x000ee20000000800 */
[----:B----4-:R-:W-:-:S07]  /*2ab0*/  FADD.FTZ R6, R50, R11 ;  /* 0x0000000b32067221 */ /* 0x010fce0000010000 */
[----:B------:R-:W4:Y:S01]  /*2ac0*/  MUFU.EX2 R54, R54 ;  /* 0x0000003600367308 */ /* 0x000f220000000800 */
[C---:B-1----:R-:W-:Y:S01]  /*2ad0*/  FADD.FTZ R11, R51.reuse, R6 ;  /* 0x00000006330b7221 */ /* 0x042fe20000010000 */
[----:B------:R-:W-:-:S06]  /*2ae0*/  F2FP.F16.F32.PACK_AB R165, R51, R50 ;  /* 0x0000003233a5723e */ /* 0x000fcc00000000ff */
[----:B------:R-:W1:Y:S01]  /*2af0*/  MUFU.EX2 R60, R60 ;  /* 0x0000003c003c7308 */ /* 0x000e620000000800 */
[C---:B---3--:R-:W-:Y:S01]  /*2b00*/  FADD.FTZ R13, R57.reuse, R10 ;  /* 0x0000000a390d7221 */ /* 0x048fe20000010000 */
[----:B------:R-:W-:-:S06]  /*2b10*/  F2FP.F16.F32.PACK_AB R168, R57, R56 ;  /* 0x0000003839a8723e */ /* 0x000fcc00000000ff */
[----:B------:R-:W3:Y:S01]  /*2b20*/  MUFU.EX2 R55, R55 ;  /* 0x0000003700377308 */ /* 0x000ee20000000800 */
[----:B----4-:R-:W-:-:S07]  /*2b30*/  FADD.FTZ R6, R54, R11 ;  /* 0x0000000b36067221 */ /* 0x010fce0000010000 */
[----:B------:R-:W4:Y:S01]  /*2b40*/  MUFU.EX2 R61, R61 ;  /* 0x0000003d003d7308 */ /* 0x000f220000000800 */
[----:B-1----:R-:W-:-:S07]  /*2b50*/  FADD.FTZ R10, R60, R13 ;  /* 0x0000000d3c0a7221 */ /* 0x002fce0000010000 */
[----:B------:R-:W1:Y:S01]  /*2b60*/  MUFU.EX2 R58, R58 ;  /* 0x0000003a003a7308 */ /* 0x000e620000000800 */
[C---:B---3--:R-:W-:Y:S01]  /*2b70*/  FADD.FTZ R11, R55.reuse, R6 ;  /* 0x00000006370b7221 */ /* 0x048fe20000010000 */
[----:B------:R-:W-:-:S06]  /*2b80*/  F2FP.F16.F32.PACK_AB R167, R55, R54 ;  /* 0x0000003637a7723e */ /* 0x000fcc00000000ff */
[----:B------:R-:W3:Y:S01]  /*2b90*/  MUFU.EX2 R64, R64 ;  /* 0x0000004000407308 */ /* 0x000ee20000000800 */
[C---:B----4-:R-:W-:Y:S01]  /*2ba0*/  FADD.FTZ R13, R61.reuse, R10 ;  /* 0x0000000a3d0d7221 */ /* 0x050fe20000010000 */
[----:B------:R-:W-:-:S06]  /*2bb0*/  F2FP.F16.F32.PACK_AB R170, R61, R60 ;  /* 0x0000003c3daa723e */ /* 0x000fcc00000000ff */
[----:B------:R-:W4:Y:S01]  /*2bc0*/  MUFU.EX2 R59, R59 ;  /* 0x0000003b003b7308 */ /* 0x000f220000000800 */
[----:B-1----:R-:W-:-:S07]  /*2bd0*/  FADD.FTZ R6, R58, R11 ;  /* 0x0000000b3a067221 */ /* 0x002fce0000010000 */
[----:B------:R-:W1:Y:S01]  /*2be0*/  MUFU.EX2 R65, R65 ;  /* 0x0000004100417308 */ /* 0x000e620000000800 */
[----:B---3--:R-:W-:-:S07]  /*2bf0*/  FADD.FTZ R10, R64, R13 ;  /* 0x0000000d400a7221 */ /* 0x008fce0000010000 */
[----:B------:R-:W3:Y:S01]  /*2c00*/  MUFU.EX2 R62, R62 ;  /* 0x0000003e003e7308 */ /* 0x000ee20000000800 */
[C---:B----4-:R-:W-:Y:S01]  /*2c10*/  FADD.FTZ R11, R59.reuse, R6 ;  /* 0x000000063b0b7221 */ /* 0x050fe20000010000 */
[----:B------:R-:W-:-:S06]  /*2c20*/  F2FP.F16.F32.PACK_AB R169, R59, R58 ;  /* 0x0000003a3ba9723e */ /* 0x000fcc00000000ff */
[----:B------:R-:W4:Y:S01]  /*2c30*/  MUFU.EX2 R68, R68 ;  /* 0x0000004400447308 */ /* 0x000f220000000800 */
[C---:B-1----:R-:W-:Y:S01]  /*2c40*/  FADD.FTZ R13, R65.reuse, R10 ;  /* 0x0000000a410d7221 */ /* 0x042fe20000010000 */
[----:B------:R-:W-:-:S06]  /*2c50*/  F2FP.F16.F32.PACK_AB R172, R65, R64 ;  /* 0x0000004041ac723e */ /* 0x000fcc00000000ff */
[----:B------:R-:W1:Y:S01]  /*2c60*/  MUFU.EX2 R63, R63 ;  /* 0x0000003f003f7308 */ /* 0x000e620000000800 */
[----:B---3--:R-:W-:-:S07]  /*2c70*/  FADD.FTZ R6, R62, R11 ;  /* 0x0000000b3e067221 */ /* 0x008fce0000010000 */
[----:B------:R-:W3:Y:S01]  /*2c80*/  MUFU.EX2 R66, R66 ;  /* 0x0000004200427308 */ /* 0x000ee20000000800 */
[----:B----4-:R-:W-:Y:S01]  /*2c90*/  FADD.FTZ R10, R68, R13 ;  /* 0x0000000d440a7221 */ /* 0x010fe20000010000 */
[----:B------:R-:W-:-:S06]  /*2ca0*/  F2FP.F16.F32.PACK_AB R174, R5, R68 ;  /* 0x0000004405ae723e */ /* 0x000fcc00000000ff */
[----:B------:R-:W4:Y:S01]  /*2cb0*/  MUFU.EX2 R67, R67 ;  /* 0x0000004300437308 */ /* 0x000f220000000800 */
[----:B-1----:R-:W-:Y:S01]  /*2cc0*/  FADD.FTZ R11, R63, R6 ;  /* 0x000000063f0b7221 */ /* 0x002fe20000010000 */
[----:B------:R-:W-:Y:S01]  /*2cd0*/  FADD.FTZ R6, R5, R10 ;  /* 0x0000000a05067221 */ /* 0x000fe20000010000 */
[----:B------:R-:W-:-:S05]  /*2ce0*/  F2FP.F16.F32.PACK_AB R171, R63, R62 ;  /* 0x0000003e3fab723e */ /* 0x000fca00000000ff */
[----:B------:R-:W1:Y:S01]  /*2cf0*/  MUFU.EX2 R70, R70 ;  /* 0x0000004600467308 */ /* 0x000e620000000800 */
[----:B---3--:R-:W-:-:S07]  /*2d00*/  FADD.FTZ R10, R66, R11 ;  /* 0x0000000b420a7221 */ /* 0x008fce0000010000 */
[----:B------:R-:W3:Y:S01]  /*2d10*/  MUFU.EX2 R9, R9 ;  /* 0x0000000900097308 */ /* 0x000ee20000000800 */
[C---:B----4-:R-:W-:Y:S01]  /*2d20*/  FADD.FTZ R5, R67.reuse, R10 ;  /* 0x0000000a43057221 */ /* 0x050fe20000010000 */
[----:B------:R-:W-:-:S03]  /*2d30*/  F2FP.F16.F32.PACK_AB R173, R67, R66 ;  /* 0x0000004243ad723e */ /* 0x000fc600000000ff */
[----:B-1----:R-:W-:-:S04]  /*2d40*/  FADD.FTZ R10, R70, R5 ;  /* 0x00000005460a7221 */ /* 0x002fc80000010000 */
[C---:B---3--:R-:W-:Y:S01]  /*2d50*/  FADD.FTZ R5, R9.reuse, R10 ;  /* 0x0000000a09057221 */ /* 0x048fe20000010000 */
[----:B------:R-:W-:Y:S01]  /*2d60*/  F2FP.F16.F32.PACK_AB R175, R9, R70 ;  /* 0x0000004609af723e */ /* 0x000fe200000000ff */
[----:B------:R-:W-:Y:S06]  /*2d70*/  @!P0 BRA `(.L_x_14) ;  /* 0x0000000000048947 */ /* 0x000fec0003800000 */
[----:B------:R-:W-:Y:S01]  /*2d80*/  BPT.TRAP 0x1 ;  /* 0x000000040000795c */ /* 0x000fe20000300000 */
.L_x_14:
[----:B------:R1:W3:Y:S01]  /*2d90*/  SYNCS.PHASECHK.TRANS64.TRYWAIT P1, [UR22+0x22850], R8 ;  /* 0x02285008ff0075a7 */ /* 0x0002e20008020156 */
[----:B------:R-:W-:Y:S05]  /*2da0*/  @!P0 BRA `(.L_x_15) ;  /* 0x0000000000048947 */ /* 0x000fea0003800000 */
[----:B------:R-:W-:Y:S01]  /*2db0*/  BPT.TRAP 0x1 ;  /* 0x000000040000795c */ /* 0x000fe20000300000 */
.L_x_15:
[----:B---3--:R-:W-:Y:S05]  /*2dc0*/  @P1 BRA `(.L_x_16) ;  /* 0x0000000000081947 */ /* 0x008fea0003800000 */
[----:B------:R-:W3:Y:S02]  /*2dd0*/  SYNCS.PHASECHK.TRANS64.TRYWAIT P1, [UR22+0x22850], R8 ;  /* 0x02285008ff0075a7 */ /* 0x000ee40008020156 */
[----:B---3--:R-:W-:Y:S05]  /*2de0*/  @!P1 BRA `(.L_x_17) ;  /* 0x0000008c004c9947 */ /* 0x008fea0003800000 */
.L_x_16:
[----:B------:R4:W-:Y:S01]  /*2df0*/  BAR.SYNC.DEFER_BLOCKING R7, 0x100 ;  /* 0x000400070000751d */ /* 0x0009e20000010000 */
[----:B------:R-:W-:-:S04]  /*2e00*/  UIADD3 UR41, UR41, 0x400, URZ ;  /* 0x0000040029297890 */ /* 0x000fc8000fffe03f */
[----:B------:R-:W-:Y:S01]  /*2e10*/  USHF.R.U32.HI UR41, URZ, 0x4, UR41 ;  /* 0x000000043f297899 */ /* 0x000fe20008011629 */
[----:B------:R-:W-:-:S03]  /*2e20*/  UMOV UR7, 0x40000040 ;  /* 0x4000004000077882 */ /* 0x000fc60000000000 */
[----:B------:R-:W-:-:S04]  /*2e30*/  ULOP3.LUT UR21, UR41, 0x3fff, URZ, 0xc0, !UPT ;  /* 0x00003fff29157892 */ /* 0x000fc8000f8ec03f */
[----:B------:R-:W-:-:S04]  /*2e40*/  ULOP3.LUT UR21, UR21, 0x3000000, URZ, 0xfc, !UPT ;  /* 0x0300000015157892 */ /* 0x000fc8000f8efc3f */
[----:B------:R-:W-:Y:S01]  /*2e50*/  UIMAD UR11, UR37, 0xc00, UR21 ;  /* 0x00000c00250b78a4 */ /* 0x000fe2000f8e0215 */
[----:B------:R-:W-:-:S06]  /*2e60*/  WARPGROUP.ARRIVE ;  /* 0x00000000000079c5 */ /* 0x000fcc0000000000 */
[----:B------:R-:W-:Y:S02]  /*2e70*/  UMOV UR6, UR11 ;  /* 0x0000000b00067c82 */ /* 0x000fe40008000000 */
[----:B------:R-:W-:Y:S01]  /*2e80*/  HGMMA.64x256x16.F32 R24, R152, gdesc[UR4].tnspB, RZ, !UPT, gsb0 ;  /* 0x43e0000498187df0 */ /* 0x000fe2000c0008ff */
[----:B------:R-:W-:Y:S01]  /*2e90*/  UIADD3 UR6, UR11, 0x80, URZ ;  /* 0x000000800b067890 */ /* 0x000fe2000fffe03f */
[----:B------:R-:W-:Y:S01]  /*2ea0*/  UMOV UR7, 0x40000040 ;  /* 0x4000004000077882 */ /* 0x000fe20000000000 */
[----:B------:R-:W-:Y:S02]  /*2eb0*/  WARPGROUP.DEPBAR.LE gsb0, 0x0 ;  /* 0x00008000000079c5 */ /* 0x000fe40000010000 */
[----:B------:R-:W-:-:S15]  /*2ec0*/  WARPGROUP.ARRIVE ;  /* 0x00000000000079c5 */ /* 0x000fde0000000000 */
[----:B------:R-:W-:-:S08]  /*2ed0*/  NOP ;  /* 0x0000000000007918 */ /* 0x000fd00000000000 */
[----:B------:R-:W-:Y:S01]  /*2ee0*/  HGMMA.64x256x16.F32 R24, R156, gdesc[UR4].tnspB, R24, gsb0 ;  /* 0x43e000049c187df0 */ /* 0x000fe20008000818 */
        /* <DEDUP_REMOVED lines=23> */
[----:B------:R-:W-:Y:S03]  /*3060*/  HGMMA.64x256x16.F32 R24, R172, gdesc[UR4].tnspB, R24, gsb0 ;  /* 0x43e00004ac187df0 */ /* 0x000fe60008000818 */
[----:B------:R-:W-:Y:S02]  /*3070*/  WARPGROUP.DEPBAR.LE gsb0, 0x0 ;  /* 0x00008000000079c5 */ /* 0x000fe40000010000 */
[----:B----4-:R-:W-:Y:S05]  /*3080*/  @!P0 BRA `(.L_x_18) ;  /* 0x0000000000048947 */ /* 0x010fea0003800000 */
[----:B------:R-:W-:Y:S01]  /*3090*/  BPT.TRAP 0x1 ;  /* 0x000000040000795c */ /* 0x000fe20000300000 */
.L_x_18:
[----:B------:R-:W4:Y:S01]  /*30a0*/  S2UR UR6, SR_CgaCtaId ;  /* 0x00000000000679c3 */ /* 0x000f220000008800 */
[----:B------:R-:W-:Y:S02]  /*30b0*/  UISETP.GE.AND UP0, UPT, UR42, 0x61, UPT ;  /* 0x000000612a00788c */ /* 0x000fe4000bf06270 */
[----:B------:R-:W-:-:S04]  /*30c0*/  UIADD3 UR22, UR22, 0x22860, URZ ;  /* 0x0002286016167890 */ /* 0x000fc8000fffe03f */
[----:B------:R-:W-:Y:S01]  /*30d0*/  PLOP3.LUT P1, PT, PT, PT, UP0, 0x80, 0x0 ;  /* 0x000000000000781c */ /* 0x000fe20003f2f008 */
[----:B----4-:R-:W-:-:S09]  /*30e0*/  UPRMT UR22, UR6, 0x654, UR22 ;  /* 0x0000065406167896 */ /* 0x010fd20008000016 */
[----:B------:R-:W-:Y:S01]  /*30f0*/  SYNCS.ARRIVE.TRANS64.RED.A1T0 RZ, [UR22], RZ ;  /* 0x000000ffffff79a7 */ /* 0x000fe20008100416 */
[----:B------:R-:W-:Y:S02]  /*3100*/  UMOV UR22, 0x400 ;  /* 0x0000040000167882 */ /* 0x000fe40000000000 */
[----:B------:R-:W-:Y:S01]  /*3110*/  ULEA UR22, UR6, UR22, 0x18 ;  /* 0x0000001606167291 */ /* 0x000fe2000f8ec03f */
[----:B------:R-:W-:Y:S11]  /*3120*/  @!P1 BRA `(.L_x_19) ;  /* 0x0000002000f09947 */ /* 0x000ff60003800000 */
[----:B------:R-:W-:Y:S01]  /*3130*/  IMAD.MOV.U32 R7, RZ, RZ, R4 ;  /* 0x000000ffff077224 */ /* 0x000fe200078e0004 */
[----:B------:R-:W-:Y:S01]  /*3140*/  UIADD3 UR44, UR44, -0x2, URZ ;  /* 0xfffffffe2c2c7890 */ /* 0x000fe2000fffe03f */
[----:B01-3--:R-:W-:Y:S01]  /*3150*/  IMAD.MOV.U32 R8, RZ, RZ, R3 ;  /* 0x000000ffff087224 */ /* 0x00bfe200078e0003 */
[----:B------:R-:W-:Y:S01]  /*3160*/  ULDC UR26, c[0x0][0x9d8] ;  /* 0x00027600001a7ab9 */ /* 0x000fe20000000800 */
[----:B------:R-:W-:-:S09]  /*3170*/  ULDC UR23, c[0x0][0x988] ;  /* 0x0002620000177ab9 */ /* 0x000fd20000000800 */
.L_x_30:
[----:B------:R-:W-:Y:S01]  /*3180*/  UIADD3 UR37, UR37, 0x1, URZ ;  /* 0x0000000125257890 */ /* 0x000fe2000fffe03f */
[----:B--2---:R-:W-:Y:S01]  /*3190*/  IMAD.U32 R0, RZ, RZ, UR44 ;  /* 0x0000002cff007e24 */ /* 0x004fe2000f8e00ff */
[----:B------:R-:W-:Y:S02]  /*31a0*/  UIADD3 UR44, UR44, -0x1, URZ ;  /* 0xffffffff2c2c7890 */ /* 0x000fe4000fffe03f */
[----:B------:R-:W-:Y:S02]  /*31b0*/  UISETP.NE.AND UP0, UPT, UR37, 0x2, UPT ;  /* 0x000000022500788c */ /* 0x000fe4000bf05270 */
[----:B------:R-:W-:Y:S02]  /*31c0*/  ISETP.GT.AND P1, PT, R0, RZ, PT ;  /* 0x000000ff0000720c */ /* 0x000fe40003f24270 */
[----:B------:R-:W-:Y:S02]  /*31d0*/  USEL UR6, URZ, 0x1, UP0 ;  /* 0x000000013f067887 */ /* 0x000fe40008000000 */
[----:B------:R-:W-:-:S02]  /*31e0*/  USEL UR37, UR37, URZ, UP0 ;  /* 0x0000003f25257287 */ /* 0x000fc40008000000 */
[----:B------:R-:W-:Y:S01]  /*31f0*/  ULOP3.LUT UR36, UR36, UR6, URZ, 0x3c, !UPT ;  /* 0x0000000624247292 */ /* 0x000fe2000f8e3c3f */
[----:B------:R-:W-:Y:S11]  /*3200*/  @!P0 BRA `(.L_x_20) ;  /* 0x0000000000048947 */ /* 0x000ff60003800000 */
[----:B------:R-:W-:Y:S01]  /*3210*/  BPT.TRAP 0x1 ;  /* 0x000000040000795c */ /* 0x000fe20000300000 */
.L_x_20:
[----:B------:R-:W0:Y:S01]  /*3220*/  S2UR UR24, SR_CgaCtaId ;  /* 0x00000000001879c3 */ /* 0x000e220000008800 */
[----:B------:R-:W-:Y:S01]  /*3230*/  IMAD.U32 R0, RZ, RZ, UR36 ;  /* 0x00000024ff007e24 */ /* 0x000fe2000f8e00ff */
[----:B------:R-:W-:-:S04]  /*3240*/  UMOV UR22, 0x400 ;  /* 0x0000040000167882 */ /* 0x000fc80000000000 */
[----:B------:R-:W-:-:S04]  /*3250*/  SHF.L.U32 R0, R0, 0x1f, RZ ;  /* 0x0000001f00007819 */ /* 0x000fc800000006ff */
[----:B------:R-:W-:-:S13]  /*3260*/  R2UR UR27, R0 ;  /* 0x00000000001b72ca */ /* 0x000fda00000e0000 */
[----:B------:R-:W-:Y:S01]  /*3270*/  IMAD.U32 R0, RZ, RZ, UR27 ;  /* 0x0000001bff007e24 */ /* 0x000fe2000f8e00ff */
[----:B0-----:R-:W-:-:S04]  /*3280*/  ULEA UR22, UR24, UR22, 0x18 ;  /* 0x0000001618167291 */ /* 0x001fc8000f8ec03f */
[----:B------:R-:W-:-:S09]  /*3290*/  ULEA UR25, UR37, UR22, 0x3 ;  /* 0x0000001625197291 */ /* 0x000fd2000f8e183f */
[----:B------:R0:W1:Y:S01]  /*32a0*/  SYNCS.PHASECHK.TRANS64.TRYWAIT P2, [UR25+0x22830], R0 ;  /* 0x02283000ff0075a7 */ /* 0x0000620008040159 */
[----:B------:R-:W-:Y:S05]  /*32b0*/  @!P0 BRA `(.L_x_21) ;  /* 0x0000000000048947 */ /* 0x000fea0003800000 */
[----:B------:R-:W-:Y:S01]  /*32c0*/  BPT.TRAP 0x1 ;  /* 0x000000040000795c */ /* 0x000fe20000300000 */
.L_x_21:
[----:B-1----:R-:W-:Y:S05]  /*32d0*/  @P2 BRA `(.L_x_22) ;  /* 0x00000000000c2947 */ /* 0x002fea0003800000 */
[----:B0-----:R-:W-:-:S04]  /*32e0*/  IMAD.U32 R0, RZ, RZ, UR27 ;  /* 0x0000001bff007e24 */ /* 0x001fc8000f8e00ff */
[----:B------:R-:W0:Y:S02]  /*32f0*/  SYNCS.PHASECHK.TRANS64.TRYWAIT P2, [UR25+0x22830], R0 ;  /* 0x02283000ff0075a7 */ /* 0x000e240008040159 */
[----:B0-----:R-:W-:Y:S05]  /*3300*/  @!P2 BRA `(.L_x_23) ;  /* 0x00000088001ca947 */ /* 0x001fea0003800000 */
.L_x_22:
[----:B------:R-:W-:Y:S01]  /*3310*/  UIMAD UR6, UR37, 0x300, UR20 ;  /* 0x00000300250678a4 */ /* 0x000fe2000f8e0214 */
[----:B------:R-:W-:Y:S01]  /*3320*/  WARPGROUP.ARRIVE ;  /* 0x00000000000079c5 */ /* 0x000fe20000000000 */
[----:B------:R-:W-:Y:S01]  /*3330*/  UMOV UR7, 0x40000040 ;  /* 0x4000004000077882 */ /* 0x000fe20000000000 */
[----:B------:R-:W-:Y:S01]  /*3340*/  UMOV UR11, 0x40000040 ;  /* 0x40000040000b7882 */ /* 0x000fe20000000000 */
[----:B------:R-:W-:-:S03]  /*3350*/  UIADD3 UR10, UR6, 0x2, URZ ;  /* 0x00000002060a7890 */ /* 0x000fc6000fffe03f */
[----:B------:R-:W1:Y:S01]  /*3360*/  S2R R202, SR_TID.X ;  /* 0x0000000000ca7919 */ /* 0x000e620000002100 */
[----:B------:R-:W-:Y:S01]  /*3370*/  UIADD3 UR14, UR6, 0x4, URZ ;  /* 0x00000004060e7890 */ /* 0x000fe2000fffe03f */
[----:B------:R-:W-:Y:S01]  /*3380*/  UMOV UR15, 0x40000040 ;  /* 0x40000040000f7882 */ /* 0x000fe20000000000 */
[----:B------:R-:W-:Y:S01]  /*3390*/  HGMMA.64x96x16.F32 R152, gdesc[UR4], RZ, !UPT, gsb0 ;  /* 0x01600000049879f0 */ /* 0x000fe2000c0008ff */
[----:B------:R-:W-:Y:S01]  /*33a0*/  UIADD3 UR18, UR6, 0x6, URZ ;  /* 0x0000000606127890 */ /* 0x000fe2000fffe03f */
[----:B------:R-:W-:Y:S01]  /*33b0*/  UMOV UR19, 0x40000040 ;  /* 0x4000004000137882 */ /* 0x000fe20000000000 */
[----:B-1----:R-:W-:-:S04]  /*33c0*/  SHF.R.U32.HI R202, RZ, 0x7, R202 ;  /* 0x00000007ffca7819 */ /* 0x002fc800000116ca */
[----:B0-----:R-:W-:Y:S01]  /*33d0*/  IADD3 R0, -R202, 0xb, RZ ;  /* 0x0000000bca007810 */ /* 0x001fe20007ffe1ff */
        /* <DEDUP_REMOVED lines=13> */
.L_x_24:
[----:B------:R-:W-:Y:S01]  /*34b0*/  FMUL.FTZ R9, R152, UR26 ;  /* 0x0000001a98097c20 */ /* 0x000fe20008410000 */
[----:B------:R-:W-:Y:S01]  /*34c0*/  FMUL.FTZ R4, R153, UR26 ;  /* 0x0000001a99047c20 */ /* 0x000fe20008410000 */
[----:B------:R-:W-:Y:S01]  /*34d0*/  FMUL.FTZ R12, R156, UR26 ;  /* 0x0000001a9c0c7c20 */ /* 0x000fe20008410000 */
[----:B------:R-:W-:Y:S01]  /*34e0*/  FMUL.FTZ R13, R157, UR26 ;  /* 0x0000001a9d0d7c20 */ /* 0x000fe20008410000 */
[----:B------:R-:W-:Y:S01]  /*34f0*/  FMUL.FTZ R20, R160, UR26 ;  /* 0x0000001aa0147c20 */ /* 0x000fe20008410000 */
[----:B------:R-:W-:Y:S01]  /*3500*/  FMUL.FTZ R22, R161, UR26 ;  /* 0x0000001aa1167c20 */ /* 0x000fe20008410000 */
[----:B------:R-:W1:Y:S01]  /*3510*/  MUFU.TANH R9, R9 ;  /* 0x0000000900097308 */ /* 0x000e620000002400 */
[----:B------:R-:W-:Y:S01]  /*3520*/  FMUL.FTZ R152, R164, UR26 ;  /* 0x0000001aa4987c20 */ /* 0x000fe20008410000 */
[----:B------:R-:W-:Y:S01]  /*3530*/  FMUL.FTZ R10, R154, UR26 ;  /* 0x0000001a9a0a7c20 */ /* 0x000fe20008410000 */
[----:B------:R-:W-:Y:S01]  /*3540*/  FMUL.FTZ R154, R165, UR26 ;  /* 0x0000001aa59a7c20 */ /* 0x000fe20008410000 */
[----:B------:R-:W-:Y:S01]  /*3550*/  FMUL.FTZ R157, R170, UR26 ;  /* 0x0000001aaa9d7c20 */ /* 0x000fe20008410000 */
[----:B------:R-:W-:Y:S01]  /*3560*/  FMUL.FTZ R156, R168, UR26 ;  /* 0x0000001aa89c7c20 */ /* 0x000fe20008410000 */
[----:B------:R-:W-:Y:S01]  /*3570*/  FMUL.FTZ R160, R169, UR26 ;  /* 0x0000001aa9a07c20 */ /* 0x000fe20008410000 */
[----:B------:R-:W-:Y:S01]  /*3580*/  FMUL.FTZ R21, R162, UR26 ;  /* 0x0000001aa2157c20 */ /* 0x000fe20008410000 */
[----:B------:R-:W2:Y:S01]  /*3590*/  MUFU.TANH R4, R4 ;  /* 0x0000000400047308 */ /* 0x000ea20000002400 */
[----:B------:R-:W-:Y:S01]  /*35a0*/  FMUL.FTZ R162, R172, UR26 ;  /* 0x0000001aaca27c20 */ /* 0x000fe20008410000 */
[----:B------:R-:W-:Y:S01]  /*35b0*/  FMUL.FTZ R161, R173, UR26 ;  /* 0x0000001aada17c20 */ /* 0x000fe20008410000 */
[----:B------:R-:W-:Y:S01]  /*35c0*/  FMUL.FTZ R23, R163, UR26 ;  /* 0x0000001aa3177c20 */ /* 0x000fe20008410000 */
[----:B------:R-:W-:Y:S01]  /*35d0*/  FMUL.FTZ R163, R176, UR26 ;  /* 0x0000001ab0a37c20 */ /* 0x000fe20008410000 */
[----:B------:R-:W-:Y:S01]  /*35e0*/  FMUL.FTZ R164, R177, UR26 ;  /* 0x0000001ab1a47c20 */ /* 0x000fe20008410000 */
[----:B------:R-:W-:Y:S01]  /*35f0*/  FMUL.FTZ R165, R180, UR26 ;  /* 0x0000001ab4a57c20 */ /* 0x000fe20008410000 */
[----:B------:R-:W-:Y:S01]  /*3600*/  FMUL.FTZ R153, R166, UR26 ;  /* 0x0000001aa6997c20 */ /* 0x000fe20008410000 */
[----:B------:R-:W3:Y:S01]  /*3610*/  MUFU.TANH R12, R12 ;  /* 0x0000000c000c7308 */ /* 0x000ee20000002400 */
[----:B-1----:R-:W-:Y:S01]  /*3620*/  FMNMX.FTZ R3, R9, R8, !PT ;  /* 0x0000000809037209 */ /* 0x002fe20007810000 */
[----:B------:R-:W-:Y:S01]  /*3630*/  FMUL.FTZ R166, R181, UR26 ;  /* 0x0000001ab5a67c20 */ /* 0x000fe20008410000 */
[----:B------:R-:W-:Y:S01]  /*3640*/  FMUL.FTZ R168, R184, UR26 ;  /* 0x0000001ab8a87c20 */ /* 0x000fe20008410000 */
[----:B------:R-:W-:Y:S01]  /*3650*/  FMUL.FTZ R11, R155, UR26 ;  /* 0x0000001a9b0b7c20 */ /* 0x000fe20008410000 */
[----:B------:R-:W-:Y:S01]  /*3660*/  FMUL.FTZ R155, R167, UR26 ;  /* 0x0000001aa79b7c20 */ /* 0x000fe20008410000 */
[----:B------:R-:W-:Y:S01]  /*3670*/  FMUL.FTZ R167, R185, UR26 ;  /* 0x0000001ab9a77c20 */ /* 0x000fe20008410000 */
[----:B------:R-:W-:Y:S01]  /*3680*/  FMUL.FTZ R169, R188, UR26 ;  /* 0x0000001abca97c20 */ /* 0x000fe20008410000 */
[----:B------:R-:W1:Y:S01]  /*3690*/  MUFU.TANH R13, R13 ;  /* 0x0000000d000d7308 */ /* 0x000e620000002400 */
[----:B--2---:R-:W-:Y:S01]  /*36a0*/  FMNMX.FTZ R3, R4, R3, !PT ;  /* 0x0000000304037209 */ /* 0x004fe20007810000 */
[----:B------:R-:W-:Y:S01]  /*36b0*/  FMUL.FTZ R173, R192, UR26 ;  /* 0x0000001ac0ad7c20 */ /* 0x000fe20008410000 */
[----:B------:R-:W-:Y:S01]  /*36c0*/  FMUL.FTZ R14, R158, UR26 ;  /* 0x0000001a9e0e7c20 */ /* 0x000fe20008410000 */
[----:B------:R-:W-:Y:S01]  /*36d0*/  FMUL.FTZ R158, R171, UR26 ;  /* 0x0000001aab9e7c20 */ /* 0x000fe20008410000 */
[----:B------:R-:W-:Y:S01]  /*36e0*/  FMUL.FTZ R171, R193, UR26 ;  /* 0x0000001ac1ab7c20 */ /* 0x000fe20008410000 */
[----:B------:R-:W-:Y:S01]  /*36f0*/  FMUL.FTZ R15, R159, UR26 ;  /* 0x0000001a9f0f7c20 */ /* 0x000fe20008410000 */
[----:B------:R-:W-:Y:S01]  /*3700*/  FMUL.FTZ R159, R174, UR26 ;  /* 0x0000001aae9f7c20 */ /* 0x000fe20008410000 */
[----:B------:R-:W2:Y:S01]  /*3710*/  MUFU.TANH R20, R20 ;  /* 0x0000001400147308 */ /* 0x000ea20000002400 */
[----:B---3--:R-:W-:Y:S01]  /*3720*/  FMNMX.FTZ R170, R12, R3, !PT ;  /* 0x000000030caa7209 */ /* 0x008fe20007810000 */
[----:B------:R-:W-:Y:S01]  /*3730*/  FMUL.FTZ R176, R196, UR26 ;  /* 0x0000001ac4b07c20 */ /* 0x000fe20008410000 */
[----:B------:R-:W-:Y:S01]  /*3740*/  UMOV UR10, UR23 ;  /* 0x00000017000a7c82 */ /* 0x000fe20008000000 */
[----:B------:R-:W-:Y:S01]  /*3750*/  FMUL.FTZ R181, R186, UR26 ;  /* 0x0000001abab57c20 */ /* 0x000fe20008410000 */
[----:B------:R-:W-:Y:S01]  /*3760*/  FMUL.FTZ R185, R194, UR26 ;  /* 0x0000001ac2b97c20 */ /* 0x000fe20008410000 */
[----:B------:R-:W-:Y:S01]  /*3770*/  FMUL.FTZ R186, R195, UR26 ;  /* 0x0000001ac3ba7c20 */ /* 0x000fe20008410000 */
[----:B------:R-:W-:Y:S01]  /*3780*/  FMUL.FTZ R188, R199, UR26 ;  /* 0x0000001ac7bc7c20 */ /* 0x000fe20008410000 */
[----:B------:R-:W3:Y:S01]  /*3790*/  MUFU.TANH R22, R22 ;  /* 0x0000001600167308 */ /* 0x000ee20000002400 */
[----:B-1----:R-:W-:Y:S01]  /*37a0*/  FMNMX.FTZ R3, R13, R170, !PT ;  /* 0x000000aa0d037209 */ /* 0x002fe20007810000 */
[----:B------:R-:W-:Y:S01]  /*37b0*/  FMUL.FTZ R170, R189, UR26 ;  /* 0x0000001abdaa7c20 */ /* 0x000fe20008410000 */
[----:B------:R-:W-:-:S04]  /*37c0*/  UIADD3 UR6, UR25, 0x22840, URZ ;  /* 0x0002284019067890 */ /* 0x000fc8000fffe03f */
[----:B------:R-:W-:Y:S01]  /*37d0*/  UPRMT UR6, UR24, 0x654, UR6 ;  /* 0x0000065418067896 */ /* 0x000fe20008000006 */
[----:B------:R-:W1:Y:S01]  /*37e0*/  MUFU.TANH R152, R152 ;  /* 0x0000009800987308 */ /* 0x000e620000002400 */
[----:B--2---:R-:W-:-:S07]  /*37f0*/  FMNMX.FTZ R3, R20, R3, !PT ;  /* 0x0000000314037209 */ /* 0x004fce0007810000 */
[----:B------:R-:W2:Y:S01]  /*3800*/  MUFU.TANH R154, R154 ;  /* 0x0000009a009a7308 */ /* 0x000ea20000002400 */
[----:B---3--:R-:W-:Y:S01]  /*3810*/  FMNMX.FTZ R3, R22, R3, !PT ;  /* 0x0000000316037209 */ /* 0x008fe20007810000 */
[----:B------:R-:W-:Y:S06]  /*3820*/  SYNCS.ARRIVE.TRANS64.RED.A1T0 RZ, [UR6], RZ ;  /* 0x000000ffffff79a7 */ /* 0x000fec0008100406 */
[----:B------:R-:W3:Y:S01]  /*3830*/  MUFU.TANH R156, R156 ;  /* 0x0000009c009c7308 */ /* 0x000ee20000002400 */
[----:B-1----:R-:W-:-:S07]  /*3840*/  FMNMX.FTZ R3, R152, R3, !PT ;  /* 0x0000000398037209 */ /* 0x002fce0007810000 */
[----:B------:R-:W1:Y:S01]  /*3850*/  MUFU.TANH R160, R160 ;  /* 0x000000a000a07308 */ /* 0x000e620000002400 */
[----:B--2---:R-:W-:-:S07]  /*3860*/  FMNMX.FTZ R3, R154, R3, !PT ;  /* 0x000000039a037209 */ /* 0x004fce0007810000 */
[----:B------:R-:W2:Y:S01]  /*3870*/  MUFU.TANH R162, R162 ;  /* 0x000000a200a27308 */ /* 0x000ea20000002400 */
[----:B---3--:R-:W-:-:S07]  /*3880*/  FMNMX.FTZ R3, R156, R3, !PT ;  /* 0x000000039c037209 */ /* 0x008fce0007810000 */
        /* <DEDUP_REMOVED lines=11> */
[----:B---3--:R-:W-:Y:S01]  /*3940*/  FMNMX.FTZ R3, R165, R172, !PT ;  /* 0x000000aca5037209 */ /* 0x008fe20007810000 */
[----:B------:R-:W-:-:S06]  /*3950*/  FMUL.FTZ R172, R197, UR26 ;  /* 0x0000001ac5ac7c20 */ /* 0x000fcc0008410000 */
[----:B------:R-:W3:Y:S01]  /*3960*/  MUFU.TANH R167, R167 ;  /* 0x000000a700a77308 */ /* 0x000ee20000002400 */
[----:B-1----:R-:W-:-:S07]  /*3970*/  FMNMX.FTZ R3, R166, R3, !PT ;  /* 0x00000003a6037209 */ /* 0x002fce0007810000 */
[----:B------:R-:W1:Y:S01]  /*3980*/  MUFU.TANH R169, R169 ;  /* 0x000000a900a97308 */ /* 0x000e620000002400 */
[----:B--2---:R-:W-:-:S07]  /*3990*/  FMNMX.FTZ R174, R168, R3, !PT ;  /* 0x00000003a8ae7209 */ /* 0x004fce0007810000 */
[----:B------:R-:W2:Y:S01]  /*39a0*/  MUFU.TANH R170, R170 ;  /* 0x000000aa00aa7308 */ /* 0x000ea20000002400 */
[----:B---3--:R-:W-:-:S07]  /*39b0*/  FMNMX.FTZ R174, R167, R174, !PT ;  /* 0x000000aea7ae7209 */ /* 0x008fce0007810000 */
        /* <DEDUP_REMOVED lines=9> */
[----:B--2---:R-:W-:-:S07]  /*3a50*/  FMNMX.FTZ R180, R170, R3, !PT ;  /* 0x00000003aab47209 */ /* 0x004fce0007810000 */
[----:B------:R-:W2:Y:S01]  /*3a60*/  MUFU.TANH R176, R176 ;  /* 0x000000b000b07308 */ /* 0x000ea20000002400 */
[----:B---3--:R-:W-:-:S07]  /*3a70*/  FMNMX.FTZ R180, R173, R180, !PT ;  /* 0x000000b4adb47209 */ /* 0x008fce0007810000 */
[----:B------:R-:W3:Y:S01]  /*3a80*/  MUFU.TANH R172, R172 ;  /* 0x000000ac00ac7308 */ /* 0x000ee20000002400 */
[----:B-1----:R-:W-:Y:S01]  /*3a90*/  FMNMX.FTZ R3, R171, R180, !PT ;  /* 0x000000b4ab037209 */ /* 0x002fe20007810000 */
[----:B------:R-:W-:Y:S01]  /*3aa0*/  FMUL.FTZ R180, R183, UR26 ;  /* 0x0000001ab7b47c20 */ /* 0x000fe20008410000 */
[----:B------:R-:W-:-:S05]  /*3ab0*/  FMUL.FTZ R183, R190, UR26 ;  /* 0x0000001abeb77c20 */ /* 0x000fca0008410000 */
[----:B------:R-:W1:Y:S01]  /*3ac0*/  MUFU.TANH R10, R10 ;  /* 0x0000000a000a7308 */ /* 0x000e620000002400 */
[----:B--2---:R-:W-:-:S07]  /*3ad0*/  FMNMX.FTZ R3, R176, R3, !PT ;  /* 0x00000003b0037209 */ /* 0x004fce0007810000 */
[----:B------:R-:W2:Y:S01]  /*3ae0*/  MUFU.TANH R11, R11 ;  /* 0x0000000b000b7308 */ /* 0x000ea20000002400 */
[----:B---3--:R-:W-:-:S05]  /*3af0*/  FMNMX.FTZ R3, R172, R3, !PT ;  /* 0x00000003ac037209 */ /* 0x008fca0007810000 */
[----:B------:R-:W3:Y:S02]  /*3b00*/  SHFL.BFLY PT, R184, R3, 0x2, 0x1f ;  /* 0x0c401f0003b87f89 */ /* 0x000ee400000e0000 */
[----:B------:R-:W4:Y:S08]  /*3b10*/  MUFU.TANH R14, R14 ;  /* 0x0000000e000e7308 */ /* 0x000f300000002400 */
[----:B------:R-:W5:Y:S08]  /*3b20*/  MUFU.TANH R15, R15 ;  /* 0x0000000f000f7308 */ /* 0x000f700000002400 */
[----:B------:R-:W0:Y:S01]  /*3b30*/  MUFU.TANH R21, R21 ;  /* 0x0000001500157308 */ /* 0x000e220000002400 */
[----:B---3--:R-:W-:Y:S01]  /*3b40*/  FMNMX.FTZ R177, R3, R184, !PT ;  /* 0x000000b803b17209 */ /* 0x008fe20007810000 */
[----:B------:R-:W-:-:S06]  /*3b50*/  FMUL.FTZ R184, R191, UR26 ;  /* 0x0000001abfb87c20 */ /* 0x000fcc0008410000 */
[----:B------:R-:W3:Y:S01]  /*3b60*/  MUFU.TANH R23, R23 ;  /* 0x0000001700177308 */ /* 0x000ee20000002400 */
[----:B------:R-:W1:Y:S07]  /*3b70*/  SHFL.BFLY PT, R190, R177, 0x1, 0x1f ;  /* 0x0c201f00b1be7f89 */ /* 0x000e6e00000e0000 */
[----:B------:R-:W3:Y:S08]  /*3b80*/  MUFU.TANH R153, R153 ;  /* 0x0000009900997308 */ /* 0x000ef00000002400 */
[----:B------:R-:W3:Y:S08]  /*3b90*/  MUFU.TANH R155, R155 ;  /* 0x0000009b009b7308 */ /* 0x000ef00000002400 */
[----:B------:R-:W3:Y:S01]  /*3ba0*/  MUFU.TANH R157, R157 ;  /* 0x0000009d009d7308 */ /* 0x000ee20000002400 */
[----:B-1----:R-:W-:-:S05]  /*3bb0*/  FMNMX.FTZ R3, R177, R190, !PT ;  /* 0x000000beb1037209 */ /* 0x002fca0007810000 */
[C---:B------:R-:W-:Y:S01]  /*3bc0*/  FADD.FTZ R8, -R3.reuse, R8 ;  /* 0x0000000803087221 */ /* 0x040fe20000010100 */
[----:B------:R-:W-:Y:S01]  /*3bd0*/  FMUL.FTZ R215, R3, UR10 ;  /* 0x0000000a03d77c20 */ /* 0x000fe20008410000 */
[----:B------:R-:W1:Y:S02]  /*3be0*/  MUFU.TANH R158, R158 ;  /* 0x0000009e009e7308 */ /* 0x000e640000002400 */
[----:B------:R-:W-:Y:S01]  /*3bf0*/  FMUL.FTZ R177, R8, UR10 ;  /* 0x0000000a08b17c20 */ /* 0x000fe20008410000 */
[----:B------:R-:W-:Y:S01]  /*3c00*/  FMNMX.FTZ R8, R10, R7, !PT ;  /* 0x000000070a087209 */ /* 0x000fe20007810000 */
[--C-:B------:R-:W-:Y:S01]  /*3c10*/  FFMA.FTZ R192, R9, UR10, -R215.reuse ;  /* 0x0000000a09c07c23 */ /* 0x100fe200080108d7 */
[--C-:B------:R-:W-:Y:S01]  /*3c20*/  FFMA.FTZ R203, R4, UR10, -R215.reuse ;  /* 0x0000000a04cb7c23 */ /* 0x100fe200080108d7 */
[--C-:B------:R-:W-:Y:S01]  /*3c30*/  FFMA.FTZ R195, R161, UR10, -R215.reuse ;  /* 0x0000000aa1c37c23 */ /* 0x100fe200080108d7 */
[----:B--2---:R-:W-:Y:S01]  /*3c40*/  FMNMX.FTZ R9, R11, R8, !PT ;  /* 0x000000080b097209 */ /* 0x004fe20007810000 */
[----:B------:R-:W2:Y:S01]  /*3c50*/  MUFU.TANH R159, R159 ;  /* 0x0000009f009f7308 */ /* 0x000ea20000002400 */
[--C-:B------:R-:W-:Y:S01]  /*3c60*/  FFMA.FTZ R189, R152, UR10, -R215.reuse ;  /* 0x0000000a98bd7c23 */ /* 0x100fe200080108d7 */
[--C-:B------:R-:W-:Y:S01]  /*3c70*/  FFMA.FTZ R196, R154, UR10, -R215.reuse ;  /* 0x0000000a9ac47c23 */ /* 0x100fe200080108d7 */
[----:B----4-:R-:W-:Y:S01]  /*3c80*/  FMNMX.FTZ R8, R14, R9, !PT ;  /* 0x000000090e087209 */ /* 0x010fe20007810000 */
[--C-:B------:R-:W-:Y:S01]  /*3c90*/  FFMA.FTZ R154, R176, UR10, -R215.reuse ;  /* 0x0000000ab09a7c23 */ /* 0x100fe200080108d7 */
[--C-:B------:R-:W-:Y:S01]  /*3ca0*/  FFMA.FTZ R198, R12, UR10, -R215.reuse ;  /* 0x0000000a0cc67c23 */ /* 0x100fe200080108d7 */
[--C-:B------:R-:W-:Y:S01]  /*3cb0*/  FFMA.FTZ R191, R22, UR10, -R215.reuse ;  /* 0x0000000a16bf7c23 */ /* 0x100fe200080108d7 */
[----:B-----5:R-:W-:Y:S01]  /*3cc0*/  FMNMX.FTZ R8, R15, R8, !PT ;  /* 0x000000080f087209 */ /* 0x020fe20007810000 */
[----:B------:R-:W4:Y:S01]  /*3cd0*/  MUFU.TANH R174, R174 ;  /* 0x000000ae00ae7308 */ /* 0x000f220000002400 */
[--C-:B------:R-:W-:Y:S01]  /*3ce0*/  FFMA.FTZ R211, R13, UR10, -R215.reuse ;  /* 0x0000000a0dd37c23 */ /* 0x100fe200080108d7 */
[--C-:B------:R-:W-:Y:S01]  /*3cf0*/  FFMA.FTZ R22, R156, UR10, -R215.reuse ;  /* 0x0000000a9c167c23 */ /* 0x100fe200080108d7 */
[----:B0-----:R-:W-:Y:S01]  /*3d00*/  FMNMX.FTZ R8, R21, R8, !PT ;  /* 0x0000000815087209 */ /* 0x001fe20007810000 */
[--C-:B------:R-:W-:Y:S01]  /*3d10*/  FFMA.FTZ R190, R20, UR10, -R215.reuse ;  /* 0x0000000a14be7c23 */ /* 0x100fe200080108d7 */
[--C-:B------:R-:W-:Y:S01]  /*3d20*/  FFMA.FTZ R193, R160, UR10, -R215.reuse ;  /* 0x0000000aa0c17c23 */ /* 0x100fe200080108d7 */
[--C-:B------:R-:W-:Y:S01]  /*3d30*/  FFMA.FTZ R201, R164, UR10, -R215.reuse ;  /* 0x0000000aa4c97c23 */ /* 0x100fe200080108d7 */
[----:B---3--:R-:W-:Y:S01]  /*3d40*/  FMNMX.FTZ R8, R23, R8, !PT ;  /* 0x0000000817087209 */ /* 0x008fe20007810000 */
[----:B------:R-:W0:Y:S01]  /*3d50*/  MUFU.TANH R175, R175 ;  /* 0x000000af00af7308 */ /* 0x000e220000002400 */
[--C-:B------:R-:W-:Y:S01]  /*3d60*/  FFMA.FTZ R162, R162, UR10, -R215.reuse ;  /* 0x0000000aa2a27c23 */ /* 0x100fe200080108d7 */
[--C-:B------:R-:W-:Y:S01]  /*3d70*/  FFMA.FTZ R20, R163, UR10, -R215.reuse ;  /* 0x0000000aa3147c23 */ /* 0x100fe200080108d7 */
[----:B------:R-:W-:Y:S01]  /*3d80*/  FMNMX.FTZ R8, R153, R8, !PT ;  /* 0x0000000899087209 */ /* 0x000fe20007810000 */
[--C-:B------:R-:W-:Y:S01]  /*3d90*/  FFMA.FTZ R199, R170, UR10, -R215.reuse ;  /* 0x0000000aaac77c23 */ /* 0x100fe200080108d7 */
[--C-:B------:R-:W-:Y:S01]  /*3da0*/  FFMA.FTZ R13, R165, UR10, -R215.reuse ;  /* 0x0000000aa50d7c23 */ /* 0x100fe200080108d7 */
[--C-:B------:R-:W-:Y:S01]  /*3db0*/  FFMA.FTZ R172, R172, UR10, -R215.reuse ;  /* 0x0000000aacac7c23 */ /* 0x100fe200080108d7 */
[----:B------:R-:W-:Y:S01]  /*3dc0*/  FMNMX.FTZ R8, R155, R8, !PT ;  /* 0x000000089b087209 */ /* 0x000fe20007810000 */
[----:B------:R-:W3:Y:S01]  /*3dd0*/  MUFU.TANH R178, R178 ;  /* 0x000000b200b27308 */ /* 0x000ee20000002400 */
[--C-:B------:R-:W-:Y:S01]  /*3de0*/  FFMA.FTZ R197, R167, UR10, -R215.reuse ;  /* 0x0000000aa7c57c23 */ /* 0x100fe200080108d7 */
[--C-:B------:R-:W-:Y:S01]  /*3df0*/  FFMA.FTZ R166, R166, UR10, -R215.reuse ;  /* 0x0000000aa6a67c23 */ /* 0x100fe200080108d7 */
[----:B------:R-:W-:Y:S01]  /*3e00*/  FMNMX.FTZ R9, R157, R8, !PT ;  /* 0x000000089d097209 */ /* 0x000fe20007810000 */
[--C-:B------:R-:W-:Y:S01]  /*3e10*/  FFMA.FTZ R168, R168, UR10, -R215.reuse ;  /* 0x0000000aa8a87c23 */ /* 0x100fe200080108d7 */
[--C-:B------:R-:W-:Y:S01]  /*3e20*/  FFMA.FTZ R12, R169, UR10, -R215.reuse ;  /* 0x0000000aa90c7c23 */ /* 0x100fe200080108d7 */
[----:B------:R-:W-:Y:S01]  /*3e30*/  FFMA.FTZ R194, R171, UR10, -R215 ;  /* 0x0000000aabc27c23 */ /* 0x000fe200080108d7 */
[----:B-1----:R-:W-:Y:S01]  /*3e40*/  FMNMX.FTZ R4, R158, R9, !PT ;  /* 0x000000099e047209 */ /* 0x002fe20007810000 */
[----:B------:R-:W1:Y:S03]  /*3e50*/  MUFU.TANH R179, R179 ;  /* 0x000000b300b37308 */ /* 0x000e660000002400 */
[----:B--2---:R-:W-:-:S04]  /*3e60*/  FMNMX.FTZ R9, R159, R4, !PT ;  /* 0x000000049f097209 */ /* 0x004fc80007810000 */
[----:B----4-:R-:W-:Y:S01]  /*3e70*/  FMNMX.FTZ R4, R174, R9, !PT ;  /* 0x00000009ae047209 */ /* 0x010fe20007810000 */
[----:B------:R-:W2:Y:S03]  /*3e80*/  MUFU.TANH R180, R180 ;  /* 0x000000b400b47308 */ /* 0x000ea60000002400 */
[----:B0-----:R-:W-:-:S04]  /*3e90*/  FMNMX.FTZ R9, R175, R4, !PT ;  /* 0x00000004af097209 */ /* 0x001fc80007810000 */
[----:B---3--:R-:W-:Y:S01]  /*3ea0*/  FMNMX.FTZ R4, R178, R9, !PT ;  /* 0x00000009b2047209 */ /* 0x008fe20007810000 */
[----:B------:R-:W0:Y:S03]  /*3eb0*/  MUFU.TANH R181, R181 ;  /* 0x000000b500b57308 */ /* 0x000e260000002400 */
[----:B-1----:R-:W-:-:S05]  /*3ec0*/  FMNMX.FTZ R9, R179, R4, !PT ;  /* 0x00000004b3097209 */ /* 0x002fca0007810000 */
[----:B------:R-:W1:Y:S01]  /*3ed0*/  MUFU.TANH R182, R182 ;  /* 0x000000b600b67308 */ /* 0x000e620000002400 */
[----:B--2---:R-:W-:-:S07]  /*3ee0*/  FMNMX.FTZ R4, R180, R9, !PT ;  /* 0x00000009b4047209 */ /* 0x004fce0007810000 */
[----:B------:R-:W2:Y:S01]  /*3ef0*/  MUFU.TANH R183, R183 ;  /* 0x000000b700b77308 */ /* 0x000ea20000002400 */
[----:B0-----:R-:W-:-:S07]  /*3f00*/  FMNMX.FTZ R9, R181, R4, !PT ;  /* 0x00000004b5097209 */ /* 0x001fce0007810000 */
[----:B------:R-:W0:Y:S01]  /*3f10*/  MUFU.TANH R184, R184 ;  /* 0x000000b800b87308 */ /* 0x000e220000002400 */
[----:B-1----:R-:W-:-:S07]  /*3f20*/  FMNMX.FTZ R4, R182, R9, !PT ;  /* 0x00000009b6047209 */ /* 0x002fce0007810000 */
        /* <DEDUP_REMOVED lines=8> */
[----:B------:R-:W2:Y:S01]  /*3fb0*/  MUFU.EX2 R177, R177 ;  /* 0x000000b100b17308 */ /* 0x000ea20000000800 */
[----:B0-----:R-:W-:-:S07]  /*3fc0*/  FMNMX.FTZ R9, R187, R4, !PT ;  /* 0x00000004bb097209 */ /* 0x001fce0007810000 */
[----:B------:R-:W0:Y:S01]  /*3fd0*/  MUFU.EX2 R192, R192 ;  /* 0x000000c000c07308 */ /* 0x000e220000000800 */
[----:B-1----:R-:W-:-:S05]  /*3fe0*/  FMNMX.FTZ R9, R188, R9, !PT ;  /* 0x00000009bc097209 */ /* 0x002fca0007810000 */
[----:B------:R-:W1:Y:S02]  /*3ff0*/  SHFL.BFLY PT, R4, R9, 0x2, 0x1f ;  /* 0x0c401f0009047f89 */ /* 0x000e6400000e0000 */
[----:B------:R-:W3:Y:S01]  /*4000*/  MUFU.EX2 R203, R203 ;  /* 0x000000cb00cb7308 */ /* 0x000ee20000000800 */
[-C--:B--2---:R-:W-:Y:S01]  /*4010*/  FMUL.FTZ R24, R24, R177.reuse ;  /* 0x000000b118187220 */ /* 0x084fe20000410000 */
[-C--:B------:R-:W-:Y:S01]  /*4020*/  FMUL.FTZ R25, R25, R177.reuse ;  /* 0x000000b119197220 */ /* 0x080fe20000410000 */
[-C--:B------:R-:W-:Y:S01]  /*4030*/  FMUL.FTZ R28, R28, R177.reuse ;  /* 0x000000b11c1c7220 */ /* 0x080fe20000410000 */
[-C--:B------:R-:W-:Y:S01]  /*4040*/  FMUL.FTZ R29, R29, R177.reuse ;  /* 0x000000b11d1d7220 */ /* 0x080fe20000410000 */
[-C--:B------:R-:W-:Y:S01]  /*4050*/  FMUL.FTZ R32, R32, R177.reuse ;  /* 0x000000b120207220 */ /* 0x080fe20000410000 */
[-C--:B------:R-:W-:Y:S01]  /*4060*/  FMUL.FTZ R33, R33, R177.reuse ;  /* 0x000000b121217220 */ /* 0x080fe20000410000 */
[-C--:B------:R-:W-:Y:S01]  /*4070*/  FMUL.FTZ R36, R36, R177.reuse ;  /* 0x000000b124247220 */ /* 0x080fe20000410000 */
[----:B------:R-:W2:Y:S01]  /*4080*/  MUFU.EX2 R198, R198 ;  /* 0x000000c600c67308 */ /* 0x000ea20000000800 */
[----:B0-----:R-:W-:Y:S01]  /*4090*/  FFMA.FTZ R6, R177, R6, R192 ;  /* 0x00000006b1067223 */ /* 0x001fe200000100c0 */
[-C--:B------:R-:W-:Y:S01]  /*40a0*/  FMUL.FTZ R37, R37, R177.reuse ;  /* 0x000000b125257220 */ /* 0x080fe20000410000 */
[-C--:B------:R-:W-:Y:S01]  /*40b0*/  FMUL.FTZ R40, R40, R177.reuse ;  /* 0x000000b128287220 */ /* 0x080fe20000410000 */
[-C--:B------:R-:W-:Y:S01]  /*40c0*/  FMUL.FTZ R41, R41, R177.reuse ;  /* 0x000000b129297220 */ /* 0x080fe20000410000 */
[-C--:B------:R-:W-:Y:S01]  /*40d0*/  FMUL.FTZ R44, R44, R177.reuse ;  /* 0x000000b12c2c7220 */ /* 0x080fe20000410000 */
[-C--:B------:R-:W-:Y:S01]  /*40e0*/  FMUL.FTZ R45, R45, R177.reuse ;  /* 0x000000b12d2d7220 */ /* 0x080fe20000410000 */
[-C--:B------:R-:W-:Y:S01]  /*40f0*/  FMUL.FTZ R48, R48, R177.reuse ;  /* 0x000000b130307220 */ /* 0x080fe20000410000 */
[----:B------:R-:W0:Y:S01]  /*4100*/  MUFU.EX2 R211, R211 ;  /* 0x000000d300d37308 */ /* 0x000e220000000800 */
[-C--:B------:R-:W-:Y:S01]  /*4110*/  FMUL.FTZ R49, R49, R177.reuse ;  /* 0x000000b131317220 */ /* 0x080fe20000410000 */
[-C--:B------:R-:W-:Y:S01]  /*4120*/  FMUL.FTZ R52, R52, R177.reuse ;  /* 0x000000b134347220 */ /* 0x080fe20000410000 */
[-C--:B------:R-:W-:Y:S01]  /*4130*/  FMUL.FTZ R53, R53, R177.reuse ;  /* 0x000000b135357220 */ /* 0x080fe20000410000 */
[-C--:B------:R-:W-:Y:S01]  /*4140*/  FMUL.FTZ R56, R56, R177.reuse ;  /* 0x000000b138387220 */ /* 0x080fe20000410000 */
[-C--:B------:R-:W-:Y:S01]  /*4150*/  FMUL.FTZ R57, R57, R177.reuse ;  /* 0x000000b139397220 */ /* 0x080fe20000410000 */
[----:B-1----:R-:W-:Y:S01]  /*4160*/  FMNMX.FTZ R8, R9, R4, !PT ;  /* 0x0000000409087209 */ /* 0x002fe20007810000 */
[----:B------:R-:W-:Y:S01]  /*4170*/  FFMA.FTZ R9, R173, UR10, -R215 ;  /* 0x0000000aad097c23 */ /* 0x000fe200080108d7 */
[----:B------:R-:W-:Y:S01]  /*4180*/  MUFU.EX2 R190, R190 ;  /* 0x000000be00be7308 */ /* 0x000fe20000000800 */
[-C--:B------:R-:W-:Y:S01]  /*4190*/  FMUL.FTZ R60, R60, R177.reuse ;  /* 0x000000b13c3c7220 */ /* 0x080fe20000410000 */
[-C--:B------:R-:W-:Y:S01]  /*41a0*/  FMUL.FTZ R61, R61, R177.reuse ;  /* 0x000000b13d3d7220 */ /* 0x080fe20000410000 */
[----:B------:R-:W1:Y:S01]  /*41b0*/  SHFL.BFLY PT, R161, R8, 0x1, 0x1f ;  /* 0x0c201f0008a17f89 */ /* 0x000e6200000e0000 */
[-C--:B------:R-:W-:Y:S01]  /*41c0*/  FMUL.FTZ R64, R64, R177.reuse ;  /* 0x000000b140407220 */ /* 0x080fe20000410000 */
[-C--:B------:R-:W-:Y:S01]  /*41d0*/  FMUL.FTZ R65, R65, R177.reuse ;  /* 0x000000b141417220 */ /* 0x080fe20000410000 */
[-C--:B------:R-:W-:Y:S01]  /*41e0*/  FMUL.FTZ R68, R68, R177.reuse ;  /* 0x000000b144447220 */ /* 0x080fe20000410000 */
[-C--:B------:R-:W-:Y:S01]  /*41f0*/  FMUL.FTZ R69, R69, R177.reuse ;  /* 0x000000b145457220 */ /* 0x080fe20000410000 */
[----:B------:R-:W-:Y:S01]  /*4200*/  MUFU.EX2 R191, R191 ;  /* 0x000000bf00bf7308 */ /* 0x000fe20000000800 */
[-C--:B------:R-:W-:Y:S01]  /*4210*/  FMUL.FTZ R72, R72, R177.reuse ;  /* 0x000000b148487220 */ /* 0x080fe20000410000 */
[-C--:B------:R-:W-:Y:S01]  /*4220*/  FMUL.FTZ R73, R73, R177.reuse ;  /* 0x000000b149497220 */ /* 0x080fe20000410000 */
[-C--:B------:R-:W-:Y:S01]  /*4230*/  FMUL.FTZ R76, R76, R177.reuse ;  /* 0x000000b14c4c7220 */ /* 0x080fe20000410000 */
        /* <DEDUP_REMOVED lines=14> */
[----:B------:R-:W-:Y:S01]  /*4320*/  FMUL.FTZ R101, R101, R177 ;  /* 0x000000b165657220 */ /* 0x000fe20000410000 */
[----:B-1----:R-:W-:Y:S01]  /*4330*/  FMNMX.FTZ R4, R8, R161, !PT ;  /* 0x000000a108047209 */ /* 0x002fe20007810000 */
[-C--:B------:R-:W-:Y:S01]  /*4340*/  FMUL.FTZ R104, R104, R177.reuse ;  /* 0x000000b168687220 */ /* 0x080fe20000410000 */
[-C--:B------:R-:W-:Y:S01]  /*4350*/  FMUL.FTZ R105, R105, R177.reuse ;  /* 0x000000b169697220 */ /* 0x080fe20000410000 */
[-C--:B------:R-:W-:Y:S01]  /*4360*/  FMUL.FTZ R108, R108, R177.reuse ;  /* 0x000000b16c6c7220 */ /* 0x080fe20000410000 */
[-C--:B------:R-:W-:Y:S01]  /*4370*/  FMUL.FTZ R109, R109, R177.reuse ;  /* 0x000000b16d6d7220 */ /* 0x080fe20000410000 */
[----:B------:R-:W-:Y:S01]  /*4380*/  FADD.FTZ R152, -R4, R7 ;  /* 0x0000000704987221 */ /* 0x000fe20000010100 */
[----:B------:R-:W-:Y:S01]  /*4390*/  MUFU.EX2 R8, R154 ;  /* 0x0000009a00087308 */ /* 0x000fe20000000800 */
[-C--:B------:R-:W-:Y:S01]  /*43a0*/  FMUL.FTZ R112, R112, R177.reuse ;  /* 0x000000b170707220 */ /* 0x080fe20000410000 */
[-C--:B------:R-:W-:Y:S01]  /*43b0*/  FMUL.FTZ R113, R113, R177.reuse ;  /* 0x000000b171717220 */ /* 0x080fe20000410000 */
[----:B------:R-:W-:Y:S01]  /*43c0*/  FMUL.FTZ R176, R152, UR10 ;  /* 0x0000000a98b07c20 */ /* 0x000fe20008410000 */
[----:B------:R-:W-:Y:S01]  /*43d0*/  FMUL.FTZ R152, R4, UR10 ;  /* 0x0000000a04987c20 */ /* 0x000fe20008410000 */
[-C--:B------:R-:W-:Y:S01]  /*43e0*/  FMUL.FTZ R116, R116, R177.reuse ;  /* 0x000000b174747220 */ /* 0x080fe20000410000 */
[-C--:B------:R-:W-:Y:S01]  /*43f0*/  FMUL.FTZ R117, R117, R177.reuse ;  /* 0x000000b175757220 */ /* 0x080fe20000410000 */
[----:B------:R-:W-:Y:S01]  /*4400*/  FMUL.FTZ R120, R120, R177 ;  /* 0x000000b178787220 */ /* 0x000fe20000410000 */
[--C-:B------:R-:W-:Y:S01]  /*4410*/  FFMA.FTZ R161, R10, UR10, -R152.reuse ;  /* 0x0000000a0aa17c23 */ /* 0x100fe20008010898 */
[--C-:B------:R-:W-:Y:S01]  /*4420*/  FFMA.FTZ R10, R11, UR10, -R152.reuse ;  /* 0x0000000a0b0a7c23 */ /* 0x100fe20008010898 */
[----:B------:R-:W-:Y:S01]  /*4430*/  MUFU.EX2 R176, R176 ;  /* 0x000000b000b07308 */ /* 0x000fe20000000800 */
[--C-:B------:R-:W-:Y:S01]  /*4440*/  FFMA.FTZ R11, R14, UR10, -R152.reuse ;  /* 0x0000000a0e0b7c23 */ /* 0x100fe20008010898 */
[--C-:B------:R-:W-:Y:S01]  /*4450*/  FFMA.FTZ R156, R15, UR10, -R152.reuse ;  /* 0x0000000a0f9c7c23 */ /* 0x100fe20008010898 */
[--C-:B------:R-:W-:Y:S01]  /*4460*/  FFMA.FTZ R14, R21, UR10, -R152.reuse ;  /* 0x0000000a150e7c23 */ /* 0x100fe20008010898 */
[--C-:B------:R-:W-:Y:S01]  /*4470*/  FFMA.FTZ R15, R23, UR10, -R152.reuse ;  /* 0x0000000a170f7c23 */ /* 0x100fe20008010898 */
[----:B------:R-:W-:Y:S01]  /*4480*/  FFMA.FTZ R21, R153, UR10, -R152 ;  /* 0x0000000a99157c23 */ /* 0x000fe20008010898 */
[----:B---3--:R-:W-:Y:S01]  /*4490*/  FADD.FTZ R153, R203, R6 ;  /* 0x00000006cb997221 */ /* 0x008fe20000010000 */
[--C-:B------:R-:W-:Y:S01]  /*44a0*/  FFMA.FTZ R160, R155, UR10, -R152.reuse ;  /* 0x0000000a9ba07c23 */ /* 0x100fe20008010898 */
[----:B------:R-:W1:Y:S01]  /*44b0*/  MUFU.EX2 R161, R161 ;  /* 0x000000a100a17308 */ /* 0x000e620000000800 */
[--C-:B------:R-:W-:Y:S01]  /*44c0*/  FFMA.FTZ R164, R158, UR10, -R152.reuse ;  /* 0x0000000a9ea47c23 */ /* 0x100fe20008010898 */
[----:B--2---:R-:W-:Y:S01]  /*44d0*/  FADD.FTZ R158, R198, R153 ;  /* 0x00000099c69e7221 */ /* 0x004fe20000010000 */
[--C-:B------:R-:W-:Y:S01]  /*44e0*/  FFMA.FTZ R23, R157, UR10, -R152.reuse ;  /* 0x0000000a9d177c23 */ /* 0x100fe20008010898 */
[--C-:B------:R-:W-:Y:S01]  /*44f0*/  FFMA.FTZ R163, R159, UR10, -R152.reuse ;  /* 0x0000000a9fa37c23 */ /* 0x100fe20008010898 */
[----:B------:R-:W-:Y:S01]  /*4500*/  FFMA.FTZ R170, R174, UR10, -R152 ;  /* 0x0000000aaeaa7c23 */ /* 0x000fe20008010898 */
[----:B0-----:R-:W-:Y:S01]  /*4510*/  FADD.FTZ R153, R211, R158 ;  /* 0x0000009ed3997221 */ /* 0x001fe20000010000 */
[--C-:B------:R-:W-:Y:S01]  /*4520*/  FFMA.FTZ R165, R175, UR10, -R152.reuse ;  /* 0x0000000aafa57c23 */ /* 0x100fe20008010898 */
[----:B------:R-:W0:Y:S01]  /*4530*/  MUFU.EX2 R10, R10 ;  /* 0x0000000a000a7308 */ /* 0x000e220000000800 */
[--C-:B------:R-:W-:Y:S01]  /*4540*/  FFMA.FTZ R167, R179, UR10, -R152.reuse ;  /* 0x0000000ab3a77c23 */ /* 0x100fe20008010898 */
[--C-:B------:R-:W-:Y:S01]  /*4550*/  FFMA.FTZ R6, R180, UR10, -R152.reuse ;  /* 0x0000000ab4067c23 */ /* 0x100fe20008010898 */
[--C-:B------:R-:W-:Y:S01]  /*4560*/  FFMA.FTZ R169, R181, UR10, -R152.reuse ;  /* 0x0000000ab5a97c23 */ /* 0x100fe20008010898 */
[--C-:B------:R-:W-:Y:S01]  /*4570*/  FFMA.FTZ R174, R182, UR10, -R152.reuse ;  /* 0x0000000ab6ae7c23 */ /* 0x100fe20008010898 */
[--C-:B------:R-:W-:Y:S01]  /*4580*/  FFMA.FTZ R171, R183, UR10, -R152.reuse ;  /* 0x0000000ab7ab7c23 */ /* 0x100fe20008010898 */
[--C-:B------:R-:W-:Y:S01]  /*4590*/  FFMA.FTZ R184, R184, UR10, -R152.reuse ;  /* 0x0000000ab8b87c23 */ /* 0x100fe20008010898 */
[--C-:B------:R-:W-:Y:S01]  /*45a0*/  FFMA.FTZ R185, R185, UR10, -R152.reuse ;  /* 0x0000000ab9b97c23 */ /* 0x100fe20008010898 */
[----:B------:R-:W2:Y:S01]  /*45b0*/  MUFU.EX2 R11, R11 ;  /* 0x0000000b000b7308 */ /* 0x000ea20000000800 */
[----:B-1----:R-:W-:Y:S01]  /*45c0*/  FFMA.FTZ R5, R176, R5, R161 ;  /* 0x00000005b0057223 */ /* 0x002fe200000100a1 */
[--C-:B------:R-:W-:Y:S01]  /*45d0*/  FFMA.FTZ R186, R186, UR10, -R152.reuse ;  /* 0x0000000ababa7c23 */ /* 0x100fe20008010898 */
[--C-:B------:R-:W-:Y:S01]  /*45e0*/  FFMA.FTZ R187, R187, UR10, -R152.reuse ;  /* 0x0000000abbbb7c23 */ /* 0x100fe20008010898 */
[----:B------:R-:W-:Y:S01]  /*45f0*/  FFMA.FTZ R188, R188, UR10, -R152 ;  /* 0x0000000abcbc7c23 */ /* 0x000fe20008010898 */
[-C--:B------:R-:W-:Y:S01]  /*4600*/  FMUL.FTZ R121, R121, R177.reuse ;  /* 0x000000b179797220 */ /* 0x080fe20000410000 */
[-C--:B------:R-:W-:Y:S01]  /*4610*/  FMUL.FTZ R124, R124, R177.reuse ;  /* 0x000000b17c7c7220 */ /* 0x080fe20000410000 */
[-C--:B------:R-:W-:Y:S01]  /*4620*/  FMUL.FTZ R125, R125, R177.reuse ;  /* 0x000000b17d7d7220 */ /* 0x080fe20000410000 */
[----:B------:R-:W1:Y:S01]  /*4630*/  MUFU.EX2 R156, R156 ;  /* 0x0000009c009c7308 */ /* 0x000e620000000800 */
[----:B0-----:R-:W-:Y:S01]  /*4640*/  FADD.FTZ R154, R10, R5 ;  /* 0x000000050a9a7221 */ /* 0x001fe20000010000 */
[-C--:B------:R-:W-:Y:S01]  /*4650*/  FMUL.FTZ R128, R128, R177.reuse ;  /* 0x000000b180807220 */ /* 0x080fe20000410000 */
[-C--:B------:R-:W-:Y:S01]  /*4660*/  FMUL.FTZ R129, R129, R177.reuse ;  /* 0x000000b181817220 */ /* 0x080fe20000410000 */
[-C--:B------:R-:W-:Y:S01]  /*4670*/  FMUL.FTZ R132, R132, R177.reuse ;  /* 0x000000b184847220 */ /* 0x080fe20000410000 */
[-C--:B------:R-:W-:Y:S01]  /*4680*/  FMUL.FTZ R133, R133, R177.reuse ;  /* 0x000000b185857220 */ /* 0x080fe20000410000 */
[-C--:B------:R-:W-:Y:S01]  /*4690*/  FMUL.FTZ R136, R136, R177.reuse ;  /* 0x000000b188887220 */ /* 0x080fe20000410000 */
[-C--:B------:R-:W-:Y:S01]  /*46a0*/  FMUL.FTZ R137, R137, R177.reuse ;  /* 0x000000b189897220 */ /* 0x080fe20000410000 */
[----:B------:R-:W0:Y:S01]  /*46b0*/  MUFU.EX2 R14, R14 ;  /* 0x0000000e000e7308 */ /* 0x000e220000000800 */
[----:B--2---:R-:W-:Y:S01]  /*46c0*/  FADD.FTZ R5, R11, R154 ;  /* 0x0000009a0b057221 */ /* 0x004fe20000010000 */
[----:B------:R-:W-:Y:S01]  /*46d0*/  FADD.FTZ R154, R190, R153 ;  /* 0x00000099be9a7221 */ /* 0x000fe20000010000 */
[-C--:B------:R-:W-:Y:S01]  /*46e0*/  FMUL.FTZ R140, R140, R177.reuse ;  /* 0x000000b18c8c7220 */ /* 0x080fe20000410000 */
[-C--:B------:R-:W-:Y:S01]  /*46f0*/  FMUL.FTZ R141, R141, R177.reuse ;  /* 0x000000b18d8d7220 */ /* 0x080fe20000410000 */
[-C--:B------:R-:W-:Y:S01]  /*4700*/  FMUL.FTZ R144, R144, R177.reuse ;  /* 0x000000b190907220 */ /* 0x080fe20000410000 */
[----:B------:R-:W-:Y:S01]  /*4710*/  FADD.FTZ R154, R191, R154 ;  /* 0x0000009abf9a7221 */ /* 0x000fe20000010000 */
[----:B------:R-:W-:Y:S01]  /*4720*/  FMUL.FTZ R145, R145, R177 ;  /* 0x000000b191917220 */ /* 0x000fe20000410000 */
[----:B------:R-:W2:Y:S01]  /*4730*/  MUFU.EX2 R15, R15 ;  /* 0x0000000f000f7308 */ /* 0x000ea20000000800 */
[C---:B-1----:R-:W-:Y:S01]  /*4740*/  FADD.FTZ R5, R156.reuse, R5 ;  /* 0x000000059c057221 */ /* 0x042fe20000010000 */
[----:B------:R-:W-:Y:S01]  /*4750*/  F2FP.F16.F32.PACK_AB R155, R156, R11 ;  /* 0x0000000b9c9b723e */ /* 0x000fe200000000ff */
[-C--:B------:R-:W-:Y:S01]  /*4760*/  FMUL.FTZ R148, R148, R177.reuse ;  /* 0x000000b194947220 */ /* 0x080fe20000410000 */
[----:B------:R-:W-:Y:S01]  /*4770*/  F2FP.F16.F32.PACK_AB R156, R191, R190 ;  /* 0x000000bebf9c723e */ /* 0x000fe200000000ff */
[----:B------:R-:W-:Y:S01]  /*4780*/  FMUL.FTZ R149, R149, R177 ;  /* 0x000000b195957220 */ /* 0x000fe20000410000 */
[-C--:B------:R-:W-:Y:S01]  /*4790*/  FMUL.FTZ R26, R26, R176.reuse ;  /* 0x000000b01a1a7220 */ /* 0x080fe20000410000 */
[-C--:B------:R-:W-:Y:S01]  /*47a0*/  FMUL.FTZ R27, R27, R176.reuse ;  /* 0x000000b01b1b7220 */ /* 0x080fe20000410000 */
[----:B------:R-:W1:Y:S01]  /*47b0*/  MUFU.EX2 R21, R21 ;  /* 0x0000001500157308 */ /* 0x000e620000000800 */
[----:B0-----:R-:W-:Y:S01]  /*47c0*/  FADD.FTZ R158, R14, R5 ;  /* 0x000000050e9e7221 */ /* 0x001fe20000010000 */
[----:B------:R-:W-:Y:S01]  /*47d0*/  FADD.FTZ R5, R189, R154 ;  /* 0x0000009abd057221 */ /* 0x000fe20000010000 */
[-C--:B------:R-:W-:Y:S01]  /*47e0*/  FMUL.FTZ R30, R30, R176.reuse ;  /* 0x000000b01e1e7220 */ /* 0x080fe20000410000 */
[-C--:B------:R-:W-:Y:S01]  /*47f0*/  FMUL.FTZ R31, R31, R176.reuse ;  /* 0x000000b01f1f7220 */ /* 0x080fe20000410000 */
[-C--:B------:R-:W-:Y:S01]  /*4800*/  FMUL.FTZ R34, R34, R176.reuse ;  /* 0x000000b022227220 */ /* 0x080fe20000410000 */
[----:B------:R-:W-:Y:S01]  /*4810*/  FADD.FTZ R5, R196, R5 ;  /* 0x00000005c4057221 */ /* 0x000fe20000010000 */
[----:B------:R-:W-:Y:S01]  /*4820*/  FMUL.FTZ R35, R35, R176 ;  /* 0x000000b023237220 */ /* 0x000fe20000410000 */
[----:B------:R-:W0:Y:S01]  /*4830*/  MUFU.EX2 R160, R160 ;  /* 0x000000a000a07308 */ /* 0x000e220000000800 */
[C---:B--2---:R-:W-:Y:S01]  /*4840*/  FADD.FTZ R158, R15.reuse, R158 ;  /* 0x0000009e0f9e7221 */ /* 0x044fe20000010000 */
[----:B------:R-:W-:Y:S01]  /*4850*/  F2FP.F16.F32.PACK_AB R157, R15, R14 ;  /* 0x0000000e0f9d723e */ /* 0x000fe200000000ff */
[-C--:B------:R-:W-:Y:S01]  /*4860*/  FMUL.FTZ R38, R38, R176.reuse ;  /* 0x000000b026267220 */ /* 0x080fe20000410000 */
[-C--:B------:R-:W-:Y:S01]  /*4870*/  FMUL.FTZ R39, R39, R176.reuse ;  /* 0x000000b027277220 */ /* 0x080fe20000410000 */
[-C--:B------:R-:W-:Y:S01]  /*4880*/  FMUL.FTZ R42, R42, R176.reuse ;  /* 0x000000b02a2a7220 */ /* 0x080fe20000410000 */
[-C--:B------:R-:W-:Y:S01]  /*4890*/  FMUL.FTZ R43, R43, R176.reuse ;  /* 0x000000b02b2b7220 */ /* 0x080fe20000410000 */
[-C--:B------:R-:W-:Y:S01]  /*48a0*/  FMUL.FTZ R46, R46, R176.reuse ;  /* 0x000000b02e2e7220 */ /* 0x080fe20000410000 */
[----:B------:R-:W2:Y:S01]  /*48b0*/  MUFU.EX2 R22, R22 ;  /* 0x0000001600167308 */ /* 0x000ea20000000800 */
[----:B-1----:R-:W-:Y:S01]  /*48c0*/  FADD.FTZ R153, R21, R158 ;  /* 0x0000009e15997221 */ /* 0x002fe20000010000 */
[-C--:B------:R-:W-:Y:S01]  /*48d0*/  FMUL.FTZ R47, R47, R176.reuse ;  /* 0x000000b02f2f7220 */ /* 0x080fe20000410000 */
[-C--:B------:R-:W-:Y:S01]  /*48e0*/  FMUL.FTZ R50, R50, R176.reuse ;  /* 0x000000b032327220 */ /* 0x080fe20000410000 */
[-C--:B------:R-:W-:Y:S01]  /*48f0*/  FMUL.FTZ R51, R51, R176.reuse ;  /* 0x000000b033337220 */ /* 0x080fe20000410000 */
[-C--:B------:R-:W-:Y:S01]  /*4900*/  FMUL.FTZ R54, R54, R176.reuse ;  /* 0x000000b036367220 */ /* 0x080fe20000410000 */
[-C--:B------:R-:W-:Y:S01]  /*4910*/  FMUL.FTZ R55, R55, R176.reuse ;  /* 0x000000b037377220 */ /* 0x080fe20000410000 */
[-C--:B------:R-:W-:Y:S01]  /*4920*/  FMUL.FTZ R58, R58, R176.reuse ;  /* 0x000000b03a3a7220 */ /* 0x080fe20000410000 */
[----:B------:R-:W1:Y:S01]  /*4930*/  MUFU.EX2 R23, R23 ;  /* 0x0000001700177308 */ /* 0x000e620000000800 */
[C---:B0-----:R-:W-:Y:S01]  /*4940*/  FADD.FTZ R154, R160.reuse, R153 ;  /* 0x00000099a09a7221 */ /* 0x041fe20000010000 */
[----:B------:R-:W-:Y:S01]  /*4950*/  F2FP.F16.F32.PACK_AB R159, R160, R21 ;  /* 0x00000015a09f723e */ /* 0x000fe200000000ff */
[-C--:B------:R-:W-:Y:S01]  /*4960*/  FMUL.FTZ R59, R59, R176.reuse ;  /* 0x000000b03b3b7220 */ /* 0x080fe20000410000 */
[-C--:B------:R-:W-:Y:S01]  /*4970*/  FMUL.FTZ R62, R62, R176.reuse ;  /* 0x000000b03e3e7220 */ /* 0x080fe20000410000 */
[-C--:B------:R-:W-:Y:S01]  /*4980*/  FMUL.FTZ R63, R63, R176.reuse ;  /* 0x000000b03f3f7220 */ /* 0x080fe20000410000 */
[-C--:B------:R-:W-:Y:S01]  /*4990*/  FMUL.FTZ R66, R66, R176.reuse ;  /* 0x000000b042427220 */ /* 0x080fe20000410000 */
[-C--:B------:R-:W-:Y:S01]  /*49a0*/  FMUL.FTZ R67, R67, R176.reuse ;  /* 0x000000b043437220 */ /* 0x080fe20000410000 */
[----:B------:R-:W0:Y:S01]  /*49b0*/  MUFU.EX2 R193, R193 ;  /* 0x000000c100c17308 */ /* 0x000e220000000800 */
[----:B--2---:R-:W-:Y:S01]  /*49c0*/  FADD.FTZ R158, R22, R5 ;  /* 0x00000005169e7221 */ /* 0x004fe20000010000 */
[-C--:B------:R-:W-:Y:S01]  /*49d0*/  FMUL.FTZ R70, R70, R176.reuse ;  /* 0x000000b046467220 */ /* 0x080fe20000410000 */
[-C--:B------:R-:W-:Y:S01]  /*49e0*/  FMUL.FTZ R71, R71, R176.reuse ;  /* 0x000000b047477220 */ /* 0x080fe20000410000 */
[-C--:B------:R-:W-:Y:S01]  /*49f0*/  FMUL.FTZ R74, R74, R176.reuse ;  /* 0x000000b04a4a7220 */ /* 0x080fe20000410000 */
[-C--:B------:R-:W-:Y:S01]  /*4a00*/  FMUL.FTZ R75, R75, R176.reuse ;  /* 0x000000b04b4b7220 */ /* 0x080fe20000410000 */
[-C--:B------:R-:W-:Y:S01]  /*4a10*/  FMUL.FTZ R78, R78, R176.reuse ;  /* 0x000000b04e4e7220 */ /* 0x080fe20000410000 */
[----:B------:R-:W-:Y:S01]  /*4a20*/  FMUL.FTZ R79, R79, R176 ;  /* 0x000000b04f4f7220 */ /* 0x000fe20000410000 */
[----:B------:R-:W2:Y:S01]  /*4a30*/  MUFU.EX2 R164, R164 ;  /* 0x000000a400a47308 */ /* 0x000ea20000000800 */
[----:B-1----:R-:W-:Y:S01]  /*4a40*/  FADD.FTZ R5, R23, R154 ;  /* 0x0000009a17057221 */ /* 0x002fe20000010000 */
[----:B------:R-:W-:Y:S01]  /*4a50*/  F2FP.F16.F32.PACK_AB R154, R211, R198 ;  /* 0x000000c6d39a723e */ /* 0x000fe200000000ff */
[-C--:B------:R-:W-:Y:S01]  /*4a60*/  FMUL.FTZ R82, R82, R176.reuse ;  /* 0x000000b052527220 */ /* 0x080fe20000410000 */
[-C--:B------:R-:W-:Y:S01]  /*4a70*/  FMUL.FTZ R83, R83, R176.reuse ;  /* 0x000000b053537220 */ /* 0x080fe20000410000 */
[-C--:B------:R-:W-:Y:S01]  /*4a80*/  FMUL.FTZ R86, R86, R176.reuse ;  /* 0x000000b056567220 */ /* 0x080fe20000410000 */
[-C--:B------:R-:W-:Y:S01]  /*4a90*/  FMUL.FTZ R87, R87, R176.reuse ;  /* 0x000000b057577220 */ /* 0x080fe20000410000 */
[----:B------:R-:W-:Y:S01]  /*4aa0*/  FMUL.FTZ R90, R90, R176 ;  /* 0x000000b05a5a7220 */ /* 0x000fe20000410000 */
[----:B------:R-:W-:Y:S01]  /*4ab0*/  MUFU.EX2 R162, R162 ;  /* 0x000000a200a27308 */ /* 0x000fe20000000800 */
        /* <DEDUP_REMOVED lines=31> */
[----:B------:R0:W-:Y:S01]  /*4cb0*/  MUFU.EX2 R7, R172 ;  /* 0x000000ac00077308 */ /* 0x0001e20000000800 */
[-C--:B------:R-:W-:Y:S01]  /*4cc0*/  FMUL.FTZ R139, R139, R176.reuse ;  /* 0x000000b08b8b7220 */ /* 0x080fe20000410000 */
[-C--:B------:R-:W-:Y:S01]  /*4cd0*/  FMUL.FTZ R142, R142, R176.reuse ;  /* 0x000000b08e8e7220 */ /* 0x080fe20000410000 */
[-C--:B------:R-:W-:Y:S01]  /*4ce0*/  FMUL.FTZ R143, R143, R176.reuse ;  /* 0x000000b08f8f7220 */ /* 0x080fe20000410000 */
[-C--:B------:R-:W-:Y:S01]  /*4cf0*/  FMUL.FTZ R146, R146, R176.reuse ;  /* 0x000000b092927220 */ /* 0x080fe20000410000 */
[-C--:B------:R-:W-:Y:S01]  /*4d00*/  FMUL.FTZ R147, R147, R176.reuse ;  /* 0x000000b093937220 */ /* 0x080fe20000410000 */
[-C--:B------:R-:W-:Y:S01]  /*4d10*/  FMUL.FTZ R150, R150, R176.reuse ;  /* 0x000000b096967220 */ /* 0x080fe20000410000 */
[----:B------:R-:W-:Y:S01]  /*4d20*/  FMUL.FTZ R151, R151, R176 ;  /* 0x000000b097977220 */ /* 0x000fe20000410000 */
[----:B------:R-:W2:Y:S01]  /*4d30*/  MUFU.EX2 R20, R20 ;  /* 0x0000001400147308 */ /* 0x000ea20000000800 */
[----:B0-----:R-:W-:Y:S01]  /*4d40*/  FFMA.FTZ R172, R178, UR10, -R152 ;  /* 0x0000000ab2ac7c23 */ /* 0x001fe20008010898 */
[----:B------:R-:W-:Y:S01]  /*4d50*/  FADD.FTZ R178, R162, R153 ;  /* 0x00000099a2b27221 */ /* 0x000fe20000010000 */
[----:B-1----:R-:W-:Y:S01]  /*4d60*/  FADD.FTZ R158, R170, R5 ;  /* 0x00000005aa9e7221 */ /* 0x002fe20000010000 */
[----:B------:R-:W-:-:S02]  /*4d70*/  F2FP.F16.F32.PACK_AB R153, R10, R161 ;  /* 0x000000a10a99723e */ /* 0x000fc400000000ff */
[----:B------:R-:W-:Y:S01]  /*4d80*/  FADD.FTZ R11, R195, R178 ;  /* 0x000000b2c30b7221 */ /* 0x000fe20000010000 */
[----:B------:R-:W-:Y:S01]  /*4d90*/  F2FP.F16.F32.PACK_AB R161, R164, R23 ;  /* 0x00000017a4a1723e */ /* 0x000fe200000000ff */
[----:B------:R-:W0:Y:S01]  /*4da0*/  MUFU.EX2 R165, R165 ;  /* 0x000000a500a57308 */ /* 0x000e220000000800 */
[----:B------:R-:W-:Y:S02]  /*4db0*/  F2FP.F16.F32.PACK_AB R163, R170, R163 ;  /* 0x000000a3aaa3723e */ /* 0x000fe400000000ff */
[----:B------:R-:W-:Y:S02]  /*4dc0*/  F2FP.F16.F32.PACK_AB R152, R203, R192 ;  /* 0x000000c0cb98723e */ /* 0x000fe400000000ff */
[----:B------:R-:W-:-:S03]  /*4dd0*/  F2FP.F16.F32.PACK_AB R162, R195, R162 ;  /* 0x000000a2c3a2723e */ /* 0x000fc600000000ff */
[----:B------:R-:W1:Y:S01]  /*4de0*/  MUFU.EX2 R201, R201 ;  /* 0x000000c900c97308 */ /* 0x000e620000000800 */
[----:B--2---:R-:W-:-:S07]  /*4df0*/  FADD.FTZ R178, R20, R11 ;  /* 0x0000000b14b27221 */ /* 0x004fce0000010000 */
[----:B------:R-:W2:Y:S01]  /*4e00*/  MUFU.EX2 R172, R172 ;  /* 0x000000ac00ac7308 */ /* 0x000ea20000000800 */
[----:B0-----:R-:W-:Y:S01]  /*4e10*/  FADD.FTZ R5, R165, R158 ;  /* 0x0000009ea5057221 */ /* 0x001fe20000010000 */
[----:B------:R-:W-:-:S06]  /*4e20*/  F2FP.F16.F32.PACK_AB R158, R196, R189 ;  /* 0x000000bdc49e723e */ /* 0x000fcc00000000ff */
[----:B------:R-:W0:Y:S01]  /*4e30*/  MUFU.EX2 R13, R13 ;  /* 0x0000000d000d7308 */ /* 0x000e220000000800 */
[C---:B-1----:R-:W-:Y:S01]  /*4e40*/  FADD.FTZ R178, R201.reuse, R178 ;  /* 0x000000b2c9b27221 */ /* 0x042fe20000010000 */
[----:B------:R-:W-:-:S06]  /*4e50*/  F2FP.F16.F32.PACK_AB R164, R201, R20 ;  /* 0x00000014c9a4723e */ /* 0x000fcc00000000ff */
[----:B------:R-:W1:Y:S01]  /*4e60*/  MUFU.EX2 R167, R167 ;  /* 0x000000a700a77308 */ /* 0x000e620000000800 */
[C---:B--2---:R-:W-:Y:S01]  /*4e70*/  FADD.FTZ R14, R172.reuse, R5 ;  /* 0x00000005ac0e7221 */ /* 0x044fe20000010000 */
[----:B------:R-:W-:-:S06]  /*4e80*/  F2FP.F16.F32.PACK_AB R165, R172, R165 ;  /* 0x000000a5aca5723e */ /* 0x000fcc00000000ff */
[----:B------:R-:W2:Y:S01]  /*4e90*/  MUFU.EX2 R166, R166 ;  /* 0x000000a600a67308 */ /* 0x000ea20000000800 */
[----:B0-----:R-:W-:-:S07]  /*4ea0*/  FADD.FTZ R5, R13, R178 ;  /* 0x000000b20d057221 */ /* 0x001fce0000010000 */
[----:B------:R-:W0:Y:S01]  /*4eb0*/  MUFU.EX2 R6, R6 ;  /* 0x0000000600067308 */ /* 0x000e220000000800 */
[----:B-1----:R-:W-:-:S07]  /*4ec0*/  FADD.FTZ R11, R167, R14 ;  /* 0x0000000ea70b7221 */ /* 0x002fce0000010000 */
[----:B------:R-:W1:Y:S01]  /*4ed0*/  MUFU.EX2 R168, R168 ;  /* 0x000000a800a87308 */ /* 0x000e620000000800 */
[C---:B--2---:R-:W-:Y:S01]  /*4ee0*/  FADD.FTZ R5, R166.reuse, R5 ;  /* 0x00000005a6057221 */ /* 0x044fe20000010000 */
[----:B------:R-:W-:-:S06]  /*4ef0*/  F2FP.F16.F32.PACK_AB R166, R166, R13 ;  /* 0x0000000da6a6723e */ /* 0x000fcc00000000ff */
[----:B------:R-:W2:Y:S01]  /*4f00*/  MUFU.EX2 R169, R169 ;  /* 0x000000a900a97308 */ /* 0x000ea20000000800 */
[C---:B0-----:R-:W-:Y:S01]  /*4f10*/  FADD.FTZ R14, R6.reuse, R11 ;  /* 0x0000000b060e7221 */ /* 0x041fe20000010000 */
[----:B------:R-:W-:-:S06]  /*4f20*/  F2FP.F16.F32.PACK_AB R167, R6, R167 ;  /* 0x000000a706a7723e */ /* 0x000fcc00000000ff */
[----:B------:R-:W0:Y:S01]  /*4f30*/  MUFU.EX2 R197, R197 ;  /* 0x000000c500c57308 */ /* 0x000e220000000800 */
[----:B-1----:R-:W-:-:S07]  /*4f40*/  FADD.FTZ R22, R168, R5 ;  /* 0x00000005a8167221 */ /* 0x002fce0000010000 */
[----:B------:R-:W1:Y:S01]  /*4f50*/  MUFU.EX2 R174, R174 ;  /* 0x000000ae00ae7308 */ /* 0x000e620000000800 */
[----:B--2---:R-:W-:-:S07]  /*4f60*/  FADD.FTZ R5, R169, R14 ;  /* 0x0000000ea9057221 */ /* 0x004fce0000010000 */
[----:B------:R-:W2:Y:S01]  /*4f70*/  MUFU.EX2 R12, R12 ;  /* 0x0000000c000c7308 */ /* 0x000ea20000000800 */
[C---:B0-----:R-:W-:Y:S01]  /*4f80*/  FADD.FTZ R11, R197.reuse, R22 ;  /* 0x00000016c50b7221 */ /* 0x041fe20000010000 */
[----:B------:R-:W-:-:S06]  /*4f90*/  F2FP.F16.F32.PACK_AB R168, R197, R168 ;  /* 0x000000a8c5a8723e */ /* 0x000fcc00000000ff */
[----:B------:R-:W0:Y:S01]  /*4fa0*/  MUFU.EX2 R171, R171 ;  /* 0x000000ab00ab7308 */ /* 0x000e220000000800 */
[C---:B-1----:R-:W-:Y:S01]  /*4fb0*/  FADD.FTZ R14, R174.reuse, R5 ;  /* 0x00000005ae0e7221 */ /* 0x042fe20000010000 */
[----:B------:R-:W-:Y:S02]  /*4fc0*/  F2FP.F16.F32.PACK_AB R169, R174, R169 ;  /* 0x000000a9aea9723e */ /* 0x000fe400000000ff */
[----:B------:R-:W-:-:S04]  /*4fd0*/  F2FP.F16.F32.PACK_AB R174, R7, R8 ;  /* 0x0000000807ae723e */ /* 0x000fc800000000ff */
[----:B------:R-:W1:Y:S01]  /*4fe0*/  MUFU.EX2 R199, R199 ;  /* 0x000000c700c77308 */ /* 0x000e620000000800 */
[----:B--2---:R-:W-:-:S07]  /*4ff0*/  FADD.FTZ R20, R12, R11 ;  /* 0x0000000b0c147221 */ /* 0x004fce0000010000 */
[----:B------:R-:W2:Y:S01]  /*5000*/  MUFU.EX2 R10, R184 ;  /* 0x000000b8000a7308 */ /* 0x000ea20000000800 */
[----:B0-----:R-:W-:-:S07]  /*5010*/  FADD.FTZ R5, R171, R14 ;  /* 0x0000000eab057221 */ /* 0x001fce0000010000 */
        /* <DEDUP_REMOVED lines=12> */
[----:B------:R-:W-:-:S03]  /*50e0*/  F2FP.F16.F32.PACK_AB R172, R194, R9 ;  /* 0x00000009c2ac723e */ /* 0x000fc600000000ff */
[----:B------:R-:W-:-:S03]  /*50f0*/  FADD.FTZ R10, R8, R5 ;  /* 0x00000005080a7221 */ /* 0x000fc60000010000 */
[----:B------:R-:W2:Y:S01]  /*5100*/  MUFU.EX2 R188, R188 ;  /* 0x000000bc00bc7308 */ /* 0x000ea20000000800 */
[C---:B0-----:R-:W-:Y:S01]  /*5110*/  FADD.FTZ R6, R186.reuse, R11 ;  /* 0x0000000bba067221 */ /* 0x041fe20000010000 */
[----:B------:R-:W-:-:S03]  /*5120*/  F2FP.F16.F32.PACK_AB R173, R186, R173 ;  /* 0x000000adbaad723e */ /* 0x000fc600000000ff */
[----:B-1----:R-:W-:Y:S01]  /*5130*/  FADD.FTZ R5, R175, R6 ;  /* 0x00000006af057221 */ /* 0x002fe20000010000 */
[----:B------:R-:W-:-:S03]  /*5140*/  FADD.FTZ R6, R7, R10 ;  /* 0x0000000a07067221 */ /* 0x000fc60000010000 */
[C---:B--2---:R-:W-:Y:S01]  /*5150*/  FADD.FTZ R5, R188.reuse, R5 ;  /* 0x00000005bc057221 */ /* 0x044fe20000010000 */
[----:B------:R-:W-:Y:S01]  /*5160*/  F2FP.F16.F32.PACK_AB R175, R188, R175 ;  /* 0x000000afbcaf723e */ /* 0x000fe200000000ff */
[----:B------:R-:W-:Y:S06]  /*5170*/  @!P0 BRA `(.L_x_25) ;  /* 0x0000000000048947 */ /* 0x000fec0003800000 */
[----:B------:R-:W-:Y:S01]  /*5180*/  BPT.TRAP 0x1 ;  /* 0x000000040000795c */ /* 0x000fe20000300000 */
.L_x_25:
[----:B------:R-:W-:-:S04]  /*5190*/  MOV R7, UR27 ;  /* 0x0000001b00077c02 */ /* 0x000fc80008000f00 */
[----:B------:R0:W1:Y:S01]  /*51a0*/  SYNCS.PHASECHK.TRANS64.TRYWAIT P2, [UR25+0x22850], R7 ;  /* 0x02285007ff0075a7 */ /* 0x0000620008040159 */
[----:B------:R-:W-:Y:S05]  /*51b0*/  @!P0 BRA `(.L_x_26) ;  /* 0x0000000000048947 */ /* 0x000fea0003800000 */
[----:B------:R-:W-:Y:S01]  /*51c0*/  BPT.TRAP 0x1 ;  /* 0x000000040000795c */ /* 0x000fe20000300000 */
.L_x_26:
[----:B0-----:R-:W-:Y:S01]  /*51d0*/  VIADD R7, R202, 0x8 ;  /* 0x00000008ca077836 */ /* 0x001fe20000000000 */
[----:B-1----:R-:W-:Y:S06]  /*51e0*/  @P2 BRA `(.L_x_27) ;  /* 0x00000000000c2947 */ /* 0x002fec0003800000 */
[----:B------:R-:W-:-:S04]  /*51f0*/  IMAD.U32 R8, RZ, RZ, UR27 ;  /* 0x0000001bff087e24 */ /* 0x000fc8000f8e00ff */
[----:B------:R-:W0:Y:S02]  /*5200*/  SYNCS.PHASECHK.TRANS64.TRYWAIT P2, [UR25+0x22850], R8 ;  /* 0x02285008ff0075a7 */ /* 0x000e240008040159 */
[----:B0-----:R-:W-:Y:S05]  /*5210*/  @!P2 BRA `(.L_x_28) ;  /* 0x000000680074a947 */ /* 0x001fea0003800000 */
.L_x_27:
[----:B------:R1:W-:Y:S01]  /*5220*/  BAR.SYNC.DEFER_BLOCKING R7, 0x100 ;  /* 0x000400070000751d */ /* 0x0003e20000010000 */
[----:B------:R-:W-:-:S05]  /*5230*/  UIMAD UR11, UR37, 0xc00, UR21 ;  /* 0x00000c00250b78a4 */ /* 0x000fca000f8e0215 */
[----:B------:R-:W-:Y:S02]  /*5240*/  UMOV UR7, 0x40000040 ;  /* 0x4000004000077882 */ /* 0x000fe40000000000 */
[----:B------:R-:W-:Y:S01]  /*5250*/  UMOV UR6, UR11 ;  /* 0x0000000b00067c82 */ /* 0x000fe20008000000 */
[----:B------:R-:W-:-:S06]  /*5260*/  WARPGROUP.ARRIVE ;  /* 0x00000000000079c5 */ /* 0x000fcc0000000000 */
        /* <DEDUP_REMOVED lines=32> */
[----:B-1----:R-:W-:Y:S05]  /*5470*/  @!P0 BRA `(.L_x_29) ;  /* 0x0000000000048947 */ /* 0x002fea0003800000 */
[----:B------:R-:W-:Y:S01]  /*5480*/  BPT.TRAP 0x1 ;  /* 0x000000040000795c */ /* 0x000fe20000300000 */
.L_x_29:
[----:B------:R-:W-:Y:S01]  /*5490*/  UIADD3 UR25, UR25, 0x22860, URZ ;  /* 0x0002286019197890 */ /* 0x000fe2000fffe03f */
[----:B------:R-:W-:Y:S02]  /*54a0*/  IMAD.MOV.U32 R7, RZ, RZ, R4 ;  /* 0x000000ffff077224 */ /* 0x000fe400078e0004 */
[----:B0-----:R-:W-:Y:S01]  /*54b0*/  IMAD.MOV.U32 R8, RZ, RZ, R3 ;  /* 0x000000ffff087224 */ /* 0x001fe200078e0003 */
[----:B------:R-:W-:-:S09]  /*54c0*/  UPRMT UR25, UR24, 0x654, UR25 ;  /* 0x0000065418197896 */ /* 0x000fd20008000019 */
[----:B------:R-:W-:Y:S01]  /*54d0*/  SYNCS.ARRIVE.TRANS64.RED.A1T0 RZ, [UR25], RZ ;  /* 0x000000ffffff79a7 */ /* 0x000fe20008100419 */
[----:B------:R-:W-:Y:S05]  /*54e0*/  @P1 BRA `(.L_x_30) ;  /* 0xffffffdc00241947 */ /* 0x000fea000383ffff */
.L_x_19:
[----:B------:R-:W4:Y:S01]  /*54f0*/  SHFL.BFLY PT, R7, R6, 0x2, 0x1f ;  /* 0x0c401f0006077f89 */ /* 0x000f2200000e0000 */
[----:B------:R-:W0:Y:S01]  /*5500*/  S2UR UR6, SR_SWINHI ;  /* 0x00000000000679c3 */ /* 0x000e220000002f00 */
[----:B------:R-:W-:Y:S01]  /*5510*/  IMAD.U32 R12, RZ, RZ, UR10 ;  /* 0x0000000aff0c7e24 */ /* 0x000fe2000f8e00ff */
[----:B------:R-:W-:Y:S01]  /*5520*/  ULDC.64 UR8, c[0x0][0xae8] ;  /* 0x0002ba0000087ab9 */ /* 0x000fe20000000a00 */
[----:B------:R-:W1:Y:S01]  /*5530*/  SHFL.BFLY PT, R10, R5, 0x2, 0x1f ;  /* 0x0c401f00050a7f89 */ /* 0x000e6200000e0000 */
[----:B------:R-:W-:Y:S01]  /*5540*/  IMAD.U32 R22, RZ, RZ, UR10 ;  /* 0x0000000aff167e24 */ /* 0x000fe2000f8e00ff */
[----:B------:R-:W-:-:S03]  /*5550*/  ULDC UR10, c[0x0][0xc44] ;  /* 0x00031100000a7ab9 */ /* 0x000fc60000000800 */
[----:B------:R2:W-:Y:S08]  /*5560*/  BAR.ARV R0, 0x100 ;  /* 0x000400000000751d */ /* 0x0005f00000002000 */
[----:B------:R-:W3:Y:S01]  /*5570*/  LDC R211, c[0x0][0xbe8] ;  /* 0x0002fa00ffd37b82 */ /* 0x000ee20000000800 */
[----:B--2---:R-:W-:Y:S02]  /*5580*/  IMAD.MOV.U32 R0, RZ, RZ, RZ ;  /* 0x000000ffff007224 */ /* 0x004fe400078e00ff */
[----:B----4-:R-:W-:Y:S01]  /*5590*/  FADD.FTZ R7, R7, R6 ;  /* 0x0000000607077221 */ /* 0x010fe20000010000 */
[----:B------:R-:W-:Y:S01]  /*55a0*/  UMOV UR4, UR22 ;  /* 0x0000001600047c82 */ /* 0x000fe20008000000 */
[----:B0-----:R-:W-:Y:S01]  /*55b0*/  UMOV UR5, UR6 ;  /* 0x0000000600057c82 */ /* 0x001fe20008000000 */
[----:B------:R-:W-:Y:S01]  /*55c0*/  IMAD.MOV.U32 R6, RZ, RZ, -0x800000 ;  /* 0xff800000ff067424 */ /* 0x000fe200078e00ff */
[----:B------:R-:W-:Y:S01]  /*55d0*/  ULDC.64 UR6, c[0x0][0xb90] ;  /* 0x0002e40000067ab9 */ /* 0x000fe20000000a00 */
[----:B-1----:R-:W-:Y:S01]  /*55e0*/  FADD.FTZ R10, R10, R5 ;  /* 0x000000050a0a7221 */ /* 0x002fe20000010000 */
[----:B---3--:R-:W0:Y:S01]  /*55f0*/  SHFL.BFLY PT, R8, R7, 0x1, 0x1f ;  /* 0x0c201f0007087f89 */ /* 0x008e2200000e0000 */
[----:B------:R-:W-:-:S02]  /*5600*/  IMAD.U32 R11, RZ, RZ, UR5 ;  /* 0x00000005ff0b7e24 */ /* 0x000fc4000f8e00ff */
[----:B------:R-:W-:Y:S01]  /*5610*/  IMAD.MOV.U32 R5, RZ, RZ, -0x800000 ;  /* 0xff800000ff057424 */ /* 0x000fe200078e00ff */
[----:B------:R-:W1:Y:S01]  /*5620*/  SHFL.BFLY PT, R9, R10, 0x1, 0x1f ;  /* 0x0c201f000a097f89 */ /* 0x000e6200000e0000 */
[----:B0-----:R-:W-:Y:S01]  /*5630*/  FADD.FTZ R13, R7, R8 ;  /* 0x00000008070d7221 */ /* 0x001fe20000010000 */
[----:B------:R-:W-:Y:S02]  /*5640*/  IMAD.MOV.U32 R8, RZ, RZ, RZ ;  /* 0x000000ffff087224 */ /* 0x000fe400078e00ff */
[----:B-1----:R-:W-:Y:S01]  /*5650*/  FADD.FTZ R14, R10, R9 ;  /* 0x000000090a0e7221 */ /* 0x002fe20000010000 */
[----:B------:R-:W-:Y:S08]  /*5660*/  BAR.ARV 0x8, 0x180 ;  /* 0x0206000000007b1d */ /* 0x000ff00000002000 */
[----:B------:R-:W-:Y:S01]  /*5670*/  BAR.SYNC.DEFER_BLOCKING 0x1, 0x100 ;  /* 0x0044000000007b1d */ /* 0x000fe20000010000 */
[----:B------:R-:W-:Y:S01]  /*5680*/  FSETP.NE.FTZ.AND P0, PT, R13, RZ, PT ;  /* 0x000000ff0d00720b */ /* 0x000fe20003f15000 */
[----:B------:R-:W-:Y:S01]  /*5690*/  IMAD.U32 R10, RZ, RZ, UR4 ;  /* 0x00000004ff0a7e24 */ /* 0x000fe2000f8e00ff */
[----:B------:R-:W-:Y:S01]  /*56a0*/  FSETP.NE.FTZ.AND P1, PT, R14, RZ, PT ;  /* 0x000000ff0e00720b */ /* 0x000fe20003f35000 */
[----:B------:R-:W-:Y:S01]  /*56b0*/  UIADD3 UR4, -UR43, URZ, URZ ;  /* 0x0000003f2b047290 */ /* 0x000fe2000fffe13f */
[----:B------:R-:W-:-:S03]  /*56c0*/  LEA R9, R200, R2, 0x6 ;  /* 0x00000002c8097211 */ /* 0x000fc600078e30ff */
[----:B------:R-:W-:-:S04]  /*56d0*/  UIMAD UR10, UR10, UR4, UR40 ;  /* 0x000000040a0a72a4 */ /* 0x000fc8000f8e0228 */
[----:B------:R-:W-:Y:S02]  /*56e0*/  USHF.R.S32.HI UR11, URZ, 0x1f, UR10 ;  /* 0x0000001f3f0b7899 */ /* 0x000fe4000801140a */
[----:B------:R-:W0:Y:S01]  /*56f0*/  @P0 MUFU.RCP R8, R13 ;  /* 0x0000000d00080308 */ /* 0x000e220000001000 */
[----:B------:R-:W-:Y:S01]  /*5700*/  @P0 FMUL.FTZ R12, R12, 0.69314718246459960938 ;  /* 0x3f3172180c0c0820 */ /* 0x000fe20000410000 */
[----:B------:R-:W-:Y:S01]  /*5710*/  @P1 FMUL.FTZ R22, R22, 0.69314718246459960938 ;  /* 0x3f31721816161820 */ /* 0x000fe20000410000 */
[----:B------:R-:W-:Y:S02]  /*5720*/  UIMAD.WIDE.U32 UR4, UR10, UR6, URZ ;  /* 0x000000060a0472a5 */ /* 0x000fe4000f8e003f */
[----:B------:R-:W-:-:S03]  /*5730*/  UIMAD UR6, UR11, UR6, URZ ;  /* 0x000000060b0672a4 */ /* 0x000fc6000f8e023f */
[----:B------:R-:W-:Y:S01]  /*5740*/  @P1 MUFU.RCP R0, R14 ;  /* 0x0000000e00001308 */ /* 0x000fe20000001000 */
[----:B------:R-:W-:Y:S02]  /*5750*/  UIMAD UR6, UR10, UR7, UR6 ;  /* 0x000000070a0672a4 */ /* 0x000fe4000f8e0206 */
[----:B------:R-:W-:-:S05]  /*5760*/  USHF.R.S32.HI UR7, URZ, 0x1f, UR43 ;  /* 0x0000001f3f077899 */ /* 0x000fca000801142b */
[----:B------:R-:W1:Y:S01]  /*5770*/  @P0 MUFU.LG2 R13, R13 ;  /* 0x0000000d000d0308 */ /* 0x000e620000000c00 */
[-C--:B0-----:R-:W-:Y:S01]  /*5780*/  FMUL.FTZ R180, R29, R8.reuse ;  /* 0x000000081db47220 */ /* 0x081fe20000410000 */
[-C--:B------:R-:W-:Y:S01]  /*5790*/  FMUL.FTZ R25, R25, R8.reuse ;  /* 0x0000000819197220 */ /* 0x080fe20000410000 */
[-C--:B------:R-:W-:Y:S01]  /*57a0*/  FMUL.FTZ R24, R24, R8.reuse ;  /* 0x0000000818187220 */ /* 0x080fe20000410000 */
[-C--:B------:R-:W-:Y:S01]  /*57b0*/  FMUL.FTZ R28, R28, R8.reuse ;  /* 0x000000081c1c7220 */ /* 0x080fe20000410000 */
[-C--:B------:R-:W-:Y:S01]  /*57c0*/  FMUL.FTZ R33, R33, R8.reuse ;  /* 0x0000000821217220 */ /* 0x080fe20000410000 */
[-C--:B------:R-:W-:Y:S01]  /*57d0*/  FMUL.FTZ R32, R32, R8.reuse ;  /* 0x0000000820207220 */ /* 0x080fe20000410000 */
[-C--:B------:R-:W-:Y:S01]  /*57e0*/  FMUL.FTZ R29, R37, R8.reuse ;  /* 0x00000008251d7220 */ /* 0x080fe20000410000 */
[----:B------:R-:W0:Y:S01]  /*57f0*/  @P1 MUFU.LG2 R14, R14 ;  /* 0x0000000e000e1308 */ /* 0x000e220000000c00 */
[-C--:B------:R-:W-:Y:S01]  /*5800*/  FMUL.FTZ R36, R36, R8.reuse ;  /* 0x0000000824247220 */ /* 0x080fe20000410000 */
        /* <DEDUP_REMOVED lines=55> */
[----:B------:R-:W-:Y:S01]  /*5b80*/  FMUL.FTZ R148, R148, R8 ;  /* 0x0000000894947220 */ /* 0x000fe20000410000 */
[----:B------:R-:W-:-:S04]  /*5b90*/  IMAD.WIDE R8, R9, 0x2, R10 ;  /* 0x0000000209087825 */ /* 0x000fc800078e020a */
[----:B-1----:R-:W-:Y:S01]  /*5ba0*/  @P0 FMUL.FTZ R13, R13, 0.69314718246459960938 ;  /* 0x3f3172180d0d0820 */ /* 0x002fe20000410000 */
[----:B0-----:R-:W-:Y:S01]  /*5bb0*/  @P1 FMUL.FTZ R15, R14, 0.69314718246459960938 ;  /* 0x3f3172180e0f1820 */ /* 0x001fe20000410000 */
[----:B------:R-:W-:Y:S01]  /*5bc0*/  FMUL.FTZ R7, R99, R0 ;  /* 0x0000000063077220 */ /* 0x000fe20000410000 */
[----:B------:R-:W-:-:S04]  /*5bd0*/  IMAD.WIDE R10, R210, 0x2, R10 ;  /* 0x00000002d20a7825 */ /* 0x000fc800078e020a */
[----:B------:R-:W-:Y:S01]  /*5be0*/  FMUL.FTZ R77, R103, R0 ;  /* 0x00000000674d7220 */ /* 0x000fe20000410000 */
[----:B------:R-:W-:Y:S01]  /*5bf0*/  @P0 FFMA.FTZ R6, R12, R3, R13 ;  /* 0x000000030c060223 */ /* 0x000fe2000001000d */
[----:B------:R-:W-:Y:S01]  /*5c00*/  @P1 FFMA.FTZ R5, R22, R4, R15 ;  /* 0x0000000416051223 */ /* 0x000fe2000001000f */
[-C--:B------:R-:W-:Y:S01]  /*5c10*/  FMUL.FTZ R167, R127, R0.reuse ;  /* 0x000000007fa77220 */ /* 0x080fe20000410000 */
[C---:B------:R-:W-:Y:S01]  /*5c20*/  IADD3 R21, P3, R10.reuse, 0xc060, RZ ;  /* 0x0000c0600a157810 */ /* 0x040fe20007f7e0ff */
[-C--:B------:R-:W-:Y:S01]  /*5c30*/  FMUL.FTZ R169, R131, R0.reuse ;  /* 0x0000000083a97220 */ /* 0x080fe20000410000 */
[C---:B------:R-:W-:Y:S01]  /*5c40*/  IADD3 R103, P4, R10.reuse, 0xc040, RZ ;  /* 0x0000c0400a677810 */ /* 0x040fe20007f9e0ff */
[-C--:B------:R-:W-:Y:S01]  /*5c50*/  FMUL.FTZ R171, R135, R0.reuse ;  /* 0x0000000087ab7220 */ /* 0x080fe20000410000 */
[----:B------:R-:W-:Y:S01]  /*5c60*/  LOP3.LUT R20, R21, 0x380, RZ, 0xc0, !PT ;  /* 0x0000038015147812 */ /* 0x000fe200078ec0ff */
[-C--:B------:R-:W-:Y:S01]  /*5c70*/  FMUL.FTZ R173, R139, R0.reuse ;  /* 0x000000008bad7220 */ /* 0x080fe20000410000 */
[----:B------:R-:W-:Y:S01]  /*5c80*/  IADD3 R52, P5, R10, 0xc020, RZ ;  /* 0x0000c0200a347810 */ /* 0x000fe20007fbe0ff */
[-C--:B------:R-:W-:Y:S01]  /*5c90*/  FMUL.FTZ R175, R143, R0.reuse ;  /* 0x000000008faf7220 */ /* 0x080fe20000410000 */
[----:B------:R-:W-:Y:S01]  /*5ca0*/  SHF.R.U64 R20, R20, 0x3, RZ ;  /* 0x0000000314147819 */ /* 0x000fe200000012ff */
[-C--:B------:R-:W-:Y:S01]  /*5cb0*/  FMUL.FTZ R177, R147, R0.reuse ;  /* 0x0000000093b17220 */ /* 0x080fe20000410000 */
[----:B------:R-:W-:Y:S01]  /*5cc0*/  IADD3 R99, P6, R10, 0xc000, RZ ;  /* 0x0000c0000a637810 */ /* 0x000fe20007fde0ff */
[--C-:B------:R-:W-:Y:S01]  /*5cd0*/  IMAD.X R23, RZ, RZ, R11.reuse, P4 ;  /* 0x000000ffff177224 */ /* 0x100fe200020e060b */
[----:B------:R-:W-:Y:S01]  /*5ce0*/  LOP3.LUT R20, R20, R21, RZ, 0x3c, !PT ;  /* 0x0000001514147212 */ /* 0x000fe200078e3cff */
[--C-:B------:R-:W-:Y:S01]  /*5cf0*/  IMAD.X R127, RZ, RZ, R11.reuse, P5 ;  /* 0x000000ffff7f7224 */ /* 0x100fe200028e060b */
[C---:B------:R-:W-:Y:S01]  /*5d00*/  IADD3 R73, P0, R10.reuse, 0x8060, RZ ;  /* 0x000080600a497810 */ /* 0x040fe20007f1e0ff */
[--C-:B------:R-:W-:Y:S01]  /*5d10*/  IMAD.X R131, RZ, RZ, R11.reuse, P6 ;  /* 0x000000ffff837224 */ /* 0x100fe200030e060b */
[C---:B------:R-:W-:Y:S01]  /*5d20*/  IADD3 R13, P1, R10.reuse, 0x20, RZ ;  /* 0x000000200a0d7810 */ /* 0x040fe20007f3e0ff */
[-C--:B------:R-:W-:Y:S01]  /*5d30*/  FMUL.FTZ R179, R151, R0.reuse ;  /* 0x0000000097b37220 */ /* 0x080fe20000410000 */
[C---:B------:R-:W-:Y:S01]  /*5d40*/  IADD3 R69, P2, R10.reuse, 0x8040, RZ ;  /* 0x000080400a457810 */ /* 0x040fe20007f5e0ff */
[--C-:B------:R-:W-:Y:S01]  /*5d50*/  IMAD.X R135, RZ, RZ, R11.reuse, P0 ;  /* 0x000000ffff877224 */ /* 0x100fe200000e060b */
[-C--:B------:R-:W-:Y:S01]  /*5d60*/  IADD3.X R21, RZ, R11.reuse, RZ, P3, !PT ;  /* 0x0000000bff157210 */ /* 0x080fe20001ffe4ff */
[--C-:B------:R-:W-:Y:S01]  /*5d70*/  IMAD.X R139, RZ, RZ, R11.reuse, P1 ;  /* 0x000000ffff8b7224 */ /* 0x100fe200008e060b */
[C---:B------:R-:W-:Y:S01]  /*5d80*/  LOP3.LUT R165, R10.reuse, 0x380, RZ, 0xc0, !PT ;  /* 0x000003800aa57812 */ /* 0x040fe200078ec0ff */
[--C-:B------:R-:W-:Y:S01]  /*5d90*/  IMAD.X R143, RZ, RZ, R11.reuse, P2 ;  /* 0x000000ffff8f7224 */ /* 0x100fe200010e060b */
[----:B------:R-:W-:Y:S01]  /*5da0*/  IADD3 R14, P3, R10, 0x8020, RZ ;  /* 0x000080200a0e7810 */ /* 0x000fe20007f7e0ff */
[-C--:B------:R-:W-:Y:S01]  /*5db0*/  FMUL.FTZ R170, R130, R0.reuse ;  /* 0x0000000082aa7220 */ /* 0x080fe20000410000 */
[----:B------:R-:W-:Y:S01]  /*5dc0*/  IADD3 R65, P4, R10, 0x8000, RZ ;  /* 0x000080000a417810 */ /* 0x000fe20007f9e0ff */
[-C--:B------:R-:W-:Y:S01]  /*5dd0*/  FMUL.FTZ R168, R126, R0.reuse ;  /* 0x000000007ea87220 */ /* 0x080fe20000410000 */
[----:B------:R-:W-:Y:S01]  /*5de0*/  IADD3 R61, P5, R10, 0x4060, RZ ;  /* 0x000040600a3d7810 */ /* 0x000fe20007fbe0ff */
[-C--:B------:R-:W-:Y:S01]  /*5df0*/  FMUL.FTZ R172, R134, R0.reuse ;  /* 0x0000000086ac7220 */ /* 0x080fe20000410000 */
[C---:B------:R-:W-:Y:S01]  /*5e00*/  IADD3 R15, P6, R10.reuse, 0x40, RZ ;  /* 0x000000400a0f7810 */ /* 0x040fe20007fde0ff */
[--C-:B------:R-:W-:Y:S01]  /*5e10*/  IMAD.X R151, RZ, RZ, R11.reuse, P4 ;  /* 0x000000ffff977224 */ /* 0x100fe200020e060b */
[C---:B------:R-:W-:Y:S01]  /*5e20*/  IADD3 R12, P0, R10.reuse, 0x4040, RZ ;  /* 0x000040400a0c7810 */ /* 0x040fe20007f1e0ff */
[--C-:B------:R-:W-:Y:S01]  /*5e30*/  IMAD.X R153, RZ, RZ, R11.reuse, P5 ;  /* 0x000000ffff997224 */ /* 0x100fe200028e060b */
[C---:B------:R-:W-:Y:S01]  /*5e40*/  IADD3 R57, P1, R10.reuse, 0x4020, RZ ;  /* 0x000040200a397810 */ /* 0x040fe20007f3e0ff */
[--C-:B------:R-:W-:Y:S01]  /*5e50*/  IMAD.X R155, RZ, RZ, R11.reuse, P6 ;  /* 0x000000ffff9b7224 */ /* 0x100fe200030e060b */
[C---:B------:R-:W-:Y:S01]  /*5e60*/  IADD3 R53, P2, R10.reuse, 0x4000, RZ ;  /* 0x000040000a357810 */ /* 0x040fe20007f5e0ff */
[--C-:B------:R-:W-:Y:S01]  /*5e70*/  IMAD.X R157, RZ, RZ, R11.reuse, P0 ;  /* 0x000000ffff9d7224 */ /* 0x100fe200000e060b */
[-C--:B------:R-:W-:Y:S01]  /*5e80*/  IADD3.X R147, RZ, R11.reuse, RZ, P3, !PT ;  /* 0x0000000bff937210 */ /* 0x080fe20001ffe4ff */
[--C-:B------:R-:W-:Y:S01]  /*5e90*/  IMAD.X R159, RZ, RZ, R11.reuse, P1 ;  /* 0x000000ffff9f7224 */ /* 0x100fe200008e060b */
[----:B------:R-:W-:Y:S01]  /*5ea0*/  SHF.R.U64 R165, R165, 0x3, RZ ;  /* 0x00000003a5a57819 */ /* 0x000fe200000012ff */
[--C-:B------:R-:W-:Y:S01]  /*5eb0*/  IMAD.X R161, RZ, RZ, R11.reuse, P2 ;  /* 0x000000ffffa17224 */ /* 0x100fe200010e060b */
[----:B------:R-:W-:Y:S01]  /*5ec0*/  IADD3 R3, P3, R10, 0x60, RZ ;  /* 0x000000600a037810 */ /* 0x000fe20007f7e0ff */
[----:B------:R-:W-:Y:S01]  /*5ed0*/  FMUL.FTZ R174, R138, R0 ;  /* 0x000000008aae7220 */ /* 0x000fe20000410000 */
[----:B------:R-:W-:Y:S01]  /*5ee0*/  LOP3.LUT R164, R165, R10, RZ, 0x3c, !PT ;  /* 0x0000000aa5a47212 */ /* 0x000fe200078e3cff */
[----:B------:R-:W-:Y:S01]  /*5ef0*/  IMAD.MOV.U32 R165, RZ, RZ, R11 ;  /* 0x000000ffffa57224 */ /* 0x000fe200078e000b */
[----:B------:R-:W-:Y:S01]  /*5f00*/  LOP3.LUT R4, R99, 0x380, RZ, 0xc0, !PT ;  /* 0x0000038063047812 */ /* 0x000fe200078ec0ff */
[-C--:B------:R-:W-:Y:S01]  /*5f10*/  FMUL.FTZ R176, R142, R0.reuse ;  /* 0x000000008eb07220 */ /* 0x080fe20000410000 */
[----:B------:R-:W-:Y:S01]  /*5f20*/  IADD3.X R163, RZ, R11, RZ, P3, !PT ;  /* 0x0000000bffa37210 */ /* 0x000fe20001ffe4ff */
[-C--:B------:R-:W-:Y:S01]  /*5f30*/  FMUL.FTZ R27, R27, R0.reuse ;  /* 0x000000001b1b7220 */ /* 0x080fe20000410000 */
[----:B------:R-:W-:Y:S01]  /*5f40*/  LOP3.LUT R11, R52, 0x380, RZ, 0xc0, !PT ;  /* 0x00000380340b7812 */ /* 0x000fe200078ec0ff */
[-C--:B------:R-:W-:Y:S01]  /*5f50*/  FMUL.FTZ R26, R26, R0.reuse ;  /* 0x000000001a1a7220 */ /* 0x080fe20000410000 */
[----:B------:R-:W-:Y:S01]  /*5f60*/  SHF.R.U64 R4, R4, 0x3, RZ ;  /* 0x0000000304047819 */ /* 0x000fe200000012ff */
[-C--:B------:R-:W-:Y:S01]  /*5f70*/  FMUL.FTZ R31, R31, R0.reuse ;  /* 0x000000001f1f7220 */ /* 0x080fe20000410000 */
[----:B------:R-:W-:Y:S01]  /*5f80*/  LOP3.LUT R10, R73, 0x380, RZ, 0xc0, !PT ;  /* 0x00000380490a7812 */ /* 0x000fe200078ec0ff */
[-C--:B------:R-:W-:Y:S01]  /*5f90*/  FMUL.FTZ R30, R30, R0.reuse ;  /* 0x000000001e1e7220 */ /* 0x080fe20000410000 */
[----:B------:R-:W-:Y:S01]  /*5fa0*/  SHF.R.U64 R11, R11, 0x3, RZ ;  /* 0x000000030b0b7819 */ /* 0x000fe200000012ff */
[-C--:B------:R-:W-:Y:S01]  /*5fb0*/  FMUL.FTZ R35, R35, R0.reuse ;  /* 0x0000000023237220 */ /* 0x080fe20000410000 */
[----:B------:R-:W-:Y:S01]  /*5fc0*/  LOP3.LUT R130, R4, R99, RZ, 0x3c, !PT ;  /* 0x0000006304827212 */ /* 0x000fe200078e3cff */
[-C--:B------:R-:W-:Y:S01]  /*5fd0*/  FMUL.FTZ R34, R34, R0.reuse ;  /* 0x0000000022227220 */ /* 0x080fe20000410000 */
[----:B------:R-:W-:Y:S01]  /*5fe0*/  SHF.R.U64 R10, R10, 0x3, RZ ;  /* 0x000000030a0a7819 */ /* 0x000fe200000012ff */
[-C--:B------:R-:W-:Y:S01]  /*5ff0*/  FMUL.FTZ R39, R39, R0.reuse ;  /* 0x0000000027277220 */ /* 0x080fe20000410000 */
[----:B------:R-:W-:Y:S01]  /*6000*/  LOP3.LUT R4, R13, 0x380, RZ, 0xc0, !PT ;  /* 0x000003800d047812 */ /* 0x000fe200078ec0ff */
[----:B------:R-:W-:Y:S01]  /*6010*/  FMUL.FTZ R38, R38, R0 ;  /* 0x0000000026267220 */ /* 0x000fe20000410000 */
[----:B------:R-:W-:Y:S01]  /*6020*/  LOP3.LUT R126, R11, R52, RZ, 0x3c, !PT ;  /* 0x000000340b7e7212 */ /* 0x000fe200078e3cff */
[-C--:B------:R-:W-:Y:S01]  /*6030*/  FMUL.FTZ R43, R43, R0.reuse ;  /* 0x000000002b2b7220 */ /* 0x080fe20000410000 */
[----:B------:R-:W-:Y:S01]  /*6040*/  LOP3.LUT R52, R69, 0x380, RZ, 0xc0, !PT ;  /* 0x0000038045347812 */ /* 0x000fe200078ec0ff */
[-C--:B------:R-:W-:Y:S01]  /*6050*/  FMUL.FTZ R42, R42, R0.reuse ;  /* 0x000000002a2a7220 */ /* 0x080fe20000410000 */
[----:B------:R-:W-:Y:S01]  /*6060*/  LOP3.LUT R134, R10, R73, RZ, 0x3c, !PT ;  /* 0x000000490a867212 */ /* 0x000fe200078e3cff */
[-C--:B------:R-:W-:Y:S01]  /*6070*/  FMUL.FTZ R47, R47, R0.reuse ;  /* 0x000000002f2f7220 */ /* 0x080fe20000410000 */
[----:B------:R-:W-:Y:S01]  /*6080*/  SHF.R.U64 R4, R4, 0x3, RZ ;  /* 0x0000000304047819 */ /* 0x000fe200000012ff */
[-C--:B------:R-:W-:Y:S01]  /*6090*/  FMUL.FTZ R46, R46, R0.reuse ;  /* 0x000000002e2e7220 */ /* 0x080fe20000410000 */
[----:B------:R-:W-:Y:S01]  /*60a0*/  LOP3.LUT R10, R65, 0x380, RZ, 0xc0, !PT ;  /* 0x00000380410a7812 */ /* 0x000fe200078ec0ff */
[-C--:B------:R-:W-:Y:S01]  /*60b0*/  FMUL.FTZ R51, R51, R0.reuse ;  /* 0x0000000033337220 */ /* 0x080fe20000410000 */
[----:B------:R-:W-:Y:S01]  /*60c0*/  SHF.R.U64 R52, R52, 0x3, RZ ;  /* 0x0000000334347819 */ /* 0x000fe200000012ff */
[-C--:B------:R-:W-:Y:S01]  /*60d0*/  FMUL.FTZ R50, R50, R0.reuse ;  /* 0x0000000032327220 */ /* 0x080fe20000410000 */
[----:B------:R-:W-:Y:S01]  /*60e0*/  LOP3.LUT R11, R14, 0x380, RZ, 0xc0, !PT ;  /* 0x000003800e0b7812 */ /* 0x000fe200078ec0ff */
[-C--:B------:R-:W-:Y:S01]  /*60f0*/  FMUL.FTZ R55, R55, R0.reuse ;  /* 0x0000000037377220 */ /* 0x080fe20000410000 */
[----:B------:R-:W-:Y:S01]  /*6100*/  LOP3.LUT R138, R4, R13, RZ, 0x3c, !PT ;  /* 0x0000000d048a7212 */ /* 0x000fe200078e3cff */
[-C--:B------:R-:W-:Y:S01]  /*6110*/  FMUL.FTZ R54, R54, R0.reuse ;  /* 0x0000000036367220 */ /* 0x080fe20000410000 */
[----:B------:R-:W-:Y:S01]  /*6120*/  SHF.R.U64 R4, R10, 0x3, RZ ;  /* 0x000000030a047819 */ /* 0x000fe200000012ff */
[-C--:B------:R-:W-:Y:S01]  /*6130*/  FMUL.FTZ R59, R59, R0.reuse ;  /* 0x000000003b3b7220 */ /* 0x080fe20000410000 */
[----:B------:R-:W-:Y:S01]  /*6140*/  LOP3.LUT R142, R52, R69, RZ, 0x3c, !PT ;  /* 0x00000045348e7212 */ /* 0x000fe200078e3cff */
        /* <DEDUP_REMOVED lines=32> */
[----:B------:R-:W-:Y:S01]  /*6350*/  SHF.R.U64 R11, R11, 0x3, RZ ;  /* 0x000000030b0b7819 */ /* 0x000fe200000012ff */
[----:B------:R-:W-:Y:S01]  /*6360*/  FMUL.FTZ R0, R150, R0 ;  /* 0x0000000096007220 */ /* 0x000fe20000410000 */
[----:B------:R-:W-:-:S02]  /*6370*/  IADD3 R69, P2, R8, 0x7000, RZ ;  /* 0x0000700008457810 */ /* 0x000fc40007f5e0ff */
[----:B------:R-:W-:Y:S02]  /*6380*/  LOP3.LUT R150, R4, R65, RZ, 0x3c, !PT ;  /* 0x0000004104967212 */ /* 0x000fe400078e3cff */
[----:B------:R-:W-:Y:S02]  /*6390*/  LOP3.LUT R4, R15, 0x380, RZ, 0xc0, !PT ;  /* 0x000003800f047812 */ /* 0x000fe400078ec0ff */
[----:B------:R-:W-:Y:S02]  /*63a0*/  LOP3.LUT R146, R11, R14, RZ, 0x3c, !PT ;  /* 0x0000000e0b927212 */ /* 0x000fe400078e3cff */
[----:B------:R-:W-:Y:S02]  /*63b0*/  LOP3.LUT R68, R69, 0x380, RZ, 0xc0, !PT ;  /* 0x0000038045447812 */ /* 0x000fe400078ec0ff */
[----:B------:R-:W-:Y:S02]  /*63c0*/  LOP3.LUT R11, R12, 0x380, RZ, 0xc0, !PT ;  /* 0x000003800c0b7812 */ /* 0x000fe400078ec0ff */
[----:B------:R-:W-:-:S02]  /*63d0*/  LOP3.LUT R10, R61, 0x380, RZ, 0xc0, !PT ;  /* 0x000003803d0a7812 */ /* 0x000fc400078ec0ff */
[----:B------:R-:W-:Y:S02]  /*63e0*/  SHF.R.U64 R4, R4, 0x3, RZ ;  /* 0x0000000304047819 */ /* 0x000fe400000012ff */
[----:B------:R-:W-:Y:S02]  /*63f0*/  SHF.R.U64 R68, R68, 0x3, RZ ;  /* 0x0000000344447819 */ /* 0x000fe400000012ff */
[----:B------:R-:W-:Y:S02]  /*6400*/  SHF.R.U64 R11, R11, 0x3, RZ ;  /* 0x000000030b0b7819 */ /* 0x000fe400000012ff */
[----:B------:R-:W-:Y:S02]  /*6410*/  SHF.R.U64 R10, R10, 0x3, RZ ;  /* 0x000000030a0a7819 */ /* 0x000fe400000012ff */
[----:B------:R-:W-:Y:S02]  /*6420*/  IADD3 R13, P3, R8, 0x1000, RZ ;  /* 0x00001000080d7810 */ /* 0x000fe40007f7e0ff */
[----:B------:R-:W-:-:S02]  /*6430*/  LOP3.LUT R154, R4, R15, RZ, 0x3c, !PT ;  /* 0x0000000f049a7212 */ /* 0x000fc400078e3cff */
[----:B------:R-:W-:Y:S02]  /*6440*/  LOP3.LUT R4, R53, 0x380, RZ, 0xc0, !PT ;  /* 0x0000038035047812 */ /* 0x000fe400078ec0ff */
[----:B------:R-:W-:Y:S01]  /*6450*/  LOP3.LUT R68, R68, R69, RZ, 0x3c, !PT ;  /* 0x0000004544447212 */ /* 0x000fe200078e3cff */
[----:B------:R-:W-:Y:S01]  /*6460*/  IMAD.X R69, RZ, RZ, R9, P2 ;  /* 0x000000ffff457224 */ /* 0x000fe200010e0609 */
[----:B------:R-:W-:Y:S01]  /*6470*/  LOP3.LUT R156, R11, R12, RZ, 0x3c, !PT ;  /* 0x0000000c0b9c7212 */ /* 0x000fe200078e3cff */
[----:B------:R-:W-:Y:S01]  /*6480*/  IMAD.U32 R11, RZ, RZ, UR5 ;  /* 0x00000005ff0b7e24 */ /* 0x000fe2000f8e00ff */
[----:B------:R-:W-:Y:S02]  /*6490*/  LOP3.LUT R152, R10, R61, RZ, 0x3c, !PT ;  /* 0x0000003d0a987212 */ /* 0x000fe400078e3cff */
[----:B------:R-:W-:Y:S02]  /*64a0*/  LOP3.LUT R12, R13, 0x380, RZ, 0xc0, !PT ;  /* 0x000003800d0c7812 */ /* 0x000fe400078ec0ff */
[----:B------:R-:W-:-:S02]  /*64b0*/  IADD3 R119, P2, R8, 0xe000, RZ ;  /* 0x0000e00008777810 */ /* 0x000fc40007f5e0ff */
[----:B------:R-:W-:Y:S02]  /*64c0*/  LOP3.LUT R10, R57, 0x380, RZ, 0xc0, !PT ;  /* 0x00000380390a7812 */ /* 0x000fe400078ec0ff */
[----:B------:R-:W-:Y:S02]  /*64d0*/  SHF.R.U64 R4, R4, 0x3, RZ ;  /* 0x0000000304047819 */ /* 0x000fe400000012ff */
[----:B------:R-:W-:Y:S02]  /*64e0*/  LOP3.LUT R22, R103, 0x380, RZ, 0xc0, !PT ;  /* 0x0000038067167812 */ /* 0x000fe400078ec0ff */
[----:B------:R-:W-:Y:S02]  /*64f0*/  SHF.R.U64 R12, R12, 0x3, RZ ;  /* 0x000000030c0c7819 */ /* 0x000fe400000012ff */
[----:B------:R-:W-:Y:S02]  /*6500*/  LOP3.LUT R118, R119, 0x380, RZ, 0xc0, !PT ;  /* 0x0000038077767812 */ /* 0x000fe400078ec0ff */
[----:B------:R-:W-:-:S02]  /*6510*/  SHF.R.U64 R10, R10, 0x3, RZ ;  /* 0x000000030a0a7819 */ /* 0x000fc400000012ff */
[----:B------:R-:W-:Y:S02]  /*6520*/  LOP3.LUT R160, R4, R53, RZ, 0x3c, !PT ;  /* 0x0000003504a07212 */ /* 0x000fe400078e3cff */
[----:B------:R-:W-:Y:S02]  /*6530*/  SHF.R.U64 R22, R22, 0x3, RZ ;  /* 0x0000000316167819 */ /* 0x000fe400000012ff */
[----:B------:R-:W-:Y:S02]  /*6540*/  LOP3.LUT R4, R3, 0x380, RZ, 0xc0, !PT ;  /* 0x0000038003047812 */ /* 0x000fe400078ec0ff */
[----:B------:R-:W-:Y:S01]  /*6550*/  LOP3.LUT R12, R12, R13, RZ, 0x3c, !PT ;  /* 0x0000000d0c0c7212 */ /* 0x000fe200078e3cff */
[----:B------:R-:W-:Y:S01]  /*6560*/  IMAD.X R13, RZ, RZ, R9, P3 ;  /* 0x000000ffff0d7224 */ /* 0x000fe200018e0609 */
[----:B------:R-:W-:Y:S02]  /*6570*/  SHF.R.U64 R118, R118, 0x3, RZ ;  /* 0x0000000376767819 */ /* 0x000fe400000012ff */
[----:B------:R-:W-:Y:S01]  /*6580*/  LOP3.LUT R158, R10, R57, RZ, 0x3c, !PT ;  /* 0x000000390a9e7212 */ /* 0x000fe200078e3cff */
[----:B------:R-:W-:Y:S01]  /*6590*/  IMAD.U32 R10, RZ, RZ, UR4 ;  /* 0x00000004ff0a7e24 */ /* 0x000fe2000f8e00ff */
[C---:B------:R-:W-:Y:S01]  /*65a0*/  IADD3 R15, P4, R8.reuse, 0x2000, RZ ;  /* 0x00002000080f7810 */ /* 0x040fe20007f9e0ff */
[----:B------:R-:W-:Y:S01]  /*65b0*/  UIADD3 UR4, UR5, UR6, URZ ;  /* 0x0000000605047290 */ /* 0x000fe2000fffe03f */
[----:B------:R-:W-:-:S02]  /*65c0*/  IADD3 R53, P5, R8, 0x3000, RZ ;  /* 0x0000300008357810 */ /* 0x000fc40007fbe0ff */
[C---:B------:R-:W-:Y:S01]  /*65d0*/  IADD3 R57, P6, R8.reuse, 0x4000, RZ ;  /* 0x0000400008397810 */ /* 0x040fe20007fde0ff */
[----:B------:R-:W-:Y:S01]  /*65e0*/  ULDC UR6, c[0x0][0xa88] ;  /* 0x0002a20000067ab9 */ /* 0x000fe20000000800 */
[C---:B------:R-:W-:Y:S01]  /*65f0*/  IADD3 R61, P0, R8.reuse, 0x5000, RZ ;  /* 0x00005000083d7810 */ /* 0x040fe20007f1e0ff */
[----:B------:R-:W-:Y:S01]  /*6600*/  IMAD.U32 R11, RZ, RZ, UR4 ;  /* 0x00000004ff0b7e24 */ /* 0x000fe2000f8e00ff */
[C---:B------:R-:W-:Y:S01]  /*6610*/  IADD3 R65, P1, R8.reuse, 0x6000, RZ ;  /* 0x0000600008417810 */ /* 0x040fe20007f3e0ff */
[----:B------:R-:W-:Y:S01]  /*6620*/  ULDC.64 UR4, c[0x0][0xb88] ;  /* 0x0002e20000047ab9 */ /* 0x000fe20000000a00 */
[----:B------:R-:W-:Y:S02]  /*6630*/  IADD3 R73, P3, R8, 0x8000, RZ ;  /* 0x0000800008497810 */ /* 0x000fe40007f7e0ff */
[----:B------:R-:W-:Y:S02]  /*6640*/  LOP3.LUT R22, R22, R103, RZ, 0x3c, !PT ;  /* 0x0000006716167212 */ /* 0x000fe400078e3cff */
[----:B------:R-:W-:-:S02]  /*6650*/  SHF.R.U64 R4, R4, 0x3, RZ ;  /* 0x0000000304047819 */ /* 0x000fc400000012ff */
[----:B------:R-:W-:Y:S01]  /*6660*/  LOP3.LUT R118, R118, R119, RZ, 0x3c, !PT ;  /* 0x0000007776767212 */ /* 0x000fe200078e3cff */
[----:B------:R-:W-:Y:S01]  /*6670*/  IMAD.X R119, RZ, RZ, R9, P2 ;  /* 0x000000ffff777224 */ /* 0x000fe200010e0609 */
[----:B------:R-:W-:Y:S02]  /*6680*/  LOP3.LUT R14, R15, 0x380, RZ, 0xc0, !PT ;  /* 0x000003800f0e7812 */ /* 0x000fe400078ec0ff */
[----:B------:R-:W-:Y:S02]  /*6690*/  LOP3.LUT R52, R53, 0x380, RZ, 0xc0, !PT ;  /* 0x0000038035347812 */ /* 0x000fe400078ec0ff */
[----:B------:R-:W-:Y:S02]  /*66a0*/  LOP3.LUT R56, R57, 0x380, RZ, 0xc0, !PT ;  /* 0x0000038039387812 */ /* 0x000fe400078ec0ff */
[----:B------:R-:W-:Y:S02]  /*66b0*/  LOP3.LUT R60, R61, 0x380, RZ, 0xc0, !PT ;  /* 0x000003803d3c7812 */ /* 0x000fe400078ec0ff */
[----:B------:R-:W-:-:S02]  /*66c0*/  LOP3.LUT R64, R65, 0x380, RZ, 0xc0, !PT ;  /* 0x0000038041407812 */ /* 0x000fc400078ec0ff */
[----:B------:R-:W-:Y:S02]  /*66d0*/  LOP3.LUT R72, R73, 0x380, RZ, 0xc0, !PT ;  /* 0x0000038049487812 */ /* 0x000fe400078ec0ff */
[----:B------:R-:W-:Y:S02]  /*66e0*/  ISETP.NE.AND P2, PT, R211, 0x1, PT ;  /* 0x00000001d300780c */ /* 0x000fe40003f45270 */
[----:B------:R-:W-:Y:S02]  /*66f0*/  LOP3.LUT R162, R4, R3, RZ, 0x3c, !PT ;  /* 0x0000000304a27212 */ /* 0x000fe400078e3cff */
[----:B------:R-:W-:Y:S02]  /*6700*/  MOV R4, R22 ;  /* 0x0000001600047202 */ /* 0x000fe40000000f00 */
[----:B------:R-:W-:Y:S01]  /*6710*/  LOP3.LUT R3, R8, 0x380, RZ, 0xc0, !PT ;  /* 0x0000038008037812 */ /* 0x000fe200078ec0ff */
[----:B------:R-:W0:Y:S01]  /*6720*/  LDC R22, c[0x0][0xc38] ;  /* 0x00030e00ff167b82 */ /* 0x000e220000000800 */
[----:B------:R-:W-:-:S02]  /*6730*/  SHF.R.U64 R14, R14, 0x3, RZ ;  /* 0x000000030e0e7819 */ /* 0x000fc400000012ff */
[----:B------:R-:W-:Y:S02]  /*6740*/  SHF.R.U64 R52, R52, 0x3, RZ ;  /* 0x0000000334347819 */ /* 0x000fe400000012ff */
[----:B------:R-:W-:Y:S02]  /*6750*/  SHF.R.U64 R56, R56, 0x3, RZ ;  /* 0x0000000338387819 */ /* 0x000fe400000012ff */
[----:B------:R-:W-:Y:S02]  /*6760*/  SHF.R.U64 R60, R60, 0x3, RZ ;  /* 0x000000033c3c7819 */ /* 0x000fe400000012ff */
[----:B------:R-:W-:Y:S02]  /*6770*/  SHF.R.U64 R64, R64, 0x3, RZ ;  /* 0x0000000340407819 */ /* 0x000fe400000012ff */
[----:B------:R-:W-:Y:S02]  /*6780*/  SHF.R.U64 R72, R72, 0x3, RZ ;  /* 0x0000000348487819 */ /* 0x000fe400000012ff */
[----:B------:R-:W-:-:S02]  /*6790*/  SHF.R.U64 R3, R3, 0x3, RZ ;  /* 0x0000000303037819 */ /* 0x000fc400000012ff */
[----:B------:R-:W-:Y:S01]  /*67a0*/  LOP3.LUT R14, R14, R15, RZ, 0x3c, !PT ;  /* 0x0000000f0e0e7212 */ /* 0x000fe200078e3cff */
[--C-:B------:R-:W-:Y:S01]  /*67b0*/  IMAD.X R15, RZ, RZ, R9.reuse, P4 ;  /* 0x000000ffff0f7224 */ /* 0x100fe200020e0609 */
[----:B------:R-:W-:Y:S02]  /*67c0*/  LOP3.LUT R52, R52, R53, RZ, 0x3c, !PT ;  /* 0x0000003534347212 */ /* 0x000fe400078e3cff */
[----:B------:R-:W-:Y:S01]  /*67d0*/  LOP3.LUT R56, R56, R57, RZ, 0x3c, !PT ;  /* 0x0000003938387212 */ /* 0x000fe200078e3cff */
[--C-:B------:R-:W-:Y:S01]  /*67e0*/  IMAD.X R57, RZ, RZ, R9.reuse, P6 ;  /* 0x000000ffff397224 */ /* 0x100fe200030e0609 */
[----:B------:R-:W-:Y:S01]  /*67f0*/  LOP3.LUT R60, R60, R61, RZ, 0x3c, !PT ;  /* 0x0000003d3c3c7212 */ /* 0x000fe200078e3cff */
[--C-:B------:R-:W-:Y:S01]  /*6800*/  IMAD.X R61, RZ, RZ, R9.reuse, P0 ;  /* 0x000000ffff3d7224 */ /* 0x100fe200000e0609 */
[----:B------:R-:W-:Y:S01]  /*6810*/  LOP3.LUT R64, R64, R65, RZ, 0x3c, !PT ;  /* 0x0000004140407212 */ /* 0x000fe200078e3cff */
[--C-:B------:R-:W-:Y:S01]  /*6820*/  IMAD.X R65, RZ, RZ, R9.reuse, P1 ;  /* 0x000000ffff417224 */ /* 0x100fe200008e0609 */
[----:B------:R-:W-:Y:S01]  /*6830*/  LOP3.LUT R72, R72, R73, RZ, 0x3c, !PT ;  /* 0x0000004948487212 */ /* 0x000fe200078e3cff */
[----:B------:R-:W-:Y:S01]  /*6840*/  IMAD.X R73, RZ, RZ, R9, P3 ;  /* 0x000000ffff497224 */ /* 0x000fe200018e0609 */
[----:B------:R-:W-:-:S02]  /*6850*/  IADD3.X R53, RZ, R9, RZ, P5, !PT ;  /* 0x00000009ff357210 */ /* 0x000fc40002ffe4ff */
[C---:B------:R-:W-:Y:S02]  /*6860*/  IADD3 R99, P4, R8.reuse, 0x9000, RZ ;  /* 0x0000900008637810 */ /* 0x040fe40007f9e0ff */
[C---:B------:R-:W-:Y:S02]  /*6870*/  IADD3 R103, P5, R8.reuse, 0xa000, RZ ;  /* 0x0000a00008677810 */ /* 0x040fe40007fbe0ff */
[C---:B------:R-:W-:Y:S02]  /*6880*/  IADD3 R107, P6, R8.reuse, 0xb000, RZ ;  /* 0x0000b000086b7810 */ /* 0x040fe40007fde0ff */
[C---:B------:R-:W-:Y:S02]  /*6890*/  IADD3 R111, P0, R8.reuse, 0xc000, RZ ;  /* 0x0000c000086f7810 */ /* 0x040fe40007f1e0ff */
[C---:B------:R-:W-:Y:S02]  /*68a0*/  IADD3 R115, P1, R8.reuse, 0xd000, RZ ;  /* 0x0000d00008737810 */ /* 0x040fe40007f3e0ff */
[----:B------:R-:W-:-:S02]  /*68b0*/  IADD3 R123, P3, R8, 0xf000, RZ ;  /* 0x0000f000087b7810 */ /* 0x000fc40007f7e0ff */
[----:B------:R-:W-:Y:S02]  /*68c0*/  LOP3.LUT R8, R3, R8, RZ, 0x3c, !PT ;  /* 0x0000000803087212 */ /* 0x000fe400078e3cff */
[----:B------:R-:W-:Y:S02]  /*68d0*/  MOV R3, R20 ;  /* 0x0000001400037202 */ /* 0x000fe40000000f00 */
[----:B------:R-:W1:Y:S01]  /*68e0*/  @P2 LDC R20, c[0x0][0xbec] ;  /* 0x0002fb00ff142b82 */ /* 0x000e620000000800 */
[----:B------:R-:W-:Y:S01]  /*68f0*/  MOV R126, R126 ;  /* 0x0000007e007e7202 */ /* 0x000fe20000000f00 */
[----:B------:R-:W-:Y:S01]  /*6900*/  IMAD R127, RZ, RZ, -UR40 ;  /* 0x80000028ff7f7e24 */ /* 0x000fe2000f8e02ff */
[----:B------:R-:W-:Y:S02]  /*6910*/  F2FP.F16.F32.PACK_AB R32, R33, R32 ;  /* 0x000000202120723e */ /* 0x000fe400000000ff */
[----:B------:R-:W-:Y:S01]  /*6920*/  F2FP.F16.F32.PACK_AB R33, R35, R34 ;  /* 0x000000222321723e */ /* 0x000fe200000000ff */
[----:B0-----:R-:W-:Y:S01]  /*6930*/  IMAD R127, R22, R127, UR45 ;  /* 0x0000002d167f7e24 */ /* 0x001fe2000f8e027f */
[----:B------:R-:W-:Y:S01]  /*6940*/  F2FP.F16.F32.PACK_AB R35, R39, R38 ;  /* 0x000000262723723e */ /* 0x000fe200000000ff */
[----:B------:R-:W0:Y:S01]  /*6950*/  @P2 LDC R21, c[0x0][0xbf0] ;  /* 0x0002fc00ff152b82 */ /* 0x000e220000000800 */
[----:B------:R-:W-:-:S02]  /*6960*/  F2FP.F16.F32.PACK_AB R40, R41, R40 ;  /* 0x000000282928723e */ /* 0x000fc400000000ff */
[----:B------:R-:W-:Y:S02]  /*6970*/  F2FP.F16.F32.PACK_AB R41, R43, R42 ;  /* 0x0000002a2b29723e */ /* 0x000fe400000000ff */
[----:B------:R-:W-:Y:S02]  /*6980*/  F2FP.F16.F32.PACK_AB R43, R47, R46 ;  /* 0x0000002e2f2b723e */ /* 0x000fe400000000ff */
[----:B------:R-:W-:Y:S01]  /*6990*/  LEA R47, R127, R209, 0x7 ;  /* 0x000000d17f2f7211 */ /* 0x000fe200078e38ff */
[----:B------:R-:W2:Y:S01]  /*69a0*/  LDC.64 R38, c[0x0][0xb98] ;  /* 0x0002e600ff267b82 */ /* 0x000ea20000000a00 */
[----:B------:R-:W-:Y:S02]  /*69b0*/  F2FP.F16.F32.PACK_AB R24, R25, R24 ;  /* 0x000000181918723e */ /* 0x000fe400000000ff */
[----:B------:R-:W-:Y:S02]  /*69c0*/  F2FP.F16.F32.PACK_AB R25, R27, R26 ;  /* 0x0000001a1b19723e */ /* 0x000fe400000000ff */
[----:B------:R-:W-:-:S02]  /*69d0*/  MOV R164, R164 ;  /* 0x000000a400a47202 */ /* 0x000fc40000000f00 */
[----:B------:R-:W-:Y:S01]  /*69e0*/  F2FP.F16.F32.PACK_AB R26, R180, R28 ;  /* 0x0000001cb41a723e */ /* 0x000fe200000000ff */
[----:B-1----:R-:W-:Y:S01]  /*69f0*/  @P2 IMAD.HI.U32 R20, R47, R20, RZ ;  /* 0x000000142f142227 */ /* 0x002fe200078e00ff */
[----:B------:R-:W-:Y:S02]  /*6a00*/  F2FP.F16.F32.PACK_AB R27, R31, R30 ;  /* 0x0000001e1f1b723e */ /* 0x000fe400000000ff */
[----:B------:R-:W-:Y:S01]  /*6a10*/  F2FP.F16.F32.PACK_AB R42, R45, R44 ;  /* 0x0000002c2d2a723e */ /* 0x000fe200000000ff */
[----:B------:R-:W-:Y:S01]  /*6a20*/  IMAD.MOV.U32 R45, RZ, RZ, R47 ;  /* 0x000000ffff2d7224 */ /* 0x000fe200078e002f */
[----:B------:R-:W-:Y:S01]  /*6a30*/  MOV R138, R138 ;  /* 0x0000008a008a7202 */ /* 0x000fe20000000f00 */
[----:B------:R-:W-:Y:S01]  /*6a40*/  STSM.16.M88.4 [R164], R24 ;  /* 0x00000018a4007844 */ /* 0x000fe20000000200 */
[----:B------:R-:W-:Y:S02]  /*6a50*/  F2FP.F16.F32.PACK_AB R34, R29, R36 ;  /* 0x000000241d22723e */ /* 0x000fe400000000ff */
[----:B0-----:R-:W-:-:S02]  /*6a60*/  @P2 SHF.R.U32.HI R45, RZ, R21, R20 ;  /* 0x00000015ff2d2219 */ /* 0x001fc40000011614 */
[----:B------:R-:W-:Y:S01]  /*6a70*/  LOP3.LUT R110, R111, 0x380, RZ, 0xc0, !PT ;  /* 0x000003806f6e7812 */ /* 0x000fe200078ec0ff */
[----:B------:R0:W-:Y:S01]  /*6a80*/  STSM.16.M88.4 [R138], R32 ;  /* 0x000000208a007844 */ /* 0x0001e20000000200 */
[----:B------:R-:W-:Y:S02]  /*6a90*/  F2FP.F16.F32.PACK_AB R48, R49, R48 ;  /* 0x000000303130723e */ /* 0x000fe400000000ff */
[----:B------:R-:W-:Y:S01]  /*6aa0*/  MOV R154, R154 ;  /* 0x0000009a009a7202 */ /* 0x000fe20000000f00 */
[----:B--2---:R-:W-:Y:S01]  /*6ab0*/  IMAD.WIDE.U32 R10, R38, UR43, R10 ;  /* 0x0000002b260a7c25 */ /* 0x004fe2000f8e000a */
[----:B------:R-:W-:Y:S02]  /*6ac0*/  F2FP.F16.F32.PACK_AB R49, R51, R50 ;  /* 0x000000323331723e */ /* 0x000fe400000000ff */
[----:B------:R-:W-:Y:S01]  /*6ad0*/  MOV R162, R162 ;  /* 0x000000a200a27202 */ /* 0x000fe20000000f00 */
[----:B------:R-:W-:Y:S01]  /*6ae0*/  STSM.16.M88.4 [R154], R40 ;  /* 0x000000289a007844 */ /* 0x000fe20000000200 */
[----:B------:R-:W-:-:S02]  /*6af0*/  F2FP.F16.F32.PACK_AB R50, R204, R186 ;  /* 0x000000bacc32723e */ /* 0x000fc400000000ff */
[----:B------:R-:W-:Y:S02]  /*6b00*/  F2FP.F16.F32.PACK_AB R51, R55, R54 ;  /* 0x000000363733723e */ /* 0x000fe400000000ff */
[----:B------:R-:W-:Y:S02]  /*6b10*/  MOV R160, R160 ;  /* 0x000000a000a07202 */ /* 0x000fe40000000f00 */
[----:B------:R-:W-:Y:S01]  /*6b20*/  F2FP.F16.F32.PACK_AB R20, R203, R185 ;  /* 0x000000b9cb14723e */ /* 0x000fe200000000ff */
[----:B0-----:R-:W-:Y:S01]  /*6b30*/  IMAD.MOV R34, RZ, RZ, -R45 ;  /* 0x000000ffff227224 */ /* 0x001fe200078e0a2d */
[----:B------:R-:W-:Y:S01]  /*6b40*/  F2FP.F16.F32.PACK_AB R21, R59, R58 ;  /* 0x0000003a3b15723e */ /* 0x000fe200000000ff */
[----:B------:R-:W-:Y:S01]  /*6b50*/  IMAD R32, R38, UR7, RZ ;  /* 0x0000000726207c24 */ /* 0x000fe2000f8e02ff */
[----:B------:R-:W-:Y:S01]  /*6b60*/  F2FP.F16.F32.PACK_AB R22, R202, R184 ;  /* 0x000000b8ca16723e */ /* 0x000fe200000000ff */
[----:B------:R-:W-:Y:S01]  /*6b70*/  IMAD R33, R211, R34, R47 ;  /* 0x00000022d3217224 */ /* 0x000fe200078e022f */
[----:B------:R-:W-:Y:S01]  /*6b80*/  F2FP.F16.F32.PACK_AB R23, R63, R62 ;  /* 0x0000003e3f17723e */ /* 0x000fe200000000ff */
[----:B------:R-:W-:Y:S01]  /*6b90*/  STSM.16.M88.4 [R162], R48 ;  /* 0x00000030a2007844 */ /* 0x000fe20000000200 */
[----:B------:R-:W-:Y:S01]  /*6ba0*/  SHF.R.U64 R110, R110, 0x3, RZ ;  /* 0x000000036e6e7819 */ /* 0x000fe200000012ff */
[----:B------:R-:W-:Y:S01]  /*6bb0*/  IMAD R32, R39, UR43, R32 ;  /* 0x0000002b27207c24 */ /* 0x000fe2000f8e0220 */
[----:B------:R-:W-:Y:S01]  /*6bc0*/  MOV R158, R158 ;  /* 0x0000009e009e7202 */ /* 0x000fe20000000f00 */
[----:B------:R-:W-:Y:S01]  /*6bd0*/  STSM.16.M88.4 [R160], R20 ;  /* 0x00000014a0007844 */ /* 0x000fe20000000200 */
[----:B------:R-:W-:-:S02]  /*6be0*/  F2FP.F16.F32.PACK_AB R24, R201, R183 ;  /* 0x000000b7c918723e */ /* 0x000fc400000000ff */
[----:B------:R-:W-:Y:S02]  /*6bf0*/  F2FP.F16.F32.PACK_AB R25, R67, R66 ;  /* 0x000000424319723e */ /* 0x000fe400000000ff */
[----:B------:R-:W-:Y:S02]  /*6c00*/  F2FP.F16.F32.PACK_AB R26, R199, R182 ;  /* 0x000000b6c71a723e */ /* 0x000fe400000000ff */
[----:B------:R-:W-:Y:S02]  /*6c10*/  F2FP.F16.F32.PACK_AB R27, R71, R70 ;  /* 0x00000046471b723e */ /* 0x000fe400000000ff */
[----:B------:R-:W-:Y:S01]  /*6c20*/  LOP3.LUT R110, R110, R111, RZ, 0x3c, !PT ;  /* 0x0000006f6e6e7212 */ /* 0x000fe200078e3cff */
[----:B------:R-:W-:Y:S01]  /*6c30*/  IMAD.X R111, RZ, RZ, R9, P0 ;  /* 0x000000ffff6f7224 */ /* 0x000fe200000e0609 */
[----:B------:R-:W-:Y:S01]  /*6c40*/  F2FP.F16.F32.PACK_AB R80, R81, R80 ;  /* 0x000000505150723e */ /* 0x000fe200000000ff */
[----:B------:R0:W-:Y:S01]  /*6c50*/  STSM.16.M88.4 [R158], R24 ;  /* 0x000000189e007844 */ /* 0x0001e20000000200 */
[----:B------:R-:W-:-:S02]  /*6c60*/  MOV R156, R156 ;  /* 0x0000009c009c7202 */ /* 0x000fc40000000f00 */
[----:B------:R-:W-:Y:S02]  /*6c70*/  F2FP.F16.F32.PACK_AB R28, R198, R181 ;  /* 0x000000b5c61c723e */ /* 0x000fe400000000ff */
[----:B------:R-:W-:Y:S02]  /*6c80*/  F2FP.F16.F32.PACK_AB R29, R75, R74 ;  /* 0x0000004a4b1d723e */ /* 0x000fe400000000ff */
[----:B------:R-:W-:Y:S02]  /*6c90*/  F2FP.F16.F32.PACK_AB R30, R197, R76 ;  /* 0x0000004cc51e723e */ /* 0x000fe400000000ff */
[----:B------:R-:W-:Y:S02]  /*6ca0*/  F2FP.F16.F32.PACK_AB R31, R79, R78 ;  /* 0x0000004e4f1f723e */ /* 0x000fe400000000ff */
[----:B------:R-:W-:Y:S02]  /*6cb0*/  F2FP.F16.F32.PACK_AB R81, R83, R82 ;  /* 0x000000525351723e */ /* 0x000fe400000000ff */
[----:B------:R-:W-:Y:S01]  /*6cc0*/  F2FP.F16.F32.PACK_AB R37, R7, R37 ;  /* 0x000000250725723e */ /* 0x000fe200000000ff */
[----:B------:R-:W-:Y:S01]  /*6cd0*/  STSM.16.M88.4 [R156], R28 ;  /* 0x0000001c9c007844 */ /* 0x000fe20000000200 */
[----:B------:R-:W-:Y:S01]  /*6ce0*/  MOV R152, R152 ;  /* 0x0000009800987202 */ /* 0x000fe20000000f00 */
[----:B0-----:R-:W-:Y:S01]  /*6cf0*/  IMAD R26, R127, 0x80, R207 ;  /* 0x000000807f1a7824 */ /* 0x001fe200078e02cf */
[----:B------:R-:W-:-:S02]  /*6d00*/  F2FP.F16.F32.PACK_AB R82, R196, R84 ;  /* 0x00000054c452723e */ /* 0x000fc400000000ff */
[----:B------:R-:W-:Y:S02]  /*6d10*/  F2FP.F16.F32.PACK_AB R83, R87, R86 ;  /* 0x000000565753723e */ /* 0x000fe400000000ff */
[----:B------:R-:W-:Y:S02]  /*6d20*/  SHF.R.S32.HI R25, RZ, 0x1f, R45 ;  /* 0x0000001fff197819 */ /* 0x000fe4000001142d */
[----:B------:R-:W-:Y:S01]  /*6d30*/  SHF.R.S32.HI R7, RZ, 0x1f, R33 ;  /* 0x0000001fff077819 */ /* 0x000fe20000011421 */
[----:B------:R-:W-:Y:S01]  /*6d40*/  STSM.16.M88.4 [R152], R80 ;  /* 0x0000005098007844 */ /* 0x000fe20000000200 */
[----:B------:R-:W-:Y:S02]  /*6d50*/  IADD3 R10, P0, R45, R10, RZ ;  /* 0x0000000a2d0a7210 */ /* 0x000fe40007f1e0ff */
[----:B------:R-:W-:Y:S01]  /*6d60*/  LOP3.LUT R114, R115, 0x380, RZ, 0xc0, !PT ;  /* 0x0000038073727812 */ /* 0x000fe200078ec0ff */
[----:B------:R-:W-:Y:S01]  /*6d70*/  IMAD R24, R7, UR4, RZ ;  /* 0x0000000407187c24 */ /* 0x000fe2000f8e02ff */
[----:B------:R-:W-:Y:S01]  /*6d80*/  MOV R150, R150 ;  /* 0x0000009600967202 */ /* 0x000fe20000000f00 */
[----:B------:R-:W-:Y:S01]  /*6d90*/  IMAD R7, R211, UR6, RZ ;  /* 0x00000006d3077c24 */ /* 0x000fe2000f8e02ff */
[----:B------:R-:W-:-:S02]  /*6da0*/  F2FP.F16.F32.PACK_AB R20, R195, R88 ;  /* 0x00000058c314723e */ /* 0x000fc400000000ff */
[----:B------:R-:W-:Y:S02]  /*6db0*/  F2FP.F16.F32.PACK_AB R21, R91, R90 ;  /* 0x0000005a5b15723e */ /* 0x000fe400000000ff */
[----:B------:R-:W-:Y:S02]  /*6dc0*/  F2FP.F16.F32.PACK_AB R22, R194, R92 ;  /* 0x0000005cc216723e */ /* 0x000fe400000000ff */
[----:B------:R-:W-:Y:S02]  /*6dd0*/  F2FP.F16.F32.PACK_AB R23, R95, R94 ;  /* 0x0000005e5f17723e */ /* 0x000fe400000000ff */
[----:B------:R-:W-:Y:S02]  /*6de0*/  LOP3.LUT R122, R123, 0x380, RZ, 0xc0, !PT ;  /* 0x000003807b7a7812 */ /* 0x000fe400078ec0ff */
[----:B------:R-:W-:Y:S01]  /*6df0*/  IADD3.X R11, R25, R11, R32, P0, !PT ;  /* 0x0000000b190b7210 */ /* 0x000fe200007fe420 */
[----:B------:R0:W-:Y:S01]  /*6e00*/  STSM.16.M88.4 [R150], R20 ;  /* 0x0000001496007844 */ /* 0x0001e20000000200 */
[----:B------:R-:W-:Y:S01]  /*6e10*/  SHF.R.U64 R114, R114, 0x3, RZ ;  /* 0x0000000372727819 */ /* 0x000fe200000012ff */
[----:B------:R-:W-:Y:S01]  /*6e20*/  IMAD R25, R33, UR5, R24 ;  /* 0x0000000521197c24 */ /* 0x000fe2000f8e0218 */
[----:B------:R-:W-:Y:S01]  /*6e30*/  LOP3.LUT P0, RZ, R205, 0x3, RZ, 0xc0, !PT ;  /* 0x00000003cdff7812 */ /* 0x000fe2000780c0ff */
[----:B------:R-:W-:Y:S01]  /*6e40*/  IMAD.WIDE.U32 R10, R33, UR4, R10 ;  /* 0x00000004210a7c25 */ /* 0x000fe2000f8e000a */
[----:B------:R-:W-:Y:S01]  /*6e50*/  SHF.R.U64 R122, R122, 0x3, RZ ;  /* 0x000000037a7a7819 */ /* 0x000fe200000012ff */
[----:B------:R-:W-:Y:S01]  /*6e60*/  ULDC.64 UR4, c[0x0][0xb50] ;  /* 0x0002d40000047ab9 */ /* 0x000fe20000000a00 */
[----:B------:R-:W-:Y:S01]  /*6e70*/  LOP3.LUT R114, R114, R115, RZ, 0x3c, !PT ;  /* 0x0000007372727212 */ /* 0x000fe200078e3cff */
[----:B------:R-:W-:Y:S01]  /*6e80*/  IMAD.X R115, RZ, RZ, R9, P1 ;  /* 0x000000ffff737224 */ /* 0x000fe200008e0609 */
[----:B------:R-:W-:Y:S01]  /*6e90*/  MOV R146, R146 ;  /* 0x0000009200927202 */ /* 0x000fe20000000f00 */
[----:B------:R-:W-:Y:S01]  /*6ea0*/  IMAD.IADD R11, R11, 0x1, R25 ;  /* 0x000000010b0b7824 */ /* 0x000fe200078e0219 */
[----:B------:R-:W-:-:S02]  /*6eb0*/  F2FP.F16.F32.PACK_AB R36, R193, R96 ;  /* 0x00000060c124723e */ /* 0x000fc400000000ff */
[----:B------:R-:W-:Y:S02]  /*6ec0*/  F2FP.F16.F32.PACK_AB R38, R192, R100 ;  /* 0x00000064c026723e */ /* 0x000fe400000000ff */
[----:B------:R-:W-:Y:S01]  /*6ed0*/  F2FP.F16.F32.PACK_AB R39, R77, R85 ;  /* 0x000000554d27723e */ /* 0x000fe200000000ff */
[C---:B0-----:R-:W-:Y:S01]  /*6ee0*/  VIADD R20, R26.reuse, 0x8 ;  /* 0x000000081a147836 */ /* 0x041fe20000000000 */
[----:B------:R-:W-:Y:S02]  /*6ef0*/  ISETP.GE.OR P1, PT, R26, R7, P0 ;  /* 0x000000071a00720c */ /* 0x000fe40000726670 */
[----:B------:R-:W-:Y:S01]  /*6f00*/  LOP3.LUT R122, R122, R123, RZ, 0x3c, !PT ;  /* 0x0000007b7a7a7212 */ /* 0x000fe200078e3cff */
[----:B------:R-:W-:Y:S01]  /*6f10*/  IMAD.X R123, RZ, RZ, R9, P3 ;  /* 0x000000ffff7b7224 */ /* 0x000fe200018e0609 */
[----:B------:R-:W-:Y:S01]  /*6f20*/  MOV R142, R142 ;  /* 0x0000008e008e7202 */ /* 0x000fe20000000f00 */
[----:B------:R-:W-:Y:S01]  /*6f30*/  STSM.16.M88.4 [R146], R36 ;  /* 0x0000002492007844 */ /* 0x000fe20000000200 */
[----:B------:R-:W-:-:S02]  /*6f40*/  F2FP.F16.F32.PACK_AB R88, R191, R104 ;  /* 0x00000068bf58723e */ /* 0x000fc400000000ff */
[----:B------:R-:W-:Y:S02]  /*6f50*/  F2FP.F16.F32.PACK_AB R89, R89, R93 ;  /* 0x0000005d5959723e */ /* 0x000fe400000000ff */
[----:B------:R-:W-:Y:S02]  /*6f60*/  F2FP.F16.F32.PACK_AB R90, R190, R108 ;  /* 0x0000006cbe5a723e */ /* 0x000fe400000000ff */
[----:B------:R-:W-:Y:S02]  /*6f70*/  F2FP.F16.F32.PACK_AB R91, R97, R101 ;  /* 0x00000065615b723e */ /* 0x000fe400000000ff */
[----:B------:R-:W-:Y:S02]  /*6f80*/  ISETP.GE.OR P0, PT, R20, R7, P0 ;  /* 0x000000071400720c */ /* 0x000fe40000706670 */
[----:B------:R-:W-:Y:S01]  /*6f90*/  MOV R134, R134 ;  /* 0x0000008600867202 */ /* 0x000fe20000000f00 */
[----:B------:R-:W-:Y:S01]  /*6fa0*/  STSM.16.M88.4 [R142], R88 ;  /* 0x000000588e007844 */ /* 0x000fe20000000200 */
[----:B------:R-:W-:-:S02]  /*6fb0*/  F2FP.F16.F32.PACK_AB R20, R189, R112 ;  /* 0x00000070bd14723e */ /* 0x000fc400000000ff */
[----:B------:R-:W-:Y:S02]  /*6fc0*/  F2FP.F16.F32.PACK_AB R21, R105, R109 ;  /* 0x0000006d6915723e */ /* 0x000fe400000000ff */
[----:B------:R-:W-:Y:S02]  /*6fd0*/  F2FP.F16.F32.PACK_AB R22, R188, R116 ;  /* 0x00000074bc16723e */ /* 0x000fe400000000ff */
[----:B------:R-:W-:Y:S02]  /*6fe0*/  F2FP.F16.F32.PACK_AB R23, R113, R117 ;  /* 0x000000757117723e */ /* 0x000fe400000000ff */
[----:B------:R-:W-:Y:S02]  /*6ff0*/  F2FP.F16.F32.PACK_AB R165, R121, R166 ;  /* 0x000000a679a5723e */ /* 0x000fe400000000ff */
[----:B------:R-:W-:Y:S01]  /*7000*/  MOV R130, R130 ;  /* 0x0000008200827202 */ /* 0x000fe20000000f00 */
[----:B------:R-:W-:Y:S01]  /*7010*/  STSM.16.M88.4 [R134], R20 ;  /* 0x0000001486007844 */ /* 0x000fe20000000200 */
[----:B------:R-:W-:-:S02]  /*7020*/  LEA R24, P3, R10, UR4, 0x2 ;  /* 0x000000040a187c11 */ /* 0x000fc4000f8610ff */
[----:B------:R-:W-:Y:S02]  /*7030*/  F2FP.F16.F32.PACK_AB R164, R187, R120 ;  /* 0x00000078bba4723e */ /* 0x000fe400000000ff */
[----:B------:R-:W-:Y:S01]  /*7040*/  F2FP.F16.F32.PACK_AB R166, R125, R124 ;  /* 0x0000007c7da6723e */ /* 0x000fe200000000ff */
[----:B------:R-:W-:Y:S01]  /*7050*/  SHFL.IDX PT, R32, R24, RZ, 0x1c1f ;  /* 0x001c1fff18207589 */ /* 0x000fe200000e0000 */
[----:B------:R-:W-:Y:S02]  /*7060*/  F2FP.F16.F32.PACK_AB R167, R167, R168 ;  /* 0x000000a8a7a7723e */ /* 0x000fe400000000ff */
[----:B------:R-:W-:Y:S01]  /*7070*/  F2FP.F16.F32.PACK_AB R169, R169, R170 ;  /* 0x000000aaa9a9723e */ /* 0x000fe200000000ff */
[----:B------:R-:W-:Y:S01]  /*7080*/  SHFL.IDX PT, R34, R24, 0x1, 0x1c1f ;  /* 0x003c1f0018227f89 */ /* 0x000fe200000e0000 */
[----:B------:R-:W-:Y:S02]  /*7090*/  F2FP.F16.F32.PACK_AB R168, R129, R128 ;  /* 0x0000008081a8723e */ /* 0x000fe400000000ff */
[----:B------:R-:W-:Y:S01]  /*70a0*/  F2FP.F16.F32.PACK_AB R170, R133, R132 ;  /* 0x0000008485aa723e */ /* 0x000fe200000000ff */
[----:B------:R-:W-:Y:S01]  /*70b0*/  STSM.16.M88.4 [R130], R164 ;  /* 0x000000a482007844 */ /* 0x000fe20000000200 */
[----:B------:R-:W-:-:S02]  /*70c0*/  F2FP.F16.F32.PACK_AB R171, R171, R172 ;  /* 0x000000acabab723e */ /* 0x000fc400000000ff */
[----:B------:R-:W-:Y:S02]  /*70d0*/  F2FP.F16.F32.PACK_AB R173, R173, R174 ;  /* 0x000000aeadad723e */ /* 0x000fe400000000ff */
[----:B------:R-:W-:Y:S01]  /*70e0*/  F2FP.F16.F32.PACK_AB R172, R137, R136 ;  /* 0x0000008889ac723e */ /* 0x000fe200000000ff */
[----:B------:R-:W-:Y:S01]  /*70f0*/  STSM.16.M88.4 [R126], R168 ;  /* 0x000000a87e007844 */ /* 0x000fe20000000200 */
[----:B------:R-:W-:Y:S02]  /*7100*/  F2FP.F16.F32.PACK_AB R174, R141, R140 ;  /* 0x0000008c8dae723e */ /* 0x000fe400000000ff */
[----:B------:R-:W-:Y:S02]  /*7110*/  F2FP.F16.F32.PACK_AB R175, R175, R176 ;  /* 0x000000b0afaf723e */ /* 0x000fe400000000ff */
[----:B------:R-:W-:Y:S02]  /*7120*/  F2FP.F16.F32.PACK_AB R177, R177, R178 ;  /* 0x000000b2b1b1723e */ /* 0x000fe400000000ff */
[----:B------:R-:W-:Y:S01]  /*7130*/  F2FP.F16.F32.PACK_AB R176, R145, R144 ;  /* 0x0000009091b0723e */ /* 0x000fe200000000ff */
[----:B------:R0:W-:Y:S01]  /*7140*/  STSM.16.M88.4 [R4], R172 ;  /* 0x000000ac04007844 */ /* 0x0001e20000000200 */
[----:B------:R-:W-:-:S02]  /*7150*/  F2FP.F16.F32.PACK_AB R178, R149, R148 ;  /* 0x0000009495b2723e */ /* 0x000fc400000000ff */
[----:B------:R-:W-:Y:S02]  /*7160*/  F2FP.F16.F32.PACK_AB R179, R179, R0 ;  /* 0x00000000b3b3723e */ /* 0x000fe400000000ff */
[----:B------:R-:W-:Y:S02]  /*7170*/  LEA.HI.X R11, R10, UR5, R11, 0x2, P3 ;  /* 0x000000050a0b7c11 */ /* 0x000fe400098f140b */
[----:B------:R-:W-:Y:S01]  /*7180*/  LOP3.LUT R98, R99, 0x380, RZ, 0xc0, !PT ;  /* 0x0000038063627812 */ /* 0x000fe200078ec0ff */
[----:B------:R1:W-:Y:S01]  /*7190*/  STSM.16.M88.4 [R3], R176 ;  /* 0x000000b003007844 */ /* 0x0003e20000000200 */
[----:B------:R-:W-:Y:S02]  /*71a0*/  LOP3.LUT R102, R103, 0x380, RZ, 0xc0, !PT ;  /* 0x0000038067667812 */ /* 0x000fe400078ec0ff */
[----:B------:R-:W-:Y:S01]  /*71b0*/  LOP3.LUT R106, R107, 0x380, RZ, 0xc0, !PT ;  /* 0x000003806b6a7812 */ /* 0x000fe200078ec0ff */
[----:B------:R-:W2:Y:S01]  /*71c0*/  SHFL.IDX PT, R33, R11, RZ, 0x1c1f ;  /* 0x001c1fff0b217589 */ /* 0x000ea200000e0000 */
[----:B0-----:R-:W0:Y:S08]  /*71d0*/  @P2 LDC R4, c[0x0][0xbec] ;  /* 0x0002fb00ff042b82 */ /* 0x001e300000000800 */
[----:B------:R-:W-:Y:S01]  /*71e0*/  BAR.SYNC.DEFER_BLOCKING 0x1, 0x100 ;  /* 0x0044000000007b1d */ /* 0x000fe20000010000 */
[----:B------:R-:W-:Y:S01]  /*71f0*/  IMAD R0, R19, 0x20, R200 ;  /* 0x0000002013007824 */ /* 0x000fe200078e02c8 */
[----:B------:R-:W-:Y:S01]  /*7200*/  UIMAD UR6, UR11, UR8, URZ ;  /* 0x000000080b0672a4 */ /* 0x000fe2000f8e023f */
[----:B------:R-:W-:Y:S01]  /*7210*/  SHF.R.U64 R98, R98, 0x3, RZ ;  /* 0x0000000362627819 */ /* 0x000fe200000012ff */
[----:B------:R-:W-:Y:S01]  /*7220*/  UIMAD.WIDE.U32 UR4, UR10, UR8, URZ ;  /* 0x000000080a0472a5 */ /* 0x000fe2000f8e003f */
[----:B------:R-:W-:-:S03]  /*7230*/  SHF.R.U64 R102, R102, 0x3, RZ ;  /* 0x0000000366667819 */ /* 0x000fc600000012ff */
[----:B-1----:R-:W1:Y:S01]  /*7240*/  @P2 LDC R3, c[0x0][0xbf0] ;  /* 0x0002fc00ff032b82 */ /* 0x002e620000000800 */
[----:B------:R-:W3:Y:S01]  /*7250*/  SHFL.IDX PT, R35, R11, 0x1, 0x1c1f ;  /* 0x003c1f000b237f89 */ /* 0x000ee200000e0000 */
[----:B------:R-:W-:Y:S01]  /*7260*/  UIMAD UR6, UR10, UR9, UR6 ;  /* 0x000000090a0672a4 */ /* 0x000fe2000f8e0206 */
[----:B------:R-:W-:Y:S02]  /*7270*/  SHF.R.U64 R106, R106, 0x3, RZ ;  /* 0x000000036a6a7819 */ /* 0x000fe400000012ff */
[----:B------:R-:W-:Y:S01]  /*7280*/  ULDC.64 UR8, c[0x0][0xaf0] ;  /* 0x0002bc0000087ab9 */ /* 0x000fe20000000a00 */
[----:B--2---:R-:W-:Y:S01]  /*7290*/  @!P1 ST.E desc[UR48][R32.64], R6 ;  /* 0x0000000620009985 */ /* 0x004fe2000c101930 */
[----:B------:R-:W-:Y:S01]  /*72a0*/  UIADD3 UR5, UR5, UR6, URZ ;  /* 0x0000000605057290 */ /* 0x000fe2000fffe03f */
[----:B------:R-:W-:Y:S02]  /*72b0*/  LOP3.LUT R98, R98, R99, RZ, 0x3c, !PT ;  /* 0x0000006362627212 */ /* 0x000fe400078e3cff */
[----:B------:R-:W-:-:S02]  /*72c0*/  LOP3.LUT R102, R102, R103, RZ, 0x3c, !PT ;  /* 0x0000006766667212 */ /* 0x000fc400078e3cff */
[----:B------:R-:W-:Y:S01]  /*72d0*/  LOP3.LUT R106, R106, R107, RZ, 0x3c, !PT ;  /* 0x0000006b6a6a7212 */ /* 0x000fe200078e3cff */
[----:B---3--:R2:W-:Y:S01]  /*72e0*/  @!P0 ST.E desc[UR48][R34.64], R5 ;  /* 0x0000000522008985 */ /* 0x0085e2000c101930 */
[----:B------:R-:W-:Y:S01]  /*72f0*/  UIMAD UR6, UR7, UR8, URZ ;  /* 0x00000008070672a4 */ /* 0x000fe2000f8e023f */
[--C-:B------:R-:W-:Y:S01]  /*7300*/  IMAD.X R99, RZ, RZ, R9.reuse, P4 ;  /* 0x000000ffff637224 */ /* 0x100fe200020e0609 */
[----:B------:R-:W-:Y:S01]  /*7310*/  UIMAD.WIDE.U32 UR4, UR43, UR8, UR4 ;  /* 0x000000082b0472a5 */ /* 0x000fe2000f8e0004 */
[----:B------:R3:W5:Y:S01]  /*7320*/  LD.E.128 R24, desc[UR48][R12.64] ;  /* 0x000000300c187980 */ /* 0x000762000c101d00 */
[----:B------:R-:W-:Y:S01]  /*7330*/  IADD3.X R103, RZ, R9, RZ, P5, !PT ;  /* 0x00000009ff677210 */ /* 0x000fe20002ffe4ff */
[----:B------:R-:W-:Y:S01]  /*7340*/  IMAD.X R107, RZ, RZ, R9, P6 ;  /* 0x000000ffff6b7224 */ /* 0x000fe200030e0609 */
[----:B--2---:R-:W-:Y:S01]  /*7350*/  LEA R5, R127, R0, 0x7 ;  /* 0x000000007f057211 */ /* 0x004fe200078e38ff */
[----:B------:R-:W-:Y:S01]  /*7360*/  UIMAD UR6, UR43, UR9, UR6 ;  /* 0x000000092b0672a4 */ /* 0x000fe2000f8e0206 */
[----:B---3--:R-:W2:Y:S01]  /*7370*/  LDC.64 R12, c[0x0][0xae0] ;  /* 0x0002b800ff0c7b82 */ /* 0x008ea20000000a00 */
[----:B------:R-:W5:Y:S02]  /*7380*/  LD.E.128 R8, desc[UR48][R8.64] ;  /* 0x0000003008087980 */ /* 0x000f64000c101d00 */
[----:B0-----:R-:W-:-:S02]  /*7390*/  @P2 IMAD.HI.U32 R0, R5, R4, RZ ;  /* 0x0000000405002227 */ /* 0x001fc400078e00ff */
[----:B------:R0:W5:Y:S02]  /*73a0*/  LD.E.128 R28, desc[UR48][R14.64] ;  /* 0x000000300e1c7980 */ /* 0x000164000c101d00 */
[--C-:B------:R-:W-:Y:S01]  /*73b0*/  IMAD.MOV.U32 R4, RZ, RZ, R5.reuse ;  /* 0x000000ffff047224 */ /* 0x100fe200078e0005 */
[----:B-1----:R-:W-:Y:S01]  /*73c0*/  @P2 SHF.R.U32.HI R4, RZ, R3, R0 ;  /* 0x00000003ff042219 */ /* 0x002fe20000011600 */
[----:B------:R-:W5:Y:S03]  /*73d0*/  LD.E.128 R52, desc[UR48][R52.64] ;  /* 0x0000003034347980 */ /* 0x000f66000c101d00 */
[--C-:B------:R-:W-:Y:S01]  /*73e0*/  SHF.R.S32.HI R3, RZ, 0x1f, R4.reuse ;  /* 0x0000001fff037819 */ /* 0x100fe20000011404 */
[----:B------:R-:W-:Y:S01]  /*73f0*/  IMAD.MOV R0, RZ, RZ, -R4 ;  /* 0x000000ffff007224 */ /* 0x000fe200078e0a04 */
[----:B------:R-:W-:Y:S01]  /*7400*/  UIADD3 UR5, UR5, UR6, URZ ;  /* 0x0000000605057290 */ /* 0x000fe2000fffe03f */
[----:B------:R-:W5:Y:S02]  /*7410*/  LD.E.128 R56, desc[UR48][R56.64] ;  /* 0x0000003038387980 */ /* 0x000f64000c101d00 */
[----:B------:R-:W-:Y:S01]  /*7420*/  IMAD R211, R211, R0, R5 ;  /* 0x00000000d3d37224 */ /* 0x000fe200078e0205 */
[----:B------:R-:W-:Y:S01]  /*7430*/  ULDC.64 UR6, c[0x0][0xad8] ;  /* 0x0002b60000067ab9 */ /* 0x000fe20000000a00 */
[----:B------:R-:W5:Y:S04]  /*7440*/  LD.E.128 R60, desc[UR48][R60.64] ;  /* 0x000000303c3c7980 */ /* 0x000f68000c101d00 */
[----:B------:R-:W5:Y:S01]  /*7450*/  LD.E.128 R64, desc[UR48][R64.64] ;  /* 0x0000003040407980 */ /* 0x000f62000c101d00 */
[----:B--2---:R-:W-:Y:S01]  /*7460*/  IMAD R3, R3, R12, RZ ;  /* 0x0000000c03037224 */ /* 0x004fe200078e02ff */
[----:B------:R-:W-:-:S02]  /*7470*/  SHF.R.S32.HI R0, RZ, 0x1f, R211 ;  /* 0x0000001fff007819 */ /* 0x000fc400000114d3 */
[----:B------:R-:W5:Y:S01]  /*7480*/  LD.E.128 R68, desc[UR48][R68.64] ;  /* 0x0000003044447980 */ /* 0x000f62000c101d00 */
[----:B------:R-:W-:-:S03]  /*7490*/  IMAD R3, R4, R13, R3 ;  /* 0x0000000d04037224 */ /* 0x000fc600078e0203 */
[----:B------:R-:W5:Y:S01]  /*74a0*/  LD.E.128 R72, desc[UR48][R72.64] ;  /* 0x0000003048487980 */ /* 0x000f62000c101d00 */
[----:B------:R-:W-:-:S03]  /*74b0*/  IMAD.WIDE.U32 R4, R4, R12, UR4 ;  /* 0x0000000404047e25 */ /* 0x000fc6000f8e000c */
[----:B------:R-:W5:Y:S04]  /*74c0*/  LD.E.128 R96, desc[UR48][R98.64] ;  /* 0x0000003062607980 */ /* 0x000f68000c101d00 */
[----:B------:R-:W5:Y:S04]  /*74d0*/  LD.E.128 R100, desc[UR48][R102.64] ;  /* 0x0000003066647980 */ /* 0x000f68000c101d00 */
[----:B------:R-:W5:Y:S04]  /*74e0*/  LD.E.128 R104, desc[UR48][R106.64] ;  /* 0x000000306a687980 */ /* 0x000f68000c101d00 */
[----:B------:R-:W5:Y:S04]  /*74f0*/  LD.E.128 R108, desc[UR48][R110.64] ;  /* 0x000000306e6c7980 */ /* 0x000f68000c101d00 */
[----:B------:R-:W5:Y:S04]  /*7500*/  LD.E.128 R112, desc[UR48][R114.64] ;  /* 0x0000003072707980 */ /* 0x000f68000c101d00 */
[----:B------:R-:W5:Y:S04]  /*7510*/  LD.E.128 R116, desc[UR48][R118.64] ;  /* 0x0000003076747980 */ /* 0x000f68000c101d00 */
[----:B------:R-:W5:Y:S01]  /*7520*/  LD.E.128 R120, desc[UR48][R122.64] ;  /* 0x000000307a787980 */ /* 0x000f62000c101d00 */
[----:B------:R-:W-:Y:S01]  /*7530*/  @!PT LDS RZ, [RZ] ;  /* 0x00000000fffff984 */ /* 0x000fe20000000800 */
[----:B------:R-:W-:Y:S01]  /*7540*/  @!PT LDS RZ, [RZ] ;  /* 0x00000000fffff984 */ /* 0x000fe20000000800 */
[----:B------:R-:W-:Y:S01]  /*7550*/  @!PT LDS RZ, [RZ] ;  /* 0x00000000fffff984 */ /* 0x000fe20000000800 */
[----:B------:R-:W-:Y:S01]  /*7560*/  @!PT LDS RZ, [RZ] ;  /* 0x00000000fffff984 */ /* 0x000fe20000000800 */
[----:B------:R1:W-:Y:S06]  /*7570*/  MEMBAR.ALL.CTA ;  /* 0x0000000000007992 */ /* 0x0003ec0000008000 */
[----:B-1----:R-:W1:Y:S01]  /*7580*/  FENCE.VIEW.ASYNC.S ;  /* 0x00000000000073c6 */ /* 0x002e620000000000 */
[----:B------:R-:W-:-:S02]  /*7590*/  IMAD.IADD R5, R5, 0x1, R3 ;  /* 0x0000000105057824 */ /* 0x000fc400078e0203 */
[----:B------:R-:W-:Y:S02]  /*75a0*/  IMAD R6, R0, UR6, RZ ;  /* 0x0000000600067c24 */ /* 0x000fe4000f8e02ff */
[----:B------:R-:W-:Y:S01]  /*75b0*/  IMAD R32, R127, 0x80, R200 ;  /* 0x000000807f207824 */ /* 0x000fe200078e02c8 */
[----:B------:R-:W-:Y:S01]  /*75c0*/  UIADD3 UR22, UR22, 0x22820, URZ ;  /* 0x0002282016167890 */ /* 0x000fe2000fffe03f */
[C---:B------:R-:W-:Y:S02]  /*75d0*/  IMAD R3, R211.reuse, UR7, R6 ;  /* 0x00000007d3037c24 */ /* 0x040fe4000f8e0206 */
[----:B------:R-:W-:Y:S01]  /*75e0*/  IMAD.WIDE.U32 R4, R211, UR6, R4 ;  /* 0x00000006d3047c25 */ /* 0x000fe2000f8e0004 */
[----:B------:R-:W-:Y:S01]  /*75f0*/  UIADD3 UR37, UR37, 0x1, URZ ;  /* 0x0000000125257890 */ /* 0x000fe2000fffe03f */
[C---:B------:R-:W-:Y:S01]  /*7600*/  ISETP.GE.AND P2, PT, R32.reuse, R7, PT ;  /* 0x000000072000720c */ /* 0x040fe20003f46270 */
[----:B------:R-:W-:Y:S01]  /*7610*/  ULDC.64 UR6, c[0x0][0xa80] ;  /* 0x0002a00000067ab9 */ /* 0x000fe20000000a00 */
[----:B------:R-:W-:Y:S01]  /*7620*/  UPRMT UR22, URZ, 0x654, UR22 ;  /* 0x000006543f167896 */ /* 0x000fe20008000016 */
[----:B------:R-:W-:Y:S01]  /*7630*/  IADD3 R3, R5, R3, RZ ;  /* 0x0000000305037210 */ /* 0x000fe20007ffe0ff */
[----:B------:R-:W-:Y:S01]  /*7640*/  VIADD R0, R32, 0x20 ;  /* 0x0000002020007836 */ /* 0x000fe20000000000 */
[----:B------:R-:W-:Y:S01]  /*7650*/  LEA R6, P3, R4, UR6, 0x1 ;  /* 0x0000000604067c11 */ /* 0x000fe2000f8608ff */
[----:B------:R-:W-:-:S03]  /*7660*/  UISETP.NE.AND UP0, UPT, UR37, 0x2, UPT ;  /* 0x000000022500788c */ /* 0x000fc6000bf05270 */
[----:B------:R-:W-:Y:S01]  /*7670*/  LEA.HI.X R3, R4, UR7, R3, 0x1, P3 ;  /* 0x0000000704037c11 */ /* 0x000fe200098f0c03 */
[----:B------:R-:W-:Y:S01]  /*7680*/  USEL UR5, URZ, 0x1, UP0 ;  /* 0x000000013f057887 */ /* 0x000fe20008000000 */
[-C--:B------:R-:W-:Y:S01]  /*7690*/  ISETP.GE.AND P1, PT, R0, R7.reuse, PT ;  /* 0x000000070000720c */ /* 0x080fe20003f26270 */
[----:B------:R-:W-:Y:S01]  /*76a0*/  ULDC UR4, c[0x0][0xc] ;  /* 0x0000030000047ab9 */ /* 0x000fe20000000800 */
[----:B------:R-:W-:Y:S01]  /*76b0*/  VIADD R0, R32, 0x40 ;  /* 0x0000004020007836 */ /* 0x000fe20000000000 */
[----:B------:R-:W-:Y:S01]  /*76c0*/  UIADD3 UR45, UR4, UR45, URZ ;  /* 0x0000002d042d7290 */ /* 0x000fe2000fffe03f */
[----:B-1----:R0:W1:Y:S01]  /*76d0*/  SHFL.IDX PT, R12, R6, RZ, 0x181f ;  /* 0x00181fff060c7589 */ /* 0x00206200000e0000 */
[----:B------:R-:W-:Y:S01]  /*76e0*/  USEL UR37, UR37, URZ, UP0 ;  /* 0x0000003f25257287 */ /* 0x000fe20008000000 */
[----:B------:R-:W-:Y:S01]  /*76f0*/  SYNCS.ARRIVE.TRANS64.RED.A1T0 RZ, [UR22], RZ ;  /* 0x000000ffffff79a7 */ /* 0x000fe20008100416 */
[----:B------:R-:W-:Y:S01]  /*7700*/  ULOP3.LUT UR36, UR36, UR5, URZ, 0x3c, !UPT ;  /* 0x0000000524247292 */ /* 0x000fe2000f8e3c3f */
[----:B------:R0:W2:Y:S01]  /*7710*/  SHFL.IDX PT, R13, R3, RZ, 0x181f ;  /* 0x00181fff030d7589 */ /* 0x0000a200000e0000 */
[----:B------:R-:W-:Y:S01]  /*7720*/  BSSY B0, `(.L_x_31) ;  /* 0x0000013000007945 */ /* 0x000fe20003800000 */
[----:B------:R-:W-:-:S03]  /*7730*/  ISETP.GE.AND P0, PT, R0, R7, PT ;  /* 0x000000070000720c */ /* 0x000fc60003f06270 */
[----:B------:R-:W-:Y:S10]  /*7740*/  @P2 BRA `(.L_x_32) ;  /* 0x0000000000402947 */ /* 0x000ff40003800000 */
[----:B------:R-:W-:Y:S02]  /*7750*/  ULDC UR4, c[0x0][0xac8] ;  /* 0x0002b20000047ab9 */ /* 0x000fe40000000800 */
[----:B------:R-:W-:Y:S02]  /*7760*/  ISETP.GE.AND P4, PT, R18, UR4, PT ;  /* 0x0000000412007c0c */ /* 0x000fe4000bf86270 */
[----:B------:R-:W-:Y:S02]  /*7770*/  ISETP.GE.AND P3, PT, R17, UR4, PT ;  /* 0x0000000411007c0c */ /* 0x000fe4000bf66270 */
[----:B------:R-:W-:Y:S02]  /*7780*/  ISETP.GE.AND P2, PT, R16, UR4, PT ;  /* 0x0000000410007c0c */ /* 0x000fe4000bf46270 */
[----:B------:R-:W-:-:S07]  /*7790*/  ISETP.GE.AND P5, PT, R2, UR4, PT ;  /* 0x0000000402007c0c */ /* 0x000fce000bfa6270 */
[----:B01----:R-:W-:-:S04]  /*77a0*/  @!P4 LEA R14, P6, R18, R12, 0x1 ;  /* 0x0000000c120ec211 */ /* 0x003fc800078c08ff */
[----:B--2---:R-:W-:Y:S02]  /*77b0*/  @!P4 LEA.HI.X R15, R18, R13, R214, 0x1, P6 ;  /* 0x0000000d120fc211 */ /* 0x004fe400030f0cd6 */
[----:B------:R-:W-:Y:S01]  /*77c0*/  @!P3 LEA R20, P6, R17, R12, 0x1 ;  /* 0x0000000c1114b211 */ /* 0x000fe200078c08ff */
[----:B------:R-:W-:-:S03]  /*77d0*/  @!P5 IMAD.WIDE R4, R2, 0x2, R12 ;  /* 0x000000020204d825 */ /* 0x000fc600078e020c */
[-C--:B------:R-:W-:Y:S02]  /*77e0*/  @!P3 LEA.HI.X R21, R17, R13.reuse, R213, 0x1, P6 ;  /* 0x0000000d1115b211 */ /* 0x080fe400030f0cd5 */
[C---:B------:R-:W-:Y:S01]  /*77f0*/  @!P2 LEA R22, P6, R16.reuse, R12, 0x1 ;  /* 0x0000000c1016a211 */ /* 0x040fe200078c08ff */
[----:B-----5:R3:W-:Y:S03]  /*7800*/  @!P5 ST.E.128 desc[UR48][R4.64], R8 ;  /* 0x000000080400d985 */ /* 0x0207e6000c101d30 */
[----:B------:R-:W-:Y:S01]  /*7810*/  @!P2 LEA.HI.X R23, R16, R13, R212, 0x1, P6 ;  /* 0x0000000d1017a211 */ /* 0x000fe200030f0cd4 */
[----:B------:R3:W-:Y:S04]  /*7820*/  @!P4 ST.E.128 desc[UR48][R14.64], R56 ;  /* 0x000000380e00c985 */ /* 0x0007e8000c101d30 */
[----:B------:R3:W-:Y:S04]  /*7830*/  @!P3 ST.E.128 desc[UR48][R20.64], R72 ;  /* 0x000000481400b985 */ /* 0x0007e8000c101d30 */
[----:B------:R3:W-:Y:S02]  /*7840*/  @!P2 ST.E.128 desc[UR48][R22.64], R108 ;  /* 0x0000006c1600a985 */ /* 0x0007e4000c101d30 */
.L_x_32:
[----:B------:R-:W-:Y:S05]  /*7850*/  BSYNC B0 ;  /* 0x0000000000007941 */ /* 0x000fea0003800000 */
.L_x_31:
[----:B---3-5:R3:W4:Y:S01]  /*7860*/  SHFL.IDX PT, R9, R3, 0x1, 0x181f ;  /* 0x00381f0003097f89 */ /* 0x02872200000e0000 */
[----:B------:R-:W-:Y:S03]  /*7870*/  BSSY B0, `(.L_x_33) ;  /* 0x0000013000007945 */ /* 0x000fe60003800000 */
[----:B------:R3:W0:Y:S01]  /*7880*/  SHFL.IDX PT, R8, R6, 0x1, 0x181f ;  /* 0x00381f0006087f89 */ /* 0x00062200000e0000 */
[----:B------:R-:W-:Y:S05]  /*7890*/  @P1 BRA `(.L_x_34) ;  /* 0x0000000000401947 */ /* 0x000fea0003800000 */
[----:B------:R-:W-:Y:S02]  /*78a0*/  ULDC UR4, c[0x0][0xac8] ;  /* 0x0002b20000047ab9 */ /* 0x000fe40000000800 */
[----:B------:R-:W-:Y:S02]  /*78b0*/  ISETP.GE.AND P3, PT, R18, UR4, PT ;  /* 0x0000000412007c0c */ /* 0x000fe4000bf66270 */
[----:B------:R-:W-:Y:S02]  /*78c0*/  ISETP.GE.AND P2, PT, R17, UR4, PT ;  /* 0x0000000411007c0c */ /* 0x000fe4000bf46270 */
[----:B------:R-:W-:Y:S02]  /*78d0*/  ISETP.GE.AND P1, PT, R16, UR4, PT ;  /* 0x0000000410007c0c */ /* 0x000fe4000bf26270 */
[----:B------:R-:W-:-:S07]  /*78e0*/  ISETP.GE.AND P4, PT, R2, UR4, PT ;  /* 0x0000000402007c0c */ /* 0x000fce000bf86270 */
[CC--:B0-----:R-:W-:Y:S02]  /*78f0*/  @!P3 LEA R10, P6, R18.reuse, R8.reuse, 0x1 ;  /* 0x00000008120ab211 */ /* 0x0c1fe400078c08ff */
[CC--:B-1----:R-:W-:Y:S02]  /*7900*/  @!P2 LEA R12, P5, R17.reuse, R8.reuse, 0x1 ;  /* 0x00000008110ca211 */ /* 0x0c2fe400078a08ff */
[-C--:B----4-:R-:W-:Y:S02]  /*7910*/  @!P3 LEA.HI.X R11, R18, R9.reuse, R214, 0x1, P6 ;  /* 0x00000009120bb211 */ /* 0x090fe400030f0cd6 */
[----:B------:R-:W-:Y:S01]  /*7920*/  @!P1 LEA R14, P6, R16, R8, 0x1 ;  /* 0x00000008100e9211 */ /* 0x000fe200078c08ff */
[----:B------:R-:W-:Y:S01]  /*7930*/  @!P4 IMAD.WIDE R4, R2, 0x2, R8 ;  /* 0x000000020204c825 */ /* 0x000fe200078e0208 */
[-C--:B--2---:R-:W-:Y:S02]  /*7940*/  @!P2 LEA.HI.X R13, R17, R9.reuse, R213, 0x1, P5 ;  /* 0x00000009110da211 */ /* 0x084fe400028f0cd5 */
[----:B------:R-:W-:-:S02]  /*7950*/  @!P1 LEA.HI.X R15, R16, R9, R212, 0x1, P6 ;  /* 0x00000009100f9211 */ /* 0x000fc400030f0cd4 */
[----:B------:R0:W-:Y:S04]  /*7960*/  @!P4 ST.E.128 desc[UR48][R4.64], R24 ;  /* 0x000000180400c985 */ /* 0x0001e8000c101d30 */
[----:B------:R0:W-:Y:S04]  /*7970*/  @!P3 ST.E.128 desc[UR48][R10.64], R60 ;  /* 0x0000003c0a00b985 */ /* 0x0001e8000c101d30 */
[----:B------:R0:W-:Y:S04]  /*7980*/  @!P2 ST.E.128 desc[UR48][R12.64], R96 ;  /* 0x000000600c00a985 */ /* 0x0001e8000c101d30 */
[----:B------:R0:W-:Y:S02]  /*7990*/  @!P1 ST.E.128 desc[UR48][R14.64], R112 ;  /* 0x000000700e009985 */ /* 0x0001e4000c101d30 */
.L_x_34:
[----:B------:R-:W-:Y:S05]  /*79a0*/  BSYNC B0 ;  /* 0x0000000000007941 */ /* 0x000fea0003800000 */
.L_x_33:
[----:B----4-:R4:W1:Y:S01]  /*79b0*/  SHFL.IDX PT, R9, R3, 0x2, 0x181f ;  /* 0x00581f0003097f89 */ /* 0x01086200000e0000 */
[----:B------:R-:W-:Y:S03]  /*79c0*/  BSSY B0, `(.L_x_35) ;  /* 0x0000013000007945 */ /* 0x000fe60003800000 */
[----:B0-----:R4:W0:Y:S01]  /*79d0*/  SHFL.IDX PT, R8, R6, 0x2, 0x181f ;  /* 0x00581f0006087f89 */ /* 0x00182200000e0000 */
[----:B------:R-:W-:Y:S05]  /*79e0*/  @P0 BRA `(.L_x_36) ;  /* 0x0000000000400947 */ /* 0x000fea0003800000 */
[----:B------:R-:W-:Y:S02]  /*79f0*/  ULDC UR4, c[0x0][0xac8] ;  /* 0x0002b20000047ab9 */ /* 0x000fe40000000800 */
[----:B------:R-:W-:Y:S02]  /*7a00*/  ISETP.GE.AND P4, PT, R18, UR4, PT ;  /* 0x0000000412007c0c */ /* 0x000fe4000bf86270 */
[----:B------:R-:W-:Y:S02]  /*7a10*/  ISETP.GE.AND P5, PT, R17, UR4, PT ;  /* 0x0000000411007c0c */ /* 0x000fe4000bfa6270 */
[----:B------:R-:W-:Y:S02]  /*7a20*/  ISETP.GE.AND P6, PT, R16, UR4, PT ;  /* 0x0000000410007c0c */ /* 0x000fe4000bfc6270 */
[----:B------:R-:W-:-:S07]  /*7a30*/  ISETP.GE.AND P3, PT, R2, UR4, PT ;  /* 0x0000000402007c0c */ /* 0x000fce000bf66270 */
[-C--:B0-----:R-:W-:Y:S02]  /*7a40*/  @!P4 LEA R10, P0, R18, R8.reuse, 0x1 ;  /* 0x00000008120ac211 */ /* 0x081fe400078008ff */
[CC--:B-1----:R-:W-:Y:S02]  /*7a50*/  @!P5 LEA R12, P1, R17.reuse, R8.reuse, 0x1 ;  /* 0x00000008110cd211 */ /* 0x0c2fe400078208ff */
[----:B------:R-:W-:Y:S02]  /*7a60*/  @!P6 LEA R14, P2, R16, R8, 0x1 ;  /* 0x00000008100ee211 */ /* 0x000fe400078408ff */
[----:B------:R-:W-:Y:S01]  /*7a70*/  @!P3 IMAD.WIDE R4, R2, 0x2, R8 ;  /* 0x000000020204b825 */ /* 0x000fe200078e0208 */
[-C--:B------:R-:W-:Y:S02]  /*7a80*/  @!P4 LEA.HI.X R11, R18, R9.reuse, R214, 0x1, P0 ;  /* 0x00000009120bc211 */ /* 0x080fe400000f0cd6 */
[-C--:B--2---:R-:W-:Y:S02]  /*7a90*/  @!P5 LEA.HI.X R13, R17, R9.reuse, R213, 0x1, P1 ;  /* 0x00000009110dd211 */ /* 0x084fe400008f0cd5 */
[----:B------:R-:W-:Y:S01]  /*7aa0*/  @!P6 LEA.HI.X R15, R16, R9, R212, 0x1, P2 ;  /* 0x00000009100fe211 */ /* 0x000fe200010f0cd4 */
[----:B------:R0:W-:Y:S04]  /*7ab0*/  @!P3 ST.E.128 desc[UR48][R4.64], R28 ;  /* 0x0000001c0400b985 */ /* 0x0001e8000c101d30 */
[----:B------:R0:W-:Y:S04]  /*7ac0*/  @!P4 ST.E.128 desc[UR48][R10.64], R64 ;  /* 0x000000400a00c985 */ /* 0x0001e8000c101d30 */
[----:B------:R0:W-:Y:S04]  /*7ad0*/  @!P5 ST.E.128 desc[UR48][R12.64], R100 ;  /* 0x000000640c00d985 */ /* 0x0001e8000c101d30 */
[----:B------:R0:W-:Y:S02]  /*7ae0*/  @!P6 ST.E.128 desc[UR48][R14.64], R116 ;  /* 0x000000740e00e985 */ /* 0x0001e4000c101d30 */
.L_x_36:
[----:B------:R-:W-:Y:S05]  /*7af0*/  BSYNC B0 ;  /* 0x0000000000007941 */ /* 0x000fea0003800000 */
.L_x_35:
[----:B------:R-:W-:Y:S01]  /*7b00*/  VIADD R0, R32, 0x60 ;  /* 0x0000006020007836 */ /* 0x000fe20000000000 */
[----:B-1----:R1:W1:Y:S01]  /*7b10*/  SHFL.IDX PT, R9, R3, 0x3, 0x181f ;  /* 0x00781f0003097f89 */ /* 0x00226200000e0000 */
[----:B------:R-:W-:Y:S01]  /*7b20*/  UIADD3 UR46, UR46, 0x1, URZ ;  /* 0x000000012e2e7890 */ /* 0x000fe2000fffe03f */
[----:B------:R-:W-:Y:S02]  /*7b30*/  BSSY B0, `(.L_x_37) ;  /* 0x0000014000007945 */ /* 0x000fe40003800000 */
[----:B------:R-:W-:Y:S01]  /*7b40*/  ISETP.GE.AND P0, PT, R0, R7, PT ;  /* 0x000000070000720c */ /* 0x000fe20003f06270 */
[----:B0-----:R0:W0:-:S12]  /*7b50*/  SHFL.IDX PT, R8, R6, 0x3, 0x181f ;  /* 0x00781f0006087f89 */ /* 0x00101800000e0000 */
[----:B------:R-:W-:Y:S05]  /*7b60*/  @P0 BRA `(.L_x_38) ;  /* 0x0000000000400947 */ /* 0x000fea0003800000 */
[----:B------:R-:W-:Y:S02]  /*7b70*/  ULDC UR4, c[0x0][0xac8] ;  /* 0x0002b20000047ab9 */ /* 0x000fe40000000800 */
[----:B------:R-:W-:Y:S02]  /*7b80*/  ISETP.GE.AND P4, PT, R18, UR4, PT ;  /* 0x0000000412007c0c */ /* 0x000fe4000bf86270 */
[----:B------:R-:W-:Y:S02]  /*7b90*/  ISETP.GE.AND P5, PT, R17, UR4, PT ;  /* 0x0000000411007c0c */ /* 0x000fe4000bfa6270 */
[----:B------:R-:W-:Y:S02]  /*7ba0*/  ISETP.GE.AND P6, PT, R16, UR4, PT ;  /* 0x0000000410007c0c */ /* 0x000fe4000bfc6270 */
[----:B------:R-:W-:-:S07]  /*7bb0*/  ISETP.GE.AND P3, PT, R2, UR4, PT ;  /* 0x0000000402007c0c */ /* 0x000fce000bf66270 */
[-C--:B0--34-:R-:W-:Y:S02]  /*7bc0*/  @!P4 LEA R6, P0, R18, R8.reuse, 0x1 ;  /* 0x000000081206c211 */ /* 0x099fe400078008ff */
[CC--:B------:R-:W-:Y:S02]  /*7bd0*/  @!P5 LEA R10, P1, R17.reuse, R8.reuse, 0x1 ;  /* 0x00000008110ad211 */ /* 0x0c0fe400078208ff */
[----:B------:R-:W-:Y:S02]  /*7be0*/  @!P6 LEA R12, P2, R16, R8, 0x1 ;  /* 0x00000008100ce211 */ /* 0x000fe400078408ff */
[----:B-1----:R-:W-:Y:S01]  /*7bf0*/  @!P3 IMAD.WIDE R4, R2, 0x2, R8 ;  /* 0x000000020204b825 */ /* 0x002fe200078e0208 */
[-C--:B------:R-:W-:Y:S02]  /*7c00*/  @!P4 LEA.HI.X R7, R18, R9.reuse, R214, 0x1, P0 ;  /* 0x000000091207c211 */ /* 0x080fe400000f0cd6 */
[-C--:B------:R-:W-:Y:S02]  /*7c10*/  @!P5 LEA.HI.X R11, R17, R9.reuse, R213, 0x1, P1 ;  /* 0x00000009110bd211 */ /* 0x080fe400008f0cd5 */
[----:B--2---:R-:W-:Y:S01]  /*7c20*/  @!P6 LEA.HI.X R13, R16, R9, R212, 0x1, P2 ;  /* 0x00000009100de211 */ /* 0x004fe200010f0cd4 */
[----:B------:R0:W-:Y:S04]  /*7c30*/  @!P3 ST.E.128 desc[UR48][R4.64], R52 ;  /* 0x000000340400b985 */ /* 0x0001e8000c101d30 */
[----:B------:R0:W-:Y:S04]  /*7c40*/  @!P4 ST.E.128 desc[UR48][R6.64], R68 ;  /* 0x000000440600c985 */ /* 0x0001e8000c101d30 */
[----:B------:R0:W-:Y:S04]  /*7c50*/  @!P5 ST.E.128 desc[UR48][R10.64], R104 ;  /* 0x000000680a00d985 */ /* 0x0001e8000c101d30 */
[----:B------:R0:W-:Y:S02]  /*7c60*/  @!P6 ST.E.128 desc[UR48][R12.64], R120 ;  /* 0x000000780c00e985 */ /* 0x0001e4000c101d30 */
.L_x_38:
[----:B------:R-:W-:Y:S05]  /*7c70*/  BSYNC B0 ;  /* 0x0000000000007941 */ /* 0x000fea0003800000 */
.L_x_37:
[----:B------:R-:W5:Y:S02]  /*7c80*/  LDC R0, c[0x0][0xc34] ;  /* 0x00030d00ff007b82 */ /* 0x000f640000000800 */
[----:B-----5:R-:W-:-:S13]  /*7c90*/  ISETP.LE.AND P0, PT, R0, UR45, PT ;  /* 0x0000002d00007c0c */ /* 0x020fda000bf03270 */
[----:B------:R-:W-:Y:S05]  /*7ca0*/  @!P0 BRA `(.L_x_39) ;  /* 0xffffff90000c8947 */ /* 0x000fea000383ffff */
[----:B------:R-:W-:Y:S05]  /*7cb0*/  EXIT ;  /* 0x000000000000794d */ /* 0x000fea0003800000 */
.L_x_5:
[----:B------:R-:W-:-:S08]  /*7cc0*/  NOP ;  /* 0x0000000000007918 */ /* 0x000fd00000000000 */
[----:B------:R-:W0:-:S00]  /*7cd0*/  USETMAXREG.DEALLOC.CTAPOOL 0x28 ;  /* 0x00000028000079c8 */ /* 0x000e0000080e0500 */
[----:B------:R-:W1:Y:S01]  /*7ce0*/  S2UR UR11, SR_CTAID.X ;  /* 0x00000000000b79c3 */ /* 0x000e620000002500 */
[----:B0-----:R-:W-:Y:S02]  /*7cf0*/  IMAD.MOV.U32 R0, RZ, RZ, 0x1 ;  /* 0x00000001ff007424 */ /* 0x001fe400078e00ff */
[----:B------:R-:W-:Y:S02]  /*7d00*/  IMAD.MOV.U32 R17, RZ, RZ, RZ ;  /* 0x000000ffff117224 */ /* 0x000fe400078e00ff */
[----:B------:R-:W-:-:S03]  /*7d10*/  IMAD.MOV.U32 R27, RZ, RZ, 0x1 ;  /* 0x00000001ff1b7424 */ /* 0x000fc600078e00ff */
[----:B------:R-:W1:Y:S02]  /*7d20*/  LDC R2, c[0x0][0xc34] ;  /* 0x00030d00ff027b82 */ /* 0x000e640000000800 */
[----:B-1----:R-:W-:-:S13]  /*7d30*/  ISETP.LE.AND P0, PT, R2, UR11, PT ;  /* 0x0000000b02007c0c */ /* 0x002fda000bf03270 */
[----:B------:R-:W-:Y:S05]  /*7d40*/  @P0 BRA `(.L_x_40) ;  /* 0x0000003800700947 */ /* 0x000fea0003800000 */
[----:B------:R-:W-:Y:S01]  /*7d50*/  IMAD.SHL.U32 R31, R19, 0x8, RZ ;  /* 0x00000008131f7824 */ /* 0x000fe200078e00ff */
[----:B------:R-:W-:Y:S01]  /*7d60*/  ULDC.64 UR4, c[0x0][0x418] ;  /* 0x0001060000047ab9 */ /* 0x000fe20000000a00 */
[----:B------:R-:W-:Y:S01]  /*7d70*/  ULDC UR9, c[0x0][0x320] ;  /* 0x0000c80000097ab9 */ /* 0x000fe20000000800 */
[----:B------:R-:W-:Y:S01]  /*7d80*/  UISETP.NE.U32.AND UP0, UPT, UR4, URZ, UPT ;  /* 0x0000003f0400728c */ /* 0x000fe2000bf05070 */
[----:B------:R-:W0:Y:S01]  /*7d90*/  S2UR UR8, SR_CgaCtaId ;  /* 0x00000000000879c3 */ /* 0x000e220000008800 */
[----:B------:R-:W-:Y:S01]  /*7da0*/  LOP3.LUT R5, R31, 0x38, RZ, 0xc0, !PT ;  /* 0x000000381f057812 */ /* 0x000fe200078ec0ff */
[----:B------:R-:W-:Y:S01]  /*7db0*/  ULDC UR4, c[0x0][0x424] ;  /* 0x0001090000047ab9 */ /* 0x000fe20000000800 */
[----:B------:R-:W-:Y:S01]  /*7dc0*/  UISETP.NE.AND.EX UP0, UPT, UR5, URZ, UPT, UP0 ;  /* 0x0000003f0500728c */ /* 0x000fe2000bf05300 */
[----:B------:R-:W-:Y:S01]  /*7dd0*/  LOP3.LUT R16, R16, 0xffffffef, RZ, 0xc0, !PT ;  /* 0xffffffef10107812 */ /* 0x000fe200078ec0ff */
[----:B------:R-:W-:Y:S01]  /*7de0*/  ULDC.64 UR6, c[0x0][0x2f0] ;  /* 0x0000bc0000067ab9 */ /* 0x000fe20000000a00 */
[C---:B------:R-:W-:Y:S01]  /*7df0*/  LOP3.LUT R0, R5.reuse, 0x40, RZ, 0xfc, !PT ;  /* 0x0000004005007812 */ /* 0x040fe200078efcff */
[----:B------:R-:W-:Y:S01]  /*7e00*/  USEL UR4, UR4, 0x1, UP0 ;  /* 0x0000000104047887 */ /* 0x000fe20008000000 */
[C---:B------:R-:W-:Y:S01]  /*7e10*/  LOP3.LUT R2, R5.reuse, 0x80, RZ, 0xfc, !PT ;  /* 0x0000008005027812 */ /* 0x040fe200078efcff */
[----:B------:R-:W-:Y:S01]  /*7e20*/  UMOV UR37, 0x400 ;  /* 0x0000040000257882 */ /* 0x000fe20000000000 */
[----:B------:R-:W-:Y:S01]  /*7e30*/  ISETP.GE.AND P2, PT, R0, UR9, PT ;  /* 0x0000000900007c0c */ /* 0x000fe2000bf46270 */
[----:B------:R-:W-:Y:S01]  /*7e40*/  UIMAD UR36, UR4, UR6, URZ ;  /* 0x00000006042472a4 */ /* 0x000fe2000f8e023f */
[----:B------:R-:W-:Y:S01]  /*7e50*/  ISETP.GE.AND P1, PT, R2, UR9, PT ;  /* 0x0000000902007c0c */ /* 0x000fe2000bf26270 */
[----:B------:R1:W-:Y:S01]  /*7e60*/  STL [R1+0x4], RZ ;  /* 0x000004ff01007387 */ /* 0x0003e20000100800 */
[C---:B------:R-:W-:Y:S01]  /*7e70*/  ISETP.GE.AND P3, PT, R5.reuse, UR9, PT ;  /* 0x0000000905007c0c */ /* 0x040fe2000bf66270 */
[----:B------:R-:W-:Y:S01]  /*7e80*/  UIADD3 UR4, UR36, 0x5f, URZ ;  /* 0x0000005f24047890 */ /* 0x000fe2000fffe03f */
[----:B------:R-:W-:Y:S01]  /*7e90*/  LOP3.LUT R0, R5, 0xc0, RZ, 0xfc, !PT ;  /* 0x000000c005007812 */ /* 0x000fe200078efcff */
[----:B------:R-:W-:Y:S01]  /*7ea0*/  ULDC UR10, c[0x0][0x2b8] ;  /* 0x0000ae00000a7ab9 */ /* 0x000fe20000000800 */
[----:B------:R-:W-:Y:S01]  /*7eb0*/  SHF.R.U32.HI R36, RZ, 0x3, R19 ;  /* 0x00000003ff247819 */ /* 0x000fe20000011613 */
[----:B------:R-:W-:Y:S01]  /*7ec0*/  UIMAD.WIDE UR4, UR4, 0x2aaaaaab, URZ ;  /* 0x2aaaaaab040478a5 */ /* 0x000fe2000f8e023f */
[----:B------:R-:W-:Y:S01]  /*7ed0*/  ISETP.GE.AND P0, PT, R0, UR9, PT ;  /* 0x0000000900007c0c */ /* 0x000fe2000bf06270 */
[----:B------:R-:W-:Y:S01]  /*7ee0*/  IMAD.U32 R37, RZ, RZ, UR11 ;  /* 0x0000000bff257e24 */ /* 0x000fe2000f8e00ff */
[----:B------:R-:W-:Y:S01]  /*7ef0*/  SEL R4, RZ, 0x1, P3 ;  /* 0x00000001ff047807 */ /* 0x000fe20001800000 */
[----:B------:R-:W-:Y:S01]  /*7f00*/  USHF.R.U32.HI UR6, URZ, 0x1f, UR5 ;  /* 0x0000001f3f067899 */ /* 0x000fe20008011605 */
[----:B------:R-:W-:Y:S01]  /*7f10*/  @P2 LOP3.LUT R16, R16, 0x10, RZ, 0xfc, !PT ;  /* 0x0000001010102812 */ /* 0x000fe200078efcff */
[----:B0-----:R-:W-:Y:S01]  /*7f20*/  ULEA UR37, UR8, UR37, 0x18 ;  /* 0x0000002508257291 */ /* 0x001fe2000f8ec03f */
[----:B------:R-:W-:Y:S01]  /*7f30*/  SEL R2, RZ, 0x2, P2 ;  /* 0x00000002ff027807 */ /* 0x000fe20001000000 */
[----:B------:R-:W-:Y:S01]  /*7f40*/  ULEA.HI.SX32 UR6, UR5, UR6, 0x1c ;  /* 0x0000000605067291 */ /* 0x000fe2000f8fe23f */
[----:B------:R-:W-:Y:S01]  /*7f50*/  LOP3.LUT R16, R16, 0xfffffff7, RZ, 0xc0, !PT ;  /* 0xfffffff710107812 */ /* 0x000fe200078ec0ff */
[----:B------:R-:W-:Y:S01]  /*7f60*/  IMAD.MOV.U32 R27, RZ, RZ, 0x1 ;  /* 0x00000001ff1b7424 */ /* 0x000fe200078e00ff */
[----:B------:R-:W-:Y:S01]  /*7f70*/  SEL R3, RZ, 0x4, P1 ;  /* 0x00000004ff037807 */ /* 0x000fe20000800000 */
[----:B------:R-:W-:Y:S01]  /*7f80*/  UIADD3 UR5, UR6, -0x1, URZ ;  /* 0xffffffff06057890 */ /* 0x000fe2000fffe03f */
[----:B------:R-:W-:Y:S01]  /*7f90*/  @P1 LOP3.LUT R16, R16, 0x8, RZ, 0xfc, !PT ;  /* 0x0000000810101812 */ /* 0x000fe200078efcff */
[----:B------:R-:W-:Y:S01]  /*7fa0*/  IMAD.MOV.U32 R17, RZ, RZ, RZ ;  /* 0x000000ffff117224 */ /* 0x000fe200078e00ff */
[----:B------:R-:W-:Y:S01]  /*7fb0*/  LOP3.LUT R36, R36, 0xf, RZ, 0xc0, !PT ;  /* 0x0000000f24247812 */ /* 0x000fe200078ec0ff */
[----:B------:R-:W-:Y:S01]  /*7fc0*/  UIMAD UR8, UR5, -0x60, UR36 ;  /* 0xffffffa0050878a4 */ /* 0x000fe2000f8e0224 */
[----:B------:R-:W-:Y:S01]  /*7fd0*/  LOP3.LUT R16, R16, 0xfffffffd, RZ, 0xc0, !PT ;  /* 0xfffffffd10107812 */ /* 0x000fe200078ec0ff */
[----:B------:R-:W-:Y:S01]  /*7fe0*/  ULDC UR39, c[0x0][0x448] ;  /* 0x0001120000277ab9 */ /* 0x000fe20000000800 */
[----:B------:R-:W-:Y:S01]  /*7ff0*/  IADD3 R3, R3, R2, R4 ;  /* 0x0000000203037210 */ /* 0x000fe20007ffe004 */
[----:B------:R-:W-:Y:S01]  /*8000*/  ULDC UR4, c[0x0][0x288] ;  /* 0x0000a20000047ab9 */ /* 0x000fe20000000800 */
[----:B------:R-:W-:Y:S01]  /*8010*/  @P3 LOP3.LUT R16, R16, 0x2, RZ, 0xfc, !PT ;  /* 0x0000000210103812 */ /* 0x000fe200078efcff */
[----:B------:R-:W-:Y:S01]  /*8020*/  ULOP3.LUT UR41, UR38, 0x2, URZ, 0xfc, !UPT ;  /* 0x0000000226297892 */ /* 0x000fe2000f8efc3f */
[----:B------:R-:W-:Y:S01]  /*8030*/  SEL R2, RZ, 0x8, P0 ;  /* 0x00000008ff027807 */ /* 0x000fe20000000000 */
[----:B------:R-:W-:Y:S01]  /*8040*/  ULDC UR42, c[0x0][0xc] ;  /* 0x00000300002a7ab9 */ /* 0x000fe20000000800 */
[----:B------:R-:W-:Y:S01]  /*8050*/  LOP3.LUT R16, R16, 0xfffffffb, RZ, 0xc0, !PT ;  /* 0xfffffffb10107812 */ /* 0x000fe200078ec0ff */
[----:B------:R-:W-:Y:S01]  /*8060*/  UIMAD UR39, UR39, UR4, URZ ;  /* 0x00000004272772a4 */ /* 0x000fe2000f8e023f */
[----:B------:R-:W-:Y:S01]  /*8070*/  IADD3 R34, -R36, UR8, RZ ;  /* 0x0000000824227c10 */ /* 0x000fe2000fffe1ff */
[----:B------:R-:W-:Y:S01]  /*8080*/  IMAD.IADD R2, R2, 0x1, R3 ;  /* 0x0000000102027824 */ /* 0x000fe200078e0203 */
[----:B------:R-:W-:Y:S01]  /*8090*/  @P0 LOP3.LUT R16, R16, 0x4, RZ, 0xfc, !PT ;  /* 0x0000000410100812 */ /* 0x000fe200078efcff */
[----:B------:R-:W-:Y:S01]  /*80a0*/  UIADD3 UR40, UR6, -0x2, URZ ;  /* 0xfffffffe06287890 */ /* 0x000fe2000fffe03f */
[----:B------:R-:W-:-:S02]  /*80b0*/  ISETP.GE.AND P0, PT, R5, UR9, PT ;  /* 0x0000000905007c0c */ /* 0x000fc4000bf06270 */
[----:B------:R-:W-:Y:S02]  /*80c0*/  LOP3.LUT R35, R35, 0xfffffffb, RZ, 0xc0, !PT ;  /* 0xfffffffb23237812 */ /* 0x000fe400078ec0ff */
[C---:B------:R-:W-:Y:S02]  /*80d0*/  ISETP.LT.OR P3, PT, R34.reuse, 0x1, P0 ;  /* 0x000000012200780c */ /* 0x040fe40000761670 */
[C---:B------:R-:W-:Y:S02]  /*80e0*/  ISETP.LT.OR P2, PT, R34.reuse, 0x11, P0 ;  /* 0x000000112200780c */ /* 0x040fe40000741670 */
[----:B------:R-:W-:Y:S02]  /*80f0*/  ISETP.LT.OR P1, PT, R34, 0x21, P0 ;  /* 0x000000212200780c */ /* 0x000fe40000721670 */
[----:B------:R-:W-:Y:S02]  /*8100*/  LOP3.LUT R16, R16, 0xefffffff, RZ, 0xc0, !PT ;  /* 0xefffffff10107812 */ /* 0x000fe400078ec0ff */
[----:B------:R-:W-:-:S02]  /*8110*/  LOP3.LUT R0, R31, 0x1f8, RZ, 0xc0, !PT ;  /* 0x000001f81f007812 */ /* 0x000fc400078ec0ff */
[----:B------:R-:W-:Y:S02]  /*8120*/  SHF.L.U32 R3, R19, 0x4, RZ ;  /* 0x0000000413037819 */ /* 0x000fe400000006ff */
[----:B------:R-:W-:Y:S02]  /*8130*/  LOP3.LUT R0, R0, 0x38, R19, 0x78, !PT ;  /* 0x0000003800007812 */ /* 0x000fe400078e7813 */
[----:B------:R-:W-:Y:S02]  /*8140*/  @P3 LOP3.LUT R35, R35, 0x4, RZ, 0xfc, !PT ;  /* 0x0000000423233812 */ /* 0x000fe400078efcff */
[----:B------:R-:W-:Y:S02]  /*8150*/  ISETP.LT.OR P3, PT, R34, 0x31, P0 ;  /* 0x000000312200780c */ /* 0x000fe40000761670 */
[----:B------:R-:W-:Y:S02]  /*8160*/  LOP3.LUT R35, R35, 0xfffffffd, RZ, 0xc0, !PT ;  /* 0xfffffffd23237812 */ /* 0x000fe400078ec0ff */
[----:B------:R-:W-:Y:S01]  /*8170*/  LOP3.LUT R28, R36, 0x70, R3, 0xf8, !PT ;  /* 0x00000070241c7812 */ /* 0x000fe200078ef803 */
[----:B------:R-:W-:Y:S01]  /*8180*/  IMAD.U32 R3, RZ, RZ, UR5 ;  /* 0x00000005ff037e24 */ /* 0x000fe2000f8e00ff */
[----:B------:R-:W-:-:S02]  /*8190*/  @P2 LOP3.LUT R35, R35, 0x2, RZ, 0xfc, !PT ;  /* 0x0000000223232812 */ /* 0x000fc400078efcff */
[----:B------:R-:W-:Y:S02]  /*81a0*/  ISETP.LT.OR P2, PT, R34, 0x41, P0 ;  /* 0x000000412200780c */ /* 0x000fe40000741670 */
[----:B------:R-:W-:Y:S02]  /*81b0*/  LOP3.LUT R35, R35, 0xfffffffe, RZ, 0xc0, !PT ;  /* 0xfffffffe23237812 */ /* 0x000fe400078ec0ff */
[----:B------:R-:W-:Y:S01]  /*81c0*/  LOP3.LUT R31, R0, 0x200, R31, 0xf8, !PT ;  /* 0x00000200001f7812 */ /* 0x000fe200078ef81f */
[----:B------:R-:W-:Y:S01]  /*81d0*/  IMAD R0, R3, 0x60, R28 ;  /* 0x0000006003007824 */ /* 0x000fe200078e021c */
[----:B------:R-:W-:Y:S02]  /*81e0*/  @P1 LOP3.LUT R35, R35, 0x1, RZ, 0xfc, !PT ;  /* 0x0000000123231812 */ /* 0x000fe400078efcff */
[----:B------:R-:W-:Y:S02]  /*81f0*/  ISETP.LT.OR P1, PT, R34, 0x51, P0 ;  /* 0x000000512200780c */ /* 0x000fe40000721670 */
[----:B------:R-:W-:Y:S01]  /*8200*/  LOP3.LUT P0, RZ, R2, 0x2, RZ, 0xc0, !PT ;  /* 0x0000000202ff7812 */ /* 0x000fe2000780c0ff */
[----:B------:R1:W-:Y:S01]  /*8210*/  STL [R1+0x8], R0 ;  /* 0x0000080001007387 */ /* 0x0003e20000100800 */
[----:B------:R-:W-:-:S02]  /*8220*/  @P3 LOP3.LUT R16, R16, 0x10000000, RZ, 0xfc, !PT ;  /* 0x1000000010103812 */ /* 0x000fc400078efcff */
[----:B------:R-:W-:Y:S02]  /*8230*/  ISETP.LT.OR P3, PT, R34, 0x1, !P0 ;  /* 0x000000012200780c */ /* 0x000fe40004761670 */
[----:B------:R-:W-:Y:S02]  /*8240*/  LOP3.LUT R16, R16, 0xffbfffff, RZ, 0xc0, !PT ;  /* 0xffbfffff10107812 */ /* 0x000fe400078ec0ff */
[----:B------:R-:W-:Y:S02]  /*8250*/  LOP3.LUT R35, R35, 0xffffffbf, RZ, 0xc0, !PT ;  /* 0xffffffbf23237812 */ /* 0x000fe400078ec0ff */
[----:B------:R-:W-:Y:S02]  /*8260*/  @P2 LOP3.LUT R16, R16, 0x400000, RZ, 0xfc, !PT ;  /* 0x0040000010102812 */ /* 0x000fe400078efcff */
[----:B------:R-:W-:Y:S02]  /*8270*/  ISETP.LT.OR P2, PT, R34, 0x11, !P0 ;  /* 0x000000112200780c */ /* 0x000fe40004741670 */
[----:B------:R-:W-:-:S02]  /*8280*/  LOP3.LUT R16, R16, 0x7fffffff, RZ, 0xc0, !PT ;  /* 0x7fffffff10107812 */ /* 0x000fc400078ec0ff */
[----:B------:R-:W-:Y:S02]  /*8290*/  @P1 LOP3.LUT R35, R35, 0x40, RZ, 0xfc, !PT ;  /* 0x0000004023231812 */ /* 0x000fe400078efcff */
[----:B------:R-:W-:Y:S02]  /*82a0*/  @P3 LOP3.LUT R16, R16, 0x80000000, RZ, 0xfc, !PT ;  /* 0x8000000010103812 */ /* 0x000fe400078efcff */
[----:B------:R-:W-:Y:S02]  /*82b0*/  ISETP.LT.OR P1, PT, R34, 0x21, !P0 ;  /* 0x000000212200780c */ /* 0x000fe40004721670 */
[----:B------:R-:W-:Y:S02]  /*82c0*/  LOP3.LUT R16, R16, 0xbfffffff, RZ, 0xc0, !PT ;  /* 0xbfffffff10107812 */ /* 0x000fe400078ec0ff */
[----:B------:R-:W-:Y:S02]  /*82d0*/  ISETP.LT.OR P3, PT, R34, 0x31, !P0 ;  /* 0x000000312200780c */ /* 0x000fe40004761670 */
[----:B------:R-:W-:-:S02]  /*82e0*/  @P2 LOP3.LUT R16, R16, 0x40000000, RZ, 0xfc, !PT ;  /* 0x4000000010102812 */ /* 0x000fc400078efcff */
[----:B------:R-:W-:Y:S02]  /*82f0*/  ISETP.LT.OR P2, PT, R34, 0x41, !P0 ;  /* 0x000000412200780c */ /* 0x000fe40004741670 */
[----:B------:R-:W-:Y:S02]  /*8300*/  LOP3.LUT R16, R16, 0xdfffffff, RZ, 0xc0, !PT ;  /* 0xdfffffff10107812 */ /* 0x000fe400078ec0ff */
[----:B------:R-:W-:Y:S02]  /*8310*/  LOP3.LUT R35, R35, 0xffffffdf, RZ, 0xc0, !PT ;  /* 0xffffffdf23237812 */ /* 0x000fe400078ec0ff */
[----:B------:R-:W-:Y:S02]  /*8320*/  @P1 LOP3.LUT R16, R16, 0x20000000, RZ, 0xfc, !PT ;  /* 0x2000000010101812 */ /* 0x000fe400078efcff */
[----:B------:R-:W-:Y:S02]  /*8330*/  ISETP.LT.OR P1, PT, R34, 0x51, !P0 ;  /* 0x000000512200780c */ /* 0x000fe40004721670 */
[----:B------:R-:W-:-:S02]  /*8340*/  LOP3.LUT R16, R16, 0xf7ffffff, RZ, 0xc0, !PT ;  /* 0xf7ffffff10107812 */ /* 0x000fc400078ec0ff */
[----:B------:R-:W-:Y:S02]  /*8350*/  LOP3.LUT P0, RZ, R2, 0x4, RZ, 0xc0, !PT ;  /* 0x0000000402ff7812 */ /* 0x000fe4000780c0ff */
[----:B------:R-:W-:Y:S02]  /*8360*/  @P3 LOP3.LUT R16, R16, 0x8000000, RZ, 0xfc, !PT ;  /* 0x0800000010103812 */ /* 0x000fe400078efcff */
[----:B------:R-:W-:Y:S02]  /*8370*/  ISETP.LT.OR P3, PT, R34, 0x1, !P0 ;  /* 0x000000012200780c */ /* 0x000fe40004761670 */
[----:B------:R-:W-:Y:S02]  /*8380*/  LOP3.LUT R16, R16, 0xfffdffff, RZ, 0xc0, !PT ;  /* 0xfffdffff10107812 */ /* 0x000fe400078ec0ff */
[----:B------:R-:W-:Y:S02]  /*8390*/  LEA R4, R31, UR37, 0x1 ;  /* 0x000000251f047c11 */ /* 0x000fe4000f8e08ff */
[----:B------:R-:W-:-:S02]  /*83a0*/  @P2 LOP3.LUT R16, R16, 0x20000, RZ, 0xfc, !PT ;  /* 0x0002000010102812 */ /* 0x000fc400078efcff */
[----:B------:R-:W-:Y:S02]  /*83b0*/  ISETP.LT.OR P2, PT, R34, 0x11, !P0 ;  /* 0x000000112200780c */ /* 0x000fe40004741670 */
[----:B------:R-:W-:Y:S02]  /*83c0*/  LOP3.LUT R16, R16, 0xfbffffff, RZ, 0xc0, !PT ;  /* 0xfbffffff10107812 */ /* 0x000fe400078ec0ff */
[----:B------:R-:W-:Y:S02]  /*83d0*/  @P1 LOP3.LUT R35, R35, 0x20, RZ, 0xfc, !PT ;  /* 0x0000002023231812 */ /* 0x000fe400078efcff */
[----:B------:R-:W-:Y:S02]  /*83e0*/  @P3 LOP3.LUT R16, R16, 0x4000000, RZ, 0xfc, !PT ;  /* 0x0400000010103812 */ /* 0x000fe400078efcff */
[----:B------:R-:W-:Y:S02]  /*83f0*/  ISETP.LT.OR P1, PT, R34, 0x21, !P0 ;  /* 0x000000212200780c */ /* 0x000fe40004721670 */
[----:B------:R-:W-:-:S02]  /*8400*/  LOP3.LUT R16, R16, 0xfdffffff, RZ, 0xc0, !PT ;  /* 0xfdffffff10107812 */ /* 0x000fc400078ec0ff */
[----:B------:R-:W-:Y:S02]  /*8410*/  ISETP.LT.OR P3, PT, R34, 0x31, !P0 ;  /* 0x000000312200780c */ /* 0x000fe40004761670 */
[----:B------:R-:W-:Y:S02]  /*8420*/  @P2 LOP3.LUT R16, R16, 0x2000000, RZ, 0xfc, !PT ;  /* 0x0200000010102812 */ /* 0x000fe400078efcff */
[----:B------:R-:W-:Y:S02]  /*8430*/  ISETP.LT.OR P2, PT, R34, 0x41, !P0 ;  /* 0x000000412200780c */ /* 0x000fe40004741670 */
[----:B------:R-:W-:Y:S02]  /*8440*/  LOP3.LUT R16, R16, 0xfeffffff, RZ, 0xc0, !PT ;  /* 0xfeffffff10107812 */ /* 0x000fe400078ec0ff */
[----:B------:R-:W-:Y:S02]  /*8450*/  LOP3.LUT R35, R35, 0xffffffef, RZ, 0xc0, !PT ;  /* 0xffffffef23237812 */ /* 0x000fe400078ec0ff */
[----:B------:R-:W-:-:S02]  /*8460*/  @P1 LOP3.LUT R16, R16, 0x1000000, RZ, 0xfc, !PT ;  /* 0x0100000010101812 */ /* 0x000fc400078efcff */
[----:B------:R-:W-:Y:S02]  /*8470*/  ISETP.LT.OR P1, PT, R34, 0x51, !P0 ;  /* 0x000000512200780c */ /* 0x000fe40004721670 */
[----:B------:R-:W-:Y:S02]  /*8480*/  LOP3.LUT R16, R16, 0xff7fffff, RZ, 0xc0, !PT ;  /* 0xff7fffff10107812 */ /* 0x000fe400078ec0ff */
[----:B------:R-:W-:Y:S02]  /*8490*/  LOP3.LUT P0, RZ, R2, 0x8, RZ, 0xc0, !PT ;  /* 0x0000000802ff7812 */ /* 0x000fe4000780c0ff */
[----:B------:R-:W-:Y:S02]  /*84a0*/  @P3 LOP3.LUT R16, R16, 0x800000, RZ, 0xfc, !PT ;  /* 0x0080000010103812 */ /* 0x000fe400078efcff */
[----:B------:R-:W-:Y:S02]  /*84b0*/  ISETP.LT.OR P3, PT, R34, 0x1, !P0 ;  /* 0x000000012200780c */ /* 0x000fe40004761670 */
[----:B------:R-:W-:-:S03]  /*84c0*/  LOP3.LUT R16, R16, 0xfffeffff, RZ, 0xc0, !PT ;  /* 0xfffeffff10107812 */ /* 0x000fc600078ec0ff */
        /* <DEDUP_REMOVED lines=11> */
[----:B------:R-:W-:-:S04]  /*8580*/  LOP3.LUT R16, R16, 0xfff7ffff, RZ, 0xc0, !PT ;  /* 0xfff7ffff10107812 */ /* 0x000fc800078ec0ff */
[----:B------:R-:W-:Y:S02]  /*8590*/  @P1 LOP3.LUT R16, R16, 0x80000, RZ, 0xfc, !PT ;  /* 0x0008000010101812 */ /* 0x000fe400078efcff */
[----:B------:R-:W-:Y:S02]  /*85a0*/  ISETP.LT.OR P1, PT, R34, 0x51, !P0 ;  /* 0x000000512200780c */ /* 0x000fe40004721670 */
[----:B------:R-:W-:Y:S02]  /*85b0*/  LOP3.LUT R16, R16, 0xfffbffff, RZ, 0xc0, !PT ;  /* 0xfffbffff10107812 */ /* 0x000fe400078ec0ff */
[----:B------:R-:W-:Y:S02]  /*85c0*/  ISETP.GE.AND P0, PT, R0, UR36, PT ;  /* 0x0000002400007c0c */ /* 0x000fe4000bf06270 */
[----:B------:R-:W-:-:S04]  /*85d0*/  @P3 LOP3.LUT R16, R16, 0x40000, RZ, 0xfc, !PT ;  /* 0x0004000010103812 */ /* 0x000fc800078efcff */
[----:B------:R-:W-:-:S03]  /*85e0*/  LOP3.LUT R16, R16, 0xffff7fff, RZ, 0xc0, !PT ;  /* 0xffff7fff10107812 */ /* 0x000fc600078ec0ff */
[----:B------:R-:W-:Y:S02]  /*85f0*/  @P1 LOP3.LUT R35, R35, 0x8, RZ, 0xfc, !PT ;  /* 0x0000000823231812 */ /* 0x000fe400078efcff */
[----:B------:R-:W-:Y:S02]  /*8600*/  @P2 LOP3.LUT R16, R16, 0x8000, RZ, 0xfc, !PT ;  /* 0x0000800010102812 */ /* 0x000fe400078efcff */
[----:B------:R-:W-:Y:S02]  /*8610*/  ISETP.LT.U32.AND P2, PT, R28, 0x60, !P0 ;  /* 0x000000601c00780c */ /* 0x000fe40004741070 */
[----:B------:R-:W-:Y:S02]  /*8620*/  ISETP.GE.AND P1, PT, R34, 0x1, PT ;  /* 0x000000012200780c */ /* 0x000fe40003f26270 */
[----:B------:R-:W-:Y:S02]  /*8630*/  LOP3.LUT R16, R16, 0xffffff7f, RZ, 0xc0, !PT ;  /* 0xffffff7f10107812 */ /* 0x000fe400078ec0ff */
[----:B------:R-:W-:-:S07]  /*8640*/  ISETP.GE.AND P0, PT, R34, 0x11, PT ;  /* 0x000000112200780c */ /* 0x000fce0003f06270 */
[----:B------:R-:W-:Y:S02]  /*8650*/  @P2 LOP3.LUT R16, R16, 0x80, RZ, 0xfc, !PT ;  /* 0x0000008010102812 */ /* 0x000fe400078efcff */
[----:B------:R-:W-:Y:S02]  /*8660*/  ISETP.GE.AND P2, PT, R34, 0x21, PT ;  /* 0x000000212200780c */ /* 0x000fe40003f46270 */
[----:B------:R-:W-:-:S04]  /*8670*/  LOP3.LUT R16, R16, 0xffffefff, RZ, 0xc0, !PT ;  /* 0xffffefff10107812 */ /* 0x000fc800078ec0ff */
        /* <DEDUP_REMOVED lines=10> */
[----:B------:R-:W-:Y:S02]  /*8720*/  ISETP.GE.AND P1, PT, R5, UR7, PT ;  /* 0x0000000705007c0c */ /* 0x000fe4000bf26270 */
[----:B------:R-:W-:-:S04]  /*8730*/  LOP3.LUT R16, R16, 0xfffffeff, RZ, 0xc0, !PT ;  /* 0xfffffeff10107812 */ /* 0x000fc800078ec0ff */
[----:B------:R-:W-:Y:S02]  /*8740*/  @P0 LOP3.LUT R16, R16, 0x100, RZ, 0xfc, !PT ;  /* 0x0000010010100812 */ /* 0x000fe400078efcff */
[----:B------:R-:W-:Y:S02]  /*8750*/  ISETP.GE.AND P0, PT, R5, UR10, PT ;  /* 0x0000000a05007c0c */ /* 0x000fe4000bf06270 */
[----:B------:R-:W-:-:S04]  /*8760*/  LOP3.LUT R16, R16, 0xffffbfff, RZ, 0xc0, !PT ;  /* 0xffffbfff10107812 */ /* 0x000fc800078ec0ff */
[----:B------:R-:W-:-:S04]  /*8770*/  @P2 LOP3.LUT R16, R16, 0x4000, RZ, 0xfc, !PT ;  /* 0x0000400010102812 */ /* 0x000fc800078efcff */
[----:B------:R-:W-:-:S04]  /*8780*/  LOP3.LUT R16, R16, 0xffffdfff, RZ, 0xc0, !PT ;  /* 0xffffdfff10107812 */ /* 0x000fc800078ec0ff */
[----:B------:R-:W-:-:S04]  /*8790*/  LOP3.LUT R16, R16, 0xfffffffe, RZ, 0xc0, !PT ;  /* 0xfffffffe10107812 */ /* 0x000fc800078ec0ff */
[----:B------:R-:W-:-:S04]  /*87a0*/  @P1 LOP3.LUT R16, R16, 0x1, RZ, 0xfc, !PT ;  /* 0x0000000110101812 */ /* 0x000fc800078efcff */
[----:B-1----:R-:W-:-:S07]  /*87b0*/  @P0 LOP3.LUT R16, R16, 0x2000, RZ, 0xfc, !PT ;  /* 0x0000200010100812 */ /* 0x002fce00078efcff */
.L_x_75:
[----:B0-----:R-:W0:Y:S01]  /*87c0*/  LDC R0, c[0x0][0xc38] ;  /* 0x00030e00ff007b82 */ /* 0x001e220000000800 */
[----:B------:R-:W-:Y:S01]  /*87d0*/  IMAD.MOV.U32 R23, RZ, RZ, R37 ;  /* 0x000000ffff177224 */ /* 0x000fe200078e0025 */
[----:B------:R-:W-:Y:S05]  /*87e0*/  YIELD ;  /* 0x0000000000007946 */ /* 0x000fea0003800000 */
[----:B------:R-:W-:Y:S01]  /*87f0*/  ULDC.64 UR4, c[0x0][0xa28] ;  /* 0x00028a0000047ab9 */ /* 0x000fe20000000a00 */
[----:B------:R-:W-:Y:S02]  /*8800*/  MOV R32, RZ ;  /* 0x000000ff00207202 */ /* 0x000fe40000000f00 */
[----:B0-----:R-:W-:-:S13]  /*8810*/  ISETP.NE.AND P0, PT, R0, 0x1, PT ;  /* 0x000000010000780c */ /* 0x001fda0003f05270 */
[----:B------:R-:W0:Y:S08]  /*8820*/  @P0 LDC R0, c[0x0][0xc3c] ;  /* 0x00030f00ff000b82 */ /* 0x000e300000000800 */
[----:B-1----:R-:W1:Y:S01]  /*8830*/  @P0 LDC R3, c[0x0][0xc40] ;  /* 0x00031000ff030b82 */ /* 0x002e620000000800 */
[----:B0-----:R-:W-:-:S05]  /*8840*/  @P0 IMAD.HI.U32 R0, R37, R0, RZ ;  /* 0x0000000025000227 */ /* 0x001fca00078e00ff */
[----:B-1----:R-:W-:Y:S02]  /*8850*/  @P0 SHF.R.U32.HI R23, RZ, R3, R0 ;  /* 0x00000003ff170219 */ /* 0x002fe40000011600 */
[----:B------:R-:W0:Y:S03]  /*8860*/  LDC R0, c[0x0][0xc44] ;  /* 0x00031100ff007b82 */ /* 0x000e260000000800 */
[----:B--2---:R-:W-:Y:S01]  /*8870*/  IMAD.MOV.U32 R18, RZ, RZ, R23 ;  /* 0x000000ffff127224 */ /* 0x004fe200078e0017 */
[----:B0-----:R-:W-:-:S13]  /*8880*/  ISETP.NE.AND P0, PT, R0, 0x1, PT ;  /* 0x000000010000780c */ /* 0x001fda0003f05270 */
[----:B------:R-:W0:Y:S02]  /*8890*/  @P0 LDC.64 R2, c[0x0][0xc48] ;  /* 0x00031200ff020b82 */ /* 0x000e240000000a00 */
[----:B0-----:R-:W-:-:S05]  /*88a0*/  @P0 IMAD.HI.U32 R0, R23, R2, RZ ;  /* 0x0000000217000227 */ /* 0x001fca00078e00ff */
[----:B------:R-:W-:Y:S02]  /*88b0*/  @P0 SHF.R.U32.HI R18, RZ, R3, R0 ;  /* 0x00000003ff120219 */ /* 0x000fe40000011600 */
[----:B------:R-:W-:-:S04]  /*88c0*/  ISETP.NE.U32.AND P0, PT, RZ, UR4, PT ;  /* 0x00000004ff007c0c */ /* 0x000fc8000bf05070 */
[----:B------:R-:W-:-:S13]  /*88d0*/  ISETP.NE.AND.EX P0, PT, RZ, UR5, PT, P0 ;  /* 0x00000005ff007c0c */ /* 0x000fda000bf05300 */
[----:B------:R-:W0:Y:S01]  /*88e0*/  @P0 LDC.64 R2, c[0x0][0xa28] ;  /* 0x00028a00ff020b82 */ /* 0x000e220000000a00 */
[----:B------:R-:W-:-:S04]  /*88f0*/  UIADD3 UR4, UR37, 0x1c400, URZ ;  /* 0x0001c40025047890 */ /* 0x000fc8000fffe03f */
[----:B------:R-:W-:Y:S01]  /*8900*/  ULOP3.LUT UP0, URZ, UR4, 0x3ff, URZ, 0xc0, !UPT ;  /* 0x000003ff043f7892 */ /* 0x000fe2000f80c03f */
[----:B0-----:R-:W-:-:S05]  /*8910*/  @P0 IMAD.WIDE R2, R18, 0x4, R2 ;  /* 0x0000000412020825 */ /* 0x001fca00078e0202 */
[----:B------:R0:W5:Y:S01]  /*8920*/  @P0 LDG.E R32, desc[UR48][R2.64] ;  /* 0x0000003002200981 */ /* 0x000162000c1e1900 */
[----:B------:R-:W-:-:S13]  /*8930*/  PLOP3.LUT P0, PT, PT, PT, UP0, 0x80, 0x0 ;  /* 0x000000000000781c */ /* 0x000fda0003f0f008 */
[----:B0-----:R-:W-:Y:S05]  /*8940*/  @!P0 BRA `(.L_x_41) ;  /* 0x0000000000408947 */ /* 0x001fea0003800000 */
[----:B------:R-:W-:Y:S01]  /*8950*/  MOV R2, 0x0 ;  /* 0x0000000000027802 */ /* 0x000fe20000000f00 */
[----:B------:R-:W-:Y:S01]  /*8960*/  ULDC.64 UR4, c[0x4][0x98] ;  /* 0x0100260000047ab9 */ /* 0x000fe20000000a00 */
[----:B------:R-:W-:Y:S01]  /*8970*/  ULDC.64 UR6, c[0x4][0xa0] ;  /* 0x0100280000067ab9 */ /* 0x000fe20000000a00 */
[----:B------:R-:W-:Y:S01]  /*8980*/  IMAD.U32 R4, RZ, RZ, UR4 ;  /* 0x00000004ff047e24 */ /* 0x000fe2000f8e00ff */
[----:B------:R-:W-:Y:S01]  /*8990*/  MOV R8, 0x70 ;  /* 0x0000007000087802 */ /* 0x000fe20000000f00 */
[----:B------:R-:W-:Y:S01]  /*89a0*/  IMAD.U32 R5, RZ, RZ, UR5 ;  /* 0x00000005ff057e24 */ /* 0x000fe2000f8e00ff */
[----:B------:R-:W0:Y:S01]  /*89b0*/  LDC.64 R2, c[0x4][R2] ;  /* 0x0100000002027b82 */ /* 0x000e220000000a00 */
[----:B------:R-:W-:Y:S01]  /*89c0*/  ULDC.64 UR4, c[0x4][0x8] ;  /* 0x0100020000047ab9 */ /* 0x000fe20000000a00 */
[----:B------:R-:W-:Y:S02]  /*89d0*/  IMAD.U32 R6, RZ, RZ, UR6 ;  /* 0x00000006ff067e24 */ /* 0x000fe4000f8e00ff */
[----:B------:R-:W-:-:S02]  /*89e0*/  IMAD.U32 R7, RZ, RZ, UR7 ;  /* 0x00000007ff077e24 */ /* 0x000fc4000f8e00ff */
[----:B------:R-:W-:Y:S02]  /*89f0*/  IMAD.U32 R10, RZ, RZ, UR4 ;  /* 0x00000004ff0a7e24 */ /* 0x000fe4000f8e00ff */
[----:B------:R-:W-:Y:S02]  /*8a00*/  IMAD.U32 R11, RZ, RZ, UR5 ;  /* 0x00000005ff0b7e24 */ /* 0x000fe4000f8e00ff */
[----:B------:R-:W-:Y:S02]  /*8a10*/  IMAD.MOV.U32 R12, RZ, RZ, 0x1 ;  /* 0x00000001ff0c7424 */ /* 0x000fe400078e00ff */
[----:B------:R-:W-:-:S07]  /*8a20*/  IMAD.MOV.U32 R13, RZ, RZ, RZ ;  /* 0x000000ffff0d7224 */ /* 0x000fce00078e00ff */
[----:B------:R-:W-:-:S07]  /*8a30*/  LEPC R20, `(.L_x_41) ;  /* 0x000000001014794e */ /* 0x000fce0000000000 */
[----:B0----5:R-:W-:Y:S05]  /*8a40*/  CALL.ABS.NOINC R2 ;  /* 0x0000000002007343 */ /* 0x021fea0003c00000 */
.L_x_41:
[----:B------:R-:W-:-:S04]  /*8a50*/  UIADD3 UR4, UR37, 0x400, URZ ;  /* 0x0000040025047890 */ /* 0x000fc8000fffe03f */
[----:B------:R-:W-:-:S06]  /*8a60*/  ULOP3.LUT UP0, URZ, UR4, 0x3ff, URZ, 0xc0, !UPT ;  /* 0x000003ff043f7892 */ /* 0x000fcc000f80c03f */
[----:B------:R-:W-:-:S13]  /*8a70*/  PLOP3.LUT P0, PT, PT, PT, UP0, 0x80, 0x0 ;  /* 0x000000000000781c */ /* 0x000fda0003f0f008 */
[----:B------:R-:W-:Y:S05]  /*8a80*/  @!P0 BRA `(.L_x_42) ;  /* 0x00000000007c8947 */ /* 0x000fea0003800000 */
        /* <DEDUP_REMOVED lines=8> */
[----:B------:R-:W-:Y:S01]  /*8b10*/  MOV R10, UR4 ;  /* 0x00000004000a7c02 */ /* 0x000fe20008000f00 */
[----:B------:R-:W-:Y:S02]  /*8b20*/  IMAD.U32 R7, RZ, RZ, UR7 ;  /* 0x00000007ff077e24 */ /* 0x000fe4000f8e00ff */
[----:B------:R-:W-:-:S02]  /*8b30*/  IMAD.U32 R11, RZ, RZ, UR5 ;  /* 0x00000005ff0b7e24 */ /* 0x000fc4000f8e00ff */
[----:B------:R-:W-:Y:S02]  /*8b40*/  IMAD.MOV.U32 R8, RZ, RZ, 0x70 ;  /* 0x00000070ff087424 */ /* 0x000fe400078e00ff */
[----:B------:R-:W-:Y:S02]  /*8b50*/  IMAD.MOV.U32 R12, RZ, RZ, 0x1 ;  /* 0x00000001ff0c7424 */ /* 0x000fe400078e00ff */
[----:B0-----:R-:W-:-:S07]  /*8b60*/  IMAD.MOV.U32 R13, RZ, RZ, RZ ;  /* 0x000000ffff0d7224 */ /* 0x001fce00078e00ff */
[----:B------:R-:W-:-:S07]  /*8b70*/  LEPC R20, `(.L_x_43) ;  /* 0x000000001014794e */ /* 0x000fce0000000000 */
[----:B-1---5:R-:W-:Y:S05]  /*8b80*/  CALL.ABS.NOINC R2 ;  /* 0x0000000002007343 */ /* 0x022fea0003c00000 */
.L_x_43:
[----:B------:R0:W1:Y:S01]  /*8b90*/  LDC.64 R2, c[0x4][R19] ;  /* 0x0100000013027b82 */ /* 0x0000620000000a00 */
[----:B------:R-:W-:Y:S01]  /*8ba0*/  ULDC.64 UR4, c[0x4][0x98] ;  /* 0x0100260000047ab9 */ /* 0x000fe20000000a00 */
[----:B------:R-:W-:Y:S01]  /*8bb0*/  ULDC.64 UR6, c[0x4][0xa0] ;  /* 0x0100280000067ab9 */ /* 0x000fe20000000a00 */
[----:B------:R-:W-:Y:S01]  /*8bc0*/  IMAD.U32 R4, RZ, RZ, UR4 ;  /* 0x00000004ff047e24 */ /* 0x000fe2000f8e00ff */
[----:B------:R-:W-:Y:S01]  /*8bd0*/  MOV R6, UR6 ;  /* 0x0000000600067c02 */ /* 0x000fe20008000f00 */
[----:B------:R-:W-:Y:S01]  /*8be0*/  IMAD.U32 R5, RZ, RZ, UR5 ;  /* 0x00000005ff057e24 */ /* 0x000fe2000f8e00ff */
[----:B------:R-:W-:Y:S01]  /*8bf0*/  ULDC.64 UR4, c[0x4][0x18] ;  /* 0x0100060000047ab9 */ /* 0x000fe20000000a00 */
[----:B------:R-:W-:Y:S02]  /*8c00*/  IMAD.U32 R7, RZ, RZ, UR7 ;  /* 0x00000007ff077e24 */ /* 0x000fe4000f8e00ff */
[----:B------:R-:W-:Y:S02]  /*8c10*/  IMAD.U32 R10, RZ, RZ, UR4 ;  /* 0x00000004ff0a7e24 */ /* 0x000fe4000f8e00ff */
[----:B------:R-:W-:-:S02]  /*8c20*/  IMAD.U32 R11, RZ, RZ, UR5 ;  /* 0x00000005ff0b7e24 */ /* 0x000fc4000f8e00ff */
[----:B------:R-:W-:Y:S02]  /*8c30*/  IMAD.MOV.U32 R8, RZ, RZ, 0x70 ;  /* 0x00000070ff087424 */ /* 0x000fe400078e00ff */
[----:B------:R-:W-:Y:S02]  /*8c40*/  IMAD.MOV.U32 R12, RZ, RZ, 0x1 ;  /* 0x00000001ff0c7424 */ /* 0x000fe400078e00ff */
[----:B0-----:R-:W-:-:S07]  /*8c50*/  IMAD.MOV.U32 R13, RZ, RZ, RZ ;  /* 0x000000ffff0d7224 */ /* 0x001fce00078e00ff */
[----:B------:R-:W-:-:S07]  /*8c60*/  LEPC R20, `(.L_x_42) ;  /* 0x000000001014794e */ /* 0x000fce0000000000 */
[----:B-1----:R-:W-:Y:S05]  /*8c70*/  CALL.ABS.NOINC R2 ;  /* 0x0000000002007343 */ /* 0x002fea0003c00000 */
.L_x_42:
[----:B------:R-:W-:Y:S01]  /*8c80*/  ULDC.64 UR4, c[0x0][0x9f8] ;  /* 0x00027e0000047ab9 */ /* 0x000fe20000000a00 */
[----:B------:R-:W-:Y:S01]  /*8c90*/  MOV R30, R18 ;  /* 0x00000012001e7202 */ /* 0x000fe20000000f00 */
[----:B------:R-:W0:Y:S01]  /*8ca0*/  LDC R8, c[0x0][0x430] ;  /* 0x00010c00ff087b82 */ /* 0x000e220000000800 */
[----:B------:R-:W-:Y:S01]  /*8cb0*/  ISETP.NE.U32.AND P0, PT, RZ, UR4, PT ;  /* 0x00000004ff007c0c */ /* 0x000fe2000bf05070 */
[----:B------:R-:W-:Y:S01]  /*8cc0*/  IMAD.MOV R0, RZ, RZ, -R18 ;  /* 0x000000ffff007224 */ /* 0x000fe200078e0a12 */
[----:B------:R-:W-:Y:S02]  /*8cd0*/  ULDC UR4, c[0x0][0xc44] ;  /* 0x0003110000047ab9 */ /* 0x000fe40000000800 */
[----:B------:R-:W-:-:S13]  /*8ce0*/  ISETP.NE.AND.EX P0, PT, RZ, UR5, PT, P0 ;  /* 0x00000005ff007c0c */ /* 0x000fda000bf05300 */
[----:B------:R-:W1:Y:S02]  /*8cf0*/  @P0 LDC.64 R2, c[0x0][0x9f8] ;  /* 0x00027e00ff020b82 */ /* 0x000e640000000a00 */
[----:B-1----:R-:W-:-:S05]  /*8d00*/  @P0 IMAD.WIDE R2, R18, 0x4, R2 ;  /* 0x0000000412020825 */ /* 0x002fca00078e0202 */
[----:B------:R1:W5:Y:S01]  /*8d10*/  @P0 LDG.E R30, desc[UR48][R2.64] ;  /* 0x00000030021e0981 */ /* 0x000362000c1e1900 */
[----:B------:R-:W-:Y:S01]  /*8d20*/  UMOV UR5, 0xffffffff ;  /* 0xffffffff00057882 */ /* 0x000fe20000000000 */
[----:B------:R-:W-:Y:S02]  /*8d30*/  IMAD R19, R0, UR4, R23 ;  /* 0x0000000400137c24 */ /* 0x000fe4000f8e0217 */
[----:B0-----:R-:W-:Y:S05]  /*8d40*/  BRA.DIV UR5, `(.L_x_44) ;  /* 0x0000002e05c47947 */ /* 0x001fea000b800000 */
.L_x_92:
[----:B------:R-:W2:Y:S01]  /*8d50*/  LDL R4, [R1+0x8] ;  /* 0x0000080001047983 */ /* 0x000ea20000100800 */
[----:B------:R-:W-:Y:S01]  /*8d60*/  ISETP.NE.AND P0, PT, R8, 0x1, PT ;  /* 0x000000010800780c */ /* 0x000fe20003f05270 */
[----:B------:R-:W-:Y:S01]  /*8d70*/  IMAD.MOV.U32 R24, RZ, RZ, RZ ;  /* 0x000000ffff187224 */ /* 0x000fe200078e00ff */
[C---:B------:R-:W-:Y:S02]  /*8d80*/  LOP3.LUT P1, RZ, R16.reuse, 0x80, RZ, 0xc0, !PT ;  /* 0x0000008010ff7812 */ /* 0x040fe4000782c0ff */
[----:B-----5:R-:W-:Y:S02]  /*8d90*/  SHF.R.S32.HI R33, RZ, 0x1f, R30 ;  /* 0x0000001fff217819 */ /* 0x020fe4000001141e */
[----:B------:R-:W-:-:S07]  /*8da0*/  LOP3.LUT R16, R16, 0xffffffbf, RZ, 0xc0, !PT ;  /* 0xffffffbf10107812 */ /* 0x000fce00078ec0ff */
[----:B------:R-:W0:Y:S01]  /*8db0*/  @P0 LDC R0, c[0x0][0x434] ;  /* 0x00010d00ff000b82 */ /* 0x000e220000000800 */
[----:B------:R-:W-:-:S07]  /*8dc0*/  @P0 LOP3.LUT R16, R16, 0x40, RZ, 0xfc, !PT ;  /* 0x0000004010100812 */ /* 0x000fce00078efcff */
[----:B-1----:R-:W1:Y:S08]  /*8dd0*/  @P0 LDC R3, c[0x0][0x438] ;  /* 0x00010e00ff030b82 */ /* 0x002e700000000800 */
[----:B------:R-:W3:Y:S01]  /*8de0*/  @P1 LDC.64 R6, c[0x0][0x428] ;  /* 0x00010a00ff061b82 */ /* 0x000ee20000000a00 */
[----:B--2---:R-:W-:-:S07]  /*8df0*/  IMAD.IADD R25, R4, 0x1, R32 ;  /* 0x0000000104197824 */ /* 0x004fce00078e0220 */
[----:B------:R-:W2:Y:S01]  /*8e00*/  @P1 LDC.64 R4, c[0x0][0x418] ;  /* 0x00010600ff041b82 */ /* 0x000ea20000000a00 */
[----:B0-----:R-:W-:-:S04]  /*8e10*/  @P0 IMAD.HI.U32 R0, R25, R0, RZ ;  /* 0x0000000019000227 */ /* 0x001fc800078e00ff */
[----:B------:R-:W-:Y:S01]  /*8e20*/  IMAD.MOV.U32 R9, RZ, RZ, R25 ;  /* 0x000000ffff097224 */ /* 0x000fe200078e0019 */
[----:B-1----:R-:W-:Y:S01]  /*8e30*/  @P0 SHF.R.U32.HI R9, RZ, R3, R0 ;  /* 0x00000003ff090219 */ /* 0x002fe20000011600 */
[----:B---3--:R-:W-:-:S03]  /*8e40*/  @P1 IMAD R0, R33, R6, RZ ;  /* 0x0000000621001224 */ /* 0x008fc600078e02ff */
[--C-:B------:R-:W-:Y:S01]  /*8e50*/  @P1 SHF.R.S32.HI R3, RZ, 0x1f, R9.reuse ;  /* 0x0000001fff031819 */ /* 0x100fe20000011409 */
[----:B------:R-:W-:Y:S02]  /*8e60*/  @P1 IMAD.MOV.U32 R2, RZ, RZ, R9 ;  /* 0x000000ffff021224 */ /* 0x000fe400078e0009 */
[C---:B------:R-:W-:Y:S02]  /*8e70*/  @P1 IMAD R7, R30.reuse, R7, R0 ;  /* 0x000000071e071224 */ /* 0x040fe400078e0200 */
[----:B------:R-:W-:-:S04]  /*8e80*/  @P1 IMAD.WIDE.U32 R2, R30, R6, R2 ;  /* 0x000000061e021225 */ /* 0x000fc800078e0002 */
[----:B------:R-:W-:Y:S01]  /*8e90*/  @P1 IMAD.IADD R0, R3, 0x1, R7 ;  /* 0x0000000103001824 */ /* 0x000fe200078e0207 */
[----:B--2---:R-:W-:-:S04]  /*8ea0*/  @P1 LEA R4, P0, R2, R4, 0x2 ;  /* 0x0000000402041211 */ /* 0x004fc800078010ff */
[----:B------:R-:W-:-:S05]  /*8eb0*/  @P1 LEA.HI.X R5, R2, R5, R0, 0x2, P0 ;  /* 0x0000000502051211 */ /* 0x000fca00000f1400 */
[----:B------:R0:W5:Y:S01]  /*8ec0*/  @P1 LDG.E R24, desc[UR48][R4.64] ;  /* 0x0000003004181981 */ /* 0x000162000c1e1900 */
[----:B------:R-:W-:Y:S01]  /*8ed0*/  IMAD.U32 R2, RZ, RZ, UR41 ;  /* 0x00000029ff027e24 */ /* 0x000fe2000f8e00ff */
[----:B------:R-:W-:Y:S02]  /*8ee0*/  IADD3 R0, -R9, RZ, RZ ;  /* 0x000000ff09007210 */ /* 0x000fe40007ffe1ff */
[----:B------:R-:W-:Y:S02]  /*8ef0*/  LOP3.LUT R16, R16, 0xffffffdf, RZ, 0xc0, !PT ;  /* 0xffffffdf10107812 */ /* 0x000fe400078ec0ff */
[----:B------:R-:W-:Y:S01]  /*8f00*/  ISETP.NE.AND P0, PT, R2, 0x3, PT ;  /* 0x000000030200780c */ /* 0x000fe20003f05270 */
[----:B------:R-:W-:Y:S01]  /*8f10*/  IMAD R25, R8, R0, R25 ;  /* 0x0000000008197224 */ /* 0x000fe200078e0219 */
[----:B------:R-:W-:-:S11]  /*8f20*/  SHF.R.S32.HI R29, RZ, 0x1f, R19 ;  /* 0x0000001fff1d7819 */ /* 0x000fd60000011413 */
[----:B------:R-:W-:Y:S01]  /*8f30*/  @P0 LOP3.LUT R16, R16, 0x20, RZ, 0xfc, !PT ;  /* 0x0000002010100812 */ /* 0x000fe200078efcff */
[----:B0-----:R-:W-:Y:S06]  /*8f40*/  @!P0 BRA `(.L_x_45) ;  /* 0x0000000000048947 */ /* 0x001fec0003800000 */
[----:B------:R-:W-:Y:S01]  /*8f50*/  BPT.TRAP 0x1 ;  /* 0x000000040000795c */ /* 0x000fe20000300000 */
.L_x_45:
[----:B------:R-:W-:Y:S01]  /*8f60*/  LEA R22, R17, UR37, 0x3 ;  /* 0x0000002511167c11 */ /* 0x000fe2000f8e18ff */
[----:B------:R-:W-:Y:S01]  /*8f70*/  BSSY B0, `(.L_x_46) ;  /* 0x0000004000007945 */ /* 0x000fe20003800000 */
[----:B------:R-:W-:-:S04]  /*8f80*/  SHF.L.U32 R3, R27, 0x1f, RZ ;  /* 0x0000001f1b037819 */ /* 0x000fc800000006ff */
[----:B------:R-:W0:Y:S02]  /*8f90*/  SYNCS.PHASECHK.TRANS64.TRYWAIT P0, [R22+URZ+0x22840], R3 ;  /* 0x02284003160075a7 */ /* 0x000e24000800017f */
[----:B0-----:R-:W-:Y:S05]  /*8fa0*/  @!P0 BRA `(.L_x_47) ;  /* 0x0000002c00608947 */ /* 0x001fea0003800000 */
.L_x_93:
[----:B------:R-:W-:Y:S05]  /*8fb0*/  BSYNC B0 ;  /* 0x0000000000007941 */ /* 0x000fea0003800000 */
.L_x_46:
[----:B------:R-:W-:Y:S01]  /*8fc0*/  SHF.R.S32.HI R26, RZ, 0x1f, R25 ;  /* 0x0000001fff1a7819 */ /* 0x000fe20000011419 */
[----:B------:R-:W1:Y:S01]  /*8fd0*/  S2R R20, SR_TID.X ;  /* 0x0000000000147919 */ /* 0x000e620000002100 */
[----:B------:R-:W-:Y:S01]  /*8fe0*/  ULDC.64 UR4, c[0x0][0x300] ;  /* 0x0000c00000047ab9 */ /* 0x000fe20000000a00 */
[----:B-----5:R-:W-:Y:S01]  /*8ff0*/  SHF.R.S32.HI R4, RZ, 0x1f, R24 ;  /* 0x0000001fff047819 */ /* 0x020fe20000011418 */
[----:B0-----:R-:W-:Y:S01]  /*9000*/  IMAD.WIDE.U32 R2, R25, UR4, RZ ;  /* 0x0000000419027c25 */ /* 0x001fe2000f8e00ff */
[----:B------:R-:W-:-:S03]  /*9010*/  LOP3.LUT P1, RZ, R16, 0x1, RZ, 0xc0, !PT ;  /* 0x0000000110ff7812 */ /* 0x000fc6000782c0ff */
[----:B------:R-:W-:Y:S01]  /*9020*/  IMAD R0, R26, UR4, RZ ;  /* 0x000000041a007c24 */ /* 0x000fe2000f8e02ff */
[----:B------:R0:W-:Y:S03]  /*9030*/  STL [R1], R4 ;  /* 0x0000000401007387 */ /* 0x0001e60000100800 */
[----:B------:R-:W-:Y:S01]  /*9040*/  IMAD R5, R25, UR5, R0 ;  /* 0x0000000519057c24 */ /* 0x000fe2000f8e0200 */
[----:B------:R-:W-:-:S03]  /*9050*/  ULDC.64 UR4, c[0x0][0x310] ;  /* 0x0000c40000047ab9 */ /* 0x000fc60000000a00 */
[----:B------:R-:W-:Y:S02]  /*9060*/  IMAD.IADD R3, R3, 0x1, R5 ;  /* 0x0000000103037824 */ /* 0x000fe400078e0205 */
[----:B------:R-:W-:Y:S02]  /*9070*/  IMAD R5, R4, UR4, RZ ;  /* 0x0000000404057c24 */ /* 0x000fe4000f8e02ff */
[----:B------:R-:W-:-:S04]  /*9080*/  IMAD.WIDE.U32 R2, R24, UR4, R2 ;  /* 0x0000000418027c25 */ /* 0x000fc8000f8e0002 */
[----:B------:R-:W-:Y:S01]  /*9090*/  IMAD R5, R24, UR5, R5 ;  /* 0x0000000518057c24 */ /* 0x000fe2000f8e0205 */
[----:B------:R-:W-:Y:S01]  /*90a0*/  ULDC.64 UR4, c[0x0][0x308] ;  /* 0x0000c20000047ab9 */ /* 0x000fe20000000a00 */
[----:B0-----:R-:W-:Y:S02]  /*90b0*/  IMAD R4, R17, 0x1800, R31 ;  /* 0x0000180011047824 */ /* 0x001fe400078e021f */
[----:B------:R-:W-:Y:S02]  /*90c0*/  IMAD.IADD R3, R3, 0x1, R5 ;  /* 0x0000000103037824 */ /* 0x000fe400078e0205 */
[----:B------:R-:W-:Y:S02]  /*90d0*/  IMAD R0, R29, UR4, RZ ;  /* 0x000000041d007c24 */ /* 0x000fe4000f8e02ff */
[----:B------:R-:W-:-:S04]  /*90e0*/  IMAD.WIDE.U32 R2, R19, UR4, R2 ;  /* 0x0000000413027c25 */ /* 0x000fc8000f8e0002 */
[----:B------:R-:W-:Y:S01]  /*90f0*/  IMAD R5, R19, UR5, R0 ;  /* 0x0000000513057c24 */ /* 0x000fe2000f8e0200 */
[----:B------:R-:W-:Y:S01]  /*9100*/  ULDC.64 UR4, c[0x0][0x2e8] ;  /* 0x0000ba0000047ab9 */ /* 0x000fe20000000a00 */
[----:B-1----:R-:W-:Y:S01]  /*9110*/  IMAD.SHL.U32 R20, R20, 0x8, RZ ;  /* 0x0000000814147824 */ /* 0x002fe200078e00ff */
[----:B------:R-:W-:Y:S01]  /*9120*/  LEA R0, P0, R2, UR4, 0x1 ;  /* 0x0000000402007c11 */ /* 0x000fe2000f8008ff */
[----:B------:R-:W-:Y:S01]  /*9130*/  IMAD.IADD R5, R3, 0x1, R5 ;  /* 0x0000000103057824 */ /* 0x000fe200078e0205 */
[----:B------:R-:W-:Y:S02]  /*9140*/  UMOV UR4, 0xffffffff ;  /* 0xffffffff00047882 */ /* 0x000fe40000000000 */
[----:B------:R-:W-:Y:S02]  /*9150*/  LOP3.LUT R20, R20, 0x38, RZ, 0xc0, !PT ;  /* 0x0000003814147812 */ /* 0x000fe400078ec0ff */
[----:B------:R-:W-:Y:S01]  /*9160*/  LEA.HI.X R5, R2, UR5, R5, 0x1, P0 ;  /* 0x0000000502057c11 */ /* 0x000fe200080f0c05 */
[----:B------:R-:W-:Y:S06]  /*9170*/  BRA.DIV UR4, `(.L_x_48) ;  /* 0x0000002e04007947 */ /* 0x000fec000b800000 */
[----:B------:R-:W0:Y:S01]  /*9180*/  SHFL.IDX PT, R14, R0, RZ, 0x181f ;  /* 0x00181fff000e7589 */ /* 0x000e2200000e0000 */
[C---:B------:R-:W-:Y:S02]  /*9190*/  ISETP.GE.AND P2, PT, R34.reuse, 0x1, PT ;  /* 0x000000012200780c */ /* 0x040fe40003f46270 */
[C---:B------:R-:W-:Y:S01]  /*91a0*/  ISETP.GE.AND P5, PT, R34.reuse, 0x11, PT ;  /* 0x000000112200780c */ /* 0x040fe20003fa6270 */
[----:B------:R-:W1:Y:S01]  /*91b0*/  SHFL.IDX PT, R3, R5, RZ, 0x181f ;  /* 0x00181fff05037589 */ /* 0x000e6200000e0000 */
[C---:B------:R-:W-:Y:S02]  /*91c0*/  ISETP.GE.AND P4, PT, R34.reuse, 0x21, PT ;  /* 0x000000212200780c */ /* 0x040fe40003f86270 */
[----:B------:R-:W-:Y:S01]  /*91d0*/  ISETP.GE.AND P3, PT, R34, 0x31, PT ;  /* 0x000000312200780c */ /* 0x000fe20003f66270 */
[----:B------:R-:W-:Y:S04]  /*91e0*/  SHFL.IDX PT, R6, R5, 0x1, 0x181f ;  /* 0x00381f0005067f89 */ /* 0x000fe800000e0000 */
[----:B------:R-:W-:Y:S02]  /*91f0*/  SHFL.IDX PT, R9, R5, 0x2, 0x181f ;  /* 0x00581f0005097f89 */ /* 0x000fe400000e0000 */
[----:B------:R-:W-:-:S02]  /*9200*/  @P2 LEA R7, R4, UR37, 0x1 ;  /* 0x0000002504072c11 */ /* 0x000fc4000f8e08ff */
[----:B------:R-:W-:Y:S02]  /*9210*/  @P5 LEA R12, R4, UR37, 0x1 ;  /* 0x00000025040c5c11 */ /* 0x000fe4000f8e08ff */
[----:B0-----:R-:W-:Y:S02]  /*9220*/  @P2 LEA R2, P0, R20, R14, 0x1 ;  /* 0x0000000e14022211 */ /* 0x001fe400078008ff */
[----:B------:R-:W0:Y:S03]  /*9230*/  SHFL.IDX PT, R14, R0, 0x1, 0x181f ;  /* 0x00381f00000e7f89 */ /* 0x000e2600000e0000 */
[----:B-1----:R-:W-:-:S05]  /*9240*/  @P2 IMAD.X R3, RZ, RZ, R3, P0 ;  /* 0x000000ffff032224 */ /* 0x002fca00000e0603 */
[----:B------:R1:W-:Y:S01]  /*9250*/  @P2 LDGSTS.E.BYPASS.LTC128B.128 [R7+0x1c400], desc[UR48][R2.64], !P1 ;  /* 0x1c40000002072fae */ /* 0x0003e2000c901d70 */
[----:B------:R-:W-:-:S03]  /*9260*/  ISETP.GE.AND P2, PT, R34, 0x41, PT ;  /* 0x000000412200780c */ /* 0x000fc60003f46270 */
[----:B-1----:R-:W-:Y:S01]  /*9270*/  SHFL.IDX PT, R7, R5, 0x3, 0x181f ;  /* 0x00781f0005077f89 */ /* 0x002fe200000e0000 */
[----:B0-----:R-:W-:-:S03]  /*9280*/  @P5 LEA R11, P0, R20, R14, 0x1 ;  /* 0x0000000e140b5211 */ /* 0x001fc600078008ff */
[----:B------:R-:W0:Y:S01]  /*9290*/  SHFL.IDX PT, R14, R0, 0x2, 0x181f ;  /* 0x00581f00000e7f89 */ /* 0x000e2200000e0000 */
[----:B------:R-:W-:Y:S01]  /*92a0*/  @P5 IADD3.X R6, RZ, R6, RZ, P0, !PT ;  /* 0x00000006ff065210 */ /* 0x000fe200007fe4ff */
[----:B------:R-:W-:-:S04]  /*92b0*/  @P5 IMAD.MOV.U32 R2, RZ, RZ, R11 ;  /* 0x000000ffff025224 */ /* 0x000fc800078e000b */
[----:B------:R-:W-:-:S05]  /*92c0*/  @P5 IMAD.MOV.U32 R3, RZ, RZ, R6 ;  /* 0x000000ffff035224 */ /* 0x000fca00078e0006 */
[----:B------:R1:W-:Y:S01]  /*92d0*/  @P5 LDGSTS.E.BYPASS.LTC128B.128 [R12+0x1cc00], desc[UR48][R2.64], !P1 ;  /* 0x1cc00000020c5fae */ /* 0x0003e2000c901d70 */
[----:B0-----:R-:W-:-:S03]  /*92e0*/  @P4 LEA R10, P0, R20, R14, 0x1 ;  /* 0x0000000e140a4211 */ /* 0x001fc600078008ff */
[----:B-1----:R-:W-:Y:S01]  /*92f0*/  SHFL.IDX PT, R2, R5, 0x4, 0x181f ;  /* 0x00981f0005027f89 */ /* 0x002fe200000e0000 */
[----:B------:R-:W-:-:S03]  /*9300*/  @P4 LEA R12, R4, UR37, 0x1 ;  /* 0x00000025040c4c11 */ /* 0x000fc6000f8e08ff */
[----:B------:R-:W0:Y:S01]  /*9310*/  SHFL.IDX PT, R14, R0, 0x3, 0x181f ;  /* 0x00781f00000e7f89 */ /* 0x000e2200000e0000 */
[----:B------:R-:W-:-:S03]  /*9320*/  @P4 IMAD.X R9, RZ, RZ, R9, P0 ;  /* 0x000000ffff094224 */ /* 0x000fc600000e0609 */
[----:B------:R-:W-:Y:S02]  /*9330*/  SHFL.IDX PT, R5, R5, 0x5, 0x181f ;  /* 0x00b81f0005057f89 */ /* 0x000fe400000e0000 */
[----:B------:R-:W-:Y:S02]  /*9340*/  @P4 MOV R3, R9 ;  /* 0x0000000900034202 */ /* 0x000fe40000000f00 */
[----:B------:R-:W-:Y:S02]  /*9350*/  @P3 LEA R9, R4, UR37, 0x1 ;  /* 0x0000002504093c11 */ /* 0x000fe4000f8e08ff */
[C---:B0-----:R-:W-:Y:S02]  /*9360*/  @P3 LEA R8, P0, R20.reuse, R14, 0x1 ;  /* 0x0000000e14083211 */ /* 0x041fe400078008ff */
[----:B------:R-:W0:Y:S03]  /*9370*/  SHFL.IDX PT, R14, R0, 0x4, 0x181f ;  /* 0x00981f00000e7f89 */ /* 0x000e2600000e0000 */
[----:B------:R-:W-:Y:S01]  /*9380*/  @P3 IMAD.X R7, RZ, RZ, R7, P0 ;  /* 0x000000ffff073224 */ /* 0x000fe200000e0607 */
[----:B0-----:R-:W-:-:S02]  /*9390*/  @P2 LEA R6, P0, R20, R14, 0x1 ;  /* 0x0000000e14062211 */ /* 0x001fc400078008ff */
[----:B------:R0:W1:Y:S03]  /*93a0*/  SHFL.IDX PT, R14, R0, 0x5, 0x181f ;  /* 0x00b81f00000e7f89 */ /* 0x00006600000e0000 */
[----:B------:R-:W-:Y:S02]  /*93b0*/  @P2 IMAD.X R11, RZ, RZ, R2, P0 ;  /* 0x000000ffff0b2224 */ /* 0x000fe400000e0602 */
[----:B------:R-:W-:-:S05]  /*93c0*/  @P4 IMAD.MOV.U32 R2, RZ, RZ, R10 ;  /* 0x000000ffff024224 */ /* 0x000fca00078e000a */
[----:B------:R2:W-:Y:S02]  /*93d0*/  @P4 LDGSTS.E.BYPASS.LTC128B.128 [R12+0x1d400], desc[UR48][R2.64], !P1 ;  /* 0x1d400000020c4fae */ /* 0x0005e4000c901d70 */
[----:B--2---:R-:W-:Y:S02]  /*93e0*/  @P3 IMAD.MOV.U32 R2, RZ, RZ, R8 ;  /* 0x000000ffff023224 */ /* 0x004fe400078e0008 */
[----:B------:R-:W-:Y:S01]  /*93f0*/  @P3 IMAD.MOV.U32 R3, RZ, RZ, R7 ;  /* 0x000000ffff033224 */ /* 0x000fe200078e0007 */
[----:B------:R-:W-:-:S04]  /*9400*/  @P2 LEA R7, R4, UR37, 0x1 ;  /* 0x0000002504072c11 */ /* 0x000fc8000f8e08ff */
[----:B------:R2:W-:Y:S02]  /*9410*/  @P3 LDGSTS.E.BYPASS.LTC128B.128 [R9+0x1dc00], desc[UR48][R2.64], !P1 ;  /* 0x1dc0000002093fae */ /* 0x0005e4000c901d70 */
[----:B--2---:R-:W-:Y:S02]  /*9420*/  @P2 IMAD.MOV.U32 R2, RZ, RZ, R6 ;  /* 0x000000ffff022224 */ /* 0x004fe400078e0006 */
[----:B------:R-:W-:-:S05]  /*9430*/  @P2 IMAD.MOV.U32 R3, RZ, RZ, R11 ;  /* 0x000000ffff032224 */ /* 0x000fca00078e000b */
[----:B-1----:R0:W-:Y:S02]  /*9440*/  @P2 LDGSTS.E.BYPASS.LTC128B.128 [R7+0x1e400], desc[UR48][R2.64], !P1 ;  /* 0x1e40000002072fae */ /* 0x0021e4000c901d70 */
.L_x_107:
[----:B------:R-:W-:-:S13]  /*9450*/  ISETP.GE.AND P2, PT, R34, 0x51, PT ;  /* 0x000000512200780c */ /* 0x000fda0003f46270 */
[----:B0-----:R-:W-:-:S05]  /*9460*/  @P2 LEA R2, P0, R20, R14, 0x1 ;  /* 0x0000000e14022211 */ /* 0x001fca00078008ff */
[----:B------:R-:W-:Y:S01]  /*9470*/  @P2 IMAD.X R3, RZ, RZ, R5, P0 ;  /* 0x000000ffff032224 */ /* 0x000fe200000e0605 */
[----:B------:R-:W-:Y:S02]  /*9480*/  @P2 LEA R5, R4, UR37, 0x1 ;  /* 0x0000002504052c11 */ /* 0x000fe4000f8e08ff */
[----:B------:R-:W-:-:S03]  /*9490*/  PLOP3.LUT P0, PT, PT, PT, PT, 0x80, 0x0 ;  /* 0x000000000000781c */ /* 0x000fc60003f0f070 */
[----:B------:R-:W-:Y:S01]  /*94a0*/  @!PT LDS RZ, [RZ] ;  /* 0x00000000fffff984 */ /* 0x000fe20000000800 */
[----:B------:R-:W-:Y:S01]  /*94b0*/  @!PT LDS RZ, [RZ] ;  /* 0x00000000fffff984 */ /* 0x000fe20000000800 */
[----:B------:R-:W-:Y:S01]  /*94c0*/  @!PT LDS RZ, [RZ] ;  /* 0x00000000fffff984 */ /* 0x000fe20000000800 */
[----:B------:R0:W-:Y:S01]  /*94d0*/  @P2 LDGSTS.E.BYPASS.LTC128B.128 [R5+0x1ec00], desc[UR48][R2.64], !P1 ;  /* 0x1ec0000002052fae */ /* 0x0001e2000c901d70 */
[----:B------:R-:W-:-:S09]  /*94e0*/  NOP ;  /* 0x0000000000007918 */ /* 0x000fd20000000000 */
.L_x_49:
[----:B------:R-:W-:Y:S02]  /*94f0*/  PLOP3.LUT P1, PT, P1, P0, PT, 0xa2, 0x0 ;  /* 0x000000000000781c */ /* 0x000fe40000f21472 */
[----:B------:R-:W-:-:S08]  /*9500*/  @P0 R2UR P1, UR4, R22 ;  /* 0x00000000160402ca */ /* 0x000fd00000020000 */
[----:B------:R-:W-:-:S05]  /*9510*/  @P0 PLOP3.LUT P0, PT, P1, PT, PT, 0x80, 0x0 ;  /* 0x000000000000081c */ /* 0x000fca0000f0f070 */
[----:B------:R-:W-:Y:S01]  /*9520*/  @!P1 SYNCS.ARRIVE.TRANS64.RED.A0T1 RZ, [UR4+0x22830], RZ ;  /* 0x022830ffffff99a7 */ /* 0x000fe20008200404 */
[----:B------:R-:W-:Y:S07]  /*9530*/  @!P1 ARRIVES.LDGSTSBAR.64.TRANSCNT [UR4+0x22830] ;  /* 0x02283000ff0099b0 */ /* 0x000fee0008000a84 */
[----:B------:R-:W-:Y:S05]  /*9540*/  @P0 BRA.U.ANY `(.L_x_49) ;  /* 0xfffffffd00e80947 */ /* 0x000fea000393ffff */
[----:B------:R-:W-:Y:S01]  /*9550*/  NOP ;  /* 0x0000000000007918 */ /* 0x000fe20000000000 */
[----:B------:R-:W-:-:S05]  /*9560*/  IMAD.U32 R0, RZ, RZ, UR41 ;  /* 0x00000029ff007e24 */ /* 0x000fca000f8e00ff */
[----:B------:R-:W-:-:S13]  /*9570*/  ISETP.NE.AND P2, PT, R0, 0x3, PT ;  /* 0x000000030000780c */ /* 0x000fda0003f45270 */
[----:B------:R-:W-:Y:S05]  /*9580*/  @!P2 BRA `(.L_x_50) ;  /* 0x000000000004a947 */ /* 0x000fea0003800000 */
[----:B------:R-:W-:Y:S01]  /*9590*/  BPT.TRAP 0x1 ;  /* 0x000000040000795c */ /* 0x000fe20000300000 */
.L_x_50:
[----:B------:R1:W-:Y:S02]  /*95a0*/  SYNCS.ARRIVE.TRANS64.A1T0 RZ, [R22+URZ+0x22830], RZ ;  /* 0x022830ff16ff79a7 */ /* 0x0003e4000810003f */
[----:B------:R-:W-:Y:S05]  /*95b0*/  WARPSYNC.ALL ;  /* 0x0000000000007948 */ /* 0x000fea0003800000 */
[----:B------:R-:W-:-:S04]  /*95c0*/  UIADD3 UR4, UR37, 0x18400, URZ ;  /* 0x0001840025047890 */ /* 0x000fc8000fffe03f */
[----:B------:R-:W-:Y:S01]  /*95d0*/  ULOP3.LUT UP0, URZ, UR4, 0x3ff, URZ, 0xc0, !UPT ;  /* 0x000003ff043f7892 */ /* 0x000fe2000f80c03f */
[----:B------:R-:W-:Y:S05]  /*95e0*/  BAR.SYNC.DEFER_BLOCKING 0x8, 0x180 ;  /* 0x0206000000007b1d */ /* 0x000fea0000010000 */
[----:B------:R-:W-:-:S13]  /*95f0*/  PLOP3.LUT P0, PT, PT, PT, UP0, 0x80, 0x0 ;  /* 0x000000000000781c */ /* 0x000fda0003f0f008 */
[----:B------:R-:W-:Y:S05]  /*9600*/  @!P0 BRA `(.L_x_51) ;  /* 0x0000000000408947 */ /* 0x000fea0003800000 */
[----:B0-----:R-:W-:Y:S01]  /*9610*/  MOV R2, 0x0 ;  /* 0x0000000000027802 */ /* 0x001fe20000000f00 */
[----:B------:R-:W-:Y:S01]  /*9620*/  ULDC.64 UR6, c[0x4][0x98] ;  /* 0x0100260000067ab9 */ /* 0x000fe20000000a00 */
[----:B------:R-:W-:Y:S01]  /*9630*/  ULDC.64 UR8, c[0x4][0xa0] ;  /* 0x0100280000087ab9 */ /* 0x000fe20000000a00 */
[----:B------:R-:W-:Y:S01]  /*9640*/  ULDC.64 UR4, c[0x4][0x20] ;  /* 0x0100080000047ab9 */ /* 0x000fe20000000a00 */
[----:B------:R-:W-:Y:S01]  /*9650*/  MOV R4, UR6 ;  /* 0x0000000600047c02 */ /* 0x000fe20008000f00 */
[----:B------:R-:W-:Y:S01]  /*9660*/  IMAD.U32 R5, RZ, RZ, UR7 ;  /* 0x00000007ff057e24 */ /* 0x000fe2000f8e00ff */
[----:B------:R-:W0:Y:S01]  /*9670*/  LDC.64 R2, c[0x4][R2] ;  /* 0x0100000002027b82 */ /* 0x000e220000000a00 */
[----:B------:R-:W-:Y:S01]  /*9680*/  IMAD.U32 R6, RZ, RZ, UR8 ;  /* 0x00000008ff067e24 */ /* 0x000fe2000f8e00ff */
[----:B------:R-:W-:Y:S01]  /*9690*/  MOV R12, 0x1 ;  /* 0x00000001000c7802 */ /* 0x000fe20000000f00 */
[----:B------:R-:W-:Y:S02]  /*96a0*/  IMAD.U32 R7, RZ, RZ, UR9 ;  /* 0x00000009ff077e24 */ /* 0x000fe4000f8e00ff */
[----:B------:R-:W-:-:S02]  /*96b0*/  IMAD.U32 R10, RZ, RZ, UR4 ;  /* 0x00000004ff0a7e24 */ /* 0x000fc4000f8e00ff */
[----:B------:R-:W-:Y:S02]  /*96c0*/  IMAD.U32 R11, RZ, RZ, UR5 ;  /* 0x00000005ff0b7e24 */ /* 0x000fe4000f8e00ff */
[----:B------:R-:W-:Y:S02]  /*96d0*/  IMAD.MOV.U32 R8, RZ, RZ, 0x70 ;  /* 0x00000070ff087424 */ /* 0x000fe400078e00ff */
[----:B------:R-:W-:-:S07]  /*96e0*/  IMAD.MOV.U32 R13, RZ, RZ, RZ ;  /* 0x000000ffff0d7224 */ /* 0x000fce00078e00ff */
[----:B------:R-:W-:-:S07]  /*96f0*/  LEPC R20, `(.L_x_51) ;  /* 0x000000001014794e */ /* 0x000fce0000000000 */
[----:B01----:R-:W-:Y:S05]  /*9700*/  CALL.ABS.NOINC R2 ;  /* 0x0000000002007343 */ /* 0x003fea0003c00000 */
.L_x_51:
[----:B0-----:R-:W0:Y:S01]  /*9710*/  LDC R5, c[0x0][0x448] ;  /* 0x00011200ff057b82 */ /* 0x001e220000000800 */
[----:B------:R-:W-:Y:S01]  /*9720*/  IMAD.MOV R0, RZ, RZ, -R23 ;  /* 0x000000ffff007224 */ /* 0x000fe200078e0a17 */
[----:B------:R-:W-:Y:S01]  /*9730*/  ULDC UR4, c[0x0][0xc38] ;  /* 0x00030e0000047ab9 */ /* 0x000fe20000000800 */
[----:B------:R-:W2:Y:S01]  /*9740*/  S2R R21, SR_TID.X ;  /* 0x0000000000157919 */ /* 0x000ea20000002100 */
[----:B------:R-:W-:Y:S01]  /*9750*/  LOP3.LUT P5, RZ, R16, 0x2000, RZ, 0xc0, !PT ;  /* 0x0000200010ff7812 */ /* 0x000fe200078ac0ff */
[----:B------:R-:W-:Y:S01]  /*9760*/  IMAD R0, R0, UR4, R37 ;  /* 0x0000000400007c24 */ /* 0x000fe2000f8e0225 */
[----:B------:R-:W-:Y:S01]  /*9770*/  ULDC.64 UR4, c[0x0][0x2d8] ;  /* 0x0000b60000047ab9 */ /* 0x000fe20000000a00 */
[----:B------:R-:W-:Y:S02]  /*9780*/  LEA R20, R31, UR37, 0x1 ;  /* 0x000000251f147c11 */ /* 0x000fe4000f8e08ff */
[----:B------:R-:W-:-:S05]  /*9790*/  IMAD.SHL.U32 R0, R0, 0x80, RZ ;  /* 0x0000008000007824 */ /* 0x000fca00078e00ff */
[----:B------:R-:W-:-:S05]  /*97a0*/  LOP3.LUT R6, R28, R0, RZ, 0xfc, !PT ;  /* 0x000000001c067212 */ /* 0x000fca00078efcff */
[----:B------:R-:W-:Y:S01]  /*97b0*/  IMAD.MOV.U32 R4, RZ, RZ, R6 ;  /* 0x000000ffff047224 */ /* 0x000fe200078e0006 */
[----:B0-----:R-:W-:Y:S01]  /*97c0*/  ISETP.NE.AND P0, PT, R5, 0x1, PT ;  /* 0x000000010500780c */ /* 0x001fe20003f05270 */
[----:B--2---:R-:W-:-:S12]  /*97d0*/  IMAD.SHL.U32 R21, R21, 0x8, RZ ;  /* 0x0000000815157824 */ /* 0x004fd800078e00ff */
[----:B------:R-:W0:Y:S01]  /*97e0*/  @P0 LDC R3, c[0x0][0x44c] ;  /* 0x00011300ff030b82 */ /* 0x000e220000000800 */
[----:B------:R-:W-:-:S07]  /*97f0*/  LOP3.LUT R21, R21, 0x38, RZ, 0xc0, !PT ;  /* 0x0000003815157812 */ /* 0x000fce00078ec0ff */
[----:B------:R-:W2:Y:S01]  /*9800*/  @P0 LDC R7, c[0x0][0x450] ;  /* 0x00011400ff070b82 */ /* 0x000ea20000000800 */
[----:B0-----:R-:W-:-:S05]  /*9810*/  @P0 IMAD.HI.U32 R2, R6, R3, RZ ;  /* 0x0000000306020227 */ /* 0x001fca00078e00ff */
[----:B--2---:R-:W-:Y:S01]  /*9820*/  @P0 SHF.R.U32.HI R4, RZ, R7, R2 ;  /* 0x00000007ff040219 */ /* 0x004fe20000011602 */
[----:B------:R-:W-:Y:S01]  /*9830*/  IMAD R2, R29, UR4, RZ ;  /* 0x000000041d027c24 */ /* 0x000fe2000f8e02ff */
[----:B------:R-:W-:-:S03]  /*9840*/  SHF.R.S32.HI R7, RZ, 0x1f, R18 ;  /* 0x0000001fff077819 */ /* 0x000fc60000011412 */
[C---:B------:R-:W-:Y:S02]  /*9850*/  IMAD R9, R19.reuse, UR5, R2 ;  /* 0x0000000513097c24 */ /* 0x040fe4000f8e0202 */
[----:B------:R-:W-:Y:S01]  /*9860*/  IMAD.WIDE.U32 R2, R19, UR4, RZ ;  /* 0x0000000413027c25 */ /* 0x000fe2000f8e00ff */
[----:B------:R-:W-:-:S03]  /*9870*/  ULDC.64 UR4, c[0x0][0x2e0] ;  /* 0x0000b80000047ab9 */ /* 0x000fc60000000a00 */
[----:B------:R-:W-:Y:S02]  /*9880*/  IMAD.IADD R3, R3, 0x1, R9 ;  /* 0x0000000103037824 */ /* 0x000fe400078e0209 */
[----:B------:R-:W-:Y:S02]  /*9890*/  IMAD R7, R7, UR4, RZ ;  /* 0x0000000407077c24 */ /* 0x000fe4000f8e02ff */
[----:B------:R-:W-:Y:S02]  /*98a0*/  IMAD.MOV R8, RZ, RZ, -R4 ;  /* 0x000000ffff087224 */ /* 0x000fe400078e0a04 */
[C---:B------:R-:W-:Y:S02]  /*98b0*/  IMAD R7, R18.reuse, UR5, R7 ;  /* 0x0000000512077c24 */ /* 0x040fe4000f8e0207 */
[----:B------:R-:W-:Y:S01]  /*98c0*/  IMAD.WIDE.U32 R2, R18, UR4, R2 ;  /* 0x0000000412027c25 */ /* 0x000fe2000f8e0002 */
[----:B------:R-:W-:-:S03]  /*98d0*/  ULDC.64 UR4, c[0x0][0x2d0] ;  /* 0x0000b40000047ab9 */ /* 0x000fc60000000a00 */
[----:B------:R-:W-:Y:S01]  /*98e0*/  IMAD R5, R5, R8, R6 ;  /* 0x0000000805057224 */ /* 0x000fe200078e0206 */
[----:B------:R-:W-:Y:S02]  /*98f0*/  SHF.R.S32.HI R6, RZ, 0x1f, R4 ;  /* 0x0000001fff067819 */ /* 0x000fe40000011404 */
[----:B------:R-:W-:-:S03]  /*9900*/  IADD3 R3, R3, R7, RZ ;  /* 0x0000000703037210 */ /* 0x000fc60007ffe0ff */
[----:B------:R-:W-:Y:S02]  /*9910*/  IMAD R7, R6, UR4, RZ ;  /* 0x0000000406077c24 */ /* 0x000fe4000f8e02ff */
[----:B------:R-:W-:-:S04]  /*9920*/  IMAD.WIDE.U32 R2, R4, UR4, R2 ;  /* 0x0000000404027c25 */ /* 0x000fc8000f8e0002 */
[----:B------:R-:W-:Y:S01]  /*9930*/  IMAD R7, R4, UR5, R7 ;  /* 0x0000000504077c24 */ /* 0x000fe2000f8e0207 */
[----:B------:R-:W-:Y:S01]  /*9940*/  SHF.R.S32.HI R4, RZ, 0x1f, R5 ;  /* 0x0000001fff047819 */ /* 0x000fe20000011405 */
[----:B------:R-:W-:Y:S02]  /*9950*/  ULDC.64 UR4, c[0x0][0x2c8] ;  /* 0x0000b20000047ab9 */ /* 0x000fe40000000a00 */
[----:B------:R-:W-:Y:S02]  /*9960*/  IMAD.IADD R3, R3, 0x1, R7 ;  /* 0x0000000103037824 */ /* 0x000fe400078e0207 */
[----:B------:R-:W-:Y:S02]  /*9970*/  IMAD R4, R4, UR4, RZ ;  /* 0x0000000404047c24 */ /* 0x000fe4000f8e02ff */
[----:B------:R-:W-:-:S04]  /*9980*/  IMAD.WIDE.U32 R2, R5, UR4, R2 ;  /* 0x0000000405027c25 */ /* 0x000fc8000f8e0002 */
[----:B------:R-:W-:Y:S01]  /*9990*/  IMAD R7, R5, UR5, R4 ;  /* 0x0000000505077c24 */ /* 0x000fe2000f8e0204 */
[----:B------:R-:W-:Y:S02]  /*99a0*/  ULDC.64 UR4, c[0x0][0x280] ;  /* 0x0000a00000047ab9 */ /* 0x000fe40000000a00 */
[----:B------:R-:W-:Y:S01]  /*99b0*/  LEA R4, P0, R2, UR4, 0x1 ;  /* 0x0000000402047c11 */ /* 0x000fe2000f8008ff */
[----:B------:R-:W-:Y:S01]  /*99c0*/  IMAD.IADD R5, R3, 0x1, R7 ;  /* 0x0000000103057824 */ /* 0x000fe200078e0207 */
[----:B------:R-:W-:-:S04]  /*99d0*/  UMOV UR4, 0xffffffff ;  /* 0xffffffff00047882 */ /* 0x000fc80000000000 */
[----:B------:R-:W-:Y:S01]  /*99e0*/  LEA.HI.X R5, R2, UR5, R5, 0x1, P0 ;  /* 0x0000000502057c11 */ /* 0x000fe200080f0c05 */
[----:B------:R-:W-:Y:S06]  /*99f0*/  BRA.DIV UR4, `(.L_x_52) ;  /* 0x0000002a04b87947 */ /* 0x000fec000b800000 */
[----:B------:R-:W0:Y:S01]  /*9a00*/  SHFL.IDX PT, R14, R4, RZ, 0x181f ;  /* 0x00181fff040e7589 */ /* 0x000e2200000e0000 */
[----:B------:R-:W-:-:S03]  /*9a10*/  IMAD.IADD R0, R36, 0x1, R0 ;  /* 0x0000000124007824 */ /* 0x000fc600078e0200 */
[----:B------:R-:W2:Y:S02]  /*9a20*/  SHFL.IDX PT, R2, R5, RZ, 0x181f ;  /* 0x00181fff05027589 */ /* 0x000ea400000e0000 */
[C---:B------:R-:W-:Y:S02]  /*9a30*/  ISETP.GE.AND P0, PT, R0.reuse, UR39, PT ;  /* 0x0000002700007c0c */ /* 0x040fe4000bf06270 */
[----:B------:R-:W-:Y:S01]  /*9a40*/  SHFL.IDX PT, R6, R5, 0x1, 0x181f ;  /* 0x00381f0005067f89 */ /* 0x000fe200000e0000 */
[----:B------:R-:W-:-:S10]  /*9a50*/  IADD3 R7, R0, 0x10, RZ ;  /* 0x0000001000077810 */ /* 0x000fd40007ffe0ff */
[----:B0-----:R-:W-:-:S05]  /*9a60*/  @!P0 LEA R14, P1, R21, R14, 0x1 ;  /* 0x0000000e150e8211 */ /* 0x001fca00078208ff */
[----:B--2---:R-:W-:Y:S02]  /*9a70*/  @!P0 IMAD.X R3, RZ, RZ, R2, P1 ;  /* 0x000000ffff038224 */ /* 0x004fe400008e0602 */
[----:B------:R-:W-:Y:S02]  /*9a80*/  @!P0 IMAD.MOV.U32 R2, RZ, RZ, R14 ;  /* 0x000000ffff028224 */ /* 0x000fe400078e000e */
[----:B------:R-:W0:Y:S04]  /*9a90*/  SHFL.IDX PT, R14, R4, 0x1, 0x181f ;  /* 0x00381f00040e7f89 */ /* 0x000e2800000e0000 */
[----:B------:R0:W-:Y:S01]  /*9aa0*/  @!P0 LDGSTS.E.BYPASS.LTC128B.128 [R20+0x18400], desc[UR48][R2.64], !P5 ;  /* 0x1840000002148fae */ /* 0x0001e2000e901d70 */
[----:B------:R-:W-:Y:S01]  /*9ab0*/  ISETP.GE.AND P0, PT, R7, UR39, PT ;  /* 0x0000002707007c0c */ /* 0x000fe2000bf06270 */
[----:B------:R-:W-:-:S12]  /*9ac0*/  VIADD R7, R0, 0x20 ;  /* 0x0000002000077836 */ /* 0x000fd80000000000 */
[----:B0-----:R-:W-:Y:S02]  /*9ad0*/  @!P0 LEA R2, P1, R21, R14, 0x1 ;  /* 0x0000000e15028211 */ /* 0x001fe400078208ff */
[----:B------:R-:W0:Y:S03]  /*9ae0*/  SHFL.IDX PT, R14, R4, 0x2, 0x181f ;  /* 0x00581f00040e7f89 */ /* 0x000e2600000e0000 */
[----:B------:R-:W-:Y:S02]  /*9af0*/  @!P0 IMAD.X R3, RZ, RZ, R6, P1 ;  /* 0x000000ffff038224 */ /* 0x000fe400008e0606 */
[----:B------:R-:W2:Y:S04]  /*9b00*/  SHFL.IDX PT, R6, R5, 0x2, 0x181f ;  /* 0x00581f0005067f89 */ /* 0x000ea800000e0000 */
[----:B------:R0:W-:Y:S01]  /*9b10*/  @!P0 LDGSTS.E.BYPASS.LTC128B.128 [R20+0x18c00], desc[UR48][R2.64], !P5 ;  /* 0x18c0000002148fae */ /* 0x0001e2000e901d70 */
[----:B------:R-:W-:Y:S01]  /*9b20*/  ISETP.GE.AND P0, PT, R7, UR39, PT ;  /* 0x0000002707007c0c */ /* 0x000fe2000bf06270 */
[----:B------:R-:W-:-:S12]  /*9b30*/  VIADD R7, R0, 0x30 ;  /* 0x0000003000077836 */ /* 0x000fd80000000000 */
[----:B0-----:R-:W-:Y:S02]  /*9b40*/  @!P0 LEA R2, P1, R21, R14, 0x1 ;  /* 0x0000000e15028211 */ /* 0x001fe400078208ff */
[----:B------:R-:W0:Y:S03]  /*9b50*/  SHFL.IDX PT, R14, R4, 0x3, 0x181f ;  /* 0x00781f00040e7f89 */ /* 0x000e2600000e0000 */
[----:B--2---:R-:W-:Y:S02]  /*9b60*/  @!P0 IMAD.X R3, RZ, RZ, R6, P1 ;  /* 0x000000ffff038224 */ /* 0x004fe400008e0606 */
        /* <DEDUP_REMOVED lines=12> */
[----:B------:R-:W0:Y:S02]  /*9c30*/  SHFL.IDX PT, R14, R4, 0x5, 0x181f ;  /* 0x00b81f00040e7f89 */ /* 0x000e2400000e0000 */
[----:B--2---:R-:W-:Y:S02]  /*9c40*/  @!P0 IADD3.X R3, RZ, R6, RZ, P1, !PT ;  /* 0x00000006ff038210 */ /* 0x004fe40000ffe4ff */
        /* <DEDUP_REMOVED lines=9> */
[----:B------:R-:W-:-:S13]  /*9ce0*/  ISETP.GE.AND P0, PT, R7, UR39, PT ;  /* 0x0000002707007c0c */ /* 0x000fda000bf06270 */
[----:B0-----:R-:W-:Y:S02]  /*9cf0*/  @!P0 LEA R2, P1, R21, R14, 0x1 ;  /* 0x0000000e15028211 */ /* 0x001fe400078208ff */
[----:B------:R0:W3:Y:S03]  /*9d00*/  SHFL.IDX PT, R14, R4, 0x7, 0x181f ;  /* 0x00f81f00040e7f89 */ /* 0x0000e600000e0000 */
[----:B--2---:R-:W-:Y:S02]  /*9d10*/  @!P0 IMAD.X R3, RZ, RZ, R6, P1 ;  /* 0x000000ffff038224 */ /* 0x004fe400008e0606 */
[----:B------:R0:W2:Y:S04]  /*9d20*/  SHFL.IDX PT, R6, R5, 0x7, 0x181f ;  /* 0x00f81f0005067f89 */ /* 0x0000a800000e0000 */
[----:B------:R0:W-:Y:S02]  /*9d30*/  @!P0 LDGSTS.E.BYPASS.LTC128B.128 [R20+0x1b400], desc[UR48][R2.64], !P5 ;  /* 0x1b40000002148fae */ /* 0x0001e4000e901d70 */
.L_x_124:
[----:B0-----:R-:W4:Y:S01]  /*9d40*/  LDL R5, [R1+0x4] ;  /* 0x0000040001057983 */ /* 0x001f220000100800 */
[----:B------:R-:W-:-:S05]  /*9d50*/  VIADD R0, R0, 0x70 ;  /* 0x0000007000007836 */ /* 0x000fca0000000000 */
[----:B------:R-:W-:-:S13]  /*9d60*/  ISETP.GE.AND P0, PT, R0, UR39, PT ;  /* 0x0000002700007c0c */ /* 0x000fda000bf06270 */
[----:B---3--:R-:W-:-:S05]  /*9d70*/  @!P0 LEA R2, P1, R21, R14, 0x1 ;  /* 0x0000000e15028211 */ /* 0x008fca00078208ff */
[----:B--2---:R-:W-:-:S05]  /*9d80*/  @!P0 IMAD.X R3, RZ, RZ, R6, P1 ;  /* 0x000000ffff038224 */ /* 0x004fca00008e0606 */
[----:B------:R-:W-:Y:S01]  /*9d90*/  @!PT LDS RZ, [RZ] ;  /* 0x00000000fffff984 */ /* 0x000fe20000000800 */
[----:B------:R-:W-:Y:S01]  /*9da0*/  @!PT LDS RZ, [RZ] ;  /* 0x00000000fffff984 */ /* 0x000fe20000000800 */
[----:B------:R-:W-:Y:S01]  /*9db0*/  @!PT LDS RZ, [RZ] ;  /* 0x00000000fffff984 */ /* 0x000fe20000000800 */
[----:B------:R0:W-:Y:S01]  /*9dc0*/  @!P0 LDGSTS.E.BYPASS.LTC128B.128 [R20+0x1bc00], desc[UR48][R2.64], !P5 ;  /* 0x1bc0000002148fae */ /* 0x0001e2000e901d70 */
[----:B------:R-:W-:Y:S01]  /*9dd0*/  NOP ;  /* 0x0000000000007918 */ /* 0x000fe20000000000 */
[----:B------:R-:W-:Y:S02]  /*9de0*/  SYNCS.ARRIVE.TRANS64.RED.A0T1 RZ, [UR37+0x22800], RZ ;  /* 0x022800ffffff79a7 */ /* 0x000fe40008200425 */
[----:B------:R-:W-:Y:S01]  /*9df0*/  ARRIVES.LDGSTSBAR.64.TRANSCNT [UR37+0x22800] ;  /* 0x02280000ff0079b0 */ /* 0x000fe20008000aa5 */
[----:B----4-:R-:W-:-:S04]  /*9e00*/  LOP3.LUT R0, R5, 0x1, RZ, 0xc, !PT ;  /* 0x0000000105007812 */ /* 0x010fc800078e0cff */
[----:B------:R-:W-:Y:S01]  /*9e10*/  SHF.L.U32 R0, R0, 0x1f, RZ ;  /* 0x0000001f00007819 */ /* 0x000fe200000006ff */
[----:B------:R-:W-:Y:S01]  /*9e20*/  NOP ;  /* 0x0000000000007918 */ /* 0x000fe20000000000 */
[----:B------:R-:W-:Y:S01]  /*9e30*/  SYNCS.ARRIVE.TRANS64.A1T0 RZ, [UR37+0x22800], RZ ;  /* 0x022800ffffff79a7 */ /* 0x000fe20008100025 */
[----:B------:R-:W-:Y:S01]  /*9e40*/  BSSY B0, `(.L_x_53) ;  /* 0x0000003000007945 */ /* 0x000fe20003800000 */
[----:B------:R-:W2:Y:S03]  /*9e50*/  SYNCS.PHASECHK.TRANS64.TRYWAIT P0, [UR37+0x22820], R0 ;  /* 0x02282000ff0075a7 */ /* 0x000ea60008000165 */
[----:B0-2---:R-:W-:Y:S05]  /*9e60*/  @!P0 BRA `(.L_x_54) ;  /* 0x0000002c00cc8947 */ /* 0x005fea0003800000 */
.L_x_125:
[----:B------:R-:W-:Y:S05]  /*9e70*/  BSYNC B0 ;  /* 0x0000000000007941 */ /* 0x000fea0003800000 */
.L_x_53:
[----:B------:R-:W-:-:S04]  /*9e80*/  MOV R2, UR41 ;  /* 0x0000002900027c02 */ /* 0x000fc80008000f00 */
[----:B------:R-:W-:-:S13]  /*9e90*/  ISETP.NE.AND P0, PT, R2, 0x3, PT ;  /* 0x000000030200780c */ /* 0x000fda0003f05270 */
[----:B------:R-:W-:Y:S05]  /*9ea0*/  @!P0 BRA `(.L_x_55) ;  /* 0x0000000000048947 */ /* 0x000fea0003800000 */
[----:B------:R-:W-:Y:S01]  /*9eb0*/  BPT.TRAP 0x1 ;  /* 0x000000040000795c */ /* 0x000fe20000300000 */
.L_x_55:
[----:B0-----:R-:W-:Y:S01]  /*9ec0*/  SHF.L.U32 R3, R27, 0x1f, RZ ;  /* 0x0000001f1b037819 */ /* 0x001fe200000006ff */
[----:B------:R-:W-:Y:S03]  /*9ed0*/  BSSY B0, `(.L_x_56) ;  /* 0x0000003000007945 */ /* 0x000fe60003800000 */
[----:B------:R-:W0:Y:S02]  /*9ee0*/  SYNCS.PHASECHK.TRANS64.TRYWAIT P0, [R22+URZ+0x22860], R3 ;  /* 0x02286003160075a7 */ /* 0x000e24000800017f */
[----:B0-----:R-:W-:Y:S05]  /*9ef0*/  @!P0 BRA `(.L_x_57) ;  /* 0x0000002c00c08947 */ /* 0x001fea0003800000 */
.L_x_126:
[----:B------:R-:W-:Y:S05]  /*9f00*/  BSYNC B0 ;  /* 0x0000000000007941 */ /* 0x000fea0003800000 */
.L_x_56:
[----:B------:R-:W2:Y:S01]  /*9f10*/  LDL.LU R0, [R1] ;  /* 0x0000000001007983 */ /* 0x000ea20000300800 */
[----:B------:R-:W-:Y:S01]  /*9f20*/  ULDC.64 UR4, c[0x0][0x328] ;  /* 0x0000ca0000047ab9 */ /* 0x000fe20000000a00 */
[----:B------:R-:W-:Y:S02]  /*9f30*/  IMAD R6, R17, 0x6000, R31 ;  /* 0x0000600011067824 */ /* 0x000fe400078e021f */
[----:B------:R-:W-:Y:S02]  /*9f40*/  IMAD R26, R26, UR4, RZ ;  /* 0x000000041a1a7c24 */ /* 0x000fe4000f8e02ff */
[----:B0-----:R-:W-:-:S04]  /*9f50*/  IMAD.WIDE.U32 R2, R25, UR4, RZ ;  /* 0x0000000419027c25 */ /* 0x001fc8000f8e00ff */
[----:B------:R-:W-:Y:S01]  /*9f60*/  IMAD R5, R25, UR5, R26 ;  /* 0x0000000519057c24 */ /* 0x000fe2000f8e021a */
[----:B------:R-:W-:-:S03]  /*9f70*/  ULDC.64 UR4, c[0x0][0x338] ;  /* 0x0000ce0000047ab9 */ /* 0x000fc60000000a00 */
[----:B------:R-:W-:Y:S02]  /*9f80*/  IMAD.IADD R3, R3, 0x1, R5 ;  /* 0x0000000103037824 */ /* 0x000fe400078e0205 */
[----:B------:R-:W-:-:S04]  /*9f90*/  IMAD.WIDE.U32 R2, R24, UR4, R2 ;  /* 0x0000000418027c25 */ /* 0x000fc8000f8e0002 */
[----:B--2---:R-:W-:-:S04]  /*9fa0*/  IMAD R5, R0, UR4, RZ ;  /* 0x0000000400057c24 */ /* 0x004fc8000f8e02ff */
[----:B------:R-:W-:Y:S01]  /*9fb0*/  IMAD R5, R24, UR5, R5 ;  /* 0x0000000518057c24 */ /* 0x000fe2000f8e0205 */
[----:B------:R-:W-:Y:S02]  /*9fc0*/  ULDC.64 UR4, c[0x0][0x330] ;  /* 0x0000cc0000047ab9 */ /* 0x000fe40000000a00 */
[----:B------:R-:W-:Y:S02]  /*9fd0*/  IMAD R0, R29, UR4, RZ ;  /* 0x000000041d007c24 */ /* 0x000fe4000f8e02ff */
[----:B------:R-:W-:Y:S02]  /*9fe0*/  IMAD.IADD R3, R3, 0x1, R5 ;  /* 0x0000000103037824 */ /* 0x000fe400078e0205 */
[C---:B------:R-:W-:Y:S02]  /*9ff0*/  IMAD R7, R19.reuse, UR5, R0 ;  /* 0x0000000513077c24 */ /* 0x040fe4000f8e0200 */
[----:B------:R-:W-:Y:S01]  /*a000*/  IMAD.WIDE.U32 R2, R19, UR4, R2 ;  /* 0x0000000413027c25 */ /* 0x000fe2000f8e0002 */
[----:B------:R-:W-:-:S03]  /*a010*/  ULDC.64 UR4, c[0x0][0x318] ;  /* 0x0000c60000047ab9 */ /* 0x000fc60000000a00 */
[----:B------:R-:W-:Y:S01]  /*a020*/  IMAD.IADD R7, R3, 0x1, R7 ;  /* 0x0000000103077824 */ /* 0x000fe200078e0207 */
[----:B------:R-:W-:Y:S01]  /*a030*/  LEA R8, P0, R2, UR4, 0x1 ;  /* 0x0000000402087c11 */ /* 0x000fe2000f8008ff */
[----:B------:R-:W-:-:S03]  /*a040*/  UMOV UR4, 0xffffffff ;  /* 0xffffffff00047882 */ /* 0x000fc60000000000 */
[----:B------:R-:W-:Y:S01]  /*a050*/  LEA.HI.X R7, R2, UR5, R7, 0x1, P0 ;  /* 0x0000000502077c11 */ /* 0x000fe200080f0c07 */
[----:B------:R-:W-:Y:S08]  /*a060*/  BRA.DIV UR4, `(.L_x_58) ;  /* 0x0000002e04787947 */ /* 0x000ff0000b800000 */
[----:B------:R-:W-:Y:S01]  /*a070*/  LOP3.LUT P6, RZ, R16, 0x800000, RZ, 0xc0, !PT ;  /* 0x0080000010ff7812 */ /* 0x000fe200078cc0ff */
[----:B------:R-:W0:Y:S01]  /*a080*/  S2R R4, SR_TID.X ;  /* 0x0000000000047919 */ /* 0x000e220000002100 */
[----:B------:R-:W-:Y:S02]  /*a090*/  LEA R6, R6, UR37, 0x1 ;  /* 0x0000002506067c11 */ /* 0x000fe4000f8e08ff */
[----:B------:R-:W-:Y:S01]  /*a0a0*/  P2R R20, PR, RZ, 0x40 ;  /* 0x00000040ff147803 */ /* 0x000fe20000000000 */
[----:B------:R-:W2:Y:S01]  /*a0b0*/  SHFL.IDX PT, R2, R8, RZ, 0x181f ;  /* 0x00181fff08027589 */ /* 0x000ea200000e0000 */
[C---:B------:R-:W-:Y:S02]  /*a0c0*/  LOP3.LUT P6, RZ, R16.reuse, 0x10000000, RZ, 0xc0, !PT ;  /* 0x1000000010ff7812 */ /* 0x040fe400078cc0ff */
[----:B------:R-:W-:Y:S01]  /*a0d0*/  LOP3.LUT P5, RZ, R16, 0x40000, RZ, 0xc0, !PT ;  /* 0x0004000010ff7812 */ /* 0x000fe200078ac0ff */
[----:B------:R-:W-:Y:S01]  /*a0e0*/  STL [R1+0x18], R27 ;  /* 0x0000181b01007387 */ /* 0x000fe20000100800 */
[----:B------:R-:W-:-:S02]  /*a0f0*/  P2R R21, PR, RZ, 0x40 ;  /* 0x00000040ff157803 */ /* 0x000fc40000000000 */
[C---:B------:R-:W-:Y:S01]  /*a100*/  LOP3.LUT P6, RZ, R16.reuse, 0x80000, RZ, 0xc0, !PT ;  /* 0x0008000010ff7812 */ /* 0x040fe200078cc0ff */
[----:B------:R-:W-:Y:S01]  /*a110*/  STL [R1+0x14], R22 ;  /* 0x0000141601007387 */ /* 0x000fe20000100800 */
[C---:B------:R-:W-:Y:S02]  /*a120*/  LOP3.LUT P4, RZ, R16.reuse, 0x400000, RZ, 0xc0, !PT ;  /* 0x0040000010ff7812 */ /* 0x040fe4000788c0ff */
[----:B------:R-:W-:Y:S01]  /*a130*/  P2R R18, PR, RZ, 0x40 ;  /* 0x00000040ff127803 */ /* 0x000fe20000000000 */
[----:B------:R-:W-:Y:S01]  /*a140*/  STL [R1+0x10], R19 ;  /* 0x0000101301007387 */ /* 0x000fe20000100800 */
[C---:B------:R-:W-:Y:S02]  /*a150*/  LOP3.LUT P6, RZ, R16.reuse, 0x1000000, RZ, 0xc0, !PT ;  /* 0x0100000010ff7812 */ /* 0x040fe400078cc0ff */
[----:B------:R-:W-:Y:S01]  /*a160*/  LOP3.LUT P3, RZ, R16, 0x20000, RZ, 0xc0, !PT ;  /* 0x0002000010ff7812 */ /* 0x000fe2000786c0ff */
[----:B------:R3:W-:Y:S01]  /*a170*/  STL [R1+0xc], R17 ;  /* 0x00000c1101007387 */ /* 0x0007e20000100800 */
[----:B------:R-:W-:-:S02]  /*a180*/  P2R R9, PR, RZ, 0x40 ;  /* 0x00000040ff097803 */ /* 0x000fc40000000000 */
[C---:B------:R-:W-:Y:S01]  /*a190*/  LOP3.LUT P6, RZ, R16.reuse, 0x20000000, RZ, 0xc0, !PT ;  /* 0x2000000010ff7812 */ /* 0x040fe200078cc0ff */
[----:B------:R-:W4:Y:S01]  /*a1a0*/  SHFL.IDX PT, R3, R7, RZ, 0x181f ;  /* 0x00181fff07037589 */ /* 0x000f2200000e0000 */
[C---:B------:R-:W-:Y:S02]  /*a1b0*/  LOP3.LUT P2, RZ, R16.reuse, 0x10000, RZ, 0xc0, !PT ;  /* 0x0001000010ff7812 */ /* 0x040fe4000784c0ff */
[----:B------:R-:W-:Y:S02]  /*a1c0*/  P2R R23, PR, RZ, 0x40 ;  /* 0x00000040ff177803 */ /* 0x000fe40000000000 */
[----:B------:R-:W-:Y:S02]  /*a1d0*/  LOP3.LUT P6, RZ, R35, 0x1, RZ, 0xc0, !PT ;  /* 0x0000000123ff7812 */ /* 0x000fe400078cc0ff */
[----:B------:R-:W-:Y:S01]  /*a1e0*/  LOP3.LUT P1, RZ, R16, 0x8000, RZ, 0xc0, !PT ;  /* 0x0000800010ff7812 */ /* 0x000fe2000782c0ff */
[----:B0-----:R-:W-:Y:S01]  /*a1f0*/  IMAD.SHL.U32 R4, R4, 0x8, RZ ;  /* 0x0000000804047824 */ /* 0x001fe200078e00ff */
[----:B------:R-:W-:-:S02]  /*a200*/  P2R R24, PR, RZ, 0x40 ;  /* 0x00000040ff187803 */ /* 0x000fc40000000000 */
[----:B------:R-:W-:Y:S02]  /*a210*/  LOP3.LUT P6, RZ, R16, 0x100000, RZ, 0xc0, !PT ;  /* 0x0010000010ff7812 */ /* 0x000fe400078cc0ff */
[----:B------:R-:W-:Y:S02]  /*a220*/  LOP3.LUT R4, R4, 0x38, RZ, 0xc0, !PT ;  /* 0x0000003804047812 */ /* 0x000fe400078ec0ff */
[----:B------:R-:W-:Y:S02]  /*a230*/  P2R R25, PR, RZ, 0x40 ;  /* 0x00000040ff197803 */ /* 0x000fe40000000000 */
[----:B------:R-:W-:-:S04]  /*a240*/  LOP3.LUT P6, RZ, R16, 0x2000000, RZ, 0xc0, !PT ;  /* 0x0200000010ff7812 */ /* 0x000fc800078cc0ff */
[----:B------:R-:W-:Y:S02]  /*a250*/  P2R R26, PR, RZ, 0x40 ;  /* 0x00000040ff1a7803 */ /* 0x000fe40000000000 */
[----:B------:R-:W-:-:S04]  /*a260*/  LOP3.LUT P6, RZ, R16, 0x40000000, RZ, 0xc0, !PT ;  /* 0x4000000010ff7812 */ /* 0x000fc800078cc0ff */
[----:B------:R-:W-:Y:S02]  /*a270*/  P2R R0, PR, RZ, 0x40 ;  /* 0x00000040ff007803 */ /* 0x000fe40000000000 */
[----:B------:R-:W-:-:S03]  /*a280*/  LOP3.LUT P6, RZ, R35, 0x2, RZ, 0xc0, !PT ;  /* 0x0000000223ff7812 */ /* 0x000fc600078cc0ff */
[----:B------:R0:W-:Y:S01]  /*a290*/  STL [R1], R0 ;  /* 0x0000000001007387 */ /* 0x0001e20000100800 */
[----:B---3--:R-:W-:Y:S02]  /*a2a0*/  P2R R17, PR, RZ, 0x40 ;  /* 0x00000040ff117803 */ /* 0x008fe40000000000 */
[----:B------:R-:W-:-:S04]  /*a2b0*/  LOP3.LUT P6, RZ, R16, 0x200000, RZ, 0xc0, !PT ;  /* 0x0020000010ff7812 */ /* 0x000fc800078cc0ff */
[----:B------:R-:W-:Y:S02]  /*a2c0*/  P2R R19, PR, RZ, 0x40 ;  /* 0x00000040ff137803 */ /* 0x000fe40000000000 */
[----:B------:R-:W-:Y:S01]  /*a2d0*/  LOP3.LUT P6, RZ, R16, 0x4000000, RZ, 0xc0, !PT ;  /* 0x0400000010ff7812 */ /* 0x000fe200078cc0ff */
[----:B0-----:R-:W-:-:S03]  /*a2e0*/  IMAD.SHL.U32 R0, R4, 0x2, RZ ;  /* 0x0000000204007824 */ /* 0x001fc600078e00ff */
[----:B-1----:R-:W-:Y:S02]  /*a2f0*/  P2R R22, PR, RZ, 0x40 ;  /* 0x00000040ff167803 */ /* 0x002fe40000000000 */
[----:B------:R-:W-:Y:S02]  /*a300*/  LOP3.LUT P6, RZ, R16, 0x80000000, RZ, 0xc0, !PT ;  /* 0x8000000010ff7812 */ /* 0x000fe400078cc0ff */
[----:B--2---:R-:W-:Y:S02]  /*a310*/  IADD3 R14, P0, R2, R0, RZ ;  /* 0x00000000020e7210 */ /* 0x004fe40007f1e0ff */
[----:B------:R-:W-:Y:S01]  /*a320*/  P2R R27, PR, RZ, 0x40 ;  /* 0x00000040ff1b7803 */ /* 0x000fe20000000000 */
[----:B------:R-:W0:Y:S01]  /*a330*/  SHFL.IDX PT, R2, R8, 0x1, 0x181f ;  /* 0x00381f0008027f89 */ /* 0x000e2200000e0000 */
[----:B------:R-:W-:Y:S01]  /*a340*/  LOP3.LUT P6, RZ, R35, 0x4, RZ, 0xc0, !PT ;  /* 0x0000000423ff7812 */ /* 0x000fe200078cc0ff */
[----:B----4-:R-:W-:Y:S02]  /*a350*/  IMAD.X R15, RZ, RZ, R3, P0 ;  /* 0x000000ffff0f7224 */ /* 0x010fe400000e0603 */
[----:B------:R-:W1:Y:S10]  /*a360*/  SHFL.IDX PT, R3, R7, 0x1, 0x181f ;  /* 0x00381f0007037f89 */ /* 0x000e7400000e0000 */
[----:B------:R-:W-:Y:S01]  /*a370*/  LDGSTS.E.BYPASS.LTC128B.128 [R6+0x400], desc[UR48][R14.64], !P6 ;  /* 0x004000000e067fae */ /* 0x000fe2000f101d70 */
[----:B------:R-:W-:-:S03]  /*a380*/  ISETP.NE.AND P6, PT, R27, RZ, PT ;  /* 0x000000ff1b00720c */ /* 0x000fc60003fc5270 */
[----:B------:R-:W5:Y:S01]  /*a390*/  LDL.LU R27, [R1+0x18] ;  /* 0x00001800011b7983 */ /* 0x000f620000300800 */
[----:B0-----:R-:W-:-:S03]  /*a3a0*/  IADD3 R12, P0, R2, R0, RZ ;  /* 0x00000000020c7210 */ /* 0x001fc60007f1e0ff */
[----:B------:R-:W0:Y:S01]  /*a3b0*/  SHFL.IDX PT, R2, R8, 0x2, 0x181f ;  /* 0x00581f0008027f89 */ /* 0x000e2200000e0000 */
[----:B-1----:R-:W-:-:S05]  /*a3c0*/  IADD3.X R13, RZ, R3, RZ, P0, !PT ;  /* 0x00000003ff0d7210 */ /* 0x002fca00007fe4ff */
[----:B------:R-:W-:Y:S01]  /*a3d0*/  LDGSTS.E.BYPASS.LTC128B.128 [R6+0x3400], desc[UR48][R14.64+0x80], !P6 ;  /* 0x034000800e067fae */ /* 0x000fe2000f101d70 */
[----:B------:R-:W-:-:S03]  /*a3e0*/  ISETP.NE.AND P6, PT, R22, RZ, PT ;  /* 0x000000ff1600720c */ /* 0x000fc60003fc5270 */
[----:B------:R-:W5:Y:S04]  /*a3f0*/  LDL.LU R22, [R1+0x14] ;  /* 0x0000140001167983 */ /* 0x000f680000300800 */
[----:B------:R-:W1:Y:S06]  /*a400*/  SHFL.IDX PT, R3, R7, 0x2, 0x181f ;  /* 0x00581f0007037f89 */ /* 0x000e6c00000e0000 */
[----:B------:R-:W-:Y:S01]  /*a410*/  LDGSTS.E.BYPASS.LTC128B.128 [R6+0x6400], desc[UR48][R14.64+0x100], !P6 ;  /* 0x064001000e067fae */ /* 0x000fe2000f101d70 */
[----:B------:R-:W-:-:S03]  /*a420*/  ISETP.NE.AND P6, PT, R19, RZ, PT ;  /* 0x000000ff1300720c */ /* 0x000fc60003fc5270 */
[----:B------:R-:W5:Y:S01]  /*a430*/  LDL.LU R19, [R1+0x10] ;  /* 0x0000100001137983 */ /* 0x000f620000300800 */
[----:B0-----:R-:W-:-:S03]  /*a440*/  IADD3 R10, P0, R2, R0, RZ ;  /* 0x00000000020a7210 */ /* 0x001fc60007f1e0ff */
[----:B------:R-:W0:Y:S06]  /*a450*/  SHFL.IDX PT, R2, R8, 0x3, 0x181f ;  /* 0x00781f0008027f89 */ /* 0x000e2c00000e0000 */
[----:B------:R2:W-:Y:S01]  /*a460*/  LDGSTS.E.BYPASS.LTC128B.128 [R6+0x9400], desc[UR48][R14.64+0x180], !P6 ;  /* 0x094001800e067fae */ /* 0x0005e2000f101d70 */
[----:B-1----:R-:W-:-:S03]  /*a470*/  IMAD.X R11, RZ, RZ, R3, P0 ;  /* 0x000000ffff0b7224 */ /* 0x002fc600000e0603 */
[----:B------:R-:W3:Y:S01]  /*a480*/  LDL.LU R15, [R1] ;  /* 0x00000000010f7983 */ /* 0x000ee20000300800 */
[----:B------:R-:W-:-:S03]  /*a490*/  ISETP.NE.AND P6, PT, R17, RZ, PT ;  /* 0x000000ff1100720c */ /* 0x000fc60003fc5270 */
[----:B------:R1:W5:Y:S01]  /*a4a0*/  LDL.LU R17, [R1+0xc] ;  /* 0x00000c0001117983 */ /* 0x0003620000300800 */
[----:B0-----:R-:W-:-:S03]  /*a4b0*/  IADD3 R4, P0, R2, R0, RZ ;  /* 0x0000000002047210 */ /* 0x001fc60007f1e0ff */
[----:B------:R-:W0:Y:S04]  /*a4c0*/  SHFL.IDX PT, R3, R7, 0x3, 0x181f ;  /* 0x00781f0007037f89 */ /* 0x000e2800000e0000 */
[----:B------:R-:W4:Y:S04]  /*a4d0*/  SHFL.IDX PT, R2, R8, 0x4, 0x181f ;  /* 0x00981f0008027f89 */ /* 0x000f2800000e0000 */
[----:B------:R1:W-:Y:S01]  /*a4e0*/  LDGSTS.E.BYPASS.LTC128B.128 [R6+0xc00], desc[UR48][R12.64], !P6 ;  /* 0x00c000000c067fae */ /* 0x0003e2000f101d70 */
[----:B0-----:R-:W-:-:S03]  /*a4f0*/  IMAD.X R5, RZ, RZ, R3, P0 ;  /* 0x000000ffff057224 */ /* 0x001fc600000e0603 */
[----:B------:R-:W0:Y:S01]  /*a500*/  SHFL.IDX PT, R3, R7, 0x4, 0x181f ;  /* 0x00981f0007037f89 */ /* 0x000e2200000e0000 */
[----:B----4-:R-:W-:-:S03]  /*a510*/  IADD3 R2, P0, R2, R0, RZ ;  /* 0x0000000002027210 */ /* 0x010fc60007f1e0ff */
[----:B--2---:R1:W2:Y:S02]  /*a520*/  SHFL.IDX PT, R14, R8, 0x5, 0x181f ;  /* 0x00b81f00080e7f89 */ /* 0x0042a400000e0000 */
[----:B0-----:R-:W-:Y:S01]  /*a530*/  IMAD.X R3, RZ, RZ, R3, P0 ;  /* 0x000000ffff037224 */ /* 0x001fe200000e0603 */
[----:B------:R-:W-:Y:S01]  /*a540*/  LOP3.LUT P0, RZ, R16, 0x8000000, RZ, 0xc0, !PT ;  /* 0x0800000010ff7812 */ /* 0x000fe2000780c0ff */
[----:B------:R-:W0:Y:S01]  /*a550*/  SHFL.IDX PT, R7, R7, 0x5, 0x181f ;  /* 0x00b81f0007077f89 */ /* 0x000e2200000e0000 */
[----:B---3--:R-:W-:-:S13]  /*a560*/  ISETP.NE.AND P6, PT, R15, RZ, PT ;  /* 0x000000ff0f00720c */ /* 0x008fda0003fc5270 */
[----:B------:R1:W-:Y:S01]  /*a570*/  LDGSTS.E.BYPASS.LTC128B.128 [R6+0x3c00], desc[UR48][R12.64+0x80], !P6 ;  /* 0x03c000800c067fae */ /* 0x0003e2000f101d70 */
[----:B------:R-:W-:-:S13]  /*a580*/  ISETP.NE.AND P6, PT, R26, RZ, PT ;  /* 0x000000ff1a00720c */ /* 0x000fda0003fc5270 */
        /* <DEDUP_REMOVED lines=13> */
[----:B------:R-:W-:-:S03]  /*a660*/  ISETP.NE.AND P6, PT, R20, RZ, PT ;  /* 0x000000ff1400720c */ /* 0x000fc60003fc5270 */
[----:B------:R1:W-:Y:S10]  /*a670*/  LDGSTS.E.BYPASS.LTC128B.128 [R6+0x4c00], desc[UR48][R4.64+0x80], !P0 ;  /* 0x04c0008004067fae */ /* 0x0003f4000c101d70 */
[----:B------:R1:W-:Y:S04]  /*a680*/  LDGSTS.E.BYPASS.LTC128B.128 [R6+0x7c00], desc[UR48][R4.64+0x100], !P6 ;  /* 0x07c0010004067fae */ /* 0x0003e8000f101d70 */
[----:B------:R1:W-:Y:S04]  /*a690*/  LDGSTS.E.BYPASS.LTC128B.128 [R6+0xac00], desc[UR48][R4.64+0x180], !P5 ;  /* 0x0ac0018004067fae */ /* 0x0003e8000e901d70 */
[----:B------:R1:W-:Y:S04]  /*a6a0*/  LDGSTS.E.BYPASS.LTC128B.128 [R6+0x2400], desc[UR48][R2.64], !P4 ;  /* 0x0240000002067fae */ /* 0x0003e8000e101d70 */
[----:B------:R1:W-:Y:S04]  /*a6b0*/  LDGSTS.E.BYPASS.LTC128B.128 [R6+0x5400], desc[UR48][R2.64+0x80], !P3 ;  /* 0x0540008002067fae */ /* 0x0003e8000d901d70 */
[----:B------:R1:W-:Y:S04]  /*a6c0*/  LDGSTS.E.BYPASS.LTC128B.128 [R6+0x8400], desc[UR48][R2.64+0x100], !P2 ;  /* 0x0840010002067fae */ /* 0x0003e8000d101d70 */
[----:B0-2---:R1:W-:Y:S02]  /*a6d0*/  LDGSTS.E.BYPASS.LTC128B.128 [R6+0xb400], desc[UR48][R2.64+0x180], !P1 ;  /* 0x0b40018002067fae */ /* 0x0053e4000c901d70 */
.L_x_140:
[C---:B------:R-:W-:Y:S02]  /*a6e0*/  LOP3.LUT P4, RZ, R35.reuse, 0x40, RZ, 0xc0, !PT ;  /* 0x0000004023ff7812 */ /* 0x040fe4000788c0ff */
[C---:B------:R-:W-:Y:S02]  /*a6f0*/  LOP3.LUT P3, RZ, R35.reuse, 0x20, RZ, 0xc0, !PT ;  /* 0x0000002023ff7812 */ /* 0x040fe4000786c0ff */
[C---:B------:R-:W-:Y:S02]  /*a700*/  LOP3.LUT P2, RZ, R35.reuse, 0x10, RZ, 0xc0, !PT ;  /* 0x0000001023ff7812 */ /* 0x040fe4000784c0ff */
[----:B------:R-:W-:Y:S02]  /*a710*/  LOP3.LUT P1, RZ, R35, 0x8, RZ, 0xc0, !PT ;  /* 0x0000000823ff7812 */ /* 0x000fe4000782c0ff */
[----:B-1----:R-:W-:-:S05]  /*a720*/  IADD3 R2, P0, R14, R0, RZ ;  /* 0x000000000e027210 */ /* 0x002fca0007f1e0ff */
[----:B------:R-:W-:Y:S01]  /*a730*/  IMAD.X R3, RZ, RZ, R7, P0 ;  /* 0x000000ffff037224 */ /* 0x000fe200000e0607 */
[----:B------:R-:W-:-:S04]  /*a740*/  PLOP3.LUT P0, PT, PT, PT, PT, 0x80, 0x0 ;  /* 0x000000000000781c */ /* 0x000fc80003f0f070 */
[----:B------:R-:W-:Y:S01]  /*a750*/  @!PT LDS RZ, [RZ] ;  /* 0x00000000fffff984 */ /* 0x000fe20000000800 */
[----:B------:R-:W-:Y:S01]  /*a760*/  @!PT LDS RZ, [RZ] ;  /* 0x00000000fffff984 */ /* 0x000fe20000000800 */
[----:B------:R-:W-:Y:S01]  /*a770*/  @!PT LDS RZ, [RZ] ;  /* 0x00000000fffff984 */ /* 0x000fe20000000800 */
[----:B------:R0:W-:Y:S04]  /*a780*/  LDGSTS.E.BYPASS.LTC128B.128 [R6+0x2c00], desc[UR48][R2.64], !P4 ;  /* 0x02c0000002067fae */ /* 0x0001e8000e101d70 */
[----:B------:R0:W-:Y:S04]  /*a790*/  LDGSTS.E.BYPASS.LTC128B.128 [R6+0x5c00], desc[UR48][R2.64+0x80], !P3 ;  /* 0x05c0008002067fae */ /* 0x0001e8000d901d70 */
[----:B------:R0:W-:Y:S04]  /*a7a0*/  LDGSTS.E.BYPASS.LTC128B.128 [R6+0x8c00], desc[UR48][R2.64+0x100], !P2 ;  /* 0x08c0010002067fae */ /* 0x0001e8000d101d70 */
[----:B------:R0:W-:Y:S01]  /*a7b0*/  LDGSTS.E.BYPASS.LTC128B.128 [R6+0xbc00], desc[UR48][R2.64+0x180], !P1 ;  /* 0x0bc0018002067fae */ /* 0x0001e2000c901d70 */
[----:B------:R-:W-:Y:S01]  /*a7c0*/  NOP ;  /* 0x0000000000007918 */ /* 0x000fe20000000000 */
.L_x_59:
[----:B------:R-:W-:Y:S02]  /*a7d0*/  PLOP3.LUT P1, PT, P1, P0, PT, 0xa2, 0x0 ;  /* 0x000000000000781c */ /* 0x000fe40000f21472 */
[----:B-----5:R-:W-:-:S08]  /*a7e0*/  @P0 R2UR P1, UR4, R22 ;  /* 0x00000000160402ca */ /* 0x020fd00000020000 */
[----:B------:R-:W-:-:S05]  /*a7f0*/  @P0 PLOP3.LUT P0, PT, P1, PT, PT, 0x80, 0x0 ;  /* 0x000000000000081c */ /* 0x000fca0000f0f070 */
[----:B------:R-:W-:Y:S01]  /*a800*/  @!P1 SYNCS.ARRIVE.TRANS64.RED.A0T1 RZ, [UR4+0x22850], RZ ;  /* 0x022850ffffff99a7 */ /* 0x000fe20008200404 */
[----:B------:R-:W-:Y:S07]  /*a810*/  @!P1 ARRIVES.LDGSTSBAR.64.TRANSCNT [UR4+0x22850] ;  /* 0x02285000ff0099b0 */ /* 0x000fee0008000a84 */
[----:B------:R-:W-:Y:S05]  /*a820*/  @P0 BRA.U.ANY `(.L_x_59) ;  /* 0xfffffffd00e80947 */ /* 0x000fea000393ffff */
[----:B------:R-:W-:Y:S01]  /*a830*/  NOP ;  /* 0x0000000000007918 */ /* 0x000fe20000000000 */
[----:B0-----:R-:W-:-:S05]  /*a840*/  IMAD.U32 R2, RZ, RZ, UR41 ;  /* 0x00000029ff027e24 */ /* 0x001fca000f8e00ff */
[----:B------:R-:W-:-:S13]  /*a850*/  ISETP.NE.AND P2, PT, R2, 0x3, PT ;  /* 0x000000030200780c */ /* 0x000fda0003f45270 */
[----:B------:R-:W-:Y:S05]  /*a860*/  @!P2 BRA `(.L_x_60) ;  /* 0x000000000004a947 */ /* 0x000fea0003800000 */
[----:B------:R-:W-:Y:S01]  /*a870*/  BPT.TRAP 0x1 ;  /* 0x000000040000795c */ /* 0x000fe20000300000 */
.L_x_60:
[----:B------:R-:W-:Y:S01]  /*a880*/  VIADD R17, R17, 0x1 ;  /* 0x0000000111117836 */ /* 0x000fe20000000000 */
[----:B------:R-:W-:Y:S01]  /*a890*/  UISETP.GE.AND UP0, UPT, UR36, 0x61, UPT ;  /* 0x000000612400788c */ /* 0x000fe2000bf06270 */
[----:B------:R0:W-:Y:S03]  /*a8a0*/  SYNCS.ARRIVE.TRANS64.A1T0 RZ, [R22+URZ+0x22850], RZ ;  /* 0x022850ff16ff79a7 */ /* 0x0001e6000810003f */
[----:B------:R-:W-:-:S04]  /*a8b0*/  ISETP.NE.AND P0, PT, R17, 0x2, PT ;  /* 0x000000021100780c */ /* 0x000fc80003f05270 */
[----:B------:R-:W-:Y:S02]  /*a8c0*/  SEL R17, R17, RZ, P0 ;  /* 0x000000ff11117207 */ /* 0x000fe40000000000 */
[----:B------:R-:W-:Y:S02]  /*a8d0*/  SEL R2, RZ, 0x1, P0 ;  /* 0x00000001ff027807 */ /* 0x000fe40000000000 */
[----:B------:R-:W-:Y:S02]  /*a8e0*/  PLOP3.LUT P0, PT, PT, PT, UP0, 0x40, 0x0 ;  /* 0x000000000000781c */ /* 0x000fe40003f0e808 */
[----:B------:R-:W-:-:S11]  /*a8f0*/  LOP3.LUT R27, R27, R2, RZ, 0x3c, !PT ;  /* 0x000000021b1b7212 */ /* 0x000fd600078e3cff */
[----:B0-----:R-:W-:Y:S05]  /*a900*/  @P0 BRA `(.L_x_61) ;  /* 0x0000000c00600947 */ /* 0x001fea0003800000 */
[----:B------:R-:W-:Y:S01]  /*a910*/  BSSY B0, `(.L_x_61) ;  /* 0x00000d7000007945 */ /* 0x000fe20003800000 */
[----:B------:R-:W-:-:S07]  /*a920*/  MOV R20, UR40 ;  /* 0x0000002800147c02 */ /* 0x000fce0008000f00 */
.L_x_74:
[----:B------:R-:W0:Y:S01]  /*a930*/  LDC R2, c[0x0][0x430] ;  /* 0x00010c00ff027b82 */ /* 0x000e220000000800 */
[----:B------:R-:W-:Y:S01]  /*a940*/  ISETP.GT.U32.AND P0, PT, R28, 0x5f, PT ;  /* 0x0000005f1c00780c */ /* 0x000fe20003f04070 */
[----:B------:R-:W-:Y:S01]  /*a950*/  IMAD R3, R20, 0x60, R32 ;  /* 0x0000006014037824 */ /* 0x000fe200078e0220 */
[----:B------:R-:W-:Y:S01]  /*a960*/  ULDC UR4, c[0x0][0x430] ;  /* 0x00010c0000047ab9 */ /* 0x000fe20000000800 */
[----:B------:R-:W-:Y:S02]  /*a970*/  IMAD.U32 R10, RZ, RZ, UR41 ;  /* 0x00000029ff0a7e24 */ /* 0x000fe4000f8e00ff */
[----:B------:R-:W-:-:S04]  /*a980*/  IMAD.IADD R8, R28, 0x1, R3 ;  /* 0x000000011c087824 */ /* 0x000fc800078e0203 */
[----:B------:R-:W-:-:S04]  /*a990*/  IMAD.MOV.U32 R9, RZ, RZ, R8 ;  /* 0x000000ffff097224 */ /* 0x000fc800078e0008 */
[----:B-1----:R-:W1:Y:S01]  /*a9a0*/  @!P0 LDC.64 R4, c[0x0][0x428] ;  /* 0x00010a00ff048b82 */ /* 0x002e620000000a00 */
[----:B0-----:R-:W-:-:S13]  /*a9b0*/  ISETP.NE.AND P1, PT, R2, 0x1, PT ;  /* 0x000000010200780c */ /* 0x001fda0003f25270 */
[----:B------:R-:W0:Y:S08]  /*a9c0*/  @P1 LDC R7, c[0x0][0x434] ;  /* 0x00010d00ff071b82 */ /* 0x000e300000000800 */
[----:B--2---:R-:W2:Y:S01]  /*a9d0*/  @P1 LDC R3, c[0x0][0x438] ;  /* 0x00010e00ff031b82 */ /* 0x004ea20000000800 */
[----:B0-----:R-:W-:-:S07]  /*a9e0*/  @P1 IMAD.HI.U32 R2, R8, R7, RZ ;  /* 0x0000000708021227 */ /* 0x001fce00078e00ff */
[----:B------:R-:W0:Y:S01]  /*a9f0*/  @!P0 LDC.64 R6, c[0x0][0x418] ;  /* 0x00010600ff068b82 */ /* 0x000e220000000a00 */
[----:B--2---:R-:W-:Y:S01]  /*aa00*/  @P1 SHF.R.U32.HI R9, RZ, R3, R2 ;  /* 0x00000003ff091219 */ /* 0x004fe20000011602 */
[----:B-1----:R-:W-:-:S03]  /*aa10*/  @!P0 IMAD R2, R33, R4, RZ ;  /* 0x0000000421028224 */ /* 0x002fc600078e02ff */
[--C-:B------:R-:W-:Y:S01]  /*aa20*/  @!P0 SHF.R.S32.HI R3, RZ, 0x1f, R9.reuse ;  /* 0x0000001fff038819 */ /* 0x100fe20000011409 */
[----:B------:R-:W-:Y:S02]  /*aa30*/  @!P0 IMAD R5, R30, R5, R2 ;  /* 0x000000051e058224 */ /* 0x000fe400078e0202 */
[----:B------:R-:W-:-:S04]  /*aa40*/  @!P0 IMAD.MOV.U32 R2, RZ, RZ, R9 ;  /* 0x000000ffff028224 */ /* 0x000fc800078e0009 */
[----:B------:R-:W-:-:S04]  /*aa50*/  @!P0 IMAD.WIDE.U32 R2, R30, R4, R2 ;  /* 0x000000041e028225 */ /* 0x000fc800078e0002 */
[----:B------:R-:W-:Y:S02]  /*aa60*/  @!P0 IMAD.IADD R3, R5, 0x1, R3 ;  /* 0x0000000105038824 */ /* 0x000fe400078e0203 */
[----:B------:R-:W-:Y:S01]  /*aa70*/  IMAD.MOV.U32 R4, RZ, RZ, RZ ;  /* 0x000000ffff047224 */ /* 0x000fe200078e00ff */
[----:B0-----:R-:W-:-:S04]  /*aa80*/  @!P0 LEA R6, P1, R2, R6, 0x2 ;  /* 0x0000000602068211 */ /* 0x001fc800078210ff */
[----:B------:R-:W-:-:S05]  /*aa90*/  @!P0 LEA.HI.X R7, R2, R7, R3, 0x2, P1 ;  /* 0x0000000702078211 */ /* 0x000fca00008f1403 */
[----:B------:R0:W5:Y:S01]  /*aaa0*/  @!P0 LDG.E R4, desc[UR48][R6.64] ;  /* 0x0000003006048981 */ /* 0x000162000c1e1900 */
[----:B------:R-:W-:Y:S02]  /*aab0*/  ISETP.NE.AND P2, PT, R10, 0x3, PT ;  /* 0x000000030a00780c */ /* 0x000fe40003f45270 */
[----:B------:R-:W-:-:S05]  /*aac0*/  IADD3 R5, -R9, RZ, RZ ;  /* 0x000000ff09057210 */ /* 0x000fca0007ffe1ff */
[----:B------:R-:W-:-:S06]  /*aad0*/  IMAD R5, R5, UR4, R8 ;  /* 0x0000000405057c24 */ /* 0x000fcc000f8e0208 */
[----:B0-----:R-:W-:Y:S05]  /*aae0*/  @!P2 BRA `(.L_x_62) ;  /* 0x000000000004a947 */ /* 0x001fea0003800000 */
[----:B------:R-:W-:Y:S01]  /*aaf0*/  BPT.TRAP 0x1 ;  /* 0x000000040000795c */ /* 0x000fe20000300000 */
.L_x_62:
[----:B------:R-:W-:Y:S01]  /*ab00*/  LEA R18, R17, UR37, 0x3 ;  /* 0x0000002511127c11 */ /* 0x000fe2000f8e18ff */
[----:B------:R-:W-:Y:S01]  /*ab10*/  BSSY B1, `(.L_x_63) ;  /* 0x0000005000017945 */ /* 0x000fe20003800000 */
[----:B------:R-:W-:Y:S02]  /*ab20*/  SHF.L.U32 R26, R27, 0x1f, RZ ;  /* 0x0000001f1b1a7819 */ /* 0x000fe400000006ff */
[----:B------:R-:W-:Y:S02]  /*ab30*/  SHF.R.S32.HI R23, RZ, 0x1f, R5 ;  /* 0x0000001fff177819 */ /* 0x000fe40000011405 */
[----:B------:R-:W0:Y:S02]  /*ab40*/  SYNCS.PHASECHK.TRANS64.TRYWAIT P0, [R18+URZ+0x22840], R26 ;  /* 0x0228401a120075a7 */ /* 0x000e24000800017f */
[----:B0-----:R-:W-:Y:S05]  /*ab50*/  @!P0 BRA `(.L_x_64) ;  /* 0x0000002800f88947 */ /* 0x001fea0003800000 */
.L_x_141:
[----:B------:R-:W-:Y:S05]  /*ab60*/  BSYNC B1 ;  /* 0x0000000000017941 */ /* 0x000fea0003800000 */
.L_x_63:
[----:B------:R-:W-:Y:S01]  /*ab70*/  ULDC.64 UR4, c[0x0][0x300] ;  /* 0x0000c00000047ab9 */ /* 0x000fe20000000a00 */
[----:B-----5:R-:W-:Y:S01]  /*ab80*/  SHF.R.S32.HI R25, RZ, 0x1f, R4 ;  /* 0x0000001fff197819 */ /* 0x020fe20000011404 */
[----:B------:R-:W-:Y:S01]  /*ab90*/  IMAD R2, R23, UR4, RZ ;  /* 0x0000000417027c24 */ /* 0x000fe2000f8e02ff */
[----:B------:R-:W-:Y:S01]  /*aba0*/  LOP3.LUT P1, RZ, R16, 0x1, RZ, 0xc0, !PT ;  /* 0x0000000110ff7812 */ /* 0x000fe2000782c0ff */
[----:B------:R-:W-:Y:S02]  /*abb0*/  IMAD R22, R17, 0x1800, R31 ;  /* 0x0000180011167824 */ /* 0x000fe400078e021f */
[C---:B------:R-:W-:Y:S02]  /*abc0*/  IMAD R7, R5.reuse, UR5, R2 ;  /* 0x0000000505077c24 */ /* 0x040fe4000f8e0202 */
[----:B------:R-:W-:Y:S01]  /*abd0*/  IMAD.WIDE.U32 R2, R5, UR4, RZ ;  /* 0x0000000405027c25 */ /* 0x000fe2000f8e00ff */
[----:B------:R-:W-:-:S03]  /*abe0*/  ULDC.64 UR4, c[0x0][0x310] ;  /* 0x0000c40000047ab9 */ /* 0x000fc60000000a00 */
[----:B------:R-:W-:Y:S02]  /*abf0*/  IMAD.IADD R3, R3, 0x1, R7 ;  /* 0x0000000103037824 */ /* 0x000fe400078e0207 */
[----:B------:R-:W-:Y:S02]  /*ac00*/  IMAD R7, R25, UR4, RZ ;  /* 0x0000000419077c24 */ /* 0x000fe4000f8e02ff */
[----:B------:R-:W-:-:S04]  /*ac10*/  IMAD.WIDE.U32 R2, R4, UR4, R2 ;  /* 0x0000000404027c25 */ /* 0x000fc8000f8e0002 */
        /* <DEDUP_REMOVED lines=12> */
[----:B------:R-:W1:Y:S01]  /*ace0*/  SHFL.IDX PT, R14, R21, RZ, 0x181f ;  /* 0x00181fff150e7589 */ /* 0x000e6200000e0000 */
[----:B------:R-:W-:-:S03]  /*acf0*/  LEA R22, R22, UR37, 0x1 ;  /* 0x0000002516167c11 */ /* 0x000fc6000f8e08ff */
[----:B------:R-:W2:Y:S04]  /*ad00*/  SHFL.IDX PT, R3, R24, RZ, 0x181f ;  /* 0x00181fff18037589 */ /* 0x000ea800000e0000 */
[----:B------:R-:W-:Y:S04]  /*ad10*/  SHFL.IDX PT, R6, R24, 0x1, 0x181f ;  /* 0x00381f0018067f89 */ /* 0x000fe800000e0000 */
[----:B------:R-:W-:Y:S01]  /*ad20*/  SHFL.IDX PT, R10, R21, 0x2, 0x181f ;  /* 0x00581f00150a7f89 */ /* 0x000fe200000e0000 */
[----:B-1----:R-:W-:-:S03]  /*ad30*/  IADD3 R2, P0, R14, R0, RZ ;  /* 0x000000000e027210 */ /* 0x002fc60007f1e0ff */
[----:B------:R-:W1:Y:S02]  /*ad40*/  SHFL.IDX PT, R14, R21, 0x1, 0x181f ;  /* 0x00381f00150e7f89 */ /* 0x000e6400000e0000 */
[----:B--2---:R-:W-:-:S05]  /*ad50*/  IMAD.X R3, RZ, RZ, R3, P0 ;  /* 0x000000ffff037224 */ /* 0x004fca00000e0603 */
[----:B------:R2:W-:Y:S04]  /*ad60*/  LDGSTS.E.BYPASS.LTC128B.128 [R22+0x1c400], desc[UR48][R2.64], !P1 ;  /* 0x1c40000002167fae */ /* 0x0005e8000c901d70 */
[----:B--2---:R-:W-:Y:S01]  /*ad70*/  SHFL.IDX PT, R2, R21, 0x3, 0x181f ;  /* 0x00781f0015027f89 */ /* 0x004fe200000e0000 */
[----:B-1----:R-:W-:-:S03]  /*ad80*/  IADD3 R8, P0, R14, R0, RZ ;  /* 0x000000000e087210 */ /* 0x002fc60007f1e0ff */
[----:B------:R-:W-:Y:S02]  /*ad90*/  SHFL.IDX PT, R3, R24, 0x3, 0x181f ;  /* 0x00781f0018037f89 */ /* 0x000fe400000e0000 */
[----:B------:R-:W-:Y:S01]  /*ada0*/  IMAD.X R9, RZ, RZ, R6, P0 ;  /* 0x000000ffff097224 */ /* 0x000fe200000e0606 */
[-C--:B------:R-:W-:Y:S01]  /*adb0*/  IADD3 R10, P0, R10, R0.reuse, RZ ;  /* 0x000000000a0a7210 */ /* 0x080fe20007f1e0ff */
[----:B------:R-:W1:Y:S04]  /*adc0*/  SHFL.IDX PT, R6, R24, 0x2, 0x181f ;  /* 0x00581f0018067f89 */ /* 0x000e6800000e0000 */
[----:B------:R2:W-:Y:S04]  /*add0*/  LDGSTS.E.BYPASS.LTC128B.128 [R22+0x1cc00], desc[UR48][R8.64], !P1 ;  /* 0x1cc0000008167fae */ /* 0x0005e8000c901d70 */
[----:B------:R-:W-:Y:S01]  /*ade0*/  SHFL.IDX PT, R14, R21, 0x5, 0x181f ;  /* 0x00b81f00150e7f89 */ /* 0x000fe200000e0000 */
[----:B-1----:R-:W-:Y:S01]  /*adf0*/  IMAD.X R11, RZ, RZ, R6, P0 ;  /* 0x000000ffff0b7224 */ /* 0x002fe200000e0606 */
[----:B------:R-:W-:-:S02]  /*ae00*/  IADD3 R6, P0, R2, R0, RZ ;  /* 0x0000000002067210 */ /* 0x000fc40007f1e0ff */
[----:B------:R-:W1:Y:S02]  /*ae10*/  SHFL.IDX PT, R2, R21, 0x4, 0x181f ;  /* 0x00981f0015027f89 */ /* 0x000e6400000e0000 */
[----:B------:R-:W-:Y:S02]  /*ae20*/  IADD3.X R7, RZ, R3, RZ, P0, !PT ;  /* 0x00000003ff077210 */ /* 0x000fe400007fe4ff */
[----:B------:R-:W3:Y:S04]  /*ae30*/  SHFL.IDX PT, R3, R24, 0x4, 0x181f ;  /* 0x00981f0018037f89 */ /* 0x000ee800000e0000 */
[----:B------:R2:W-:Y:S04]  /*ae40*/  LDGSTS.E.BYPASS.LTC128B.128 [R22+0x1d400], desc[UR48][R10.64], !P1 ;  /* 0x1d4000000a167fae */ /* 0x0005e8000c901d70 */
[----:B------:R2:W-:Y:S04]  /*ae50*/  LDGSTS.E.BYPASS.LTC128B.128 [R22+0x1dc00], desc[UR48][R6.64], !P1 ;  /* 0x1dc0000006167fae */ /* 0x0005e8000c901d70 */
[----:B------:R-:W4:Y:S01]  /*ae60*/  SHFL.IDX PT, R24, R24, 0x5, 0x181f ;  /* 0x00b81f0018187f89 */ /* 0x000f2200000e0000 */
[----:B-1----:R-:W-:-:S05]  /*ae70*/  IADD3 R2, P0, R2, R0, RZ ;  /* 0x0000000002027210 */ /* 0x002fca0007f1e0ff */
[----:B---3--:R-:W-:-:S05]  /*ae80*/  IMAD.X R3, RZ, RZ, R3, P0 ;  /* 0x000000ffff037224 */ /* 0x008fca00000e0603 */
[----:B------:R2:W-:Y:S03]  /*ae90*/  LDGSTS.E.BYPASS.LTC128B.128 [R22+0x1e400], desc[UR48][R2.64], !P1 ;  /* 0x1e40000002167fae */ /* 0x0005e6000c901d70 */
.L_x_155:
[----:B--2---:R-:W-:-:S05]  /*aea0*/  IADD3 R2, P0, R14, R0, RZ ;  /* 0x000000000e027210 */ /* 0x004fca0007f1e0ff */
[----:B----4-:R-:W-:Y:S01]  /*aeb0*/  IMAD.X R3, RZ, RZ, R24, P0 ;  /* 0x000000ffff037224 */ /* 0x010fe200000e0618 */
[----:B------:R-:W-:-:S04]  /*aec0*/  PLOP3.LUT P0, PT, PT, PT, PT, 0x80, 0x0 ;  /* 0x000000000000781c */ /* 0x000fc80003f0f070 */
[----:B------:R-:W-:Y:S01]  /*aed0*/  @!PT LDS RZ, [RZ] ;  /* 0x00000000fffff984 */ /* 0x000fe20000000800 */
[----:B------:R-:W-:Y:S01]  /*aee0*/  @!PT LDS RZ, [RZ] ;  /* 0x00000000fffff984 */ /* 0x000fe20000000800 */
[----:B------:R-:W-:Y:S01]  /*aef0*/  @!PT LDS RZ, [RZ] ;  /* 0x00000000fffff984 */ /* 0x000fe20000000800 */
[----:B------:R1:W-:Y:S01]  /*af00*/  LDGSTS.E.BYPASS.LTC128B.128 [R22+0x1ec00], desc[UR48][R2.64], !P1 ;  /* 0x1ec0000002167fae */ /* 0x0003e2000c901d70 */
[----:B------:R-:W-:-:S08]  /*af10*/  NOP ;  /* 0x0000000000007918 */ /* 0x000fd00000000000 */
.L_x_66:
[----:B------:R-:W-:Y:S02]  /*af20*/  PLOP3.LUT P1, PT, P1, P0, PT, 0xa2, 0x0 ;  /* 0x000000000000781c */ /* 0x000fe40000f21472 */
[----:B------:R-:W-:-:S08]  /*af30*/  @P0 R2UR P1, UR4, R18 ;  /* 0x00000000120402ca */ /* 0x000fd00000020000 */
[----:B------:R-:W-:-:S05]  /*af40*/  @P0 PLOP3.LUT P0, PT, P1, PT, PT, 0x80, 0x0 ;  /* 0x000000000000081c */ /* 0x000fca0000f0f070 */
[----:B------:R-:W-:Y:S01]  /*af50*/  @!P1 SYNCS.ARRIVE.TRANS64.RED.A0T1 RZ, [UR4+0x22830], RZ ;  /* 0x022830ffffff99a7 */ /* 0x000fe20008200404 */
[----:B------:R-:W-:Y:S07]  /*af60*/  @!P1 ARRIVES.LDGSTSBAR.64.TRANSCNT [UR4+0x22830] ;  /* 0x02283000ff0099b0 */ /* 0x000fee0008000a84 */
[----:B------:R-:W-:Y:S05]  /*af70*/  @P0 BRA.U.ANY `(.L_x_66) ;  /* 0xfffffffd00e80947 */ /* 0x000fea000393ffff */
[----:B------:R-:W-:Y:S01]  /*af80*/  NOP ;  /* 0x0000000000007918 */ /* 0x000fe20000000000 */
[----:B-1----:R-:W-:-:S05]  /*af90*/  IMAD.U32 R2, RZ, RZ, UR41 ;  /* 0x00000029ff027e24 */ /* 0x002fca000f8e00ff */
[----:B------:R-:W-:-:S13]  /*afa0*/  ISETP.NE.AND P2, PT, R2, 0x3, PT ;  /* 0x000000030200780c */ /* 0x000fda0003f45270 */
[----:B------:R-:W-:Y:S05]  /*afb0*/  @!P2 BRA `(.L_x_67) ;  /* 0x000000000004a947 */ /* 0x000fea0003800000 */
[----:B------:R-:W-:Y:S01]  /*afc0*/  BPT.TRAP 0x1 ;  /* 0x000000040000795c */ /* 0x000fe20000300000 */
.L_x_67:
[----:B------:R1:W-:Y:S01]  /*afd0*/  SYNCS.ARRIVE.TRANS64.A1T0 RZ, [R18+URZ+0x22830], RZ ;  /* 0x022830ff12ff79a7 */ /* 0x0003e2000810003f */
[----:B------:R-:W-:Y:S05]  /*afe0*/  @!P2 BRA `(.L_x_68) ;  /* 0x000000000004a947 */ /* 0x000fea0003800000 */
[----:B------:R-:W-:Y:S01]  /*aff0*/  BPT.TRAP 0x1 ;  /* 0x000000040000795c */ /* 0x000fe20000300000 */
.L_x_68:
[----:B------:R-:W2:Y:S01]  /*b000*/  SYNCS.PHASECHK.TRANS64.TRYWAIT P0, [R18+URZ+0x22860], R26 ;  /* 0x0228601a120075a7 */ /* 0x000ea2000800017f */
[----:B------:R-:W-:Y:S04]  /*b010*/  BSSY B1, `(.L_x_69) ;  /* 0x0000002000017945 */ /* 0x000fe80003800000 */
[----:B--2---:R-:W-:Y:S05]  /*b020*/  @!P0 BRA `(.L_x_70) ;  /* 0x0000002c00708947 */ /* 0x004fea0003800000 */
.L_x_156:
[----:B------:R-:W-:Y:S05]  /*b030*/  BSYNC B1 ;  /* 0x0000000000017941 */ /* 0x000fea0003800000 */
.L_x_69:
[----:B------:R-:W-:Y:S01]  /*b040*/  ULDC.64 UR4, c[0x0][0x328] ;  /* 0x0000ca0000047ab9 */ /* 0x000fe20000000a00 */
[C---:B------:R-:W-:Y:S01]  /*b050*/  LOP3.LUT P4, RZ, R16.reuse, 0x2, RZ, 0xc0, !PT ;  /* 0x0000000210ff7812 */ /* 0x040fe2000788c0ff */
[----:B------:R-:W-:Y:S01]  /*b060*/  IMAD R2, R23, UR4, RZ ;  /* 0x0000000417027c24 */ /* 0x000fe2000f8e02ff */
[C---:B------:R-:W-:Y:S01]  /*b070*/  LOP3.LUT P3, RZ, R16.reuse, 0x10, RZ, 0xc0, !PT ;  /* 0x0000001010ff7812 */ /* 0x040fe2000786c0ff */
[----:B------:R-:W-:Y:S01]  /*b080*/  IMAD R22, R17, 0x6000, R31 ;  /* 0x0000600011167824 */ /* 0x000fe200078e021f */
[C---:B------:R-:W-:Y:S01]  /*b090*/  LOP3.LUT P2, RZ, R16.reuse, 0x8, RZ, 0xc0, !PT ;  /* 0x0000000810ff7812 */ /* 0x040fe2000784c0ff */
[C---:B------:R-:W-:Y:S01]  /*b0a0*/  IMAD R7, R5.reuse, UR5, R2 ;  /* 0x0000000505077c24 */ /* 0x040fe2000f8e0202 */
[----:B------:R-:W-:Y:S01]  /*b0b0*/  LOP3.LUT P1, RZ, R16, 0x4, RZ, 0xc0, !PT ;  /* 0x0000000410ff7812 */ /* 0x000fe2000782c0ff */
        /* <DEDUP_REMOVED lines=17> */
[----:B------:R-:W3:Y:S01]  /*b1d0*/  SHFL.IDX PT, R14, R21, RZ, 0x181f ;  /* 0x00181fff150e7589 */ /* 0x000ee200000e0000 */
[----:B------:R-:W-:-:S03]  /*b1e0*/  LEA R22, R22, UR37, 0x1 ;  /* 0x0000002516167c11 */ /* 0x000fc6000f8e08ff */
[----:B------:R-:W4:Y:S04]  /*b1f0*/  SHFL.IDX PT, R3, R23, RZ, 0x181f ;  /* 0x00181fff17037589 */ /* 0x000f2800000e0000 */
[----:B------:R-:W-:Y:S01]  /*b200*/  SHFL.IDX PT, R2, R21, 0x4, 0x181f ;  /* 0x00981f0015027f89 */ /* 0x000fe200000e0000 */
[----:B---3--:R-:W-:-:S03]  /*b210*/  IADD3 R10, P0, R14, R0, RZ ;  /* 0x000000000e0a7210 */ /* 0x008fc60007f1e0ff */
[----:B------:R-:W3:Y:S01]  /*b220*/  SHFL.IDX PT, R14, R21, 0x1, 0x181f ;  /* 0x00381f00150e7f89 */ /* 0x000ee200000e0000 */
[----:B----4-:R-:W-:-:S03]  /*b230*/  IADD3.X R11, RZ, R3, RZ, P0, !PT ;  /* 0x00000003ff0b7210 */ /* 0x010fc600007fe4ff */
[----:B------:R-:W4:Y:S04]  /*b240*/  SHFL.IDX PT, R3, R23, 0x1, 0x181f ;  /* 0x00381f0017037f89 */ /* 0x000f2800000e0000 */
[----:B------:R0:W-:Y:S04]  /*b250*/  LDGSTS.E.BYPASS.LTC128B.128 [R22+0x400], desc[UR48][R10.64], !P4 ;  /* 0x004000000a167fae */ /* 0x0001e8000e101d70 */
[----:B------:R0:W-:Y:S04]  /*b260*/  LDGSTS.E.BYPASS.LTC128B.128 [R22+0x3400], desc[UR48][R10.64+0x80], !P3 ;  /* 0x034000800a167fae */ /* 0x0001e8000d901d70 */
[----:B------:R0:W-:Y:S04]  /*b270*/  LDGSTS.E.BYPASS.LTC128B.128 [R22+0x6400], desc[UR48][R10.64+0x100], !P2 ;  /* 0x064001000a167fae */ /* 0x0001e8000d101d70 */
[----:B------:R0:W-:Y:S01]  /*b280*/  LDGSTS.E.BYPASS.LTC128B.128 [R22+0x9400], desc[UR48][R10.64+0x180], !P1 ;  /* 0x094001800a167fae */ /* 0x0001e2000c901d70 */
[----:B---3--:R-:W-:-:S03]  /*b290*/  IADD3 R8, P0, R14, R0, RZ ;  /* 0x000000000e087210 */ /* 0x008fc60007f1e0ff */
[----:B------:R-:W3:Y:S02]  /*b2a0*/  SHFL.IDX PT, R14, R21, 0x2, 0x181f ;  /* 0x00581f00150e7f89 */ /* 0x000ee400000e0000 */
[----:B----4-:R-:W-:Y:S02]  /*b2b0*/  IMAD.X R9, RZ, RZ, R3, P0 ;  /* 0x000000ffff097224 */ /* 0x010fe400000e0603 */
        /* <DEDUP_REMOVED lines=14> */
[----:B------:R-:W-:Y:S02]  /*b3a0*/  SHFL.IDX PT, R14, R21, 0x5, 0x181f ;  /* 0x00b81f00150e7f89 */ /* 0x000fe400000e0000 */
[----:B----4-:R-:W-:Y:S01]  /*b3b0*/  IMAD.X R5, RZ, RZ, R3, P0 ;  /* 0x000000ffff057224 */ /* 0x010fe200000e0603 */
[----:B------:R-:W-:Y:S01]  /*b3c0*/  IADD3 R2, P0, R2, R0, RZ ;  /* 0x0000000002027210 */ /* 0x000fe20007f1e0ff */
[----:B------:R-:W3:Y:S04]  /*b3d0*/  SHFL.IDX PT, R3, R23, 0x4, 0x181f ;  /* 0x00981f0017037f89 */ /* 0x000ee800000e0000 */
[----:B------:R0:W-:Y:S04]  /*b3e0*/  LDGSTS.E.BYPASS.LTC128B.128 [R22+0x1c00], desc[UR48][R4.64], !P4 ;  /* 0x01c0000004167fae */ /* 0x0001e8000e101d70 */
[----:B------:R0:W-:Y:S04]  /*b3f0*/  LDGSTS.E.BYPASS.LTC128B.128 [R22+0x4c00], desc[UR48][R4.64+0x80], !P3 ;  /* 0x04c0008004167fae */ /* 0x0001e8000d901d70 */
[----:B------:R0:W-:Y:S04]  /*b400*/  LDGSTS.E.BYPASS.LTC128B.128 [R22+0x7c00], desc[UR48][R4.64+0x100], !P2 ;  /* 0x07c0010004167fae */ /* 0x0001e8000d101d70 */
[----:B------:R0:W-:Y:S04]  /*b410*/  LDGSTS.E.BYPASS.LTC128B.128 [R22+0xac00], desc[UR48][R4.64+0x180], !P1 ;  /* 0x0ac0018004167fae */ /* 0x0001e8000c901d70 */
[----:B------:R-:W4:Y:S01]  /*b420*/  SHFL.IDX PT, R23, R23, 0x5, 0x181f ;  /* 0x00b81f0017177f89 */ /* 0x000f2200000e0000 */
[----:B---3--:R-:W-:-:S05]  /*b430*/  IMAD.X R3, RZ, RZ, R3, P0 ;  /* 0x000000ffff037224 */ /* 0x008fca00000e0603 */
[----:B------:R0:W-:Y:S04]  /*b440*/  LDGSTS.E.BYPASS.LTC128B.128 [R22+0x2400], desc[UR48][R2.64], !P4 ;  /* 0x0240000002167fae */ /* 0x0001e8000e101d70 */
[----:B------:R0:W-:Y:S04]  /*b450*/  LDGSTS.E.BYPASS.LTC128B.128 [R22+0x5400], desc[UR48][R2.64+0x80], !P3 ;  /* 0x0540008002167fae */ /* 0x0001e8000d901d70 */
[----:B------:R0:W-:Y:S04]  /*b460*/  LDGSTS.E.BYPASS.LTC128B.128 [R22+0x8400], desc[UR48][R2.64+0x100], !P2 ;  /* 0x0840010002167fae */ /* 0x0001e8000d101d70 */
[----:B------:R0:W-:Y:S02]  /*b470*/  LDGSTS.E.BYPASS.LTC128B.128 [R22+0xb400], desc[UR48][R2.64+0x180], !P1 ;  /* 0x0b40018002167fae */ /* 0x0001e4000c901d70 */
.L_x_170:
[----:B0-----:R-:W-:-:S05]  /*b480*/  IADD3 R2, P0, R14, R0, RZ ;  /* 0x000000000e027210 */ /* 0x001fca0007f1e0ff */
[----:B----4-:R-:W-:Y:S01]  /*b490*/  IMAD.X R3, RZ, RZ, R23, P0 ;  /* 0x000000ffff037224 */ /* 0x010fe200000e0617 */
        /* <DEDUP_REMOVED lines=9> */
.L_x_72:
[----:B------:R-:W-:Y:S02]  /*b530*/  PLOP3.LUT P1, PT, P1, P0, PT, 0xa2, 0x0 ;  /* 0x000000000000781c */ /* 0x000fe40000f21472 */
[----:B------:R-:W-:-:S08]  /*b540*/  @P0 R2UR P1, UR4, R18 ;  /* 0x00000000120402ca */ /* 0x000fd00000020000 */
        /* <DEDUP_REMOVED lines=9> */
.L_x_73:
[----:B------:R-:W-:Y:S01]  /*b5e0*/  IADD3 R17, R17, 0x1, RZ ;  /* 0x0000000111117810 */ /* 0x000fe20007ffe0ff */
[----:B------:R0:W-:Y:S03]  /*b5f0*/  SYNCS.ARRIVE.TRANS64.A1T0 RZ, [R18+URZ+0x22850], RZ ;  /* 0x022850ff12ff79a7 */ /* 0x0001e6000810003f */
[----:B------:R-:W-:-:S04]  /*b600*/  ISETP.NE.AND P0, PT, R17, 0x2, PT ;  /* 0x000000021100780c */ /* 0x000fc80003f05270 */
[----:B------:R-:W-:Y:S02]  /*b610*/  SEL R17, R17, RZ, P0 ;  /* 0x000000ff11117207 */ /* 0x000fe40000000000 */
[----:B------:R-:W-:Y:S02]  /*b620*/  SEL R2, RZ, 0x1, P0 ;  /* 0x00000001ff027807 */ /* 0x000fe40000000000 */
[C---:B------:R-:W-:Y:S02]  /*b630*/  ISETP.GT.AND P0, PT, R20.reuse, RZ, PT ;  /* 0x000000ff1400720c */ /* 0x040fe40003f04270 */
[----:B------:R-:W-:Y:S01]  /*b640*/  LOP3.LUT R27, R27, R2, RZ, 0x3c, !PT ;  /* 0x000000021b1b7212 */ /* 0x000fe200078e3cff */
[----:B------:R-:W-:-:S04]  /*b650*/  VIADD R2, R20, 0xffffffff ;  /* 0xffffffff14027836 */ /* 0x000fc80000000000 */
[----:B------:R-:W-:-:S06]  /*b660*/  IMAD.MOV.U32 R20, RZ, RZ, R2 ;  /* 0x000000ffff147224 */ /* 0x000fcc00078e0002 */
[----:B0-----:R-:W-:Y:S05]  /*b670*/  @P0 BRA `(.L_x_74) ;  /* 0xfffffff000ac0947 */ /* 0x001fea000383ffff */
[----:B------:R-:W-:Y:S05]  /*b680*/  BSYNC B0 ;  /* 0x0000000000007941 */ /* 0x000fea0003800000 */
.L_x_61:
[----:B------:R-:W3:Y:S01]  /*b690*/  LDL.LU R0, [R1+0x4] ;  /* 0x0000040001007983 */ /* 0x000ee20000300800 */
[----:B------:R-:W-:Y:S01]  /*b6a0*/  VIADD R37, R37, UR42 ;  /* 0x0000002a25257c36 */ /* 0x000fe20008000000 */
[----:B------:R-:W-:-:S04]  /*b6b0*/  ULDC UR4, c[0x0][0xc34] ;  /* 0x00030d0000047ab9 */ /* 0x000fc80000000800 */
[----:B------:R-:W-:Y:S01]  /*b6c0*/  ISETP.GE.AND P0, PT, R37, UR4, PT ;  /* 0x0000000425007c0c */ /* 0x000fe2000bf06270 */
[----:B---3--:R-:W-:-:S05]  /*b6d0*/  VIADD R0, R0, 0x1 ;  /* 0x0000000100007836 */ /* 0x008fca0000000000 */
[----:B------:R0:W-:Y:S07]  /*b6e0*/  STL [R1+0x4], R0 ;  /* 0x0000040001007387 */ /* 0x0001ee0000100800 */
[----:B------:R-:W-:Y:S05]  /*b6f0*/  @!P0 BRA `(.L_x_75) ;  /* 0xffffffd000308947 */ /* 0x000fea000383ffff */
[----:B0-----:R-:W-:-:S07]  /*b700*/  LOP3.LUT R0, R0, 0x1, RZ, 0xc, !PT ;  /* 0x0000000100007812 */ /* 0x001fce00078e0cff */
.L_x_40:
[----:B------:R-:W0:Y:S01]  /*b710*/  S2R R3, SR_CgaCtaId ;  /* 0x0000000000037919 */ /* 0x000e220000008800 */
[----:B------:R-:W-:Y:S01]  /*b720*/  MOV R2, 0x400 ;  /* 0x0000040000027802 */ /* 0x000fe20000000f00 */
[----:B------:R-:W-:Y:S01]  /*b730*/  BSSY B0, `(.L_x_76) ;  /* 0x0000005000007945 */ /* 0x000fe20003800000 */
[----:B------:R-:W-:Y:S02]  /*b740*/  SHF.L.U32 R0, R0, 0x1f, RZ ;  /* 0x0000001f00007819 */ /* 0x000fe400000006ff */
[----:B0-----:R-:W-:-:S04]  /*b750*/  LEA R4, R3, R2, 0x18 ;  /* 0x0000000203047211 */ /* 0x001fc800078ec0ff */
[----:B------:R-:W0:Y:S02]  /*b760*/  SYNCS.PHASECHK.TRANS64.TRYWAIT P0, [R4+URZ+0x22820], R0 ;  /* 0x02282000040075a7 */ /* 0x000e24000800017f */
[----:B0-----:R-:W-:Y:S05]  /*b770*/  @!P0 BRA `(.L_x_77) ;  /* 0x0000002c007c8947 */ /* 0x001fea0003800000 */
.L_x_171:
[----:B------:R-:W-:Y:S05]  /*b780*/  BSYNC B0 ;  /* 0x0000000000007941 */ /* 0x000fea0003800000 */
.L_x_76:
[----:B------:R-:W-:-:S03]  /*b790*/  UMOV UR4, 0xffffffff ;  /* 0xffffffff00047882 */ /* 0x000fc60000000000 */
[----:B------:R-:W-:Y:S05]  /*b7a0*/  BRA.DIV UR4, `(.L_x_78) ;  /* 0x0000002e04847947 */ /* 0x000fea000b800000 */
[----:B0-----:R-:W0:Y:S02]  /*b7b0*/  S2R R0, SR_TID.X ;  /* 0x0000000000007919 */ /* 0x001e240000002100 */
[----:B0-----:R-:W-:-:S04]  /*b7c0*/  SHF.R.U32.HI R0, RZ, 0x5, R0 ;  /* 0x00000005ff007819 */ /* 0x001fc80000011600 */
[----:B------:R-:W-:-:S05]  /*b7d0*/  LOP3.LUT R0, R0, 0x3, RZ, 0xc0, !PT ;  /* 0x0000000300007812 */ /* 0x000fca00078ec0ff */
[----:B------:R0:W3:Y:S02]  /*b7e0*/  SHFL.IDX PT, R14, R0, RZ, 0x1f ;  /* 0x00001fff000e7589 */ /* 0x0000e400000e0000 */
.L_x_174:
[----:B---3--:R-:W-:Y:S01]  /*b7f0*/  ISETP.NE.AND P0, PT, R14, RZ, PT ;  /* 0x000000ff0e00720c */ /* 0x008fe20003f05270 */
[----:B------:R-:W-:-:S12]  /*b800*/  BSSY B0, `(.L_x_79) ;  /* 0x0000024000007945 */ /* 0x000fd80003800000 */
[----:B------:R-:W-:Y:S05]  /*b810*/  @P0 BRA `(.L_x_80) ;  /* 0x0000000000880947 */ /* 0x000fea0003800000 */
[----:B------:R-:W-:-:S03]  /*b820*/  UMOV UR4, 0xffffffff ;  /* 0xffffffff00047882 */ /* 0x000fc60000000000 */
[----:B------:R-:W-:Y:S05]  /*b830*/  BRA.DIV UR4, `(.L_x_81) ;  /* 0x0000002e04947947 */ /* 0x000fea000b800000 */
[----:B------:R-:W-:-:S13]  /*b840*/  ELECT P6, URZ, PT ;  /* 0x00000000003f782f */ /* 0x000fda00038c0000 */
.L_x_177:
[----:B------:R-:W-:Y:S05]  /*b850*/  @!P6 BRA `(.L_x_80) ;  /* 0x000000000078e947 */ /* 0x000fea0003800000 */
[----:B------:R-:W-:-:S06]  /*b860*/  ULOP3.LUT UR4, UR38, 0x2, URZ, 0xfc, !UPT ;  /* 0x0000000226047892 */ /* 0x000fcc000f8efc3f */
[----:B0-----:R-:W-:-:S05]  /*b870*/  IMAD.U32 R0, RZ, RZ, UR4 ;  /* 0x00000004ff007e24 */ /* 0x001fca000f8e00ff */
[----:B------:R-:W-:-:S13]  /*b880*/  ISETP.NE.AND P0, PT, R0, 0x3, PT ;  /* 0x000000030000780c */ /* 0x000fda0003f05270 */
[----:B------:R-:W-:Y:S05]  /*b890*/  @!P0 BRA `(.L_x_82) ;  /* 0x0000000000048947 */ /* 0x000fea0003800000 */
[----:B------:R-:W-:Y:S01]  /*b8a0*/  BPT.TRAP 0x1 ;  /* 0x000000040000795c */ /* 0x000fe20000300000 */
.L_x_82:
[----:B------:R-:W-:Y:S01]  /*b8b0*/  IMAD R3, R17, 0x8, R4 ;  /* 0x0000000811037824 */ /* 0x000fe200078e0204 */
[----:B------:R-:W-:Y:S02]  /*b8c0*/  SHF.L.U32 R2, R27, 0x1f, RZ ;  /* 0x0000001f1b027819 */ /* 0x000fe400000006ff */
[----:B------:R-:W-:Y:S02]  /*b8d0*/  IADD3 R17, R17, 0x1, RZ ;  /* 0x0000000111117810 */ /* 0x000fe40007ffe0ff */
[----:B------:R-:W0:Y:S02]  /*b8e0*/  SYNCS.PHASECHK.TRANS64.TRYWAIT P1, [R3+URZ+0x22840], R2 ;  /* 0x02284002030075a7 */ /* 0x000e24000802017f */
[----:B------:R-:W-:-:S04]  /*b8f0*/  ISETP.NE.AND P2, PT, R17, 0x2, PT ;  /* 0x000000021100780c */ /* 0x000fc80003f45270 */
[----:B------:R-:W-:Y:S01]  /*b900*/  SEL R0, RZ, 0x1, P2 ;  /* 0x00000001ff007807 */ /* 0x000fe20001000000 */
[----:B0-----:R-:W-:Y:S08]  /*b910*/  @!P1 BRA `(.L_x_83) ;  /* 0x0000002c007c9947 */ /* 0x001ff00003800000 */
.L_x_178:
[----:B------:R-:W-:Y:S02]  /*b920*/  SEL R17, R17, RZ, P2 ;  /* 0x000000ff11117207 */ /* 0x000fe40001000000 */
[----:B------:R-:W-:Y:S01]  /*b930*/  LOP3.LUT R0, R27, R0, RZ, 0x3c, !PT ;  /* 0x000000001b007212 */ /* 0x000fe200078e3cff */
[----:B------:R-:W-:Y:S06]  /*b940*/  @!P0 BRA `(.L_x_84) ;  /* 0x0000000000048947 */ /* 0x000fec0003800000 */
[----:B------:R-:W-:Y:S01]  /*b950*/  BPT.TRAP 0x1 ;  /* 0x000000040000795c */ /* 0x000fe20000300000 */
.L_x_84:
[----:B------:R-:W-:Y:S01]  /*b960*/  IMAD R17, R17, 0x8, R4 ;  /* 0x0000000811117824 */ /* 0x000fe200078e0204 */
[----:B------:R-:W-:-:S04]  /*b970*/  SHF.L.U32 R0, R0, 0x1f, RZ ;  /* 0x0000001f00007819 */ /* 0x000fc800000006ff */
[----:B------:R-:W3:Y:S02]  /*b980*/  SYNCS.PHASECHK.TRANS64.TRYWAIT P1, [R17+URZ+0x22840], R0 ;  /* 0x02284000110075a7 */ /* 0x000ee4000802017f */
[----:B---3--:R-:W-:Y:S05]  /*b990*/  @!P1 BRA `(.L_x_85) ;  /* 0x0000002c00709947 */ /* 0x008fea0003800000 */
.L_x_179:
[----:B------:R-:W-:Y:S05]  /*b9a0*/  @!P0 BRA `(.L_x_86) ;  /* 0x0000000000048947 */ /* 0x000fea0003800000 */
[----:B------:R-:W-:Y:S01]  /*b9b0*/  BPT.TRAP 0x1 ;  /* 0x000000040000795c */ /* 0x000fe20000300000 */
.L_x_86:
[----:B------:R-:W4:Y:S02]  /*b9c0*/  SYNCS.PHASECHK.TRANS64.TRYWAIT P1, [R3+URZ+0x22860], R2 ;  /* 0x02286002030075a7 */ /* 0x000f24000802017f */
[----:B----4-:R-:W-:Y:S05]  /*b9d0*/  @!P1 BRA `(.L_x_87) ;  /* 0x0000002c00749947 */ /* 0x010fea0003800000 */
.L_x_180:
[----:B------:R-:W-:Y:S05]  /*b9e0*/  @!P0 BRA `(.L_x_88) ;  /* 0x0000000000048947 */ /* 0x000fea0003800000 */
[----:B------:R-:W-:Y:S01]  /*b9f0*/  BPT.TRAP 0x1 ;  /* 0x000000040000795c */ /* 0x000fe20000300000 */
.L_x_88:
[----:B------:R0:W0:Y:S02]  /*ba00*/  SYNCS.PHASECHK.TRANS64.TRYWAIT P0, [R17+URZ+0x22860], R0 ;  /* 0x02286000110075a7 */ /* 0x000024000800017f */
[----:B0-----:R-:W-:Y:S05]  /*ba10*/  @!P0 NANOSLEEP.SYNCS 0x989680 ;  /* 0x009896800000895d */ /* 0x001fea0003900000 */
[----:B------:R-:W0:Y:S02]  /*ba20*/  @!P0 SYNCS.PHASECHK.TRANS64 P0, [R17+URZ+0x22860], R0 ;  /* 0x02286000110085a7 */ /* 0x000e24000800007f */
[----:B0-----:R-:W-:Y:S05]  /*ba30*/  @!P0 BRA `(.L_x_88) ;  /* 0xfffffffc00f08947 */ /* 0x001fea000383ffff */
.L_x_80:
[----:B------:R-:W-:Y:S05]  /*ba40*/  BSYNC B0 ;  /* 0x0000000000007941 */ /* 0x000fea0003800000 */
.L_x_79:
[----:B------:R-:W-:Y:S05]  /*ba50*/  EXIT ;  /* 0x000000000000794d */ /* 0x000fea0003800000 */
.L_x_8:
[----:B0-----:R-:W-:-:S04]  /*ba60*/  IMAD.U32 R3, RZ, RZ, UR41 ;  /* 0x00000029ff037e24 */ /* 0x001fc8000f8e00ff */
[----:B------:R0:W1:Y:S03]  /*ba70*/  SYNCS.PHASECHK.TRANS64.TRYWAIT P0, [R3+URZ+0x22800], R0 ;  /* 0x02280000030075a7 */ /* 0x000066000800017f */
[----:B-1----:R-:W-:Y:S05]  /*ba80*/  @!P0 NANOSLEEP.SYNCS 0x989680 ;  /* 0x009896800000895d */ /* 0x002fea0003900000 */
[----:B------:R-:W1:Y:S02]  /*ba90*/  @!P0 SYNCS.PHASECHK.TRANS64 P0, [R3+URZ+0x22800], R0 ;  /* 0x02280000030085a7 */ /* 0x000e64000800007f */
[----:B-1----:R-:W-:Y:S05]  /*baa0*/  @!P0 BRA `(.L_x_8) ;  /* 0xfffffffc00ec8947 */ /* 0x002fea000383ffff */
[----:B------:R-:W-:Y:S05]  /*bab0*/  BRA `(.L_x_89) ;  /* 0xffffff5400847947 */ /* 0x000fea000383ffff */
.L_x_12:
[----:B-1----:R-:W-:-:S04]  /*bac0*/  IMAD.U32 R3, RZ, RZ, UR22 ;  /* 0x00000016ff037e24 */ /* 0x002fc8000f8e00ff */
[----:B------:R1:W2:Y:S03]  /*bad0*/  SYNCS.PHASECHK.TRANS64.TRYWAIT P1, [R3+URZ+0x22830], R8 ;  /* 0x02283008030075a7 */ /* 0x0002a6000802017f */
[----:B--2---:R-:W-:Y:S05]  /*bae0*/  @!P1 NANOSLEEP.SYNCS 0x989680 ;  /* 0x009896800000995d */ /* 0x004fea0003900000 */
[----:B------:R-:W2:Y:S02]  /*baf0*/  @!P1 SYNCS.PHASECHK.TRANS64 P1, [R3+URZ+0x22830], R8 ;  /* 0x02283008030095a7 */ /* 0x000ea4000802007f */
[----:B--2---:R-:W-:Y:S05]  /*bb00*/  @!P1 BRA `(.L_x_12) ;  /* 0xfffffffc00ec9947 */ /* 0x004fea000383ffff */
[----:B------:R-:W-:Y:S05]  /*bb10*/  BRA `(.L_x_11) ;  /* 0xffffff5400a87947 */ /* 0x000fea000383ffff */
.L_x_17:
[----:B---3--:R-:W-:-:S04]  /*bb20*/  IMAD.U32 R9, RZ, RZ, UR22 ;  /* 0x00000016ff097e24 */ /* 0x008fc8000f8e00ff */
[----:B------:R3:W4:Y:S03]  /*bb30*/  SYNCS.PHASECHK.TRANS64.TRYWAIT P1, [R9+URZ+0x22850], R8 ;  /* 0x02285008090075a7 */ /* 0x000726000802017f */
[----:B----4-:R-:W-:Y:S05]  /*bb40*/  @!P1 NANOSLEEP.SYNCS 0x989680 ;  /* 0x009896800000995d */ /* 0x010fea0003900000 */
[----:B------:R-:W4:Y:S02]  /*bb50*/  @!P1 SYNCS.PHASECHK.TRANS64 P1, [R9+URZ+0x22850], R8 ;  /* 0x02285008090095a7 */ /* 0x000f24000802007f */
[----:B----4-:R-:W-:Y:S05]  /*bb60*/  @!P1 BRA `(.L_x_17) ;  /* 0xfffffffc00ec9947 */ /* 0x010fea000383ffff */
[----:B------:R-:W-:Y:S05]  /*bb70*/  BRA `(.L_x_16) ;  /* 0xffffff70009c7947 */ /* 0x000fea000383ffff */
.L_x_23:
[----:B0-----:R-:W-:Y:S02]  /*bb80*/  IMAD.U32 R0, RZ, RZ, UR25 ;  /* 0x00000019ff007e24 */ /* 0x001fe4000f8e00ff */
[----:B------:R-:W-:-:S04]  /*bb90*/  IMAD.U32 R3, RZ, RZ, UR27 ;  /* 0x0000001bff037e24 */ /* 0x000fc8000f8e00ff */
[----:B------:R0:W1:Y:S03]  /*bba0*/  SYNCS.PHASECHK.TRANS64.TRYWAIT P2, [R0+URZ+0x22830], R3 ;  /* 0x02283003000075a7 */ /* 0x000066000804017f */
[----:B-1----:R-:W-:Y:S05]  /*bbb0*/  @!P2 NANOSLEEP.SYNCS 0x989680 ;  /* 0x009896800000a95d */ /* 0x002fea0003900000 */
[----:B------:R-:W1:Y:S02]  /*bbc0*/  @!P2 SYNCS.PHASECHK.TRANS64 P2, [R0+URZ+0x22830], R3 ;  /* 0x022830030000a5a7 */ /* 0x000e64000804007f */
[----:B-1----:R-:W-:Y:S05]  /*bbd0*/  @!P2 BRA `(.L_x_23) ;  /* 0xfffffffc00e8a947 */ /* 0x002fea000383ffff */
[----:B------:R-:W-:Y:S05]  /*bbe0*/  BRA `(.L_x_22) ;  /* 0xffffff7400c87947 */ /* 0x000fea000383ffff */
.L_x_28:
[----:B0-----:R-:W-:Y:S01]  /*bbf0*/  MOV R8, UR25 ;  /* 0x0000001900087c02 */ /* 0x001fe20008000f00 */
[----:B------:R-:W-:-:S04]  /*bc00*/  IMAD.U32 R9, RZ, RZ, UR27 ;  /* 0x0000001bff097e24 */ /* 0x000fc8000f8e00ff */
[----:B------:R0:W1:Y:S03]  /*bc10*/  SYNCS.PHASECHK.TRANS64.TRYWAIT P2, [R8+URZ+0x22850], R9 ;  /* 0x02285009080075a7 */ /* 0x000066000804017f */
[----:B-1----:R-:W-:Y:S05]  /*bc20*/  @!P2 NANOSLEEP.SYNCS 0x989680 ;  /* 0x009896800000a95d */ /* 0x002fea0003900000 */
[----:B------:R-:W1:Y:S02]  /*bc30*/  @!P2 SYNCS.PHASECHK.TRANS64 P2, [R8+URZ+0x22850], R9 ;  /* 0x022850090800a5a7 */ /* 0x000e64000804007f */
[----:B-1----:R-:W-:Y:S05]  /*bc40*/  @!P2 BRA `(.L_x_28) ;  /* 0xfffffffc00e8a947 */ /* 0x002fea000383ffff */
[----:B------:R-:W-:Y:S05]  /*bc50*/  BRA `(.L_x_27) ;  /* 0xffffff9400707947 */ /* 0x000fea000383ffff */
.L_x_44:
[----:B------:R-:W0:Y:S01]  /*bc60*/  S2R R20, SR_TID.X ;  /* 0x0000000000147919 */ /* 0x000e220000002100 */
[----:B------:R-:W-:Y:S01]  /*bc70*/  BSSY B0, `(.L_x_90) ;  /* 0x000000a000007945 */ /* 0x000fe20003800000 */
[----:B------:R-:W-:Y:S02]  /*bc80*/  IMAD.MOV.U32 R12, RZ, RZ, RZ ;  /* 0x000000ffff0c7224 */ /* 0x000fe400078e00ff */
[----:B------:R-:W-:Y:S02]  /*bc90*/  IMAD.MOV.U32 R11, RZ, RZ, 0x1f ;  /* 0x0000001fff0b7424 */ /* 0x000fe400078e00ff */
[----:B------:R-:W-:Y:S01]  /*bca0*/  IMAD.MOV.U32 R15, RZ, RZ, -0x1 ;  /* 0xffffffffff0f7424 */ /* 0x000fe200078e00ff */
[----:B0-----:R-:W-:-:S04]  /*bcb0*/  SHF.R.U32.HI R20, RZ, 0x5, R20 ;  /* 0x00000005ff147819 */ /* 0x001fc80000011614 */
[----:B------:R-:W-:-:S05]  /*bcc0*/  LOP3.LUT R20, R20, 0x3, RZ, 0xc0, !PT ;  /* 0x0000000314147812 */ /* 0x000fca00078ec0ff */
[----:B------:R-:W-:-:S07]  /*bcd0*/  IMAD.MOV.U32 R13, RZ, RZ, R20 ;  /* 0x000000ffff0d7224 */ /* 0x000fce00078e0014 */
[----:B-1---5:R-:W-:Y:S05]  /*bce0*/  WARPSYNC.COLLECTIVE R15, `(.L_x_91) ;  /* 0x000000000f087348 */ /* 0x022fea0003c00000 */
[----:B------:R0:W2:Y:S02]  /*bcf0*/  SHFL.IDX P6, R14, R13, R12, R11 ;  /* 0x0000000c0d0e7389 */ /* 0x0000a400000c000b */
[----:B012--5:R-:W-:Y:S01]  /*bd00*/  ENDCOLLECTIVE ;  /* 0x000000000000791b */ /* 0x027fe20003800000 */
.L_x_91:
[----:B------:R-:W-:Y:S05]  /*bd10*/  BSYNC B0 ;  /* 0x0000000000007941 */ /* 0x000fea0003800000 */
.L_x_90:
[----:B------:R-:W-:Y:S05]  /*bd20*/  BRA `(.L_x_92) ;  /* 0xffffffd000087947 */ /* 0x000fea000383ffff */
.L_x_47:
[----:B0-----:R0:W1:Y:S02]  /*bd30*/  SYNCS.PHASECHK.TRANS64.TRYWAIT P0, [R22+URZ+0x22840], R3 ;  /* 0x02284003160075a7 */ /* 0x001064000800017f */
[----:B-1----:R-:W-:Y:S05]  /*bd40*/  @!P0 NANOSLEEP.SYNCS 0x989680 ;  /* 0x009896800000895d */ /* 0x002fea0003900000 */
[----:B------:R-:W1:Y:S02]  /*bd50*/  @!P0 SYNCS.PHASECHK.TRANS64 P0, [R22+URZ+0x22840], R3 ;  /* 0x02284003160085a7 */ /* 0x000e64000800007f */
[----:B-1----:R-:W-:Y:S05]  /*bd60*/  @!P0 BRA `(.L_x_47) ;  /* 0xfffffffc00f08947 */ /* 0x002fea000383ffff */
[----:B------:R-:W-:Y:S05]  /*bd70*/  BRA `(.L_x_93) ;  /* 0xffffffd0008c7947 */ /* 0x000fea000383ffff */
.L_x_48:
[----:B------:R-:W-:Y:S01]  /*bd80*/  BSSY B0, `(.L_x_94) ;  /* 0x0000008000007945 */ /* 0x000fe20003800000 */
[----:B------:R-:W-:Y:S01]  /*bd90*/  IMAD.MOV.U32 R13, RZ, RZ, R5 ;  /* 0x000000ffff0d7224 */ /* 0x000fe200078e0005 */
[----:B------:R-:W-:Y:S01]  /*bda0*/  MOV R12, RZ ;  /* 0x000000ff000c7202 */ /* 0x000fe20000000f00 */
[----:B------:R-:W-:Y:S02]  /*bdb0*/  IMAD.MOV.U32 R11, RZ, RZ, 0x181f ;  /* 0x0000181fff0b7424 */ /* 0x000fe400078e00ff */
[----:B------:R-:W-:-:S07]  /*bdc0*/  IMAD.MOV.U32 R15, RZ, RZ, -0x1 ;  /* 0xffffffffff0f7424 */ /* 0x000fce00078e00ff */
[----:B------:R-:W-:Y:S05]  /*bdd0*/  WARPSYNC.COLLECTIVE R15, `(.L_x_95) ;  /* 0x000000000f087348 */ /* 0x000fea0003c00000 */
[----:B------:R0:W1:Y:S02]  /*bde0*/  SHFL.IDX P6, R14, R13, R12, R11 ;  /* 0x0000000c0d0e7389 */ /* 0x00006400000c000b */
[----:B01----:R-:W-:Y:S01]  /*bdf0*/  ENDCOLLECTIVE ;  /* 0x000000000000791b */ /* 0x003fe20003800000 */
.L_x_95:
[----:B------:R-:W-:Y:S05]  /*be00*/  BSYNC B0 ;  /* 0x0000000000007941 */ /* 0x000fea0003800000 */
.L_x_94:
[----:B------:R-:W-:Y:S01]  /*be10*/  IMAD.MOV.U32 R13, RZ, RZ, R0 ;  /* 0x000000ffff0d7224 */ /* 0x000fe200078e0000 */
[----:B------:R-:W-:Y:S01]  /*be20*/  MOV R15, 0xffffffff ;  /* 0xffffffff000f7802 */ /* 0x000fe20000000f00 */
[----:B------:R-:W-:Y:S01]  /*be30*/  IMAD.MOV.U32 R12, RZ, RZ, RZ ;  /* 0x000000ffff0c7224 */ /* 0x000fe200078e00ff */
[----:B------:R-:W-:Y:S01]  /*be40*/  ISETP.GE.AND P2, PT, R34, 0x1, PT ;  /* 0x000000012200780c */ /* 0x000fe20003f46270 */
[----:B------:R-:W-:Y:S02]  /*be50*/  IMAD.MOV.U32 R11, RZ, RZ, 0x181f ;  /* 0x0000181fff0b7424 */ /* 0x000fe400078e00ff */
[----:B------:R-:W-:-:S10]  /*be60*/  IMAD.MOV.U32 R3, RZ, RZ, R14 ;  /* 0x000000ffff037224 */ /* 0x000fd400078e000e */
[----:B------:R-:W-:Y:S05]  /*be70*/  WARPSYNC.COLLECTIVE R15, `(.L_x_96) ;  /* 0x000000000f087348 */ /* 0x000fea0003c00000 */
[----:B------:R0:W1:Y:S02]  /*be80*/  SHFL.IDX P6, R14, R13, R12, R11 ;  /* 0x0000000c0d0e7389 */ /* 0x00006400000c000b */
[----:B01----:R-:W-:Y:S01]  /*be90*/  ENDCOLLECTIVE ;  /* 0x000000000000791b */ /* 0x003fe20003800000 */
.L_x_96:
[----:B------:R-:W-:Y:S01]  /*bea0*/  @P2 LEA R7, R4, UR37, 0x1 ;  /* 0x0000002504072c11 */ /* 0x000fe2000f8e08ff */
[----:B------:R-:W-:Y:S02]  /*beb0*/  IMAD.MOV.U32 R13, RZ, RZ, R5 ;  /* 0x000000ffff0d7224 */ /* 0x000fe400078e0005 */
[----:B------:R-:W-:Y:S01]  /*bec0*/  IMAD.MOV.U32 R12, RZ, RZ, 0x1 ;  /* 0x00000001ff0c7424 */ /* 0x000fe200078e00ff */
[----:B------:R-:W-:-:S13]  /*bed0*/  @P2 LEA R2, P0, R20, R14, 0x1 ;  /* 0x0000000e14022211 */ /* 0x000fda00078008ff */
[----:B------:R-:W-:Y:S05]  /*bee0*/  WARPSYNC.COLLECTIVE R15, `(.L_x_97) ;  /* 0x000000000f087348 */ /* 0x000fea0003c00000 */
[----:B------:R0:W1:Y:S02]  /*bef0*/  SHFL.IDX P6, R14, R13, R12, R11 ;  /* 0x0000000c0d0e7389 */ /* 0x00006400000c000b */
[----:B01----:R-:W-:Y:S01]  /*bf00*/  ENDCOLLECTIVE ;  /* 0x000000000000791b */ /* 0x003fe20003800000 */
.L_x_97:
[----:B------:R-:W-:-:S05]  /*bf10*/  @P2 IMAD.X R3, RZ, RZ, R3, P0 ;  /* 0x000000ffff032224 */ /* 0x000fca00000e0603 */
[----:B------:R-:W-:Y:S01]  /*bf20*/  @!PT LDS RZ, [RZ] ;  /* 0x00000000fffff984 */ /* 0x000fe20000000800 */
[----:B------:R-:W-:Y:S01]  /*bf30*/  @!PT LDS RZ, [RZ] ;  /* 0x00000000fffff984 */ /* 0x000fe20000000800 */
[----:B------:R-:W-:Y:S01]  /*bf40*/  @!PT LDS RZ, [RZ] ;  /* 0x00000000fffff984 */ /* 0x000fe20000000800 */
[----:B------:R0:W-:Y:S01]  /*bf50*/  @P2 LDGSTS.E.BYPASS.LTC128B.128 [R7+0x1c400], desc[UR48][R2.64], !P1 ;  /* 0x1c40000002072fae */ /* 0x0001e2000c901d70 */
[----:B------:R-:W-:Y:S01]  /*bf60*/  ISETP.GE.AND P2, PT, R34, 0x11, PT ;  /* 0x000000112200780c */ /* 0x000fe20003f46270 */
[----:B------:R-:W-:Y:S02]  /*bf70*/  IMAD.MOV.U32 R13, RZ, RZ, R0 ;  /* 0x000000ffff0d7224 */ /* 0x000fe400078e0000 */
[----:B------:R-:W-:-:S10]  /*bf80*/  IMAD.MOV.U32 R6, RZ, RZ, R14 ;  /* 0x000000ffff067224 */ /* 0x000fd400078e000e */
[----:B0-----:R-:W-:Y:S05]  /*bf90*/  WARPSYNC.COLLECTIVE R15, `(.L_x_98) ;  /* 0x000000000f087348 */ /* 0x001fea0003c00000 */
[----:B------:R1:W2:Y:S02]  /*bfa0*/  SHFL.IDX P6, R14, R13, R12, R11 ;  /* 0x0000000c0d0e7389 */ /* 0x0002a400000c000b */
[----:B012---:R-:W-:Y:S01]  /*bfb0*/  ENDCOLLECTIVE ;  /* 0x000000000000791b */ /* 0x007fe20003800000 */
.L_x_98:
[----:B------:R-:W-:Y:S01]  /*bfc0*/  @P2 LEA R12, R4, UR37, 0x1 ;  /* 0x00000025040c2c11 */ /* 0x000fe2000f8e08ff */
[----:B------:R-:W-:Y:S01]  /*bfd0*/  IMAD.MOV.U32 R13, RZ, RZ, R5 ;  /* 0x000000ffff0d7224 */ /* 0x000fe200078e0005 */
[----:B------:R-:W-:-:S04]  /*bfe0*/  @P2 LEA R11, P0, R20, R14, 0x1 ;  /* 0x0000000e140b2211 */ /* 0x000fc800078008ff */
[----:B------:R-:W-:Y:S01]  /*bff0*/  @P2 MOV R2, R11 ;  /* 0x0000000b00022202 */ /* 0x000fe20000000f00 */
[----:B------:R-:W-:Y:S02]  /*c000*/  @P2 IMAD.X R6, RZ, RZ, R6, P0 ;  /* 0x000000ffff062224 */ /* 0x000fe400000e0606 */
[----:B------:R-:W-:Y:S02]  /*c010*/  IMAD.MOV.U32 R11, RZ, RZ, 0x181f ;  /* 0x0000181fff0b7424 */ /* 0x000fe400078e00ff */
[----:B------:R-:W-:-:S05]  /*c020*/  @P2 IMAD.MOV.U32 R3, RZ, RZ, R6 ;  /* 0x000000ffff032224 */ /* 0x000fca00078e0006 */
[----:B------:R-:W-:Y:S01]  /*c030*/  @!PT LDS RZ, [RZ] ;  /* 0x00000000fffff984 */ /* 0x000fe20000000800 */
[----:B------:R-:W-:Y:S01]  /*c040*/  @!PT LDS RZ, [RZ] ;  /* 0x00000000fffff984 */ /* 0x000fe20000000800 */
[----:B------:R-:W-:Y:S01]  /*c050*/  @!PT LDS RZ, [RZ] ;  /* 0x00000000fffff984 */ /* 0x000fe20000000800 */
[----:B------:R0:W-:Y:S01]  /*c060*/  @P2 LDGSTS.E.BYPASS.LTC128B.128 [R12+0x1cc00], desc[UR48][R2.64], !P1 ;  /* 0x1cc00000020c2fae */ /* 0x0001e2000c901d70 */
[----:B------:R-:W-:Y:S01]  /*c070*/  ISETP.GE.AND P2, PT, R34, 0x21, PT ;  /* 0x000000212200780c */ /* 0x000fe20003f46270 */
[----:B0-----:R-:W-:-:S12]  /*c080*/  IMAD.MOV.U32 R12, RZ, RZ, 0x2 ;  /* 0x00000002ff0c7424 */ /* 0x001fd800078e00ff */
[----:B------:R-:W-:Y:S05]  /*c090*/  WARPSYNC.COLLECTIVE R15, `(.L_x_99) ;  /* 0x000000000f087348 */ /* 0x000fea0003c00000 */
[----:B------:R0:W1:Y:S02]  /*c0a0*/  SHFL.IDX P6, R14, R13, R12, R11 ;  /* 0x0000000c0d0e7389 */ /* 0x00006400000c000b */
[----:B01----:R-:W-:Y:S01]  /*c0b0*/  ENDCOLLECTIVE ;  /* 0x000000000000791b */ /* 0x003fe20003800000 */
.L_x_99:
[----:B------:R-:W-:Y:S01]  /*c0c0*/  MOV R13, R0 ;  /* 0x00000000000d7202 */ /* 0x000fe20000000f00 */
[----:B------:R-:W-:-:S07]  /*c0d0*/  IMAD.MOV.U32 R9, RZ, RZ, R14 ;  /* 0x000000ffff097224 */ /* 0x000fce00078e000e */
[----:B------:R-:W-:Y:S05]  /*c0e0*/  WARPSYNC.COLLECTIVE R15, `(.L_x_100) ;  /* 0x000000000f087348 */ /* 0x000fea0003c00000 */
[----:B------:R0:W1:Y:S02]  /*c0f0*/  SHFL.IDX P6, R14, R13, R12, R11 ;  /* 0x0000000c0d0e7389 */ /* 0x00006400000c000b */
[----:B01----:R-:W-:Y:S01]  /*c100*/  ENDCOLLECTIVE ;  /* 0x000000000000791b */ /* 0x003fe20003800000 */
.L_x_100:
[----:B------:R-:W-:Y:S01]  /*c110*/  @P2 LEA R12, R4, UR37, 0x1 ;  /* 0x00000025040c2c11 */ /* 0x000fe2000f8e08ff */
[----:B------:R-:W-:Y:S01]  /*c120*/  IMAD.MOV.U32 R13, RZ, RZ, R5 ;  /* 0x000000ffff0d7224 */ /* 0x000fe200078e0005 */
[----:B------:R-:W-:-:S05]  /*c130*/  @P2 LEA R10, P0, R20, R14, 0x1 ;  /* 0x0000000e140a2211 */ /* 0x000fca00078008ff */
[----:B------:R-:W-:Y:S02]  /*c140*/  @P2 IMAD.X R9, RZ, RZ, R9, P0 ;  /* 0x000000ffff092224 */ /* 0x000fe400000e0609 */
[----:B------:R-:W-:Y:S02]  /*c150*/  @P2 IMAD.MOV.U32 R2, RZ, RZ, R10 ;  /* 0x000000ffff022224 */ /* 0x000fe400078e000a */
[----:B------:R-:W-:-:S05]  /*c160*/  @P2 IMAD.MOV.U32 R3, RZ, RZ, R9 ;  /* 0x000000ffff032224 */ /* 0x000fca00078e0009 */
[----:B------:R-:W-:Y:S01]  /*c170*/  @!PT LDS RZ, [RZ] ;  /* 0x00000000fffff984 */ /* 0x000fe20000000800 */
[----:B------:R-:W-:Y:S01]  /*c180*/  @!PT LDS RZ, [RZ] ;  /* 0x00000000fffff984 */ /* 0x000fe20000000800 */
[----:B------:R-:W-:Y:S01]  /*c190*/  @!PT LDS RZ, [RZ] ;  /* 0x00000000fffff984 */ /* 0x000fe20000000800 */
[----:B------:R0:W-:Y:S01]  /*c1a0*/  @P2 LDGSTS.E.BYPASS.LTC128B.128 [R12+0x1d400], desc[UR48][R2.64], !P1 ;  /* 0x1d400000020c2fae */ /* 0x0001e2000c901d70 */
[----:B------:R-:W-:Y:S01]  /*c1b0*/  ISETP.GE.AND P2, PT, R34, 0x31, PT ;  /* 0x000000312200780c */ /* 0x000fe20003f46270 */
[----:B0-----:R-:W-:-:S12]  /*c1c0*/  IMAD.MOV.U32 R12, RZ, RZ, 0x3 ;  /* 0x00000003ff0c7424 */ /* 0x001fd800078e00ff */
[----:B------:R-:W-:-:S07]  /*c1d0*/  @P2 LEA R9, R4, UR37, 0x1 ;  /* 0x0000002504092c11 */ /* 0x000fce000f8e08ff */
[----:B------:R-:W-:Y:S05]  /*c1e0*/  WARPSYNC.COLLECTIVE R15, `(.L_x_101) ;  /* 0x000000000f087348 */ /* 0x000fea0003c00000 */
[----:B------:R0:W1:Y:S02]  /*c1f0*/  SHFL.IDX P6, R14, R13, R12, R11 ;  /* 0x0000000c0d0e7389 */ /* 0x00006400000c000b */
[----:B01----:R-:W-:Y:S01]  /*c200*/  ENDCOLLECTIVE ;  /* 0x000000000000791b */ /* 0x003fe20003800000 */
.L_x_101:
[----:B------:R-:W-:Y:S01]  /*c210*/  IMAD.MOV.U32 R13, RZ, RZ, R0 ;  /* 0x000000ffff0d7224 */ /* 0x000fe200078e0000 */
[----:B------:R-:W-:-:S07]  /*c220*/  MOV R7, R14 ;  /* 0x0000000e00077202 */ /* 0x000fce0000000f00 */
[----:B------:R-:W-:Y:S05]  /*c230*/  WARPSYNC.COLLECTIVE R15, `(.L_x_102) ;  /* 0x000000000f087348 */ /* 0x000fea0003c00000 */
[----:B------:R0:W1:Y:S02]  /*c240*/  SHFL.IDX P6, R14, R13, R12, R11 ;  /* 0x0000000c0d0e7389 */ /* 0x00006400000c000b */
[----:B01----:R-:W-:Y:S01]  /*c250*/  ENDCOLLECTIVE ;  /* 0x000000000000791b */ /* 0x003fe20003800000 */
.L_x_102:
[----:B------:R-:W-:Y:S01]  /*c260*/  IMAD.MOV.U32 R13, RZ, RZ, R5 ;  /* 0x000000ffff0d7224 */ /* 0x000fe200078e0005 */
[----:B------:R-:W-:Y:S02]  /*c270*/  MOV R12, 0x4 ;  /* 0x00000004000c7802 */ /* 0x000fe40000000f00 */
[----:B------:R-:W-:-:S13]  /*c280*/  @P2 LEA R8, P0, R20, R14, 0x1 ;  /* 0x0000000e14082211 */ /* 0x000fda00078008ff */
[----:B------:R-:W-:Y:S05]  /*c290*/  WARPSYNC.COLLECTIVE R15, `(.L_x_103) ;  /* 0x000000000f087348 */ /* 0x000fea0003c00000 */
[----:B------:R0:W1:Y:S02]  /*c2a0*/  SHFL.IDX P6, R14, R13, R12, R11 ;  /* 0x0000000c0d0e7389 */ /* 0x00006400000c000b */
[----:B01----:R-:W-:Y:S01]  /*c2b0*/  ENDCOLLECTIVE ;  /* 0x000000000000791b */ /* 0x003fe20003800000 */
.L_x_103:
        /* <DEDUP_REMOVED lines=8> */
[----:B------:R-:W-:Y:S02]  /*c340*/  IMAD.MOV.U32 R13, RZ, RZ, R0 ;  /* 0x000000ffff0d7224 */ /* 0x000fe400078e0000 */
[----:B0-----:R-:W-:-:S10]  /*c350*/  IMAD.MOV.U32 R2, RZ, RZ, R14 ;  /* 0x000000ffff027224 */ /* 0x001fd400078e000e */
[----:B------:R-:W-:Y:S05]  /*c360*/  WARPSYNC.COLLECTIVE R15, `(.L_x_104) ;  /* 0x000000000f087348 */ /* 0x000fea0003c00000 */
[----:B------:R0:W1:Y:S02]  /*c370*/  SHFL.IDX P6, R14, R13, R12, R11 ;  /* 0x0000000c0d0e7389 */ /* 0x00006400000c000b */
[----:B01----:R-:W-:Y:S01]  /*c380*/  ENDCOLLECTIVE ;  /* 0x000000000000791b */ /* 0x003fe20003800000 */
.L_x_104:
[----:B------:R-:W-:Y:S02]  /*c390*/  @P2 LEA R7, R4, UR37, 0x1 ;  /* 0x0000002504072c11 */ /* 0x000fe4000f8e08ff */
[----:B------:R-:W-:Y:S01]  /*c3a0*/  MOV R13, R5 ;  /* 0x00000005000d7202 */ /* 0x000fe20000000f00 */
[----:B------:R-:W-:Y:S01]  /*c3b0*/  IMAD.MOV.U32 R12, RZ, RZ, 0x5 ;  /* 0x00000005ff0c7424 */ /* 0x000fe200078e00ff */
[----:B------:R-:W-:-:S05]  /*c3c0*/  @P2 LEA R6, P0, R20, R14, 0x1 ;  /* 0x0000000e14062211 */ /* 0x000fca00078008ff */
[----:B------:R-:W-:Y:S02]  /*c3d0*/  @P2 IMAD.X R11, RZ, RZ, R2, P0 ;  /* 0x000000ffff0b2224 */ /* 0x000fe400000e0602 */
[----:B------:R-:W-:Y:S02]  /*c3e0*/  @P2 IMAD.MOV.U32 R2, RZ, RZ, R6 ;  /* 0x000000ffff022224 */ /* 0x000fe400078e0006 */
[----:B------:R-:W-:Y:S02]  /*c3f0*/  @P2 IMAD.MOV.U32 R3, RZ, RZ, R11 ;  /* 0x000000ffff032224 */ /* 0x000fe400078e000b */
[----:B------:R-:W-:-:S03]  /*c400*/  IMAD.MOV.U32 R11, RZ, RZ, 0x181f ;  /* 0x0000181fff0b7424 */ /* 0x000fc600078e00ff */
[----:B------:R-:W-:Y:S01]  /*c410*/  @!PT LDS RZ, [RZ] ;  /* 0x00000000fffff984 */ /* 0x000fe20000000800 */
[----:B------:R-:W-:Y:S01]  /*c420*/  @!PT LDS RZ, [RZ] ;  /* 0x00000000fffff984 */ /* 0x000fe20000000800 */
[----:B------:R-:W-:Y:S01]  /*c430*/  @!PT LDS RZ, [RZ] ;  /* 0x00000000fffff984 */ /* 0x000fe20000000800 */
[----:B------:R0:W-:Y:S04]  /*c440*/  @P2 LDGSTS.E.BYPASS.LTC128B.128 [R7+0x1e400], desc[UR48][R2.64], !P1 ;  /* 0x1e40000002072fae */ /* 0x0001e8000c901d70 */
[----:B0-----:R-:W-:Y:S05]  /*c450*/  WARPSYNC.COLLECTIVE R15, `(.L_x_105) ;  /* 0x000000000f087348 */ /* 0x001fea0003c00000 */
[----:B------:R1:W2:Y:S02]  /*c460*/  SHFL.IDX P6, R14, R13, R12, R11 ;  /* 0x0000000c0d0e7389 */ /* 0x0002a400000c000b */
[----:B012---:R-:W-:Y:S01]  /*c470*/  ENDCOLLECTIVE ;  /* 0x000000000000791b */ /* 0x007fe20003800000 */
.L_x_105:
[----:B------:R-:W-:Y:S02]  /*c480*/  IMAD.MOV.U32 R13, RZ, RZ, R0 ;  /* 0x000000ffff0d7224 */ /* 0x000fe400078e0000 */
[----:B------:R-:W-:-:S07]  /*c490*/  IMAD.MOV.U32 R5, RZ, RZ, R14 ;  /* 0x000000ffff057224 */ /* 0x000fce00078e000e */
[----:B------:R-:W-:Y:S05]  /*c4a0*/  WARPSYNC.COLLECTIVE R15, `(.L_x_106) ;  /* 0x000000000f087348 */ /* 0x000fea0003c00000 */
[----:B------:R0:W1:Y:S02]  /*c4b0*/  SHFL.IDX P6, R14, R13, R12, R11 ;  /* 0x0000000c0d0e7389 */ /* 0x00006400000c000b */
[----:B01----:R-:W-:Y:S01]  /*c4c0*/  ENDCOLLECTIVE ;  /* 0x000000000000791b */ /* 0x003fe20003800000 */
.L_x_106:
[----:B------:R-:W-:Y:S05]  /*c4d0*/  BRA `(.L_x_107) ;  /* 0xffffffcc00dc7947 */ /* 0x000fea000383ffff */
.L_x_52:
[----:B------:R-:W-:Y:S01]  /*c4e0*/  IMAD.MOV.U32 R13, RZ, RZ, R5 ;  /* 0x000000ffff0d7224 */ /* 0x000fe200078e0005 */
[----:B------:R-:W-:Y:S01]  /*c4f0*/  MOV R12, RZ ;  /* 0x000000ff000c7202 */ /* 0x000fe20000000f00 */
[----:B------:R-:W-:Y:S02]  /*c500*/  IMAD.MOV.U32 R11, RZ, RZ, 0x181f ;  /* 0x0000181fff0b7424 */ /* 0x000fe400078e00ff */
[----:B------:R-:W-:Y:S02]  /*c510*/  IMAD.MOV.U32 R15, RZ, RZ, -0x1 ;  /* 0xffffffffff0f7424 */ /* 0x000fe400078e00ff */
[----:B------:R-:W-:-:S07]  /*c520*/  IMAD.IADD R0, R36, 0x1, R0 ;  /* 0x0000000124007824 */ /* 0x000fce00078e0200 */
[----:B-1----:R-:W-:Y:S05]  /*c530*/  WARPSYNC.COLLECTIVE R15, `(.L_x_108) ;  /* 0x000000000f087348 */ /* 0x002fea0003c00000 */
[----:B------:R0:W2:Y:S02]  /*c540*/  SHFL.IDX P6, R14, R13, R12, R11 ;  /* 0x0000000c0d0e7389 */ /* 0x0000a400000c000b */
[----:B012---:R-:W-:Y:S01]  /*c550*/  ENDCOLLECTIVE ;  /* 0x000000000000791b */ /* 0x007fe20003800000 */
.L_x_108:
[C---:B------:R-:W-:Y:S01]  /*c560*/  VIADD R6, R0.reuse, 0x10 ;  /* 0x0000001000067836 */ /* 0x040fe20000000000 */
[----:B------:R-:W-:Y:S01]  /*c570*/  ISETP.GE.AND P0, PT, R0, UR39, PT ;  /* 0x0000002700007c0c */ /* 0x000fe2000bf06270 */
[----:B------:R-:W-:Y:S02]  /*c580*/  IMAD.MOV.U32 R13, RZ, RZ, R4 ;  /* 0x000000ffff0d7224 */ /* 0x000fe400078e0004 */
[----:B------:R-:W-:-:S10]  /*c590*/  IMAD.MOV.U32 R2, RZ, RZ, R14 ;  /* 0x000000ffff027224 */ /* 0x000fd400078e000e */
[----:B------:R-:W-:Y:S05]  /*c5a0*/  WARPSYNC.COLLECTIVE R15, `(.L_x_109) ;  /* 0x000000000f087348 */ /* 0x000fea0003c00000 */
[----:B------:R0:W1:Y:S02]  /*c5b0*/  SHFL.IDX P6, R14, R13, R12, R11 ;  /* 0x0000000c0d0e7389 */ /* 0x00006400000c000b */
[----:B01----:R-:W-:Y:S01]  /*c5c0*/  ENDCOLLECTIVE ;  /* 0x000000000000791b */ /* 0x003fe20003800000 */
.L_x_109:
[----:B------:R-:W-:Y:S02]  /*c5d0*/  IMAD.MOV.U32 R13, RZ, RZ, R5 ;  /* 0x000000ffff0d7224 */ /* 0x000fe400078e0005 */
[----:B------:R-:W-:Y:S01]  /*c5e0*/  IMAD.MOV.U32 R12, RZ, RZ, 0x1 ;  /* 0x00000001ff0c7424 */ /* 0x000fe200078e00ff */
[----:B------:R-:W-:-:S04]  /*c5f0*/  @!P0 LEA R14, P1, R21, R14, 0x1 ;  /* 0x0000000e150e8211 */ /* 0x000fc800078208ff */
[----:B------:R-:W-:Y:S01]  /*c600*/  @!P0 IADD3.X R3, RZ, R2, RZ, P1, !PT ;  /* 0x00000002ff038210 */ /* 0x000fe20000ffe4ff */
[----:B------:R-:W-:-:S08]  /*c610*/  @!P0 IMAD.MOV.U32 R2, RZ, RZ, R14 ;  /* 0x000000ffff028224 */ /* 0x000fd000078e000e */
[----:B------:R-:W-:Y:S05]  /*c620*/  WARPSYNC.COLLECTIVE R15, `(.L_x_110) ;  /* 0x000000000f087348 */ /* 0x000fea0003c00000 */
[----:B------:R0:W1:Y:S02]  /*c630*/  SHFL.IDX P6, R14, R13, R12, R11 ;  /* 0x0000000c0d0e7389 */ /* 0x00006400000c000b */
[----:B01----:R-:W-:Y:S01]  /*c640*/  ENDCOLLECTIVE ;  /* 0x000000000000791b */ /* 0x003fe20003800000 */
.L_x_110:
[----:B------:R-:W-:Y:S01]  /*c650*/  @!PT LDS RZ, [RZ] ;  /* 0x00000000fffff984 */ /* 0x000fe20000000800 */
[----:B------:R-:W-:Y:S01]  /*c660*/  @!PT LDS RZ, [RZ] ;  /* 0x00000000fffff984 */ /* 0x000fe20000000800 */
[----:B------:R-:W-:Y:S01]  /*c670*/  @!PT LDS RZ, [RZ] ;  /* 0x00000000fffff984 */ /* 0x000fe20000000800 */
[----:B------:R0:W-:Y:S01]  /*c680*/  @!P0 LDGSTS.E.BYPASS.LTC128B.128 [R20+0x18400], desc[UR48][R2.64], !P5 ;  /* 0x1840000002148fae */ /* 0x0001e2000e901d70 */
[----:B------:R-:W-:Y:S02]  /*c690*/  ISETP.GE.AND P0, PT, R6, UR39, PT ;  /* 0x0000002706007c0c */ /* 0x000fe4000bf06270 */
[----:B------:R-:W-:Y:S01]  /*c6a0*/  MOV R13, R4 ;  /* 0x00000004000d7202 */ /* 0x000fe20000000f00 */
[----:B------:R-:W-:-:S10]  /*c6b0*/  IMAD.MOV.U32 R6, RZ, RZ, R14 ;  /* 0x000000ffff067224 */ /* 0x000fd400078e000e */
[----:B0-----:R-:W-:Y:S05]  /*c6c0*/  WARPSYNC.COLLECTIVE R15, `(.L_x_111) ;  /* 0x000000000f087348 */ /* 0x001fea0003c00000 */
[----:B------:R1:W2:Y:S02]  /*c6d0*/  SHFL.IDX P6, R14, R13, R12, R11 ;  /* 0x0000000c0d0e7389 */ /* 0x0002a400000c000b */
[----:B012---:R-:W-:Y:S01]  /*c6e0*/  ENDCOLLECTIVE ;  /* 0x000000000000791b */ /* 0x007fe20003800000 */
.L_x_111:
[----:B------:R-:W-:Y:S02]  /*c6f0*/  IMAD.MOV.U32 R13, RZ, RZ, R5 ;  /* 0x000000ffff0d7224 */ /* 0x000fe400078e0005 */
[----:B------:R-:W-:Y:S01]  /*c700*/  IMAD.MOV.U32 R12, RZ, RZ, 0x2 ;  /* 0x00000002ff0c7424 */ /* 0x000fe200078e00ff */
[----:B------:R-:W-:-:S13]  /*c710*/  @!P0 LEA R2, P1, R21, R14, 0x1 ;  /* 0x0000000e15028211 */ /* 0x000fda00078208ff */
[----:B------:R-:W-:Y:S05]  /*c720*/  WARPSYNC.COLLECTIVE R15, `(.L_x_112) ;  /* 0x000000000f087348 */ /* 0x000fea0003c00000 */
[----:B------:R0:W1:Y:S02]  /*c730*/  SHFL.IDX P6, R14, R13, R12, R11 ;  /* 0x0000000c0d0e7389 */ /* 0x00006400000c000b */
[----:B01----:R-:W-:Y:S01]  /*c740*/  ENDCOLLECTIVE ;  /* 0x000000000000791b */ /* 0x003fe20003800000 */
.L_x_112:
[----:B------:R-:W-:Y:S02]  /*c750*/  @!P0 IMAD.X R3, RZ, RZ, R6, P1 ;  /* 0x000000ffff038224 */ /* 0x000fe400008e0606 */
[----:B------:R-:W-:-:S03]  /*c760*/  VIADD R6, R0, 0x20 ;  /* 0x0000002000067836 */ /* 0x000fc60000000000 */
[----:B------:R-:W-:Y:S01]  /*c770*/  @!PT LDS RZ, [RZ] ;  /* 0x00000000fffff984 */ /* 0x000fe20000000800 */
[----:B------:R-:W-:Y:S01]  /*c780*/  @!PT LDS RZ, [RZ] ;  /* 0x00000000fffff984 */ /* 0x000fe20000000800 */
[----:B------:R-:W-:Y:S01]  /*c790*/  @!PT LDS RZ, [RZ] ;  /* 0x00000000fffff984 */ /* 0x000fe20000000800 */
[----:B------:R0:W-:Y:S02]  /*c7a0*/  @!P0 LDGSTS.E.BYPASS.LTC128B.128 [R20+0x18c00], desc[UR48][R2.64], !P5 ;  /* 0x18c0000002148fae */ /* 0x0001e4000e901d70 */
[----:B------:R-:W-:Y:S02]  /*c7b0*/  ISETP.GE.AND P0, PT, R6, UR39, PT ;  /* 0x0000002706007c0c */ /* 0x000fe4000bf06270 */
[----:B------:R-:W-:Y:S01]  /*c7c0*/  MOV R13, R4 ;  /* 0x00000004000d7202 */ /* 0x000fe20000000f00 */
[----:B------:R-:W-:-:S10]  /*c7d0*/  IMAD.MOV.U32 R6, RZ, RZ, R14 ;  /* 0x000000ffff067224 */ /* 0x000fd400078e000e */
[----:B0-----:R-:W-:Y:S05]  /*c7e0*/  WARPSYNC.COLLECTIVE R15, `(.L_x_113) ;  /* 0x000000000f087348 */ /* 0x001fea0003c00000 */
[----:B------:R1:W2:Y:S02]  /*c7f0*/  SHFL.IDX P6, R14, R13, R12, R11 ;  /* 0x0000000c0d0e7389 */ /* 0x0002a400000c000b */
[----:B012---:R-:W-:Y:S01]  /*c800*/  ENDCOLLECTIVE ;  /* 0x000000000000791b */ /* 0x007fe20003800000 */
.L_x_113:
[----:B------:R-:W-:Y:S02]  /*c810*/  IMAD.MOV.U32 R13, RZ, RZ, R5 ;  /* 0x000000ffff0d7224 */ /* 0x000fe400078e0005 */
[----:B------:R-:W-:Y:S01]  /*c820*/  IMAD.MOV.U32 R12, RZ, RZ, 0x3 ;  /* 0x00000003ff0c7424 */ /* 0x000fe200078e00ff */
[----:B------:R-:W-:-:S13]  /*c830*/  @!P0 LEA R2, P1, R21, R14, 0x1 ;  /* 0x0000000e15028211 */ /* 0x000fda00078208ff */
[----:B------:R-:W-:Y:S05]  /*c840*/  WARPSYNC.COLLECTIVE R15, `(.L_x_114) ;  /* 0x000000000f087348 */ /* 0x000fea0003c00000 */
[----:B------:R0:W1:Y:S02]  /*c850*/  SHFL.IDX P6, R14, R13, R12, R11 ;  /* 0x0000000c0d0e7389 */ /* 0x00006400000c000b */
[----:B01----:R-:W-:Y:S01]  /*c860*/  ENDCOLLECTIVE ;  /* 0x000000000000791b */ /* 0x003fe20003800000 */
.L_x_114:
        /* <DEDUP_REMOVED lines=12> */
.L_x_115:
[----:B------:R-:W-:Y:S02]  /*c930*/  IMAD.MOV.U32 R13, RZ, RZ, R5 ;  /* 0x000000ffff0d7224 */ /* 0x000fe400078e0005 */
[----:B------:R-:W-:Y:S01]  /*c940*/  IMAD.MOV.U32 R12, RZ, RZ, 0x4 ;  /* 0x00000004ff0c7424 */ /* 0x000fe200078e00ff */
[----:B------:R-:W-:-:S13]  /*c950*/  @!P0 LEA R2, P1, R21, R14, 0x1 ;  /* 0x0000000e15028211 */ /* 0x000fda00078208ff */
[----:B------:R-:W-:Y:S05]  /*c960*/  WARPSYNC.COLLECTIVE R15, `(.L_x_116) ;  /* 0x000000000f087348 */ /* 0x000fea0003c00000 */
[----:B------:R0:W1:Y:S02]  /*c970*/  SHFL.IDX P6, R14, R13, R12, R11 ;  /* 0x0000000c0d0e7389 */ /* 0x00006400000c000b */
[----:B01----:R-:W-:Y:S01]  /*c980*/  ENDCOLLECTIVE ;  /* 0x000000000000791b */ /* 0x003fe20003800000 */
.L_x_116:
        /* <DEDUP_REMOVED lines=12> */
.L_x_117:
[----:B------:R-:W-:Y:S02]  /*ca50*/  IMAD.MOV.U32 R13, RZ, RZ, R5 ;  /* 0x000000ffff0d7224 */ /* 0x000fe400078e0005 */
[----:B------:R-:W-:Y:S01]  /*ca60*/  IMAD.MOV.U32 R12, RZ, RZ, 0x5 ;  /* 0x00000005ff0c7424 */ /* 0x000fe200078e00ff */
[----:B------:R-:W-:-:S13]  /*ca70*/  @!P0 LEA R2, P1, R21, R14, 0x1 ;  /* 0x0000000e15028211 */ /* 0x000fda00078208ff */
[----:B------:R-:W-:Y:S05]  /*ca80*/  WARPSYNC.COLLECTIVE R15, `(.L_x_118) ;  /* 0x000000000f087348 */ /* 0x000fea0003c00000 */
[----:B------:R0:W1:Y:S02]  /*ca90*/  SHFL.IDX P6, R14, R13, R12, R11 ;  /* 0x0000000c0d0e7389 */ /* 0x00006400000c000b */
[----:B01----:R-:W-:Y:S01]  /*caa0*/  ENDCOLLECTIVE ;  /* 0x000000000000791b */ /* 0x003fe20003800000 */
.L_x_118:
        /* <DEDUP_REMOVED lines=12> */
.L_x_119:
[----:B------:R-:W-:Y:S02]  /*cb70*/  IMAD.MOV.U32 R13, RZ, RZ, R5 ;  /* 0x000000ffff0d7224 */ /* 0x000fe400078e0005 */
[----:B------:R-:W-:Y:S01]  /*cb80*/  IMAD.MOV.U32 R12, RZ, RZ, 0x6 ;  /* 0x00000006ff0c7424 */ /* 0x000fe200078e00ff */
[----:B------:R-:W-:-:S13]  /*cb90*/  @!P0 LEA R2, P1, R21, R14, 0x1 ;  /* 0x0000000e15028211 */ /* 0x000fda00078208ff */
[----:B------:R-:W-:Y:S05]  /*cba0*/  WARPSYNC.COLLECTIVE R15, `(.L_x_120) ;  /* 0x000000000f087348 */ /* 0x000fea0003c00000 */
[----:B------:R0:W1:Y:S02]  /*cbb0*/  SHFL.IDX P6, R14, R13, R12, R11 ;  /* 0x0000000c0d0e7389 */ /* 0x00006400000c000b */
[----:B01----:R-:W-:Y:S01]  /*cbc0*/  ENDCOLLECTIVE ;  /* 0x000000000000791b */ /* 0x003fe20003800000 */
.L_x_120:
        /* <DEDUP_REMOVED lines=12> */
.L_x_121:
[----:B------:R-:W-:Y:S02]  /*cc90*/  IMAD.MOV.U32 R13, RZ, RZ, R5 ;  /* 0x000000ffff0d7224 */ /* 0x000fe400078e0005 */
[----:B------:R-:W-:Y:S01]  /*cca0*/  IMAD.MOV.U32 R12, RZ, RZ, 0x7 ;  /* 0x00000007ff0c7424 */ /* 0x000fe200078e00ff */
[----:B------:R-:W-:-:S13]  /*ccb0*/  @!P0 LEA R2, P1, R21, R14, 0x1 ;  /* 0x0000000e15028211 */ /* 0x000fda00078208ff */
[----:B------:R-:W-:Y:S05]  /*ccc0*/  WARPSYNC.COLLECTIVE R15, `(.L_x_122) ;  /* 0x000000000f087348 */ /* 0x000fea0003c00000 */
[----:B------:R0:W1:Y:S02]  /*ccd0*/  SHFL.IDX P6, R14, R13, R12, R11 ;  /* 0x0000000c0d0e7389 */ /* 0x00006400000c000b */
[----:B01----:R-:W-:Y:S01]  /*cce0*/  ENDCOLLECTIVE ;  /* 0x000000000000791b */ /* 0x003fe20003800000 */
.L_x_122:
[----:B------:R-:W-:-:S05]  /*ccf0*/  @!P0 IMAD.X R3, RZ, RZ, R6, P1 ;  /* 0x000000ffff038224 */ /* 0x000fca00008e0606 */
[----:B------:R-:W-:Y:S01]  /*cd00*/  @!PT LDS RZ, [RZ] ;  /* 0x00000000fffff984 */ /* 0x000fe20000000800 */
[----:B------:R-:W-:Y:S01]  /*cd10*/  @!PT LDS RZ, [RZ] ;  /* 0x00000000fffff984 */ /* 0x000fe20000000800 */
[----:B------:R-:W-:Y:S01]  /*cd20*/  @!PT LDS RZ, [RZ] ;  /* 0x00000000fffff984 */ /* 0x000fe20000000800 */
[----:B------:R0:W-:Y:S01]  /*cd30*/  @!P0 LDGSTS.E.BYPASS.LTC128B.128 [R20+0x1b400], desc[UR48][R2.64], !P5 ;  /* 0x1b40000002148fae */ /* 0x0001e2000e901d70 */
[----:B------:R-:W-:Y:S02]  /*cd40*/  IMAD.MOV.U32 R13, RZ, RZ, R4 ;  /* 0x000000ffff0d7224 */ /* 0x000fe400078e0004 */
[----:B------:R-:W-:-:S07]  /*cd50*/  IMAD.MOV.U32 R6, RZ, RZ, R14 ;  /* 0x000000ffff067224 */ /* 0x000fce00078e000e */
[----:B0-----:R-:W-:Y:S05]  /*cd60*/  WARPSYNC.COLLECTIVE R15, `(.L_x_123) ;  /* 0x000000000f087348 */ /* 0x001fea0003c00000 */
[----:B------:R1:W2:Y:S02]  /*cd70*/  SHFL.IDX P6, R14, R13, R12, R11 ;  /* 0x0000000c0d0e7389 */ /* 0x0002a400000c000b */
[----:B012---:R-:W-:Y:S01]  /*cd80*/  ENDCOLLECTIVE ;  /* 0x000000000000791b */ /* 0x007fe20003800000 */
.L_x_123:
[----:B------:R-:W-:Y:S05]  /*cd90*/  BRA `(.L_x_124) ;  /* 0xffffffcc00e87947 */ /* 0x000fea000383ffff */
.L_x_54:
[----:B0-----:R-:W-:-:S04]  /*cda0*/  MOV R3, UR37 ;  /* 0x0000002500037c02 */ /* 0x001fc80008000f00 */
[----:B------:R0:W2:Y:S03]  /*cdb0*/  SYNCS.PHASECHK.TRANS64.TRYWAIT P0, [R3+URZ+0x22820], R0 ;  /* 0x02282000030075a7 */ /* 0x0000a6000800017f */
[----:B--2---:R-:W-:Y:S05]  /*cdc0*/  @!P0 NANOSLEEP.SYNCS 0x989680 ;  /* 0x009896800000895d */ /* 0x004fea0003900000 */
[----:B------:R-:W2:Y:S02]  /*cdd0*/  @!P0 SYNCS.PHASECHK.TRANS64 P0, [R3+URZ+0x22820], R0 ;  /* 0x02282000030085a7 */ /* 0x000ea4000800007f */
[----:B--2---:R-:W-:Y:S05]  /*cde0*/  @!P0 BRA `(.L_x_54) ;  /* 0xfffffffc00ec8947 */ /* 0x004fea000383ffff */
[----:B------:R-:W-:Y:S05]  /*cdf0*/  BRA `(.L_x_125) ;  /* 0xffffffd0001c7947 */ /* 0x000fea000383ffff */
.L_x_57:
[----:B0-----:R0:W2:Y:S02]  /*ce00*/  SYNCS.PHASECHK.TRANS64.TRYWAIT P0, [R22+URZ+0x22860], R3 ;  /* 0x02286003160075a7 */ /* 0x0010a4000800017f */
[----:B--2---:R-:W-:Y:S05]  /*ce10*/  @!P0 NANOSLEEP.SYNCS 0x989680 ;  /* 0x009896800000895d */ /* 0x004fea0003900000 */
[----:B------:R-:W2:Y:S02]  /*ce20*/  @!P0 SYNCS.PHASECHK.TRANS64 P0, [R22+URZ+0x22860], R3 ;  /* 0x02286003160085a7 */ /* 0x000ea4000800007f */
[----:B--2---:R-:W-:Y:S05]  /*ce30*/  @!P0 BRA `(.L_x_57) ;  /* 0xfffffffc00f08947 */ /* 0x004fea000383ffff */
[----:B------:R-:W-:Y:S05]  /*ce40*/  BRA `(.L_x_126) ;  /* 0xffffffd0002c7947 */ /* 0x000fea000383ffff */
.L_x_58:
[----:B------:R-:W-:Y:S01]  /*ce50*/  BSSY B0, `(.L_x_127) ;  /* 0x0000008000007945 */ /* 0x000fe20003800000 */
[----:B------:R-:W-:Y:S02]  /*ce60*/  IMAD.MOV.U32 R13, RZ, RZ, R7 ;  /* 0x000000ffff0d7224 */ /* 0x000fe400078e0007 */
[----:B------:R-:W-:Y:S02]  /*ce70*/  IMAD.MOV.U32 R12, RZ, RZ, RZ ;  /* 0x000000ffff0c7224 */ /* 0x000fe400078e00ff */
[----:B------:R-:W-:Y:S02]  /*ce80*/  IMAD.MOV.U32 R11, RZ, RZ, 0x181f ;  /* 0x0000181fff0b7424 */ /* 0x000fe400078e00ff */
[----:B------:R-:W-:-:S07]  /*ce90*/  IMAD.MOV.U32 R15, RZ, RZ, -0x1 ;  /* 0xffffffffff0f7424 */ /* 0x000fce00078e00ff */
[----:B-1----:R-:W-:Y:S05]  /*cea0*/  WARPSYNC.COLLECTIVE R15, `(.L_x_128) ;  /* 0x000000000f087348 */ /* 0x002fea0003c00000 */
[----:B------:R0:W2:Y:S02]  /*ceb0*/  SHFL.IDX P6, R14, R13, R12, R11 ;  /* 0x0000000c0d0e7389 */ /* 0x0000a400000c000b */
[----:B012---:R-:W-:Y:S01]  /*cec0*/  ENDCOLLECTIVE ;  /* 0x000000000000791b */ /* 0x007fe20003800000 */
.L_x_128:
[----:B------:R-:W-:Y:S05]  /*ced0*/  BSYNC B0 ;  /* 0x0000000000007941 */ /* 0x000fea0003800000 */
.L_x_127:
[----:B------:R-:W0:Y:S01]  /*cee0*/  S2R R4, SR_TID.X ;  /* 0x0000000000047919 */ /* 0x000e220000002100 */
[----:B------:R-:W-:Y:S01]  /*cef0*/  MOV R13, R8 ;  /* 0x00000008000d7202 */ /* 0x000fe20000000f00 */
[----:B------:R-:W-:Y:S01]  /*cf00*/  IMAD.MOV.U32 R12, RZ, RZ, RZ ;  /* 0x000000ffff0c7224 */ /* 0x000fe200078e00ff */
[----:B------:R-:W-:Y:S01]  /*cf10*/  LOP3.LUT P3, RZ, R35, 0x4, RZ, 0xc0, !PT ;  /* 0x0000000423ff7812 */ /* 0x000fe2000786c0ff */
[----:B------:R-:W-:Y:S01]  /*cf20*/  IMAD.MOV.U32 R11, RZ, RZ, 0x181f ;  /* 0x0000181fff0b7424 */ /* 0x000fe200078e00ff */
[C---:B------:R-:W-:Y:S01]  /*cf30*/  LOP3.LUT P2, RZ, R16.reuse, 0x80000000, RZ, 0xc0, !PT ;  /* 0x8000000010ff7812 */ /* 0x040fe2000784c0ff */
[----:B------:R-:W-:Y:S01]  /*cf40*/  IMAD.MOV.U32 R15, RZ, RZ, -0x1 ;  /* 0xffffffffff0f7424 */ /* 0x000fe200078e00ff */
[C---:B------:R-:W-:Y:S01]  /*cf50*/  LOP3.LUT P1, RZ, R16.reuse, 0x4000000, RZ, 0xc0, !PT ;  /* 0x0400000010ff7812 */ /* 0x040fe2000782c0ff */
[----:B------:R-:W-:Y:S01]  /*cf60*/  IMAD.MOV.U32 R3, RZ, RZ, R14 ;  /* 0x000000ffff037224 */ /* 0x000fe200078e000e */
[----:B------:R-:W-:-:S13]  /*cf70*/  LOP3.LUT P4, RZ, R16, 0x200000, RZ, 0xc0, !PT ;  /* 0x0020000010ff7812 */ /* 0x000fda000788c0ff */
[----:B0-----:R-:W-:Y:S05]  /*cf80*/  WARPSYNC.COLLECTIVE R15, `(.L_x_129) ;  /* 0x000000000f087348 */ /* 0x001fea0003c00000 */
[----:B------:R1:W2:Y:S02]  /*cf90*/  SHFL.IDX P6, R14, R13, R12, R11 ;  /* 0x0000000c0d0e7389 */ /* 0x0002a400000c000b */
[----:B012---:R-:W-:Y:S01]  /*cfa0*/  ENDCOLLECTIVE ;  /* 0x000000000000791b */ /* 0x007fe20003800000 */
.L_x_129:
[----:B------:R-:W-:Y:S02]  /*cfb0*/  LEA R6, R6, UR37, 0x1 ;  /* 0x0000002506067c11 */ /* 0x000fe4000f8e08ff */
[----:B------:R-:W-:Y:S01]  /*cfc0*/  LOP3.LUT P5, RZ, R16, 0x40000, RZ, 0xc0, !PT ;  /* 0x0004000010ff7812 */ /* 0x000fe200078ac0ff */
[----:B------:R-:W-:Y:S02]  /*cfd0*/  IMAD.MOV.U32 R13, RZ, RZ, R7 ;  /* 0x000000ffff0d7224 */ /* 0x000fe400078e0007 */
[----:B------:R-:W-:Y:S02]  /*cfe0*/  IMAD.MOV.U32 R12, RZ, RZ, 0x1 ;  /* 0x00000001ff0c7424 */ /* 0x000fe400078e00ff */
[----:B------:R-:W-:Y:S02]  /*cff0*/  IMAD.SHL.U32 R4, R4, 0x8, RZ ;  /* 0x0000000804047824 */ /* 0x000fe400078e00ff */
[----:B------:R-:W-:-:S07]  /*d000*/  IMAD.MOV.U32 R2, RZ, RZ, R14 ;  /* 0x000000ffff027224 */ /* 0x000fce00078e000e */
[----:B------:R-:W-:Y:S05]  /*d010*/  WARPSYNC.COLLECTIVE R15, `(.L_x_130) ;  /* 0x000000000f087348 */ /* 0x000fea0003c00000 */
[----:B------:R0:W1:Y:S02]  /*d020*/  SHFL.IDX P6, R14, R13, R12, R11 ;  /* 0x0000000c0d0e7389 */ /* 0x00006400000c000b */
[----:B01----:R-:W-:Y:S01]  /*d030*/  ENDCOLLECTIVE ;  /* 0x000000000000791b */ /* 0x003fe20003800000 */
.L_x_130:
[----:B------:R-:W-:-:S04]  /*d040*/  LOP3.LUT R4, R4, 0x38, RZ, 0xc0, !PT ;  /* 0x0000003804047812 */ /* 0x000fc800078ec0ff */
[----:B------:R-:W-:-:S04]  /*d050*/  SHF.L.U32 R0, R4, 0x1, RZ ;  /* 0x0000000104007819 */ /* 0x000fc800000006ff */
[----:B------:R-:W-:-:S05]  /*d060*/  IADD3 R2, P0, R2, R0, RZ ;  /* 0x0000000002027210 */ /* 0x000fca0007f1e0ff */
[----:B------:R-:W-:Y:S02]  /*d070*/  IMAD.X R3, RZ, RZ, R3, P0 ;  /* 0x000000ffff037224 */ /* 0x000fe400000e0603 */
[----:B------:R-:W-:-:S03]  /*d080*/  IMAD.MOV.U32 R13, RZ, RZ, R8 ;  /* 0x000000ffff0d7224 */ /* 0x000fc600078e0008 */
[----:B------:R-:W-:Y:S01]  /*d090*/  @!PT LDS RZ, [RZ] ;  /* 0x00000000fffff984 */ /* 0x000fe20000000800 */
[----:B------:R-:W-:Y:S01]  /*d0a0*/  @!PT LDS RZ, [RZ] ;  /* 0x00000000fffff984 */ /* 0x000fe20000000800 */
[----:B------:R-:W-:Y:S01]  /*d0b0*/  @!PT LDS RZ, [RZ] ;  /* 0x00000000fffff984 */ /* 0x000fe20000000800 */
[----:B------:R-:W-:Y:S01]  /*d0c0*/  LDGSTS.E.BYPASS.LTC128B.128 [R6+0x400], desc[UR48][R2.64], !P3 ;  /* 0x0040000002067fae */ /* 0x000fe2000d901d70 */
[----:B------:R-:W-:-:S03]  /*d0d0*/  LOP3.LUT P3, RZ, R35, 0x2, RZ, 0xc0, !PT ;  /* 0x0000000223ff7812 */ /* 0x000fc6000786c0ff */
[----:B------:R-:W-:Y:S01]  /*d0e0*/  LDGSTS.E.BYPASS.LTC128B.128 [R6+0x3400], desc[UR48][R2.64+0x80], !P2 ;  /* 0x0340008002067fae */ /* 0x000fe2000d101d70 */
[----:B------:R-:W-:-:S03]  /*d0f0*/  LOP3.LUT P2, RZ, R16, 0x40000000, RZ, 0xc0, !PT ;  /* 0x4000000010ff7812 */ /* 0x000fc6000784c0ff */
[----:B------:R-:W-:Y:S01]  /*d100*/  LDGSTS.E.BYPASS.LTC128B.128 [R6+0x6400], desc[UR48][R2.64+0x100], !P1 ;  /* 0x0640010002067fae */ /* 0x000fe2000c901d70 */
[----:B------:R-:W-:-:S03]  /*d110*/  LOP3.LUT P1, RZ, R16, 0x2000000, RZ, 0xc0, !PT ;  /* 0x0200000010ff7812 */ /* 0x000fc6000782c0ff */
[----:B------:R0:W-:Y:S01]  /*d120*/  LDGSTS.E.BYPASS.LTC128B.128 [R6+0x9400], desc[UR48][R2.64+0x180], !P4 ;  /* 0x0940018002067fae */ /* 0x0001e2000e101d70 */
[----:B------:R-:W-:Y:S01]  /*d130*/  LOP3.LUT P4, RZ, R16, 0x100000, RZ, 0xc0, !PT ;  /* 0x0010000010ff7812 */ /* 0x000fe2000788c0ff */
[----:B0-----:R-:W-:-:S12]  /*d140*/  IMAD.MOV.U32 R3, RZ, RZ, R14 ;  /* 0x000000ffff037224 */ /* 0x001fd800078e000e */
[----:B------:R-:W-:Y:S05]  /*d150*/  WARPSYNC.COLLECTIVE R15, `(.L_x_131) ;  /* 0x000000000f087348 */ /* 0x000fea0003c00000 */
[----:B------:R0:W1:Y:S02]  /*d160*/  SHFL.IDX P6, R14, R13, R12, R11 ;  /* 0x0000000c0d0e7389 */ /* 0x00006400000c000b */
[----:B01----:R-:W-:Y:S01]  /*d170*/  ENDCOLLECTIVE ;  /* 0x000000000000791b */ /* 0x003fe20003800000 */
.L_x_131:
[----:B------:R-:W-:Y:S02]  /*d180*/  IMAD.MOV.U32 R13, RZ, RZ, R7 ;  /* 0x000000ffff0d7224 */ /* 0x000fe400078e0007 */
[----:B------:R-:W-:Y:S01]  /*d190*/  IMAD.MOV.U32 R12, RZ, RZ, 0x2 ;  /* 0x00000002ff0c7424 */ /* 0x000fe200078e00ff */
[----:B------:R-:W-:-:S07]  /*d1a0*/  MOV R2, R14 ;  /* 0x0000000e00027202 */ /* 0x000fce0000000f00 */
[----:B------:R-:W-:Y:S05]  /*d1b0*/  WARPSYNC.COLLECTIVE R15, `(.L_x_132) ;  /* 0x000000000f087348 */ /* 0x000fea0003c00000 */
[----:B------:R0:W1:Y:S02]  /*d1c0*/  SHFL.IDX P6, R14, R13, R12, R11 ;  /* 0x0000000c0d0e7389 */ /* 0x00006400000c000b */
[----:B01----:R-:W-:Y:S01]  /*d1d0*/  ENDCOLLECTIVE ;  /* 0x000000000000791b */ /* 0x003fe20003800000 */
.L_x_132:
[----:B------:R-:W-:-:S05]  /*d1e0*/  IADD3 R2, P0, R2, R0, RZ ;  /* 0x0000000002027210 */ /* 0x000fca0007f1e0ff */
[----:B------:R-:W-:-:S05]  /*d1f0*/  IMAD.X R3, RZ, RZ, R3, P0 ;  /* 0x000000ffff037224 */ /* 0x000fca00000e0603 */
[----:B------:R-:W-:Y:S01]  /*d200*/  @!PT LDS RZ, [RZ] ;  /* 0x00000000fffff984 */ /* 0x000fe20000000800 */
[----:B------:R-:W-:Y:S01]  /*d210*/  @!PT LDS RZ, [RZ] ;  /* 0x00000000fffff984 */ /* 0x000fe20000000800 */
[----:B------:R-:W-:Y:S01]  /*d220*/  @!PT LDS RZ, [RZ] ;  /* 0x00000000fffff984 */ /* 0x000fe20000000800 */
[----:B------:R-:W-:Y:S01]  /*d230*/  LDGSTS.E.BYPASS.LTC128B.128 [R6+0xc00], desc[UR48][R2.64], !P3 ;  /* 0x00c0000002067fae */ /* 0x000fe2000d901d70 */
[----:B------:R-:W-:Y:S01]  /*d240*/  LOP3.LUT P3, RZ, R35, 0x1, RZ, 0xc0, !PT ;  /* 0x0000000123ff7812 */ /* 0x000fe2000786c0ff */
[----:B------:R-:W-:Y:S02]  /*d250*/  IMAD.MOV.U32 R13, RZ, RZ, R8 ;  /* 0x000000ffff0d7224 */ /* 0x000fe400078e0008 */
        /* <DEDUP_REMOVED lines=10> */
.L_x_133:
[----:B------:R-:W-:Y:S02]  /*d300*/  IMAD.MOV.U32 R13, RZ, RZ, R7 ;  /* 0x000000ffff0d7224 */ /* 0x000fe400078e0007 */
[----:B------:R-:W-:Y:S01]  /*d310*/  IMAD.MOV.U32 R12, RZ, RZ, 0x3 ;  /* 0x00000003ff0c7424 */ /* 0x000fe200078e00ff */
[----:B------:R-:W-:-:S07]  /*d320*/  MOV R2, R14 ;  /* 0x0000000e00027202 */ /* 0x000fce0000000f00 */
[----:B------:R-:W-:Y:S05]  /*d330*/  WARPSYNC.COLLECTIVE R15, `(.L_x_134) ;  /* 0x000000000f087348 */ /* 0x000fea0003c00000 */
[----:B------:R0:W1:Y:S02]  /*d340*/  SHFL.IDX P6, R14, R13, R12, R11 ;  /* 0x0000000c0d0e7389 */ /* 0x00006400000c000b */
[----:B01----:R-:W-:Y:S01]  /*d350*/  ENDCOLLECTIVE ;  /* 0x000000000000791b */ /* 0x003fe20003800000 */
.L_x_134:
[----:B------:R-:W-:-:S05]  /*d360*/  IADD3 R2, P0, R2, R0, RZ ;  /* 0x0000000002027210 */ /* 0x000fca0007f1e0ff */
[----:B------:R-:W-:-:S05]  /*d370*/  IMAD.X R3, RZ, RZ, R3, P0 ;  /* 0x000000ffff037224 */ /* 0x000fca00000e0603 */
[----:B------:R-:W-:Y:S01]  /*d380*/  @!PT LDS RZ, [RZ] ;  /* 0x00000000fffff984 */ /* 0x000fe20000000800 */
[----:B------:R-:W-:Y:S01]  /*d390*/  @!PT LDS RZ, [RZ] ;  /* 0x00000000fffff984 */ /* 0x000fe20000000800 */
[----:B------:R-:W-:Y:S01]  /*d3a0*/  @!PT LDS RZ, [RZ] ;  /* 0x00000000fffff984 */ /* 0x000fe20000000800 */
[----:B------:R-:W-:Y:S01]  /*d3b0*/  LDGSTS.E.BYPASS.LTC128B.128 [R6+0x1400], desc[UR48][R2.64], !P3 ;  /* 0x0140000002067fae */ /* 0x000fe2000d901d70 */
[C---:B------:R-:W-:Y:S01]  /*d3c0*/  LOP3.LUT P3, RZ, R16.reuse, 0x10000000, RZ, 0xc0, !PT ;  /* 0x1000000010ff7812 */ /* 0x040fe2000786c0ff */
        /* <DEDUP_REMOVED lines=11> */
.L_x_135:
[----:B------:R-:W-:Y:S02]  /*d480*/  IMAD.MOV.U32 R13, RZ, RZ, R7 ;  /* 0x000000ffff0d7224 */ /* 0x000fe400078e0007 */
[----:B------:R-:W-:Y:S01]  /*d490*/  IMAD.MOV.U32 R12, RZ, RZ, 0x4 ;  /* 0x00000004ff0c7424 */ /* 0x000fe200078e00ff */
[----:B------:R-:W-:-:S07]  /*d4a0*/  MOV R2, R14 ;  /* 0x0000000e00027202 */ /* 0x000fce0000000f00 */
[----:B------:R-:W-:Y:S05]  /*d4b0*/  WARPSYNC.COLLECTIVE R15, `(.L_x_136) ;  /* 0x000000000f087348 */ /* 0x000fea0003c00000 */
[----:B------:R0:W1:Y:S02]  /*d4c0*/  SHFL.IDX P6, R14, R13, R12, R11 ;  /* 0x0000000c0d0e7389 */ /* 0x00006400000c000b */
[----:B01----:R-:W-:Y:S01]  /*d4d0*/  ENDCOLLECTIVE ;  /* 0x000000000000791b */ /* 0x003fe20003800000 */
.L_x_136:
        /* <DEDUP_REMOVED lines=12> */
[----:B------:R0:W-:Y:S02]  /*d5a0*/  LDGSTS.E.BYPASS.LTC128B.128 [R6+0xac00], desc[UR48][R2.64+0x180], !P5 ;  /* 0x0ac0018002067fae */ /* 0x0001e4000e901d70 */
[----:B0-----:R-:W-:-:S08]  /*d5b0*/  IMAD.MOV.U32 R3, RZ, RZ, R14 ;  /* 0x000000ffff037224 */ /* 0x001fd000078e000e */
[----:B------:R-:W-:Y:S05]  /*d5c0*/  WARPSYNC.COLLECTIVE R15, `(.L_x_137) ;  /* 0x000000000f087348 */ /* 0x000fea0003c00000 */
[----:B------:R0:W1:Y:S02]  /*d5d0*/  SHFL.IDX P6, R14, R13, R12, R11 ;  /* 0x0000000c0d0e7389 */ /* 0x00006400000c000b */
[----:B01----:R-:W-:Y:S01]  /*d5e0*/  ENDCOLLECTIVE ;  /* 0x000000000000791b */ /* 0x003fe20003800000 */
.L_x_137:
[----:B------:R-:W-:Y:S02]  /*d5f0*/  IMAD.MOV.U32 R13, RZ, RZ, R7 ;  /* 0x000000ffff0d7224 */ /* 0x000fe400078e0007 */
[----:B------:R-:W-:Y:S01]  /*d600*/  IMAD.MOV.U32 R12, RZ, RZ, 0x5 ;  /* 0x00000005ff0c7424 */ /* 0x000fe200078e00ff */
[----:B------:R-:W-:-:S07]  /*d610*/  MOV R2, R14 ;  /* 0x0000000e00027202 */ /* 0x000fce0000000f00 */
[----:B------:R-:W-:Y:S05]  /*d620*/  WARPSYNC.COLLECTIVE R15, `(.L_x_138) ;  /* 0x000000000f087348 */ /* 0x000fea0003c00000 */
[----:B------:R0:W1:Y:S02]  /*d630*/  SHFL.IDX P6, R14, R13, R12, R11 ;  /* 0x0000000c0d0e7389 */ /* 0x00006400000c000b */
[----:B01----:R-:W-:Y:S01]  /*d640*/  ENDCOLLECTIVE ;  /* 0x000000000000791b */ /* 0x003fe20003800000 */
.L_x_138:
[----:B------:R-:W-:-:S05]  /*d650*/  IADD3 R2, P0, R2, R0, RZ ;  /* 0x0000000002027210 */ /* 0x000fca0007f1e0ff */
[----:B------:R-:W-:-:S05]  /*d660*/  IMAD.X R3, RZ, RZ, R3, P0 ;  /* 0x000000ffff037224 */ /* 0x000fca00000e0603 */
[----:B------:R-:W-:Y:S01]  /*d670*/  @!PT LDS RZ, [RZ] ;  /* 0x00000000fffff984 */ /* 0x000fe20000000800 */
[----:B------:R-:W-:Y:S01]  /*d680*/  @!PT LDS RZ, [RZ] ;  /* 0x00000000fffff984 */ /* 0x000fe20000000800 */
[----:B------:R-:W-:Y:S01]  /*d690*/  @!PT LDS RZ, [RZ] ;  /* 0x00000000fffff984 */ /* 0x000fe20000000800 */
[----:B------:R0:W-:Y:S01]  /*d6a0*/  LDGSTS.E.BYPASS.LTC128B.128 [R6+0x2400], desc[UR48][R2.64], !P4 ;  /* 0x0240000002067fae */ /* 0x0001e2000e101d70 */
[----:B------:R-:W-:-:S03]  /*d6b0*/  IMAD.MOV.U32 R13, RZ, RZ, R8 ;  /* 0x000000ffff0d7224 */ /* 0x000fc600078e0008 */
[----:B------:R0:W-:Y:S04]  /*d6c0*/  LDGSTS.E.BYPASS.LTC128B.128 [R6+0x5400], desc[UR48][R2.64+0x80], !P3 ;  /* 0x0540008002067fae */ /* 0x0001e8000d901d70 */
[----:B------:R0:W-:Y:S01]  /*d6d0*/  LDGSTS.E.BYPASS.LTC128B.128 [R6+0x8400], desc[UR48][R2.64+0x100], !P2 ;  /* 0x0840010002067fae */ /* 0x0001e2000d101d70 */
[----:B------:R-:W-:-:S03]  /*d6e0*/  IMAD.MOV.U32 R7, RZ, RZ, R14 ;  /* 0x000000ffff077224 */ /* 0x000fc600078e000e */
[----:B------:R0:W-:Y:S04]  /*d6f0*/  LDGSTS.E.BYPASS.LTC128B.128 [R6+0xb400], desc[UR48][R2.64+0x180], !P1 ;  /* 0x0b40018002067fae */ /* 0x0001e8000c901d70 */
[----:B0-----:R-:W-:Y:S05]  /*d700*/  WARPSYNC.COLLECTIVE R15, `(.L_x_139) ;  /* 0x000000000f087348 */ /* 0x001fea0003c00000 */
[----:B------:R1:W2:Y:S02]  /*d710*/  SHFL.IDX P6, R14, R13, R12, R11 ;  /* 0x0000000c0d0e7389 */ /* 0x0002a400000c000b */
[----:B012---:R-:W-:Y:S01]  /*d720*/  ENDCOLLECTIVE ;  /* 0x000000000000791b */ /* 0x007fe20003800000 */
.L_x_139:
[----:B------:R-:W-:Y:S05]  /*d730*/  BRA `(.L_x_140) ;  /* 0xffffffcc00e87947 */ /* 0x000fea000383ffff */
.L_x_64:
[----:B0-----:R0:W1:Y:S02]  /*d740*/  SYNCS.PHASECHK.TRANS64.TRYWAIT P0, [R18+URZ+0x22840], R26 ;  /* 0x0228401a120075a7 */ /* 0x001064000800017f */
[----:B-1----:R-:W-:Y:S05]  /*d750*/  @!P0 NANOSLEEP.SYNCS 0x989680 ;  /* 0x009896800000895d */ /* 0x002fea0003900000 */
[----:B------:R-:W1:Y:S02]  /*d760*/  @!P0 SYNCS.PHASECHK.TRANS64 P0, [R18+URZ+0x22840], R26 ;  /* 0x0228401a120085a7 */ /* 0x000e64000800007f */
[----:B-1----:R-:W-:Y:S05]  /*d770*/  @!P0 BRA `(.L_x_64) ;  /* 0xfffffffc00f08947 */ /* 0x002fea000383ffff */
[----:B------:R-:W-:Y:S05]  /*d780*/  BRA `(.L_x_141) ;  /* 0xffffffd000f47947 */ /* 0x000fea000383ffff */
.L_x_65:
[----:B------:R-:W-:Y:S01]  /*d790*/  BSSY B1, `(.L_x_142) ;  /* 0x0000008000017945 */ /* 0x000fe20003800000 */
[----:B------:R-:W-:Y:S01]  /*d7a0*/  MOV R13, R24 ;  /* 0x00000018000d7202 */ /* 0x000fe20000000f00 */
[----:B------:R-:W-:Y:S02]  /*d7b0*/  IMAD.MOV.U32 R12, RZ, RZ, RZ ;  /* 0x000000ffff0c7224 */ /* 0x000fe400078e00ff */
[----:B------:R-:W-:Y:S02]  /*d7c0*/  IMAD.MOV.U32 R11, RZ, RZ, 0x181f ;  /* 0x0000181fff0b7424 */ /* 0x000fe400078e00ff */
[----:B------:R-:W-:-:S07]  /*d7d0*/  IMAD.MOV.U32 R15, RZ, RZ, -0x1 ;  /* 0xffffffffff0f7424 */ /* 0x000fce00078e00ff */
[----:B0-----:R-:W-:Y:S05]  /*d7e0*/  WARPSYNC.COLLECTIVE R15, `(.L_x_143) ;  /* 0x000000000f087348 */ /* 0x001fea0003c00000 */
[----:B------:R1:W2:Y:S02]  /*d7f0*/  SHFL.IDX P6, R14, R13, R12, R11 ;  /* 0x0000000c0d0e7389 */ /* 0x0002a400000c000b */
[----:B012---:R-:W-:Y:S01]  /*d800*/  ENDCOLLECTIVE ;  /* 0x000000000000791b */ /* 0x007fe20003800000 */
.L_x_143:
[----:B------:R-:W-:Y:S05]  /*d810*/  BSYNC B1 ;  /* 0x0000000000017941 */ /* 0x000fea0003800000 */
.L_x_142:
[----:B------:R-:W-:Y:S01]  /*d820*/  IMAD.MOV.U32 R13, RZ, RZ, R21 ;  /* 0x000000ffff0d7224 */ /* 0x000fe200078e0015 */
[----:B------:R-:W-:Y:S01]  /*d830*/  MOV R12, RZ ;  /* 0x000000ff000c7202 */ /* 0x000fe20000000f00 */
[----:B------:R-:W-:Y:S01]  /*d840*/  IMAD.MOV.U32 R11, RZ, RZ, 0x181f ;  /* 0x0000181fff0b7424 */ /* 0x000fe200078e00ff */
[----:B------:R-:W-:Y:S01]  /*d850*/  LEA R22, R22, UR37, 0x1 ;  /* 0x0000002516167c11 */ /* 0x000fe2000f8e08ff */
[----:B------:R-:W-:Y:S02]  /*d860*/  IMAD.MOV.U32 R15, RZ, RZ, -0x1 ;  /* 0xffffffffff0f7424 */ /* 0x000fe400078e00ff */
[----:B------:R-:W-:-:S07]  /*d870*/  IMAD.MOV.U32 R3, RZ, RZ, R14 ;  /* 0x000000ffff037224 */ /* 0x000fce00078e000e */
[----:B------:R-:W-:Y:S05]  /*d880*/  WARPSYNC.COLLECTIVE R15, `(.L_x_144) ;  /* 0x000000000f087348 */ /* 0x000fea0003c00000 */
[----:B------:R0:W1:Y:S02]  /*d890*/  SHFL.IDX P6, R14, R13, R12, R11 ;  /* 0x0000000c0d0e7389 */ /* 0x00006400000c000b */
[----:B01----:R-:W-:Y:S01]  /*d8a0*/  ENDCOLLECTIVE ;  /* 0x000000000000791b */ /* 0x003fe20003800000 */
.L_x_144:
[----:B------:R-:W-:Y:S02]  /*d8b0*/  IMAD.MOV.U32 R13, RZ, RZ, R24 ;  /* 0x000000ffff0d7224 */ /* 0x000fe400078e0018 */
[----:B------:R-:W-:Y:S01]  /*d8c0*/  IMAD.MOV.U32 R12, RZ, RZ, 0x1 ;  /* 0x00000001ff0c7424 */ /* 0x000fe200078e00ff */
[----:B------:R-:W-:-:S13]  /*d8d0*/  IADD3 R2, P0, R14, R0, RZ ;  /* 0x000000000e027210 */ /* 0x000fda0007f1e0ff */
[----:B------:R-:W-:Y:S05]  /*d8e0*/  WARPSYNC.COLLECTIVE R15, `(.L_x_145) ;  /* 0x000000000f087348 */ /* 0x000fea0003c00000 */
[----:B------:R0:W1:Y:S02]  /*d8f0*/  SHFL.IDX P6, R14, R13, R12, R11 ;  /* 0x0000000c0d0e7389 */ /* 0x00006400000c000b */
[----:B01----:R-:W-:Y:S01]  /*d900*/  ENDCOLLECTIVE ;  /* 0x000000000000791b */ /* 0x003fe20003800000 */
.L_x_145:
[----:B------:R-:W-:-:S05]  /*d910*/  IMAD.X R3, RZ, RZ, R3, P0 ;  /* 0x000000ffff037224 */ /* 0x000fca00000e0603 */
[----:B------:R-:W-:Y:S01]  /*d920*/  @!PT LDS RZ, [RZ] ;  /* 0x00000000fffff984 */ /* 0x000fe20000000800 */
[----:B------:R-:W-:Y:S01]  /*d930*/  @!PT LDS RZ, [RZ] ;  /* 0x00000000fffff984 */ /* 0x000fe20000000800 */
[----:B------:R-:W-:Y:S01]  /*d940*/  @!PT LDS RZ, [RZ] ;  /* 0x00000000fffff984 */ /* 0x000fe20000000800 */
[----:B------:R0:W-:Y:S01]  /*d950*/  LDGSTS.E.BYPASS.LTC128B.128 [R22+0x1c400], desc[UR48][R2.64], !P1 ;  /* 0x1c40000002167fae */ /* 0x0001e2000c901d70 */
[----:B------:R-:W-:Y:S01]  /*d960*/  IMAD.MOV.U32 R13, RZ, RZ, R21 ;  /* 0x000000ffff0d7224 */ /* 0x000fe200078e0015 */
[----:B------:R-:W-:-:S07]  /*d970*/  MOV R6, R14 ;  /* 0x0000000e00067202 */ /* 0x000fce0000000f00 */
[----:B0-----:R-:W-:Y:S05]  /*d980*/  WARPSYNC.COLLECTIVE R15, `(.L_x_146) ;  /* 0x000000000f087348 */ /* 0x001fea0003c00000 */
[----:B------:R1:W2:Y:S02]  /*d990*/  SHFL.IDX P6, R14, R13, R12, R11 ;  /* 0x0000000c0d0e7389 */ /* 0x0002a400000c000b */
[----:B012---:R-:W-:Y:S01]  /*d9a0*/  ENDCOLLECTIVE ;  /* 0x000000000000791b */ /* 0x007fe20003800000 */
.L_x_146:
[----:B------:R-:W-:Y:S02]  /*d9b0*/  IMAD.MOV.U32 R13, RZ, RZ, R24 ;  /* 0x000000ffff0d7224 */ /* 0x000fe400078e0018 */
[----:B------:R-:W-:Y:S01]  /*d9c0*/  IMAD.MOV.U32 R12, RZ, RZ, 0x2 ;  /* 0x00000002ff0c7424 */ /* 0x000fe200078e00ff */
[----:B------:R-:W-:-:S13]  /*d9d0*/  IADD3 R2, P0, R14, R0, RZ ;  /* 0x000000000e027210 */ /* 0x000fda0007f1e0ff */
[----:B------:R-:W-:Y:S05]  /*d9e0*/  WARPSYNC.COLLECTIVE R15, `(.L_x_147) ;  /* 0x000000000f087348 */ /* 0x000fea0003c00000 */
[----:B------:R0:W1:Y:S02]  /*d9f0*/  SHFL.IDX P6, R14, R13, R12, R11 ;  /* 0x0000000c0d0e7389 */ /* 0x00006400000c000b */
[----:B01----:R-:W-:Y:S01]  /*da00*/  ENDCOLLECTIVE ;  /* 0x000000000000791b */ /* 0x003fe20003800000 */
.L_x_147:
[----:B------:R-:W-:-:S05]  /*da10*/  IMAD.X R3, RZ, RZ, R6, P0 ;  /* 0x000000ffff037224 */ /* 0x000fca00000e0606 */
[----:B------:R-:W-:Y:S01]  /*da20*/  @!PT LDS RZ, [RZ] ;  /* 0x00000000fffff984 */ /* 0x000fe20000000800 */
[----:B------:R-:W-:Y:S01]  /*da30*/  @!PT LDS RZ, [RZ] ;  /* 0x00000000fffff984 */ /* 0x000fe20000000800 */
[----:B------:R-:W-:Y:S01]  /*da40*/  @!PT LDS RZ, [RZ] ;  /* 0x00000000fffff984 */ /* 0x000fe20000000800 */
[----:B------:R0:W-:Y:S01]  /*da50*/  LDGSTS.E.BYPASS.LTC128B.128 [R22+0x1cc00], desc[UR48][R2.64], !P1 ;  /* 0x1cc0000002167fae */ /* 0x0001e2000c901d70 */
[----:B------:R-:W-:Y:S01]  /*da60*/  MOV R13, R21 ;  /* 0x00000015000d7202 */ /* 0x000fe20000000f00 */
[----:B------:R-:W-:-:S07]  /*da70*/  IMAD.MOV.U32 R6, RZ, RZ, R14 ;  /* 0x000000ffff067224 */ /* 0x000fce00078e000e */
[----:B0-----:R-:W-:Y:S05]  /*da80*/  WARPSYNC.COLLECTIVE R15, `(.L_x_148) ;  /* 0x000000000f087348 */ /* 0x001fea0003c00000 */
[----:B------:R1:W2:Y:S02]  /*da90*/  SHFL.IDX P6, R14, R13, R12, R11 ;  /* 0x0000000c0d0e7389 */ /* 0x0002a400000c000b */
[----:B012---:R-:W-:Y:S01]  /*daa0*/  ENDCOLLECTIVE ;  /* 0x000000000000791b */ /* 0x007fe20003800000 */
.L_x_148:
[----:B------:R-:W-:Y:S02]  /*dab0*/  IMAD.MOV.U32 R13, RZ, RZ, R24 ;  /* 0x000000ffff0d7224 */ /* 0x000fe400078e0018 */
[----:B------:R-:W-:Y:S02]  /*dac0*/  IMAD.MOV.U32 R12, RZ, RZ, 0x3 ;  /* 0x00000003ff0c7424 */ /* 0x000fe400078e00ff */
[----:B------:R-:W-:-:S07]  /*dad0*/  IMAD.MOV.U32 R10, RZ, RZ, R14 ;  /* 0x000000ffff0a7224 */ /* 0x000fce00078e000e */
[----:B------:R-:W-:Y:S05]  /*dae0*/  WARPSYNC.COLLECTIVE R15, `(.L_x_149) ;  /* 0x000000000f087348 */ /* 0x000fea0003c00000 */
[----:B------:R0:W1:Y:S02]  /*daf0*/  SHFL.IDX P6, R14, R13, R12, R11 ;  /* 0x0000000c0d0e7389 */ /* 0x00006400000c000b */
[----:B01----:R-:W-:Y:S01]  /*db00*/  ENDCOLLECTIVE ;  /* 0x000000000000791b */ /* 0x003fe20003800000 */
.L_x_149:
[----:B------:R-:W-:-:S05]  /*db10*/  IADD3 R2, P0, R10, R0, RZ ;  /* 0x000000000a027210 */ /* 0x000fca0007f1e0ff */
[----:B------:R-:W-:-:S05]  /*db20*/  IMAD.X R3, RZ, RZ, R6, P0 ;  /* 0x000000ffff037224 */ /* 0x000fca00000e0606 */
[----:B------:R-:W-:Y:S01]  /*db30*/  @!PT LDS RZ, [RZ] ;  /* 0x00000000fffff984 */ /* 0x000fe20000000800 */
[----:B------:R-:W-:Y:S01]  /*db40*/  @!PT LDS RZ, [RZ] ;  /* 0x00000000fffff984 */ /* 0x000fe20000000800 */
[----:B------:R-:W-:Y:S01]  /*db50*/  @!PT LDS RZ, [RZ] ;  /* 0x00000000fffff984 */ /* 0x000fe20000000800 */
[----:B------:R0:W-:Y:S01]  /*db60*/  LDGSTS.E.BYPASS.LTC128B.128 [R22+0x1d400], desc[UR48][R2.64], !P1 ;  /* 0x1d40000002167fae */ /* 0x0001e2000c901d70 */
[----:B------:R-:W-:Y:S01]  /*db70*/  MOV R13, R21 ;  /* 0x00000015000d7202 */ /* 0x000fe20000000f00 */
[----:B0-----:R-:W-:-:S07]  /*db80*/  IMAD.MOV.U32 R3, RZ, RZ, R14 ;  /* 0x000000ffff037224 */ /* 0x001fce00078e000e */
[----:B------:R-:W-:Y:S05]  /*db90*/  WARPSYNC.COLLECTIVE R15, `(.L_x_150) ;  /* 0x000000000f087348 */ /* 0x000fea0003c00000 */
[----:B------:R0:W1:Y:S02]  /*dba0*/  SHFL.IDX P6, R14, R13, R12, R11 ;  /* 0x0000000c0d0e7389 */ /* 0x00006400000c000b */
[----:B01----:R-:W-:Y:S01]  /*dbb0*/  ENDCOLLECTIVE ;  /* 0x000000000000791b */ /* 0x003fe20003800000 */
.L_x_150:
[----:B------:R-:W-:Y:S02]  /*dbc0*/  IMAD.MOV.U32 R13, RZ, RZ, R24 ;  /* 0x000000ffff0d7224 */ /* 0x000fe400078e0018 */
[----:B------:R-:W-:Y:S02]  /*dbd0*/  IMAD.MOV.U32 R12, RZ, RZ, 0x4 ;  /* 0x00000004ff0c7424 */ /* 0x000fe400078e00ff */
[----:B------:R-:W-:-:S07]  /*dbe0*/  IMAD.MOV.U32 R2, RZ, RZ, R14 ;  /* 0x000000ffff027224 */ /* 0x000fce00078e000e */
[----:B------:R-:W-:Y:S05]  /*dbf0*/  WARPSYNC.COLLECTIVE R15, `(.L_x_151) ;  /* 0x000000000f087348 */ /* 0x000fea0003c00000 */
[----:B------:R0:W1:Y:S02]  /*dc00*/  SHFL.IDX P6, R14, R13, R12, R11 ;  /* 0x0000000c0d0e7389 */ /* 0x00006400000c000b */
[----:B01----:R-:W-:Y:S01]  /*dc10*/  ENDCOLLECTIVE ;  /* 0x000000000000791b */ /* 0x003fe20003800000 */
.L_x_151:
        /* <DEDUP_REMOVED lines=11> */
.L_x_152:
[----:B------:R-:W-:Y:S02]  /*dcd0*/  IMAD.MOV.U32 R13, RZ, RZ, R24 ;  /* 0x000000ffff0d7224 */ /* 0x000fe400078e0018 */
[----:B------:R-:W-:Y:S02]  /*dce0*/  IMAD.MOV.U32 R12, RZ, RZ, 0x5 ;  /* 0x00000005ff0c7424 */ /* 0x000fe400078e00ff */
[----:B------:R-:W-:-:S07]  /*dcf0*/  IMAD.MOV.U32 R2, RZ, RZ, R14 ;  /* 0x000000ffff027224 */ /* 0x000fce00078e000e */
[----:B------:R-:W-:Y:S05]  /*dd00*/  WARPSYNC.COLLECTIVE R15, `(.L_x_153) ;  /* 0x000000000f087348 */ /* 0x000fea0003c00000 */
[----:B------:R0:W1:Y:S02]  /*dd10*/  SHFL.IDX P6, R14, R13, R12, R11 ;  /* 0x0000000c0d0e7389 */ /* 0x00006400000c000b */
[----:B01----:R-:W-:Y:S01]  /*dd20*/  ENDCOLLECTIVE ;  /* 0x000000000000791b */ /* 0x003fe20003800000 */
.L_x_153:
[----:B------:R-:W-:-:S05]  /*dd30*/  IADD3 R2, P0, R2, R0, RZ ;  /* 0x0000000002027210 */ /* 0x000fca0007f1e0ff */
        /* <DEDUP_REMOVED lines=10> */
.L_x_154:
[----:B------:R-:W-:Y:S05]  /*dde0*/  BRA `(.L_x_155) ;  /* 0xffffffd0002c7947 */ /* 0x000fea000383ffff */
.L_x_70:
[----:B--2---:R2:W3:Y:S02]  /*ddf0*/  SYNCS.PHASECHK.TRANS64.TRYWAIT P0, [R18+URZ+0x22860], R26 ;  /* 0x0228601a120075a7 */ /* 0x0044e4000800017f */
[----:B---3--:R-:W-:Y:S05]  /*de00*/  @!P0 NANOSLEEP.SYNCS 0x989680 ;  /* 0x009896800000895d */ /* 0x008fea0003900000 */
[----:B------:R-:W3:Y:S02]  /*de10*/  @!P0 SYNCS.PHASECHK.TRANS64 P0, [R18+URZ+0x22860], R26 ;  /* 0x0228601a120085a7 */ /* 0x000ee4000800007f */
[----:B---3--:R-:W-:Y:S05]  /*de20*/  @!P0 BRA `(.L_x_70) ;  /* 0xfffffffc00f08947 */ /* 0x008fea000383ffff */
[----:B------:R-:W-:Y:S05]  /*de30*/  BRA `(.L_x_156) ;  /* 0xffffffd0007c7947 */ /* 0x000fea000383ffff */
.L_x_71:
[----:B------:R-:W-:Y:S01]  /*de40*/  BSSY B1, `(.L_x_157) ;  /* 0x0000008000017945 */ /* 0x000fe20003800000 */
[----:B------:R-:W-:Y:S02]  /*de50*/  IMAD.MOV.U32 R13, RZ, RZ, R23 ;  /* 0x000000ffff0d7224 */ /* 0x000fe400078e0017 */
[----:B------:R-:W-:Y:S02]  /*de60*/  IMAD.MOV.U32 R12, RZ, RZ, RZ ;  /* 0x000000ffff0c7224 */ /* 0x000fe400078e00ff */
[----:B------:R-:W-:Y:S02]  /*de70*/  IMAD.MOV.U32 R11, RZ, RZ, 0x181f ;  /* 0x0000181fff0b7424 */ /* 0x000fe400078e00ff */
[----:B------:R-:W-:-:S07]  /*de80*/  IMAD.MOV.U32 R15, RZ, RZ, -0x1 ;  /* 0xffffffffff0f7424 */ /* 0x000fce00078e00ff */
[----:B012---:R-:W-:Y:S05]  /*de90*/  WARPSYNC.COLLECTIVE R15, `(.L_x_158) ;  /* 0x000000000f087348 */ /* 0x007fea0003c00000 */
[----:B------:R3:W4:Y:S02]  /*dea0*/  SHFL.IDX P6, R14, R13, R12, R11 ;  /* 0x0000000c0d0e7389 */ /* 0x00072400000c000b */
[----:B01234-:R-:W-:Y:S01]  /*deb0*/  ENDCOLLECTIVE ;  /* 0x000000000000791b */ /* 0x01ffe20003800000 */
.L_x_158:
[----:B------:R-:W-:Y:S05]  /*dec0*/  BSYNC B1 ;  /* 0x0000000000017941 */ /* 0x000fea0003800000 */
.L_x_157:
[----:B------:R-:W-:Y:S01]  /*ded0*/  MOV R13, R21 ;  /* 0x00000015000d7202 */ /* 0x000fe20000000f00 */
[----:B------:R-:W-:Y:S01]  /*dee0*/  IMAD.MOV.U32 R12, RZ, RZ, RZ ;  /* 0x000000ffff0c7224 */ /* 0x000fe200078e00ff */
[----:B------:R-:W-:Y:S01]  /*def0*/  LEA R22, R22, UR37, 0x1 ;  /* 0x0000002516167c11 */ /* 0x000fe2000f8e08ff */
[----:B------:R-:W-:Y:S02]  /*df00*/  IMAD.MOV.U32 R11, RZ, RZ, 0x181f ;  /* 0x0000181fff0b7424 */ /* 0x000fe400078e00ff */
[----:B------:R-:W-:Y:S02]  /*df10*/  IMAD.MOV.U32 R15, RZ, RZ, -0x1 ;  /* 0xffffffffff0f7424 */ /* 0x000fe400078e00ff */
[----:B------:R-:W-:-:S07]  /*df20*/  IMAD.MOV.U32 R3, RZ, RZ, R14 ;  /* 0x000000ffff037224 */ /* 0x000fce00078e000e */
[----:B------:R-:W-:Y:S05]  /*df30*/  WARPSYNC.COLLECTIVE R15, `(.L_x_159) ;  /* 0x000000000f087348 */ /* 0x000fea0003c00000 */
[----:B------:R0:W1:Y:S02]  /*df40*/  SHFL.IDX P6, R14, R13, R12, R11 ;  /* 0x0000000c0d0e7389 */ /* 0x00006400000c000b */
[----:B01----:R-:W-:Y:S01]  /*df50*/  ENDCOLLECTIVE ;  /* 0x000000000000791b */ /* 0x003fe20003800000 */
.L_x_159:
[----:B------:R-:W-:Y:S01]  /*df60*/  IMAD.MOV.U32 R13, RZ, RZ, R23 ;  /* 0x000000ffff0d7224 */ /* 0x000fe200078e0017 */
[----:B------:R-:W-:Y:S02]  /*df70*/  MOV R12, 0x1 ;  /* 0x00000001000c7802 */ /* 0x000fe40000000f00 */
[----:B------:R-:W-:-:S13]  /*df80*/  IADD3 R2, P0, R14, R0, RZ ;  /* 0x000000000e027210 */ /* 0x000fda0007f1e0ff */
[----:B------:R-:W-:Y:S05]  /*df90*/  WARPSYNC.COLLECTIVE R15, `(.L_x_160) ;  /* 0x000000000f087348 */ /* 0x000fea0003c00000 */
[----:B------:R0:W1:Y:S02]  /*dfa0*/  SHFL.IDX P6, R14, R13, R12, R11 ;  /* 0x0000000c0d0e7389 */ /* 0x00006400000c000b */
[----:B01----:R-:W-:Y:S01]  /*dfb0*/  ENDCOLLECTIVE ;  /* 0x000000000000791b */ /* 0x003fe20003800000 */
.L_x_160:
[----:B------:R-:W-:-:S05]  /*dfc0*/  IMAD.X R3, RZ, RZ, R3, P0 ;  /* 0x000000ffff037224 */ /* 0x000fca00000e0603 */
[----:B------:R-:W-:Y:S01]  /*dfd0*/  @!PT LDS RZ, [RZ] ;  /* 0x00000000fffff984 */ /* 0x000fe20000000800 */
[----:B------:R-:W-:Y:S01]  /*dfe0*/  @!PT LDS RZ, [RZ] ;  /* 0x00000000fffff984 */ /* 0x000fe20000000800 */
[----:B------:R-:W-:Y:S01]  /*dff0*/  @!PT LDS RZ, [RZ] ;  /* 0x00000000fffff984 */ /* 0x000fe20000000800 */
[----:B------:R-:W-:Y:S04]  /*e000*/  LDGSTS.E.BYPASS.LTC128B.128 [R22+0x400], desc[UR48][R2.64], !P4 ;  /* 0x0040000002167fae */ /* 0x000fe8000e101d70 */
[----:B------:R-:W-:Y:S01]  /*e010*/  LDGSTS.E.BYPASS.LTC128B.128 [R22+0x3400], desc[UR48][R2.64+0x80], !P3 ;  /* 0x0340008002167fae */ /* 0x000fe2000d901d70 */
[----:B------:R-:W-:-:S03]  /*e020*/  IMAD.MOV.U32 R13, RZ, RZ, R21 ;  /* 0x000000ffff0d7224 */ /* 0x000fc600078e0015 */
[----:B------:R-:W-:Y:S04]  /*e030*/  LDGSTS.E.BYPASS.LTC128B.128 [R22+0x6400], desc[UR48][R2.64+0x100], !P2 ;  /* 0x0640010002167fae */ /* 0x000fe8000d101d70 */
[----:B------:R0:W-:Y:S02]  /*e040*/  LDGSTS.E.BYPASS.LTC128B.128 [R22+0x9400], desc[UR48][R2.64+0x180], !P1 ;  /* 0x0940018002167fae */ /* 0x0001e4000c901d70 */
[----:B0-----:R-:W-:-:S07]  /*e050*/  IMAD.MOV.U32 R3, RZ, RZ, R14 ;  /* 0x000000ffff037224 */ /* 0x001fce00078e000e */
[----:B------:R-:W-:Y:S05]  /*e060*/  WARPSYNC.COLLECTIVE R15, `(.L_x_161) ;  /* 0x000000000f087348 */ /* 0x000fea0003c00000 */
[----:B------:R0:W1:Y:S02]  /*e070*/  SHFL.IDX P6, R14, R13, R12, R11 ;  /* 0x0000000c0d0e7389 */ /* 0x00006400000c000b */
[----:B01----:R-:W-:Y:S01]  /*e080*/  ENDCOLLECTIVE ;  /* 0x000000000000791b */ /* 0x003fe20003800000 */
.L_x_161:
[----:B------:R-:W-:Y:S02]  /*e090*/  IMAD.MOV.U32 R13, RZ, RZ, R23 ;  /* 0x000000ffff0d7224 */ /* 0x000fe400078e0017 */
[----:B------:R-:W-:Y:S01]  /*e0a0*/  IMAD.MOV.U32 R12, RZ, RZ, 0x2 ;  /* 0x00000002ff0c7424 */ /* 0x000fe200078e00ff */
[----:B------:R-:W-:-:S13]  /*e0b0*/  IADD3 R2, P0, R14, R0, RZ ;  /* 0x000000000e027210 */ /* 0x000fda0007f1e0ff */
[----:B------:R-:W-:Y:S05]  /*e0c0*/  WARPSYNC.COLLECTIVE R15, `(.L_x_162) ;  /* 0x000000000f087348 */ /* 0x000fea0003c00000 */
[----:B------:R0:W1:Y:S02]  /*e0d0*/  SHFL.IDX P6, R14, R13, R12, R11 ;  /* 0x0000000c0d0e7389 */ /* 0x00006400000c000b */
[----:B01----:R-:W-:Y:S01]  /*e0e0*/  ENDCOLLECTIVE ;  /* 0x000000000000791b */ /* 0x003fe20003800000 */
.L_x_162:
        /* <DEDUP_REMOVED lines=9> */
[----:B0-----:R-:W-:-:S07]  /*e180*/  MOV R3, R14 ;  /* 0x0000000e00037202 */ /* 0x001fce0000000f00 */
[----:B------:R-:W-:Y:S05]  /*e190*/  WARPSYNC.COLLECTIVE R15, `(.L_x_163) ;  /* 0x000000000f087348 */ /* 0x000fea0003c00000 */
[----:B------:R0:W1:Y:S02]  /*e1a0*/  SHFL.IDX P6, R14, R13, R12, R11 ;  /* 0x0000000c0d0e7389 */ /* 0x00006400000c000b */
[----:B01----:R-:W-:Y:S01]  /*e1b0*/  ENDCOLLECTIVE ;  /* 0x000000000000791b */ /* 0x003fe20003800000 */
.L_x_163:
[----:B------:R-:W-:Y:S02]  /*e1c0*/  IMAD.MOV.U32 R13, RZ, RZ, R23 ;  /* 0x000000ffff0d7224 */ /* 0x000fe400078e0017 */
[----:B------:R-:W-:Y:S01]  /*e1d0*/  IMAD.MOV.U32 R12, RZ, RZ, 0x3 ;  /* 0x00000003ff0c7424 */ /* 0x000fe200078e00ff */
[----:B------:R-:W-:-:S13]  /*e1e0*/  IADD3 R2, P0, R14, R0, RZ ;  /* 0x000000000e027210 */ /* 0x000fda0007f1e0ff */
[----:B------:R-:W-:Y:S05]  /*e1f0*/  WARPSYNC.COLLECTIVE R15, `(.L_x_164) ;  /* 0x000000000f087348 */ /* 0x000fea0003c00000 */
[----:B------:R0:W1:Y:S02]  /*e200*/  SHFL.IDX P6, R14, R13, R12, R11 ;  /* 0x0000000c0d0e7389 */ /* 0x00006400000c000b */
[----:B01----:R-:W-:Y:S01]  /*e210*/  ENDCOLLECTIVE ;  /* 0x000000000000791b */ /* 0x003fe20003800000 */
.L_x_164:
[----:B------:R-:W-:-:S05]  /*e220*/  IMAD.X R3, RZ, RZ, R3, P0 ;  /* 0x000000ffff037224 */ /* 0x000fca00000e0603 */
[----:B------:R-:W-:Y:S01]  /*e230*/  @!PT LDS RZ, [RZ] ;  /* 0x00000000fffff984 */ /* 0x000fe20000000800 */
[----:B------:R-:W-:Y:S01]  /*e240*/  @!PT LDS RZ, [RZ] ;  /* 0x00000000fffff984 */ /* 0x000fe20000000800 */
[----:B------:R-:W-:Y:S01]  /*e250*/  @!PT LDS RZ, [RZ] ;  /* 0x00000000fffff984 */ /* 0x000fe20000000800 */
[----:B------:R-:W-:Y:S04]  /*e260*/  LDGSTS.E.BYPASS.LTC128B.128 [R22+0x1400], desc[UR48][R2.64], !P4 ;  /* 0x0140000002167fae */ /* 0x000fe8000e101d70 */
[----:B------:R-:W-:Y:S01]  /*e270*/  LDGSTS.E.BYPASS.LTC128B.128 [R22+0x4400], desc[UR48][R2.64+0x80], !P3 ;  /* 0x0440008002167fae */ /* 0x000fe2000d901d70 */
[----:B------:R-:W-:-:S03]  /*e280*/  MOV R13, R21 ;  /* 0x00000015000d7202 */ /* 0x000fc60000000f00 */
[----:B------:R-:W-:Y:S04]  /*e290*/  LDGSTS.E.BYPASS.LTC128B.128 [R22+0x7400], desc[UR48][R2.64+0x100], !P2 ;  /* 0x0740010002167fae */ /* 0x000fe8000d101d70 */
[----:B------:R0:W-:Y:S02]  /*e2a0*/  LDGSTS.E.BYPASS.LTC128B.128 [R22+0xa400], desc[UR48][R2.64+0x180], !P1 ;  /* 0x0a40018002167fae */ /* 0x0001e4000c901d70 */
[----:B0-----:R-:W-:-:S07]  /*e2b0*/  IMAD.MOV.U32 R3, RZ, RZ, R14 ;  /* 0x000000ffff037224 */ /* 0x001fce00078e000e */
[----:B------:R-:W-:Y:S05]  /*e2c0*/  WARPSYNC.COLLECTIVE R15, `(.L_x_165) ;  /* 0x000000000f087348 */ /* 0x000fea0003c00000 */
[----:B------:R0:W1:Y:S02]  /*e2d0*/  SHFL.IDX P6, R14, R13, R12, R11 ;  /* 0x0000000c0d0e7389 */ /* 0x00006400000c000b */
[----:B01----:R-:W-:Y:S01]  /*e2e0*/  ENDCOLLECTIVE ;  /* 0x000000000000791b */ /* 0x003fe20003800000 */
.L_x_165:
[----:B------:R-:W-:Y:S02]  /*e2f0*/  IMAD.MOV.U32 R13, RZ, RZ, R23 ;  /* 0x000000ffff0d7224 */ /* 0x000fe400078e0017 */
[----:B------:R-:W-:Y:S01]  /*e300*/  IMAD.MOV.U32 R12, RZ, RZ, 0x4 ;  /* 0x00000004ff0c7424 */ /* 0x000fe200078e00ff */
[----:B------:R-:W-:-:S13]  /*e310*/  IADD3 R2, P0, R14, R0, RZ ;  /* 0x000000000e027210 */ /* 0x000fda0007f1e0ff */
[----:B------:R-:W-:Y:S05]  /*e320*/  WARPSYNC.COLLECTIVE R15, `(.L_x_166) ;  /* 0x000000000f087348 */ /* 0x000fea0003c00000 */
[----:B------:R0:W1:Y:S02]  /*e330*/  SHFL.IDX P6, R14, R13, R12, R11 ;  /* 0x0000000c0d0e7389 */ /* 0x00006400000c000b */
[----:B01----:R-:W-:Y:S01]  /*e340*/  ENDCOLLECTIVE ;  /* 0x000000000000791b */ /* 0x003fe20003800000 */
.L_x_166:
        /* <DEDUP_REMOVED lines=13> */
.L_x_167:
[----:B------:R-:W-:Y:S02]  /*e420*/  IMAD.MOV.U32 R13, RZ, RZ, R23 ;  /* 0x000000ffff0d7224 */ /* 0x000fe400078e0017 */
[----:B------:R-:W-:Y:S01]  /*e430*/  IMAD.MOV.U32 R12, RZ, RZ, 0x5 ;  /* 0x00000005ff0c7424 */ /* 0x000fe200078e00ff */
[----:B------:R-:W-:-:S07]  /*e440*/  MOV R2, R14 ;  /* 0x0000000e00027202 */ /* 0x000fce0000000f00 */
[----:B------:R-:W-:Y:S05]  /*e450*/  WARPSYNC.COLLECTIVE R15, `(.L_x_168) ;  /* 0x000000000f087348 */ /* 0x000fea0003c00000 */
[----:B------:R0:W1:Y:S02]  /*e460*/  SHFL.IDX P6, R14, R13, R12, R11 ;  /* 0x0000000c0d0e7389 */ /* 0x00006400000c000b */
[----:B01----:R-:W-:Y:S01]  /*e470*/  ENDCOLLECTIVE ;  /* 0x000000000000791b */ /* 0x003fe20003800000 */
.L_x_168:
        /* <DEDUP_REMOVED lines=14> */
.L_x_169:
[----:B------:R-:W-:Y:S05]  /*e560*/  BRA `(.L_x_170) ;  /* 0xffffffcc00c47947 */ /* 0x000fea000383ffff */
.L_x_77:
[----:B0-----:R0:W3:Y:S02]  /*e570*/  SYNCS.PHASECHK.TRANS64.TRYWAIT P0, [R4+URZ+0x22820], R0 ;  /* 0x02282000040075a7 */ /* 0x0010e4000800017f */
[----:B---3--:R-:W-:Y:S05]  /*e580*/  @!P0 NANOSLEEP.SYNCS 0x989680 ;  /* 0x009896800000895d */ /* 0x008fea0003900000 */
[----:B------:R-:W3:Y:S02]  /*e590*/  @!P0 SYNCS.PHASECHK.TRANS64 P0, [R4+URZ+0x22820], R0 ;  /* 0x02282000040085a7 */ /* 0x000ee4000800007f */
[----:B---3--:R-:W-:Y:S05]  /*e5a0*/  @!P0 BRA `(.L_x_77) ;  /* 0xfffffffc00f08947 */ /* 0x008fea000383ffff */
[----:B------:R-:W-:Y:S05]  /*e5b0*/  BRA `(.L_x_171) ;  /* 0xffffffd000707947 */ /* 0x000fea000383ffff */
.L_x_78:
[----:B------:R-:W3:Y:S01]  /*e5c0*/  S2R R2, SR_TID.X ;  /* 0x0000000000027919 */ /* 0x000ee20000002100 */
[----:B------:R-:W-:Y:S01]  /*e5d0*/  BSSY B0, `(.L_x_172) ;  /* 0x000000a000007945 */ /* 0x000fe20003800000 */
[----:B------:R-:W-:Y:S02]  /*e5e0*/  IMAD.MOV.U32 R12, RZ, RZ, RZ ;  /* 0x000000ffff0c7224 */ /* 0x000fe400078e00ff */
[----:B------:R-:W-:Y:S02]  /*e5f0*/  IMAD.MOV.U32 R11, RZ, RZ, 0x1f ;  /* 0x0000001fff0b7424 */ /* 0x000fe400078e00ff */
[----:B------:R-:W-:Y:S01]  /*e600*/  IMAD.MOV.U32 R15, RZ, RZ, -0x1 ;  /* 0xffffffffff0f7424 */ /* 0x000fe200078e00ff */
[----:B---3--:R-:W-:-:S04]  /*e610*/  SHF.R.U32.HI R2, RZ, 0x5, R2 ;  /* 0x00000005ff027819 */ /* 0x008fc80000011602 */
[----:B------:R-:W-:-:S04]  /*e620*/  LOP3.LUT R2, R2, 0x3, RZ, 0xc0, !PT ;  /* 0x0000000302027812 */ /* 0x000fc800078ec0ff */
[----:B------:R-:W-:-:S07]  /*e630*/  MOV R13, R2 ;  /* 0x00000002000d7202 */ /* 0x000fce0000000f00 */
[----:B012---:R-:W-:Y:S05]  /*e640*/  WARPSYNC.COLLECTIVE R15, `(.L_x_173) ;  /* 0x000000000f087348 */ /* 0x007fea0003c00000 */
[----:B------:R3:W4:Y:S02]  /*e650*/  SHFL.IDX P6, R14, R13, R12, R11 ;  /* 0x0000000c0d0e7389 */ /* 0x00072400000c000b */
[----:B01234-:R-:W-:Y:S01]  /*e660*/  ENDCOLLECTIVE ;  /* 0x000000000000791b */ /* 0x01ffe20003800000 */
.L_x_173:
[----:B------:R-:W-:Y:S05]  /*e670*/  BSYNC B0 ;  /* 0x0000000000007941 */ /* 0x000fea0003800000 */
.L_x_172:
[----:B------:R-:W-:Y:S05]  /*e680*/  BRA `(.L_x_174) ;  /* 0xffffffd000587947 */ /* 0x000fea000383ffff */
.L_x_81:
[----:B------:R-:W-:Y:S01]  /*e690*/  BSSY B1, `(.L_x_175) ;  /* 0x0000006000017945 */ /* 0x000fe20003800000 */
[----:B------:R-:W-:-:S07]  /*e6a0*/  IMAD.MOV.U32 R15, RZ, RZ, -0x1 ;  /* 0xffffffffff0f7424 */ /* 0x000fce00078e00ff */
[----:B012---:R-:W-:Y:S05]  /*e6b0*/  WARPSYNC.COLLECTIVE R15, `(.L_x_176) ;  /* 0x000000000f0c7348 */ /* 0x007fea0003c00000 */
[----:B------:R-:W-:Y:S02]  /*e6c0*/  ELECT P6, UR62, PT ;  /* 0x00000000003e782f */ /* 0x000fe400038c0000 */
[----:B------:R-:W-:Y:S01]  /*e6d0*/  MOV R14, UR62 ;  /* 0x0000003e000e7c02 */ /* 0x000fe20008000f00 */
[----:B012---:R-:W-:Y:S10]  /*e6e0*/  ENDCOLLECTIVE ;  /* 0x000000000000791b */ /* 0x007ff40003800000 */
.L_x_176:
[----:B------:R-:W-:Y:S05]  /*e6f0*/  BSYNC B1 ;  /* 0x0000000000017941 */ /* 0x000fea0003800000 */
.L_x_175:
[----:B------:R-:W-:Y:S05]  /*e700*/  BRA `(.L_x_177) ;  /* 0xffffffd000507947 */ /* 0x000fea000383ffff */
.L_x_83:
[----:B0-----:R0:W3:Y:S02]  /*e710*/  SYNCS.PHASECHK.TRANS64.TRYWAIT P1, [R3+URZ+0x22840], R2 ;  /* 0x02284002030075a7 */ /* 0x0010e4000802017f */
[----:B---3--:R-:W-:Y:S05]  /*e720*/  @!P1 NANOSLEEP.SYNCS 0x989680 ;  /* 0x009896800000995d */ /* 0x008fea0003900000 */
[----:B------:R-:W3:Y:S02]  /*e730*/  @!P1 SYNCS.PHASECHK.TRANS64 P1, [R3+URZ+0x22840], R2 ;  /* 0x02284002030095a7 */ /* 0x000ee4000802007f */
[----:B---3--:R-:W-:Y:S05]  /*e740*/  @!P1 BRA `(.L_x_83) ;  /* 0xfffffffc00f09947 */ /* 0x008fea000383ffff */
[----:B------:R-:W-:Y:S05]  /*e750*/  BRA `(.L_x_178) ;  /* 0xffffffd000707947 */ /* 0x000fea000383ffff */
.L_x_85:
[----:B---3--:R3:W4:Y:S02]  /*e760*/  SYNCS.PHASECHK.TRANS64.TRYWAIT P1, [R17+URZ+0x22840], R0 ;  /* 0x02284000110075a7 */ /* 0x008724000802017f */
[----:B----4-:R-:W-:Y:S05]  /*e770*/  @!P1 NANOSLEEP.SYNCS 0x989680 ;  /* 0x009896800000995d */ /* 0x010fea0003900000 */
[----:B------:R-:W4:Y:S02]  /*e780*/  @!P1 SYNCS.PHASECHK.TRANS64 P1, [R17+URZ+0x22840], R0 ;  /* 0x02284000110095a7 */ /* 0x000f24000802007f */
[----:B----4-:R-:W-:Y:S05]  /*e790*/  @!P1 BRA `(.L_x_85) ;  /* 0xfffffffc00f09947 */ /* 0x010fea000383ffff */
[----:B------:R-:W-:Y:S05]  /*e7a0*/  BRA `(.L_x_179) ;  /* 0xffffffd0007c7947 */ /* 0x000fea000383ffff */
.L_x_87:
[----:B----4-:R4:W0:Y:S02]  /*e7b0*/  SYNCS.PHASECHK.TRANS64.TRYWAIT P1, [R3+URZ+0x22860], R2 ;  /* 0x02286002030075a7 */ /* 0x010824000802017f */
[----:B0-----:R-:W-:Y:S05]  /*e7c0*/  @!P1 NANOSLEEP.SYNCS 0x989680 ;  /* 0x009896800000995d */ /* 0x001fea0003900000 */
[----:B------:R-:W0:Y:S02]  /*e7d0*/  @!P1 SYNCS.PHASECHK.TRANS64 P1, [R3+URZ+0x22860], R2 ;  /* 0x02286002030095a7 */ /* 0x000e24000802007f */
[----:B0-----:R-:W-:Y:S05]  /*e7e0*/  @!P1 BRA `(.L_x_87) ;  /* 0xfffffffc00f09947 */ /* 0x001fea000383ffff */
[----:B------:R-:W-:Y:S05]  /*e7f0*/  BRA `(.L_x_180) ;  /* 0xffffffd000787947 */ /* 0x000fea000383ffff */
.L_x_181:
[----:B------:R-:W-:-:S00]  /*e800*/  BRA `(.L_x_181) ;  /* 0xfffffffc00fc7947 */ /* 0x000fc0000383ffff */
[----:B------:R-:W-:-:S00]  /*e810*/  NOP ;  /* 0x0000000000007918 */ /* 0x000fc00000000000 */
        /* <DEDUP_REMOVED lines=14> */
.L_x_6448:


//--------------------- .text._ZN7cutlass13device_kernelIN5flash11enable_sm90INS1_16FlashAttnFwdSm90INS1_25CollectiveMainloopFwdSm90ILi2EN4cute5tupleIJNS5_1CILi1EEES8_S8_EEENS6_IJNS7_ILi128EEENS7_ILi96EEENS7_ILi64EEEEEELi256ENS_6half_tEfNS_4arch4Sm90ELb0ELb0ELb1ELb0ELb1ELb0ELb1ELb1ELb0ELb1ELb0ELb0EEENS1_21CollectiveEpilogueFwdINS6_IJSA_NS7_ILi256EEESB_EEES9_SE_SG_Li256ELb0ELb1ELb0ELb0EEENS1_29StaticPersistentTileSchedulerILb0EEEEEEEEEvNT_6ParamsE --------------------------
	.section	.text._ZN7cutlass13device_kernelIN5flash11enable_sm90INS1_16FlashAttnFwdSm90INS1_25CollectiveMainloopFwdSm90ILi2EN4cute5tupleIJNS5_1CILi1EEES8_S8_EEENS6_IJNS7_ILi128EEENS7_ILi96EEENS7_ILi64EEEEEELi256ENS_6half_tEfNS_4arch4Sm90ELb0ELb0ELb1ELb0ELb1ELb0ELb1ELb1ELb0ELb1ELb0ELb0EEENS1_21CollectiveEpilogueFwdINS6_IJSA_NS7_ILi256EEESB_EEES9_SE_SG_Li256ELb0ELb1ELb0ELb0EEENS1_29StaticPersistentTileSchedulerILb0EEEEEEEEEvNT_6ParamsE,"ax",@progbits
	.align	128
.text._ZN7cutlass13device_kernelIN5flash11enable_sm90INS1_16FlashAttnFwdSm90INS1_25CollectiveMainloopFwdSm90ILi2EN4cute5tupleIJNS5_1CILi1EEES8_S8_EEENS6_IJNS7_ILi128EEENS7_ILi96EEENS7_ILi64EEEEEELi256ENS_6half_tEfNS_4arch4Sm90ELb0ELb0ELb1ELb0ELb1ELb0ELb1ELb1ELb0ELb1ELb0ELb0EEENS1_21CollectiveEpilogueFwdINS6_IJSA_NS7_ILi256EEESB_EEES9_SE_SG_Li256ELb0ELb1ELb0ELb0EEENS1_29StaticPersistentTileSchedulerILb0EEEEEEEEEvNT_6ParamsE:
        .type           _ZN7cutlass13device_kernelIN5flash11enable_sm90INS1_16FlashAttnFwdSm90INS1_25CollectiveMainloopFwdSm90ILi2EN4cute5tupleIJNS5_1CILi1EEES8_S8_EEENS6_IJNS7_ILi128EEENS7_ILi96EEENS7_ILi64EEEEEELi256ENS_6half_tEfNS_4arch4Sm90ELb0ELb0ELb1ELb0ELb1ELb0ELb1ELb1ELb0ELb1ELb0ELb0EEENS1_21CollectiveEpilogueFwdINS6_IJSA_NS7_ILi256EEESB_EEES9_SE_SG_Li256ELb0ELb1ELb0ELb0EEENS1_29StaticPersistentTileSchedulerILb0EEEEEEEEEvNT_6ParamsE,@function
        .size           _ZN7cutlass13device_kernelIN5flash11enable_sm90INS1_16FlashAttnFwdSm90INS1_25CollectiveMainloopFwdSm90ILi2EN4cute5tupleIJNS5_1CILi1EEES8_S8_EEENS6_IJNS7_ILi128EEENS7_ILi96EEENS7_ILi64EEEEEELi256ENS_6half_tEfNS_4arch4Sm90ELb0ELb0ELb1ELb0ELb1ELb0ELb1ELb1ELb0ELb1ELb0ELb0EEENS1_21CollectiveEpilogueFwdINS6_IJSA_NS7_ILi256EEESB_EEES9_SE_SG_Li256ELb0ELb1ELb0ELb0EEENS1_29StaticPersistentTileSchedulerILb0EEEEEEEEEvNT_6ParamsE,(.L_x_6449 - _ZN7cutlass13device_kernelIN5flash11enable_sm90INS1_16FlashAttnFwdSm90INS1_25CollectiveMainloopFwdSm90ILi2EN4cute5tupleIJNS5_1CILi1EEES8_S8_EEENS6_IJNS7_ILi128EEENS7_ILi96EEENS7_ILi64EEEEEELi256ENS_6half_tEfNS_4arch4Sm90ELb0ELb0ELb1ELb0ELb1ELb0ELb1ELb1ELb0ELb1ELb0ELb0EEENS1_21CollectiveEpilogueFwdINS6_IJSA_NS7_ILi256EEESB_EEES9_SE_SG_Li256ELb0ELb1ELb0ELb0EEENS1_29StaticPersistentTileSchedulerILb0EEEEEEEEEvNT_6ParamsE)
        .other          _ZN7cutlass13device_kernelIN5flash11enable_sm90INS1_16FlashAttnFwdSm90INS1_25CollectiveMainloopFwdSm90ILi2EN4cute5tupleIJNS5_1CILi1EEES8_S8_EEENS6_IJNS7_ILi128EEENS7_ILi96EEENS7_ILi64EEEEEELi256ENS_6half_tEfNS_4arch4Sm90ELb0ELb0ELb1ELb0ELb1ELb0ELb1ELb1ELb0ELb1ELb0ELb0EEENS1_21CollectiveEpilogueFwdINS6_IJSA_NS7_ILi256EEESB_EEES9_SE_SG_Li256ELb0ELb1ELb0ELb0EEENS1_29StaticPersistentTileSchedulerILb0EEEEEEEEEvNT_6ParamsE,@"STO_CUDA_ENTRY STV_DEFAULT"
_ZN7cutlass13device_kernelIN5flash11enable_sm90INS1_16FlashAttnFwdSm90INS1_25CollectiveMainloopFwdSm90ILi2EN4cute5tupleIJNS5_1CILi1EEES8_S8_EEENS6_IJNS7_ILi128EEENS7_ILi96EEENS7_ILi64EEEEEELi256ENS_6half_tEfNS_4arch4Sm90ELb0ELb0ELb1ELb0ELb1ELb0ELb1ELb1ELb0ELb1ELb0ELb0EEENS1_21CollectiveEpilogueFwdINS6_IJSA_NS7_ILi256EEESB_EEES9_SE_SG_Li256ELb0ELb1ELb0ELb0EEENS1_29StaticPersistentTileSchedulerILb0EEEEEEEEEvNT_6ParamsE:
        /* <DEDUP_REMOVED lines=13> */
[----:B------:R-:W-:Y:S01]  /*00d0*/  VOTEU.ALL UP1, P0 ;  /* 0x00000000003f7886 */ /* 0x000fe20000020000 */
[----:B------:R-:W-:-:S03]  /*00e0*/  VOTEU.ALL UP2, P0 ;  /* 0x00000000003f7886 */ /* 0x000fc60000040000 */
        /* <DEDUP_REMOVED lines=10> */
[----:B------:R0:W2:Y:S01]  /*0190*/  @!UP0 SYNCS.EXCH.64 URZ, [UR8+0x32400], UR4 ;  /* 0x03240004083f85b2 */ /* 0x0000a20008000100 */
[----:B------:R0:W3:Y:S05]  /*01a0*/  @!UP1 SYNCS.EXCH.64 URZ, [UR8+0x32410], UR4 ;  /* 0x03241004083f95b2 */ /* 0x0000ea0008000100 */
[----:B------:R0:W4:Y:S02]  /*01b0*/  @!UP2 SYNCS.EXCH.64 URZ, [UR8+0x32420], UR6 ;  /* 0x03242006083fa5b2 */ /* 0x0001240008000100 */
        /* <DEDUP_REMOVED lines=15> */
[----:B------:R0:W0:Y:S01]  /*02b0*/  SYNCS.EXCH.64 URZ, [UR8+0x32440], UR6 ;  /* 0x03244006083f75b2 */ /* 0x0000220008000100 */
[----:B------:R0:W0:Y:S01]  /*02c0*/  SYNCS.EXCH.64 URZ, [UR8+0x32438], UR4 ;  /* 0x03243804083f75b2 */ /* 0x0000220008000100 */
[----:B------:R0:W0:Y:S01]  /*02d0*/  SYNCS.EXCH.64 URZ, [UR8+0x32448], UR6 ;  /* 0x03244806083f75b2 */ /* 0x0000220008000100 */
[----:B------:R-:W-:Y:S01]  /*02e0*/  NOP ;  /* 0x0000000000007918 */ /* 0x000fe20000000000 */
.L_x_182:
        /* <DEDUP_REMOVED lines=22> */
.L_x_183:
        /* <DEDUP_REMOVED lines=18> */
.L_x_184:
        /* <DEDUP_REMOVED lines=22> */
.L_x_185:
        /* <DEDUP_REMOVED lines=23> */
.L_x_186:
        /* <DEDUP_REMOVED lines=8> */
.L_x_188:
        /* <DEDUP_REMOVED lines=21> */
[----:B------:R-:W-:Y:S02]  /*0a10*/  SHF.R.S32.HI R6, RZ, 0x4, R3 ;  /* 0x00000004ff067819 */ /* 0x000fe40000011403 */
[----:B------:R-:W-:Y:S01]  /*0a20*/  SHF.R.S32.HI R205, RZ, 0x7, R2 ;  /* 0x00000007ffcd7819 */ /* 0x000fe20000011402 */
[----:B------:R-:W-:Y:S01]  /*0a30*/  IMAD.IADD R203, R19, 0x1, -R4 ;  /* 0x0000000113cb7824 */ /* 0x000fe200078e0a04 */
[----:B------:R-:W-:-:S02]  /*0a40*/  LEA.HI R4, R0, R19, RZ, 0x5 ;  /* 0x0000001300047211 */ /* 0x000fc400078f28ff */
[----:B------:R-:W-:Y:S02]  /*0a50*/  LEA.HI R11, R0, R19, RZ, 0x2 ;  /* 0x00000013000b7211 */ /* 0x000fe400078f10ff */
[----:B------:R-:W-:Y:S01]  /*0a60*/  SHF.R.S32.HI R8, RZ, 0x1f, R203 ;  /* 0x0000001fff087819 */ /* 0x000fe200000114cb */
[----:B------:R-:W-:Y:S01]  /*0a70*/  IMAD.SHL.U32 R5, R4, 0x20, RZ ;  /* 0x0000002004057824 */ /* 0x000fe200078e00ff */
[C---:B------:R-:W-:Y:S02]  /*0a80*/  LOP3.LUT R4, R3.reuse, 0x3fffff0, RZ, 0xc0, !PT ;  /* 0x03fffff003047812 */ /* 0x040fe400078ec0ff */
[----:B------:R-:W-:Y:S02]  /*0a90*/  LEA.HI R7, R8, R203, RZ, 0x2 ;  /* 0x000000cb08077211 */ /* 0x000fe400078f10ff */
[----:B------:R-:W-:Y:S01]  /*0aa0*/  LEA.HI R3, R3, R6, RZ, 0x1 ;  /* 0x0000000603037211 */ /* 0x000fe200078f08ff */
[----:B------:R-:W-:Y:S01]  /*0ab0*/  IMAD.IADD R4, R19, 0x1, -R4 ;  /* 0x0000000113047824 */ /* 0x000fe200078e0a04 */
[----:B------:R-:W-:-:S02]  /*0ac0*/  SHF.R.S32.HI R9, RZ, 0x2, R7 ;  /* 0x00000002ff097819 */ /* 0x000fc40000011407 */
[----:B------:R-:W-:Y:S02]  /*0ad0*/  SHF.R.S32.HI R10, RZ, 0x1f, R7 ;  /* 0x0000001fff0a7819 */ /* 0x000fe40000011407 */
[----:B------:R-:W-:Y:S02]  /*0ae0*/  LOP3.LUT R3, R3, 0x1ffffffe, RZ, 0xc0, !PT ;  /* 0x1ffffffe03037812 */ /* 0x000fe400078ec0ff */
[----:B------:R-:W-:Y:S02]  /*0af0*/  LEA.HI R10, R10, R9, RZ, 0x3 ;  /* 0x000000090a0a7211 */ /* 0x000fe400078f18ff */
[----:B------:R-:W-:Y:S02]  /*0b00*/  IADD3 R3, R6, -R3, RZ ;  /* 0x8000000306037210 */ /* 0x000fe40007ffe0ff */
[----:B------:R-:W-:Y:S02]  /*0b10*/  LOP3.LUT R10, R10, 0xfffffff8, RZ, 0xc0, !PT ;  /* 0xfffffff80a0a7812 */ /* 0x000fe400078ec0ff */
[----:B------:R-:W-:-:S02]  /*0b20*/  LEA.HI R8, R8, R203, RZ, 0x5 ;  /* 0x000000cb08087211 */ /* 0x000fc400078f28ff */
[----:B------:R-:W-:Y:S01]  /*0b30*/  LEA.HI R2, R2, R205, RZ, 0x1 ;  /* 0x000000cd02027211 */ /* 0x000fe200078f08ff */
[----:B------:R-:W-:Y:S01]  /*0b40*/  IMAD.IADD R9, R9, 0x1, -R10 ;  /* 0x0000000109097824 */ /* 0x000fe200078e0a0a */
[----:B------:R-:W-:Y:S02]  /*0b50*/  LOP3.LUT R6, R11, 0xfffffffc, RZ, 0xc0, !PT ;  /* 0xfffffffc0b067812 */ /* 0x000fe400078ec0ff */
[----:B------:R-:W-:Y:S02]  /*0b60*/  LEA.HI R200, R0, R19, RZ, 0x3 ;  /* 0x0000001300c87211 */ /* 0x000fe400078f18ff */
[----:B------:R-:W-:Y:S01]  /*0b70*/  SHF.R.S32.HI R8, RZ, 0x5, R8 ;  /* 0x00000005ff087819 */ /* 0x000fe20000011408 */
[----:B------:R-:W-:Y:S01]  /*0b80*/  IMAD.IADD R6, R19, 0x1, -R6 ;  /* 0x0000000113067824 */ /* 0x000fe200078e0a06 */
[----:B------:R-:W-:Y:S02]  /*0b90*/  LOP3.LUT R2, R2, 0x3fffffe, RZ, 0xc0, !PT ;  /* 0x03fffffe02027812 */ /* 0x000fe400078ec0ff */
[----:B------:R-:W-:Y:S01]  /*0ba0*/  LOP3.LUT R10, R200, 0xfffffff8, RZ, 0xc0, !PT ;  /* 0xfffffff8c80a7812 */ /* 0x000fe200078ec0ff */
[----:B------:R-:W-:Y:S01]  /*0bb0*/  IMAD R9, R8, 0x10, R9 ;  /* 0x0000001008097824 */ /* 0x000fe200078e0209 */
[----:B------:R-:W-:Y:S01]  /*0bc0*/  LOP3.LUT R5, R5, 0xfffffc00, RZ, 0xc0, !PT ;  /* 0xfffffc0005057812 */ /* 0x000fe200078ec0ff */
[----:B------:R-:W-:Y:S01]  /*0bd0*/  IMAD.IADD R2, R205, 0x1, -R2 ;  /* 0x00000001cd027824 */ /* 0x000fe200078e0a02 */
[----:B------:R-:W-:Y:S01]  /*0be0*/  LEA.HI R0, R6, R6, RZ, 0x1 ;  /* 0x0000000606007211 */ /* 0x000fe200078f08ff */
[----:B------:R-:W-:Y:S01]  /*0bf0*/  IMAD.IADD R19, R19, 0x1, -R10 ;  /* 0x0000000113137824 */ /* 0x000fe200078e0a0a */
[----:B------:R-:W-:Y:S01]  /*0c00*/  SHF.R.S32.HI R200, RZ, 0x3, R200 ;  /* 0x00000003ffc87819 */ /* 0x000fe200000114c8 */
[----:B------:R-:W-:-:S02]  /*0c10*/  IMAD R206, R2, 0x40, R9 ;  /* 0x0000004002ce7824 */ /* 0x000fc400078e0209 */
[----:B------:R-:W-:Y:S01]  /*0c20*/  IMAD R4, R4, 0x40, R5 ;  /* 0x0000004004047824 */ /* 0x000fe200078e0205 */
[----:B------:R-:W-:Y:S01]  /*0c30*/  LOP3.LUT R5, R0, 0x1ffffffe, RZ, 0xc0, !PT ;  /* 0x1ffffffe00057812 */ /* 0x000fe200078ec0ff */
[----:B------:R-:W-:Y:S01]  /*0c40*/  IMAD.SHL.U32 R2, R19, 0x8, RZ ;  /* 0x0000000813027824 */ /* 0x000fe200078e00ff */
[----:B------:R-:W-:Y:S01]  /*0c50*/  LOP3.LUT R0, R7, 0x7ffffffc, RZ, 0xc0, !PT ;  /* 0x7ffffffc07007812 */ /* 0x000fe200078ec0ff */
[----:B------:R-:W-:Y:S01]  /*0c60*/  IMAD R209, R3, 0x8, R4 ;  /* 0x0000000803d17824 */ /* 0x000fe200078e0204 */
[----:B------:R-:W-:Y:S01]  /*0c70*/  IADD3 R5, R6, -R5, RZ ;  /* 0x8000000506057210 */ /* 0x000fe20007ffe0ff */
[C---:B------:R-:W-:Y:S02]  /*0c80*/  VIADD R18, R2.reuse, 0x40 ;  /* 0x0000004002127836 */ /* 0x040fe40000000000 */
[C---:B------:R-:W-:Y:S01]  /*0c90*/  VIADD R17, R2.reuse, 0x80 ;  /* 0x0000008002117836 */ /* 0x040fe20000000000 */
[----:B------:R-:W-:Y:S01]  /*0ca0*/  LEA R208, R5, R206, 0x3 ;  /* 0x000000ce05d07211 */ /* 0x000fe200078e18ff */
[----:B------:R-:W-:Y:S01]  /*0cb0*/  VIADD R16, R2, 0xc0 ;  /* 0x000000c002107836 */ /* 0x000fe20000000000 */
[----:B------:R-:W-:Y:S01]  /*0cc0*/  SHF.R.S32.HI R213, RZ, 0x1f, R18 ;  /* 0x0000001fffd57819 */ /* 0x000fe20000011412 */
[----:B------:R-:W-:Y:S01]  /*0cd0*/  IMAD.IADD R207, R203, 0x1, -R0 ;  /* 0x00000001cbcf7824 */ /* 0x000fe200078e0a00 */
[----:B------:R-:W-:-:S02]  /*0ce0*/  SHF.R.S32.HI R212, RZ, 0x1f, R17 ;  /* 0x0000001fffd47819 */ /* 0x000fc40000011411 */
[----:B------:R-:W-:-:S07]  /*0cf0*/  SHF.R.S32.HI R211, RZ, 0x1f, R16 ;  /* 0x0000001fffd37819 */ /* 0x000fce0000011410 */
.L_x_222:
[----:B------:R-:W0:Y:S01]  /*0d00*/  SHFL.IDX PT, R0, R205, RZ, 0x1f ;  /* 0x00001fffcd007589 */ /* 0x000e2200000e0000 */
[----:B------:R-:W1:Y:S01]  /*0d10*/  S2UR UR45, SR_CgaCtaId ;  /* 0x00000000002d79c3 */ /* 0x000e620000008800 */
[----:B------:R-:W-:Y:S01]  /*0d20*/  ULDC UR4, c[0x0][0xd38] ;  /* 0x00034e0000047ab9 */ /* 0x000fe20000000800 */
[----:B------:R-:W-:Y:S01]  /*0d30*/  ULDC.64 UR6, c[0x0][0x418] ;  /* 0x0001060000067ab9 */ /* 0x000fe20000000a00 */
[----:B------:R-:W-:Y:S02]  /*0d40*/  UISETP.NE.AND UP1, UPT, UR4, 0x1, UPT ;  /* 0x000000010400788c */ /* 0x000fe4000bf25270 */
[----:B------:R-:W-:Y:S01]  /*0d50*/  UISETP.NE.U32.AND UP0, UPT, UR6, URZ, UPT ;  /* 0x0000003f0600728c */ /* 0x000fe2000bf05070 */
[----:B------:R-:W-:Y:S01]  /*0d60*/  UMOV UR51, 0x400 ;  /* 0x0000040000337882 */ /* 0x000fe20000000000 */
[----:B------:R-:W-:Y:S02]  /*0d70*/  ULDC UR4, c[0x0][0xd44] ;  /* 0x0003510000047ab9 */ /* 0x000fe40000000800 */
[----:B------:R-:W-:Y:S01]  /*0d80*/  UISETP.NE.AND.EX UP0, UPT, UR7, URZ, UPT, UP0 ;  /* 0x0000003f0700728c */ /* 0x000fe2000bf05300 */
[----:B------:R-:W-:Y:S01]  /*0d90*/  ULDC UR47, c[0x0][0x424] ;  /* 0x00010900002f7ab9 */ /* 0x000fe20000000800 */
[----:B------:R-:W-:-:S02]  /*0da0*/  UISETP.NE.AND UP2, UPT, UR4, 0x1, UPT ;  /* 0x000000010400788c */ /* 0x000fc4000bf45270 */
[----:B------:R-:W-:Y:S01]  /*0db0*/  USEL UR47, UR47, 0x1, UP0 ;  /* 0x000000012f2f7887 */ /* 0x000fe20008000000 */
[----:B------:R-:W-:Y:S01]  /*0dc0*/  @UP1 ULDC UR4, c[0x0][0xd3c] ;  /* 0x00034f0000041ab9 */ /* 0x000fe20000000800 */
[----:B------:R-:W-:Y:S01]  /*0dd0*/  ULDC UR7, c[0x0][0x2f0] ;  /* 0x0000bc0000077ab9 */ /* 0x000fe20000000800 */
[----:B------:R-:W-:Y:S02]  /*0de0*/  UIMAD.WIDE.U32 UR4, UR44, UR4, URZ ;  /* 0x000000042c0472a5 */ /* 0x000fe4000f8e003f */
[----:B------:R-:W-:Y:S01]  /*0df0*/  UIMAD UR47, UR47, UR7, URZ ;  /* 0x000000072f2f72a4 */ /* 0x000fe2000f8e023f */
[----:B------:R-:W-:Y:S01]  /*0e00*/  @UP1 ULDC UR8, c[0x0][0xd40] ;  /* 0x0003500000081ab9 */ /* 0x000fe20000000800 */
        /* <DEDUP_REMOVED lines=17> */
[----:B------:R-:W-:Y:S02]  /*0f20*/  UIADD3 UR8, UR8, 0x22400, URZ ;  /* 0x0002240008087890 */ /* 0x000fe4000fffe03f */
[----:B------:R-:W-:-:S02]  /*0f30*/  USHF.R.U32.HI UR46, URZ, 0x1f, UR7 ;  /* 0x0000001f3f2e7899 */ /* 0x000fc40008011607 */
[----:B------:R-:W-:Y:S02]  /*0f40*/  USHF.R.U32.HI UR8, URZ, 0x4, UR8 ;  /* 0x000000043f087899 */ /* 0x000fe40008011608 */
[----:B------:R-:W-:Y:S02]  /*0f50*/  ULEA.HI.SX32 UR46, UR7, UR46, 0x1c ;  /* 0x0000002e072e7291 */ /* 0x000fe4000f8fe23f */
[----:B------:R-:W-:Y:S01]  /*0f60*/  ULOP3.LUT UR50, UR8, 0x3fff, URZ, 0xc0, !UPT ;  /* 0x00003fff08327892 */ /* 0x000fe2000f8ec03f */
[----:B---3-5:R-:W-:Y:S11]  /*0f70*/  @!P0 BRA `(.L_x_189) ;  /* 0x0000000000408947 */ /* 0x028ff60003800000 */
        /* <DEDUP_REMOVED lines=16> */
.L_x_189:
        /* <DEDUP_REMOVED lines=8> */
.L_x_274:
[----:B0-----:R-:W-:Y:S01]  /*1100*/  IMAD.U32 R3, RZ, RZ, UR40 ;  /* 0x00000028ff037e24 */ /* 0x001fe2000f8e00ff */
[----:B------:R-:W-:Y:S05]  /*1110*/  WARPSYNC.ALL ;  /* 0x0000000000007948 */ /* 0x000fea0003800000 */
[----:B------:R0:W-:Y:S01]  /*1120*/  BAR.SYNC.DEFER_BLOCKING R161, 0x100 ;  /* 0x000400a10000751d */ /* 0x0001e20000010000 */
[----:B------:R-:W-:-:S13]  /*1130*/  ISETP.NE.AND P0, PT, R3, 0x3, PT ;  /* 0x000000030300780c */ /* 0x000fda0003f05270 */
[----:B0-----:R-:W-:Y:S05]  /*1140*/  @!P0 BRA `(.L_x_191) ;  /* 0x0000000000048947 */ /* 0x001fea0003800000 */
[----:B------:R-:W-:Y:S01]  /*1150*/  BPT.TRAP 0x1 ;  /* 0x000000040000795c */ /* 0x000fe20000300000 */
.L_x_191:
[----:B------:R-:W-:Y:S01]  /*1160*/  ULEA UR27, UR37, UR51, 0x3 ;  /* 0x00000033251b7291 */ /* 0x000fe2000f8e183f */
[----:B------:R-:W-:-:S05]  /*1170*/  IMAD.U32 R3, RZ, RZ, UR36 ;  /* 0x00000024ff037e24 */ /* 0x000fca000f8e00ff */
[----:B------:R-:W-:-:S04]  /*1180*/  SHF.L.U32 R3, R3, 0x1f, RZ ;  /* 0x0000001f03037819 */ /* 0x000fc800000006ff */
[----:B------:R0:W1:Y:S01]  /*1190*/  SYNCS.PHASECHK.TRANS64.TRYWAIT P1, [UR27+0x32430], R3 ;  /* 0x03243003ff0075a7 */ /* 0x000062000802015b */
[----:B------:R-:W-:Y:S05]  /*11a0*/  @!P0 BRA `(.L_x_192) ;  /* 0x0000000000048947 */ /* 0x000fea0003800000 */
[----:B------:R-:W-:Y:S01]  /*11b0*/  BPT.TRAP 0x1 ;  /* 0x000000040000795c */ /* 0x000fe20000300000 */
.L_x_192:
[----:B-1----:R-:W-:Y:S05]  /*11c0*/  @P1 BRA `(.L_x_193) ;  /* 0x0000000000081947 */ /* 0x002fea0003800000 */
[----:B------:R-:W1:Y:S02]  /*11d0*/  SYNCS.PHASECHK.TRANS64.TRYWAIT P1, [UR27+0x32430], R3 ;  /* 0x03243003ff0075a7 */ /* 0x000e64000802015b */
[----:B-1----:R-:W-:Y:S05]  /*11e0*/  @!P1 BRA `(.L_x_194) ;  /* 0x000000c400209947 */ /* 0x002fea0003800000 */
.L_x_193:
[----:B------:R-:W-:Y:S01]  /*11f0*/  ULEA UR4, UR42, UR51, 0xd ;  /* 0x000000332a047291 */ /* 0x000fe2000f8e683f */
[----:B------:R-:W-:Y:S01]  /*1200*/  WARPGROUP.ARRIVE ;  /* 0x00000000000079c5 */ /* 0x000fe20000000000 */
[----:B------:R-:W-:Y:S02]  /*1210*/  UIADD3 UR5, UR51, 0x1c400, URZ ;  /* 0x0001c40033057890 */ /* 0x000fe4000fffe03f */
[----:B------:R-:W-:Y:S02]  /*1220*/  UIADD3 UR4, UR4, 0x18400, URZ ;  /* 0x0001840004047890 */ /* 0x000fe4000fffe03f */
[----:B------:R-:W-:Y:S02]  /*1230*/  USHF.R.U32.HI UR5, URZ, 0x4, UR5 ;  /* 0x000000043f057899 */ /* 0x000fe40008011605 */
[----:B------:R-:W-:Y:S02]  /*1240*/  USHF.R.U32.HI UR4, URZ, 0x4, UR4 ;  /* 0x000000043f047899 */ /* 0x000fe40008011604 */
[----:B------:R-:W-:-:S02]  /*1250*/  ULOP3.LUT UR5, UR5, 0x3fff, URZ, 0xc0, !UPT ;  /* 0x00003fff05057892 */ /* 0x000fc4000f8ec03f */
[----:B------:R-:W-:Y:S02]  /*1260*/  ULOP3.LUT UR4, UR4, 0x3fff, URZ, 0xc0, !UPT ;  /* 0x00003fff04047892 */ /* 0x000fe4000f8ec03f */
[----:B------:R-:W-:Y:S02]  /*1270*/  ULOP3.LUT UR24, UR5, 0x10000, URZ, 0xfc, !UPT ;  /* 0x0001000005187892 */ /* 0x000fe4000f8efc3f */
[----:B------:R-:W-:Y:S02]  /*1280*/  ULOP3.LUT UR4, UR4, 0x10000, URZ, 0xfc, !UPT ;  /* 0x0001000004047892 */ /* 0x000fe4000f8efc3f */
[----:B------:R-:W-:Y:S01]  /*1290*/  UIMAD UR6, UR37, 0x300, UR24 ;  /* 0x00000300250678a4 */ /* 0x000fe2000f8e0218 */
[----:B------:R-:W-:Y:S01]  /*12a0*/  UMOV UR5, 0x40000040 ;  /* 0x4000004000057882 */ /* 0x000fe20000000000 */
[----:B------:R-:W-:Y:S01]  /*12b0*/  UMOV UR7, 0x40000040 ;  /* 0x4000004000077882 */ /* 0x000fe20000000000 */
[----:B------:R-:W-:Y:S02]  /*12c0*/  UIADD3 UR8, UR4, 0x2, URZ ;  /* 0x0000000204087890 */ /* 0x000fe4000fffe03f */
[----:B------:R-:W-:Y:S01]  /*12d0*/  UIADD3 UR10, UR6, 0x2, URZ ;  /* 0x00000002060a7890 */ /* 0x000fe2000fffe03f */
[----:B------:R-:W-:-:S03]  /*12e0*/  UMOV UR9, 0x40000040 ;  /* 0x4000004000097882 */ /* 0x000fc60000000000 */
[----:B------:R-:W-:Y:S01]  /*12f0*/  HGMMA.64x96x16.F32 R24, gdesc[UR4], RZ, !UPT, gsb0 ;  /* 0x01600000041879f0 */ /* 0x000fe2000c0008ff */
[----:B------:R-:W-:Y:S01]  /*1300*/  UMOV UR11, 0x40000040 ;  /* 0x40000040000b7882 */ /* 0x000fe20000000000 */
[----:B------:R-:W-:Y:S02]  /*1310*/  UIADD3 UR12, UR4, 0x4, URZ ;  /* 0x00000004040c7890 */ /* 0x000fe4000fffe03f */
[----:B------:R-:W-:Y:S01]  /*1320*/  UIADD3 UR14, UR6, 0x4, URZ ;  /* 0x00000004060e7890 */ /* 0x000fe2000fffe03f */
[----:B------:R-:W-:Y:S01]  /*1330*/  UMOV UR13, 0x40000040 ;  /* 0x40000040000d7882 */ /* 0x000fe20000000000 */
[----:B------:R-:W-:Y:S01]  /*1340*/  UMOV UR15, 0x40000040 ;  /* 0x40000040000f7882 */ /* 0x000fe20000000000 */
[----:B------:R-:W-:Y:S02]  /*1350*/  UIADD3 UR16, UR4, 0x6, URZ ;  /* 0x0000000604107890 */ /* 0x000fe4000fffe03f */
[----:B------:R-:W-:Y:S01]  /*1360*/  UIADD3 UR18, UR6, 0x6, URZ ;  /* 0x0000000606127890 */ /* 0x000fe2000fffe03f */
[----:B------:R-:W-:Y:S01]  /*1370*/  UMOV UR17, 0x40000040 ;  /* 0x4000004000117882 */ /* 0x000fe20000000000 */
[----:B------:R-:W-:Y:S01]  /*1380*/  UMOV UR19, 0x40000040 ;  /* 0x4000004000137882 */ /* 0x000fe20000000000 */
[----:B------:R-:W-:-:S02]  /*1390*/  WARPGROUP.DEPBAR.LE gsb0, 0x0 ;  /* 0x00008000000079c5 */ /* 0x000fc40000010000 */
        /* <DEDUP_REMOVED lines=9> */
[----:B------:R-:W2:Y:S02]  /*1430*/  SYNCS.PHASECHK.TRANS64.TRYWAIT P1, [UR51+0x32410], R0 ;  /* 0x03241000ff0075a7 */ /* 0x000ea40008020173 */
[----:B--2---:R-:W-:Y:S05]  /*1440*/  @!P1 BRA `(.L_x_195) ;  /* 0x000000c000a09947 */ /* 0x004fea0003800000 */
.L_x_275:
[----:B------:R-:W-:Y:S05]  /*1450*/  @!P0 BRA `(.L_x_196) ;  /* 0x0000000000048947 */ /* 0x000fea0003800000 */
[----:B------:R-:W-:Y:S01]  /*1460*/  BPT.TRAP 0x1 ;  /* 0x000000040000795c */ /* 0x000fe20000300000 */
.L_x_196:
[----:B------:R3:W4:Y:S01]  /*1470*/  SYNCS.PHASECHK.TRANS64.TRYWAIT P1, [UR27+0x32450], R3 ;  /* 0x03245003ff0075a7 */ /* 0x000722000802015b */
[----:B------:R-:W-:Y:S05]  /*1480*/  @!P0 BRA `(.L_x_197) ;  /* 0x0000000000048947 */ /* 0x000fea0003800000 */
[----:B------:R-:W-:Y:S01]  /*1490*/  BPT.TRAP 0x1 ;  /* 0x000000040000795c */ /* 0x000fe20000300000 */
.L_x_197:
[----:B----4-:R-:W-:Y:S05]  /*14a0*/  @P1 BRA `(.L_x_198) ;  /* 0x0000000000081947 */ /* 0x010fea0003800000 */
[----:B------:R-:W4:Y:S02]  /*14b0*/  SYNCS.PHASECHK.TRANS64.TRYWAIT P1, [UR27+0x32450], R3 ;  /* 0x03245003ff0075a7 */ /* 0x000f24000802015b */
[----:B----4-:R-:W-:Y:S05]  /*14c0*/  @!P1 BRA `(.L_x_199) ;  /* 0x000000c000989947 */ /* 0x010fea0003800000 */
.L_x_198:
[----:B------:R-:W-:Y:S01]  /*14d0*/  UIADD3 UR51, UR51, 0x400, URZ ;  /* 0x0000040033337890 */ /* 0x000fe2000fffe03f */
[----:B------:R-:W-:Y:S01]  /*14e0*/  WARPGROUP.ARRIVE ;  /* 0x00000000000079c5 */ /* 0x000fe20000000000 */
[----:B------:R-:W-:-:S05]  /*14f0*/  ULOP3.LUT UR6, UR50, 0x10000, URZ, 0xfc, !UPT ;  /* 0x0001000032067892 */ /* 0x000fca000f8efc3f */
[----:B--2---:R-:W2:Y:S01]  /*1500*/  S2R R0, SR_TID.X ;  /* 0x0000000000007919 */ /* 0x004ea20000002100 */
[----:B------:R-:W-:Y:S01]  /*1510*/  USHF.R.U32.HI UR26, URZ, 0x4, UR51 ;  /* 0x000000043f1a7899 */ /* 0x000fe20008011633 */
[----:B------:R-:W-:Y:S01]  /*1520*/  UMOV UR21, 0x40000040 ;  /* 0x4000004000157882 */ /* 0x000fe20000000000 */
[----:B------:R-:W-:Y:S02]  /*1530*/  UMOV UR23, 0x40000040 ;  /* 0x4000004000177882 */ /* 0x000fe40000000000 */
[----:B------:R-:W-:Y:S01]  /*1540*/  ULOP3.LUT UR26, UR26, 0x3fff, URZ, 0xc0, !UPT ;  /* 0x00003fff1a1a7892 */ /* 0x000fe2000f8ec03f */
[----:B------:R-:W-:-:S03]  /*1550*/  UMOV UR20, UR6 ;  /* 0x0000000600147c82 */ /* 0x000fc60008000000 */
[----:B------:R-:W-:-:S04]  /*1560*/  ULOP3.LUT UR25, UR26, 0x10000, URZ, 0xfc, !UPT ;  /* 0x000100001a197892 */ /* 0x000fc8000f8efc3f */
[----:B------:R-:W-:-:S07]  /*1570*/  UIMAD UR7, UR37, 0xc00, UR25 ;  /* 0x00000c00250778a4 */ /* 0x000fce000f8e0219 */
[----:B------:R-:W-:Y:S02]  /*1580*/  UMOV UR22, UR7 ;  /* 0x0000000700167c82 */ /* 0x000fe40008000000 */
[----:B------:R-:W-:Y:S01]  /*1590*/  HGMMA.64x96x16.F32 R24, gdesc[UR20], R24, gsb0 ;  /* 0x01600000141879f0 */ /* 0x000fe20008000818 */
        /* <DEDUP_REMOVED lines=8> */
[----:B------:R-:W-:Y:S01]  /*1620*/  HGMMA.64x96x16.F32 R24, gdesc[UR20], R24, gsb0 ;  /* 0x01600000141879f0 */ /* 0x000fe20008000818 */
[----:B------:R-:W-:Y:S02]  /*1630*/  UIADD3 UR20, UR6, 0x4, URZ ;  /* 0x0000000406147890 */ /* 0x000fe4000fffe03f */
[----:B------:R-:W-:Y:S01]  /*1640*/  UIADD3 UR22, UR7, 0x4, URZ ;  /* 0x0000000407167890 */ /* 0x000fe2000fffe03f */
[----:B------:R-:W-:Y:S01]  /*1650*/  UMOV UR21, 0x40000040 ;  /* 0x4000004000157882 */ /* 0x000fe20000000000 */
[----:B------:R-:W-:Y:S01]  /*1660*/  UMOV UR23, 0x40000040 ;  /* 0x4000004000177882 */ /* 0x000fe20000000000 */
        /* <DEDUP_REMOVED lines=93> */
[----:B------:R-:W-:Y:S03]  /*1c40*/  HGMMA.64x96x16.F32 R24, gdesc[UR20], R24, gsb0 ;  /* 0x01600000141879f0 */ /* 0x000fe60008000818 */
[----:B------:R-:W-:Y:S02]  /*1c50*/  WARPGROUP.DEPBAR.LE gsb0, 0x0 ;  /* 0x00008000000079c5 */ /* 0x000fe40000010000 */
[----:B------:R2:W-:Y:S06]  /*1c60*/  BAR.ARV R0, 0x100 ;  /* 0x000400000000751d */ /* 0x0005ec0000002000 */
[----:B------:R-:W-:Y:S05]  /*1c70*/  @!P0 BRA `(.L_x_200) ;  /* 0x0000000000048947 */ /* 0x000fea0003800000 */
[----:B------:R-:W-:Y:S01]  /*1c80*/  BPT.TRAP 0x1 ;  /* 0x000000040000795c */ /* 0x000fe20000300000 */
.L_x_200:
        /* <DEDUP_REMOVED lines=8> */
[----:B------:R-:W4:Y:S01]  /*1d10*/  MUFU.TANH R24, R24 ;  /* 0x0000001800187308 */ /* 0x000f220000002400 */
        /* <DEDUP_REMOVED lines=8> */
[----:B0--3--:R-:W-:-:S02]  /*1da0*/  IMAD R3, R207, -0x2, R4 ;  /* 0xfffffffecf037824 */ /* 0x009fc400078e0204 */
[----:B------:R-:W-:Y:S01]  /*1db0*/  FMUL.FTZ R37, R37, UR7 ;  /* 0x0000000725257c20 */ /* 0x000fe20008410000 */
[----:B------:R-:W-:Y:S01]  /*1dc0*/  FMUL.FTZ R34, R34, UR7 ;  /* 0x0000000722227c20 */ /* 0x000fe20008410000 */
[----:B------:R-:W-:Y:S01]  /*1dd0*/  FMUL.FTZ R40, R40, UR7 ;  /* 0x0000000728287c20 */ /* 0x000fe20008410000 */
[----:B------:R-:W-:Y:S01]  /*1de0*/  FMUL.FTZ R35, R35, UR7 ;  /* 0x0000000723237c20 */ /* 0x000fe20008410000 */
[----:B------:R-:W-:Y:S01]  /*1df0*/  ISETP.GT.AND P2, PT, R3, RZ, PT ;  /* 0x000000ff0300720c */ /* 0x000fe20003f44270 */
[----:B------:R-:W-:Y:S01]  /*1e00*/  FMUL.FTZ R41, R41, UR7 ;  /* 0x0000000729297c20 */ /* 0x000fe20008410000 */
[----:B------:R-:W0:Y:S01]  /*1e10*/  MUFU.TANH R28, R28 ;  /* 0x0000001c001c7308 */ /* 0x000e220000002400 */
[C---:B------:R-:W-:Y:S01]  /*1e20*/  ISETP.GT.AND P1, PT, R3.reuse, 0x1, PT ;  /* 0x000000010300780c */ /* 0x040fe20003f24270 */
[----:B------:R-:W-:Y:S01]  /*1e30*/  FMUL.FTZ R38, R38, UR7 ;  /* 0x0000000726267c20 */ /* 0x000fe20008410000 */
[----:B------:R-:W-:Y:S01]  /*1e40*/  ISETP.GT.AND P6, PT, R3, 0x8, PT ;  /* 0x000000080300780c */ /* 0x000fe20003fc4270 */
[----:B------:R-:W-:Y:S01]  /*1e50*/  FMUL.FTZ R44, R44, UR7 ;  /* 0x000000072c2c7c20 */ /* 0x000fe20008410000 */
[----:B----4-:R-:W-:Y:S01]  /*1e60*/  FSEL R24, R24, -INF , P2 ;  /* 0xff80000018187808 */ /* 0x010fe20001000000 */
        /* <DEDUP_REMOVED lines=11> */
[----:B0-----:R-:W-:Y:S01]  /*1f20*/  FSEL R28, R28, -INF , P6 ;  /* 0xff8000001c1c7808 */ /* 0x001fe20003000000 */
[----:B------:R-:W-:Y:S01]  /*1f30*/  FMUL.FTZ R43, R43, UR7 ;  /* 0x000000072b2b7c20 */ /* 0x000fe20008410000 */
[----:B------:R-:W-:Y:S01]  /*1f40*/  FMUL.FTZ R49, R49, UR7 ;  /* 0x0000000731317c20 */ /* 0x000fe20008410000 */
[----:B------:R-:W-:Y:S01]  /*1f50*/  FMUL.FTZ R46, R46, UR7 ;  /* 0x000000072e2e7c20 */ /* 0x000fe20008410000 */
[----:B------:R-:W-:Y:S01]  /*1f60*/  FMNMX.FTZ R5, R28, R5, !PT ;  /* 0x000000051c057209 */ /* 0x000fe20007810000 */
[----:B------:R-:W-:Y:S01]  /*1f70*/  FMUL.FTZ R52, R52, UR7 ;  /* 0x0000000734347c20 */ /* 0x000fe20008410000 */
[----:B------:R-:W-:Y:S01]  /*1f80*/  FMUL.FTZ R47, R47, UR7 ;  /* 0x000000072f2f7c20 */ /* 0x000fe20008410000 */
[----:B------:R-:W0:Y:S01]  /*1f90*/  MUFU.TANH R26, R26 ;  /* 0x0000001a001a7308 */ /* 0x000e220000002400 */
        /* <DEDUP_REMOVED lines=16> */
[----:B0-----:R-:W-:Y:S01]  /*20a0*/  FSEL R9, R26, -INF , P2 ;  /* 0xff8000001a097808 */ /* 0x001fe20001000000 */
[----:B------:R-:W-:Y:S01]  /*20b0*/  FMUL.FTZ R59, R59, UR7 ;  /* 0x000000073b3b7c20 */ /* 0x000fe20008410000 */
[----:B------:R-:W-:Y:S01]  /*20c0*/  ISETP.GT.AND P2, PT, R3, 0x18, PT ;  /* 0x000000180300780c */ /* 0x000fe20003f44270 */
[----:B------:R-:W-:Y:S01]  /*20d0*/  FMUL.FTZ R64, R64, UR7 ;  /* 0x0000000740407c20 */ /* 0x000fe20008410000 */
[----:B------:R-:W-:Y:S01]  /*20e0*/  FMUL.FTZ R62, R62, UR7 ;  /* 0x000000073e3e7c20 */ /* 0x000fe20008410000 */
[----:B------:R-:W-:Y:S01]  /*20f0*/  FMUL.FTZ R65, R65, UR7 ;  /* 0x0000000741417c20 */ /* 0x000fe20008410000 */
[----:B------:R-:W-:Y:S01]  /*2100*/  FMUL.FTZ R63, R63, UR7 ;  /* 0x000000073f3f7c20 */ /* 0x000fe20008410000 */
[----:B------:R-:W0:Y:S01]  /*2110*/  MUFU.TANH R30, R30 ;  /* 0x0000001e001e7308 */ /* 0x000e220000002400 */
[----:B---3--:R-:W-:Y:S01]  /*2120*/  FSEL R27, R27, -INF , P1 ;  /* 0xff8000001b1b7808 */ /* 0x008fe20000800000 */
[----:B------:R-:W-:Y:S01]  /*2130*/  FMUL.FTZ R68, R68, UR7 ;  /* 0x0000000744447c20 */ /* 0x000fe20008410000 */
[----:B------:R-:W-:Y:S01]  /*2140*/  ISETP.GT.AND P1, PT, R3, 0x19, PT ;  /* 0x000000190300780c */ /* 0x000fe20003f24270 */
        /* <DEDUP_REMOVED lines=8> */
[----:B------:R-:W-:Y:S01]  /*21d0*/  ULDC UR10, c[0x0][0xa80] ;  /* 0x0002a000000a7ab9 */ /* 0x000fe20000000800 */
[----:B------:R-:W-:Y:S01]  /*21e0*/  FMNMX.FTZ R5, R162, R5, !PT ;  /* 0x00000005a2057209 */ /* 0x000fe20007810000 */
[----:B------:R-:W-:-:S02]  /*21f0*/  UIADD3 UR6, UR27, 0x32440, URZ ;  /* 0x000324401b067890 */ /* 0x000fc4000fffe03f */
[----:B------:R-:W1:Y:S01]  /*2200*/  MUFU.TANH R31, R31 ;  /* 0x0000001f001f7308 */ /* 0x000e620000002400 */
[----:B0-----:R-:W-:Y:S01]  /*2210*/  FSEL R11, R30, -INF , P6 ;  /* 0xff8000001e0b7808 */ /* 0x001fe20003000000 */
[----:B------:R-:W-:Y:S01]  /*2220*/  UPRMT UR6, UR45, 0x654, UR6 ;  /* 0x000006542d067896 */ /* 0x000fe20008000006 */
[----:B------:R-:W-:Y:S01]  /*2230*/  ISETP.GT.AND P6, PT, R3, 0x20, PT ;  /* 0x000000200300780c */ /* 0x000fe20003fc4270 */
[----:B------:R-:W-:Y:S01]  /*2240*/  ULOP3.LUT UR26, UR26, 0x3000000, URZ, 0xfc, !UPT ;  /* 0x030000001a1a7892 */ /* 0x000fe2000f8efc3f */
[----:B------:R-:W-:Y:S01]  /*2250*/  FMNMX.FTZ R4, R11, R4, !PT ;  /* 0x000000040b047209 */ /* 0x000fe20007810000 */
[----:B------:R-:W-:Y:S02]  /*2260*/  UMOV UR7, 0x40000040 ;  /* 0x4000004000077882 */ /* 0x000fe40000000000 */
[----:B------:R-:W0:Y:S01]  /*2270*/  MUFU.TANH R37, R37 ;  /* 0x0000002500257308 */ /* 0x000e220000002400 */
[----:B---3--:R-:W-:Y:S01]  /*2280*/  FSEL R164, R36, -INF , P2 ;  /* 0xff80000024a47808 */ /* 0x008fe20001000000 */
[----:B------:R-:W-:Y:S01]  /*2290*/  UIMAD UR11, UR37, 0xc00, UR26 ;  /* 0x00000c00250b78a4 */ /* 0x000fe2000f8e021a */
[----:B------:R-:W-:Y:S02]  /*22a0*/  SYNCS.ARRIVE.TRANS64.RED.A1T0 RZ, [UR6], RZ ;  /* 0x000000ffffff79a7 */ /* 0x000fe40008100406 */
[----:B------:R-:W-:-:S03]  /*22b0*/  FMNMX.FTZ R5, R164, R5, !PT ;  /* 0x00000005a4057209 */ /* 0x000fc60007810000 */
[----:B------:R-:W3:Y:S01]  /*22c0*/  MUFU.TANH R34, R34 ;  /* 0x0000002200227308 */ /* 0x000ee20000002400 */
[----:B-1----:R-:W-:Y:S01]  /*22d0*/  FSEL R31, R31, -INF , P5 ;  /* 0xff8000001f1f7808 */ /* 0x002fe20002800000 */
[----:B------:R-:W-:Y:S01]  /*22e0*/  UMOV UR6, UR11 ;  /* 0x0000000b00067c82 */ /* 0x000fe20008000000 */
[----:B------:R-:W-:Y:S02]  /*22f0*/  ISETP.GT.AND P5, PT, R3, 0x21, PT ;  /* 0x000000210300780c */ /* 0x000fe40003fa4270 */
[----:B------:R-:W-:-:S03]  /*2300*/  FMNMX.FTZ R4, R31, R4, !PT ;  /* 0x000000041f047209 */ /* 0x000fc60007810000 */
[----:B------:R-:W1:Y:S01]  /*2310*/  MUFU.TANH R40, R40 ;  /* 0x0000002800287308 */ /* 0x000e620000002400 */
[----:B0-----:R-:W-:-:S04]  /*2320*/  FSEL R174, R37, -INF , P1 ;  /* 0xff80000025ae7808 */ /* 0x001fc80000800000 */
[----:B------:R-:W-:-:S03]  /*2330*/  FMNMX.FTZ R5, R174, R5, !PT ;  /* 0x00000005ae057209 */ /* 0x000fc60007810000 */
[----:B------:R-:W0:Y:S01]  /*2340*/  MUFU.TANH R35, R35 ;  /* 0x0000002300237308 */ /* 0x000e220000002400 */
[----:B---3--:R-:W-:Y:S02]  /*2350*/  FSEL R163, R34, -INF , P4 ;  /* 0xff80000022a37808 */ /* 0x008fe40002000000 */
[----:B------:R-:W-:Y:S02]  /*2360*/  ISETP.GT.AND P4, PT, R3, 0x28, PT ;  /* 0x000000280300780c */ /* 0x000fe40003f84270 */
[----:B------:R-:W-:-:S03]  /*2370*/  FMNMX.FTZ R4, R163, R4, !PT ;  /* 0x00000004a3047209 */ /* 0x000fc60007810000 */
[----:B------:R-:W3:Y:S01]  /*2380*/  MUFU.TANH R41, R41 ;  /* 0x0000002900297308 */ /* 0x000ee20000002400 */
[----:B-1----:R-:W-:-:S04]  /*2390*/  FSEL R176, R40, -INF , P6 ;  /* 0xff80000028b07808 */ /* 0x002fc80003000000 */
[----:B------:R-:W-:-:S03]  /*23a0*/  FMNMX.FTZ R5, R176, R5, !PT ;  /* 0x00000005b0057209 */ /* 0x000fc60007810000 */
[----:B------:R-:W1:Y:S01]  /*23b0*/  MUFU.TANH R38, R38 ;  /* 0x0000002600267308 */ /* 0x000e620000002400 */
[----:B0-----:R-:W-:Y:S02]  /*23c0*/  FSEL R173, R35, -INF , P3 ;  /* 0xff80000023ad7808 */ /* 0x001fe40001800000 */
[----:B------:R-:W-:Y:S02]  /*23d0*/  ISETP.GT.AND P3, PT, R3, 0x29, PT ;  /* 0x000000290300780c */ /* 0x000fe40003f64270 */
[----:B------:R-:W-:-:S03]  /*23e0*/  FMNMX.FTZ R4, R173, R4, !PT ;  /* 0x00000004ad047209 */ /* 0x000fc60007810000 */
[----:B------:R-:W0:Y:S01]  /*23f0*/  MUFU.TANH R44, R44 ;  /* 0x0000002c002c7308 */ /* 0x000e220000002400 */
[----:B---3--:R-:W-:-:S04]  /*2400*/  FSEL R178, R41, -INF , P5 ;  /* 0xff80000029b27808 */ /* 0x008fc80002800000 */
[----:B------:R-:W-:-:S03]  /*2410*/  FMNMX.FTZ R5, R178, R5, !PT ;  /* 0x00000005b2057209 */ /* 0x000fc60007810000 */
[----:B------:R-:W3:Y:S01]  /*2420*/  MUFU.TANH R39, R39 ;  /* 0x0000002700277308 */ /* 0x000ee20000002400 */
[----:B-1----:R-:W-:Y:S02]  /*2430*/  FSEL R183, R38, -INF , P2 ;  /* 0xff80000026b77808 */ /* 0x002fe40001000000 */
        /* <DEDUP_REMOVED lines=73> */
[----:B-1----:R-:W-:-:S07]  /*28d0*/  FSEL R13, R13, -INF , P6 ;  /* 0xff8000000d0d7808 */ /* 0x002fce0003000000 */
[----:B------:R-:W1:Y:S01]  /*28e0*/  MUFU.TANH R62, R62 ;  /* 0x0000003e003e7308 */ /* 0x000e620000002400 */
[----:B0-----:R-:W-:Y:S02]  /*28f0*/  FSEL R167, R59, -INF , P3 ;  /* 0xff8000003ba77808 */ /* 0x001fe40001800000 */
[----:B------:R-:W-:Y:S02]  /*2900*/  ISETP.GT.AND P3, PT, R3, 0x59, PT ;  /* 0x000000590300780c */ /* 0x000fe40003f64270 */
[----:B------:R-:W-:Y:S02]  /*2910*/  FMNMX.FTZ R3, R13, R10, !PT ;  /* 0x0000000a0d037209 */ /* 0x000fe40007810000 */
[----:B------:R-:W-:Y:S01]  /*2920*/  FMNMX.FTZ R4, R167, R4, !PT ;  /* 0x00000004a7047209 */ /* 0x000fe20007810000 */
[----:B------:R-:W0:Y:S01]  /*2930*/  MUFU.TANH R15, R68 ;  /* 0x00000044000f7308 */ /* 0x000e220000002400 */
[----:B---3--:R-:W-:-:S04]  /*2940*/  FSEL R14, R14, -INF , P5 ;  /* 0xff8000000e0e7808 */ /* 0x008fc80002800000 */
[----:B------:R-:W-:-:S03]  /*2950*/  FMNMX.FTZ R10, R14, R3, !PT ;  /* 0x000000030e0a7209 */ /* 0x000fc60007810000 */
[----:B------:R-:W3:Y:S01]  /*2960*/  MUFU.TANH R63, R63 ;  /* 0x0000003f003f7308 */ /* 0x000ee20000002400 */
[----:B-1----:R-:W-:-:S04]  /*2970*/  FSEL R169, R62, -INF , P2 ;  /* 0xff8000003ea97808 */ /* 0x002fc80001000000 */
[----:B------:R-:W-:-:S03]  /*2980*/  FMNMX.FTZ R4, R169, R4, !PT ;  /* 0x00000004a9047209 */ /* 0x000fc60007810000 */
[----:B------:R-:W1:Y:S01]  /*2990*/  MUFU.TANH R20, R69 ;  /* 0x0000004500147308 */ /* 0x000e620000002400 */
[----:B0-----:R-:W-:-:S04]  /*29a0*/  FSEL R15, R15, -INF , P4 ;  /* 0xff8000000f0f7808 */ /* 0x001fc80002000000 */
[----:B------:R-:W-:-:S03]  /*29b0*/  FMNMX.FTZ R3, R15, R10, !PT ;  /* 0x0000000a0f037209 */ /* 0x000fc60007810000 */
[----:B------:R-:W0:Y:S01]  /*29c0*/  MUFU.TANH R21, R66 ;  /* 0x0000004200157308 */ /* 0x000e220000002400 */
[----:B---3--:R-:W-:-:S04]  /*29d0*/  FSEL R171, R63, -INF , P1 ;  /* 0xff8000003fab7808 */ /* 0x008fc80000800000 */
[----:B------:R-:W-:-:S03]  /*29e0*/  FMNMX.FTZ R4, R171, R4, !PT ;  /* 0x00000004ab047209 */ /* 0x000fc60007810000 */
[----:B------:R-:W3:Y:S01]  /*29f0*/  MUFU.TANH R22, R67 ;  /* 0x0000004300167308 */ /* 0x000ee20000002400 */
[----:B-1----:R-:W-:-:S04]  /*2a00*/  FSEL R20, R20, -INF , P3 ;  /* 0xff80000014147808 */ /* 0x002fc80001800000 */
[----:B------:R-:W-:-:S03]  /*2a10*/  FMNMX.FTZ R5, R20, R3, !PT ;  /* 0x0000000314057209 */ /* 0x000fc60007810000 */
[----:B------:R-:W1:Y:S01]  /*2a20*/  MUFU.TANH R23, R70 ;  /* 0x0000004600177308 */ /* 0x000e620000002400 */
[----:B0-----:R-:W-:Y:S01]  /*2a30*/  FSEL R21, R21, -INF , P6 ;  /* 0xff80000015157808 */ /* 0x001fe20003000000 */
[----:B------:R-:W0:Y:S03]  /*2a40*/  SHFL.BFLY PT, R10, R5, 0x2, 0x1f ;  /* 0x0c401f00050a7f89 */ /* 0x000e2600000e0000 */
[----:B------:R-:W-:-:S03]  /*2a50*/  FMNMX.FTZ R3, R21, R4, !PT ;  /* 0x0000000415037209 */ /* 0x000fc60007810000 */
[----:B------:R-:W4:Y:S01]  /*2a60*/  MUFU.TANH R71, R71 ;  /* 0x0000004700477308 */ /* 0x000f220000002400 */
[----:B---3--:R-:W-:-:S04]  /*2a70*/  FSEL R22, R22, -INF , P5 ;  /* 0xff80000016167808 */ /* 0x008fc80002800000 */
[----:B------:R-:W-:Y:S02]  /*2a80*/  FMNMX.FTZ R4, R22, R3, !PT ;  /* 0x0000000316047209 */ /* 0x000fe40007810000 */
[----:B-1----:R-:W-:-:S04]  /*2a90*/  FSEL R23, R23, -INF , P4 ;  /* 0xff80000017177808 */ /* 0x002fc80002000000 */
[----:B------:R-:W-:Y:S02]  /*2aa0*/  FMNMX.FTZ R3, R23, R4, !PT ;  /* 0x0000000417037209 */ /* 0x000fe40007810000 */
[----:B----4-:R-:W-:Y:S02]  /*2ab0*/  FSEL R156, R71, -INF , P3 ;  /* 0xff800000479c7808 */ /* 0x010fe40001800000 */
[----:B0-----:R-:W-:Y:S02]  /*2ac0*/  FMNMX.FTZ R10, R5, R10, !PT ;  /* 0x0000000a050a7209 */ /* 0x001fe40007810000 */
[----:B------:R-:W-:-:S03]  /*2ad0*/  FMNMX.FTZ R3, R156, R3, !PT ;  /* 0x000000039c037209 */ /* 0x000fc60007810000 */
[----:B------:R-:W0:Y:S04]  /*2ae0*/  SHFL.BFLY PT, R7, R10, 0x1, 0x1f ;  /* 0x0c201f000a077f89 */ /* 0x000e2800000e0000 */
[----:B------:R-:W1:Y:S01]  /*2af0*/  SHFL.BFLY PT, R4, R3, 0x2, 0x1f ;  /* 0x0c401f0003047f89 */ /* 0x000e6200000e0000 */
[----:B0-----:R-:W-:Y:S02]  /*2b00*/  FMNMX.FTZ R5, R10, R7, !PT ;  /* 0x000000070a057209 */ /* 0x001fe40007810000 */
[----:B-1----:R-:W-:-:S03]  /*2b10*/  FMNMX.FTZ R12, R3, R4, !PT ;  /* 0x00000004030c7209 */ /* 0x002fc60007810000 */
[C---:B------:R-:W-:Y:S01]  /*2b20*/  FMUL.FTZ R157, R5.reuse, UR10 ;  /* 0x0000000a059d7c20 */ /* 0x040fe20008410000 */
[----:B------:R0:W-:Y:S01]  /*2b30*/  BAR.SYNC.DEFER_BLOCKING R161, 0x100 ;  /* 0x000400a10000751d */ /* 0x0001e20000010000 */
[----:B------:R-:W-:-:S04]  /*2b40*/  FSETP.NEU.FTZ.AND P1, PT, R5, -INF , PT ;  /* 0xff8000000500780b */ /* 0x000fc80003f3d000 */
[----:B------:R-:W-:Y:S01]  /*2b50*/  FSEL R157, R157, RZ, P1 ;  /* 0x000000ff9d9d7208 */ /* 0x000fe20000800000 */
[----:B------:R-:W1:Y:S04]  /*2b60*/  SHFL.BFLY PT, R25, R12, 0x1, 0x1f ;  /* 0x0c201f000c197f89 */ /* 0x000e6800000e0000 */
[--C-:B------:R-:W-:Y:S01]  /*2b70*/  FFMA.FTZ R6, R6, UR10, -R157.reuse ;  /* 0x0000000a06067c23 */ /* 0x100fe2000801089d */
[--C-:B------:R-:W-:Y:S01]  /*2b80*/  FFMA.FTZ R7, R28, UR10, -R157.reuse ;  /* 0x0000000a1c077c23 */ /* 0x100fe2000801089d */
[--C-:B------:R-:W-:Y:S01]  /*2b90*/  FFMA.FTZ R8, R8, UR10, -R157.reuse ;  /* 0x0000000a08087c23 */ /* 0x100fe2000801089d */
[--C-:B------:R-:W-:Y:S01]  /*2ba0*/  FFMA.FTZ R24, R24, UR10, -R157.reuse ;  /* 0x0000000a18187c23 */ /* 0x100fe2000801089d */
[--C-:B------:R-:W-:Y:S01]  /*2bb0*/  FFMA.FTZ R159, R160, UR10, -R157.reuse ;  /* 0x0000000aa09f7c23 */ /* 0x100fe2000801089d */
[--C-:B------:R-:W-:Y:S01]  /*2bc0*/  FFMA.FTZ R160, R162, UR10, -R157.reuse ;  /* 0x0000000aa2a07c23 */ /* 0x100fe2000801089d */
[----:B------:R-:W-:Y:S01]  /*2bd0*/  MUFU.EX2 R6, R6 ;  /* 0x0000000600067308 */ /* 0x000fe20000000800 */
[--C-:B0-----:R-:W-:Y:S01]  /*2be0*/  FFMA.FTZ R161, R164, UR10, -R157.reuse ;  /* 0x0000000aa4a17c23 */ /* 0x101fe2000801089d */
[--C-:B------:R-:W-:Y:S01]  /*2bf0*/  FFMA.FTZ R162, R174, UR10, -R157.reuse ;  /* 0x0000000aaea27c23 */ /* 0x100fe2000801089d */
[--C-:B------:R-:W-:Y:S01]  /*2c00*/  FFMA.FTZ R176, R176, UR10, -R157.reuse ;  /* 0x0000000ab0b07c23 */ /* 0x100fe2000801089d */
[--C-:B------:R-:W-:Y:S01]  /*2c10*/  FFMA.FTZ R184, R184, UR10, -R157.reuse ;  /* 0x0000000ab8b87c23 */ /* 0x100fe2000801089d */
[--C-:B------:R-:W-:Y:S01]  /*2c20*/  FFMA.FTZ R166, R166, UR10, -R157.reuse ;  /* 0x0000000aa6a67c23 */ /* 0x100fe2000801089d */
[--C-:B------:R-:W-:Y:S01]  /*2c30*/  FFMA.FTZ R13, R13, UR10, -R157.reuse ;  /* 0x0000000a0d0d7c23 */ /* 0x100fe2000801089d */
[--C-:B------:R-:W-:Y:S01]  /*2c40*/  FFMA.FTZ R14, R14, UR10, -R157.reuse ;  /* 0x0000000a0e0e7c23 */ /* 0x100fe2000801089d */
[----:B------:R-:W0:Y:S01]  /*2c50*/  MUFU.EX2 R3, R24 ;  /* 0x0000001800037308 */ /* 0x000e220000000800 */
[--C-:B------:R-:W-:Y:S01]  /*2c60*/  FFMA.FTZ R15, R15, UR10, -R157.reuse ;  /* 0x0000000a0f0f7c23 */ /* 0x100fe2000801089d */
[----:B------:R-:W-:Y:S01]  /*2c70*/  FFMA.FTZ R20, R20, UR10, -R157 ;  /* 0x0000000a14147c23 */ /* 0x000fe2000801089d */
[----:B-1----:R-:W-:-:S05]  /*2c80*/  FMNMX.FTZ R4, R12, R25, !PT ;  /* 0x000000190c047209 */ /* 0x002fca0007810000 */
[----:B------:R-:W-:Y:S01]  /*2c90*/  MUFU.EX2 R7, R7 ;  /* 0x0000000700077308 */ /* 0x000fe20000000800 */
[C---:B------:R-:W-:Y:S01]  /*2ca0*/  FSETP.NEU.FTZ.AND P1, PT, R4.reuse, -INF , PT ;  /* 0xff8000000400780b */ /* 0x040fe20003f3d000 */
[----:B------:R-:W-:-:S06]  /*2cb0*/  FMUL.FTZ R158, R4, UR10 ;  /* 0x0000000a049e7c20 */ /* 0x000fcc0008410000 */
[----:B------:R-:W1:Y:S01]  /*2cc0*/  MUFU.EX2 R8, R8 ;  /* 0x0000000800087308 */ /* 0x000e620000000800 */
[----:B------:R-:W-:Y:S02]  /*2cd0*/  FSEL R158, R158, RZ, P1 ;  /* 0x000000ff9e9e7208 */ /* 0x000fe40000800000 */
[----:B0-----:R-:W-:Y:S01]  /*2ce0*/  F2FP.F16.F32.PACK_AB R152, R6, R3 ;  /* 0x000000030698723e */ /* 0x001fe200000000ff */
[----:B------:R-:W-:Y:S02]  /*2cf0*/  FADD.FTZ R6, R3, R6 ;  /* 0x0000000603067221 */ /* 0x000fe40000010000 */
[--C-:B------:R-:W-:Y:S01]  /*2d00*/  FFMA.FTZ R9, R9, UR10, -R158.reuse ;  /* 0x0000000a09097c23 */ /* 0x100fe2000801089e */
[--C-:B------:R-:W-:Y:S01]  /*2d10*/  FFMA.FTZ R10, R27, UR10, -R158.reuse ;  /* 0x0000000a1b0a7c23 */ /* 0x100fe2000801089e */
[--C-:B------:R-:W-:Y:S01]  /*2d20*/  FFMA.FTZ R11, R11, UR10, -R158.reuse ;  /* 0x0000000a0b0b7c23 */ /* 0x100fe2000801089e */
[--C-:B------:R-:W-:Y:S01]  /*2d30*/  FFMA.FTZ R12, R31, UR10, -R158.reuse ;  /* 0x0000000a1f0c7c23 */ /* 0x100fe2000801089e */
[--C-:B------:R-:W-:Y:S01]  /*2d40*/  FFMA.FTZ R164, R173, UR10, -R158.reuse ;  /* 0x0000000aada47c23 */ /* 0x100fe2000801089e */
[--C-:B------:R-:W-:Y:S01]  /*2d50*/  FFMA.FTZ R163, R163, UR10, -R158.reuse ;  /* 0x0000000aa3a37c23 */ /* 0x100fe2000801089e */
[----:B------:R-:W-:Y:S01]  /*2d60*/  MUFU.EX2 R9, R9 ;  /* 0x0000000900097308 */ /* 0x000fe20000000800 */
[--C-:B------:R-:W-:Y:S01]  /*2d70*/  FFMA.FTZ R173, R183, UR10, -R158.reuse ;  /* 0x0000000ab7ad7c23 */ /* 0x100fe2000801089e */
[--C-:B------:R-:W-:Y:S01]  /*2d80*/  FFMA.FTZ R174, R185, UR10, -R158.reuse ;  /* 0x0000000ab9ae7c23 */ /* 0x100fe2000801089e */
[--C-:B------:R-:W-:Y:S01]  /*2d90*/  FFMA.FTZ R183, R178, UR10, -R157.reuse ;  /* 0x0000000ab2b77c23 */ /* 0x100fe2000801089d */
[--C-:B------:R-:W-:Y:S01]  /*2da0*/  FFMA.FTZ R178, R180, UR10, -R157.reuse ;  /* 0x0000000ab4b27c23 */ /* 0x100fe2000801089d */
[----:B-1----:R-:W-:Y:S01]  /*2db0*/  F2FP.F16.F32.PACK_AB R154, R8, R7 ;  /* 0x00000007089a723e */ /* 0x002fe200000000ff */
[--C-:B------:R-:W-:Y:S01]  /*2dc0*/  FFMA.FTZ R180, R187, UR10, -R158.reuse ;  /* 0x0000000abbb47c23 */ /* 0x100fe2000801089e */
        /* <DEDUP_REMOVED lines=14> */
[--C-:B------:R-:W-:Y:S01]  /*2eb0*/  FFMA.FTZ R168, R170, UR10, -R157.reuse ;  /* 0x0000000aaaa87c23 */ /* 0x100fe2000801089d */
[----:B------:R-:W-:Y:S01]  /*2ec0*/  FFMA.FTZ R179, R172, UR10, -R157 ;  /* 0x0000000aacb37c23 */ /* 0x000fe2000801089d */
[--C-:B------:R-:W-:Y:S01]  /*2ed0*/  FFMA.FTZ R170, R167, UR10, -R158.reuse ;  /* 0x0000000aa7aa7c23 */ /* 0x100fe2000801089e */
[----:B------:R-:W1:Y:S01]  /*2ee0*/  MUFU.EX2 R12, R12 ;  /* 0x0000000c000c7308 */ /* 0x000e620000000800 */
[----:B0-----:R-:W-:Y:S01]  /*2ef0*/  F2FP.F16.F32.PACK_AB R153, R10, R9 ;  /* 0x000000090a99723e */ /* 0x001fe200000000ff */
[--C-:B------:R-:W-:Y:S01]  /*2f00*/  FFMA.FTZ R165, R165, UR10, -R158.reuse ;  /* 0x0000000aa5a57c23 */ /* 0x100fe2000801089e */
[--C-:B------:R-:W-:Y:S01]  /*2f10*/  FFMA.FTZ R167, R169, UR10, -R158.reuse ;  /* 0x0000000aa9a77c23 */ /* 0x100fe2000801089e */
[--C-:B------:R-:W-:Y:S01]  /*2f20*/  FFMA.FTZ R172, R171, UR10, -R158.reuse ;  /* 0x0000000aabac7c23 */ /* 0x100fe2000801089e */
[--C-:B------:R-:W-:Y:S01]  /*2f30*/  FFMA.FTZ R21, R21, UR10, -R158.reuse ;  /* 0x0000000a15157c23 */ /* 0x100fe2000801089e */
[--C-:B------:R-:W-:Y:S01]  /*2f40*/  FFMA.FTZ R22, R22, UR10, -R158.reuse ;  /* 0x0000000a16167c23 */ /* 0x100fe2000801089e */
[--C-:B------:R-:W-:Y:S01]  /*2f50*/  FFMA.FTZ R23, R23, UR10, -R158.reuse ;  /* 0x0000000a17177c23 */ /* 0x100fe2000801089e */
[----:B------:R-:W-:Y:S01]  /*2f60*/  MUFU.EX2 R159, R159 ;  /* 0x0000009f009f7308 */ /* 0x000fe20000000800 */
[----:B------:R-:W-:Y:S01]  /*2f70*/  FFMA.FTZ R156, R156, UR10, -R158 ;  /* 0x0000000a9c9c7c23 */ /* 0x000fe2000801089e */
[----:B------:R-:W-:Y:S01]  /*2f80*/  FADD.FTZ R10, R9, R10 ;  /* 0x0000000a090a7221 */ /* 0x000fe20000010000 */
[----:B------:R-:W-:-:S04]  /*2f90*/  FADD.FTZ R7, R7, R6 ;  /* 0x0000000607077221 */ /* 0x000fc80000010000 */
[----:B------:R-:W-:Y:S01]  /*2fa0*/  FADD.FTZ R8, R8, R7 ;  /* 0x0000000708087221 */ /* 0x000fe20000010000 */
[----:B------:R-:W0:Y:S01]  /*2fb0*/  MUFU.EX2 R160, R160 ;  /* 0x000000a000a07308 */ /* 0x000e220000000800 */
[----:B-1----:R-:W-:Y:S01]  /*2fc0*/  F2FP.F16.F32.PACK_AB R155, R12, R11 ;  /* 0x0000000b0c9b723e */ /* 0x002fe200000000ff */
[----:B------:R-:W-:-:S03]  /*2fd0*/  FADD.FTZ R11, R11, R10 ;  /* 0x0000000a0b0b7221 */ /* 0x000fc60000010000 */
[----:B------:R-:W-:Y:S01]  /*2fe0*/  WARPGROUP.ARRIVE ;  /* 0x00000000000079c5 */ /* 0x000fe20000000000 */
[----:B------:R-:W-:Y:S02]  /*2ff0*/  FADD.FTZ R12, R12, R11 ;  /* 0x0000000b0c0c7221 */ /* 0x000fe40000010000 */
[----:B------:R-:W-:Y:S03]  /*3000*/  MUFU.EX2 R161, R161 ;  /* 0x000000a100a17308 */ /* 0x000fe60000000800 */
[----:B------:R-:W-:Y:S01]  /*3010*/  HGMMA.64x256x16.F32 R24, R152, gdesc[UR4].tnspB, RZ, !UPT, gsb0 ;  /* 0x43e0000498187df0 */ /* 0x000fe2000c0008ff */
[----:B------:R-:W-:Y:S01]  /*3020*/  UIADD3 UR6, UR11, 0x80, URZ ;  /* 0x000000800b067890 */ /* 0x000fe2000fffe03f */
[----:B------:R-:W-:-:S03]  /*3030*/  UMOV UR7, 0x40000040 ;  /* 0x4000004000077882 */ /* 0x000fc60000000000 */
[----:B------:R-:W-:Y:S08]  /*3040*/  MUFU.EX2 R162, R162 ;  /* 0x000000a200a27308 */ /* 0x000ff00000000800 */
[----:B------:R-:W-:Y:S08]  /*3050*/  MUFU.EX2 R163, R163 ;  /* 0x000000a300a37308 */ /* 0x000ff00000000800 */
[----:B------:R-:W1:Y:S08]  /*3060*/  MUFU.EX2 R164, R164 ;  /* 0x000000a400a47308 */ /* 0x000e700000000800 */
[----:B------:R-:W-:Y:S08]  /*3070*/  MUFU.EX2 R173, R173 ;  /* 0x000000ad00ad7308 */ /* 0x000ff00000000800 */
[----:B------:R-:W3:Y:S08]  /*3080*/  MUFU.EX2 R174, R174 ;  /* 0x000000ae00ae7308 */ /* 0x000ef00000000800 */
[----:B------:R-:W-:Y:S08]  /*3090*/  MUFU.EX2 R176, R176 ;  /* 0x000000b000b07308 */ /* 0x000ff00000000800 */
[----:B------:R-:W4:Y:S08]  /*30a0*/  MUFU.EX2 R183, R183 ;  /* 0x000000b700b77308 */ /* 0x000f300000000800 */
[----:B------:R-:W-:Y:S08]  /*30b0*/  MUFU.EX2 R178, R178 ;  /* 0x000000b200b27308 */ /* 0x000ff00000000800 */
[----:B------:R-:W-:Y:S08]  /*30c0*/  MUFU.EX2 R185, R185 ;  /* 0x000000b900b97308 */ /* 0x000ff00000000800 */
[----:B------:R-:W-:Y:S08]  /*30d0*/  MUFU.EX2 R180, R180 ;  /* 0x000000b400b47308 */ /* 0x000ff00000000800 */
[----:B------:R-:W5:Y:S08]  /*30e0*/  MUFU.EX2 R187, R187 ;  /* 0x000000bb00bb7308 */ /* 0x000f700000000800 */
[----:B------:R-:W-:Y:S08]  /*30f0*/  MUFU.EX2 R182, R182 ;  /* 0x000000b600b67308 */ /* 0x000ff00000000800 */
[----:B------:R-:W2:Y:S08]  /*3100*/  MUFU.EX2 R189, R189 ;  /* 0x000000bd00bd7308 */ /* 0x000eb00000000800 */
[----:B------:R-:W-:Y:S08]  /*3110*/  MUFU.EX2 R184, R184 ;  /* 0x000000b800b87308 */ /* 0x000ff00000000800 */
[----:B------:R-:W2:Y:S08]  /*3120*/  MUFU.EX2 R191, R191 ;  /* 0x000000bf00bf7308 */ /* 0x000eb00000000800 */
[----:B------:R-:W-:Y:S08]  /*3130*/  MUFU.EX2 R186, R186 ;  /* 0x000000ba00ba7308 */ /* 0x000ff00000000800 */
[----:B------:R-:W-:Y:S08]  /*3140*/  MUFU.EX2 R193, R193 ;  /* 0x000000c100c17308 */ /* 0x000ff00000000800 */
[----:B------:R-:W-:Y:S08]  /*3150*/  MUFU.EX2 R181, R181 ;  /* 0x000000b500b57308 */ /* 0x000ff00000000800 */
[----:B------:R-:W2:Y:S08]  /*3160*/  MUFU.EX2 R188, R188 ;  /* 0x000000bc00bc7308 */ /* 0x000eb00000000800 */
        /* <DEDUP_REMOVED lines=14> */
[----:B------:R-:W-:Y:S01]  /*3250*/  MUFU.EX2 R21, R21 ;  /* 0x0000001500157308 */ /* 0x000fe20000000800 */
[----:B------:R-:W-:-:S02]  /*3260*/  WARPGROUP.DEPBAR.LE gsb0, 0x0 ;  /* 0x00008000000079c5 */ /* 0x000fc40000010000 */
[----:B0-----:R-:W-:Y:S01]  /*3270*/  F2FP.F16.F32.PACK_AB R152, R160, R159 ;  /* 0x0000009fa098723e */ /* 0x001fe200000000ff */
[----:B------:R-:W-:Y:S01]  /*3280*/  FADD.FTZ R159, R159, R8 ;  /* 0x000000089f9f7221 */ /* 0x000fe20000010000 */
[----:B-1----:R-:W-:Y:S01]  /*3290*/  F2FP.F16.F32.PACK_AB R153, R164, R163 ;  /* 0x000000a3a499723e */ /* 0x002fe200000000ff */
[----:B------:R-:W-:Y:S01]  /*32a0*/  FADD.FTZ R163, R163, R12 ;  /* 0x0000000ca3a37221 */ /* 0x000fe20000010000 */
[----:B------:R-:W-:Y:S01]  /*32b0*/  F2FP.F16.F32.PACK_AB R154, R162, R161 ;  /* 0x000000a1a29a723e */ /* 0x000fe200000000ff */
[----:B------:R-:W0:Y:S01]  /*32c0*/  MUFU.EX2 R22, R22 ;  /* 0x0000001600167308 */ /* 0x000e220000000800 */
[----:B---3--:R-:W-:Y:S01]  /*32d0*/  F2FP.F16.F32.PACK_AB R155, R174, R173 ;  /* 0x000000adae9b723e */ /* 0x008fe200000000ff */
[----:B------:R-:W-:Y:S01]  /*32e0*/  FADD.FTZ R160, R160, R159 ;  /* 0x0000009fa0a07221 */ /* 0x000fe20000010000 */
[----:B------:R-:W-:Y:S02]  /*32f0*/  FADD.FTZ R164, R164, R163 ;  /* 0x000000a3a4a47221 */ /* 0x000fe40000010000 */
[----:B------:R-:W-:Y:S01]  /*3300*/  WARPGROUP.ARRIVE ;  /* 0x00000000000079c5 */ /* 0x000fe20000000000 */
[----:B------:R-:W-:Y:S01]  /*3310*/  FADD.FTZ R161, R161, R160 ;  /* 0x000000a0a1a17221 */ /* 0x000fe20000010000 */
[----:B------:R-:W-:Y:S01]  /*3320*/  FADD.FTZ R173, R173, R164 ;  /* 0x000000a4adad7221 */ /* 0x000fe20000010000 */
[----:B------:R-:W-:Y:S02]  /*3330*/  MUFU.EX2 R23, R23 ;  /* 0x0000001700177308 */ /* 0x000fe40000000800 */
[----:B------:R-:W-:Y:S01]  /*3340*/  FADD.FTZ R161, R162, R161 ;  /* 0x000000a1a2a17221 */ /* 0x000fe20000010000 */
[----:B------:R-:W-:Y:S01]  /*3350*/  HGMMA.64x256x16.F32 R24, R152, gdesc[UR4].tnspB, R24, gsb0 ;  /* 0x43e0000498187df0 */ /* 0x000fe20008000818 */
[----:B------:R-:W-:Y:S01]  /*3360*/  UIADD3 UR6, UR11, 0x100, URZ ;  /* 0x000001000b067890 */ /* 0x000fe2000fffe03f */
[----:B------:R-:W-:Y:S01]  /*3370*/  FADD.FTZ R173, R174, R173 ;  /* 0x000000adaead7221 */ /* 0x000fe20000010000 */
[----:B------:R-:W-:-:S02]  /*3380*/  UMOV UR7, 0x40000040 ;  /* 0x4000004000077882 */ /* 0x000fc40000000000 */
[----:B------:R-:W1:Y:S01]  /*3390*/  MUFU.EX2 R156, R156 ;  /* 0x0000009c009c7308 */ /* 0x000e620000000800 */
[----:B------:R-:W-:Y:S02]  /*33a0*/  WARPGROUP.DEPBAR.LE gsb0, 0x0 ;  /* 0x00008000000079c5 */ /* 0x000fe40000010000 */
[----:B----4-:R-:W-:Y:S01]  /*33b0*/  F2FP.F16.F32.PACK_AB R152, R183, R176 ;  /* 0x000000b0b798723e */ /* 0x010fe200000000ff */
[----:B------:R-:W-:Y:S01]  /*33c0*/  FADD.FTZ R176, R176, R161 ;  /* 0x000000a1b0b07221 */ /* 0x000fe20000010000 */
[----:B-----5:R-:W-:Y:S01]  /*33d0*/  F2FP.F16.F32.PACK_AB R153, R187, R180 ;  /* 0x000000b4bb99723e */ /* 0x020fe200000000ff */
[----:B------:R-:W-:Y:S01]  /*33e0*/  FADD.FTZ R180, R180, R173 ;  /* 0x000000adb4b47221 */ /* 0x000fe20000010000 */
[----:B------:R-:W-:Y:S01]  /*33f0*/  F2FP.F16.F32.PACK_AB R154, R185, R178 ;  /* 0x000000b2b99a723e */ /* 0x000fe200000000ff */
[----:B------:R-:W-:Y:S01]  /*3400*/  FADD.FTZ R183, R183, R176 ;  /* 0x000000b0b7b77221 */ /* 0x000fe20000010000 */
[----:B--2---:R-:W-:Y:S01]  /*3410*/  F2FP.F16.F32.PACK_AB R155, R189, R182 ;  /* 0x000000b6bd9b723e */ /* 0x004fe200000000ff */
[----:B------:R-:W-:-:S02]  /*3420*/  FADD.FTZ R187, R187, R180 ;  /* 0x000000b4bbbb7221 */ /* 0x000fc40000010000 */
[----:B------:R-:W-:Y:S01]  /*3430*/  FADD.FTZ R178, R178, R183 ;  /* 0x000000b7b2b27221 */ /* 0x000fe20000010000 */
[----:B------:R-:W-:Y:S01]  /*3440*/  WARPGROUP.ARRIVE ;  /* 0x00000000000079c5 */ /* 0x000fe20000000000 */
[----:B------:R-:W-:Y:S02]  /*3450*/  FADD.FTZ R182, R182, R187 ;  /* 0x000000bbb6b67221 */ /* 0x000fe40000010000 */
[----:B------:R-:W-:Y:S02]  /*3460*/  FADD.FTZ R185, R185, R178 ;  /* 0x000000b2b9b97221 */ /* 0x000fe40000010000 */
[----:B------:R-:W-:-:S05]  /*3470*/  FADD.FTZ R182, R189, R182 ;  /* 0x000000b6bdb67221 */ /* 0x000fca0000010000 */
[----:B------:R-:W-:Y:S01]  /*3480*/  HGMMA.64x256x16.F32 R24, R152, gdesc[UR4].tnspB, R24, gsb0 ;  /* 0x43e0000498187df0 */ /* 0x000fe20008000818 */
[----:B------:R-:W-:Y:S01]  /*3490*/  UIADD3 UR6, UR11, 0x180, URZ ;  /* 0x000001800b067890 */ /* 0x000fe2000fffe03f */
[----:B------:R-:W-:Y:S01]  /*34a0*/  UMOV UR7, 0x40000040 ;  /* 0x4000004000077882 */ /* 0x000fe20000000000 */
[----:B------:R-:W-:Y:S02]  /*34b0*/  WARPGROUP.DEPBAR.LE gsb0, 0x0 ;  /* 0x00008000000079c5 */ /* 0x000fe40000010000 */
[----:B------:R-:W-:Y:S01]  /*34c0*/  F2FP.F16.F32.PACK_AB R152, R191, R184 ;  /* 0x000000b8bf98723e */ /* 0x000fe200000000ff */
[----:B------:R-:W-:Y:S01]  /*34d0*/  FADD.FTZ R184, R184, R185 ;  /* 0x000000b9b8b87221 */ /* 0x000fe20000010000 */
[----:B------:R-:W-:Y:S01]  /*34e0*/  F2FP.F16.F32.PACK_AB R153, R188, R181 ;  /* 0x000000b5bc99723e */ /* 0x000fe200000000ff */
[----:B------:R-:W-:Y:S01]  /*34f0*/  FADD.FTZ R181, R181, R182 ;  /* 0x000000b6b5b57221 */ /* 0x000fe20000010000 */
[----:B------:R-:W-:Y:S01]  /*3500*/  F2FP.F16.F32.PACK_AB R154, R193, R186 ;  /* 0x000000bac19a723e */ /* 0x000fe200000000ff */
[----:B------:R-:W-:Y:S01]  /*3510*/  FADD.FTZ R191, R191, R184 ;  /* 0x000000b8bfbf7221 */ /* 0x000fe20000010000 */
[----:B------:R-:W-:Y:S01]  /*3520*/  F2FP.F16.F32.PACK_AB R155, R190, R175 ;  /* 0x000000afbe9b723e */ /* 0x000fe200000000ff */
[----:B------:R-:W-:-:S02]  /*3530*/  FADD.FTZ R188, R188, R181 ;  /* 0x000000b5bcbc7221 */ /* 0x000fc40000010000 */
[----:B------:R-:W-:Y:S01]  /*3540*/  FADD.FTZ R186, R186, R191 ;  /* 0x000000bfbaba7221 */ /* 0x000fe20000010000 */
[----:B------:R-:W-:Y:S01]  /*3550*/  WARPGROUP.ARRIVE ;  /* 0x00000000000079c5 */ /* 0x000fe20000000000 */
[----:B------:R-:W-:Y:S02]  /*3560*/  FADD.FTZ R175, R175, R188 ;  /* 0x000000bcafaf7221 */ /* 0x000fe40000010000 */
[----:B------:R-:W-:Y:S02]  /*3570*/  FADD.FTZ R193, R193, R186 ;  /* 0x000000bac1c17221 */ /* 0x000fe40000010000 */
[----:B------:R-:W-:-:S08]  /*3580*/  FADD.FTZ R190, R190, R175 ;  /* 0x000000afbebe7221 */ /* 0x000fd00000010000 */
        /* <DEDUP_REMOVED lines=23> */
[----:B0-----:R-:W-:Y:S01]  /*3700*/  F2FP.F16.F32.PACK_AB R153, R22, R21 ;  /* 0x000000151699723e */ /* 0x001fe200000000ff */
[----:B------:R-:W-:Y:S01]  /*3710*/  FADD.FTZ R21, R21, R172 ;  /* 0x000000ac15157221 */ /* 0x000fe20000010000 */
[----:B------:R-:W-:Y:S01]  /*3720*/  F2FP.F16.F32.PACK_AB R154, R20, R15 ;  /* 0x0000000f149a723e */ /* 0x000fe200000000ff */
[----:B------:R-:W-:Y:S01]  /*3730*/  FADD.FTZ R14, R14, R13 ;  /* 0x0000000d0e0e7221 */ /* 0x000fe20000010000 */
[----:B-1----:R-:W-:Y:S01]  /*3740*/  F2FP.F16.F32.PACK_AB R155, R156, R23 ;  /* 0x000000179c9b723e */ /* 0x002fe200000000ff */
[----:B------:R-:W-:-:S02]  /*3750*/  FADD.FTZ R22, R22, R21 ;  /* 0x0000001516167221 */ /* 0x000fc40000010000 */
[----:B------:R-:W-:Y:S01]  /*3760*/  FADD.FTZ R3, R15, R14 ;  /* 0x0000000e0f037221 */ /* 0x000fe20000010000 */
[----:B------:R-:W-:Y:S01]  /*3770*/  WARPGROUP.ARRIVE ;  /* 0x00000000000079c5 */ /* 0x000fe20000000000 */
[----:B------:R-:W-:Y:S02]  /*3780*/  FADD.FTZ R23, R23, R22 ;  /* 0x0000001617177221 */ /* 0x000fe40000010000 */
[----:B------:R-:W-:Y:S02]  /*3790*/  FADD.FTZ R3, R20, R3 ;  /* 0x0000000314037221 */ /* 0x000fe40000010000 */
[----:B------:R-:W-:-:S08]  /*37a0*/  FADD.FTZ R6, R156, R23 ;  /* 0x000000179c067221 */ /* 0x000fd00000010000 */
[----:B------:R-:W-:Y:S03]  /*37b0*/  HGMMA.64x256x16.F32 R24, R152, gdesc[UR4].tnspB, R24, gsb0 ;  /* 0x43e0000498187df0 */ /* 0x000fe60008000818 */
[----:B------:R-:W-:Y:S02]  /*37c0*/  WARPGROUP.DEPBAR.LE gsb0, 0x0 ;  /* 0x00008000000079c5 */ /* 0x000fe40000010000 */
[----:B------:R-:W-:Y:S05]  /*37d0*/  @!P0 BRA `(.L_x_201) ;  /* 0x0000000000048947 */ /* 0x000fea0003800000 */
[----:B------:R-:W-:Y:S01]  /*37e0*/  BPT.TRAP 0x1 ;  /* 0x000000040000795c */ /* 0x000fe20000300000 */
.L_x_201:
[----:B------:R-:W-:Y:S02]  /*37f0*/  UISETP.GE.AND UP0, UPT, UR47, 0x61, UPT ;  /* 0x000000612f00788c */ /* 0x000fe4000bf06270 */
[----:B------:R-:W-:-:S04]  /*3800*/  UIADD3 UR27, UR27, 0x32460, URZ ;  /* 0x000324601b1b7890 */ /* 0x000fc8000fffe03f */
[----:B------:R-:W-:Y:S01]  /*3810*/  PLOP3.LUT P1, PT, PT, PT, UP0, 0x80, 0x0 ;  /* 0x000000000000781c */ /* 0x000fe20003f2f008 */
[----:B------:R-:W-:-:S09]  /*3820*/  UPRMT UR27, UR45, 0x654, UR27 ;  /* 0x000006542d1b7896 */ /* 0x000fd2000800001b */
[----:B------:R-:W-:Y:S03]  /*3830*/  SYNCS.ARRIVE.TRANS64.RED.A1T0 RZ, [UR27], RZ ;  /* 0x000000ffffff79a7 */ /* 0x000fe6000810041b */
[----:B------:R-:W-:Y:S05]  /*3840*/  @!P1 BRA `(.L_x_202) ;  /* 0x0000002800a09947 */ /* 0x000fea0003800000 */
[----:B------:R-:W-:Y:S01]  /*3850*/  IMAD.MOV.U32 R7, RZ, RZ, R4 ;  /* 0x000000ffff077224 */ /* 0x000fe200078e0004 */
[----:B------:R-:W-:Y:S01]  /*3860*/  UIADD3 UR46, UR46, -0x2, URZ ;  /* 0xfffffffe2e2e7890 */ /* 0x000fe2000fffe03f */
[----:B------:R-:W-:Y:S01]  /*3870*/  IMAD.MOV.U32 R8, RZ, RZ, R5 ;  /* 0x000000ffff087224 */ /* 0x000fe200078e0005 */
[----:B------:R-:W-:Y:S01]  /*3880*/  ULDC UR28, c[0x0][0xad0] ;  /* 0x0002b400001c7ab9 */ /* 0x000fe20000000800 */
[----:B------:R-:W-:-:S09]  /*3890*/  ULDC UR27, c[0x0][0xa80] ;  /* 0x0002a000001b7ab9 */ /* 0x000fd20000000800 */
.L_x_213:
[----:B------:R-:W-:Y:S01]  /*38a0*/  UIADD3 UR37, UR37, 0x1, URZ ;  /* 0x0000000125257890 */ /* 0x000fe2000fffe03f */
[----:B------:R-:W-:Y:S01]  /*38b0*/  IMAD.U32 R0, RZ, RZ, UR46 ;  /* 0x0000002eff007e24 */ /* 0x000fe2000f8e00ff */
        /* <DEDUP_REMOVED lines=8> */
.L_x_203:
[----:B------:R-:W0:Y:S01]  /*3940*/  S2UR UR30, SR_CgaCtaId ;  /* 0x00000000001e79c3 */ /* 0x000e220000008800 */
[----:B------:R-:W-:Y:S01]  /*3950*/  UMOV UR6, 0x400 ;  /* 0x0000040000067882 */ /* 0x000fe20000000000 */
[----:B------:R-:W-:-:S05]  /*3960*/  IMAD.U32 R0, RZ, RZ, UR36 ;  /* 0x00000024ff007e24 */ /* 0x000fca000f8e00ff */
[----:B------:R-:W-:Y:S01]  /*3970*/  SHF.L.U32 R0, R0, 0x1f, RZ ;  /* 0x0000001f00007819 */ /* 0x000fe200000006ff */
[----:B0-----:R-:W-:-:S04]  /*3980*/  ULEA UR20, UR30, UR6, 0x18 ;  /* 0x000000061e147291 */ /* 0x001fc8000f8ec03f */
[----:B------:R-:W-:-:S09]  /*3990*/  ULEA UR29, UR37, UR20, 0x3 ;  /* 0x00000014251d7291 */ /* 0x000fd2000f8e183f */
[----:B------:R0:W1:Y:S01]  /*39a0*/  SYNCS.PHASECHK.TRANS64.TRYWAIT P2, [UR29+0x32430], R0 ;  /* 0x03243000ff0075a7 */ /* 0x000062000804015d */
[----:B------:R-:W-:Y:S05]  /*39b0*/  @!P0 BRA `(.L_x_204) ;  /* 0x0000000000048947 */ /* 0x000fea0003800000 */
[----:B------:R-:W-:Y:S01]  /*39c0*/  BPT.TRAP 0x1 ;  /* 0x000000040000795c */ /* 0x000fe20000300000 */
.L_x_204:
[----:B-1----:R-:W-:Y:S05]  /*39d0*/  @P2 BRA `(.L_x_205) ;  /* 0x0000000000082947 */ /* 0x002fea0003800000 */
[----:B------:R-:W1:Y:S02]  /*39e0*/  SYNCS.PHASECHK.TRANS64.TRYWAIT P2, [UR29+0x32430], R0 ;  /* 0x03243000ff0075a7 */ /* 0x000e64000804015d */
[----:B-1----:R-:W-:Y:S05]  /*39f0*/  @!P2 BRA `(.L_x_206) ;  /* 0x0000009c0064a947 */ /* 0x002fea0003800000 */
.L_x_205:
[----:B------:R-:W-:Y:S01]  /*3a00*/  UIMAD UR6, UR37, 0x300, UR24 ;  /* 0x00000300250678a4 */ /* 0x000fe2000f8e0218 */
[----:B------:R-:W-:Y:S01]  /*3a10*/  WARPGROUP.ARRIVE ;  /* 0x00000000000079c5 */ /* 0x000fe20000000000 */
[----:B------:R-:W-:Y:S01]  /*3a20*/  UMOV UR7, 0x40000040 ;  /* 0x4000004000077882 */ /* 0x000fe20000000000 */
[----:B------:R-:W-:Y:S01]  /*3a30*/  UMOV UR11, 0x40000040 ;  /* 0x40000040000b7882 */ /* 0x000fe20000000000 */
[----:B------:R-:W-:Y:S02]  /*3a40*/  UIADD3 UR10, UR6, 0x2, URZ ;  /* 0x00000002060a7890 */ /* 0x000fe4000fffe03f */
[----:B------:R-:W-:Y:S01]  /*3a50*/  UIADD3 UR14, UR6, 0x4, URZ ;  /* 0x00000004060e7890 */ /* 0x000fe2000fffe03f */
[----:B------:R-:W-:Y:S02]  /*3a60*/  UMOV UR15, 0x40000040 ;  /* 0x40000040000f7882 */ /* 0x000fe40000000000 */
[----:B------:R-:W-:Y:S01]  /*3a70*/  HGMMA.64x96x16.F32 R152, gdesc[UR4], RZ, !UPT, gsb0 ;  /* 0x01600000049879f0 */ /* 0x000fe2000c0008ff */
[----:B------:R-:W-:Y:S01]  /*3a80*/  UIADD3 UR18, UR6, 0x6, URZ ;  /* 0x0000000606127890 */ /* 0x000fe2000fffe03f */
        /* <DEDUP_REMOVED lines=11> */
[----:B------:R-:W-:Y:S05]  /*3b40*/  @!P0 BRA `(.L_x_207) ;  /* 0x0000000000048947 */ /* 0x000fea0003800000 */
[----:B------:R-:W-:Y:S01]  /*3b50*/  BPT.TRAP 0x1 ;  /* 0x000000040000795c */ /* 0x000fe20000300000 */
.L_x_207:
[----:B------:R2:W3:Y:S01]  /*3b60*/  SYNCS.PHASECHK.TRANS64.TRYWAIT P2, [UR29+0x32450], R0 ;  /* 0x03245000ff0075a7 */ /* 0x0004e2000804015d */
[----:B------:R-:W-:Y:S05]  /*3b70*/  @!P0 BRA `(.L_x_208) ;  /* 0x0000000000048947 */ /* 0x000fea0003800000 */
[----:B------:R-:W-:Y:S01]  /*3b80*/  BPT.TRAP 0x1 ;  /* 0x000000040000795c */ /* 0x000fe20000300000 */
.L_x_208:
[----:B---3--:R-:W-:Y:S05]  /*3b90*/  @P2 BRA `(.L_x_209) ;  /* 0x0000000000082947 */ /* 0x008fea0003800000 */
[----:B------:R-:W3:Y:S02]  /*3ba0*/  SYNCS.PHASECHK.TRANS64.TRYWAIT P2, [UR29+0x32450], R0 ;  /* 0x03245000ff0075a7 */ /* 0x000ee4000804015d */
[----:B---3--:R-:W-:Y:S05]  /*3bb0*/  @!P2 BRA `(.L_x_210) ;  /* 0x0000009c000ca947 */ /* 0x008fea0003800000 */
.L_x_209:
[----:B------:R-:W-:Y:S01]  /*3bc0*/  ULEA UR20, UR42, UR20, 0xd ;  /* 0x000000142a147291 */ /* 0x000fe2000f8e683f */
[----:B------:R-:W-:Y:S01]  /*3bd0*/  WARPGROUP.ARRIVE ;  /* 0x00000000000079c5 */ /* 0x000fe20000000000 */
[----:B------:R-:W-:-:S05]  /*3be0*/  UIMAD UR7, UR37, 0xc00, UR25 ;  /* 0x00000c00250778a4 */ /* 0x000fca000f8e0219 */
[----:B------:R-:W3:Y:S01]  /*3bf0*/  S2R R201, SR_TID.X ;  /* 0x0000000000c97919 */ /* 0x000ee20000002100 */
[----:B------:R-:W-:Y:S01]  /*3c00*/  UIADD3 UR20, UR20, 0x22400, URZ ;  /* 0x0002240014147890 */ /* 0x000fe2000fffe03f */
[----:B------:R-:W-:Y:S01]  /*3c10*/  UMOV UR23, 0x40000040 ;  /* 0x4000004000177882 */ /* 0x000fe20000000000 */
[----:B------:R-:W-:Y:S02]  /*3c20*/  UMOV UR21, 0x40000040 ;  /* 0x4000004000157882 */ /* 0x000fe40000000000 */
[----:B------:R-:W-:Y:S01]  /*3c30*/  USHF.R.U32.HI UR20, URZ, 0x4, UR20 ;  /* 0x000000043f147899 */ /* 0x000fe20008011614 */
[----:B------:R-:W-:-:S03]  /*3c40*/  UMOV UR22, UR7 ;  /* 0x0000000700167c82 */ /* 0x000fc60008000000 */
[----:B------:R-:W-:-:S04]  /*3c50*/  ULOP3.LUT UR6, UR20, 0x3fff, URZ, 0xc0, !UPT ;  /* 0x00003fff14067892 */ /* 0x000fc8000f8ec03f */
[----:B------:R-:W-:-:S07]  /*3c60*/  ULOP3.LUT UR6, UR6, 0x10000, URZ, 0xfc, !UPT ;  /* 0x0001000006067892 */ /* 0x000fce000f8efc3f */
[----:B------:R-:W-:Y:S02]  /*3c70*/  UMOV UR20, UR6 ;  /* 0x0000000600147c82 */ /* 0x000fe40008000000 */
[----:B------:R-:W-:Y:S01]  /*3c80*/  HGMMA.64x96x16.F32 R152, gdesc[UR20], R152, gsb0 ;  /* 0x01600000149879f0 */ /* 0x000fe20008000898 */
[----:B------:R-:W-:Y:S02]  /*3c90*/  UIADD3 UR22, UR7, 0x2, URZ ;  /* 0x0000000207167890 */ /* 0x000fe4000fffe03f */
[----:B------:R-:W-:Y:S01]  /*3ca0*/  UIADD3 UR20, UR6, 0x2, URZ ;  /* 0x0000000206147890 */ /* 0x000fe2000fffe03f */
[----:B------:R-:W-:Y:S01]  /*3cb0*/  UMOV UR23, 0x40000040 ;  /* 0x4000004000177882 */ /* 0x000fe20000000000 */
[----:B------:R-:W-:Y:S01]  /*3cc0*/  UMOV UR21, 0x40000040 ;  /* 0x4000004000157882 */ /* 0x000fe20000000000 */
[----:B---3--:R-:W-:-:S04]  /*3cd0*/  SHF.R.U32.HI R201, RZ, 0x7, R201 ;  /* 0x00000007ffc97819 */ /* 0x008fc800000116c9 */
[----:B012---:R-:W-:Y:S01]  /*3ce0*/  IADD3 R0, -R201, 0xb, RZ ;  /* 0x0000000bc9007810 */ /* 0x007fe20007ffe1ff */
        /* <DEDUP_REMOVED lines=105> */
.L_x_211:
        /* <DEDUP_REMOVED lines=60> */
[----:B------:R-:W-:Y:S01]  /*4740*/  UMOV UR10, UR27 ;  /* 0x0000001b000a7c82 */ /* 0x000fe20008000000 */
[----:B------:R-:W-:Y:S01]  /*4750*/  UIADD3 UR6, UR29, 0x32440, URZ ;  /* 0x000324401d067890 */ /* 0x000fe2000fffe03f */
[----:B------:R-:W2:Y:S01]  /*4760*/  MUFU.TANH R156, R156 ;  /* 0x0000009c009c7308 */ /* 0x000ea20000002400 */
[----:B---3--:R-:W-:Y:S01]  /*4770*/  FMNMX.FTZ R5, R15, R152, !PT ;  /* 0x000000980f057209 */ /* 0x008fe20007810000 */
[----:B------:R-:W-:-:S02]  /*4780*/  UIMAD UR11, UR37, 0xc00, UR26 ;  /* 0x00000c00250b78a4 */ /* 0x000fc4000f8e021a */
[----:B------:R-:W-:Y:S01]  /*4790*/  UPRMT UR6, UR30, 0x654, UR6 ;  /* 0x000006541e067896 */ /* 0x000fe20008000006 */
[----:B------:R-:W-:-:S03]  /*47a0*/  UMOV UR7, 0x40000040 ;  /* 0x4000004000077882 */ /* 0x000fc60000000000 */
[----:B------:R-:W3:Y:S01]  /*47b0*/  MUFU.TANH R11, R11 ;  /* 0x0000000b000b7308 */ /* 0x000ee20000002400 */
[----:B-1----:R-:W-:-:S04]  /*47c0*/  FMNMX.FTZ R152, R10, R7, !PT ;  /* 0x000000070a987209 */ /* 0x002fc80007810000 */
[----:B------:R-:W-:Y:S01]  /*47d0*/  SYNCS.ARRIVE.TRANS64.RED.A1T0 RZ, [UR6], RZ ;  /* 0x000000ffffff79a7 */ /* 0x000fe20008100406 */
[----:B------:R-:W-:Y:S02]  /*47e0*/  UMOV UR6, UR11 ;  /* 0x0000000b00067c82 */ /* 0x000fe40008000000 */
        /* <DEDUP_REMOVED lines=75> */
[----:B---3--:R-:W-:-:S05]  /*4ca0*/  FMNMX.FTZ R153, R188, R153, !PT ;  /* 0x00000099bc997209 */ /* 0x008fca0007810000 */
[----:B------:R-:W3:Y:S02]  /*4cb0*/  SHFL.BFLY PT, R154, R153, 0x2, 0x1f ;  /* 0x0c401f00999a7f89 */ /* 0x000ee400000e0000 */
[----:B------:R-:W4:Y:S01]  /*4cc0*/  MUFU.TANH R192, R192 ;  /* 0x000000c000c07308 */ /* 0x000f220000002400 */
[----:B-1----:R-:W-:-:S04]  /*4cd0*/  FMNMX.FTZ R152, R189, R152, !PT ;  /* 0x00000098bd987209 */ /* 0x002fc80007810000 */
[----:B--2---:R-:W-:-:S04]  /*4ce0*/  FMNMX.FTZ R5, R191, R152, !PT ;  /* 0x00000098bf057209 */ /* 0x004fc80007810000 */
[----:B----4-:R-:W-:-:S05]  /*4cf0*/  FMNMX.FTZ R152, R192, R5, !PT ;  /* 0x00000005c0987209 */ /* 0x010fca0007810000 */
[----:B------:R-:W1:Y:S01]  /*4d00*/  SHFL.BFLY PT, R155, R152, 0x2, 0x1f ;  /* 0x0c401f00989b7f89 */ /* 0x000e6200000e0000 */
[----:B---3--:R-:W-:-:S05]  /*4d10*/  FMNMX.FTZ R154, R153, R154, !PT ;  /* 0x0000009a999a7209 */ /* 0x008fca0007810000 */
[----:B------:R-:W2:Y:S01]  /*4d20*/  SHFL.BFLY PT, R5, R154, 0x1, 0x1f ;  /* 0x0c201f009a057f89 */ /* 0x000ea200000e0000 */
[----:B-1----:R-:W-:Y:S01]  /*4d30*/  FMNMX.FTZ R155, R152, R155, !PT ;  /* 0x0000009b989b7209 */ /* 0x002fe20007810000 */
[----:B------:R-:W-:-:S04]  /*4d40*/  VIADD R152, R201, 0x8 ;  /* 0x00000008c9987836 */ /* 0x000fc80000000000 */
[----:B------:R-:W1:Y:S01]  /*4d50*/  SHFL.BFLY PT, R194, R155, 0x1, 0x1f ;  /* 0x0c201f009bc27f89 */ /* 0x000e6200000e0000 */
[----:B--2---:R-:W-:-:S05]  /*4d60*/  FMNMX.FTZ R5, R154, R5, !PT ;  /* 0x000000059a057209 */ /* 0x004fca0007810000 */
[C---:B------:R-:W-:Y:S01]  /*4d70*/  FMUL.FTZ R193, R5.reuse, UR10 ;  /* 0x0000000a05c17c20 */ /* 0x040fe20008410000 */
[----:B------:R-:W-:-:S03]  /*4d80*/  FADD.FTZ R8, -R5, R8 ;  /* 0x0000000805087221 */ /* 0x000fc60000010100 */
[--C-:B------:R-:W-:Y:S01]  /*4d90*/  FFMA.FTZ R190, R4, UR10, -R193.reuse ;  /* 0x0000000a04be7c23 */ /* 0x100fe200080108c1 */
[----:B------:R-:W-:Y:S01]  /*4da0*/  FMUL.FTZ R8, R8, UR10 ;  /* 0x0000000a08087c20 */ /* 0x000fe20008410000 */
        /* <DEDUP_REMOVED lines=11> */
[----:B-1----:R-:W-:Y:S01]  /*4e60*/  FMNMX.FTZ R4, R155, R194, !PT ;  /* 0x000000c29b047209 */ /* 0x002fe20007810000 */
[----:B------:R-:W1:Y:S04]  /*4e70*/  MUFU.EX2 R8, R8 ;  /* 0x0000000800087308 */ /* 0x000e680000000800 */
[C---:B------:R-:W-:Y:S01]  /*4e80*/  FADD.FTZ R7, -R4.reuse, R7 ;  /* 0x0000000704077221 */ /* 0x040fe20000010100 */
[----:B------:R-:W-:-:S03]  /*4e90*/  FMUL.FTZ R194, R4, UR10 ;  /* 0x0000000a04c27c20 */ /* 0x000fc60008410000 */
[----:B------:R-:W-:Y:S01]  /*4ea0*/  FMUL.FTZ R7, R7, UR10 ;  /* 0x0000000a07077c20 */ /* 0x000fe20008410000 */
[--C-:B------:R-:W-:Y:S01]  /*4eb0*/  FFMA.FTZ R10, R10, UR10, -R194.reuse ;  /* 0x0000000a0a0a7c23 */ /* 0x100fe200080108c2 */
[--C-:B------:R-:W-:Y:S01]  /*4ec0*/  FFMA.FTZ R11, R11, UR10, -R194.reuse ;  /* 0x0000000a0b0b7c23 */ /* 0x100fe200080108c2 */
[--C-:B------:R-:W-:Y:S01]  /*4ed0*/  FFMA.FTZ R20, R20, UR10, -R194.reuse ;  /* 0x0000000a14147c23 */ /* 0x100fe200080108c2 */
[--C-:B------:R-:W-:Y:S01]  /*4ee0*/  FFMA.FTZ R195, R22, UR10, -R194.reuse ;  /* 0x0000000a16c37c23 */ /* 0x100fe200080108c2 */
[----:B------:R-:W-:Y:S01]  /*4ef0*/  MUFU.EX2 R9, R9 ;  /* 0x0000000900097308 */ /* 0x000fe20000000800 */
[----:B------:R2:W-:Y:S01]  /*4f00*/  BAR.SYNC.DEFER_BLOCKING R152, 0x100 ;  /* 0x000400980000751d */ /* 0x0005e20000010000 */
[--C-:B------:R-:W-:Y:S01]  /*4f10*/  FFMA.FTZ R22, R156, UR10, -R193.reuse ;  /* 0x0000000a9c167c23 */ /* 0x100fe200080108c1 */
[--C-:B------:R-:W-:Y:S01]  /*4f20*/  FFMA.FTZ R156, R23, UR10, -R194.reuse ;  /* 0x0000000a179c7c23 */ /* 0x100fe200080108c2 */
[-C--:B-1----:R-:W-:Y:S01]  /*4f30*/  FMUL.FTZ R24, R24, R8.reuse ;  /* 0x0000000818187220 */ /* 0x082fe20000410000 */
[-C--:B------:R-:W-:Y:S01]  /*4f40*/  FMUL.FTZ R25, R25, R8.reuse ;  /* 0x0000000819197220 */ /* 0x080fe20000410000 */
[-C--:B------:R-:W-:Y:S01]  /*4f50*/  FMUL.FTZ R28, R28, R8.reuse ;  /* 0x000000081c1c7220 */ /* 0x080fe20000410000 */
[-C--:B------:R-:W-:Y:S01]  /*4f60*/  FMUL.FTZ R29, R29, R8.reuse ;  /* 0x000000081d1d7220 */ /* 0x080fe20000410000 */
[----:B------:R-:W1:Y:S01]  /*4f70*/  MUFU.EX2 R7, R7 ;  /* 0x0000000700077308 */ /* 0x000e620000000800 */
        /* <DEDUP_REMOVED lines=15> */
[----:B------:R-:W3:Y:S01]  /*5070*/  MUFU.EX2 R14, R14 ;  /* 0x0000000e000e7308 */ /* 0x000ee20000000800 */
        /* <DEDUP_REMOVED lines=15> */
[----:B------:R-:W4:Y:S01]  /*5170*/  MUFU.EX2 R11, R11 ;  /* 0x0000000b000b7308 */ /* 0x000f220000000800 */
        /* <DEDUP_REMOVED lines=15> */
[----:B------:R-:W5:Y:S01]  /*5270*/  MUFU.EX2 R195, R195 ;  /* 0x000000c300c37308 */ /* 0x000f620000000800 */
        /* <DEDUP_REMOVED lines=18> */
[-C--:B-1----:R-:W-:Y:S01]  /*53a0*/  FMUL.FTZ R26, R26, R7.reuse ;  /* 0x000000071a1a7220 */ /* 0x082fe20000410000 */
        /* <DEDUP_REMOVED lines=63> */
[----:B--2---:R-:W-:Y:S01]  /*57a0*/  F2FP.F16.F32.PACK_AB R152, R190, R9 ;  /* 0x00000009be98723e */ /* 0x004fe200000000ff */
[--C-:B------:R-:W-:Y:S01]  /*57b0*/  FFMA.FTZ R21, R21, UR10, -R194.reuse ;  /* 0x0000000a15157c23 */ /* 0x100fe200080108c2 */
[----:B---3--:R-:W-:Y:S01]  /*57c0*/  F2FP.F16.F32.PACK_AB R154, R14, R13 ;  /* 0x0000000d0e9a723e */ /* 0x008fe200000000ff */
[--C-:B------:R-:W-:Y:S01]  /*57d0*/  FFMA.FTZ R23, R160, UR10, -R194.reuse ;  /* 0x0000000aa0177c23 */ /* 0x100fe200080108c2 */
[----:B----4-:R-:W-:Y:S01]  /*57e0*/  F2FP.F16.F32.PACK_AB R153, R11, R10 ;  /* 0x0000000a0b99723e */ /* 0x010fe200000000ff */
[--C-:B------:R-:W-:Y:S01]  /*57f0*/  FFMA.FTZ R158, R162, UR10, -R194.reuse ;  /* 0x0000000aa29e7c23 */ /* 0x100fe200080108c2 */
[----:B-----5:R-:W-:Y:S01]  /*5800*/  F2FP.F16.F32.PACK_AB R155, R195, R20 ;  /* 0x00000014c39b723e */ /* 0x020fe200000000ff */
[----:B------:R-:W-:Y:S01]  /*5810*/  MUFU.EX2 R12, R12 ;  /* 0x0000000c000c7308 */ /* 0x000fe20000000800 */
[--C-:B------:R-:W-:Y:S01]  /*5820*/  FFMA.FTZ R160, R159, UR10, -R193.reuse ;  /* 0x0000000a9fa07c23 */ /* 0x100fe200080108c1 */
[--C-:B------:R-:W-:Y:S01]  /*5830*/  FFMA.FTZ R159, R164, UR10, -R193.reuse ;  /* 0x0000000aa49f7c23 */ /* 0x100fe200080108c1 */
[----:B------:R-:W-:Y:S01]  /*5840*/  WARPGROUP.ARRIVE ;  /* 0x00000000000079c5 */ /* 0x000fe20000000000 */
[--C-:B------:R-:W-:Y:S01]  /*5850*/  FFMA.FTZ R162, R166, UR10, -R193.reuse ;  /* 0x0000000aa6a27c23 */ /* 0x100fe200080108c1 */
[--C-:B------:R-:W-:Y:S01]  /*5860*/  FFMA.FTZ R164, R163, UR10, -R194.reuse ;  /* 0x0000000aa3a47c23 */ /* 0x100fe200080108c2 */
[--C-:B------:R-:W-:Y:S01]  /*5870*/  FFMA.FTZ R161, R161, UR10, -R194.reuse ;  /* 0x0000000aa1a17c23 */ /* 0x100fe200080108c2 */
[--C-:B------:R-:W-:Y:S01]  /*5880*/  FFMA.FTZ R163, R168, UR10, -R194.reuse ;  /* 0x0000000aa8a37c23 */ /* 0x100fe200080108c2 */
[----:B------:R-:W1:Y:S01]  /*5890*/  MUFU.EX2 R15, R15 ;  /* 0x0000000f000f7308 */ /* 0x000e620000000800 */
[----:B------:R-:W-:Y:S01]  /*58a0*/  HGMMA.64x256x16.F32 R24, R152, gdesc[UR4].tnspB, R24, gsb0 ;  /* 0x43e0000498187df0 */ /* 0x000fe20008000818 */
[----:B------:R-:W-:Y:S01]  /*58b0*/  UIADD3 UR6, UR11, 0x80, URZ ;  /* 0x000000800b067890 */ /* 0x000fe2000fffe03f */
[--C-:B------:R-:W-:Y:S01]  /*58c0*/  FFMA.FTZ R166, R170, UR10, -R194.reuse ;  /* 0x0000000aaaa67c23 */ /* 0x100fe200080108c2 */
[----:B------:R-:W-:Y:S01]  /*58d0*/  UMOV UR7, 0x40000040 ;  /* 0x4000004000077882 */ /* 0x000fe20000000000 */
        /* <DEDUP_REMOVED lines=20> */
[--C-:B------:R-:W-:Y:S01]  /*5a20*/  FFMA.FTZ R185, R185, UR10, -R194.reuse ;  /* 0x0000000ab9b97c23 */ /* 0x100fe200080108c2 */
[--C-:B------:R-:W-:Y:S01]  /*5a30*/  FFMA.FTZ R188, R189, UR10, -R194.reuse ;  /* 0x0000000abdbc7c23 */ /* 0x100fe200080108c2 */
[--C-:B------:R-:W-:Y:S01]  /*5a40*/  FFMA.FTZ R187, R191, UR10, -R194.reuse ;  /* 0x0000000abfbb7c23 */ /* 0x100fe200080108c2 */
[----:B------:R-:W-:Y:S01]  /*5a50*/  FFMA.FTZ R192, R192, UR10, -R194 ;  /* 0x0000000ac0c07c23 */ /* 0x000fe200080108c2 */
[----:B------:R-:W-:Y:S01]  /*5a60*/  FFMA.FTZ R3, R8, R3, R9 ;  /* 0x0000000308037223 */ /* 0x000fe20000010009 */
[----:B------:R-:W-:-:S02]  /*5a70*/  FFMA.FTZ R6, R7, R6, R10 ;  /* 0x0000000607067223 */ /* 0x000fc4000001000a */
[----:B------:R-:W2:Y:S01]  /*5a80*/  MUFU.EX2 R156, R156 ;  /* 0x0000009c009c7308 */ /* 0x000ea20000000800 */
[----:B------:R-:W-:Y:S01]  /*5a90*/  FADD.FTZ R190, R190, R3 ;  /* 0x00000003bebe7221 */ /* 0x000fe20000010000 */
[----:B------:R-:W-:-:S03]  /*5aa0*/  FADD.FTZ R11, R11, R6 ;  /* 0x000000060b0b7221 */ /* 0x000fc60000010000 */
[----:B------:R-:W-:Y:S01]  /*5ab0*/  FADD.FTZ R13, R13, R190 ;  /* 0x000000be0d0d7221 */ /* 0x000fe20000010000 */
[----:B------:R-:W-:Y:S02]  /*5ac0*/  FADD.FTZ R20, R20, R11 ;  /* 0x0000000b14147221 */ /* 0x000fe40000010000 */
[----:B------:R-:W-:Y:S01]  /*5ad0*/  MUFU.EX2 R23, R23 ;  /* 0x0000001700177308 */ /* 0x000fe20000000800 */
[----:B------:R-:W-:Y:S01]  /*5ae0*/  FADD.FTZ R13, R14, R13 ;  /* 0x0000000d0e0d7221 */ /* 0x000fe20000010000 */
[----:B------:R-:W-:-:S06]  /*5af0*/  FADD.FTZ R20, R195, R20 ;  /* 0x00000014c3147221 */ /* 0x000fcc0000010000 */
        /* <DEDUP_REMOVED lines=8> */
[----:B------:R-:W0:Y:S08]  /*5b80*/  MUFU.EX2 R166, R166 ;  /* 0x000000a600a67308 */ /* 0x000e300000000800 */
[----:B------:R-:W-:Y:S08]  /*5b90*/  MUFU.EX2 R165, R165 ;  /* 0x000000a500a57308 */ /* 0x000ff00000000800 */
[----:B------:R-:W0:Y:S08]  /*5ba0*/  MUFU.EX2 R168, R168 ;  /* 0x000000a800a87308 */ /* 0x000e300000000800 */
[----:B------:R-:W-:Y:S08]  /*5bb0*/  MUFU.EX2 R167, R167 ;  /* 0x000000a700a77308 */ /* 0x000ff00000000800 */
[----:B------:R-:W-:Y:S08]  /*5bc0*/  MUFU.EX2 R170, R170 ;  /* 0x000000aa00aa7308 */ /* 0x000ff00000000800 */
[----:B------:R-:W-:Y:S08]  /*5bd0*/  MUFU.EX2 R169, R169 ;  /* 0x000000a900a97308 */ /* 0x000ff00000000800 */
[----:B------:R-:W0:Y:S08]  /*5be0*/  MUFU.EX2 R172, R172 ;  /* 0x000000ac00ac7308 */ /* 0x000e300000000800 */
        /* <DEDUP_REMOVED lines=12> */
[----:B------:R-:W-:Y:S01]  /*5cb0*/  MUFU.EX2 R183, R183 ;  /* 0x000000b700b77308 */ /* 0x000fe20000000800 */
[----:B------:R-:W-:-:S02]  /*5cc0*/  WARPGROUP.DEPBAR.LE gsb0, 0x0 ;  /* 0x00008000000079c5 */ /* 0x000fc40000010000 */
[----:B-1----:R-:W-:-:S05]  /*5cd0*/  F2FP.F16.F32.PACK_AB R152, R15, R12 ;  /* 0x0000000c0f98723e */ /* 0x002fca00000000ff */
[----:B------:R-:W-:Y:S01]  /*5ce0*/  MUFU.EX2 R186, R186 ;  /* 0x000000ba00ba7308 */ /* 0x000fe20000000800 */
[----:B--2---:R-:W-:Y:S01]  /*5cf0*/  F2FP.F16.F32.PACK_AB R153, R156, R21 ;  /* 0x000000159c99723e */ /* 0x004fe200000000ff */
[----:B------:R-:W-:Y:S01]  /*5d00*/  FADD.FTZ R12, R12, R13 ;  /* 0x0000000d0c0c7221 */ /* 0x000fe20000010000 */
[----:B------:R-:W-:Y:S01]  /*5d10*/  F2FP.F16.F32.PACK_AB R154, R197, R22 ;  /* 0x00000016c59a723e */ /* 0x000fe200000000ff */
[----:B------:R-:W-:Y:S01]  /*5d20*/  FADD.FTZ R21, R21, R20 ;  /* 0x0000001415157221 */ /* 0x000fe20000010000 */
[----:B---3--:R-:W-:Y:S01]  /*5d30*/  F2FP.F16.F32.PACK_AB R155, R158, R23 ;  /* 0x000000179e9b723e */ /* 0x008fe200000000ff */
[----:B------:R-:W-:Y:S02]  /*5d40*/  FADD.FTZ R15, R15, R12 ;  /* 0x0000000c0f0f7221 */ /* 0x000fe40000010000 */
[----:B------:R-:W-:Y:S01]  /*5d50*/  MUFU.EX2 R185, R185 ;  /* 0x000000b900b97308 */ /* 0x000fe20000000800 */
[----:B------:R-:W-:Y:S01]  /*5d60*/  WARPGROUP.ARRIVE ;  /* 0x00000000000079c5 */ /* 0x000fe20000000000 */
[----:B------:R-:W-:Y:S01]  /*5d70*/  FADD.FTZ R156, R156, R21 ;  /* 0x000000159c9c7221 */ /* 0x000fe20000010000 */
[----:B------:R-:W-:-:S03]  /*5d80*/  FADD.FTZ R22, R22, R15 ;  /* 0x0000000f16167221 */ /* 0x000fc60000010000 */
[----:B------:R-:W-:Y:S01]  /*5d90*/  FADD.FTZ R23, R23, R156 ;  /* 0x0000009c17177221 */ /* 0x000fe20000010000 */
[----:B------:R-:W-:Y:S01]  /*5da0*/  HGMMA.64x256x16.F32 R24, R152, gdesc[UR4].tnspB, R24, gsb0 ;  /* 0x43e0000498187df0 */ /* 0x000fe20008000818 */
[----:B------:R-:W-:Y:S01]  /*5db0*/  UIADD3 UR6, UR11, 0x100, URZ ;  /* 0x000001000b067890 */ /* 0x000fe2000fffe03f */
[----:B------:R-:W1:Y:S01]  /*5dc0*/  MUFU.EX2 R188, R188 ;  /* 0x000000bc00bc7308 */ /* 0x000e620000000800 */
[----:B------:R-:W-:Y:S01]  /*5dd0*/  UMOV UR7, 0x40000040 ;  /* 0x4000004000077882 */ /* 0x000fe20000000000 */
[----:B------:R-:W-:Y:S01]  /*5de0*/  FADD.FTZ R22, R197, R22 ;  /* 0x00000016c5167221 */ /* 0x000fe20000010000 */
[----:B------:R-:W-:-:S05]  /*5df0*/  FADD.FTZ R158, R158, R23 ;  /* 0x000000179e9e7221 */ /* 0x000fca0000010000 */
[----:B------:R-:W-:Y:S08]  /*5e00*/  MUFU.EX2 R187, R187 ;  /* 0x000000bb00bb7308 */ /* 0x000ff00000000800 */
[----:B------:R-:W2:Y:S01]  /*5e10*/  MUFU.EX2 R192, R192 ;  /* 0x000000c000c07308 */ /* 0x000ea20000000800 */
[----:B------:R-:W-:Y:S02]  /*5e20*/  WARPGROUP.DEPBAR.LE gsb0, 0x0 ;  /* 0x00008000000079c5 */ /* 0x000fe40000010000 */
[----:B----4-:R-:W-:Y:S01]  /*5e30*/  F2FP.F16.F32.PACK_AB R152, R160, R157 ;  /* 0x0000009da098723e */ /* 0x010fe200000000ff */
[----:B------:R-:W-:Y:S01]  /*5e40*/  FADD.FTZ R157, R157, R22 ;  /* 0x000000169d9d7221 */ /* 0x000fe20000010000 */
[----:B-----5:R-:W-:Y:S01]  /*5e50*/  F2FP.F16.F32.PACK_AB R153, R164, R161 ;  /* 0x000000a1a499723e */ /* 0x020fe200000000ff */
[----:B------:R-:W-:Y:S01]  /*5e60*/  FADD.FTZ R161, R161, R158 ;  /* 0x0000009ea1a17221 */ /* 0x000fe20000010000 */
[----:B------:R-:W-:Y:S01]  /*5e70*/  F2FP.F16.F32.PACK_AB R154, R162, R159 ;  /* 0x0000009fa29a723e */ /* 0x000fe200000000ff */
[----:B------:R-:W-:Y:S01]  /*5e80*/  FADD.FTZ R160, R160, R157 ;  /* 0x0000009da0a07221 */ /* 0x000fe20000010000 */
[----:B0-----:R-:W-:Y:S01]  /*5e90*/  F2FP.F16.F32.PACK_AB R155, R166, R163 ;  /* 0x000000a3a69b723e */ /* 0x001fe200000000ff */
[----:B------:R-:W-:-:S02]  /*5ea0*/  FADD.FTZ R164, R164, R161 ;  /* 0x000000a1a4a47221 */ /* 0x000fc40000010000 */
[----:B------:R-:W-:Y:S01]  /*5eb0*/  FADD.FTZ R159, R159, R160 ;  /* 0x000000a09f9f7221 */ /* 0x000fe20000010000 */
[----:B------:R-:W-:Y:S01]  /*5ec0*/  WARPGROUP.ARRIVE ;  /* 0x00000000000079c5 */ /* 0x000fe20000000000 */
[----:B------:R-:W-:Y:S02]  /*5ed0*/  FADD.FTZ R163, R163, R164 ;  /* 0x000000a4a3a37221 */ /* 0x000fe40000010000 */
[----:B------:R-:W-:Y:S02]  /*5ee0*/  FADD.FTZ R162, R162, R159 ;  /* 0x0000009fa2a27221 */ /* 0x000fe40000010000 */
[----:B------:R-:W-:Y:S01]  /*5ef0*/  FADD.FTZ R166, R166, R163 ;  /* 0x000000a3a6a67221 */ /* 0x000fe20000010000 */
[----:B------:R-:W-:Y:S01]  /*5f00*/  HGMMA.64x256x16.F32 R24, R152, gdesc[UR4].tnspB, R24, gsb0 ;  /* 0x43e0000498187df0 */ /* 0x000fe20008000818 */
[----:B------:R-:W-:Y:S01]  /*5f10*/  UIADD3 UR6, UR11, 0x180, URZ ;  /* 0x000001800b067890 */ /* 0x000fe2000fffe03f */
[----:B------:R-:W-:Y:S01]  /*5f20*/  UMOV UR7, 0x40000040 ;  /* 0x4000004000077882 */ /* 0x000fe20000000000 */
[----:B------:R-:W-:-:S02]  /*5f30*/  WARPGROUP.DEPBAR.LE gsb0, 0x0 ;  /* 0x00008000000079c5 */ /* 0x000fc40000010000 */
[----:B------:R-:W-:Y:S01]  /*5f40*/  F2FP.F16.F32.PACK_AB R152, R168, R165 ;  /* 0x000000a5a898723e */ /* 0x000fe200000000ff */
[----:B------:R-:W-:Y:S01]  /*5f50*/  FADD.FTZ R165, R165, R162 ;  /* 0x000000a2a5a57221 */ /* 0x000fe20000010000 */
[----:B------:R-:W-:Y:S01]  /*5f60*/  F2FP.F16.F32.PACK_AB R153, R172, R169 ;  /* 0x000000a9ac99723e */ /* 0x000fe200000000ff */
[----:B------:R-:W-:Y:S01]  /*5f70*/  FADD.FTZ R169, R169, R166 ;  /* 0x000000a6a9a97221 */ /* 0x000fe20000010000 */
[----:B------:R-:W-:Y:S01]  /*5f80*/  F2FP.F16.F32.PACK_AB R154, R170, R167 ;  /* 0x000000a7aa9a723e */ /* 0x000fe200000000ff */
[----:B------:R-:W-:Y:S01]  /*5f90*/  FADD.FTZ R168, R168, R165 ;  /* 0x000000a5a8a87221 */ /* 0x000fe20000010000 */
[----:B------:R-:W-:Y:S01]  /*5fa0*/  F2FP.F16.F32.PACK_AB R155, R174, R171 ;  /* 0x000000abae9b723e */ /* 0x000fe200000000ff */
[----:B------:R-:W-:Y:S02]  /*5fb0*/  FADD.FTZ R172, R172, R169 ;  /* 0x000000a9acac7221 */ /* 0x000fe40000010000 */
[----:B------:R-:W-:Y:S01]  /*5fc0*/  FADD.FTZ R167, R167, R168 ;  /* 0x000000a8a7a77221 */ /* 0x000fe20000010000 */
[----:B------:R-:W-:Y:S01]  /*5fd0*/  WARPGROUP.ARRIVE ;  /* 0x00000000000079c5 */ /* 0x000fe20000000000 */
[----:B------:R-:W-:-:S02]  /*5fe0*/  FADD.FTZ R171, R171, R172 ;  /* 0x000000acabab7221 */ /* 0x000fc40000010000 */
        /* <DEDUP_REMOVED lines=25> */
[----:B-1----:R-:W-:Y:S01]  /*6180*/  F2FP.F16.F32.PACK_AB R153, R188, R185 ;  /* 0x000000b9bc99723e */ /* 0x002fe200000000ff */
        /* <DEDUP_REMOVED lines=14> */
.L_x_212:
[----:B------:R-:W-:Y:S01]  /*6270*/  UIADD3 UR29, UR29, 0x32460, URZ ;  /* 0x000324601d1d7890 */ /* 0x000fe2000fffe03f */
[----:B------:R-:W-:Y:S01]  /*6280*/  IMAD.MOV.U32 R7, RZ, RZ, R4 ;  /* 0x000000ffff077224 */ /* 0x000fe200078e0004 */
[----:B------:R-:W-:Y:S02]  /*6290*/  MOV R8, R5 ;  /* 0x0000000500087202 */ /* 0x000fe40000000f00 */
[----:B------:R-:W-:-:S09]  /*62a0*/  UPRMT UR29, UR30, 0x654, UR29 ;  /* 0x000006541e1d7896 */ /* 0x000fd2000800001d */
[----:B------:R-:W-:Y:S01]  /*62b0*/  SYNCS.ARRIVE.TRANS64.RED.A1T0 RZ, [UR29], RZ ;  /* 0x000000ffffff79a7 */ /* 0x000fe2000810041d */
[----:B------:R-:W-:Y:S05]  /*62c0*/  @P1 BRA `(.L_x_213) ;  /* 0xffffffd400741947 */ /* 0x000fea000383ffff */
.L_x_202:
[----:B------:R-:W0:Y:S01]  /*62d0*/  SHFL.BFLY PT, R8, R3, 0x2, 0x1f ;  /* 0x0c401f0003087f89 */ /* 0x000e2200000e0000 */
[----:B------:R-:W-:Y:S01]  /*62e0*/  IMAD.MOV.U32 R12, RZ, RZ, RZ ;  /* 0x000000ffff0c7224 */ /* 0x000fe200078e00ff */
[----:B------:R-:W-:Y:S01]  /*62f0*/  MOV R204, 0x400 ;  /* 0x0000040000cc7802 */ /* 0x000fe20000000f00 */
[----:B------:R-:W-:Y:S01]  /*6300*/  IMAD.U32 R14, RZ, RZ, UR10 ;  /* 0x0000000aff0e7e24 */ /* 0x000fe2000f8e00ff */
[----:B------:R-:W1:Y:S01]  /*6310*/  SHFL.BFLY PT, R9, R6, 0x2, 0x1f ;  /* 0x0c401f0006097f89 */ /* 0x000e6200000e0000 */
[----:B------:R-:W-:Y:S01]  /*6320*/  IMAD.U32 R22, RZ, RZ, UR10 ;  /* 0x0000000aff167e24 */ /* 0x000fe2000f8e00ff */
[----:B------:R-:W2:Y:S01]  /*6330*/  LDC R210, c[0x0][0xce8] ;  /* 0x00033a00ffd27b82 */ /* 0x000ea20000000800 */
[----:B------:R-:W-:Y:S01]  /*6340*/  UIADD3 UR4, -UR43, URZ, URZ ;  /* 0x0000003f2b047290 */ /* 0x000fe2000fffe13f */
[----:B------:R-:W3:Y:S01]  /*6350*/  S2R R11, SR_CgaCtaId ;  /* 0x00000000000b7919 */ /* 0x000ee20000008800 */
[----:B------:R-:W-:Y:S01]  /*6360*/  ULDC UR10, c[0x0][0xd44] ;  /* 0x00035100000a7ab9 */ /* 0x000fe20000000800 */
[----:B------:R-:W-:Y:S01]  /*6370*/  ULDC.64 UR6, c[0x0][0xc90] ;  /* 0x0003240000067ab9 */ /* 0x000fe20000000a00 */
[----:B------:R-:W-:Y:S01]  /*6380*/  UIMAD UR10, UR10, UR4, UR41 ;  /* 0x000000040a0a72a4 */ /* 0x000fe2000f8e0229 */
[----:B------:R-:W4:Y:S01]  /*6390*/  S2R R13, SR_SWINHI ;  /* 0x00000000000d7919 */ /* 0x000f220000002f00 */
[----:B------:R-:W-:-:S02]  /*63a0*/  ULDC.64 UR8, c[0x0][0xbe8] ;  /* 0x0002fa0000087ab9 */ /* 0x000fc40000000a00 */
[----:B------:R-:W-:Y:S01]  /*63b0*/  USHF.R.S32.HI UR11, URZ, 0x1f, UR10 ;  /* 0x0000001f3f0b7899 */ /* 0x000fe2000801140a */
[----:B------:R0:W-:Y:S06]  /*63c0*/  BAR.ARV R0, 0x100 ;  /* 0x000400000000751d */ /* 0x0001ec0000002000 */
[----:B------:R-:W-:Y:S01]  /*63d0*/  UIMAD.WIDE.U32 UR4, UR10, UR6, URZ ;  /* 0x000000060a0472a5 */ /* 0x000fe2000f8e003f */
[----:B0-----:R-:W-:Y:S01]  /*63e0*/  FADD.FTZ R8, R8, R3 ;  /* 0x0000000308087221 */ /* 0x001fe20000010000 */
[----:B------:R-:W-:Y:S01]  /*63f0*/  IMAD.MOV.U32 R3, RZ, RZ, RZ ;  /* 0x000000ffff037224 */ /* 0x000fe200078e00ff */
[----:B------:R-:W-:Y:S01]  /*6400*/  MOV R0, 0xff800000 ;  /* 0xff80000000007802 */ /* 0x000fe20000000f00 */
[----:B------:R-:W-:Y:S06]  /*6410*/  BAR.ARV 0x8, 0x180 ;  /* 0x0206000000007b1d */ /* 0x000fec0000002000 */
[----:B-1----:R-:W-:Y:S01]  /*6420*/  FADD.FTZ R9, R9, R6 ;  /* 0x0000000609097221 */ /* 0x002fe20000010000 */
[----:B------:R-:W-:Y:S01]  /*6430*/  IMAD.MOV.U32 R6, RZ, RZ, -0x800000 ;  /* 0xff800000ff067424 */ /* 0x000fe200078e00ff */
[----:B------:R-:W0:Y:S01]  /*6440*/  SHFL.BFLY PT, R7, R8, 0x1, 0x1f ;  /* 0x0c201f0008077f89 */ /* 0x000e2200000e0000 */
[----:B------:R-:W-:-:S03]  /*6450*/  UIMAD UR6, UR11, UR6, URZ ;  /* 0x000000060b0672a4 */ /* 0x000fc6000f8e023f */
[----:B------:R-:W1:Y:S01]  /*6460*/  SHFL.BFLY PT, R10, R9, 0x1, 0x1f ;  /* 0x0c201f00090a7f89 */ /* 0x000e6200000e0000 */
[----:B---3--:R-:W-:Y:S01]  /*6470*/  LEA R204, R11, R204, 0x18 ;  /* 0x000000cc0bcc7211 */ /* 0x008fe200078ec0ff */
[----:B------:R-:W-:Y:S01]  /*6480*/  UIMAD UR6, UR10, UR7, UR6 ;  /* 0x000000070a0672a4 */ /* 0x000fe2000f8e0206 */
[----:B------:R-:W-:Y:S01]  /*6490*/  BAR.SYNC.DEFER_BLOCKING 0x1, 0x100 ;  /* 0x0044000000007b1d */ /* 0x000fe20000010000 */
[----:B------:R-:W-:Y:S01]  /*64a0*/  USHF.R.S32.HI UR7, URZ, 0x1f, UR43 ;  /* 0x0000001f3f077899 */ /* 0x000fe2000801142b */
[----:B0-----:R-:W-:Y:S01]  /*64b0*/  FADD.FTZ R20, R8, R7 ;  /* 0x0000000708147221 */ /* 0x001fe20000010000 */
[----:B-1----:R-:W-:-:S04]  /*64c0*/  FADD.FTZ R7, R9, R10 ;  /* 0x0000000a09077221 */ /* 0x002fc80000010000 */
[----:B------:R-:W-:Y:S01]  /*64d0*/  FSETP.NE.FTZ.AND P0, PT, R20, RZ, PT ;  /* 0x000000ff1400720b */ /* 0x000fe20003f15000 */
[----:B------:R-:W-:Y:S01]  /*64e0*/  IMAD R9, R200, 0x40, R2 ;  /* 0x00000040c8097824 */ /* 0x000fe200078e0202 */
[----:B------:R-:W-:Y:S02]  /*64f0*/  MOV R10, R204 ;  /* 0x000000cc000a7202 */ /* 0x000fe40000000f00 */
[----:B----4-:R-:W-:Y:S02]  /*6500*/  MOV R11, R13 ;  /* 0x0000000d000b7202 */ /* 0x010fe40000000f00 */
[----:B------:R-:W-:Y:S01]  /*6510*/  FSETP.NE.FTZ.AND P1, PT, R7, RZ, PT ;  /* 0x000000ff0700720b */ /* 0x000fe20003f35000 */
[----:B------:R-:W-:-:S04]  /*6520*/  IMAD.WIDE R8, R9, 0x2, R10 ;  /* 0x0000000209087825 */ /* 0x000fc800078e020a */
[----:B------:R-:W-:Y:S02]  /*6530*/  IMAD.WIDE R10, R209, 0x2, R10 ;  /* 0x00000002d10a7825 */ /* 0x000fe400078e020a */
[----:B------:R-:W0:Y:S02]  /*6540*/  @P0 MUFU.RCP R12, R20 ;  /* 0x00000014000c0308 */ /* 0x000e240000001000 */
[----:B------:R-:W-:Y:S01]  /*6550*/  @P0 FMUL.FTZ R14, R14, 0.69314718246459960938 ;  /* 0x3f3172180e0e0820 */ /* 0x000fe20000410000 */
[----:B------:R-:W-:-:S03]  /*6560*/  LOP3.LUT R163, R10, 0x380, RZ, 0xc0, !PT ;  /* 0x000003800aa37812 */ /* 0x000fc600078ec0ff */
[----:B------:R-:W-:Y:S01]  /*6570*/  @P1 FMUL.FTZ R22, R22, 0.69314718246459960938 ;  /* 0x3f31721816161820 */ /* 0x000fe20000410000 */
[----:B------:R-:W-:Y:S01]  /*6580*/  SHF.R.U64 R163, R163, 0x3, RZ ;  /* 0x00000003a3a37819 */ /* 0x000fe200000012ff */
[----:B------:R-:W1:Y:S03]  /*6590*/  @P0 MUFU.LG2 R13, R20 ;  /* 0x00000014000d0308 */ /* 0x000e660000000c00 */
[----:B------:R-:W-:Y:S01]  /*65a0*/  LOP3.LUT R162, R163, R10, RZ, 0x3c, !PT ;  /* 0x0000000aa3a27212 */ /* 0x000fe200078e3cff */
[----:B------:R-:W-:-:S04]  /*65b0*/  IMAD.MOV.U32 R163, RZ, RZ, R11 ;  /* 0x000000ffffa37224 */ /* 0x000fc800078e000b */
[----:B------:R-:W3:Y:S01]  /*65c0*/  @P1 MUFU.LG2 R15, R7 ;  /* 0x00000007000f1308 */ /* 0x000ee20000000c00 */
[-C--:B0-----:R-:W-:Y:S01]  /*65d0*/  FMUL.FTZ R179, R29, R12.reuse ;  /* 0x0000000c1db37220 */ /* 0x081fe20000410000 */
[-C--:B------:R-:W-:Y:S01]  /*65e0*/  FMUL.FTZ R25, R25, R12.reuse ;  /* 0x0000000c19197220 */ /* 0x080fe20000410000 */
[-C--:B------:R-:W-:Y:S01]  /*65f0*/  FMUL.FTZ R24, R24, R12.reuse ;  /* 0x0000000c18187220 */ /* 0x080fe20000410000 */
[-C--:B------:R-:W-:Y:S01]  /*6600*/  FMUL.FTZ R28, R28, R12.reuse ;  /* 0x0000000c1c1c7220 */ /* 0x080fe20000410000 */
[-C--:B------:R-:W-:Y:S01]  /*6610*/  FMUL.FTZ R33, R33, R12.reuse ;  /* 0x0000000c21217220 */ /* 0x080fe20000410000 */
[-C--:B------:R-:W-:Y:S01]  /*6620*/  FMUL.FTZ R32, R32, R12.reuse ;  /* 0x0000000c20207220 */ /* 0x080fe20000410000 */
[-C--:B------:R-:W-:Y:S01]  /*6630*/  FMUL.FTZ R178, R37, R12.reuse ;  /* 0x0000000c25b27220 */ /* 0x080fe20000410000 */
[----:B------:R-:W0:Y:S01]  /*6640*/  @P1 MUFU.RCP R3, R7 ;  /* 0x0000000700031308 */ /* 0x000e220000001000 */
        /* <DEDUP_REMOVED lines=57> */
[C---:B------:R-:W-:Y:S01]  /*69e0*/  IADD3 R12, P3, R10.reuse, 0xc060, RZ ;  /* 0x0000c0600a0c7810 */ /* 0x040fe20007f7e0ff */
[----:B-1----:R-:W-:Y:S01]  /*69f0*/  @P0 FMUL.FTZ R13, R13, 0.69314718246459960938 ;  /* 0x3f3172180d0d0820 */ /* 0x002fe20000410000 */
[----:B---3--:R-:W-:Y:S01]  /*6a00*/  @P1 FMUL.FTZ R15, R15, 0.69314718246459960938 ;  /* 0x3f3172180f0f1820 */ /* 0x008fe20000410000 */
[----:B------:R-:W-:Y:S01]  /*6a10*/  IADD3 R73, P4, R10, 0xc040, RZ ;  /* 0x0000c0400a497810 */ /* 0x000fe20007f9e0ff */
[----:B0-----:R-:W-:Y:S01]  /*6a20*/  FMUL.FTZ R121, R123, R3 ;  /* 0x000000037b797220 */ /* 0x001fe20000410000 */
[----:B------:R-:W-:Y:S01]  /*6a30*/  LOP3.LUT R21, R12, 0x380, RZ, 0xc0, !PT ;  /* 0x000003800c157812 */ /* 0x000fe200078ec0ff */
[----:B------:R-:W-:Y:S01]  /*6a40*/  @P0 FFMA.FTZ R6, R14, R5, R13 ;  /* 0x000000050e060223 */ /* 0x000fe2000001000d */
[----:B------:R-:W-:Y:S01]  /*6a50*/  @P1 FFMA.FTZ R0, R22, R4, R15 ;  /* 0x0000000416001223 */ /* 0x000fe2000001000f */
[--C-:B------:R-:W-:Y:S01]  /*6a60*/  IMAD.X R13, RZ, RZ, R11.reuse, P3 ;  /* 0x000000ffff0d7224 */ /* 0x100fe200018e060b */
[C---:B------:R-:W-:Y:S01]  /*6a70*/  IADD3 R60, P5, R10.reuse, 0xc020, RZ ;  /* 0x0000c0200a3c7810 */ /* 0x040fe20007fbe0ff */
[-C--:B------:R-:W-:Y:S01]  /*6a80*/  FMUL.FTZ R165, R127, R3.reuse ;  /* 0x000000037fa57220 */ /* 0x080fe20000410000 */
[C---:B------:R-:W-:Y:S01]  /*6a90*/  IADD3 R69, P6, R10.reuse, 0xc000, RZ ;  /* 0x0000c0000a457810 */ /* 0x040fe20007fde0ff */
[-C--:B------:R-:W-:Y:S01]  /*6aa0*/  FMUL.FTZ R167, R131, R3.reuse ;  /* 0x0000000383a77220 */ /* 0x080fe20000410000 */
[C---:B------:R-:W-:Y:S01]  /*6ab0*/  IADD3 R65, P0, R10.reuse, 0x8060, RZ ;  /* 0x000080600a417810 */ /* 0x040fe20007f1e0ff */
[-C--:B------:R-:W-:Y:S01]  /*6ac0*/  FMUL.FTZ R169, R135, R3.reuse ;  /* 0x0000000387a97220 */ /* 0x080fe20000410000 */
[C---:B------:R-:W-:Y:S01]  /*6ad0*/  IADD3 R5, P1, R10.reuse, 0x20, RZ ;  /* 0x000000200a057810 */ /* 0x040fe20007f3e0ff */
[-C--:B------:R-:W-:Y:S01]  /*6ae0*/  FMUL.FTZ R171, R139, R3.reuse ;  /* 0x000000038bab7220 */ /* 0x080fe20000410000 */
[C---:B------:R-:W-:Y:S01]  /*6af0*/  IADD3 R56, P3, R10.reuse, 0x8020, RZ ;  /* 0x000080200a387810 */ /* 0x040fe20007f7e0ff */
[----:B------:R-:W-:Y:S01]  /*6b00*/  FMUL.FTZ R173, R143, R3 ;  /* 0x000000038fad7220 */ /* 0x000fe20000410000 */
[----:B------:R-:W-:Y:S01]  /*6b10*/  SHF.R.U64 R21, R21, 0x3, RZ ;  /* 0x0000000315157819 */ /* 0x000fe200000012ff */
[--C-:B------:R-:W-:Y:S01]  /*6b20*/  IMAD.X R15, RZ, RZ, R11.reuse, P4 ;  /* 0x000000ffff0f7224 */ /* 0x100fe200020e060b */
[C---:B------:R-:W-:Y:S01]  /*6b30*/  IADD3 R61, P2, R10.reuse, 0x8040, RZ ;  /* 0x000080400a3d7810 */ /* 0x040fe20007f5e0ff */
[--C-:B------:R-:W-:Y:S01]  /*6b40*/  IMAD.X R123, RZ, RZ, R11.reuse, P5 ;  /* 0x000000ffff7b7224 */ /* 0x100fe200028e060b */
[----:B------:R-:W-:Y:S01]  /*6b50*/  LOP3.LUT R12, R21, R12, RZ, 0x3c, !PT ;  /* 0x0000000c150c7212 */ /* 0x000fe200078e3cff */
[--C-:B------:R-:W-:Y:S01]  /*6b60*/  IMAD.X R127, RZ, RZ, R11.reuse, P6 ;  /* 0x000000ffff7f7224 */ /* 0x100fe200030e060b */
[----:B------:R-:W-:Y:S01]  /*6b70*/  IADD3.X R139, RZ, R11, RZ, P2, !PT ;  /* 0x0000000bff8b7210 */ /* 0x000fe200017fe4ff */
[--C-:B------:R-:W-:Y:S01]  /*6b80*/  IMAD.X R131, RZ, RZ, R11.reuse, P0 ;  /* 0x000000ffff837224 */ /* 0x100fe200000e060b */
[C---:B------:R-:W-:Y:S01]  /*6b90*/  IADD3 R57, P4, R10.reuse, 0x8000, RZ ;  /* 0x000080000a397810 */ /* 0x040fe20007f9e0ff */
[--C-:B------:R-:W-:Y:S01]  /*6ba0*/  IMAD.X R135, RZ, RZ, R11.reuse, P1 ;  /* 0x000000ffff877224 */ /* 0x100fe200008e060b */
[C---:B------:R-:W-:Y:S01]  /*6bb0*/  IADD3 R52, P5, R10.reuse, 0x4060, RZ ;  /* 0x000040600a347810 */ /* 0x040fe20007fbe0ff */
[--C-:B------:R-:W-:Y:S01]  /*6bc0*/  IMAD.X R143, RZ, RZ, R11.reuse, P3 ;  /* 0x000000ffff8f7224 */ /* 0x100fe200018e060b */
[----:B------:R-:W-:Y:S01]  /*6bd0*/  IADD3 R21, P6, R10, 0x40, RZ ;  /* 0x000000400a157810 */ /* 0x000fe20007fde0ff */
[-C--:B------:R-:W-:Y:S01]  /*6be0*/  FMUL.FTZ R166, R126, R3.reuse ;  /* 0x000000037ea67220 */ /* 0x080fe20000410000 */
        /* <DEDUP_REMOVED lines=8> */
[----:B------:R-:W-:Y:S01]  /*6c70*/  LOP3.LUT R4, R69, 0x380, RZ, 0xc0, !PT ;  /* 0x0000038045047812 */ /* 0x000fe200078ec0ff */
[-C--:B------:R-:W-:Y:S01]  /*6c80*/  FMUL.FTZ R177, R151, R3.reuse ;  /* 0x0000000397b17220 */ /* 0x080fe20000410000 */
[----:B------:R-:W-:Y:S01]  /*6c90*/  LOP3.LUT R10, R65, 0x380, RZ, 0xc0, !PT ;  /* 0x00000380410a7812 */ /* 0x000fe200078ec0ff */
[----:B------:R-:W-:Y:S01]  /*6ca0*/  FMUL.FTZ R105, R115, R3 ;  /* 0x0000000373697220 */ /* 0x000fe20000410000 */
[----:B------:R-:W-:Y:S01]  /*6cb0*/  SHF.R.U64 R4, R4, 0x3, RZ ;  /* 0x0000000304047819 */ /* 0x000fe200000012ff */
[--C-:B------:R-:W-:Y:S01]  /*6cc0*/  IMAD.X R147, RZ, RZ, R11.reuse, P4 ;  /* 0x000000ffff937224 */ /* 0x100fe200020e060b */
[----:B------:R-:W-:Y:S01]  /*6cd0*/  SHF.R.U64 R10, R10, 0x3, RZ ;  /* 0x000000030a0a7819 */ /* 0x000fe200000012ff */
[--C-:B------:R-:W-:Y:S01]  /*6ce0*/  IMAD.X R151, RZ, RZ, R11.reuse, P5 ;  /* 0x000000ffff977224 */ /* 0x100fe200028e060b */
[----:B------:R-:W-:Y:S01]  /*6cf0*/  LOP3.LUT R126, R4, R69, RZ, 0x3c, !PT ;  /* 0x00000045047e7212 */ /* 0x000fe200078e3cff */
[--C-:B------:R-:W-:Y:S01]  /*6d00*/  IMAD.X R153, RZ, RZ, R11.reuse, P6 ;  /* 0x000000ffff997224 */ /* 0x100fe200030e060b */
[----:B------:R-:W-:Y:S01]  /*6d10*/  IADD3.X R159, RZ, R11, RZ, P2, !PT ;  /* 0x0000000bff9f7210 */ /* 0x000fe200017fe4ff */
[--C-:B------:R-:W-:Y:S01]  /*6d20*/  IMAD.X R155, RZ, RZ, R11.reuse, P0 ;  /* 0x000000ffff9b7224 */ /* 0x100fe200000e060b */
[----:B------:R-:W-:Y:S01]  /*6d30*/  LOP3.LUT R4, R5, 0x380, RZ, 0xc0, !PT ;  /* 0x0000038005047812 */ /* 0x000fe200078ec0ff */
[--C-:B------:R-:W-:Y:S01]  /*6d40*/  IMAD.X R157, RZ, RZ, R11.reuse, P1 ;  /* 0x000000ffff9d7224 */ /* 0x100fe200008e060b */
[----:B------:R-:W-:Y:S01]  /*6d50*/  LOP3.LUT R130, R10, R65, RZ, 0x3c, !PT ;  /* 0x000000410a827212 */ /* 0x000fe200078e3cff */
[----:B------:R-:W-:Y:S01]  /*6d60*/  IMAD.X R161, RZ, RZ, R11, P3 ;  /* 0x000000ffffa17224 */ /* 0x000fe200018e060b */
[----:B------:R-:W-:Y:S01]  /*6d70*/  IADD3 R65, P2, R8, 0x7000, RZ ;  /* 0x0000700008417810 */ /* 0x000fe20007f5e0ff */
[-C--:B------:R-:W-:Y:S01]  /*6d80*/  FMUL.FTZ R109, R114, R3.reuse ;  /* 0x00000003726d7220 */ /* 0x080fe20000410000 */
[----:B------:R-:W-:Y:S01]  /*6d90*/  SHF.R.U64 R4, R4, 0x3, RZ ;  /* 0x0000000304047819 */ /* 0x000fe200000012ff */
[-C--:B------:R-:W-:Y:S01]  /*6da0*/  FMUL.FTZ R164, R122, R3.reuse ;  /* 0x000000037aa47220 */ /* 0x080fe20000410000 */
[----:B------:R-:W-:Y:S01]  /*6db0*/  LOP3.LUT R10, R57, 0x380, RZ, 0xc0, !PT ;  /* 0x00000380390a7812 */ /* 0x000fe200078ec0ff */
[-C--:B------:R-:W-:Y:S01]  /*6dc0*/  FMUL.FTZ R27, R27, R3.reuse ;  /* 0x000000031b1b7220 */ /* 0x080fe20000410000 */
[----:B------:R-:W-:Y:S01]  /*6dd0*/  LOP3.LUT R64, R65, 0x380, RZ, 0xc0, !PT ;  /* 0x0000038041407812 */ /* 0x000fe200078ec0ff */
[----:B------:R-:W-:Y:S01]  /*6de0*/  FMUL.FTZ R26, R26, R3 ;  /* 0x000000031a1a7220 */ /* 0x000fe20000410000 */
[----:B------:R-:W-:Y:S01]  /*6df0*/  LOP3.LUT R134, R4, R5, RZ, 0x3c, !PT ;  /* 0x0000000504867212 */ /* 0x000fe200078e3cff */
[-C--:B------:R-:W-:Y:S01]  /*6e00*/  FMUL.FTZ R31, R31, R3.reuse ;  /* 0x000000031f1f7220 */ /* 0x080fe20000410000 */
[----:B------:R-:W-:Y:S01]  /*6e10*/  SHF.R.U64 R4, R10, 0x3, RZ ;  /* 0x000000030a047819 */ /* 0x000fe200000012ff */
[-C--:B------:R-:W-:Y:S01]  /*6e20*/  FMUL.FTZ R30, R30, R3.reuse ;  /* 0x000000031e1e7220 */ /* 0x080fe20000410000 */
[----:B------:R-:W-:Y:S01]  /*6e30*/  SHF.R.U64 R64, R64, 0x3, RZ ;  /* 0x0000000340407819 */ /* 0x000fe200000012ff */
[----:B------:R-:W-:Y:S01]  /*6e40*/  FMUL.FTZ R35, R35, R3 ;  /* 0x0000000323237220 */ /* 0x000fe20000410000 */
[----:B------:R-:W-:Y:S01]  /*6e50*/  LOP3.LUT R146, R4, R57, RZ, 0x3c, !PT ;  /* 0x0000003904927212 */ /* 0x000fe200078e3cff */
[-C--:B------:R-:W-:Y:S01]  /*6e60*/  FMUL.FTZ R34, R34, R3.reuse ;  /* 0x0000000322227220 */ /* 0x080fe20000410000 */
[----:B------:R-:W-:Y:S01]  /*6e70*/  LOP3.LUT R10, R53, 0x380, RZ, 0xc0, !PT ;  /* 0x00000380350a7812 */ /* 0x000fe200078ec0ff */
[----:B------:R-:W-:Y:S01]  /*6e80*/  FMUL.FTZ R39, R39, R3 ;  /* 0x0000000327277220 */ /* 0x000fe20000410000 */
[----:B------:R-:W-:Y:S01]  /*6e90*/  LOP3.LUT R64, R64, R65, RZ, 0x3c, !PT ;  /* 0x0000004140407212 */ /* 0x000fe200078e3cff */
[----:B------:R-:W-:Y:S01]  /*6ea0*/  IMAD.X R65, RZ, RZ, R9, P2 ;  /* 0x000000ffff417224 */ /* 0x000fe200010e0609 */
[----:B------:R-:W-:Y:S01]  /*6eb0*/  LOP3.LUT R4, R21, 0x380, RZ, 0xc0, !PT ;  /* 0x0000038015047812 */ /* 0x000fe200078ec0ff */
[-C--:B------:R-:W-:Y:S01]  /*6ec0*/  FMUL.FTZ R38, R38, R3.reuse ;  /* 0x0000000326267220 */ /* 0x080fe20000410000 */
[----:B------:R-:W-:Y:S01]  /*6ed0*/  LOP3.LUT R11, R60, 0x380, RZ, 0xc0, !PT ;  /* 0x000003803c0b7812 */ /* 0x000fe200078ec0ff */
[-C--:B------:R-:W-:Y:S01]  /*6ee0*/  FMUL.FTZ R43, R43, R3.reuse ;  /* 0x000000032b2b7220 */ /* 0x080fe20000410000 */
[----:B------:R-:W-:Y:S01]  /*6ef0*/  IADD3 R115, P2, R8, 0xe000, RZ ;  /* 0x0000e00008737810 */ /* 0x000fe20007f5e0ff */
[-C--:B------:R-:W-:Y:S01]  /*6f00*/  FMUL.FTZ R42, R42, R3.reuse ;  /* 0x000000032a2a7220 */ /* 0x080fe20000410000 */
[----:B------:R-:W-:Y:S01]  /*6f10*/  SHF.R.U64 R10, R10, 0x3, RZ ;  /* 0x000000030a0a7819 */ /* 0x000fe200000012ff */
[-C--:B------:R-:W-:Y:S01]  /*6f20*/  FMUL.FTZ R47, R47, R3.reuse ;  /* 0x000000032f2f7220 */ /* 0x080fe20000410000 */
[----:B------:R-:W-:Y:S01]  /*6f30*/  SHF.R.U64 R4, R4, 0x3, RZ ;  /* 0x0000000304047819 */ /* 0x000fe200000012ff */
[-C--:B------:R-:W-:Y:S01]  /*6f40*/  FMUL.FTZ R46, R46, R3.reuse ;  /* 0x000000032e2e7220 */ /* 0x080fe20000410000 */
[----:B------:R-:W-:Y:S01]  /*6f50*/  SHF.R.U64 R11, R11, 0x3, RZ ;  /* 0x000000030b0b7819 */ /* 0x000fe200000012ff */
[-C--:B------:R-:W-:Y:S01]  /*6f60*/  FMUL.FTZ R51, R51, R3.reuse ;  /* 0x0000000333337220 */ /* 0x080fe20000410000 */
[----:B------:R-:W-:Y:S01]  /*6f70*/  LOP3.LUT R114, R115, 0x380, RZ, 0xc0, !PT ;  /* 0x0000038073727812 */ /* 0x000fe200078ec0ff */
[-C--:B------:R-:W-:Y:S01]  /*6f80*/  FMUL.FTZ R50, R50, R3.reuse ;  /* 0x0000000332327220 */ /* 0x080fe20000410000 */
[----:B------:R-:W-:Y:S01]  /*6f90*/  LOP3.LUT R14, R73, 0x380, RZ, 0xc0, !PT ;  /* 0x00000380490e7812 */ /* 0x000fe200078ec0ff */
[-C--:B------:R-:W-:Y:S01]  /*6fa0*/  FMUL.FTZ R55, R55, R3.reuse ;  /* 0x0000000337377220 */ /* 0x080fe20000410000 */
[----:B------:R-:W-:Y:S01]  /*6fb0*/  LOP3.LUT R5, R52, 0x380, RZ, 0xc0, !PT ;  /* 0x0000038034057812 */ /* 0x000fe200078ec0ff */
[----:B------:R-:W-:Y:S01]  /*6fc0*/  FMUL.FTZ R54, R54, R3 ;  /* 0x0000000336367220 */ /* 0x000fe20000410000 */
[----:B------:R-:W-:Y:S01]  /*6fd0*/  LOP3.LUT R154, R10, R53, RZ, 0x3c, !PT ;  /* 0x000000350a9a7212 */ /* 0x000fe200078e3cff */
[----:B------:R-:W-:Y:S01]  /*6fe0*/  FMUL.FTZ R59, R59, R3 ;  /* 0x000000033b3b7220 */ /* 0x000fe20000410000 */
[----:B------:R-:W-:Y:S01]  /*6ff0*/  LOP3.LUT R152, R4, R21, RZ, 0x3c, !PT ;  /* 0x0000001504987212 */ /* 0x000fe200078e3cff */
[-C--:B------:R-:W-:Y:S01]  /*7000*/  FMUL.FTZ R58, R58, R3.reuse ;  /* 0x000000033a3a7220 */ /* 0x080fe20000410000 */
[----:B------:R-:W-:Y:S01]  /*7010*/  LOP3.LUT R53, R20, 0x380, RZ, 0xc0, !PT ;  /* 0x0000038014357812 */ /* 0x000fe200078ec0ff */
[-C--:B------:R-:W-:Y:S01]  /*7020*/  FMUL.FTZ R63, R63, R3.reuse ;  /* 0x000000033f3f7220 */ /* 0x080fe20000410000 */
[----:B------:R-:W-:Y:S01]  /*7030*/  LOP3.LUT R122, R11, R60, RZ, 0x3c, !PT ;  /* 0x0000003c0b7a7212 */ /* 0x000fe200078e3cff */
[-C--:B------:R-:W-:Y:S01]  /*7040*/  FMUL.FTZ R62, R62, R3.reuse ;  /* 0x000000033e3e7220 */ /* 0x080fe20000410000 */
[----:B------:R-:W-:Y:S01]  /*7050*/  IADD3 R21, P4, R8, 0x2000, RZ ;  /* 0x0000200008157810 */ /* 0x000fe20007f9e0ff */
[-C--:B------:R-:W-:Y:S01]  /*7060*/  FMUL.FTZ R67, R67, R3.reuse ;  /* 0x0000000343437220 */ /* 0x080fe20000410000 */
[----:B------:R-:W-:Y:S01]  /*7070*/  SHF.R.U64 R114, R114, 0x3, RZ ;  /* 0x0000000372727819 */ /* 0x000fe200000012ff */
[-C--:B------:R-:W-:Y:S01]  /*7080*/  FMUL.FTZ R66, R66, R3.reuse ;  /* 0x0000000342427220 */ /* 0x080fe20000410000 */
[----:B------:R-:W-:Y:S01]  /*7090*/  SHF.R.U64 R14, R14, 0x3, RZ ;  /* 0x000000030e0e7819 */ /* 0x000fe200000012ff */
[-C--:B------:R-:W-:Y:S01]  /*70a0*/  FMUL.FTZ R71, R71, R3.reuse ;  /* 0x0000000347477220 */ /* 0x080fe20000410000 */
[----:B------:R-:W-:Y:S01]  /*70b0*/  LOP3.LUT R11, R56, 0x380, RZ, 0xc0, !PT ;  /* 0x00000380380b7812 */ /* 0x000fe200078ec0ff */
[-C--:B------:R-:W-:Y:S01]  /*70c0*/  FMUL.FTZ R70, R70, R3.reuse ;  /* 0x0000000346467220 */ /* 0x080fe20000410000 */
[----:B------:R-:W-:Y:S01]  /*70d0*/  SHF.R.U64 R5, R5, 0x3, RZ ;  /* 0x0000000305057819 */ /* 0x000fe200000012ff */
        /* <DEDUP_REMOVED lines=26> */
[----:B------:R-:W-:-:S02]  /*7280*/  LOP3.LUT R10, R21, 0x380, RZ, 0xc0, !PT ;  /* 0x00000380150a7812 */ /* 0x000fc400078ec0ff */
[----:B------:R-:W-:Y:S01]  /*7290*/  LOP3.LUT R114, R114, R115, RZ, 0x3c, !PT ;  /* 0x0000007372727212 */ /* 0x000fe200078e3cff */
[----:B------:R-:W-:Y:S01]  /*72a0*/  IMAD.X R115, RZ, RZ, R9, P2 ;  /* 0x000000ffff737224 */ /* 0x000fe200010e0609 */
[----:B------:R-:W-:Y:S02]  /*72b0*/  LOP3.LUT R14, R14, R73, RZ, 0x3c, !PT ;  /* 0x000000490e0e7212 */ /* 0x000fe400078e3cff */
[----:B------:R-:W-:Y:S02]  /*72c0*/  SHF.R.U64 R11, R11, 0x3, RZ ;  /* 0x000000030b0b7819 */ /* 0x000fe400000012ff */
[----:B------:R-:W-:Y:S02]  /*72d0*/  LOP3.LUT R150, R5, R52, RZ, 0x3c, !PT ;  /* 0x0000003405967212 */ /* 0x000fe400078e3cff */
[----:B------:R-:W-:Y:S02]  /*72e0*/  IADD3 R52, P3, R8, 0x1000, RZ ;  /* 0x0000100008347810 */ /* 0x000fe40007f7e0ff */
[----:B--2---:R-:W-:-:S02]  /*72f0*/  ISETP.NE.AND P2, PT, R210, 0x1, PT ;  /* 0x00000001d200780c */ /* 0x004fc40003f45270 */
[----:B------:R-:W-:Y:S02]  /*7300*/  LOP3.LUT R160, R53, R20, RZ, 0x3c, !PT ;  /* 0x0000001435a07212 */ /* 0x000fe400078e3cff */
[----:B------:R-:W-:Y:S02]  /*7310*/  SHF.R.U64 R20, R10, 0x3, RZ ;  /* 0x000000030a147819 */ /* 0x000fe400000012ff */
[----:B------:R-:W-:Y:S02]  /*7320*/  LOP3.LUT R142, R11, R56, RZ, 0x3c, !PT ;  /* 0x000000380b8e7212 */ /* 0x000fe400078e3cff */
[----:B------:R-:W-:Y:S02]  /*7330*/  MOV R214, R162 ;  /* 0x000000a200d67202 */ /* 0x000fe40000000f00 */
[----:B------:R-:W-:Y:S02]  /*7340*/  LOP3.LUT R11, R52, 0x380, RZ, 0xc0, !PT ;  /* 0x00000380340b7812 */ /* 0x000fe400078ec0ff */
[----:B------:R-:W-:-:S02]  /*7350*/  MOV R163, R14 ;  /* 0x0000000e00a37202 */ /* 0x000fc40000000f00 */
[----:B------:R-:W-:Y:S01]  /*7360*/  LOP3.LUT R60, R61, 0x380, RZ, 0xc0, !PT ;  /* 0x000003803d3c7812 */ /* 0x000fe200078ec0ff */
[----:B------:R-:W0:Y:S01]  /*7370*/  LDC R14, c[0x0][0xd38] ;  /* 0x00034e00ff0e7b82 */ /* 0x000e220000000800 */
[----:B------:R-:W-:Y:S02]  /*7380*/  LOP3.LUT R4, R23, 0x380, RZ, 0xc0, !PT ;  /* 0x0000038017047812 */ /* 0x000fe400078ec0ff */
[----:B------:R-:W-:Y:S02]  /*7390*/  LOP3.LUT R20, R20, R21, RZ, 0x3c, !PT ;  /* 0x0000001514147212 */ /* 0x000fe400078e3cff */
[----:B------:R-:W-:Y:S02]  /*73a0*/  IADD3.X R21, RZ, R9, RZ, P4, !PT ;  /* 0x00000009ff157210 */ /* 0x000fe400027fe4ff */
[----:B------:R-:W-:Y:S02]  /*73b0*/  SHF.R.U64 R11, R11, 0x3, RZ ;  /* 0x000000030b0b7819 */ /* 0x000fe400000012ff */
[----:B------:R-:W-:-:S02]  /*73c0*/  IADD3 R73, P4, R8, 0x9000, RZ ;  /* 0x0000900008497810 */ /* 0x000fc40007f9e0ff */
[----:B------:R-:W-:Y:S02]  /*73d0*/  SHF.R.U64 R60, R60, 0x3, RZ ;  /* 0x000000033c3c7819 */ /* 0x000fe400000012ff */
[----:B------:R-:W-:Y:S02]  /*73e0*/  LOP3.LUT R5, R22, 0x380, RZ, 0xc0, !PT ;  /* 0x0000038016057812 */ /* 0x000fe400078ec0ff */
[----:B------:R-:W-:Y:S02]  /*73f0*/  SHF.R.U64 R4, R4, 0x3, RZ ;  /* 0x0000000304047819 */ /* 0x000fe400000012ff */
[----:B------:R-:W-:Y:S01]  /*7400*/  LOP3.LUT R10, R11, R52, RZ, 0x3c, !PT ;  /* 0x000000340b0a7212 */ /* 0x000fe200078e3cff */
[----:B------:R-:W-:Y:S01]  /*7410*/  IMAD.X R11, RZ, RZ, R9, P3 ;  /* 0x000000ffff0b7224 */ /* 0x000fe200018e0609 */
[----:B------:R-:W-:Y:S02]  /*7420*/  LOP3.LUT R72, R73, 0x380, RZ, 0xc0, !PT ;  /* 0x0000038049487812 */ /* 0x000fe400078ec0ff */
[----:B------:R-:W-:-:S02]  /*7430*/  MOV R162, R12 ;  /* 0x0000000c00a27202 */ /* 0x000fc40000000f00 */
[----:B------:R-:W-:Y:S01]  /*7440*/  LOP3.LUT R138, R60, R61, RZ, 0x3c, !PT ;  /* 0x0000003d3c8a7212 */ /* 0x000fe200078e3cff */
[----:B------:R-:W1:Y:S01]  /*7450*/  @P2 LDC R12, c[0x0][0xcec] ;  /* 0x00033b00ff0c2b82 */ /* 0x000e620000000800 */
[----:B------:R-:W-:Y:S02]  /*7460*/  SHF.R.U64 R5, R5, 0x3, RZ ;  /* 0x0000000305057819 */ /* 0x000fe400000012ff */
[----:B------:R-:W-:Y:S01]  /*7470*/  LOP3.LUT R158, R4, R23, RZ, 0x3c, !PT ;  /* 0x00000017049e7212 */ /* 0x000fe200078e3cff */
[----:B------:R-:W-:Y:S01]  /*7480*/  IMAD.U32 R4, RZ, RZ, UR4 ;  /* 0x00000004ff047e24 */ /* 0x000fe2000f8e00ff */
[C---:B------:R-:W-:Y:S01]  /*7490*/  IADD3 R23, P5, R8.reuse, 0x3000, RZ ;  /* 0x0000300008177810 */ /* 0x040fe20007fbe0ff */
[----:B------:R-:W-:Y:S01]  /*74a0*/  UIADD3 UR4, UR5, UR6, URZ ;  /* 0x0000000605047290 */ /* 0x000fe2000fffe03f */
[C---:B------:R-:W-:Y:S01]  /*74b0*/  IADD3 R53, P6, R8.reuse, 0x4000, RZ ;  /* 0x0000400008357810 */ /* 0x040fe20007fde0ff */
[----:B------:R-:W2:Y:S01]  /*74c0*/  @P2 LDC R13, c[0x0][0xcf0] ;  /* 0x00033c00ff0d2b82 */ /* 0x000ea20000000800 */
[C---:B------:R-:W-:Y:S01]  /*74d0*/  IADD3 R57, P0, R8.reuse, 0x5000, RZ ;  /* 0x0000500008397810 */ /* 0x040fe20007f1e0ff */
[----:B------:R-:W-:Y:S01]  /*74e0*/  ULDC UR6, c[0x0][0xb88] ;  /* 0x0002e20000067ab9 */ /* 0x000fe20000000800 */
[----:B------:R-:W-:-:S02]  /*74f0*/  IADD3 R61, P1, R8, 0x6000, RZ ;  /* 0x00006000083d7810 */ /* 0x000fc40007f3e0ff */
[----:B------:R-:W-:Y:S02]  /*7500*/  IADD3 R69, P3, R8, 0x8000, RZ ;  /* 0x0000800008457810 */ /* 0x000fe40007f7e0ff */
[----:B------:R-:W-:Y:S02]  /*7510*/  SHF.R.U64 R72, R72, 0x3, RZ ;  /* 0x0000000348487819 */ /* 0x000fe400000012ff */
[----:B------:R-:W-:Y:S01]  /*7520*/  LOP3.LUT R156, R5, R22, RZ, 0x3c, !PT ;  /* 0x00000016059c7212 */ /* 0x000fe200078e3cff */
[----:B------:R-:W-:Y:S01]  /*7530*/  IMAD.U32 R5, RZ, RZ, UR5 ;  /* 0x00000005ff057e24 */ /* 0x000fe2000f8e00ff */
[----:B------:R-:W-:Y:S01]  /*7540*/  LOP3.LUT R22, R23, 0x380, RZ, 0xc0, !PT ;  /* 0x0000038017167812 */ /* 0x000fe200078ec0ff */
[----:B------:R-:W-:Y:S01]  /*7550*/  IMAD.U32 R5, RZ, RZ, UR4 ;  /* 0x00000004ff057e24 */ /* 0x000fe2000f8e00ff */
[----:B------:R-:W-:Y:S01]  /*7560*/  LOP3.LUT R52, R53, 0x380, RZ, 0xc0, !PT ;  /* 0x0000038035347812 */ /* 0x000fe200078ec0ff */
[----:B------:R-:W-:Y:S01]  /*7570*/  ULDC.64 UR4, c[0x0][0xc88] ;  /* 0x0003220000047ab9 */ /* 0x000fe20000000a00 */
[----:B------:R-:W-:-:S02]  /*7580*/  LOP3.LUT R56, R57, 0x380, RZ, 0xc0, !PT ;  /* 0x0000038039387812 */ /* 0x000fc400078ec0ff */
[----:B------:R-:W-:Y:S02]  /*7590*/  LOP3.LUT R60, R61, 0x380, RZ, 0xc0, !PT ;  /* 0x000003803d3c7812 */ /* 0x000fe400078ec0ff */
[----:B------:R-:W-:Y:S02]  /*75a0*/  LOP3.LUT R68, R69, 0x380, RZ, 0xc0, !PT ;  /* 0x0000038045447812 */ /* 0x000fe400078ec0ff */
[----:B------:R-:W-:Y:S02]  /*75b0*/  LOP3.LUT R72, R72, R73, RZ, 0x3c, !PT ;  /* 0x0000004948487212 */ /* 0x000fe400078e3cff */
[----:B------:R-:W-:Y:S02]  /*75c0*/  LOP3.LUT R73, R8, 0x380, RZ, 0xc0, !PT ;  /* 0x0000038008497812 */ /* 0x000fe400078ec0ff */
[----:B------:R-:W-:Y:S02]  /*75d0*/  SHF.R.U64 R22, R22, 0x3, RZ ;  /* 0x0000000316167819 */ /* 0x000fe400000012ff */
[----:B------:R-:W-:-:S02]  /*75e0*/  SHF.R.U64 R52, R52, 0x3, RZ ;  /* 0x0000000334347819 */ /* 0x000fc400000012ff */
[----:B------:R-:W-:Y:S02]  /*75f0*/  SHF.R.U64 R56, R56, 0x3, RZ ;  /* 0x0000000338387819 */ /* 0x000fe400000012ff */
[----:B------:R-:W-:Y:S02]  /*7600*/  SHF.R.U64 R60, R60, 0x3, RZ ;  /* 0x000000033c3c7819 */ /* 0x000fe400000012ff */
[----:B------:R-:W-:Y:S02]  /*7610*/  SHF.R.U64 R68, R68, 0x3, RZ ;  /* 0x0000000344447819 */ /* 0x000fe400000012ff */
[----:B------:R-:W-:Y:S02]  /*7620*/  MOV R126, R126 ;  /* 0x0000007e007e7202 */ /* 0x000fe40000000f00 */
[----:B------:R-:W-:Y:S02]  /*7630*/  F2FP.F16.F32.PACK_AB R24, R25, R24 ;  /* 0x000000181918723e */ /* 0x000fe400000000ff */
[----:B------:R-:W-:-:S02]  /*7640*/  IADD3 R127, RZ, -UR41, RZ ;  /* 0x80000029ff7f7c10 */ /* 0x000fc4000fffe0ff */
[----:B------:R-:W-:Y:S02]  /*7650*/  F2FP.F16.F32.PACK_AB R32, R33, R32 ;  /* 0x000000202120723e */ /* 0x000fe400000000ff */
[----:B------:R-:W-:Y:S01]  /*7660*/  SHF.R.U64 R25, R73, 0x3, RZ ;  /* 0x0000000349197819 */ /* 0x000fe200000012ff */
[----:B0-----:R-:W-:Y:S01]  /*7670*/  IMAD R127, R14, R127, UR44 ;  /* 0x0000002c0e7f7e24 */ /* 0x001fe2000f8e027f */
[----:B------:R-:W-:Y:S02]  /*7680*/  F2FP.F16.F32.PACK_AB R33, R35, R34 ;  /* 0x000000222321723e */ /* 0x000fe400000000ff */
[----:B------:R-:W-:Y:S01]  /*7690*/  LOP3.LUT R22, R22, R23, RZ, 0x3c, !PT ;  /* 0x0000001716167212 */ /* 0x000fe200078e3cff */
[--C-:B------:R-:W-:Y:S01]  /*76a0*/  IMAD.X R23, RZ, RZ, R9.reuse, P5 ;  /* 0x000000ffff177224 */ /* 0x100fe200028e0609 */
        /* <DEDUP_REMOVED lines=8> */
[----:B------:R-:W-:-:S02]  /*7730*/  F2FP.F16.F32.PACK_AB R35, R39, R38 ;  /* 0x000000262723723e */ /* 0x000fc400000000ff */
[----:B------:R-:W0:Y:S01]  /*7740*/  LDC.64 R38, c[0x0][0xc98] ;  /* 0x00032600ff267b82 */ /* 0x000e220000000a00 */
[C---:B------:R-:W-:Y:S02]  /*7750*/  IADD3 R99, P5, R8.reuse, 0xa000, RZ ;  /* 0x0000a00008637810 */ /* 0x040fe40007fbe0ff */
[C---:B------:R-:W-:Y:S02]  /*7760*/  IADD3 R103, P6, R8.reuse, 0xb000, RZ ;  /* 0x0000b00008677810 */ /* 0x040fe40007fde0ff */
[C---:B------:R-:W-:Y:S02]  /*7770*/  IADD3 R107, P0, R8.reuse, 0xc000, RZ ;  /* 0x0000c000086b7810 */ /* 0x040fe40007f1e0ff */
[C---:B------:R-:W-:Y:S02]  /*7780*/  IADD3 R111, P1, R8.reuse, 0xd000, RZ ;  /* 0x0000d000086f7810 */ /* 0x040fe40007f3e0ff */
[----:B------:R-:W-:Y:S02]  /*7790*/  IADD3 R119, P3, R8, 0xf000, RZ ;  /* 0x0000f00008777810 */ /* 0x000fe40007f7e0ff */
[----:B------:R-:W-:-:S02]  /*77a0*/  LOP3.LUT R8, R25, R8, RZ, 0x3c, !PT ;  /* 0x0000000819087212 */ /* 0x000fc400078e3cff */
[----:B------:R-:W-:Y:S02]  /*77b0*/  F2FP.F16.F32.PACK_AB R25, R27, R26 ;  /* 0x0000001a1b19723e */ /* 0x000fe400000000ff */
[----:B------:R-:W-:Y:S02]  /*77c0*/  F2FP.F16.F32.PACK_AB R26, R179, R28 ;  /* 0x0000001cb31a723e */ /* 0x000fe400000000ff */
[----:B------:R-:W-:Y:S01]  /*77d0*/  MOV R179, R122 ;  /* 0x0000007a00b37202 */ /* 0x000fe20000000f00 */
[----:B------:R-:W-:Y:S01]  /*77e0*/  IMAD R123, R127, 0x80, R208 ;  /* 0x000000807f7b7824 */ /* 0x000fe200078e02d0 */
[----:B------:R-:W-:Y:S02]  /*77f0*/  F2FP.F16.F32.PACK_AB R40, R41, R40 ;  /* 0x000000282928723e */ /* 0x000fe400000000ff */
[----:B------:R-:W-:Y:S01]  /*7800*/  F2FP.F16.F32.PACK_AB R41, R43, R42 ;  /* 0x0000002a2b29723e */ /* 0x000fe200000000ff */
[----:B-1----:R-:W-:Y:S01]  /*7810*/  @P2 IMAD.HI.U32 R12, R123, R12, RZ ;  /* 0x0000000c7b0c2227 */ /* 0x002fe200078e00ff */
[----:B------:R-:W-:-:S02]  /*7820*/  F2FP.F16.F32.PACK_AB R27, R31, R30 ;  /* 0x0000001e1f1b723e */ /* 0x000fc400000000ff */
[----:B------:R-:W-:Y:S01]  /*7830*/  F2FP.F16.F32.PACK_AB R43, R47, R46 ;  /* 0x0000002e2f2b723e */ /* 0x000fe200000000ff */
[----:B------:R-:W-:Y:S01]  /*7840*/  IMAD.MOV.U32 R47, RZ, RZ, R123 ;  /* 0x000000ffff2f7224 */ /* 0x000fe200078e007b */
[----:B------:R-:W-:Y:S01]  /*7850*/  MOV R134, R134 ;  /* 0x0000008600867202 */ /* 0x000fe20000000f00 */
[----:B------:R-:W-:Y:S01]  /*7860*/  STSM.16.M88.4 [R214], R24 ;  /* 0x00000018d6007844 */ /* 0x000fe20000000200 */
[----:B------:R-:W-:Y:S01]  /*7870*/  F2FP.F16.F32.PACK_AB R34, R178, R36 ;  /* 0x00000024b222723e */ /* 0x000fe200000000ff */
[----:B0-----:R-:W-:Y:S01]  /*7880*/  IMAD.WIDE.U32 R4, R38, UR43, R4 ;  /* 0x0000002b26047c25 */ /* 0x001fe2000f8e0004 */
[----:B--2---:R-:W-:Y:S02]  /*7890*/  @P2 SHF.R.U32.HI R47, RZ, R13, R12 ;  /* 0x0000000dff2f2219 */ /* 0x004fe4000001160c */
[----:B------:R-:W-:Y:S01]  /*78a0*/  LOP3.LUT R106, R107, 0x380, RZ, 0xc0, !PT ;  /* 0x000003806b6a7812 */ /* 0x000fe200078ec0ff */
[----:B------:R0:W-:Y:S01]  /*78b0*/  STSM.16.M88.4 [R134], R32 ;  /* 0x0000002086007844 */ /* 0x0001e20000000200 */
[----:B------:R-:W-:-:S02]  /*78c0*/  F2FP.F16.F32.PACK_AB R48, R49, R48 ;  /* 0x000000303130723e */ /* 0x000fc400000000ff */
[----:B------:R-:W-:Y:S02]  /*78d0*/  MOV R152, R152 ;  /* 0x0000009800987202 */ /* 0x000fe40000000f00 */
[----:B------:R-:W-:Y:S02]  /*78e0*/  F2FP.F16.F32.PACK_AB R42, R29, R44 ;  /* 0x0000002c1d2a723e */ /* 0x000fe400000000ff */
[----:B------:R-:W-:Y:S02]  /*78f0*/  F2FP.F16.F32.PACK_AB R49, R51, R50 ;  /* 0x000000323331723e */ /* 0x000fe400000000ff */
[----:B------:R-:W-:Y:S01]  /*7900*/  MOV R160, R160 ;  /* 0x000000a000a07202 */ /* 0x000fe20000000f00 */
[----:B------:R-:W-:Y:S01]  /*7910*/  STSM.16.M88.4 [R152], R40 ;  /* 0x0000002898007844 */ /* 0x000fe20000000200 */
[----:B------:R-:W-:Y:S02]  /*7920*/  F2FP.F16.F32.PACK_AB R50, R202, R185 ;  /* 0x000000b9ca32723e */ /* 0x000fe400000000ff */
[----:B------:R-:W-:-:S02]  /*7930*/  F2FP.F16.F32.PACK_AB R51, R55, R54 ;  /* 0x000000363733723e */ /* 0x000fc400000000ff */
[----:B------:R-:W-:Y:S01]  /*7940*/  SHF.R.U64 R106, R106, 0x3, RZ ;  /* 0x000000036a6a7819 */ /* 0x000fe200000012ff */
[----:B0-----:R-:W-:Y:S01]  /*7950*/  IMAD.MOV R33, RZ, RZ, -R47 ;  /* 0x000000ffff217224 */ /* 0x001fe200078e0a2f */
[----:B------:R-:W-:Y:S01]  /*7960*/  MOV R158, R158 ;  /* 0x0000009e009e7202 */ /* 0x000fe20000000f00 */
[----:B------:R-:W-:Y:S01]  /*7970*/  IMAD R32, R38, UR7, RZ ;  /* 0x0000000726207c24 */ /* 0x000fe2000f8e02ff */
[----:B------:R-:W-:Y:S01]  /*7980*/  F2FP.F16.F32.PACK_AB R12, R201, R184 ;  /* 0x000000b8c90c723e */ /* 0x000fe200000000ff */
[----:B------:R-:W-:Y:S01]  /*7990*/  IMAD R33, R210, R33, R123 ;  /* 0x00000021d2217224 */ /* 0x000fe200078e027b */
[----:B------:R-:W-:Y:S01]  /*79a0*/  F2FP.F16.F32.PACK_AB R13, R59, R58 ;  /* 0x0000003a3b0d723e */ /* 0x000fe200000000ff */
[----:B------:R-:W-:Y:S01]  /*79b0*/  STSM.16.M88.4 [R160], R48 ;  /* 0x00000030a0007844 */ /* 0x000fe20000000200 */
[----:B------:R-:W-:Y:S01]  /*79c0*/  F2FP.F16.F32.PACK_AB R14, R199, R183 ;  /* 0x000000b7c70e723e */ /* 0x000fe200000000ff */
[----:B------:R-:W-:Y:S01]  /*79d0*/  IMAD R32, R39, UR43, R32 ;  /* 0x0000002b27207c24 */ /* 0x000fe2000f8e0220 */
[----:B------:R-:W-:-:S02]  /*79e0*/  F2FP.F16.F32.PACK_AB R15, R63, R62 ;  /* 0x0000003e3f0f723e */ /* 0x000fc400000000ff */
[----:B------:R-:W-:Y:S01]  /*79f0*/  LOP3.LUT R106, R106, R107, RZ, 0x3c, !PT ;  /* 0x0000006b6a6a7212 */ /* 0x000fe200078e3cff */
[----:B------:R-:W-:Y:S01]  /*7a00*/  IMAD.X R107, RZ, RZ, R9, P0 ;  /* 0x000000ffff6b7224 */ /* 0x000fe200000e0609 */
[----:B------:R-:W-:Y:S01]  /*7a10*/  F2FP.F16.F32.PACK_AB R37, R7, R37 ;  /* 0x000000250725723e */ /* 0x000fe200000000ff */
[----:B------:R0:W-:Y:S01]  /*7a20*/  STSM.16.M88.4 [R158], R12 ;  /* 0x0000000c9e007844 */ /* 0x0001e20000000200 */
[----:B------:R-:W-:Y:S02]  /*7a30*/  SHF.R.S32.HI R7, RZ, 0x1f, R33 ;  /* 0x0000001fff077819 */ /* 0x000fe40000011421 */
[----:B------:R-:W-:Y:S02]  /*7a40*/  LOP3.LUT R118, R119, 0x380, RZ, 0xc0, !PT ;  /* 0x0000038077767812 */ /* 0x000fe400078ec0ff */
[----:B------:R-:W-:Y:S02]  /*7a50*/  MOV R156, R156 ;  /* 0x0000009c009c7202 */ /* 0x000fe40000000f00 */
[----:B------:R-:W-:-:S02]  /*7a60*/  F2FP.F16.F32.PACK_AB R24, R198, R182 ;  /* 0x000000b6c618723e */ /* 0x000fc400000000ff */
[----:B------:R-:W-:Y:S02]  /*7a70*/  F2FP.F16.F32.PACK_AB R25, R67, R66 ;  /* 0x000000424319723e */ /* 0x000fe400000000ff */
[----:B------:R-:W-:Y:S02]  /*7a80*/  F2FP.F16.F32.PACK_AB R26, R197, R181 ;  /* 0x000000b5c51a723e */ /* 0x000fe400000000ff */
[----:B------:R-:W-:Y:S02]  /*7a90*/  F2FP.F16.F32.PACK_AB R27, R71, R70 ;  /* 0x00000046471b723e */ /* 0x000fe400000000ff */
[----:B------:R-:W-:Y:S01]  /*7aa0*/  LOP3.LUT R110, R111, 0x380, RZ, 0xc0, !PT ;  /* 0x000003806f6e7812 */ /* 0x000fe200078ec0ff */
[----:B0-----:R-:W-:Y:S01]  /*7ab0*/  IMAD R15, R127, 0x80, R206 ;  /* 0x000000807f0f7824 */ /* 0x001fe200078e02ce */
[----:B------:R-:W-:Y:S01]  /*7ac0*/  SHF.R.S32.HI R13, RZ, 0x1f, R47 ;  /* 0x0000001fff0d7819 */ /* 0x000fe2000001142f */
[----:B------:R-:W-:Y:S01]  /*7ad0*/  STSM.16.M88.4 [R156], R24 ;  /* 0x000000189c007844 */ /* 0x000fe20000000200 */
[----:B------:R-:W-:Y:S01]  /*7ae0*/  IADD3 R12, P0, R47, R4, RZ ;  /* 0x000000042f0c7210 */ /* 0x000fe20007f1e0ff */
[----:B------:R-:W-:Y:S01]  /*7af0*/  IMAD R4, R7, UR4, RZ ;  /* 0x0000000407047c24 */ /* 0x000fe2000f8e02ff */
[----:B------:R-:W-:-:S02]  /*7b00*/  SHF.R.U64 R118, R118, 0x3, RZ ;  /* 0x0000000376767819 */ /* 0x000fc400000012ff */
[----:B------:R-:W-:Y:S01]  /*7b10*/  IADD3.X R13, R13, R5, R32, P0, !PT ;  /* 0x000000050d0d7210 */ /* 0x000fe200007fe420 */
[C---:B------:R-:W-:Y:S01]  /*7b20*/  IMAD R7, R33.reuse, UR5, R4 ;  /* 0x0000000521077c24 */ /* 0x040fe2000f8e0204 */
[----:B------:R-:W-:Y:S01]  /*7b30*/  MOV R154, R154 ;  /* 0x0000009a009a7202 */ /* 0x000fe20000000f00 */
[----:B------:R-:W-:Y:S01]  /*7b40*/  IMAD R4, R210, UR6, RZ ;  /* 0x00000006d2047c24 */ /* 0x000fe2000f8e02ff */
[----:B------:R-:W-:Y:S01]  /*7b50*/  F2FP.F16.F32.PACK_AB R28, R196, R180 ;  /* 0x000000b4c41c723e */ /* 0x000fe200000000ff */
[----:B------:R-:W-:Y:S01]  /*7b60*/  IMAD.WIDE.U32 R12, R33, UR4, R12 ;  /* 0x00000004210c7c25 */ /* 0x000fe2000f8e000c */
[----:B------:R-:W-:Y:S01]  /*7b70*/  F2FP.F16.F32.PACK_AB R29, R75, R74 ;  /* 0x0000004a4b1d723e */ /* 0x000fe200000000ff */
[----:B------:R-:W-:Y:S01]  /*7b80*/  ULDC.64 UR4, c[0x0][0xc50] ;  /* 0x0003140000047ab9 */ /* 0x000fe20000000a00 */
[----:B------:R-:W-:Y:S01]  /*7b90*/  F2FP.F16.F32.PACK_AB R30, R195, R76 ;  /* 0x0000004cc31e723e */ /* 0x000fe200000000ff */
[----:B------:R-:W-:Y:S01]  /*7ba0*/  IMAD.IADD R7, R13, 0x1, R7 ;  /* 0x000000010d077824 */ /* 0x000fe200078e0207 */
[----:B------:R-:W-:Y:S01]  /*7bb0*/  F2FP.F16.F32.PACK_AB R31, R79, R78 ;  /* 0x0000004e4f1f723e */ /* 0x000fe200000000ff */
[----:B------:R-:W-:Y:S01]  /*7bc0*/  VIADD R5, R15, 0x8 ;  /* 0x000000080f057836 */ /* 0x000fe20000000000 */
[----:B------:R-:W-:-:S02]  /*7bd0*/  F2FP.F16.F32.PACK_AB R80, R81, R80 ;  /* 0x000000505150723e */ /* 0x000fc400000000ff */
[----:B------:R-:W-:Y:S01]  /*7be0*/  SHF.R.U64 R110, R110, 0x3, RZ ;  /* 0x000000036e6e7819 */ /* 0x000fe200000012ff */
[----:B------:R0:W-:Y:S01]  /*7bf0*/  STSM.16.M88.4 [R154], R28 ;  /* 0x0000001c9a007844 */ /* 0x0001e20000000200 */
[----:B------:R-:W-:Y:S01]  /*7c00*/  LOP3.LUT R118, R118, R119, RZ, 0x3c, !PT ;  /* 0x0000007776767212 */ /* 0x000fe200078e3cff */
[----:B------:R-:W-:Y:S01]  /*7c10*/  IMAD.X R119, RZ, RZ, R9, P3 ;  /* 0x000000ffff777224 */ /* 0x000fe200018e0609 */
[----:B------:R-:W-:Y:S02]  /*7c20*/  F2FP.F16.F32.PACK_AB R81, R83, R82 ;  /* 0x000000525351723e */ /* 0x000fe400000000ff */
[----:B------:R-:W-:Y:S02]  /*7c30*/  F2FP.F16.F32.PACK_AB R88, R89, R88 ;  /* 0x000000585958723e */ /* 0x000fe400000000ff */
[----:B------:R-:W-:Y:S02]  /*7c40*/  MOV R150, R150 ;  /* 0x0000009600967202 */ /* 0x000fe40000000f00 */
[----:B------:R-:W-:-:S02]  /*7c50*/  F2FP.F16.F32.PACK_AB R82, R194, R84 ;  /* 0x00000054c252723e */ /* 0x000fc400000000ff */
[----:B------:R-:W-:Y:S02]  /*7c60*/  F2FP.F16.F32.PACK_AB R83, R87, R86 ;  /* 0x000000565753723e */ /* 0x000fe400000000ff */
[----:B------:R-:W-:Y:S02]  /*7c70*/  F2FP.F16.F32.PACK_AB R89, R91, R90 ;  /* 0x0000005a5b59723e */ /* 0x000fe400000000ff */
[----:B------:R-:W-:Y:S01]  /*7c80*/  MOV R146, R146 ;  /* 0x0000009200927202 */ /* 0x000fe20000000f00 */
[----:B------:R-:W-:Y:S01]  /*7c90*/  STSM.16.M88.4 [R150], R80 ;  /* 0x0000005096007844 */ /* 0x000fe20000000200 */
[----:B------:R-:W-:Y:S02]  /*7ca0*/  F2FP.F16.F32.PACK_AB R90, R193, R92 ;  /* 0x0000005cc15a723e */ /* 0x000fe400000000ff */
[----:B------:R-:W-:Y:S02]  /*7cb0*/  F2FP.F16.F32.PACK_AB R91, R95, R94 ;  /* 0x0000005e5f5b723e */ /* 0x000fe400000000ff */
[----:B------:R-:W-:-:S02]  /*7cc0*/  LOP3.LUT P0, RZ, R203, 0x3, RZ, 0xc0, !PT ;  /* 0x00000003cbff7812 */ /* 0x000fc4000780c0ff */
[----:B0-----:R-:W-:Y:S01]  /*7cd0*/  LEA R28, P3, R12, UR4, 0x2 ;  /* 0x000000040c1c7c11 */ /* 0x001fe2000f8610ff */
[----:B------:R-:W-:Y:S01]  /*7ce0*/  STSM.16.M88.4 [R146], R88 ;  /* 0x0000005892007844 */ /* 0x000fe20000000200 */
[----:B------:R-:W-:Y:S02]  /*7cf0*/  MOV R142, R142 ;  /* 0x0000008e008e7202 */ /* 0x000fe40000000f00 */
[----:B------:R-:W-:Y:S01]  /*7d00*/  F2FP.F16.F32.PACK_AB R36, R192, R96 ;  /* 0x00000060c024723e */ /* 0x000fe200000000ff */
[----:B------:R-:W-:Y:S01]  /*7d10*/  SHFL.IDX PT, R40, R28, RZ, 0x1c1f ;  /* 0x001c1fff1c287589 */ /* 0x000fe200000e0000 */
[----:B------:R-:W-:Y:S02]  /*7d20*/  F2FP.F16.F32.PACK_AB R38, R191, R100 ;  /* 0x00000064bf26723e */ /* 0x000fe400000000ff */
[----:B------:R-:W-:Y:S01]  /*7d30*/  F2FP.F16.F32.PACK_AB R39, R45, R77 ;  /* 0x0000004d2d27723e */ /* 0x000fe200000000ff */
[----:B------:R-:W-:Y:S01]  /*7d40*/  SHFL.IDX PT, R42, R28, 0x1, 0x1c1f ;  /* 0x003c1f001c2a7f89 */ /* 0x000fe200000e0000 */
        /* <DEDUP_REMOVED lines=9> */
[----:B------:R-:W-:Y:S01]  /*7de0*/  LEA.HI.X R7, R12, UR5, R7, 0x2, P3 ;  /* 0x000000050c077c11 */ /* 0x000fe200098f1407 */
[----:B------:R0:W-:Y:S01]  /*7df0*/  STSM.16.M88.4 [R138], R84 ;  /* 0x000000548a007844 */ /* 0x0001e20000000200 */
[----:B------:R-:W-:-:S02]  /*7e00*/  MOV R130, R130 ;  /* 0x0000008200827202 */ /* 0x000fc40000000f00 */
[----:B------:R-:W-:Y:S01]  /*7e10*/  F2FP.F16.F32.PACK_AB R12, R188, R112 ;  /* 0x00000070bc0c723e */ /* 0x000fe200000000ff */
[----:B------:R-:W1:Y:S01]  /*7e20*/  SHFL.IDX PT, R41, R7, RZ, 0x1c1f ;  /* 0x001c1fff07297589 */ /* 0x000e6200000e0000 */
[----:B------:R-:W-:Y:S02]  /*7e30*/  F2FP.F16.F32.PACK_AB R13, R105, R109 ;  /* 0x0000006d690d723e */ /* 0x000fe400000000ff */
[----:B------:R-:W-:Y:S01]  /*7e40*/  F2FP.F16.F32.PACK_AB R14, R187, R116 ;  /* 0x00000074bb0e723e */ /* 0x000fe200000000ff */
[----:B------:R-:W2:Y:S01]  /*7e50*/  SHFL.IDX PT, R43, R7, 0x1, 0x1c1f ;  /* 0x003c1f00072b7f89 */ /* 0x000ea200000e0000 */
[----:B------:R-:W-:Y:S02]  /*7e60*/  F2FP.F16.F32.PACK_AB R15, R113, R117 ;  /* 0x00000075710f723e */ /* 0x000fe400000000ff */
[----:B------:R-:W-:Y:S02]  /*7e70*/  F2FP.F16.F32.PACK_AB R120, R186, R120 ;  /* 0x00000078ba78723e */ /* 0x000fe400000000ff */
[----:B------:R-:W-:Y:S01]  /*7e80*/  F2FP.F16.F32.PACK_AB R121, R121, R164 ;  /* 0x000000a47979723e */ /* 0x000fe200000000ff */
[----:B------:R-:W-:Y:S01]  /*7e90*/  STSM.16.M88.4 [R130], R12 ;  /* 0x0000000c82007844 */ /* 0x000fe20000000200 */
[----:B------:R-:W-:-:S02]  /*7ea0*/  F2FP.F16.F32.PACK_AB R122, R125, R124 ;  /* 0x0000007c7d7a723e */ /* 0x000fc400000000ff */
[----:B------:R-:W-:Y:S02]  /*7eb0*/  F2FP.F16.F32.PACK_AB R123, R165, R166 ;  /* 0x000000a6a57b723e */ /* 0x000fe400000000ff */
[----:B------:R-:W-:Y:S02]  /*7ec0*/  F2FP.F16.F32.PACK_AB R24, R129, R128 ;  /* 0x000000808118723e */ /* 0x000fe400000000ff */
[----:B------:R-:W-:Y:S01]  /*7ed0*/  F2FP.F16.F32.PACK_AB R25, R167, R168 ;  /* 0x000000a8a719723e */ /* 0x000fe200000000ff */
[----:B------:R-:W-:Y:S01]  /*7ee0*/  STSM.16.M88.4 [R126], R120 ;  /* 0x000000787e007844 */ /* 0x000fe20000000200 */
[----:B------:R-:W-:Y:S02]  /*7ef0*/  F2FP.F16.F32.PACK_AB R26, R133, R132 ;  /* 0x00000084851a723e */ /* 0x000fe400000000ff */
[----:B------:R-:W-:Y:S02]  /*7f00*/  F2FP.F16.F32.PACK_AB R27, R169, R170 ;  /* 0x000000aaa91b723e */ /* 0x000fe400000000ff */
[----:B------:R-:W-:-:S02]  /*7f10*/  F2FP.F16.F32.PACK_AB R136, R137, R136 ;  /* 0x000000888988723e */ /* 0x000fc400000000ff */
[----:B------:R-:W-:Y:S01]  /*7f20*/  F2FP.F16.F32.PACK_AB R137, R171, R172 ;  /* 0x000000acab89723e */ /* 0x000fe200000000ff */
[----:B------:R-:W-:Y:S01]  /*7f30*/  STSM.16.M88.4 [R179], R24 ;  /* 0x00000018b3007844 */ /* 0x000fe20000000200 */
[----:B0-----:R-:W-:Y:S02]  /*7f40*/  F2FP.F16.F32.PACK_AB R138, R141, R140 ;  /* 0x0000008c8d8a723e */ /* 0x001fe400000000ff */
[----:B------:R-:W-:Y:S02]  /*7f50*/  F2FP.F16.F32.PACK_AB R139, R173, R174 ;  /* 0x000000aead8b723e */ /* 0x000fe400000000ff */
[----:B------:R-:W-:Y:S02]  /*7f60*/  F2FP.F16.F32.PACK_AB R144, R145, R144 ;  /* 0x000000909190723e */ /* 0x000fe400000000ff */
[----:B------:R-:W-:Y:S01]  /*7f70*/  F2FP.F16.F32.PACK_AB R145, R175, R176 ;  /* 0x000000b0af91723e */ /* 0x000fe200000000ff */
[----:B------:R-:W-:Y:S01]  /*7f80*/  STSM.16.M88.4 [R163], R136 ;  /* 0x00000088a3007844 */ /* 0x000fe20000000200 */
[----:B------:R-:W-:-:S02]  /*7f90*/  F2FP.F16.F32.PACK_AB R146, R149, R148 ;  /* 0x000000949592723e */ /* 0x000fc400000000ff */
[----:B------:R-:W-:Y:S02]  /*7fa0*/  F2FP.F16.F32.PACK_AB R147, R177, R3 ;  /* 0x00000003b193723e */ /* 0x000fe400000000ff */
[----:B------:R-:W-:Y:S02]  /*7fb0*/  ISETP.GE.OR P0, PT, R5, R4, P0 ;  /* 0x000000040500720c */ /* 0x000fe40000706670 */
[----:B------:R-:W-:Y:S01]  /*7fc0*/  LOP3.LUT R98, R99, 0x380, RZ, 0xc0, !PT ;  /* 0x0000038063627812 */ /* 0x000fe200078ec0ff */
[----:B------:R-:W-:Y:S01]  /*7fd0*/  STSM.16.M88.4 [R162], R144 ;  /* 0x00000090a2007844 */ /* 0x000fe20000000200 */
[----:B------:R-:W-:Y:S02]  /*7fe0*/  LOP3.LUT R102, R103, 0x380, RZ, 0xc0, !PT ;  /* 0x0000038067667812 */ /* 0x000fe400078ec0ff */
[----:B------:R-:W-:Y:S01]  /*7ff0*/  SHF.R.U64 R98, R98, 0x3, RZ ;  /* 0x0000000362627819 */ /* 0x000fe200000012ff */
[----:B------:R-:W-:Y:S01]  /*8000*/  BAR.SYNC.DEFER_BLOCKING 0x1, 0x100 ;  /* 0x0044000000007b1d */ /* 0x000fe20000010000 */
[----:B------:R-:W-:-:S02]  /*8010*/  SHF.R.U64 R102, R102, 0x3, RZ ;  /* 0x0000000366667819 */ /* 0x000fc400000012ff */
[----:B------:R-:W-:Y:S01]  /*8020*/  LOP3.LUT R98, R98, R99, RZ, 0x3c, !PT ;  /* 0x0000006362627212 */ /* 0x000fe200078e3cff */
[--C-:B------:R-:W-:Y:S01]  /*8030*/  IMAD.X R99, RZ, RZ, R9.reuse, P5 ;  /* 0x000000ffff637224 */ /* 0x100fe200028e0609 */
[----:B------:R-:W-:Y:S01]  /*8040*/  LOP3.LUT R102, R102, R103, RZ, 0x3c, !PT ;  /* 0x0000006766667212 */ /* 0x000fe200078e3cff */
[----:B------:R-:W-:Y:S01]  /*8050*/  IMAD.X R103, RZ, RZ, R9, P6 ;  /* 0x000000ffff677224 */ /* 0x000fe200030e0609 */
[----:B------:R-:W-:Y:S01]  /*8060*/  IADD3.X R73, RZ, R9, RZ, P4, !PT ;  /* 0x00000009ff497210 */ /* 0x000fe200027fe4ff */
[----:B-1----:R0:W-:Y:S04]  /*8070*/  @!P1 ST.E desc[UR48][R40.64], R6 ;  /* 0x0000000628009985 */ /* 0x0021e8000c101930 */
[----:B--2---:R1:W-:Y:S04]  /*8080*/  @!P0 ST.E desc[UR48][R42.64], R0 ;  /* 0x000000002a008985 */ /* 0x0043e8000c101930 */
[----:B------:R2:W5:Y:S01]  /*8090*/  LD.E.128 R28, desc[UR48][R10.64] ;  /* 0x000000300a1c7980 */ /* 0x000562000c101d00 */
[----:B0-----:R-:W0:Y:S03]  /*80a0*/  @P2 LDC R6, c[0x0][0xcec] ;  /* 0x00033b00ff062b82 */ /* 0x001e260000000800 */
[----:B------:R3:W5:Y:S01]  /*80b0*/  LD.E.128 R36, desc[UR48][R8.64] ;  /* 0x0000003008247980 */ /* 0x000762000c101d00 */
[----:B-1----:R-:W-:Y:S01]  /*80c0*/  LEA R0, R19, R200, 0x5 ;  /* 0x000000c813007211 */ /* 0x002fe200078e28ff */
[----:B------:R-:W-:-:S02]  /*80d0*/  UIMAD UR6, UR11, UR8, URZ ;  /* 0x000000080b0672a4 */ /* 0x000fc4000f8e023f */
[----:B------:R1:W5:Y:S01]  /*80e0*/  LD.E.128 R32, desc[UR48][R20.64] ;  /* 0x0000003014207980 */ /* 0x000362000c101d00 */
[----:B--2---:R-:W2:Y:S01]  /*80f0*/  @P2 LDC R10, c[0x0][0xcf0] ;  /* 0x00033c00ff0a2b82 */ /* 0x004ea20000000800 */
[----:B------:R-:W-:Y:S01]  /*8100*/  IMAD R5, R127, 0x80, R0 ;  /* 0x000000807f057824 */ /* 0x000fe200078e0200 */
[----:B------:R-:W-:Y:S01]  /*8110*/  UIMAD.WIDE.U32 UR4, UR10, UR8, URZ ;  /* 0x000000080a0472a5 */ /* 0x000fe2000f8e003f */
[----:B------:R1:W5:Y:S04]  /*8120*/  LD.E.128 R12, desc[UR48][R22.64] ;  /* 0x00000030160c7980 */ /* 0x000368000c101d00 */
[----:B------:R-:W5:Y:S01]  /*8130*/  LD.E.128 R52, desc[UR48][R52.64] ;  /* 0x0000003034347980 */ /* 0x000f62000c101d00 */
[----:B---3--:R-:W3:Y:S01]  /*8140*/  LDC.64 R8, c[0x0][0xbe0] ;  /* 0x0002f800ff087b82 */ /* 0x008ee20000000a00 */
[----:B------:R-:W-:-:S02]  /*8150*/  IMAD.MOV.U32 R0, RZ, RZ, R5 ;  /* 0x000000ffff007224 */ /* 0x000fc400078e0005 */
[----:B------:R-:W5:Y:S04]  /*8160*/  LD.E.128 R56, desc[UR48][R56.64] ;  /* 0x0000003038387980 */ /* 0x000f68000c101d00 */
[----:B------:R-:W5:Y:S01]  /*8170*/  LD.E.128 R60, desc[UR48][R60.64] ;  /* 0x000000303c3c7980 */ /* 0x000f62000c101d00 */
[----:B0-----:R-:W-:Y:S01]  /*8180*/  @P2 IMAD.HI.U32 R3, R5, R6, RZ ;  /* 0x0000000605032227 */ /* 0x001fe200078e00ff */
[----:B------:R-:W-:Y:S02]  /*8190*/  UIMAD UR6, UR10, UR9, UR6 ;  /* 0x000000090a0672a4 */ /* 0x000fe4000f8e0206 */
[----:B------:R-:W5:Y:S01]  /*81a0*/  LD.E.128 R64, desc[UR48][R64.64] ;  /* 0x0000003040407980 */ /* 0x000f62000c101d00 */
[----:B------:R-:W-:-:S03]  /*81b0*/  ULDC.64 UR8, c[0x0][0xbf0] ;  /* 0x0002fc0000087ab9 */ /* 0x000fc60000000a00 */
[----:B------:R-:W5:Y:S01]  /*81c0*/  LD.E.128 R68, desc[UR48][R68.64] ;  /* 0x0000003044447980 */ /* 0x000f62000c101d00 */
[----:B--2---:R-:W-:-:S03]  /*81d0*/  @P2 SHF.R.U32.HI R0, RZ, R10, R3 ;  /* 0x0000000aff002219 */ /* 0x004fc60000011603 */
[----:B------:R-:W5:Y:S01]  /*81e0*/  LD.E.128 R72, desc[UR48][R72.64] ;  /* 0x0000003048487980 */ /* 0x000f62000c101d00 */
[--C-:B------:R-:W-:Y:S01]  /*81f0*/  SHF.R.S32.HI R3, RZ, 0x1f, R0.reuse ;  /* 0x0000001fff037819 */ /* 0x100fe20000011400 */
[----:B------:R-:W-:Y:S02]  /*8200*/  UIMAD UR7, UR7, UR8, URZ ;  /* 0x00000008070772a4 */ /* 0x000fe4000f8e023f */
[----:B------:R-:W-:Y:S01]  /*8210*/  UIADD3 UR5, UR5, UR6, URZ ;  /* 0x0000000605057290 */ /* 0x000fe2000fffe03f */
[----:B------:R-:W5:Y:S01]  /*8220*/  LD.E.128 R96, desc[UR48][R98.64] ;  /* 0x0000003062607980 */ /* 0x000f62000c101d00 */
[----:B---3--:R-:W-:Y:S01]  /*8230*/  IMAD R3, R3, R8, RZ ;  /* 0x0000000803037224 */ /* 0x008fe200078e02ff */
[----:B------:R-:W-:Y:S02]  /*8240*/  UIMAD UR7, UR43, UR9, UR7 ;  /* 0x000000092b0772a4 */ /* 0x000fe4000f8e0207 */
[----:B------:R-:W-:Y:S01]  /*8250*/  UIMAD.WIDE.U32 UR4, UR43, UR8, UR4 ;  /* 0x000000082b0472a5 */ /* 0x000fe2000f8e0004 */
[----:B------:R-:W-:Y:S01]  /*8260*/  IMAD R9, R0, R9, R3 ;  /* 0x0000000900097224 */ /* 0x000fe200078e0203 */
[----:B------:R-:W5:Y:S01]  /*8270*/  LD.E.128 R100, desc[UR48][R102.64] ;  /* 0x0000003066647980 */ /* 0x000f62000c101d00 */
[----:B------:R-:W-:Y:S01]  /*8280*/  IMAD.MOV R3, RZ, RZ, -R0 ;  /* 0x000000ffff037224 */ /* 0x000fe200078e0a00 */
[----:B------:R-:W-:-:S02]  /*8290*/  UIADD3 UR5, UR5, UR7, URZ ;  /* 0x0000000705057290 */ /* 0x000fc4000fffe03f */
[----:B------:R-:W5:Y:S01]  /*82a0*/  LD.E.128 R104, desc[UR48][R106.64] ;  /* 0x000000306a687980 */ /* 0x000f62000c101d00 */
[----:B------:R-:W-:Y:S01]  /*82b0*/  IMAD R3, R210, R3, R5 ;  /* 0x00000003d2037224 */ /* 0x000fe200078e0205 */
[----:B------:R-:W-:Y:S02]  /*82c0*/  ULDC.64 UR6, c[0x0][0xbd8] ;  /* 0x0002f60000067ab9 */ /* 0x000fe40000000a00 */
[----:B------:R-:W5:Y:S01]  /*82d0*/  LD.E.128 R108, desc[UR48][R110.64] ;  /* 0x000000306e6c7980 */ /* 0x000f62000c101d00 */
[----:B------:R-:W-:Y:S01]  /*82e0*/  IMAD.WIDE.U32 R6, R0, R8, UR4 ;  /* 0x0000000400067e25 */ /* 0x000fe2000f8e0008 */
[----:B------:R-:W-:Y:S01]  /*82f0*/  SHF.R.S32.HI R0, RZ, 0x1f, R3 ;  /* 0x0000001fff007819 */ /* 0x000fe20000011403 */
[----:B------:R-:W-:Y:S01]  /*8300*/  UIADD3 UR37, UR37, 0x1, URZ ;  /* 0x0000000125257890 */ /* 0x000fe2000fffe03f */
[----:B------:R-:W5:Y:S04]  /*8310*/  LD.E.128 R112, desc[UR48][R114.64] ;  /* 0x0000003072707980 */ /* 0x000f68000c101d00 */
[----:B------:R-:W5:Y:S01]  /*8320*/  LD.E.128 R116, desc[UR48][R118.64] ;  /* 0x0000003076747980 */ /* 0x000f62000c101d00 */
[----:B------:R-:W-:Y:S01]  /*8330*/  IMAD R127, R127, 0x80, R200 ;  /* 0x000000807f7f7824 */ /* 0x000fe200078e02c8 */
[----:B------:R-:W-:Y:S01]  /*8340*/  ULDC.64 UR8, c[0x0][0xb80] ;  /* 0x0002e00000087ab9 */ /* 0x000fe20000000a00 */
[----:B------:R-:W-:Y:S01]  /*8350*/  @!PT LDS RZ, [RZ] ;  /* 0x00000000fffff984 */ /* 0x000fe20000000800 */
[----:B------:R-:W-:Y:S01]  /*8360*/  @!PT LDS RZ, [RZ] ;  /* 0x00000000fffff984 */ /* 0x000fe20000000800 */
[----:B------:R-:W-:Y:S01]  /*8370*/  @!PT LDS RZ, [RZ] ;  /* 0x00000000fffff984 */ /* 0x000fe20000000800 */
[----:B------:R-:W-:Y:S01]  /*8380*/  @!PT LDS RZ, [RZ] ;  /* 0x00000000fffff984 */ /* 0x000fe20000000800 */
[----:B------:R0:W-:Y:S06]  /*8390*/  MEMBAR.ALL.CTA ;  /* 0x0000000000007992 */ /* 0x0001ec0000008000 */
[----:B0-----:R-:W0:Y:S01]  /*83a0*/  FENCE.VIEW.ASYNC.S ;  /* 0x00000000000073c6 */ /* 0x001e220000000000 */
[----:B------:R-:W-:-:S02]  /*83b0*/  IMAD.IADD R7, R7, 0x1, R9 ;  /* 0x0000000107077824 */ /* 0x000fc400078e0209 */
[----:B------:R-:W-:Y:S02]  /*83c0*/  IMAD R0, R0, UR6, RZ ;  /* 0x0000000600007c24 */ /* 0x000fe4000f8e02ff */
[----:B------:R-:W-:Y:S02]  /*83d0*/  VIADD R5, R127, 0x20 ;  /* 0x000000207f057836 */ /* 0x000fe40000000000 */
[C---:B------:R-:W-:Y:S02]  /*83e0*/  IMAD R9, R3.reuse, UR7, R0 ;  /* 0x0000000703097c24 */ /* 0x040fe4000f8e0200 */
[----:B------:R-:W-:Y:S01]  /*83f0*/  IMAD.WIDE.U32 R6, R3, UR6, R6 ;  /* 0x0000000603067c25 */ /* 0x000fe2000f8e0006 */
[-C--:B------:R-:W-:Y:S02]  /*8400*/  ISETP.GE.AND P2, PT, R127, R4.reuse, PT ;  /* 0x000000047f00720c */ /* 0x080fe40003f46270 */
[-C--:B------:R-:W-:Y:S01]  /*8410*/  ISETP.GE.AND P1, PT, R5, R4.reuse, PT ;  /* 0x000000040500720c */ /* 0x080fe20003f26270 */
[----:B------:R-:W-:Y:S01]  /*8420*/  IMAD.IADD R3, R7, 0x1, R9 ;  /* 0x0000000107037824 */ /* 0x000fe200078e0209 */
[----:B------:R-:W-:Y:S01]  /*8430*/  IADD3 R5, R127, 0x40, RZ ;  /* 0x000000407f057810 */ /* 0x000fe20007ffe0ff */
[----:B------:R-:W-:Y:S01]  /*8440*/  VIADD R204, R204, 0x32420 ;  /* 0x00032420cccc7836 */ /* 0x000fe20000000000 */
[C---:B------:R-:W-:Y:S01]  /*8450*/  LEA R0, P3, R6.reuse, UR8, 0x1 ;  /* 0x0000000806007c11 */ /* 0x040fe2000f8608ff */
[----:B------:R-:W-:Y:S01]  /*8460*/  UISETP.NE.AND UP0, UPT, UR37, 0x2, UPT ;  /* 0x000000022500788c */ /* 0x000fe2000bf05270 */
[----:B------:R-:W-:Y:S01]  /*8470*/  ISETP.GE.AND P0, PT, R5, R4, PT ;  /* 0x000000040500720c */ /* 0x000fe20003f06270 */
[----:B------:R-:W-:Y:S01]  /*8480*/  ULDC UR4, c[0x0][0xc] ;  /* 0x0000030000047ab9 */ /* 0x000fe20000000800 */
[----:B------:R-:W-:Y:S01]  /*8490*/  LEA.HI.X R5, R6, UR9, R3, 0x1, P3 ;  /* 0x0000000906057c11 */ /* 0x000fe200098f0c03 */
[----:B------:R-:W-:Y:S01]  /*84a0*/  UIADD3 UR44, UR4, UR44, URZ ;  /* 0x0000002c042c7290 */ /* 0x000fe2000fffe03f */
[----:B------:R-:W-:Y:S01]  /*84b0*/  PRMT R204, RZ, 0x654, R204 ;  /* 0x00000654ffcc7816 */ /* 0x000fe200000000cc */
[----:B------:R-:W-:Y:S01]  /*84c0*/  USEL UR4, URZ, 0x1, UP0 ;  /* 0x000000013f047887 */ /* 0x000fe20008000000 */
[----:B0-----:R1:W0:Y:S01]  /*84d0*/  SHFL.IDX PT, R8, R0, RZ, 0x181f ;  /* 0x00181fff00087589 */ /* 0x00122200000e0000 */
[----:B------:R-:W-:Y:S01]  /*84e0*/  USEL UR37, UR37, URZ, UP0 ;  /* 0x0000003f25257287 */ /* 0x000fe20008000000 */
[----:B------:R1:W-:Y:S01]  /*84f0*/  SYNCS.ARRIVE.TRANS64.RED.A1T0 RZ, [R204+URZ], RZ ;  /* 0x000000ffccff79a7 */ /* 0x0003e2000810043f */
[----:B------:R-:W-:Y:S01]  /*8500*/  ULOP3.LUT UR36, UR36, UR4, URZ, 0x3c, !UPT ;  /* 0x0000000424247292 */ /* 0x000fe2000f8e3c3f */
[----:B------:R1:W2:Y:S01]  /*8510*/  SHFL.IDX PT, R9, R5, RZ, 0x181f ;  /* 0x00181fff05097589 */ /* 0x0002a200000e0000 */
[----:B------:R-:W-:Y:S04]  /*8520*/  BSSY B0, `(.L_x_214) ;  /* 0x0000012000007945 */ /* 0x000fe80003800000 */
[----:B------:R-:W-:Y:S06]  /*8530*/  @P2 BRA `(.L_x_215) ;  /* 0x0000000000402947 */ /* 0x000fec0003800000 */
[----:B------:R-:W-:Y:S02]  /*8540*/  ULDC UR4, c[0x0][0xbc8] ;  /* 0x0002f20000047ab9 */ /* 0x000fe40000000800 */
[----:B------:R-:W-:Y:S02]  /*8550*/  ISETP.GE.AND P4, PT, R18, UR4, PT ;  /* 0x0000000412007c0c */ /* 0x000fe4000bf86270 */
[----:B------:R-:W-:Y:S02]  /*8560*/  ISETP.GE.AND P3, PT, R17, UR4, PT ;  /* 0x0000000411007c0c */ /* 0x000fe4000bf66270 */
[----:B------:R-:W-:Y:S02]  /*8570*/  ISETP.GE.AND P2, PT, R16, UR4, PT ;  /* 0x0000000410007c0c */ /* 0x000fe4000bf46270 */
[----:B------:R-:W-:-:S07]  /*8580*/  ISETP.GE.AND P5, PT, R2, UR4, PT ;  /* 0x0000000402007c0c */ /* 0x000fce000bfa6270 */
[----:B0-----:R-:W-:-:S04]  /*8590*/  @!P4 LEA R10, P6, R18, R8, 0x1 ;  /* 0x00000008120ac211 */ /* 0x001fc800078c08ff */
[----:B--2---:R-:W-:Y:S02]  /*85a0*/  @!P4 LEA.HI.X R11, R18, R9, R213, 0x1, P6 ;  /* 0x00000009120bc211 */ /* 0x004fe400030f0cd5 */
[----:B-1----:R-:W-:Y:S01]  /*85b0*/  @!P3 LEA R20, P6, R17, R8, 0x1 ;  /* 0x000000081114b211 */ /* 0x002fe200078c08ff */
        /* <DEDUP_REMOVED lines=8> */
.L_x_215:
[----:B------:R-:W-:Y:S05]  /*8640*/  BSYNC B0 ;  /* 0x0000000000007941 */ /* 0x000fea0003800000 */
.L_x_214:
[----:B--2---:R2:W4:Y:S01]  /*8650*/  SHFL.IDX PT, R9, R5, 0x1, 0x181f ;  /* 0x00381f0005097f89 */ /* 0x00452200000e0000 */
        /* <DEDUP_REMOVED lines=8> */
[CC--:B0--3--:R-:W-:Y:S02]  /*86e0*/  @!P3 LEA R10, P6, R18.reuse, R8.reuse, 0x1 ;  /* 0x00000008120ab211 */ /* 0x0c9fe400078c08ff */
[CC--:B-1----:R-:W-:Y:S02]  /*86f0*/  @!P2 LEA R20, P5, R17.reuse, R8.reuse, 0x1 ;  /* 0x000000081114a211 */ /* 0x0c2fe400078a08ff */
[-C--:B----4-:R-:W-:Y:S02]  /*8700*/  @!P3 LEA.HI.X R11, R18, R9.reuse, R213, 0x1, P6 ;  /* 0x00000009120bb211 */ /* 0x090fe400030f0cd5 */
[----:B------:R-:W-:Y:S01]  /*8710*/  @!P1 LEA R22, P6, R16, R8, 0x1 ;  /* 0x0000000810169211 */ /* 0x000fe200078c08ff */
[----:B------:R-:W-:Y:S01]  /*8720*/  @!P4 IMAD.WIDE R6, R2, 0x2, R8 ;  /* 0x000000020206c825 */ /* 0x000fe200078e0208 */
[-C--:B------:R-:W-:Y:S02]  /*8730*/  @!P2 LEA.HI.X R21, R17, R9.reuse, R212, 0x1, P5 ;  /* 0x000000091115a211 */ /* 0x080fe400028f0cd4 */
[----:B------:R-:W-:-:S02]  /*8740*/  @!P1 LEA.HI.X R23, R16, R9, R211, 0x1, P6 ;  /* 0x0000000910179211 */ /* 0x000fc400030f0cd3 */
[----:B-----5:R0:W-:Y:S04]  /*8750*/  @!P4 ST.E.128 desc[UR48][R6.64], R28 ;  /* 0x0000001c0600c985 */ /* 0x0201e8000c101d30 */
[----:B------:R0:W-:Y:S04]  /*8760*/  @!P3 ST.E.128 desc[UR48][R10.64], R56 ;  /* 0x000000380a00b985 */ /* 0x0001e8000c101d30 */
[----:B------:R0:W-:Y:S04]  /*8770*/  @!P2 ST.E.128 desc[UR48][R20.64], R72 ;  /* 0x000000481400a985 */ /* 0x0001e8000c101d30 */
[----:B------:R0:W-:Y:S02]  /*8780*/  @!P1 ST.E.128 desc[UR48][R22.64], R108 ;  /* 0x0000006c16009985 */ /* 0x0001e4000c101d30 */
.L_x_217:
[----:B------:R-:W-:Y:S05]  /*8790*/  BSYNC B0 ;  /* 0x0000000000007941 */ /* 0x000fea0003800000 */
.L_x_216:
        /* <DEDUP_REMOVED lines=9> */
[-C--:B0--3--:R-:W-:Y:S02]  /*8830*/  @!P4 LEA R10, P0, R18, R8.reuse, 0x1 ;  /* 0x00000008120ac211 */ /* 0x089fe400078008ff */
[CC--:B-1----:R-:W-:Y:S02]  /*8840*/  @!P5 LEA R20, P1, R17.reuse, R8.reuse, 0x1 ;  /* 0x000000081114d211 */ /* 0x0c2fe400078208ff */
[----:B------:R-:W-:Y:S02]  /*8850*/  @!P6 LEA R22, P2, R16, R8, 0x1 ;  /* 0x000000081016e211 */ /* 0x000fe400078408ff */
[----:B------:R-:W-:Y:S01]  /*8860*/  @!P3 IMAD.WIDE R6, R2, 0x2, R8 ;  /* 0x000000020206b825 */ /* 0x000fe200078e0208 */
[-C--:B------:R-:W-:Y:S02]  /*8870*/  @!P4 LEA.HI.X R11, R18, R9.reuse, R213, 0x1, P0 ;  /* 0x00000009120bc211 */ /* 0x080fe400000f0cd5 */
[-C--:B------:R-:W-:Y:S02]  /*8880*/  @!P5 LEA.HI.X R21, R17, R9.reuse, R212, 0x1, P1 ;  /* 0x000000091115d211 */ /* 0x080fe400008f0cd4 */
[----:B------:R-:W-:Y:S01]  /*8890*/  @!P6 LEA.HI.X R23, R16, R9, R211, 0x1, P2 ;  /* 0x000000091017e211 */ /* 0x000fe200010f0cd3 */
[----:B-----5:R0:W-:Y:S04]  /*88a0*/  @!P3 ST.E.128 desc[UR48][R6.64], R32 ;  /* 0x000000200600b985 */ /* 0x0201e8000c101d30 */
[----:B------:R0:W-:Y:S04]  /*88b0*/  @!P4 ST.E.128 desc[UR48][R10.64], R60 ;  /* 0x0000003c0a00c985 */ /* 0x0001e8000c101d30 */
[----:B------:R0:W-:Y:S04]  /*88c0*/  @!P5 ST.E.128 desc[UR48][R20.64], R96 ;  /* 0x000000601400d985 */ /* 0x0001e8000c101d30 */
[----:B------:R0:W-:Y:S02]  /*88d0*/  @!P6 ST.E.128 desc[UR48][R22.64], R112 ;  /* 0x000000701600e985 */ /* 0x0001e4000c101d30 */
.L_x_219:
[----:B------:R-:W-:Y:S05]  /*88e0*/  BSYNC B0 ;  /* 0x0000000000007941 */ /* 0x000fea0003800000 */
.L_x_218:
[----:B------:R-:W-:Y:S01]  /*88f0*/  VIADD R3, R127, 0x60 ;  /* 0x000000607f037836 */ /* 0x000fe20000000000 */
[----:B0--3--:R0:W3:Y:S01]  /*8900*/  SHFL.IDX PT, R7, R5, 0x3, 0x181f ;  /* 0x00781f0005077f89 */ /* 0x0090e200000e0000 */
[----:B------:R-:W-:Y:S01]  /*8910*/  UIADD3 UR38, UR38, 0x1, URZ ;  /* 0x0000000126267890 */ /* 0x000fe2000fffe03f */
[----:B------:R-:W-:Y:S02]  /*8920*/  BSSY B0, `(.L_x_220) ;  /* 0x0000014000007945 */ /* 0x000fe40003800000 */
[----:B------:R-:W-:Y:S01]  /*8930*/  ISETP.GE.AND P0, PT, R3, R4, PT ;  /* 0x000000040300720c */ /* 0x000fe20003f06270 */
[----:B------:R0:W0:-:S12]  /*8940*/  SHFL.IDX PT, R6, R0, 0x3, 0x181f ;  /* 0x00781f0000067f89 */ /* 0x00001800000e0000 */
[----:B------:R-:W-:Y:S05]  /*8950*/  @P0 BRA `(.L_x_221) ;  /* 0x0000000000400947 */ /* 0x000fea0003800000 */
[----:B------:R-:W-:Y:S02]  /*8960*/  ULDC UR4, c[0x0][0xbc8] ;  /* 0x0002f20000047ab9 */ /* 0x000fe40000000800 */
[----:B------:R-:W-:Y:S02]  /*8970*/  ISETP.GE.AND P4, PT, R18, UR4, PT ;  /* 0x0000000412007c0c */ /* 0x000fe4000bf86270 */
[----:B------:R-:W-:Y:S02]  /*8980*/  ISETP.GE.AND P5, PT, R17, UR4, PT ;  /* 0x0000000411007c0c */ /* 0x000fe4000bfa6270 */
[----:B------:R-:W-:Y:S02]  /*8990*/  ISETP.GE.AND P6, PT, R16, UR4, PT ;  /* 0x0000000410007c0c */ /* 0x000fe4000bfc6270 */
[----:B------:R-:W-:-:S07]  /*89a0*/  ISETP.GE.AND P3, PT, R2, UR4, PT ;  /* 0x0000000402007c0c */ /* 0x000fce000bf66270 */
[-C--:B0-----:R-:W-:Y:S02]  /*89b0*/  @!P4 LEA R8, P0, R18, R6.reuse, 0x1 ;  /* 0x000000061208c211 */ /* 0x081fe400078008ff */
[CC--:B------:R-:W-:Y:S02]  /*89c0*/  @!P5 LEA R10, P1, R17.reuse, R6.reuse, 0x1 ;  /* 0x00000006110ad211 */ /* 0x0c0fe400078208ff */
[----:B-1----:R-:W-:Y:S02]  /*89d0*/  @!P6 LEA R20, P2, R16, R6, 0x1 ;  /* 0x000000061014e211 */ /* 0x002fe400078408ff */
[----:B--234-:R-:W-:Y:S01]  /*89e0*/  @!P3 IMAD.WIDE R4, R2, 0x2, R6 ;  /* 0x000000020204b825 */ /* 0x01cfe200078e0206 */
[-C--:B------:R-:W-:Y:S02]  /*89f0*/  @!P4 LEA.HI.X R9, R18, R7.reuse, R213, 0x1, P0 ;  /* 0x000000071209c211 */ /* 0x080fe400000f0cd5 */
[-C--:B------:R-:W-:Y:S02]  /*8a00*/  @!P5 LEA.HI.X R11, R17, R7.reuse, R212, 0x1, P1 ;  /* 0x00000007110bd211 */ /* 0x080fe400008f0cd4 */
[----:B------:R-:W-:Y:S01]  /*8a10*/  @!P6 LEA.HI.X R21, R16, R7, R211, 0x1, P2 ;  /* 0x000000071015e211 */ /* 0x000fe200010f0cd3 */
[----:B-----5:R0:W-:Y:S04]  /*8a20*/  @!P3 ST.E.128 desc[UR48][R4.64], R12 ;  /* 0x0000000c0400b985 */ /* 0x0201e8000c101d30 */
[----:B------:R0:W-:Y:S04]  /*8a30*/  @!P4 ST.E.128 desc[UR48][R8.64], R64 ;  /* 0x000000400800c985 */ /* 0x0001e8000c101d30 */
[----:B------:R0:W-:Y:S04]  /*8a40*/  @!P5 ST.E.128 desc[UR48][R10.64], R100 ;  /* 0x000000640a00d985 */ /* 0x0001e8000c101d30 */
[----:B------:R0:W-:Y:S02]  /*8a50*/  @!P6 ST.E.128 desc[UR48][R20.64], R116 ;  /* 0x000000741400e985 */ /* 0x0001e4000c101d30 */
.L_x_221:
[----:B------:R-:W-:Y:S05]  /*8a60*/  BSYNC B0 ;  /* 0x0000000000007941 */ /* 0x000fea0003800000 */
.L_x_220:
[----:B012-4-:R-:W0:Y:S02]  /*8a70*/  LDC R0, c[0x0][0xd34] ;  /* 0x00034d00ff007b82 */ /* 0x017e240000000800 */
[----:B0-----:R-:W-:-:S13]  /*8a80*/  ISETP.LE.AND P0, PT, R0, UR44, PT ;  /* 0x0000002c00007c0c */ /* 0x001fda000bf03270 */
[----:B------:R-:W-:Y:S05]  /*8a90*/  @!P0 BRA `(.L_x_222) ;  /* 0xffffff8000988947 */ /* 0x000fea000383ffff */
[----:B------:R-:W-:Y:S05]  /*8aa0*/  EXIT ;  /* 0x000000000000794d */ /* 0x000fea0003800000 */
.L_x_187:
        /* <DEDUP_REMOVED lines=9> */
[----:B------:R-:W-:Y:S01]  /*8b40*/  SHF.L.U32 R27, R19, 0x3, RZ ;  /* 0x00000003131b7819 */ /* 0x000fe200000006ff */
[----:B------:R-:W-:Y:S01]  /*8b50*/  ULDC UR9, c[0x0][0x320] ;  /* 0x0000c80000097ab9 */ /* 0x000fe20000000800 */
[----:B------:R-:W-:Y:S01]  /*8b60*/  ULDC.64 UR4, c[0x0][0x418] ;  /* 0x0001060000047ab9 */ /* 0x000fe20000000a00 */
[----:B------:R-:W-:Y:S01]  /*8b70*/  LOP3.LUT R16, R16, 0xfffffffd, RZ, 0xc0, !PT ;  /* 0xfffffffd10107812 */ /* 0x000fe200078ec0ff */
[----:B------:R-:W-:Y:S01]  /*8b80*/  UISETP.NE.U32.AND UP0, UPT, UR4, URZ, UPT ;  /* 0x0000003f0400728c */ /* 0x000fe2000bf05070 */
[----:B------:R-:W-:Y:S01]  /*8b90*/  LOP3.LUT R7, R27, 0x38, RZ, 0xc0, !PT ;  /* 0x000000381b077812 */ /* 0x000fe200078ec0ff */
[----:B------:R-:W-:Y:S01]  /*8ba0*/  ULDC.64 UR6, c[0x0][0x2f0] ;  /* 0x0000bc0000067ab9 */ /* 0x000fe20000000a00 */
[----:B------:R-:W-:Y:S01]  /*8bb0*/  ULDC UR4, c[0x0][0x424] ;  /* 0x0001090000047ab9 */ /* 0x000fe20000000800 */
[----:B------:R-:W-:Y:S01]  /*8bc0*/  UISETP.NE.AND.EX UP0, UPT, UR5, URZ, UPT, UP0 ;  /* 0x0000003f0500728c */ /* 0x000fe2000bf05300 */
[C---:B------:R-:W-:Y:S01]  /*8bd0*/  ISETP.GE.AND P2, PT, R7.reuse, UR9, PT ;  /* 0x0000000907007c0c */ /* 0x040fe2000bf46270 */
[----:B------:R-:W0:Y:S01]  /*8be0*/  S2UR UR8, SR_CgaCtaId ;  /* 0x00000000000879c3 */ /* 0x000e220000008800 */
[C---:B------:R-:W-:Y:S01]  /*8bf0*/  LOP3.LUT R4, R7.reuse, 0x40, RZ, 0xfc, !PT ;  /* 0x0000004007047812 */ /* 0x040fe200078efcff */
[----:B------:R-:W-:Y:S01]  /*8c00*/  USEL UR4, UR4, 0x1, UP0 ;  /* 0x0000000104047887 */ /* 0x000fe20008000000 */
[----:B------:R-:W-:Y:S01]  /*8c10*/  LOP3.LUT R5, R7, 0x80, RZ, 0xfc, !PT ;  /* 0x0000008007057812 */ /* 0x000fe200078efcff */
[----:B------:R-:W-:Y:S01]  /*8c20*/  UMOV UR37, 0x400 ;  /* 0x0000040000257882 */ /* 0x000fe20000000000 */
[----:B------:R-:W-:Y:S01]  /*8c30*/  ISETP.GE.AND P1, PT, R4, UR9, PT ;  /* 0x0000000904007c0c */ /* 0x000fe2000bf26270 */
[----:B------:R-:W-:Y:S01]  /*8c40*/  UIMAD UR36, UR4, UR6, URZ ;  /* 0x00000006042472a4 */ /* 0x000fe2000f8e023f */
[----:B------:R-:W-:Y:S01]  /*8c50*/  ISETP.GE.AND P0, PT, R5, UR9, PT ;  /* 0x0000000905007c0c */ /* 0x000fe2000bf06270 */
[----:B------:R-:W-:Y:S01]  /*8c60*/  ULDC UR11, c[0x0][0x3b8] ;  /* 0x0000ee00000b7ab9 */ /* 0x000fe20000000800 */
[----:B------:R-:W-:Y:S01]  /*8c70*/  LOP3.LUT R6, R7, 0xc0, RZ, 0xfc, !PT ;  /* 0x000000c007067812 */ /* 0x000fe200078efcff */
[----:B------:R-:W-:Y:S01]  /*8c80*/  UIADD3 UR4, UR36, 0x5f, URZ ;  /* 0x0000005f24047890 */ /* 0x000fe2000fffe03f */
[----:B------:R-:W-:Y:S01]  /*8c90*/  SEL R3, RZ, 0x4, P0 ;  /* 0x00000004ff037807 */ /* 0x000fe20000000000 */
[----:B------:R1:W-:Y:S01]  /*8ca0*/  STL [R1+0x8], RZ ;  /* 0x000008ff01007387 */ /* 0x0003e20000100800 */
[----:B------:R-:W-:Y:S01]  /*8cb0*/  @P2 LOP3.LUT R16, R16, 0x2, RZ, 0xfc, !PT ;  /* 0x0000000210102812 */ /* 0x000fe200078efcff */
[----:B------:R-:W-:Y:S01]  /*8cc0*/  UIMAD.WIDE UR4, UR4, 0x2aaaaaab, URZ ;  /* 0x2aaaaaab040478a5 */ /* 0x000fe2000f8e023f */
[----:B------:R-:W-:Y:S01]  /*8cd0*/  SHF.R.U32.HI R36, RZ, 0x3, R19 ;  /* 0x00000003ff247819 */ /* 0x000fe20000011613 */
[----:B------:R-:W-:Y:S01]  /*8ce0*/  ULDC UR10, c[0x0][0x2b8] ;  /* 0x0000ae00000a7ab9 */ /* 0x000fe20000000800 */
[----:B------:R-:W-:Y:S01]  /*8cf0*/  LOP3.LUT R16, R16, 0xffffffef, RZ, 0xc0, !PT ;  /* 0xffffffef10107812 */ /* 0x000fe200078ec0ff */
[----:B------:R-:W-:Y:S01]  /*8d00*/  USHF.R.U32.HI UR4, URZ, 0x1f, UR5 ;  /* 0x0000001f3f047899 */ /* 0x000fe20008011605 */
[----:B------:R-:W-:Y:S01]  /*8d10*/  SEL R2, RZ, 0x1, P2 ;  /* 0x00000001ff027807 */ /* 0x000fe20001000000 */
[----:B------:R-:W-:Y:S01]  /*8d20*/  IMAD.U32 R37, RZ, RZ, UR12 ;  /* 0x0000000cff257e24 */ /* 0x000fe2000f8e00ff */
[----:B------:R-:W-:Y:S01]  /*8d30*/  @P1 LOP3.LUT R16, R16, 0x10, RZ, 0xfc, !PT ;  /* 0x0000001010101812 */ /* 0x000fe200078efcff */
[----:B------:R-:W-:Y:S01]  /*8d40*/  ULEA.HI.SX32 UR4, UR5, UR4, 0x1c ;  /* 0x0000000405047291 */ /* 0x000fe2000f8fe23f */
[----:B------:R-:W-:Y:S01]  /*8d50*/  SEL R0, RZ, 0x2, P1 ;  /* 0x00000002ff007807 */ /* 0x000fe20000800000 */
[----:B0-----:R-:W-:Y:S01]  /*8d60*/  ULEA UR37, UR8, UR37, 0x18 ;  /* 0x0000002508257291 */ /* 0x001fe2000f8ec03f */
[----:B------:R-:W-:Y:S01]  /*8d70*/  LOP3.LUT R16, R16, 0xfffffff7, RZ, 0xc0, !PT ;  /* 0xfffffff710107812 */ /* 0x000fe200078ec0ff */
[----:B------:R-:W-:Y:S01]  /*8d80*/  UIADD3 UR5, UR4, -0x1, URZ ;  /* 0xffffffff04057890 */ /* 0x000fe2000fffe03f */
[----:B------:R-:W-:Y:S01]  /*8d90*/  LOP3.LUT R36, R36, 0xf, RZ, 0xc0, !PT ;  /* 0x0000000f24247812 */ /* 0x000fe200078ec0ff */
[----:B------:R-:W-:Y:S01]  /*8da0*/  IMAD.MOV.U32 R28, RZ, RZ, 0x1 ;  /* 0x00000001ff1c7424 */ /* 0x000fe200078e00ff */
[----:B------:R-:W-:Y:S01]  /*8db0*/  @P0 LOP3.LUT R16, R16, 0x8, RZ, 0xfc, !PT ;  /* 0x0000000810100812 */ /* 0x000fe200078efcff */
[----:B------:R-:W-:Y:S01]  /*8dc0*/  UIMAD UR8, UR5, -0x60, UR36 ;  /* 0xffffffa0050878a4 */ /* 0x000fe2000f8e0224 */
[----:B------:R-:W-:Y:S01]  /*8dd0*/  ISETP.GE.AND P0, PT, R6, UR9, PT ;  /* 0x0000000906007c0c */ /* 0x000fe2000bf06270 */
[----:B------:R-:W-:Y:S01]  /*8de0*/  IMAD.MOV.U32 R18, RZ, RZ, RZ ;  /* 0x000000ffff127224 */ /* 0x000fe200078e00ff */
[----:B------:R-:W-:Y:S01]  /*8df0*/  LOP3.LUT R16, R16, 0xfffffffb, RZ, 0xc0, !PT ;  /* 0xfffffffb10107812 */ /* 0x000fe200078ec0ff */
[----:B------:R-:W-:Y:S01]  /*8e00*/  ULDC UR38, c[0x0][0x448] ;  /* 0x0001120000267ab9 */ /* 0x000fe20000000800 */
[----:B------:R-:W-:Y:S01]  /*8e10*/  IADD3 R3, R3, R0, R2 ;  /* 0x0000000003037210 */ /* 0x000fe20007ffe002 */
[----:B------:R-:W-:Y:S01]  /*8e20*/  ULDC UR6, c[0x0][0x288] ;  /* 0x0000a20000067ab9 */ /* 0x000fe20000000800 */
[----:B------:R-:W-:Y:S01]  /*8e30*/  SEL R2, RZ, 0x8, P0 ;  /* 0x00000008ff027807 */ /* 0x000fe20000000000 */
[----:B------:R-:W-:Y:S01]  /*8e40*/  ULOP3.LUT UR41, UR39, 0x2, URZ, 0xfc, !UPT ;  /* 0x0000000227297892 */ /* 0x000fe2000f8efc3f */
[----:B------:R-:W-:Y:S01]  /*8e50*/  IADD3 R35, -R36, UR8, RZ ;  /* 0x0000000824237c10 */ /* 0x000fe2000fffe1ff */
[----:B------:R-:W-:Y:S01]  /*8e60*/  ULDC UR42, c[0x0][0xc] ;  /* 0x00000300002a7ab9 */ /* 0x000fe20000000800 */
[----:B------:R-:W-:Y:S01]  /*8e70*/  LOP3.LUT R29, R29, 0xffff7fff, RZ, 0xc0, !PT ;  /* 0xffff7fff1d1d7812 */ /* 0x000fe200078ec0ff */
[----:B------:R-:W-:Y:S01]  /*8e80*/  IMAD.IADD R2, R2, 0x1, R3 ;  /* 0x0000000102027824 */ /* 0x000fe200078e0203 */
[----:B------:R-:W-:Y:S01]  /*8e90*/  LOP3.LUT R0, R27, 0x1f8, RZ, 0xc0, !PT ;  /* 0x000001f81b007812 */ /* 0x000fe200078ec0ff */
[----:B------:R-:W-:Y:S01]  /*8ea0*/  IMAD.SHL.U32 R3, R19, 0x10, RZ ;  /* 0x0000001013037824 */ /* 0x000fe200078e00ff */
[----:B------:R-:W-:Y:S01]  /*8eb0*/  @P0 LOP3.LUT R16, R16, 0x4, RZ, 0xfc, !PT ;  /* 0x0000000410100812 */ /* 0x000fe200078efcff */
[----:B------:R-:W-:Y:S01]  /*8ec0*/  UIMAD UR38, UR38, UR6, URZ ;  /* 0x00000006262672a4 */ /* 0x000fe2000f8e023f */
[----:B------:R-:W-:Y:S01]  /*8ed0*/  ISETP.GE.AND P0, PT, R7, UR9, PT ;  /* 0x0000000907007c0c */ /* 0x000fe2000bf06270 */
[----:B------:R-:W-:Y:S01]  /*8ee0*/  UIADD3 UR40, UR4, -0x2, URZ ;  /* 0xfffffffe04287890 */ /* 0x000fe2000fffe03f */
[----:B------:R-:W-:-:S02]  /*8ef0*/  LOP3.LUT R16, R16, 0xbfffffff, RZ, 0xc0, !PT ;  /* 0xbfffffff10107812 */ /* 0x000fc400078ec0ff */
[C---:B------:R-:W-:Y:S02]  /*8f00*/  ISETP.LT.OR P3, PT, R35.reuse, 0x1, P0 ;  /* 0x000000012300780c */ /* 0x040fe40000761670 */
[C---:B------:R-:W-:Y:S02]  /*8f10*/  ISETP.LT.OR P2, PT, R35.reuse, 0x11, P0 ;  /* 0x000000112300780c */ /* 0x040fe40000741670 */
[----:B------:R-:W-:Y:S02]  /*8f20*/  ISETP.LT.OR P1, PT, R35, 0x21, P0 ;  /* 0x000000212300780c */ /* 0x000fe40000721670 */
[----:B------:R-:W-:Y:S02]  /*8f30*/  LOP3.LUT R0, R0, 0x38, R19, 0x78, !PT ;  /* 0x0000003800007812 */ /* 0x000fe400078e7813 */
[----:B------:R-:W-:Y:S01]  /*8f40*/  LOP3.LUT R30, R36, 0x70, R3, 0xf8, !PT ;  /* 0x00000070241e7812 */ /* 0x000fe200078ef803 */
[----:B------:R-:W-:Y:S01]  /*8f50*/  IMAD.U32 R3, RZ, RZ, UR5 ;  /* 0x00000005ff037e24 */ /* 0x000fe2000f8e00ff */
[----:B------:R-:W-:-:S03]  /*8f60*/  LOP3.LUT R27, R0, 0x200, R27, 0xf8, !PT ;  /* 0x00000200001b7812 */ /* 0x000fc600078ef81b */
[----:B------:R-:W-:Y:S01]  /*8f70*/  @P3 LOP3.LUT R29, R29, 0x8000, RZ, 0xfc, !PT ;  /* 0x000080001d1d3812 */ /* 0x000fe200078efcff */
[----:B------:R-:W-:Y:S01]  /*8f80*/  IMAD R0, R3, 0x60, R30 ;  /* 0x0000006003007824 */ /* 0x000fe200078e021e */
[----:B------:R-:W-:Y:S02]  /*8f90*/  ISETP.LT.OR P3, PT, R35, 0x31, P0 ;  /* 0x000000312300780c */ /* 0x000fe40000761670 */
[----:B------:R-:W-:Y:S02]  /*8fa0*/  LOP3.LUT R29, R29, 0xffffbfff, RZ, 0xc0, !PT ;  /* 0xffffbfff1d1d7812 */ /* 0x000fe400078ec0ff */
[----:B------:R1:W-:Y:S01]  /*8fb0*/  STL [R1+0xc], R0 ;  /* 0x00000c0001007387 */ /* 0x0003e20000100800 */
[----:B------:R-:W-:Y:S02]  /*8fc0*/  LEA R8, R27, UR37, 0x1 ;  /* 0x000000251b087c11 */ /* 0x000fe4000f8e08ff */
[----:B------:R-:W-:Y:S02]  /*8fd0*/  @P2 LOP3.LUT R29, R29, 0x4000, RZ, 0xfc, !PT ;  /* 0x000040001d1d2812 */ /* 0x000fe400078efcff */
[----:B------:R-:W-:-:S02]  /*8fe0*/  ISETP.LT.OR P2, PT, R35, 0x41, P0 ;  /* 0x000000412300780c */ /* 0x000fc40000741670 */
[----:B------:R-:W-:-:S04]  /*8ff0*/  LOP3.LUT R29, R29, 0xffffdfff, RZ, 0xc0, !PT ;  /* 0xffffdfff1d1d7812 */ /* 0x000fc800078ec0ff */
[----:B------:R-:W-:Y:S02]  /*9000*/  @P1 LOP3.LUT R29, R29, 0x2000, RZ, 0xfc, !PT ;  /* 0x000020001d1d1812 */ /* 0x000fe400078efcff */
[----:B------:R-:W-:Y:S02]  /*9010*/  ISETP.LT.OR P1, PT, R35, 0x51, P0 ;  /* 0x000000512300780c */ /* 0x000fe40000721670 */
[----:B------:R-:W-:Y:S02]  /*9020*/  LOP3.LUT R29, R29, 0xfffffdff, RZ, 0xc0, !PT ;  /* 0xfffffdff1d1d7812 */ /* 0x000fe400078ec0ff */
[----:B------:R-:W-:Y:S02]  /*9030*/  LOP3.LUT P0, RZ, R2, 0x2, RZ, 0xc0, !PT ;  /* 0x0000000202ff7812 */ /* 0x000fe4000780c0ff */
[----:B------:R-:W-:Y:S02]  /*9040*/  @P3 LOP3.LUT R29, R29, 0x200, RZ, 0xfc, !PT ;  /* 0x000002001d1d3812 */ /* 0x000fe400078efcff */
[----:B------:R-:W-:-:S02]  /*9050*/  ISETP.LT.OR P3, PT, R35, 0x1, !P0 ;  /* 0x000000012300780c */ /* 0x000fc40004761670 */
[----:B------:R-:W-:-:S04]  /*9060*/  LOP3.LUT R29, R29, 0xfffffff7, RZ, 0xc0, !PT ;  /* 0xfffffff71d1d7812 */ /* 0x000fc800078ec0ff */
[----:B------:R-:W-:Y:S02]  /*9070*/  @P2 LOP3.LUT R29, R29, 0x8, RZ, 0xfc, !PT ;  /* 0x000000081d1d2812 */ /* 0x000fe400078efcff */
[----:B------:R-:W-:Y:S02]  /*9080*/  ISETP.LT.OR P2, PT, R35, 0x11, !P0 ;  /* 0x000000112300780c */ /* 0x000fe40004741670 */
        /* <DEDUP_REMOVED lines=12> */
[----:B------:R-:W-:Y:S02]  /*9150*/  LOP3.LUT R29, R29, 0xfffffeff, RZ, 0xc0, !PT ;  /* 0xfffffeff1d1d7812 */ /* 0x000fe400078ec0ff */
[----:B------:R-:W-:Y:S02]  /*9160*/  LOP3.LUT P0, RZ, R2, 0x4, RZ, 0xc0, !PT ;  /* 0x0000000402ff7812 */ /* 0x000fe4000780c0ff */
[----:B------:R-:W-:Y:S02]  /*9170*/  @P3 LOP3.LUT R29, R29, 0x100, RZ, 0xfc, !PT ;  /* 0x000001001d1d3812 */ /* 0x000fe400078efcff */
[----:B------:R-:W-:-:S02]  /*9180*/  ISETP.LT.OR P3, PT, R35, 0x1, !P0 ;  /* 0x000000012300780c */ /* 0x000fc40004761670 */
[----:B------:R-:W-:Y:S02]  /*9190*/  LOP3.LUT R29, R29, 0xfffbffff, RZ, 0xc0, !PT ;  /* 0xfffbffff1d1d7812 */ /* 0x000fe400078ec0ff */
[----:B------:R-:W-:Y:S02]  /*91a0*/  @P2 LOP3.LUT R16, R16, 0x40000000, RZ, 0xfc, !PT ;  /* 0x4000000010102812 */ /* 0x000fe400078efcff */
[----:B------:R-:W-:Y:S02]  /*91b0*/  @P1 LOP3.LUT R29, R29, 0x40000, RZ, 0xfc, !PT ;  /* 0x000400001d1d1812 */ /* 0x000fe400078efcff */
[----:B------:R-:W-:Y:S02]  /*91c0*/  ISETP.LT.OR P2, PT, R35, 0x11, !P0 ;  /* 0x000000112300780c */ /* 0x000fe40004741670 */
[----:B------:R-:W-:Y:S02]  /*91d0*/  LOP3.LUT R29, R29, 0xffffff7f, RZ, 0xc0, !PT ;  /* 0xffffff7f1d1d7812 */ /* 0x000fe400078ec0ff */
[----:B------:R-:W-:-:S02]  /*91e0*/  ISETP.LT.OR P1, PT, R35, 0x21, !P0 ;  /* 0x000000212300780c */ /* 0x000fc40004721670 */
[----:B------:R-:W-:Y:S02]  /*91f0*/  @P3 LOP3.LUT R29, R29, 0x80, RZ, 0xfc, !PT ;  /* 0x000000801d1d3812 */ /* 0x000fe400078efcff */
[----:B------:R-:W-:Y:S02]  /*9200*/  ISETP.LT.OR P3, PT, R35, 0x31, !P0 ;  /* 0x000000312300780c */ /* 0x000fe40004761670 */
[----:B------:R-:W-:Y:S02]  /*9210*/  LOP3.LUT R29, R29, 0xffffffbf, RZ, 0xc0, !PT ;  /* 0xffffffbf1d1d7812 */ /* 0x000fe400078ec0ff */
[----:B------:R-:W-:Y:S02]  /*9220*/  LOP3.LUT R16, R16, 0xdfffffff, RZ, 0xc0, !PT ;  /* 0xdfffffff10107812 */ /* 0x000fe400078ec0ff */
[----:B------:R-:W-:Y:S02]  /*9230*/  @P2 LOP3.LUT R29, R29, 0x40, RZ, 0xfc, !PT ;  /* 0x000000401d1d2812 */ /* 0x000fe400078efcff */
[----:B------:R-:W-:-:S02]  /*9240*/  ISETP.LT.OR P2, PT, R35, 0x41, !P0 ;  /* 0x000000412300780c */ /* 0x000fc40004741670 */
        /* <DEDUP_REMOVED lines=19> */
[----:B------:R-:W-:-:S03]  /*9380*/  LOP3.LUT R29, R29, 0xfffffffe, RZ, 0xc0, !PT ;  /* 0xfffffffe1d1d7812 */ /* 0x000fc600078ec0ff */
[----:B------:R-:W-:Y:S02]  /*9390*/  @P3 LOP3.LUT R16, R16, 0x80000000, RZ, 0xfc, !PT ;  /* 0x8000000010103812 */ /* 0x000fe400078efcff */
[----:B------:R-:W-:Y:S02]  /*93a0*/  @P1 LOP3.LUT R29, R29, 0x1, RZ, 0xfc, !PT ;  /* 0x000000011d1d1812 */ /* 0x000fe400078efcff */
[----:B------:R-:W-:Y:S02]  /*93b0*/  ISETP.LT.OR P1, PT, R35, 0x51, !P0 ;  /* 0x000000512300780c */ /* 0x000fe40004721670 */
[----:B------:R-:W-:Y:S02]  /*93c0*/  ISETP.GE.AND P0, PT, R0, UR36, PT ;  /* 0x0000002400007c0c */ /* 0x000fe4000bf06270 */
[----:B------:R-:W-:Y:S02]  /*93d0*/  LOP3.LUT R16, R16, 0xefffffff, RZ, 0xc0, !PT ;  /* 0xefffffff10107812 */ /* 0x000fe400078ec0ff */
[----:B------:R-:W-:-:S02]  /*93e0*/  ISETP.LT.U32.AND P0, PT, R30, 0x60, !P0 ;  /* 0x000000601e00780c */ /* 0x000fc40004701070 */
[----:B------:R-:W-:Y:S02]  /*93f0*/  @P2 LOP3.LUT R16, R16, 0x10000000, RZ, 0xfc, !PT ;  /* 0x1000000010102812 */ /* 0x000fe400078efcff */
[----:B------:R-:W-:Y:S02]  /*9400*/  ISETP.GE.AND P2, PT, R4, UR11, PT ;  /* 0x0000000b04007c0c */ /* 0x000fe4000bf46270 */
[----:B------:R-:W-:Y:S02]  /*9410*/  LOP3.LUT R16, R16, 0xffefffff, RZ, 0xc0, !PT ;  /* 0xffefffff10107812 */ /* 0x000fe400078ec0ff */
[----:B------:R-:W-:-:S04]  /*9420*/  LOP3.LUT R29, R29, 0xfffeffff, RZ, 0xc0, !PT ;  /* 0xfffeffff1d1d7812 */ /* 0x000fc800078ec0ff */
[----:B------:R-:W-:Y:S02]  /*9430*/  @P1 LOP3.LUT R29, R29, 0x10000, RZ, 0xfc, !PT ;  /* 0x000100001d1d1812 */ /* 0x000fe400078efcff */
[----:B------:R-:W-:Y:S02]  /*9440*/  @P0 LOP3.LUT R16, R16, 0x100000, RZ, 0xfc, !PT ;  /* 0x0010000010100812 */ /* 0x000fe400078efcff */
[----:B------:R-:W-:Y:S02]  /*9450*/  ISETP.GE.AND P1, PT, R5, UR11, PT ;  /* 0x0000000b05007c0c */ /* 0x000fe4000bf26270 */
[----:B------:R-:W-:Y:S02]  /*9460*/  LOP3.LUT R16, R16, 0xfffdffff, RZ, 0xc0, !PT ;  /* 0xfffdffff10107812 */ /* 0x000fe400078ec0ff */
[----:B------:R-:W-:Y:S02]  /*9470*/  ISETP.GE.AND P0, PT, R6, UR11, PT ;  /* 0x0000000b06007c0c */ /* 0x000fe4000bf06270 */
[----:B------:R-:W-:-:S02]  /*9480*/  @P2 LOP3.LUT R16, R16, 0x20000, RZ, 0xfc, !PT ;  /* 0x0002000010102812 */ /* 0x000fc400078efcff */
        /* <DEDUP_REMOVED lines=31> */
.L_x_260:
[----:B0-----:R-:W0:Y:S01]  /*9680*/  LDC R0, c[0x0][0xd38] ;  /* 0x00034e00ff007b82 */ /* 0x001e220000000800 */
[----:B------:R-:W-:Y:S01]  /*9690*/  MOV R24, R37 ;  /* 0x0000002500187202 */ /* 0x000fe20000000f00 */
[----:B------:R-:W-:Y:S05]  /*96a0*/  YIELD ;  /* 0x0000000000007946 */ /* 0x000fea0003800000 */
[----:B------:R-:W-:Y:S01]  /*96b0*/  ULDC.64 UR4, c[0x0][0xb20] ;  /* 0x0002c80000047ab9 */ /* 0x000fe20000000a00 */
[----:B------:R-:W-:Y:S01]  /*96c0*/  IMAD.MOV.U32 R33, RZ, RZ, RZ ;  /* 0x000000ffff217224 */ /* 0x000fe200078e00ff */
[----:B0-----:R-:W-:-:S13]  /*96d0*/  ISETP.NE.AND P0, PT, R0, 0x1, PT ;  /* 0x000000010000780c */ /* 0x001fda0003f05270 */
[----:B------:R-:W0:Y:S08]  /*96e0*/  @P0 LDC R0, c[0x0][0xd3c] ;  /* 0x00034f00ff000b82 */ /* 0x000e300000000800 */
[----:B-1----:R-:W1:Y:S01]  /*96f0*/  @P0 LDC R3, c[0x0][0xd40] ;  /* 0x00035000ff030b82 */ /* 0x002e620000000800 */
[----:B0-----:R-:W-:-:S05]  /*9700*/  @P0 IMAD.HI.U32 R0, R37, R0, RZ ;  /* 0x0000000025000227 */ /* 0x001fca00078e00ff */
[----:B-1----:R-:W-:Y:S02]  /*9710*/  @P0 SHF.R.U32.HI R24, RZ, R3, R0 ;  /* 0x00000003ff180219 */ /* 0x002fe40000011600 */
[----:B------:R-:W0:Y:S03]  /*9720*/  LDC R0, c[0x0][0xd44] ;  /* 0x00035100ff007b82 */ /* 0x000e260000000800 */
[----:B------:R-:W-:Y:S01]  /*9730*/  IMAD.MOV.U32 R22, RZ, RZ, R24 ;  /* 0x000000ffff167224 */ /* 0x000fe200078e0018 */
        /* <DEDUP_REMOVED lines=12> */
[----:B0-2---:R-:W-:Y:S05]  /*9800*/  @!P0 BRA `(.L_x_224) ;  /* 0x0000000000408947 */ /* 0x005fea0003800000 */
[----:B------:R-:W-:Y:S01]  /*9810*/  MOV R2, 0x0 ;  /* 0x0000000000027802 */ /* 0x000fe20000000f00 */
[----:B------:R-:W-:Y:S01]  /*9820*/  ULDC.64 UR4, c[0x4][0x98] ;  /* 0x0100260000047ab9 */ /* 0x000fe20000000a00 */
[----:B------:R-:W-:Y:S01]  /*9830*/  ULDC.64 UR6, c[0x4][0xa0] ;  /* 0x0100280000067ab9 */ /* 0x000fe20000000a00 */
[----:B------:R-:W-:Y:S02]  /*9840*/  IMAD.U32 R4, RZ, RZ, UR4 ;  /* 0x00000004ff047e24 */ /* 0x000fe4000f8e00ff */
[----:B------:R-:W-:Y:S01]  /*9850*/  IMAD.U32 R5, RZ, RZ, UR5 ;  /* 0x00000005ff057e24 */ /* 0x000fe2000f8e00ff */
[----:B------:R-:W0:Y:S01]  /*9860*/  LDC.64 R2, c[0x4][R2] ;  /* 0x0100000002027b82 */ /* 0x000e220000000a00 */
[----:B------:R-:W-:Y:S01]  /*9870*/  ULDC.64 UR4, c[0x4][0x8] ;  /* 0x0100020000047ab9 */ /* 0x000fe20000000a00 */
[----:B------:R-:W-:Y:S01]  /*9880*/  IMAD.U32 R6, RZ, RZ, UR6 ;  /* 0x00000006ff067e24 */ /* 0x000fe2000f8e00ff */
[----:B------:R-:W-:Y:S01]  /*9890*/  MOV R10, UR4 ;  /* 0x00000004000a7c02 */ /* 0x000fe20008000f00 */
[----:B------:R-:W-:-:S02]  /*98a0*/  IMAD.U32 R7, RZ, RZ, UR7 ;  /* 0x00000007ff077e24 */ /* 0x000fc4000f8e00ff */
[----:B------:R-:W-:Y:S02]  /*98b0*/  IMAD.U32 R11, RZ, RZ, UR5 ;  /* 0x00000005ff0b7e24 */ /* 0x000fe4000f8e00ff */
[----:B------:R-:W-:Y:S02]  /*98c0*/  IMAD.MOV.U32 R8, RZ, RZ, 0x70 ;  /* 0x00000070ff087424 */ /* 0x000fe400078e00ff */
[----:B------:R-:W-:Y:S02]  /*98d0*/  IMAD.MOV.U32 R12, RZ, RZ, 0x1 ;  /* 0x00000001ff0c7424 */ /* 0x000fe400078e00ff */
[----:B------:R-:W-:-:S07]  /*98e0*/  IMAD.MOV.U32 R13, RZ, RZ, RZ ;  /* 0x000000ffff0d7224 */ /* 0x000fce00078e00ff */
[----:B------:R-:W-:-:S07]  /*98f0*/  LEPC R20, `(.L_x_224) ;  /* 0x000000001014794e */ /* 0x000fce0000000000 */
[----:B0----5:R-:W-:Y:S05]  /*9900*/  CALL.ABS.NOINC R2 ;  /* 0x0000000002007343 */ /* 0x021fea0003c00000 */
.L_x_224:
        /* <DEDUP_REMOVED lines=11> */
[----:B------:R-:W-:Y:S01]  /*99c0*/  MOV R6, UR6 ;  /* 0x0000000600067c02 */ /* 0x000fe20008000f00 */
[----:B------:R-:W-:Y:S02]  /*99d0*/  IMAD.U32 R7, RZ, RZ, UR7 ;  /* 0x00000007ff077e24 */ /* 0x000fe4000f8e00ff */
[----:B------:R-:W-:-:S02]  /*99e0*/  IMAD.U32 R10, RZ, RZ, UR4 ;  /* 0x00000004ff0a7e24 */ /* 0x000fc4000f8e00ff */
[----:B------:R-:W-:Y:S02]  /*99f0*/  IMAD.U32 R11, RZ, RZ, UR5 ;  /* 0x00000005ff0b7e24 */ /* 0x000fe4000f8e00ff */
[----:B------:R-:W-:Y:S02]  /*9a00*/  IMAD.MOV.U32 R8, RZ, RZ, 0x70 ;  /* 0x00000070ff087424 */ /* 0x000fe400078e00ff */
[----:B------:R-:W-:Y:S02]  /*9a10*/  IMAD.MOV.U32 R12, RZ, RZ, 0x1 ;  /* 0x00000001ff0c7424 */ /* 0x000fe400078e00ff */
[----:B0-----:R-:W-:-:S07]  /*9a20*/  IMAD.MOV.U32 R13, RZ, RZ, RZ ;  /* 0x000000ffff0d7224 */ /* 0x001fce00078e00ff */
[----:B------:R-:W-:-:S07]  /*9a30*/  LEPC R20, `(.L_x_226) ;  /* 0x000000001014794e */ /* 0x000fce0000000000 */
[----:B-1---5:R-:W-:Y:S05]  /*9a40*/  CALL.ABS.NOINC R2 ;  /* 0x0000000002007343 */ /* 0x022fea0003c00000 */
.L_x_226:
[----:B------:R0:W1:Y:S01]  /*9a50*/  LDC.64 R2, c[0x4][R17] ;  /* 0x0100000011027b82 */ /* 0x0000620000000a00 */
[----:B------:R-:W-:Y:S01]  /*9a60*/  ULDC.64 UR4, c[0x4][0x98] ;  /* 0x0100260000047ab9 */ /* 0x000fe20000000a00 */
[----:B------:R-:W-:Y:S01]  /*9a70*/  ULDC.64 UR6, c[0x4][0xa0] ;  /* 0x0100280000067ab9 */ /* 0x000fe20000000a00 */
[----:B------:R-:W-:Y:S01]  /*9a80*/  MOV R4, UR4 ;  /* 0x0000000400047c02 */ /* 0x000fe20008000f00 */
        /* <DEDUP_REMOVED lines=11> */
.L_x_225:
[----:B------:R-:W-:Y:S01]  /*9b40*/  ULDC.64 UR4, c[0x0][0xaf0] ;  /* 0x0002bc0000047ab9 */ /* 0x000fe20000000a00 */
[--C-:B------:R-:W-:Y:S01]  /*9b50*/  IMAD.MOV.U32 R32, RZ, RZ, R22.reuse ;  /* 0x000000ffff207224 */ /* 0x100fe200078e0016 */
[----:B------:R-:W-:Y:S01]  /*9b60*/  ISETP.NE.U32.AND P0, PT, RZ, UR4, PT ;  /* 0x00000004ff007c0c */ /* 0x000fe2000bf05070 */
[----:B------:R-:W0:Y:S01]  /*9b70*/  LDC R8, c[0x0][0x430] ;  /* 0x00010c00ff087b82 */ /* 0x000e220000000800 */
[----:B------:R-:W-:Y:S01]  /*9b80*/  IMAD.MOV R19, RZ, RZ, -R22 ;  /* 0x000000ffff137224 */ /* 0x000fe200078e0a16 */
[----:B------:R-:W-:Y:S01]  /*9b90*/  ULDC UR4, c[0x0][0xd44] ;  /* 0x0003510000047ab9 */ /* 0x000fe20000000800 */
[----:B------:R-:W-:-:S13]  /*9ba0*/  ISETP.NE.AND.EX P0, PT, RZ, UR5, PT, P0 ;  /* 0x00000005ff007c0c */ /* 0x000fda000bf05300 */
[----:B------:R-:W1:Y:S02]  /*9bb0*/  @P0 LDC.64 R2, c[0x0][0xaf0] ;  /* 0x0002bc00ff020b82 */ /* 0x000e640000000a00 */
[----:B-1----:R-:W-:-:S05]  /*9bc0*/  @P0 IMAD.WIDE R2, R22, 0x4, R2 ;  /* 0x0000000416020825 */ /* 0x002fca00078e0202 */
[----:B------:R1:W5:Y:S01]  /*9bd0*/  @P0 LDG.E R32, desc[UR48][R2.64] ;  /* 0x0000003002200981 */ /* 0x000362000c1e1900 */
[----:B------:R-:W-:Y:S01]  /*9be0*/  UMOV UR5, 0xffffffff ;  /* 0xffffffff00057882 */ /* 0x000fe20000000000 */
[----:B------:R-:W-:Y:S02]  /*9bf0*/  IMAD R19, R19, UR4, R24 ;  /* 0x0000000413137c24 */ /* 0x000fe4000f8e0218 */
[----:B0-----:R-:W-:Y:S05]  /*9c00*/  BRA.DIV UR5, `(.L_x_227) ;  /* 0x0000003e05107947 */ /* 0x001fea000b800000 */
.L_x_278:
        /* <DEDUP_REMOVED lines=19> */
[----:B------:R-:W-:-:S05]  /*9d40*/  @P1 IMAD.WIDE.U32 R2, R32, R6, R2 ;  /* 0x0000000620021225 */ /* 0x000fca00078e0002 */
[----:B------:R-:W-:Y:S02]  /*9d50*/  @P1 IADD3 R0, R3, R7, RZ ;  /* 0x0000000703001210 */ /* 0x000fe40007ffe0ff */
[----:B--2---:R-:W-:-:S04]  /*9d60*/  @P1 LEA R4, P0, R2, R4, 0x2 ;  /* 0x0000000402041211 */ /* 0x004fc800078010ff */
[----:B------:R-:W-:-:S05]  /*9d70*/  @P1 LEA.HI.X R5, R2, R5, R0, 0x2, P0 ;  /* 0x0000000502051211 */ /* 0x000fca00000f1400 */
[----:B------:R0:W5:Y:S01]  /*9d80*/  @P1 LDG.E R23, desc[UR48][R4.64] ;  /* 0x0000003004171981 */ /* 0x000162000c1e1900 */
[----:B------:R-:W-:Y:S01]  /*9d90*/  IMAD.U32 R2, RZ, RZ, UR41 ;  /* 0x00000029ff027e24 */ /* 0x000fe2000f8e00ff */
[----:B------:R-:W-:Y:S01]  /*9da0*/  LOP3.LUT R16, R16, 0xffffefff, RZ, 0xc0, !PT ;  /* 0xffffefff10107812 */ /* 0x000fe200078ec0ff */
[----:B------:R-:W-:Y:S01]  /*9db0*/  IMAD.MOV R0, RZ, RZ, -R9 ;  /* 0x000000ffff007224 */ /* 0x000fe200078e0a09 */
[----:B------:R-:W-:Y:S02]  /*9dc0*/  SHF.R.S32.HI R31, RZ, 0x1f, R19 ;  /* 0x0000001fff1f7819 */ /* 0x000fe40000011413 */
[----:B------:R-:W-:Y:S01]  /*9dd0*/  ISETP.NE.AND P0, PT, R2, 0x3, PT ;  /* 0x000000030200780c */ /* 0x000fe20003f05270 */
[----:B------:R-:W-:-:S12]  /*9de0*/  IMAD R25, R8, R0, R25 ;  /* 0x0000000008197224 */ /* 0x000fd800078e0219 */
[----:B------:R-:W-:Y:S01]  /*9df0*/  @P0 LOP3.LUT R16, R16, 0x1000, RZ, 0xfc, !PT ;  /* 0x0000100010100812 */ /* 0x000fe200078efcff */
[----:B0-----:R-:W-:Y:S06]  /*9e00*/  @!P0 BRA `(.L_x_228) ;  /* 0x0000000000048947 */ /* 0x001fec0003800000 */
[----:B------:R-:W-:Y:S01]  /*9e10*/  BPT.TRAP 0x1 ;  /* 0x000000040000795c */ /* 0x000fe20000300000 */
.L_x_228:
[----:B------:R-:W-:Y:S01]  /*9e20*/  LEA R17, R18, UR37, 0x3 ;  /* 0x0000002512117c11 */ /* 0x000fe2000f8e18ff */
[----:B------:R-:W-:Y:S01]  /*9e30*/  BSSY B0, `(.L_x_229) ;  /* 0x0000004000007945 */ /* 0x000fe20003800000 */
[----:B------:R-:W-:-:S04]  /*9e40*/  SHF.L.U32 R0, R28, 0x1f, RZ ;  /* 0x0000001f1c007819 */ /* 0x000fc800000006ff */
[----:B------:R-:W0:Y:S02]  /*9e50*/  SYNCS.PHASECHK.TRANS64.TRYWAIT P0, [R17+URZ+0x32440], R0 ;  /* 0x03244000110075a7 */ /* 0x000e24000800017f */
[----:B0-----:R-:W-:Y:S05]  /*9e60*/  @!P0 BRA `(.L_x_230) ;  /* 0x0000003800ac8947 */ /* 0x001fea0003800000 */
.L_x_279:
[----:B------:R-:W-:Y:S05]  /*9e70*/  BSYNC B0 ;  /* 0x0000000000007941 */ /* 0x000fea0003800000 */
.L_x_229:
[----:B0-----:R-:W-:Y:S01]  /*9e80*/  SHF.R.S32.HI R0, RZ, 0x1f, R25 ;  /* 0x0000001fff007819 */ /* 0x001fe20000011419 */
[----:B------:R-:W0:Y:S01]  /*9e90*/  S2R R20, SR_TID.X ;  /* 0x0000000000147919 */ /* 0x000e220000002100 */
[----:B------:R-:W-:Y:S01]  /*9ea0*/  ULDC.64 UR4, c[0x0][0x300] ;  /* 0x0000c00000047ab9 */ /* 0x000fe20000000a00 */
[----:B-----5:R-:W-:Y:S01]  /*9eb0*/  SHF.R.S32.HI R4, RZ, 0x1f, R23 ;  /* 0x0000001fff047819 */ /* 0x020fe20000011417 */
[----:B------:R-:W-:Y:S01]  /*9ec0*/  IMAD.WIDE.U32 R2, R25, UR4, RZ ;  /* 0x0000000419027c25 */ /* 0x000fe2000f8e00ff */
[----:B------:R1:W-:Y:S01]  /*9ed0*/  STL [R1], R0 ;  /* 0x0000000001007387 */ /* 0x0003e20000100800 */
[----:B------:R-:W-:-:S03]  /*9ee0*/  LOP3.LUT P1, RZ, R16, 0x1, RZ, 0xc0, !PT ;  /* 0x0000000110ff7812 */ /* 0x000fc6000782c0ff */
[----:B------:R2:W-:Y:S01]  /*9ef0*/  STL [R1+0x4], R4 ;  /* 0x0000040401007387 */ /* 0x0005e20000100800 */
[----:B-1----:R-:W-:-:S04]  /*9f00*/  IMAD R0, R0, UR4, RZ ;  /* 0x0000000400007c24 */ /* 0x002fc8000f8e02ff */
        /* <DEDUP_REMOVED lines=8> */
[----:B0-----:R-:W-:Y:S01]  /*9f90*/  SHF.L.U32 R20, R20, 0x3, RZ ;  /* 0x0000000314147819 */ /* 0x001fe200000006ff */
[----:B------:R-:W-:Y:S02]  /*9fa0*/  IMAD R0, R31, UR4, RZ ;  /* 0x000000041f007c24 */ /* 0x000fe4000f8e02ff */
[----:B------:R-:W-:Y:S01]  /*9fb0*/  IMAD.WIDE.U32 R2, R19, UR4, R2 ;  /* 0x0000000413027c25 */ /* 0x000fe2000f8e0002 */
[----:B------:R-:W-:-:S03]  /*9fc0*/  LOP3.LUT R20, R20, 0x38, RZ, 0xc0, !PT ;  /* 0x0000003814147812 */ /* 0x000fc600078ec0ff */
[----:B------:R-:W-:Y:S01]  /*9fd0*/  IMAD R5, R19, UR5, R0 ;  /* 0x0000000513057c24 */ /* 0x000fe2000f8e0200 */
[----:B------:R-:W-:Y:S01]  /*9fe0*/  ULDC.64 UR4, c[0x0][0x2e8] ;  /* 0x0000ba0000047ab9 */ /* 0x000fe20000000a00 */
[----:B--2---:R-:W-:Y:S01]  /*9ff0*/  IMAD R4, R18, 0x1800, R27 ;  /* 0x0000180012047824 */ /* 0x004fe200078e021b */
[----:B------:R-:W-:Y:S01]  /*a000*/  LEA R0, P0, R2, UR4, 0x1 ;  /* 0x0000000402007c11 */ /* 0x000fe2000f8008ff */
[----:B------:R-:W-:Y:S01]  /*a010*/  IMAD.IADD R5, R3, 0x1, R5 ;  /* 0x0000000103057824 */ /* 0x000fe200078e0205 */
[----:B------:R-:W-:-:S04]  /*a020*/  UMOV UR4, 0xffffffff ;  /* 0xffffffff00047882 */ /* 0x000fc80000000000 */
        /* <DEDUP_REMOVED lines=19> */
[----:B------:R-:W0:Y:S02]  /*a160*/  SHFL.IDX PT, R14, R0, 0x2, 0x181f ;  /* 0x00581f00000e7f89 */ /* 0x000e2400000e0000 */
[----:B------:R-:W-:Y:S02]  /*a170*/  @P5 IMAD.X R6, RZ, RZ, R6, P0 ;  /* 0x000000ffff065224 */ /* 0x000fe400000e0606 */
[----:B------:R-:W-:Y:S02]  /*a180*/  @P5 IMAD.MOV.U32 R2, RZ, RZ, R11 ;  /* 0x000000ffff025224 */ /* 0x000fe400078e000b */
[----:B------:R-:W-:-:S05]  /*a190*/  @P5 IMAD.MOV.U32 R3, RZ, RZ, R6 ;  /* 0x000000ffff035224 */ /* 0x000fca00078e0006 */
[----:B------:R1:W-:Y:S01]  /*a1a0*/  @P5 LDGSTS.E.BYPASS.LTC128B.128 [R12+0x1cc00], desc[UR48][R2.64], !P1 ;  /* 0x1cc00000020c5fae */ /* 0x0003e2000c901d70 */
[----:B0-----:R-:W-:-:S03]  /*a1b0*/  @P4 LEA R10, P0, R20, R14, 0x1 ;  /* 0x0000000e140a4211 */ /* 0x001fc600078008ff */
[----:B-1----:R-:W-:Y:S01]  /*a1c0*/  SHFL.IDX PT, R2, R5, 0x4, 0x181f ;  /* 0x00981f0005027f89 */ /* 0x002fe200000e0000 */
[----:B------:R-:W-:-:S03]  /*a1d0*/  @P4 LEA R12, R4, UR37, 0x1 ;  /* 0x00000025040c4c11 */ /* 0x000fc6000f8e08ff */
[----:B------:R-:W0:Y:S01]  /*a1e0*/  SHFL.IDX PT, R14, R0, 0x3, 0x181f ;  /* 0x00781f00000e7f89 */ /* 0x000e2200000e0000 */
[----:B------:R-:W-:-:S03]  /*a1f0*/  @P4 IMAD.X R9, RZ, RZ, R9, P0 ;  /* 0x000000ffff094224 */ /* 0x000fc600000e0609 */
[----:B------:R-:W-:Y:S01]  /*a200*/  SHFL.IDX PT, R5, R5, 0x5, 0x181f ;  /* 0x00b81f0005057f89 */ /* 0x000fe200000e0000 */
[----:B------:R-:W-:Y:S01]  /*a210*/  @P4 IMAD.MOV.U32 R3, RZ, RZ, R9 ;  /* 0x000000ffff034224 */ /* 0x000fe200078e0009 */
[----:B------:R-:W-:Y:S02]  /*a220*/  @P3 LEA R9, R4, UR37, 0x1 ;  /* 0x0000002504093c11 */ /* 0x000fe4000f8e08ff */
[C---:B0-----:R-:W-:Y:S02]  /*a230*/  @P3 LEA R8, P0, R20.reuse, R14, 0x1 ;  /* 0x0000000e14083211 */ /* 0x041fe400078008ff */
[----:B------:R-:W0:Y:S03]  /*a240*/  SHFL.IDX PT, R14, R0, 0x4, 0x181f ;  /* 0x00981f00000e7f89 */ /* 0x000e2600000e0000 */
[----:B------:R-:W-:Y:S01]  /*a250*/  @P3 IMAD.X R7, RZ, RZ, R7, P0 ;  /* 0x000000ffff073224 */ /* 0x000fe200000e0607 */
[----:B0-----:R-:W-:-:S02]  /*a260*/  @P2 LEA R6, P0, R20, R14, 0x1 ;  /* 0x0000000e14062211 */ /* 0x001fc400078008ff */
[----:B------:R0:W1:Y:S02]  /*a270*/  SHFL.IDX PT, R14, R0, 0x5, 0x181f ;  /* 0x00b81f00000e7f89 */ /* 0x00006400000e0000 */
[----:B------:R-:W-:Y:S01]  /*a280*/  @P2 IADD3.X R11, RZ, R2, RZ, P0, !PT ;  /* 0x00000002ff0b2210 */ /* 0x000fe200007fe4ff */
        /* <DEDUP_REMOVED lines=9> */
.L_x_293:
[----:B------:R-:W-:-:S13]  /*a320*/  ISETP.GE.AND P2, PT, R35, 0x51, PT ;  /* 0x000000512300780c */ /* 0x000fda0003f46270 */
[----:B0-----:R-:W-:-:S04]  /*a330*/  @P2 LEA R2, P0, R20, R14, 0x1 ;  /* 0x0000000e14022211 */ /* 0x001fc800078008ff */
[----:B------:R-:W-:Y:S02]  /*a340*/  @P2 IADD3.X R3, RZ, R5, RZ, P0, !PT ;  /* 0x00000005ff032210 */ /* 0x000fe400007fe4ff */
[----:B------:R-:W-:Y:S02]  /*a350*/  @P2 LEA R5, R4, UR37, 0x1 ;  /* 0x0000002504052c11 */ /* 0x000fe4000f8e08ff */
[----:B------:R-:W-:-:S03]  /*a360*/  PLOP3.LUT P0, PT, PT, PT, PT, 0x80, 0x0 ;  /* 0x000000000000781c */ /* 0x000fc60003f0f070 */
[----:B------:R-:W-:Y:S01]  /*a370*/  @!PT LDS RZ, [RZ] ;  /* 0x00000000fffff984 */ /* 0x000fe20000000800 */
[----:B------:R-:W-:Y:S01]  /*a380*/  @!PT LDS RZ, [RZ] ;  /* 0x00000000fffff984 */ /* 0x000fe20000000800 */
[----:B------:R-:W-:Y:S01]  /*a390*/  @!PT LDS RZ, [RZ] ;  /* 0x00000000fffff984 */ /* 0x000fe20000000800 */
[----:B------:R0:W-:Y:S01]  /*a3a0*/  @P2 LDGSTS.E.BYPASS.LTC128B.128 [R5+0x1ec00], desc[UR48][R2.64], !P1 ;  /* 0x1ec0000002052fae */ /* 0x0001e2000c901d70 */
[----:B------:R-:W-:-:S09]  /*a3b0*/  NOP ;  /* 0x0000000000007918 */ /* 0x000fd20000000000 */
.L_x_232:
        /* <DEDUP_REMOVED lines=11> */
.L_x_233:
[----:B------:R1:W-:Y:S02]  /*a470*/  SYNCS.ARRIVE.TRANS64.A1T0 RZ, [R17+URZ+0x32430], RZ ;  /* 0x032430ff11ff79a7 */ /* 0x0003e4000810003f */
[----:B------:R-:W-:Y:S05]  /*a480*/  WARPSYNC.ALL ;  /* 0x0000000000007948 */ /* 0x000fea0003800000 */
[----:B------:R-:W-:Y:S01]  /*a490*/  UIADD3 UR4, UR37, 0x18400, URZ ;  /* 0x0001840025047890 */ /* 0x000fe2000fffe03f */
[----:B------:R-:W-:-:S03]  /*a4a0*/  SHF.R.S32.HI R26, RZ, 0x1f, R22 ;  /* 0x0000001fff1a7819 */ /* 0x000fc60000011416 */
        /* <DEDUP_REMOVED lines=8> */
[----:B------:R-:W-:Y:S01]  /*a530*/  IMAD.U32 R4, RZ, RZ, UR6 ;  /* 0x00000006ff047e24 */ /* 0x000fe2000f8e00ff */
[----:B------:R-:W-:Y:S01]  /*a540*/  MOV R11, UR5 ;  /* 0x00000005000b7c02 */ /* 0x000fe20008000f00 */
[----:B------:R-:W0:Y:S01]  /*a550*/  LDC.64 R2, c[0x4][R2] ;  /* 0x0100000002027b82 */ /* 0x000e220000000a00 */
[----:B------:R-:W-:Y:S02]  /*a560*/  IMAD.U32 R5, RZ, RZ, UR7 ;  /* 0x00000007ff057e24 */ /* 0x000fe4000f8e00ff */
[----:B------:R-:W-:Y:S02]  /*a570*/  IMAD.U32 R6, RZ, RZ, UR8 ;  /* 0x00000008ff067e24 */ /* 0x000fe4000f8e00ff */
[----:B------:R-:W-:-:S02]  /*a580*/  IMAD.U32 R7, RZ, RZ, UR9 ;  /* 0x00000009ff077e24 */ /* 0x000fc4000f8e00ff */
[----:B------:R-:W-:Y:S02]  /*a590*/  IMAD.U32 R10, RZ, RZ, UR4 ;  /* 0x00000004ff0a7e24 */ /* 0x000fe4000f8e00ff */
[----:B------:R-:W-:Y:S02]  /*a5a0*/  IMAD.MOV.U32 R8, RZ, RZ, 0x70 ;  /* 0x00000070ff087424 */ /* 0x000fe400078e00ff */
[----:B------:R-:W-:Y:S02]  /*a5b0*/  IMAD.MOV.U32 R12, RZ, RZ, 0x1 ;  /* 0x00000001ff0c7424 */ /* 0x000fe400078e00ff */
[----:B------:R-:W-:-:S07]  /*a5c0*/  IMAD.MOV.U32 R13, RZ, RZ, RZ ;  /* 0x000000ffff0d7224 */ /* 0x000fce00078e00ff */
[----:B------:R-:W-:-:S07]  /*a5d0*/  LEPC R20, `(.L_x_234) ;  /* 0x000000001014794e */ /* 0x000fce0000000000 */
[----:B01----:R-:W-:Y:S05]  /*a5e0*/  CALL.ABS.NOINC R2 ;  /* 0x0000000002007343 */ /* 0x003fea0003c00000 */
.L_x_234:
[----:B------:R-:W2:Y:S01]  /*a5f0*/  LDC R6, c[0x0][0x448] ;  /* 0x00011200ff067b82 */ /* 0x000ea20000000800 */
[----:B------:R-:W-:Y:S01]  /*a600*/  IMAD.MOV R0, RZ, RZ, -R24 ;  /* 0x000000ffff007224 */ /* 0x000fe200078e0a18 */
[----:B------:R-:W-:Y:S01]  /*a610*/  ULDC UR4, c[0x0][0xd38] ;  /* 0x00034e0000047ab9 */ /* 0x000fe20000000800 */
[----:B------:R-:W-:Y:S02]  /*a620*/  LOP3.LUT R16, R16, 0xfff7ffff, RZ, 0xc0, !PT ;  /* 0xfff7ffff10107812 */ /* 0x000fe400078ec0ff */
[----:B------:R-:W-:Y:S01]  /*a630*/  IMAD R0, R0, UR4, R37 ;  /* 0x0000000400007c24 */ /* 0x000fe2000f8e0225 */
[----:B------:R-:W-:-:S03]  /*a640*/  ULDC.64 UR4, c[0x0][0x2d8] ;  /* 0x0000b60000047ab9 */ /* 0x000fc60000000a00 */
[----:B------:R-:W-:-:S05]  /*a650*/  IMAD.SHL.U32 R0, R0, 0x80, RZ ;  /* 0x0000008000007824 */ /* 0x000fca00078e00ff */
[----:B------:R-:W-:-:S05]  /*a660*/  LOP3.LUT R24, R30, R0, RZ, 0xfc, !PT ;  /* 0x000000001e187212 */ /* 0x000fca00078efcff */
[----:B------:R-:W-:Y:S01]  /*a670*/  IMAD.MOV.U32 R4, RZ, RZ, R24 ;  /* 0x000000ffff047224 */ /* 0x000fe200078e0018 */
[----:B--2---:R-:W-:-:S13]  /*a680*/  ISETP.NE.AND P0, PT, R6, 0x1, PT ;  /* 0x000000010600780c */ /* 0x004fda0003f05270 */
[----:B0-----:R-:W0:Y:S01]  /*a690*/  @P0 LDC R3, c[0x0][0x44c] ;  /* 0x00011300ff030b82 */ /* 0x001e220000000800 */
[----:B------:R-:W-:-:S04]  /*a6a0*/  @P0 LOP3.LUT R16, R16, 0x80000, RZ, 0xfc, !PT ;  /* 0x0008000010100812 */ /* 0x000fc800078efcff */
[----:B------:R-:W-:-:S03]  /*a6b0*/  LOP3.LUT P1, RZ, R16, 0x4000000, RZ, 0xc0, !PT ;  /* 0x0400000010ff7812 */ /* 0x000fc6000782c0ff */
[----:B------:R-:W2:Y:S01]  /*a6c0*/  @P0 LDC R5, c[0x0][0x450] ;  /* 0x00011400ff050b82 */ /* 0x000ea20000000800 */
[----:B0-----:R-:W-:-:S05]  /*a6d0*/  @P0 IMAD.HI.U32 R2, R24, R3, RZ ;  /* 0x0000000318020227 */ /* 0x001fca00078e00ff */
[----:B--2---:R-:W-:Y:S01]  /*a6e0*/  @P0 SHF.R.U32.HI R4, RZ, R5, R2 ;  /* 0x00000005ff040219 */ /* 0x004fe20000011602 */
[----:B------:R-:W-:-:S04]  /*a6f0*/  IMAD R2, R31, UR4, RZ ;  /* 0x000000041f027c24 */ /* 0x000fc8000f8e02ff */
[C---:B------:R-:W-:Y:S02]  /*a700*/  IMAD R5, R19.reuse, UR5, R2 ;  /* 0x0000000513057c24 */ /* 0x040fe4000f8e0202 */
[----:B------:R-:W-:Y:S01]  /*a710*/  IMAD.WIDE.U32 R2, R19, UR4, RZ ;  /* 0x0000000413027c25 */ /* 0x000fe2000f8e00ff */
[----:B------:R-:W-:-:S04]  /*a720*/  ULDC.64 UR4, c[0x0][0x2e0] ;  /* 0x0000b80000047ab9 */ /* 0x000fc80000000a00 */
[----:B------:R-:W-:Y:S01]  /*a730*/  IADD3 R3, R3, R5, RZ ;  /* 0x0000000503037210 */ /* 0x000fe20007ffe0ff */
[----:B------:R-:W-:-:S04]  /*a740*/  IMAD R5, R26, UR4, RZ ;  /* 0x000000041a057c24 */ /* 0x000fc8000f8e02ff */
[C---:B------:R-:W-:Y:S02]  /*a750*/  IMAD R5, R22.reuse, UR5, R5 ;  /* 0x0000000516057c24 */ /* 0x040fe4000f8e0205 */
[----:B------:R-:W-:Y:S01]  /*a760*/  IMAD.WIDE.U32 R2, R22, UR4, R2 ;  /* 0x0000000416027c25 */ /* 0x000fe2000f8e0002 */
[----:B------:R-:W-:-:S03]  /*a770*/  ULDC.64 UR4, c[0x0][0x2d0] ;  /* 0x0000b40000047ab9 */ /* 0x000fc60000000a00 */
[----:B------:R-:W-:Y:S02]  /*a780*/  IMAD.IADD R3, R3, 0x1, R5 ;  /* 0x0000000103037824 */ /* 0x000fe400078e0205 */
[----:B------:R-:W-:Y:S02]  /*a790*/  IMAD.MOV R5, RZ, RZ, -R4 ;  /* 0x000000ffff057224 */ /* 0x000fe400078e0a04 */
[----:B------:R-:W-:-:S04]  /*a7a0*/  IMAD.WIDE.U32 R2, R4, UR4, R2 ;  /* 0x0000000404027c25 */ /* 0x000fc8000f8e0002 */
[----:B------:R-:W-:Y:S01]  /*a7b0*/  IMAD R5, R6, R5, R24 ;  /* 0x0000000506057224 */ /* 0x000fe200078e0218 */
[----:B------:R-:W-:-:S05]  /*a7c0*/  SHF.R.S32.HI R6, RZ, 0x1f, R4 ;  /* 0x0000001fff067819 */ /* 0x000fca0000011404 */
[----:B------:R-:W-:-:S04]  /*a7d0*/  IMAD R6, R6, UR4, RZ ;  /* 0x0000000406067c24 */ /* 0x000fc8000f8e02ff */
        /* <DEDUP_REMOVED lines=13> */
[----:B------:R1:W-:Y:S01]  /*a8b0*/  STL [R1+0x10], R17 ;  /* 0x0000101101007387 */ /* 0x0003e20000100800 */
[----:B------:R-:W-:Y:S01]  /*a8c0*/  IMAD.IADD R0, R36, 0x1, R0 ;  /* 0x0000000124007824 */ /* 0x000fe200078e0200 */
[----:B------:R-:W-:Y:S02]  /*a8d0*/  LOP3.LUT R16, R16, 0xfffff7ff, RZ, 0xc0, !PT ;  /* 0xfffff7ff10107812 */ /* 0x000fe400078ec0ff */
[----:B------:R-:W0:Y:S01]  /*a8e0*/  SHFL.IDX PT, R14, R4, RZ, 0x181f ;  /* 0x00181fff040e7589 */ /* 0x000e2200000e0000 */
[C---:B------:R-:W-:Y:S01]  /*a8f0*/  VIADD R6, R0.reuse, 0x10 ;  /* 0x0000001000067836 */ /* 0x040fe20000000000 */
[C---:B------:R-:W-:Y:S02]  /*a900*/  ISETP.GE.AND P2, PT, R0.reuse, UR38, PT ;  /* 0x0000002600007c0c */ /* 0x040fe4000bf46270 */
[----:B------:R-:W2:Y:S01]  /*a910*/  SHFL.IDX PT, R3, R5, RZ, 0x181f ;  /* 0x00181fff05037589 */ /* 0x000ea200000e0000 */
[----:B------:R-:W-:Y:S02]  /*a920*/  IADD3 R13, R0, 0x40, RZ ;  /* 0x00000040000d7810 */ /* 0x000fe40007ffe0ff */
[----:B------:R-:W-:Y:S01]  /*a930*/  LOP3.LUT R29, R29, 0xffefffff, RZ, 0xc0, !PT ;  /* 0xffefffff1d1d7812 */ /* 0x000fe200078ec0ff */
[----:B-1----:R-:W1:Y:S01]  /*a940*/  S2R R17, SR_TID.X ;  /* 0x0000000000117919 */ /* 0x002e620000002100 */
[----:B------:R-:W-:Y:S01]  /*a950*/  ISETP.GE.AND P4, PT, R13, UR38, PT ;  /* 0x000000260d007c0c */ /* 0x000fe2000bf86270 */
[----:B------:R-:W3:Y:S05]  /*a960*/  SHFL.IDX PT, R10, R4, 0x1, 0x181f ;  /* 0x00381f00040a7f89 */ /* 0x000eea00000e0000 */
[----:B------:R-:W-:Y:S01]  /*a970*/  @P2 LOP3.LUT R16, R16, 0x800, RZ, 0xfc, !PT ;  /* 0x0000080010102812 */ /* 0x000fe200078efcff */
[----:B------:R-:W4:Y:S03]  /*a980*/  SHFL.IDX PT, R2, R5, 0x1, 0x181f ;  /* 0x00381f0005027f89 */ /* 0x000f2600000e0000 */
[----:B------:R-:W-:Y:S01]  /*a990*/  LOP3.LUT R16, R16, 0xfffffbff, RZ, 0xc0, !PT ;  /* 0xfffffbff10107812 */ /* 0x000fe200078ec0ff */
[----:B------:R-:W4:Y:S04]  /*a9a0*/  SHFL.IDX PT, R9, R4, 0x2, 0x181f ;  /* 0x00581f0004097f89 */ /* 0x000f2800000e0000 */
[----:B------:R-:W4:Y:S04]  /*a9b0*/  SHFL.IDX PT, R8, R5, 0x2, 0x181f ;  /* 0x00581f0005087f89 */ /* 0x000f2800000e0000 */
[----:B------:R-:W4:Y:S04]  /*a9c0*/  SHFL.IDX PT, R7, R4, 0x3, 0x181f ;  /* 0x00781f0004077f89 */ /* 0x000f2800000e0000 */
[----:B------:R-:W-:Y:S04]  /*a9d0*/  SHFL.IDX PT, R21, R4, 0x5, 0x181f ;  /* 0x00b81f0004157f89 */ /* 0x000fe800000e0000 */
[----:B------:R-:W-:Y:S01]  /*a9e0*/  SHFL.IDX PT, R15, R4, 0x6, 0x181f ;  /* 0x00d81f00040f7f89 */ /* 0x000fe200000e0000 */
[----:B-1----:R-:W-:-:S05]  /*a9f0*/  IMAD.SHL.U32 R17, R17, 0x8, RZ ;  /* 0x0000000811117824 */ /* 0x002fca00078e00ff */
[----:B------:R-:W-:-:S04]  /*aa00*/  LOP3.LUT R17, R17, 0x38, RZ, 0xc0, !PT ;  /* 0x0000003811117812 */ /* 0x000fc800078ec0ff */
[C---:B0-----:R-:W-:Y:S02]  /*aa10*/  @!P2 LEA R12, P0, R17.reuse, R14, 0x1 ;  /* 0x0000000e110ca211 */ /* 0x041fe400078008ff */
[----:B------:R-:W-:Y:S02]  /*aa20*/  SHFL.IDX PT, R14, R4, 0x4, 0x181f ;  /* 0x00981f00040e7f89 */ /* 0x000fe400000e0000 */
[----:B--2---:R-:W-:Y:S02]  /*aa30*/  @!P2 IADD3.X R3, RZ, R3, RZ, P0, !PT ;  /* 0x00000003ff03a210 */ /* 0x004fe400007fe4ff */
[----:B------:R-:W-:Y:S02]  /*aa40*/  ISETP.GE.AND P2, PT, R6, UR38, PT ;  /* 0x0000002606007c0c */ /* 0x000fe4000bf46270 */
[----:B------:R-:W0:Y:S11]  /*aa50*/  SHFL.IDX PT, R6, R5, 0x3, 0x181f ;  /* 0x00781f0005067f89 */ /* 0x000e3600000e0000 */
[----:B---3--:R-:W-:-:S02]  /*aa60*/  @!P2 LEA R10, P0, R17, R10, 0x1 ;  /* 0x0000000a110aa211 */ /* 0x008fc400078008ff */
[----:B------:R-:W-:-:S03]  /*aa70*/  @P2 LOP3.LUT R16, R16, 0x400, RZ, 0xfc, !PT ;  /* 0x0000040010102812 */ /* 0x000fc600078efcff */
[----:B----4-:R-:W-:Y:S01]  /*aa80*/  @!P2 IMAD.X R11, RZ, RZ, R2, P0 ;  /* 0x000000ffff0ba224 */ /* 0x010fe200000e0602 */
[----:B------:R-:W-:Y:S01]  /*aa90*/  LOP3.LUT R16, R16, 0xfffffdff, RZ, 0xc0, !PT ;  /* 0xfffffdff10107812 */ /* 0x000fe200078ec0ff */
[----:B------:R-:W-:-:S05]  /*aaa0*/  VIADD R2, R0, 0x20 ;  /* 0x0000002000027836 */ /* 0x000fca0000000000 */
[----:B------:R-:W-:Y:S01]  /*aab0*/  ISETP.GE.AND P6, PT, R2, UR38, PT ;  /* 0x0000002602007c0c */ /* 0x000fe2000bfc6270 */
[----:B------:R-:W-:-:S05]  /*aac0*/  VIADD R2, R0, 0x30 ;  /* 0x0000003000027836 */ /* 0x000fca0000000000 */
[----:B------:R-:W-:Y:S02]  /*aad0*/  ISETP.GE.AND P5, PT, R2, UR38, PT ;  /* 0x0000002602007c0c */ /* 0x000fe4000bfa6270 */
[----:B------:R-:W1:Y:S05]  /*aae0*/  SHFL.IDX PT, R2, R5, 0x4, 0x181f ;  /* 0x00981f0005027f89 */ /* 0x000e6a00000e0000 */
[----:B------:R-:W-:Y:S02]  /*aaf0*/  @!P6 LEA R9, P0, R17, R9, 0x1 ;  /* 0x000000091109e211 */ /* 0x000fe400078008ff */
[----:B------:R-:W-:Y:S02]  /*ab00*/  @P6 LOP3.LUT R16, R16, 0x200, RZ, 0xfc, !PT ;  /* 0x0000020010106812 */ /* 0x000fe400078efcff */
[----:B------:R-:W-:Y:S01]  /*ab10*/  @P6 LOP3.LUT R29, R29, 0x100000, RZ, 0xfc, !PT ;  /* 0x001000001d1d6812 */ /* 0x000fe200078efcff */
[----:B------:R-:W-:Y:S01]  /*ab20*/  @!P6 IMAD.X R8, RZ, RZ, R8, P0 ;  /* 0x000000ffff08e224 */ /* 0x000fe200000e0608 */
[----:B------:R-:W-:-:S02]  /*ab30*/  @!P5 LEA R7, P0, R17, R7, 0x1 ;  /* 0x000000071107d211 */ /* 0x000fc400078008ff */
[C---:B------:R-:W-:Y:S02]  /*ab40*/  LOP3.LUT P6, RZ, R16.reuse, 0x800, RZ, 0xc0, !PT ;  /* 0x0000080010ff7812 */ /* 0x040fe400078cc0ff */
[----:B------:R-:W-:Y:S01]  /*ab50*/  LOP3.LUT R16, R16, 0xfffffeff, RZ, 0xc0, !PT ;  /* 0xfffffeff10107812 */ /* 0x000fe200078ec0ff */
[----:B0-----:R-:W-:Y:S01]  /*ab60*/  @!P5 IMAD.X R6, RZ, RZ, R6, P0 ;  /* 0x000000ffff06d224 */ /* 0x001fe200000e0606 */
[----:B------:R-:W-:Y:S02]  /*ab70*/  @!P4 LEA R14, P0, R17, R14, 0x1 ;  /* 0x0000000e110ec211 */ /* 0x000fe400078008ff */
[----:B------:R-:W-:-:S04]  /*ab80*/  @P5 LOP3.LUT R16, R16, 0x100, RZ, 0xfc, !PT ;  /* 0x0000010010105812 */ /* 0x000fc800078efcff */
[----:B------:R-:W-:Y:S01]  /*ab90*/  LOP3.LUT R16, R16, 0xffffff7f, RZ, 0xc0, !PT ;  /* 0xffffff7f10107812 */ /* 0x000fe200078ec0ff */
[----:B-1----:R-:W-:Y:S02]  /*aba0*/  @!P4 IMAD.X R13, RZ, RZ, R2, P0 ;  /* 0x000000ffff0dc224 */ /* 0x002fe400000e0602 */
[----:B------:R-:W-:Y:S01]  /*abb0*/  VIADD R2, R0, 0x50 ;  /* 0x0000005000027836 */ /* 0x000fe20000000000 */
[----:B------:R-:W-:-:S04]  /*abc0*/  @P4 LOP3.LUT R16, R16, 0x80, RZ, 0xfc, !PT ;  /* 0x0000008010104812 */ /* 0x000fc800078efcff */
[----:B------:R-:W-:Y:S01]  /*abd0*/  ISETP.GE.AND P3, PT, R2, UR38, PT ;  /* 0x0000002602007c0c */ /* 0x000fe2000bf66270 */
[----:B------:R-:W-:Y:S01]  /*abe0*/  VIADD R2, R0, 0x60 ;  /* 0x0000006000027836 */ /* 0x000fe20000000000 */
[----:B------:R-:W-:-:S04]  /*abf0*/  LOP3.LUT R16, R16, 0xffffffbf, RZ, 0xc0, !PT ;  /* 0xffffffbf10107812 */ /* 0x000fc800078ec0ff */
[----:B------:R-:W-:Y:S02]  /*ac00*/  ISETP.GE.AND P2, PT, R2, UR38, PT ;  /* 0x0000002602007c0c */ /* 0x000fe4000bf46270 */
[----:B------:R-:W0:Y:S05]  /*ac10*/  SHFL.IDX PT, R2, R5, 0x5, 0x181f ;  /* 0x00b81f0005027f89 */ /* 0x000e2a00000e0000 */
[----:B------:R-:W-:Y:S02]  /*ac20*/  @!P3 LEA R21, P0, R17, R21, 0x1 ;  /* 0x000000151115b211 */ /* 0x000fe400078008ff */
[----:B------:R-:W-:-:S04]  /*ac30*/  @P3 LOP3.LUT R16, R16, 0x40, RZ, 0xfc, !PT ;  /* 0x0000004010103812 */ /* 0x000fc800078efcff */
[----:B------:R-:W-:-:S04]  /*ac40*/  LOP3.LUT R16, R16, 0xffffffdf, RZ, 0xc0, !PT ;  /* 0xffffffdf10107812 */ /* 0x000fc800078ec0ff */
[----:B------:R-:W-:Y:S01]  /*ac50*/  @P2 LOP3.LUT R16, R16, 0x20, RZ, 0xfc, !PT ;  /* 0x0000002010102812 */ /* 0x000fe200078efcff */
[----:B0-----:R-:W-:Y:S01]  /*ac60*/  @!P3 IMAD.X R20, RZ, RZ, R2, P0 ;  /* 0x000000ffff14b224 */ /* 0x001fe200000e0602 */
[----:B------:R-:W-:Y:S01]  /*ac70*/  @!P2 LEA R17, P0, R17, R15, 0x1 ;  /* 0x0000000f1111a211 */ /* 0x000fe200078008ff */
[----:B------:R-:W0:Y:S04]  /*ac80*/  SHFL.IDX PT, R2, R5, 0x6, 0x181f ;  /* 0x00d81f0005027f89 */ /* 0x000e2800000e0000 */
[----:B0-----:R-:W-:Y:S01]  /*ac90*/  @!P2 IMAD.X R15, RZ, RZ, R2, P0 ;  /* 0x000000ffff0fa224 */ /* 0x001fe200000e0602 */
[----:B------:R-:W-:Y:S01]  /*aca0*/  LOP3.LUT P0, RZ, R16, 0x400, RZ, 0xc0, !PT ;  /* 0x0000040010ff7812 */ /* 0x000fe2000780c0ff */
[----:B------:R-:W-:Y:S01]  /*acb0*/  @!P6 IMAD.MOV.U32 R2, RZ, RZ, R12 ;  /* 0x000000ffff02e224 */ /* 0x000fe200078e000c */
[----:B------:R-:W-:-:S05]  /*acc0*/  LEA R12, R27, UR37, 0x1 ;  /* 0x000000251b0c7c11 */ /* 0x000fca000f8e08ff */
[----:B------:R0:W-:Y:S01]  /*acd0*/  @!P6 LDGSTS.E.BYPASS.LTC128B.128 [R12+0x18400], desc[UR48][R2.64], !P1 ;  /* 0x18400000020cefae */ /* 0x0001e2000c901d70 */
[----:B------:R-:W-:-:S05]  /*ace0*/  LOP3.LUT P6, RZ, R29, 0x100000, RZ, 0xc0, !PT ;  /* 0x001000001dff7812 */ /* 0x000fca00078cc0ff */
[----:B0-----:R-:W-:Y:S01]  /*acf0*/  @!P0 MOV R2, R10 ;  /* 0x0000000a00028202 */ /* 0x001fe20000000f00 */
[----:B------:R-:W-:-:S05]  /*ad00*/  @!P0 IMAD.MOV.U32 R3, RZ, RZ, R11 ;  /* 0x000000ffff038224 */ /* 0x000fca00078e000b */
[----:B------:R0:W-:Y:S02]  /*ad10*/  @!P0 LDGSTS.E.BYPASS.LTC128B.128 [R12+0x18c00], desc[UR48][R2.64], !P1 ;  /* 0x18c00000020c8fae */ /* 0x0001e4000c901d70 */
[----:B0-----:R-:W-:Y:S02]  /*ad20*/  @!P6 IMAD.MOV.U32 R2, RZ, RZ, R9 ;  /* 0x000000ffff02e224 */ /* 0x001fe400078e0009 */
[----:B------:R-:W-:-:S05]  /*ad30*/  @!P6 IMAD.MOV.U32 R3, RZ, RZ, R8 ;  /* 0x000000ffff03e224 */ /* 0x000fca00078e0008 */
[----:B------:R0:W-:Y:S02]  /*ad40*/  @!P6 LDGSTS.E.BYPASS.LTC128B.128 [R12+0x19400], desc[UR48][R2.64], !P1 ;  /* 0x19400000020cefae */ /* 0x0001e4000c901d70 */
[----:B0-----:R-:W-:Y:S02]  /*ad50*/  @!P5 IMAD.MOV.U32 R2, RZ, RZ, R7 ;  /* 0x000000ffff02d224 */ /* 0x001fe400078e0007 */
[----:B------:R-:W-:-:S05]  /*ad60*/  @!P5 IMAD.MOV.U32 R3, RZ, RZ, R6 ;  /* 0x000000ffff03d224 */ /* 0x000fca00078e0006 */
[----:B------:R0:W-:Y:S02]  /*ad70*/  @!P5 LDGSTS.E.BYPASS.LTC128B.128 [R12+0x19c00], desc[UR48][R2.64], !P1 ;  /* 0x19c00000020cdfae */ /* 0x0001e4000c901d70 */
[----:B0-----:R-:W-:Y:S01]  /*ad80*/  @!P4 IMAD.MOV.U32 R2, RZ, RZ, R14 ;  /* 0x000000ffff02c224 */ /* 0x001fe200078e000e */
[----:B------:R-:W-:-:S05]  /*ad90*/  @!P4 MOV R3, R13 ;  /* 0x0000000d0003c202 */ /* 0x000fca0000000f00 */
[----:B------:R0:W-:Y:S02]  /*ada0*/  @!P4 LDGSTS.E.BYPASS.LTC128B.128 [R12+0x1a400], desc[UR48][R2.64], !P1 ;  /* 0x1a400000020ccfae */ /* 0x0001e4000c901d70 */
[----:B0-----:R-:W-:Y:S02]  /*adb0*/  @!P3 IMAD.MOV.U32 R2, RZ, RZ, R21 ;  /* 0x000000ffff02b224 */ /* 0x001fe400078e0015 */
[----:B------:R-:W-:-:S05]  /*adc0*/  @!P3 IMAD.MOV.U32 R3, RZ, RZ, R20 ;  /* 0x000000ffff03b224 */ /* 0x000fca00078e0014 */
[----:B------:R0:W-:Y:S02]  /*add0*/  @!P3 LDGSTS.E.BYPASS.LTC128B.128 [R12+0x1ac00], desc[UR48][R2.64], !P1 ;  /* 0x1ac00000020cbfae */ /* 0x0001e4000c901d70 */
[----:B0-----:R-:W-:Y:S02]  /*ade0*/  @!P2 IMAD.MOV.U32 R2, RZ, RZ, R17 ;  /* 0x000000ffff02a224 */ /* 0x001fe400078e0011 */
[----:B------:R0:W5:Y:S01]  /*adf0*/  LDL.LU R17, [R1+0x10] ;  /* 0x0000100001117983 */ /* 0x0001620000300800 */
[----:B------:R-:W-:-:S03]  /*ae00*/  @!P2 IMAD.MOV.U32 R3, RZ, RZ, R15 ;  /* 0x000000ffff03a224 */ /* 0x000fc600078e000f */
[----:B------:R0:W1:Y:S04]  /*ae10*/  SHFL.IDX PT, R14, R4, 0x7, 0x181f ;  /* 0x00f81f00040e7f89 */ /* 0x00006800000e0000 */
[----:B------:R0:W-:Y:S04]  /*ae20*/  @!P2 LDGSTS.E.BYPASS.LTC128B.128 [R12+0x1b400], desc[UR48][R2.64], !P1 ;  /* 0x1b400000020cafae */ /* 0x0001e8000c901d70 */
[----:B------:R-:W2:Y:S02]  /*ae30*/  SHFL.IDX PT, R5, R5, 0x7, 0x181f ;  /* 0x00f81f0005057f89 */ /* 0x000ea400000e0000 */
.L_x_310:
[----:B0-----:R-:W0:Y:S01]  /*ae40*/  S2R R2, SR_TID.X ;  /* 0x0000000000027919 */ /* 0x001e220000002100 */
[----:B------:R-:W-:Y:S01]  /*ae50*/  VIADD R0, R0, 0x70 ;  /* 0x0000007000007836 */ /* 0x000fe20000000000 */
[----:B------:R-:W-:Y:S02]  /*ae60*/  LEA R4, R27, UR37, 0x1 ;  /* 0x000000251b047c11 */ /* 0x000fe4000f8e08ff */
[----:B------:R-:W-:Y:S02]  /*ae70*/  LOP3.LUT R16, R16, 0xffffdfff, RZ, 0xc0, !PT ;  /* 0xffffdfff10107812 */ /* 0x000fe400078ec0ff */
[----:B------:R-:W-:-:S13]  /*ae80*/  ISETP.GE.AND P2, PT, R0, UR38, PT ;  /* 0x0000002600007c0c */ /* 0x000fda000bf46270 */
[----:B------:R-:W-:Y:S01]  /*ae90*/  @P2 LOP3.LUT R16, R16, 0x2000, RZ, 0xfc, !PT ;  /* 0x0000200010102812 */ /* 0x000fe200078efcff */
[----:B0-----:R-:W-:-:S05]  /*aea0*/  IMAD.SHL.U32 R2, R2, 0x8, RZ ;  /* 0x0000000802027824 */ /* 0x001fca00078e00ff */
[----:B------:R-:W-:-:S04]  /*aeb0*/  LOP3.LUT R2, R2, 0x38, RZ, 0xc0, !PT ;  /* 0x0000003802027812 */ /* 0x000fc800078ec0ff */
[----:B-1----:R-:W-:-:S04]  /*aec0*/  @!P2 LEA R2, P0, R2, R14, 0x1 ;  /* 0x0000000e0202a211 */ /* 0x002fc800078008ff */
[----:B--2---:R-:W-:-:S05]  /*aed0*/  @!P2 IADD3.X R3, RZ, R5, RZ, P0, !PT ;  /* 0x00000005ff03a210 */ /* 0x004fca00007fe4ff */
[----:B------:R-:W-:Y:S01]  /*aee0*/  @!PT LDS RZ, [RZ] ;  /* 0x00000000fffff984 */ /* 0x000fe20000000800 */
[----:B------:R-:W-:Y:S01]  /*aef0*/  @!PT LDS RZ, [RZ] ;  /* 0x00000000fffff984 */ /* 0x000fe20000000800 */
[----:B------:R-:W-:Y:S01]  /*af00*/  @!PT LDS RZ, [RZ] ;  /* 0x00000000fffff984 */ /* 0x000fe20000000800 */
[----:B------:R0:W-:Y:S01]  /*af10*/  @!P2 LDGSTS.E.BYPASS.LTC128B.128 [R4+0x1bc00], desc[UR48][R2.64], !P1 ;  /* 0x1bc000000204afae */ /* 0x0001e2000c901d70 */
[----:B------:R-:W-:Y:S01]  /*af20*/  NOP ;  /* 0x0000000000007918 */ /* 0x000fe20000000000 */
[----:B------:R-:W-:Y:S02]  /*af30*/  SYNCS.ARRIVE.TRANS64.RED.A0T1 RZ, [UR37+0x32400], RZ ;  /* 0x032400ffffff79a7 */ /* 0x000fe40008200425 */
[----:B------:R-:W-:Y:S01]  /*af40*/  ARRIVES.LDGSTSBAR.64.TRANSCNT [UR37+0x32400] ;  /* 0x03240000ff0079b0 */ /* 0x000fe20008000aa5 */
[----:B------:R-:W-:Y:S01]  /*af50*/  NOP ;  /* 0x0000000000007918 */ /* 0x000fe20000000000 */
[----:B------:R-:W-:Y:S02]  /*af60*/  UIADD3 UR4, UR37, 0x22400, URZ ;  /* 0x0002240025047890 */ /* 0x000fe4000fffe03f */
[----:B------:R-:W-:Y:S02]  /*af70*/  SYNCS.ARRIVE.TRANS64.A1T0 RZ, [UR37+0x32400], RZ ;  /* 0x032400ffffff79a7 */ /* 0x000fe40008100025 */
[----:B------:R-:W-:-:S06]  /*af80*/  ULOP3.LUT UP0, URZ, UR4, 0x3ff, URZ, 0xc0, !UPT ;  /* 0x000003ff043f7892 */ /* 0x000fcc000f80c03f */
[----:B------:R-:W-:-:S13]  /*af90*/  PLOP3.LUT P0, PT, PT, PT, UP0, 0x80, 0x0 ;  /* 0x000000000000781c */ /* 0x000fda0003f0f008 */
[----:B0-----:R-:W-:Y:S05]  /*afa0*/  @!P0 BRA `(.L_x_236) ;  /* 0x0000000000408947 */ /* 0x001fea0003800000 */
[----:B------:R-:W-:Y:S01]  /*afb0*/  MOV R2, 0x0 ;  /* 0x0000000000027802 */ /* 0x000fe20000000f00 */
[----:B------:R-:W-:Y:S01]  /*afc0*/  ULDC.64 UR6, c[0x4][0x98] ;  /* 0x0100260000067ab9 */ /* 0x000fe20000000a00 */
[----:B------:R-:W-:Y:S01]  /*afd0*/  ULDC.64 UR8, c[0x4][0xa0] ;  /* 0x0100280000087ab9 */ /* 0x000fe20000000a00 */
[----:B------:R-:W-:Y:S01]  /*afe0*/  ULDC.64 UR4, c[0x4][0x28] ;  /* 0x01000a0000047ab9 */ /* 0x000fe20000000a00 */
[----:B------:R-:W-:Y:S01]  /*aff0*/  IMAD.U32 R4, RZ, RZ, UR6 ;  /* 0x00000006ff047e24 */ /* 0x000fe2000f8e00ff */
[----:B------:R-:W-:Y:S01]  /*b000*/  MOV R8, 0x70 ;  /* 0x0000007000087802 */ /* 0x000fe20000000f00 */
[----:B------:R-:W0:Y:S01]  /*b010*/  LDC.64 R2, c[0x4][R2] ;  /* 0x0100000002027b82 */ /* 0x000e220000000a00 */
[----:B------:R-:W-:Y:S02]  /*b020*/  IMAD.U32 R5, RZ, RZ, UR7 ;  /* 0x00000007ff057e24 */ /* 0x000fe4000f8e00ff */
        /* <DEDUP_REMOVED lines=8> */
.L_x_236:
[----:B------:R-:W0:Y:S01]  /*b0b0*/  LDC R2, c[0x0][0x448] ;  /* 0x00011200ff027b82 */ /* 0x000e220000000800 */
[----:B------:R-:W-:Y:S01]  /*b0c0*/  IMAD.MOV.U32 R0, RZ, RZ, R24 ;  /* 0x000000ffff007224 */ /* 0x000fe200078e0018 */
[----:B------:R-:W-:Y:S01]  /*b0d0*/  ULDC.64 UR4, c[0x0][0x3d8] ;  /* 0x0000f60000047ab9 */ /* 0x000fe20000000a00 */
[----:B------:R-:W1:Y:S01]  /*b0e0*/  S2R R21, SR_TID.X ;  /* 0x0000000000157919 */ /* 0x000e620000002100 */
[----:B------:R-:W-:Y:S01]  /*b0f0*/  ULDC UR6, c[0x0][0x448] ;  /* 0x0001120000067ab9 */ /* 0x000fe20000000800 */
[C---:B------:R-:W-:Y:S02]  /*b100*/  LOP3.LUT P5, RZ, R16.reuse, 0x40000, RZ, 0xc0, !PT ;  /* 0x0004000010ff7812 */ /* 0x040fe400078ac0ff */
[C---:B------:R-:W-:Y:S02]  /*b110*/  LOP3.LUT P4, RZ, R16.reuse, 0x20000, RZ, 0xc0, !PT ;  /* 0x0002000010ff7812 */ /* 0x040fe4000788c0ff */
[C---:B------:R-:W-:Y:S02]  /*b120*/  LOP3.LUT P3, RZ, R16.reuse, 0x10000, RZ, 0xc0, !PT ;  /* 0x0001000010ff7812 */ /* 0x040fe4000786c0ff */
[----:B------:R-:W-:-:S02]  /*b130*/  LOP3.LUT P1, RZ, R16, 0x8000, RZ, 0xc0, !PT ;  /* 0x0000800010ff7812 */ /* 0x000fc4000782c0ff */
[----:B------:R-:W-:Y:S02]  /*b140*/  LEA R20, R27, UR37, 0x1 ;  /* 0x000000251b147c11 */ /* 0x000fe4000f8e08ff */
[----:B0-----:R-:W-:Y:S01]  /*b150*/  ISETP.NE.AND P6, PT, R2, 0x1, PT ;  /* 0x000000010200780c */ /* 0x001fe20003fc5270 */
[----:B-1----:R-:W-:-:S12]  /*b160*/  IMAD.SHL.U32 R21, R21, 0x8, RZ ;  /* 0x0000000815157824 */ /* 0x002fd800078e00ff */
[----:B------:R-:W0:Y:S01]  /*b170*/  @P6 LDC R3, c[0x0][0x44c] ;  /* 0x00011300ff036b82 */ /* 0x000e220000000800 */
[----:B------:R-:W-:-:S07]  /*b180*/  LOP3.LUT R21, R21, 0x38, RZ, 0xc0, !PT ;  /* 0x0000003815157812 */ /* 0x000fce00078ec0ff */
[----:B------:R-:W1:Y:S01]  /*b190*/  @P6 LDC R2, c[0x0][0x450] ;  /* 0x00011400ff026b82 */ /* 0x000e620000000800 */
[----:B0-----:R-:W-:-:S05]  /*b1a0*/  @P6 IMAD.HI.U32 R3, R24, R3, RZ ;  /* 0x0000000318036227 */ /* 0x001fca00078e00ff */
[----:B-1----:R-:W-:Y:S01]  /*b1b0*/  @P6 SHF.R.U32.HI R0, RZ, R2, R3 ;  /* 0x00000002ff006219 */ /* 0x002fe20000011603 */
[----:B------:R-:W-:-:S03]  /*b1c0*/  IMAD R2, R31, UR4, RZ ;  /* 0x000000041f027c24 */ /* 0x000fc6000f8e02ff */
[----:B------:R-:W-:Y:S01]  /*b1d0*/  SHF.R.S32.HI R4, RZ, 0x1f, R0 ;  /* 0x0000001fff047819 */ /* 0x000fe20000011400 */
        /* <DEDUP_REMOVED lines=10> */
[----:B------:R-:W-:Y:S02]  /*b280*/  IMAD.MOV R5, RZ, RZ, -R0 ;  /* 0x000000ffff057224 */ /* 0x000fe400078e0a00 */
[----:B------:R-:W-:Y:S02]  /*b290*/  IMAD R7, R0, UR5, R7 ;  /* 0x0000000500077c24 */ /* 0x000fe4000f8e0207 */
[----:B------:R-:W-:-:S02]  /*b2a0*/  IMAD R5, R5, UR6, R24 ;  /* 0x0000000605057c24 */ /* 0x000fc4000f8e0218 */
[----:B------:R-:W-:Y:S01]  /*b2b0*/  IMAD.WIDE.U32 R2, R0, UR4, R2 ;  /* 0x0000000400027c25 */ /* 0x000fe2000f8e0002 */
[----:B------:R-:W-:Y:S02]  /*b2c0*/  ULDC.64 UR4, c[0x0][0x3c8] ;  /* 0x0000f20000047ab9 */ /* 0x000fe40000000a00 */
[----:B------:R-:W-:Y:S02]  /*b2d0*/  SHF.R.S32.HI R0, RZ, 0x1f, R5 ;  /* 0x0000001fff007819 */ /* 0x000fe40000011405 */
[----:B------:R-:W-:-:S03]  /*b2e0*/  IADD3 R3, R3, R7, RZ ;  /* 0x0000000703037210 */ /* 0x000fc60007ffe0ff */
        /* <DEDUP_REMOVED lines=10> */
[C---:B------:R-:W-:Y:S02]  /*b390*/  LOP3.LUT P6, RZ, R16.reuse, 0x800, RZ, 0xc0, !PT ;  /* 0x0000080010ff7812 */ /* 0x040fe400078cc0ff */
[----:B------:R-:W-:Y:S01]  /*b3a0*/  LOP3.LUT P2, RZ, R16, 0x400, RZ, 0xc0, !PT ;  /* 0x0000040010ff7812 */ /* 0x000fe2000784c0ff */
[----:B------:R-:W1:Y:S04]  /*b3b0*/  SHFL.IDX PT, R2, R4, RZ, 0x181f ;  /* 0x00181fff04027589 */ /* 0x000e6800000e0000 */
[----:B------:R-:W-:Y:S06]  /*b3c0*/  SHFL.IDX PT, R5, R4, 0x1, 0x181f ;  /* 0x00381f0004057f89 */ /* 0x000fec00000e0000 */
[----:B0-----:R-:W-:-:S05]  /*b3d0*/  @!P6 LEA R14, P0, R21, R14, 0x1 ;  /* 0x0000000e150ee211 */ /* 0x001fca00078008ff */
[----:B-1----:R-:W-:Y:S02]  /*b3e0*/  @!P6 IMAD.X R3, RZ, RZ, R2, P0 ;  /* 0x000000ffff03e224 */ /* 0x002fe400000e0602 */
[----:B------:R-:W-:Y:S02]  /*b3f0*/  @!P6 IMAD.MOV.U32 R2, RZ, RZ, R14 ;  /* 0x000000ffff02e224 */ /* 0x000fe400078e000e */
[----:B------:R-:W0:Y:S04]  /*b400*/  SHFL.IDX PT, R14, R0, 0x1, 0x181f ;  /* 0x00381f00000e7f89 */ /* 0x000e2800000e0000 */
[----:B------:R-:W-:Y:S04]  /*b410*/  @!P6 LDGSTS.E.BYPASS.LTC128B.128 [R20+0x22400], desc[UR48][R2.64], !P5 ;  /* 0x224000000214efae */ /* 0x000fe8000e901d70 */
[----:B------:R-:W-:Y:S04]  /*b420*/  @!P6 LDGSTS.E.BYPASS.LTC128B.128 [R20+0x26400], desc[UR48][R2.64+0x80], !P4 ;  /* 0x264000800214efae */ /* 0x000fe8000e101d70 */
[----:B------:R-:W-:Y:S04]  /*b430*/  @!P6 LDGSTS.E.BYPASS.LTC128B.128 [R20+0x2a400], desc[UR48][R2.64+0x100], !P3 ;  /* 0x2a4001000214efae */ /* 0x000fe8000d901d70 */
[----:B------:R1:W-:Y:S01]  /*b440*/  @!P6 LDGSTS.E.BYPASS.LTC128B.128 [R20+0x2e400], desc[UR48][R2.64+0x180], !P1 ;  /* 0x2e4001800214efae */ /* 0x0003e2000c901d70 */
[----:B------:R-:W-:-:S04]  /*b450*/  LOP3.LUT P6, RZ, R16, 0x40, RZ, 0xc0, !PT ;  /* 0x0000004010ff7812 */ /* 0x000fc800078cc0ff */
[----:B------:R-:W-:Y:S02]  /*b460*/  P2R R7, PR, RZ, 0x40 ;  /* 0x00000040ff077803 */ /* 0x000fe40000000000 */
[----:B------:R-:W-:Y:S02]  /*b470*/  LOP3.LUT P6, RZ, R16, 0x100, RZ, 0xc0, !PT ;  /* 0x0000010010ff7812 */ /* 0x000fe400078cc0ff */
[----:B0-----:R-:W-:-:S05]  /*b480*/  @!P2 LEA R14, P0, R21, R14, 0x1 ;  /* 0x0000000e150ea211 */ /* 0x001fca00078008ff */
[----:B------:R-:W-:Y:S02]  /*b490*/  @!P2 IMAD.X R5, RZ, RZ, R5, P0 ;  /* 0x000000ffff05a224 */ /* 0x000fe400000e0605 */
[----:B-1----:R-:W-:Y:S02]  /*b4a0*/  @!P2 IMAD.MOV.U32 R2, RZ, RZ, R14 ;  /* 0x000000ffff02a224 */ /* 0x002fe400078e000e */
[----:B------:R-:W0:Y:S01]  /*b4b0*/  SHFL.IDX PT, R14, R0, 0x2, 0x181f ;  /* 0x00581f00000e7f89 */ /* 0x000e2200000e0000 */
[----:B------:R-:W-:-:S03]  /*b4c0*/  @!P2 MOV R3, R5 ;  /* 0x000000050003a202 */ /* 0x000fc60000000f00 */
[----:B------:R-:W1:Y:S04]  /*b4d0*/  SHFL.IDX PT, R5, R4, 0x2, 0x181f ;  /* 0x00581f0004057f89 */ /* 0x000e6800000e0000 */
[----:B------:R-:W-:Y:S04]  /*b4e0*/  @!P2 LDGSTS.E.BYPASS.LTC128B.128 [R20+0x22c00], desc[UR48][R2.64], !P5 ;  /* 0x22c000000214afae */ /* 0x000fe8000e901d70 */
[----:B------:R-:W-:Y:S04]  /*b4f0*/  @!P2 LDGSTS.E.BYPASS.LTC128B.128 [R20+0x26c00], desc[UR48][R2.64+0x80], !P4 ;  /* 0x26c000800214afae */ /* 0x000fe8000e101d70 */
[----:B------:R-:W-:Y:S04]  /*b500*/  @!P2 LDGSTS.E.BYPASS.LTC128B.128 [R20+0x2ac00], desc[UR48][R2.64+0x100], !P3 ;  /* 0x2ac001000214afae */ /* 0x000fe8000d901d70 */
[----:B------:R2:W-:Y:S01]  /*b510*/  @!P2 LDGSTS.E.BYPASS.LTC128B.128 [R20+0x2ec00], desc[UR48][R2.64+0x180], !P1 ;  /* 0x2ec001800214afae */ /* 0x0005e2000c901d70 */
[----:B------:R-:W-:-:S04]  /*b520*/  LOP3.LUT P2, RZ, R16, 0x20, RZ, 0xc0, !PT ;  /* 0x0000002010ff7812 */ /* 0x000fc8000784c0ff */
[----:B------:R-:W-:Y:S02]  /*b530*/  P2R R6, PR, RZ, 0x4 ;  /* 0x00000004ff067803 */ /* 0x000fe40000000000 */
[----:B------:R-:W-:-:S04]  /*b540*/  LOP3.LUT P2, RZ, R16, 0x80, RZ, 0xc0, !PT ;  /* 0x0000008010ff7812 */ /* 0x000fc8000784c0ff */
[----:B------:R-:W-:Y:S02]  /*b550*/  P2R R8, PR, RZ, 0x4 ;  /* 0x00000004ff087803 */ /* 0x000fe40000000000 */
[----:B------:R-:W-:-:S13]  /*b560*/  LOP3.LUT P2, RZ, R16, 0x200, RZ, 0xc0, !PT ;  /* 0x0000020010ff7812 */ /* 0x000fda000784c0ff */
[----:B0-----:R-:W-:-:S05]  /*b570*/  @!P2 LEA R14, P0, R21, R14, 0x1 ;  /* 0x0000000e150ea211 */ /* 0x001fca00078008ff */
[----:B-1----:R-:W-:Y:S02]  /*b580*/  @!P2 IMAD.X R5, RZ, RZ, R5, P0 ;  /* 0x000000ffff05a224 */ /* 0x002fe400000e0605 */
[----:B--2---:R-:W-:Y:S02]  /*b590*/  @!P2 IMAD.MOV.U32 R2, RZ, RZ, R14 ;  /* 0x000000ffff02a224 */ /* 0x004fe400078e000e */
[----:B------:R-:W0:Y:S01]  /*b5a0*/  SHFL.IDX PT, R14, R0, 0x3, 0x181f ;  /* 0x00781f00000e7f89 */ /* 0x000e2200000e0000 */
[----:B------:R-:W-:-:S03]  /*b5b0*/  @!P2 IMAD.MOV.U32 R3, RZ, RZ, R5 ;  /* 0x000000ffff03a224 */ /* 0x000fc600078e0005 */
[----:B------:R-:W1:Y:S04]  /*b5c0*/  SHFL.IDX PT, R5, R4, 0x3, 0x181f ;  /* 0x00781f0004057f89 */ /* 0x000e6800000e0000 */
[----:B------:R-:W-:Y:S04]  /*b5d0*/  @!P2 LDGSTS.E.BYPASS.LTC128B.128 [R20+0x23400], desc[UR48][R2.64], !P5 ;  /* 0x234000000214afae */ /* 0x000fe8000e901d70 */
[----:B------:R-:W-:Y:S04]  /*b5e0*/  @!P2 LDGSTS.E.BYPASS.LTC128B.128 [R20+0x27400], desc[UR48][R2.64+0x80], !P4 ;  /* 0x274000800214afae */ /* 0x000fe8000e101d70 */
[----:B------:R-:W-:Y:S04]  /*b5f0*/  @!P2 LDGSTS.E.BYPASS.LTC128B.128 [R20+0x2b400], desc[UR48][R2.64+0x100], !P3 ;  /* 0x2b4001000214afae */ /* 0x000fe8000d901d70 */
[----:B------:R2:W-:Y:S01]  /*b600*/  @!P2 LDGSTS.E.BYPASS.LTC128B.128 [R20+0x2f400], desc[UR48][R2.64+0x180], !P1 ;  /* 0x2f4001800214afae */ /* 0x0005e2000c901d70 */
[----:B------:R-:W-:-:S02]  /*b610*/  ISETP.NE.AND P2, PT, R8, RZ, PT ;  /* 0x000000ff0800720c */ /* 0x000fc40003f45270 */
        /* <DEDUP_REMOVED lines=11> */
[----:B0-----:R-:W-:-:S04]  /*b6d0*/  @!P2 LEA R14, P0, R21, R14, 0x1 ;  /* 0x0000000e150ea211 */ /* 0x001fc800078008ff */
[----:B-1----:R-:W-:Y:S01]  /*b6e0*/  @!P2 IADD3.X R5, RZ, R5, RZ, P0, !PT ;  /* 0x00000005ff05a210 */ /* 0x002fe200007fe4ff */
[----:B--2---:R-:W-:Y:S02]  /*b6f0*/  @!P2 IMAD.MOV.U32 R2, RZ, RZ, R14 ;  /* 0x000000ffff02a224 */ /* 0x004fe400078e000e */
[----:B------:R-:W0:Y:S02]  /*b700*/  SHFL.IDX PT, R14, R0, 0x5, 0x181f ;  /* 0x00b81f00000e7f89 */ /* 0x000e2400000e0000 */
[----:B------:R-:W-:Y:S02]  /*b710*/  @!P2 IMAD.MOV.U32 R3, RZ, RZ, R5 ;  /* 0x000000ffff03a224 */ /* 0x000fe400078e0005 */
        /* <DEDUP_REMOVED lines=16> */
[----:B0-----:R-:W-:-:S05]  /*b820*/  @!P2 LEA R14, P0, R21, R14, 0x1 ;  /* 0x0000000e150ea211 */ /* 0x001fca00078008ff */
[----:B-1----:R-:W-:Y:S01]  /*b830*/  @!P2 IMAD.X R5, RZ, RZ, R5, P0 ;  /* 0x000000ffff05a224 */ /* 0x002fe200000e0605 */
[----:B--2---:R-:W-:-:S03]  /*b840*/  @!P2 MOV R2, R14 ;  /* 0x0000000e0002a202 */ /* 0x004fc60000000f00 */
[----:B------:R-:W-:Y:S01]  /*b850*/  @!P2 IMAD.MOV.U32 R3, RZ, RZ, R5 ;  /* 0x000000ffff03a224 */ /* 0x000fe200078e0005 */
[----:B------:R0:W1:Y:S04]  /*b860*/  SHFL.IDX PT, R14, R0, 0x7, 0x181f ;  /* 0x00f81f00000e7f89 */ /* 0x00006800000e0000 */
[----:B------:R0:W-:Y:S04]  /*b870*/  @!P2 LDGSTS.E.BYPASS.LTC128B.128 [R20+0x25400], desc[UR48][R2.64], !P5 ;  /* 0x254000000214afae */ /* 0x0001e8000e901d70 */
[----:B------:R0:W-:Y:S04]  /*b880*/  @!P2 LDGSTS.E.BYPASS.LTC128B.128 [R20+0x29400], desc[UR48][R2.64+0x80], !P4 ;  /* 0x294000800214afae */ /* 0x0001e8000e101d70 */
[----:B------:R0:W-:Y:S04]  /*b890*/  @!P2 LDGSTS.E.BYPASS.LTC128B.128 [R20+0x2d400], desc[UR48][R2.64+0x100], !P3 ;  /* 0x2d4001000214afae */ /* 0x0001e8000d901d70 */
[----:B------:R0:W-:Y:S04]  /*b8a0*/  @!P2 LDGSTS.E.BYPASS.LTC128B.128 [R20+0x31400], desc[UR48][R2.64+0x180], !P1 ;  /* 0x314001800214afae */ /* 0x0001e8000c901d70 */
[----:B------:R0:W2:Y:S02]  /*b8b0*/  SHFL.IDX PT, R5, R4, 0x7, 0x181f ;  /* 0x00f81f0004057f89 */ /* 0x0000a400000e0000 */
.L_x_328:
[----:B0-----:R-:W3:Y:S01]  /*b8c0*/  LDL R0, [R1+0x8] ;  /* 0x0000080001007983 */ /* 0x001ee20000100800 */
[----:B------:R-:W-:-:S13]  /*b8d0*/  LOP3.LUT P2, RZ, R16, 0x2000, RZ, 0xc0, !PT ;  /* 0x0000200010ff7812 */ /* 0x000fda000784c0ff */
[----:B-1----:R-:W-:-:S05]  /*b8e0*/  @!P2 LEA R2, P0, R21, R14, 0x1 ;  /* 0x0000000e1502a211 */ /* 0x002fca00078008ff */
[----:B--2---:R-:W-:-:S05]  /*b8f0*/  @!P2 IMAD.X R3, RZ, RZ, R5, P0 ;  /* 0x000000ffff03a224 */ /* 0x004fca00000e0605 */
[----:B------:R-:W-:Y:S01]  /*b900*/  @!PT LDS RZ, [RZ] ;  /* 0x00000000fffff984 */ /* 0x000fe20000000800 */
[----:B------:R-:W-:Y:S01]  /*b910*/  @!PT LDS RZ, [RZ] ;  /* 0x00000000fffff984 */ /* 0x000fe20000000800 */
[----:B------:R-:W-:Y:S01]  /*b920*/  @!PT LDS RZ, [RZ] ;  /* 0x00000000fffff984 */ /* 0x000fe20000000800 */
[----:B------:R0:W-:Y:S04]  /*b930*/  @!P2 LDGSTS.E.BYPASS.LTC128B.128 [R20+0x25c00], desc[UR48][R2.64], !P5 ;  /* 0x25c000000214afae */ /* 0x0001e8000e901d70 */
[----:B------:R0:W-:Y:S04]  /*b940*/  @!P2 LDGSTS.E.BYPASS.LTC128B.128 [R20+0x29c00], desc[UR48][R2.64+0x80], !P4 ;  /* 0x29c000800214afae */ /* 0x0001e8000e101d70 */
[----:B------:R0:W-:Y:S04]  /*b950*/  @!P2 LDGSTS.E.BYPASS.LTC128B.128 [R20+0x2dc00], desc[UR48][R2.64+0x100], !P3 ;  /* 0x2dc001000214afae */ /* 0x0001e8000d901d70 */
[----:B------:R0:W-:Y:S01]  /*b960*/  @!P2 LDGSTS.E.BYPASS.LTC128B.128 [R20+0x31c00], desc[UR48][R2.64+0x180], !P1 ;  /* 0x31c001800214afae */ /* 0x0001e2000c901d70 */
[----:B------:R-:W-:Y:S01]  /*b970*/  NOP ;  /* 0x0000000000007918 */ /* 0x000fe20000000000 */
[----:B------:R-:W-:Y:S02]  /*b980*/  SYNCS.ARRIVE.TRANS64.RED.A0T1 RZ, [UR37+0x32410], RZ ;  /* 0x032410ffffff79a7 */ /* 0x000fe40008200425 */
[----:B------:R-:W-:Y:S01]  /*b990*/  ARRIVES.LDGSTSBAR.64.TRANSCNT [UR37+0x32410] ;  /* 0x03241000ff0079b0 */ /* 0x000fe20008000aa5 */
[----:B---3--:R-:W-:-:S04]  /*b9a0*/  LOP3.LUT R0, R0, 0x1, RZ, 0xc, !PT ;  /* 0x0000000100007812 */ /* 0x008fc800078e0cff */
[----:B------:R-:W-:Y:S01]  /*b9b0*/  SHF.L.U32 R0, R0, 0x1f, RZ ;  /* 0x0000001f00007819 */ /* 0x000fe200000006ff */
[----:B------:R-:W-:Y:S01]  /*b9c0*/  NOP ;  /* 0x0000000000007918 */ /* 0x000fe20000000000 */
[----:B------:R-:W-:Y:S01]  /*b9d0*/  SYNCS.ARRIVE.TRANS64.A1T0 RZ, [UR37+0x32410], RZ ;  /* 0x032410ffffff79a7 */ /* 0x000fe20008100025 */
[----:B------:R-:W-:Y:S01]  /*b9e0*/  BSSY B0, `(.L_x_238) ;  /* 0x0000003000007945 */ /* 0x000fe20003800000 */
[----:B------:R-:W1:Y:S03]  /*b9f0*/  SYNCS.PHASECHK.TRANS64.TRYWAIT P0, [UR37+0x32420], R0 ;  /* 0x03242000ff0075a7 */ /* 0x000e660008000165 */
[----:B01----:R-:W-:Y:S05]  /*ba00*/  @!P0 BRA `(.L_x_239) ;  /* 0x0000003c00308947 */ /* 0x003fea0003800000 */
.L_x_329:
[----:B------:R-:W-:Y:S05]  /*ba10*/  BSYNC B0 ;  /* 0x0000000000007941 */ /* 0x000fea0003800000 */
.L_x_238:
[----:B------:R-:W-:-:S05]  /*ba20*/  IMAD.U32 R2, RZ, RZ, UR41 ;  /* 0x00000029ff027e24 */ /* 0x000fca000f8e00ff */
[----:B------:R-:W-:-:S13]  /*ba30*/  ISETP.NE.AND P0, PT, R2, 0x3, PT ;  /* 0x000000030200780c */ /* 0x000fda0003f05270 */
[----:B------:R-:W-:Y:S05]  /*ba40*/  @!P0 BRA `(.L_x_240) ;  /* 0x0000000000048947 */ /* 0x000fea0003800000 */
[----:B------:R-:W-:Y:S01]  /*ba50*/  BPT.TRAP 0x1 ;  /* 0x000000040000795c */ /* 0x000fe20000300000 */
.L_x_240:
[----:B0-----:R-:W-:Y:S01]  /*ba60*/  SHF.L.U32 R0, R28, 0x1f, RZ ;  /* 0x0000001f1c007819 */ /* 0x001fe200000006ff */
[----:B------:R-:W-:Y:S03]  /*ba70*/  BSSY B0, `(.L_x_241) ;  /* 0x0000003000007945 */ /* 0x000fe60003800000 */
[----:B-----5:R-:W0:Y:S02]  /*ba80*/  SYNCS.PHASECHK.TRANS64.TRYWAIT P0, [R17+URZ+0x32460], R0 ;  /* 0x03246000110075a7 */ /* 0x020e24000800017f */
[----:B0-----:R-:W-:Y:S05]  /*ba90*/  @!P0 BRA `(.L_x_242) ;  /* 0x0000003c00248947 */ /* 0x001fea0003800000 */
.L_x_330:
[----:B------:R-:W-:Y:S05]  /*baa0*/  BSYNC B0 ;  /* 0x0000000000007941 */ /* 0x000fea0003800000 */
.L_x_241:
[----:B------:R-:W0:Y:S01]  /*bab0*/  LDL.LU R2, [R1] ;  /* 0x0000000001027983 */ /* 0x000e220000300800 */
[----:B------:R-:W-:-:S03]  /*bac0*/  ULDC.64 UR4, c[0x0][0x328] ;  /* 0x0000ca0000047ab9 */ /* 0x000fc60000000a00 */
[----:B------:R-:W2:Y:S01]  /*bad0*/  LDL.LU R4, [R1+0x4] ;  /* 0x0000040001047983 */ /* 0x000ea20000300800 */
[----:B------:R-:W-:Y:S02]  /*bae0*/  IMAD R6, R18, 0x6000, R27 ;  /* 0x0000600012067824 */ /* 0x000fe400078e021b */
[----:B0-----:R-:W-:Y:S02]  /*baf0*/  IMAD R0, R2, UR4, RZ ;  /* 0x0000000402007c24 */ /* 0x001fe4000f8e02ff */
[----:B------:R-:W-:-:S04]  /*bb00*/  IMAD.WIDE.U32 R2, R25, UR4, RZ ;  /* 0x0000000419027c25 */ /* 0x000fc8000f8e00ff */
[----:B------:R-:W-:Y:S01]  /*bb10*/  IMAD R5, R25, UR5, R0 ;  /* 0x0000000519057c24 */ /* 0x000fe2000f8e0200 */
[----:B------:R-:W-:Y:S02]  /*bb20*/  ULDC.64 UR4, c[0x0][0x338] ;  /* 0x0000ce0000047ab9 */ /* 0x000fe40000000a00 */
[----:B--2---:R-:W-:Y:S02]  /*bb30*/  IMAD R0, R4, UR4, RZ ;  /* 0x0000000404007c24 */ /* 0x004fe4000f8e02ff */
[----:B------:R-:W-:Y:S02]  /*bb40*/  IMAD.IADD R3, R3, 0x1, R5 ;  /* 0x0000000103037824 */ /* 0x000fe400078e0205 */
[C---:B------:R-:W-:Y:S02]  /*bb50*/  IMAD R5, R23.reuse, UR5, R0 ;  /* 0x0000000517057c24 */ /* 0x040fe4000f8e0200 */
[----:B------:R-:W-:Y:S01]  /*bb60*/  IMAD.WIDE.U32 R2, R23, UR4, R2 ;  /* 0x0000000417027c25 */ /* 0x000fe2000f8e0002 */
[----:B------:R-:W-:-:S03]  /*bb70*/  ULDC.64 UR4, c[0x0][0x330] ;  /* 0x0000cc0000047ab9 */ /* 0x000fc60000000a00 */
        /* <DEDUP_REMOVED lines=10> */
[C---:B------:R-:W-:Y:S01]  /*bc20*/  LOP3.LUT P6, RZ, R29.reuse, 0x10, RZ, 0xc0, !PT ;  /* 0x000000101dff7812 */ /* 0x040fe200078cc0ff */
[----:B------:R-:W0:Y:S01]  /*bc30*/  S2R R4, SR_TID.X ;  /* 0x0000000000047919 */ /* 0x000e220000002100 */
[----:B------:R-:W-:Y:S02]  /*bc40*/  LEA R6, R6, UR37, 0x1 ;  /* 0x0000002506067c11 */ /* 0x000fe4000f8e08ff */
[----:B------:R-:W-:Y:S01]  /*bc50*/  P2R R21, PR, RZ, 0x40 ;  /* 0x00000040ff157803 */ /* 0x000fe20000000000 */
[----:B------:R-:W1:Y:S01]  /*bc60*/  SHFL.IDX PT, R2, R8, RZ, 0x181f ;  /* 0x00181fff08027589 */ /* 0x000e6200000e0000 */
[----:B------:R-:W-:Y:S02]  /*bc70*/  LOP3.LUT P6, RZ, R29, 0x200, RZ, 0xc0, !PT ;  /* 0x000002001dff7812 */ /* 0x000fe400078cc0ff */
        /* <DEDUP_REMOVED lines=8> */
[----:B------:R-:W-:Y:S02]  /*bd00*/  LOP3.LUT P6, RZ, R29, 0x20, RZ, 0xc0, !PT ;  /* 0x000000201dff7812 */ /* 0x000fe400078cc0ff */
[----:B------:R-:W-:Y:S01]  /*bd10*/  LOP3.LUT P3, RZ, R16, 0x40000000, RZ, 0xc0, !PT ;  /* 0x4000000010ff7812 */ /* 0x000fe2000786c0ff */
[----:B------:R2:W-:Y:S01]  /*bd20*/  STL [R1+0x10], R17 ;  /* 0x0000101101007387 */ /* 0x0005e20000100800 */
[----:B------:R-:W-:-:S02]  /*bd30*/  P2R R9, PR, RZ, 0x40 ;  /* 0x00000040ff097803 */ /* 0x000fc40000000000 */
[C---:B------:R-:W-:Y:S01]  /*bd40*/  LOP3.LUT P6, RZ, R29.reuse, 0x400, RZ, 0xc0, !PT ;  /* 0x000004001dff7812 */ /* 0x040fe200078cc0ff */
[----:B------:R-:W3:Y:S01]  /*bd50*/  SHFL.IDX PT, R3, R7, RZ, 0x181f ;  /* 0x00181fff07037589 */ /* 0x000ee200000e0000 */
[C---:B------:R-:W-:Y:S02]  /*bd60*/  LOP3.LUT P2, RZ, R16.reuse, 0x20000000, RZ, 0xc0, !PT ;  /* 0x2000000010ff7812 */ /* 0x040fe4000784c0ff */
[----:B------:R-:W-:Y:S02]  /*bd70*/  P2R R23, PR, RZ, 0x40 ;  /* 0x00000040ff177803 */ /* 0x000fe40000000000 */
[----:B------:R-:W-:Y:S02]  /*bd80*/  LOP3.LUT P6, RZ, R29, 0x2000, RZ, 0xc0, !PT ;  /* 0x000020001dff7812 */ /* 0x000fe400078cc0ff */
[----:B------:R-:W-:Y:S02]  /*bd90*/  LOP3.LUT P1, RZ, R16, 0x10000000, RZ, 0xc0, !PT ;  /* 0x1000000010ff7812 */ /* 0x000fe4000782c0ff */
[----:B------:R-:W-:-:S02]  /*bda0*/  P2R R24, PR, RZ, 0x40 ;  /* 0x00000040ff187803 */ /* 0x000fc40000000000 */
[C---:B------:R-:W-:Y:S02]  /*bdb0*/  LOP3.LUT P6, RZ, R29.reuse, 0x2, RZ, 0xc0, !PT ;  /* 0x000000021dff7812 */ /* 0x040fe400078cc0ff */
[----:B0-----:R-:W-:Y:S02]  /*bdc0*/  SHF.L.U32 R4, R4, 0x3, RZ ;  /* 0x0000000304047819 */ /* 0x001fe400000006ff */
[----:B------:R-:W-:Y:S02]  /*bdd0*/  P2R R25, PR, RZ, 0x40 ;  /* 0x00000040ff197803 */ /* 0x000fe40000000000 */
[----:B------:R-:W-:Y:S02]  /*bde0*/  LOP3.LUT P6, RZ, R29, 0x40, RZ, 0xc0, !PT ;  /* 0x000000401dff7812 */ /* 0x000fe400078cc0ff */
[----:B------:R-:W-:Y:S02]  /*bdf0*/  LOP3.LUT R4, R4, 0x38, RZ, 0xc0, !PT ;  /* 0x0000003804047812 */ /* 0x000fe400078ec0ff */
[----:B------:R-:W-:-:S02]  /*be00*/  P2R R26, PR, RZ, 0x40 ;  /* 0x00000040ff1a7803 */ /* 0x000fc40000000000 */
[----:B------:R-:W-:-:S04]  /*be10*/  LOP3.LUT P6, RZ, R29, 0x800, RZ, 0xc0, !PT ;  /* 0x000008001dff7812 */ /* 0x000fc800078cc0ff */
[----:B------:R-:W-:Y:S02]  /*be20*/  P2R R0, PR, RZ, 0x40 ;  /* 0x00000040ff007803 */ /* 0x000fe40000000000 */
[----:B------:R-:W-:-:S03]  /*be30*/  LOP3.LUT P6, RZ, R29, 0x4000, RZ, 0xc0, !PT ;  /* 0x000040001dff7812 */ /* 0x000fc600078cc0ff */
[----:B------:R0:W-:Y:S01]  /*be40*/  STL [R1], R0 ;  /* 0x0000000001007387 */ /* 0x0001e20000100800 */
[----:B--2---:R-:W-:Y:S02]  /*be50*/  P2R R17, PR, RZ, 0x40 ;  /* 0x00000040ff117803 */ /* 0x004fe40000000000 */
[----:B------:R-:W-:-:S04]  /*be60*/  LOP3.LUT P6, RZ, R29, 0x4, RZ, 0xc0, !PT ;  /* 0x000000041dff7812 */ /* 0x000fc800078cc0ff */
[----:B------:R-:W-:Y:S02]  /*be70*/  P2R R18, PR, RZ, 0x40 ;  /* 0x00000040ff127803 */ /* 0x000fe40000000000 */
[----:B------:R-:W-:Y:S01]  /*be80*/  LOP3.LUT P6, RZ, R29, 0x80, RZ, 0xc0, !PT ;  /* 0x000000801dff7812 */ /* 0x000fe200078cc0ff */
[----:B0-----:R-:W-:-:S03]  /*be90*/  IMAD.SHL.U32 R0, R4, 0x2, RZ ;  /* 0x0000000204007824 */ /* 0x001fc600078e00ff */
[----:B------:R-:W-:Y:S02]  /*bea0*/  P2R R19, PR, RZ, 0x40 ;  /* 0x00000040ff137803 */ /* 0x000fe40000000000 */
[C---:B------:R-:W-:Y:S02]  /*beb0*/  LOP3.LUT P6, RZ, R29.reuse, 0x1000, RZ, 0xc0, !PT ;  /* 0x000010001dff7812 */ /* 0x040fe400078cc0ff */
[----:B-1----:R-:W-:Y:S02]  /*bec0*/  IADD3 R14, P0, R2, R0, RZ ;  /* 0x00000000020e7210 */ /* 0x002fe40007f1e0ff */
[----:B------:R-:W-:Y:S01]  /*bed0*/  P2R R27, PR, RZ, 0x40 ;  /* 0x00000040ff1b7803 */ /* 0x000fe20000000000 */
[----:B------:R-:W0:Y:S01]  /*bee0*/  SHFL.IDX PT, R2, R8, 0x1, 0x181f ;  /* 0x00381f0008027f89 */ /* 0x000e2200000e0000 */
[----:B------:R-:W-:Y:S01]  /*bef0*/  LOP3.LUT P6, RZ, R29, 0x8000, RZ, 0xc0, !PT ;  /* 0x000080001dff7812 */ /* 0x000fe200078cc0ff */
[----:B---3--:R-:W-:Y:S02]  /*bf00*/  IMAD.X R15, RZ, RZ, R3, P0 ;  /* 0x000000ffff0f7224 */ /* 0x008fe400000e0603 */
[----:B------:R-:W1:Y:S10]  /*bf10*/  SHFL.IDX PT, R3, R7, 0x1, 0x181f ;  /* 0x00381f0007037f89 */ /* 0x000e7400000e0000 */
[----:B------:R-:W-:Y:S01]  /*bf20*/  LDGSTS.E.BYPASS.LTC128B.128 [R6+0x400], desc[UR48][R14.64], !P6 ;  /* 0x004000000e067fae */ /* 0x000fe2000f101d70 */
[----:B------:R-:W-:-:S03]  /*bf30*/  ISETP.NE.AND P6, PT, R27, RZ, PT ;  /* 0x000000ff1b00720c */ /* 0x000fc60003fc5270 */
[----:B------:R-:W5:Y:S01]  /*bf40*/  LDL.LU R27, [R1+0x1c] ;  /* 0x00001c00011b7983 */ /* 0x000f620000300800 */
[----:B0-----:R-:W-:-:S03]  /*bf50*/  IADD3 R12, P0, R2, R0, RZ ;  /* 0x00000000020c7210 */ /* 0x001fc60007f1e0ff */
[----:B------:R-:W0:Y:S02]  /*bf60*/  SHFL.IDX PT, R2, R8, 0x2, 0x181f ;  /* 0x00581f0008027f89 */ /* 0x000e2400000e0000 */
[----:B-1----:R-:W-:-:S04]  /*bf70*/  IMAD.X R13, RZ, RZ, R3, P0 ;  /* 0x000000ffff0d7224 */ /* 0x002fc800000e0603 */
        /* <DEDUP_REMOVED lines=49> */
.L_x_344:
[C---:B------:R-:W-:Y:S02]  /*c290*/  LOP3.LUT P4, RZ, R29.reuse, 0x80000, RZ, 0xc0, !PT ;  /* 0x000800001dff7812 */ /* 0x040fe4000788c0ff */
[C---:B------:R-:W-:Y:S02]  /*c2a0*/  LOP3.LUT P3, RZ, R29.reuse, 0x40000, RZ, 0xc0, !PT ;  /* 0x000400001dff7812 */ /* 0x040fe4000786c0ff */
[C---:B------:R-:W-:Y:S02]  /*c2b0*/  LOP3.LUT P2, RZ, R29.reuse, 0x20000, RZ, 0xc0, !PT ;  /* 0x000200001dff7812 */ /* 0x040fe4000784c0ff */
[----:B------:R-:W-:Y:S02]  /*c2c0*/  LOP3.LUT P1, RZ, R29, 0x10000, RZ, 0xc0, !PT ;  /* 0x000100001dff7812 */ /* 0x000fe4000782c0ff */
[----:B-1----:R-:W-:-:S04]  /*c2d0*/  IADD3 R2, P0, R14, R0, RZ ;  /* 0x000000000e027210 */ /* 0x002fc80007f1e0ff */
[----:B------:R-:W-:Y:S02]  /*c2e0*/  IADD3.X R3, RZ, R7, RZ, P0, !PT ;  /* 0x00000007ff037210 */ /* 0x000fe400007fe4ff */
[----:B------:R-:W-:-:S03]  /*c2f0*/  PLOP3.LUT P0, PT, PT, PT, PT, 0x80, 0x0 ;  /* 0x000000000000781c */ /* 0x000fc60003f0f070 */
        /* <DEDUP_REMOVED lines=8> */
.L_x_244:
        /* <DEDUP_REMOVED lines=11> */
.L_x_245:
        /* <DEDUP_REMOVED lines=10> */
[----:B------:R-:W-:-:S07]  /*c4d0*/  IMAD.U32 R20, RZ, RZ, UR40 ;  /* 0x00000028ff147e24 */ /* 0x000fce000f8e00ff */
.L_x_259:
        /* <DEDUP_REMOVED lines=19> */
[----:B------:R-:W-:Y:S01]  /*c610*/  IMAD.MOV.U32 R4, RZ, RZ, RZ ;  /* 0x000000ffff047224 */ /* 0x000fe200078e00ff */
[----:B------:R-:W-:Y:S02]  /*c620*/  @!P0 IADD3 R3, R5, R3, RZ ;  /* 0x0000000305038210 */ /* 0x000fe40007ffe0ff */
[----:B0-----:R-:W-:-:S04]  /*c630*/  @!P0 LEA R6, P1, R2, R6, 0x2 ;  /* 0x0000000602068211 */ /* 0x001fc800078210ff */
[----:B------:R-:W-:-:S05]  /*c640*/  @!P0 LEA.HI.X R7, R2, R7, R3, 0x2, P1 ;  /* 0x0000000702078211 */ /* 0x000fca00008f1403 */
[----:B------:R0:W5:Y:S01]  /*c650*/  @!P0 LDG.E R4, desc[UR48][R6.64] ;  /* 0x0000003006048981 */ /* 0x000162000c1e1900 */
[----:B------:R-:W-:Y:S01]  /*c660*/  ISETP.NE.AND P2, PT, R10, 0x3, PT ;  /* 0x000000030a00780c */ /* 0x000fe20003f45270 */
[----:B------:R-:W-:-:S04]  /*c670*/  IMAD.MOV R5, RZ, RZ, -R9 ;  /* 0x000000ffff057224 */ /* 0x000fc800078e0a09 */
[----:B------:R-:W-:-:S08]  /*c680*/  IMAD R5, R5, UR4, R8 ;  /* 0x0000000405057c24 */ /* 0x000fd0000f8e0208 */
[----:B0-----:R-:W-:Y:S05]  /*c690*/  @!P2 BRA `(.L_x_247) ;  /* 0x000000000004a947 */ /* 0x001fea0003800000 */
[----:B------:R-:W-:Y:S01]  /*c6a0*/  BPT.TRAP 0x1 ;  /* 0x000000040000795c */ /* 0x000fe20000300000 */
.L_x_247:
[----:B------:R-:W-:Y:S01]  /*c6b0*/  LEA R17, R18, UR37, 0x3 ;  /* 0x0000002512117c11 */ /* 0x000fe2000f8e18ff */
[----:B------:R-:W-:Y:S01]  /*c6c0*/  BSSY B1, `(.L_x_248) ;  /* 0x0000005000017945 */ /* 0x000fe20003800000 */
[----:B------:R-:W-:Y:S02]  /*c6d0*/  SHF.L.U32 R26, R28, 0x1f, RZ ;  /* 0x0000001f1c1a7819 */ /* 0x000fe400000006ff */
[----:B------:R-:W-:Y:S02]  /*c6e0*/  SHF.R.S32.HI R23, RZ, 0x1f, R5 ;  /* 0x0000001fff177819 */ /* 0x000fe40000011405 */
[----:B------:R-:W0:Y:S02]  /*c6f0*/  SYNCS.PHASECHK.TRANS64.TRYWAIT P0, [R17+URZ+0x32440], R26 ;  /* 0x0324401a110075a7 */ /* 0x000e24000800017f */
[----:B0-----:R-:W-:Y:S05]  /*c700*/  @!P0 BRA `(.L_x_249) ;  /* 0x0000003800588947 */ /* 0x001fea0003800000 */
.L_x_345:
[----:B------:R-:W-:Y:S05]  /*c710*/  BSYNC B1 ;  /* 0x0000000000017941 */ /* 0x000fea0003800000 */
.L_x_248:
        /* <DEDUP_REMOVED lines=29> */
[----:B------:R-:W1:Y:S01]  /*c8f0*/  SHFL.IDX PT, R14, R21, 0x1, 0x181f ;  /* 0x00381f00150e7f89 */ /* 0x000e6200000e0000 */
[----:B--2---:R-:W-:-:S05]  /*c900*/  IADD3.X R3, RZ, R3, RZ, P0, !PT ;  /* 0x00000003ff037210 */ /* 0x004fca00007fe4ff */
[----:B------:R2:W-:Y:S04]  /*c910*/  LDGSTS.E.BYPASS.LTC128B.128 [R22+0x1c400], desc[UR48][R2.64], !P1 ;  /* 0x1c40000002167fae */ /* 0x0005e8000c901d70 */
[----:B--2---:R-:W-:Y:S04]  /*c920*/  SHFL.IDX PT, R2, R21, 0x3, 0x181f ;  /* 0x00781f0015027f89 */ /* 0x004fe800000e0000 */
[----:B------:R-:W-:Y:S01]  /*c930*/  SHFL.IDX PT, R3, R24, 0x3, 0x181f ;  /* 0x00781f0018037f89 */ /* 0x000fe200000e0000 */
[----:B-1----:R-:W-:-:S03]  /*c940*/  IADD3 R8, P0, R14, R0, RZ ;  /* 0x000000000e087210 */ /* 0x002fc60007f1e0ff */
[----:B------:R-:W-:Y:S02]  /*c950*/  SHFL.IDX PT, R14, R21, 0x5, 0x181f ;  /* 0x00b81f00150e7f89 */ /* 0x000fe400000e0000 */
[----:B------:R-:W-:Y:S01]  /*c960*/  IMAD.X R9, RZ, RZ, R6, P0 ;  /* 0x000000ffff097224 */ /* 0x000fe200000e0606 */
[-C--:B------:R-:W-:Y:S01]  /*c970*/  IADD3 R10, P0, R10, R0.reuse, RZ ;  /* 0x000000000a0a7210 */ /* 0x080fe20007f1e0ff */
[----:B------:R-:W1:Y:S04]  /*c980*/  SHFL.IDX PT, R6, R24, 0x2, 0x181f ;  /* 0x00581f0018067f89 */ /* 0x000e6800000e0000 */
[----:B------:R2:W-:Y:S01]  /*c990*/  LDGSTS.E.BYPASS.LTC128B.128 [R22+0x1cc00], desc[UR48][R8.64], !P1 ;  /* 0x1cc0000008167fae */ /* 0x0005e2000c901d70 */
[----:B-1----:R-:W-:Y:S01]  /*c9a0*/  IMAD.X R11, RZ, RZ, R6, P0 ;  /* 0x000000ffff0b7224 */ /* 0x002fe200000e0606 */
[----:B------:R-:W-:-:S02]  /*c9b0*/  IADD3 R6, P0, R2, R0, RZ ;  /* 0x0000000002067210 */ /* 0x000fc40007f1e0ff */
[----:B------:R-:W1:Y:S03]  /*c9c0*/  SHFL.IDX PT, R2, R21, 0x4, 0x181f ;  /* 0x00981f0015027f89 */ /* 0x000e6600000e0000 */
[----:B------:R-:W-:Y:S01]  /*c9d0*/  IMAD.X R7, RZ, RZ, R3, P0 ;  /* 0x000000ffff077224 */ /* 0x000fe200000e0603 */
[----:B------:R2:W-:Y:S04]  /*c9e0*/  LDGSTS.E.BYPASS.LTC128B.128 [R22+0x1d400], desc[UR48][R10.64], !P1 ;  /* 0x1d4000000a167fae */ /* 0x0005e8000c901d70 */
[----:B------:R-:W3:Y:S04]  /*c9f0*/  SHFL.IDX PT, R3, R24, 0x4, 0x181f ;  /* 0x00981f0018037f89 */ /* 0x000ee800000e0000 */
[----:B------:R2:W-:Y:S04]  /*ca00*/  LDGSTS.E.BYPASS.LTC128B.128 [R22+0x1dc00], desc[UR48][R6.64], !P1 ;  /* 0x1dc0000006167fae */ /* 0x0005e8000c901d70 */
[----:B------:R-:W4:Y:S01]  /*ca10*/  SHFL.IDX PT, R24, R24, 0x5, 0x181f ;  /* 0x00b81f0018187f89 */ /* 0x000f2200000e0000 */
[----:B-1----:R-:W-:-:S05]  /*ca20*/  IADD3 R2, P0, R2, R0, RZ ;  /* 0x0000000002027210 */ /* 0x002fca0007f1e0ff */
[----:B---3--:R-:W-:-:S05]  /*ca30*/  IMAD.X R3, RZ, RZ, R3, P0 ;  /* 0x000000ffff037224 */ /* 0x008fca00000e0603 */
[----:B------:R2:W-:Y:S03]  /*ca40*/  LDGSTS.E.BYPASS.LTC128B.128 [R22+0x1e400], desc[UR48][R2.64], !P1 ;  /* 0x1e40000002167fae */ /* 0x0005e6000c901d70 */
.L_x_359:
        /* <DEDUP_REMOVED lines=8> */
.L_x_251:
        /* <DEDUP_REMOVED lines=11> */
.L_x_252:
[----:B------:R1:W-:Y:S01]  /*cb80*/  SYNCS.ARRIVE.TRANS64.A1T0 RZ, [R17+URZ+0x32430], RZ ;  /* 0x032430ff11ff79a7 */ /* 0x0003e2000810003f */
[----:B------:R-:W-:Y:S05]  /*cb90*/  @!P2 BRA `(.L_x_253) ;  /* 0x000000000004a947 */ /* 0x000fea0003800000 */
[----:B------:R-:W-:Y:S01]  /*cba0*/  BPT.TRAP 0x1 ;  /* 0x000000040000795c */ /* 0x000fe20000300000 */
.L_x_253:
[----:B------:R-:W2:Y:S01]  /*cbb0*/  SYNCS.PHASECHK.TRANS64.TRYWAIT P0, [R17+URZ+0x32460], R26 ;  /* 0x0324601a110075a7 */ /* 0x000ea2000800017f */
[----:B------:R-:W-:Y:S04]  /*cbc0*/  BSSY B1, `(.L_x_254) ;  /* 0x0000002000017945 */ /* 0x000fe80003800000 */
[----:B--2---:R-:W-:Y:S05]  /*cbd0*/  @!P0 BRA `(.L_x_255) ;  /* 0x0000003800d08947 */ /* 0x004fea0003800000 */
.L_x_360:
[----:B------:R-:W-:Y:S05]  /*cbe0*/  BSYNC B1 ;  /* 0x0000000000017941 */ /* 0x000fea0003800000 */
.L_x_254:
[----:B------:R-:W-:Y:S01]  /*cbf0*/  ULDC.64 UR4, c[0x0][0x328] ;  /* 0x0000ca0000047ab9 */ /* 0x000fe20000000a00 */
[C---:B------:R-:W-:Y:S01]  /*cc00*/  LOP3.LUT P4, RZ, R16.reuse, 0x2, RZ, 0xc0, !PT ;  /* 0x0000000210ff7812 */ /* 0x040fe2000788c0ff */
[----:B------:R-:W-:Y:S01]  /*cc10*/  IMAD R2, R23, UR4, RZ ;  /* 0x0000000417027c24 */ /* 0x000fe2000f8e02ff */
[----:B------:R-:W-:Y:S01]  /*cc20*/  LOP3.LUT P3, RZ, R16, 0x10, RZ, 0xc0, !PT ;  /* 0x0000001010ff7812 */ /* 0x000fe2000786c0ff */
[----:B------:R-:W-:Y:S01]  /*cc30*/  IMAD R22, R18, 0x6000, R27 ;  /* 0x0000600012167824 */ /* 0x000fe200078e021b */
[C---:B------:R-:W-:Y:S01]  /*cc40*/  LOP3.LUT P2, RZ, R16.reuse, 0x8, RZ, 0xc0, !PT ;  /* 0x0000000810ff7812 */ /* 0x040fe2000784c0ff */
[C---:B------:R-:W-:Y:S01]  /*cc50*/  IMAD R7, R5.reuse, UR5, R2 ;  /* 0x0000000505077c24 */ /* 0x040fe2000f8e0202 */
[----:B------:R-:W-:Y:S01]  /*cc60*/  LOP3.LUT P1, RZ, R16, 0x4, RZ, 0xc0, !PT ;  /* 0x0000000410ff7812 */ /* 0x000fe2000782c0ff */
[----:B------:R-:W-:Y:S01]  /*cc70*/  IMAD.WIDE.U32 R2, R5, UR4, RZ ;  /* 0x0000000405027c25 */ /* 0x000fe2000f8e00ff */
[----:B------:R-:W-:-:S03]  /*cc80*/  ULDC.64 UR4, c[0x0][0x338] ;  /* 0x0000ce0000047ab9 */ /* 0x000fc60000000a00 */
[----:B------:R-:W-:Y:S01]  /*cc90*/  IMAD R25, R25, UR4, RZ ;  /* 0x0000000419197c24 */ /* 0x000fe2000f8e02ff */
[----:B------:R-:W-:-:S03]  /*cca0*/  IADD3 R3, R3, R7, RZ ;  /* 0x0000000703037210 */ /* 0x000fc60007ffe0ff */
        /* <DEDUP_REMOVED lines=13> */
[----:B------:R-:W3:Y:S01]  /*cd80*/  SHFL.IDX PT, R14, R21, RZ, 0x181f ;  /* 0x00181fff150e7589 */ /* 0x000ee200000e0000 */
[----:B------:R-:W-:-:S03]  /*cd90*/  LEA R22, R22, UR37, 0x1 ;  /* 0x0000002516167c11 */ /* 0x000fc6000f8e08ff */
[----:B------:R-:W4:Y:S04]  /*cda0*/  SHFL.IDX PT, R3, R23, RZ, 0x181f ;  /* 0x00181fff17037589 */ /* 0x000f2800000e0000 */
[----:B------:R-:W-:Y:S01]  /*cdb0*/  SHFL.IDX PT, R2, R21, 0x4, 0x181f ;  /* 0x00981f0015027f89 */ /* 0x000fe200000e0000 */
        /* <DEDUP_REMOVED lines=34> */
[----:B---3--:R-:W-:-:S05]  /*cfe0*/  IADD3.X R3, RZ, R3, RZ, P0, !PT ;  /* 0x00000003ff037210 */ /* 0x008fca00007fe4ff */
[----:B------:R0:W-:Y:S04]  /*cff0*/  LDGSTS.E.BYPASS.LTC128B.128 [R22+0x2400], desc[UR48][R2.64], !P4 ;  /* 0x0240000002167fae */ /* 0x0001e8000e101d70 */
[----:B------:R0:W-:Y:S04]  /*d000*/  LDGSTS.E.BYPASS.LTC128B.128 [R22+0x5400], desc[UR48][R2.64+0x80], !P3 ;  /* 0x0540008002167fae */ /* 0x0001e8000d901d70 */
[----:B------:R0:W-:Y:S04]  /*d010*/  LDGSTS.E.BYPASS.LTC128B.128 [R22+0x8400], desc[UR48][R2.64+0x100], !P2 ;  /* 0x0840010002167fae */ /* 0x0001e8000d101d70 */
[----:B------:R0:W-:Y:S02]  /*d020*/  LDGSTS.E.BYPASS.LTC128B.128 [R22+0xb400], desc[UR48][R2.64+0x180], !P1 ;  /* 0x0b40018002167fae */ /* 0x0001e4000c901d70 */
.L_x_374:
        /* <DEDUP_REMOVED lines=11> */
.L_x_257:
        /* <DEDUP_REMOVED lines=11> */
.L_x_258:
[----:B------:R-:W-:Y:S01]  /*d190*/  VIADD R18, R18, 0x1 ;  /* 0x0000000112127836 */ /* 0x000fe20000000000 */
[----:B------:R0:W-:Y:S01]  /*d1a0*/  SYNCS.ARRIVE.TRANS64.A1T0 RZ, [R17+URZ+0x32450], RZ ;  /* 0x032450ff11ff79a7 */ /* 0x0001e2000810003f */
[----:B------:R-:W-:-:S03]  /*d1b0*/  VIADD R2, R20, 0xffffffff ;  /* 0xffffffff14027836 */ /* 0x000fc60000000000 */
[----:B------:R-:W-:-:S04]  /*d1c0*/  ISETP.NE.AND P0, PT, R18, 0x2, PT ;  /* 0x000000021200780c */ /* 0x000fc80003f05270 */
[----:B------:R-:W-:Y:S02]  /*d1d0*/  SEL R18, R18, RZ, P0 ;  /* 0x000000ff12127207 */ /* 0x000fe40000000000 */
[----:B------:R-:W-:Y:S02]  /*d1e0*/  SEL R3, RZ, 0x1, P0 ;  /* 0x00000001ff037807 */ /* 0x000fe40000000000 */
[----:B------:R-:W-:Y:S01]  /*d1f0*/  ISETP.GT.AND P0, PT, R20, RZ, PT ;  /* 0x000000ff1400720c */ /* 0x000fe20003f04270 */
[----:B------:R-:W-:Y:S01]  /*d200*/  IMAD.MOV.U32 R20, RZ, RZ, R2 ;  /* 0x000000ffff147224 */ /* 0x000fe200078e0002 */
[----:B------:R-:W-:-:S11]  /*d210*/  LOP3.LUT R28, R28, R3, RZ, 0x3c, !PT ;  /* 0x000000031c1c7212 */ /* 0x000fd600078e3cff */
[----:B0-----:R-:W-:Y:S05]  /*d220*/  @P0 BRA `(.L_x_259) ;  /* 0xfffffff000ac0947 */ /* 0x001fea000383ffff */
[----:B------:R-:W-:Y:S05]  /*d230*/  BSYNC B0 ;  /* 0x0000000000007941 */ /* 0x000fea0003800000 */
.L_x_246:
[----:B------:R-:W3:Y:S01]  /*d240*/  LDL.LU R0, [R1+0x8] ;  /* 0x0000080001007983 */ /* 0x000ee20000300800 */
[----:B------:R-:W-:Y:S01]  /*d250*/  VIADD R37, R37, UR42 ;  /* 0x0000002a25257c36 */ /* 0x000fe20008000000 */
[----:B------:R-:W-:-:S04]  /*d260*/  ULDC UR4, c[0x0][0xd34] ;  /* 0x00034d0000047ab9 */ /* 0x000fc80000000800 */
[----:B------:R-:W-:Y:S02]  /*d270*/  ISETP.GE.AND P0, PT, R37, UR4, PT ;  /* 0x0000000425007c0c */ /* 0x000fe4000bf06270 */
[----:B---3--:R-:W-:-:S05]  /*d280*/  IADD3 R0, R0, 0x1, RZ ;  /* 0x0000000100007810 */ /* 0x008fca0007ffe0ff */
[----:B------:R0:W-:Y:S06]  /*d290*/  STL [R1+0x8], R0 ;  /* 0x0000080001007387 */ /* 0x0001ec0000100800 */
[----:B------:R-:W-:Y:S05]  /*d2a0*/  @!P0 BRA `(.L_x_260) ;  /* 0xffffffc000f48947 */ /* 0x000fea000383ffff */
[----:B0-----:R-:W-:-:S07]  /*d2b0*/  LOP3.LUT R0, R0, 0x1, RZ, 0xc, !PT ;  /* 0x0000000100007812 */ /* 0x001fce00078e0cff */
.L_x_223:
[----:B------:R-:W0:Y:S01]  /*d2c0*/  S2R R3, SR_CgaCtaId ;  /* 0x0000000000037919 */ /* 0x000e220000008800 */
[----:B------:R-:W-:Y:S01]  /*d2d0*/  MOV R2, 0x400 ;  /* 0x0000040000027802 */ /* 0x000fe20000000f00 */
[----:B------:R-:W-:Y:S01]  /*d2e0*/  BSSY B0, `(.L_x_261) ;  /* 0x0000005000007945 */ /* 0x000fe20003800000 */
[----:B------:R-:W-:Y:S02]  /*d2f0*/  SHF.L.U32 R0, R0, 0x1f, RZ ;  /* 0x0000001f00007819 */ /* 0x000fe400000006ff */
[----:B0-----:R-:W-:-:S04]  /*d300*/  LEA R7, R3, R2, 0x18 ;  /* 0x0000000203077211 */ /* 0x001fc800078ec0ff */
[----:B------:R-:W0:Y:S02]  /*d310*/  SYNCS.PHASECHK.TRANS64.TRYWAIT P0, [R7+URZ+0x32420], R0 ;  /* 0x03242000070075a7 */ /* 0x000e24000800017f */
[----:B0-----:R-:W-:Y:S05]  /*d320*/  @!P0 BRA `(.L_x_262) ;  /* 0x0000003800dc8947 */ /* 0x001fea0003800000 */
.L_x_375:
[----:B------:R-:W-:Y:S05]  /*d330*/  BSYNC B0 ;  /* 0x0000000000007941 */ /* 0x000fea0003800000 */
.L_x_261:
[----:B------:R-:W-:-:S03]  /*d340*/  UMOV UR4, 0xffffffff ;  /* 0xffffffff00047882 */ /* 0x000fc60000000000 */
[----:B------:R-:W-:Y:S05]  /*d350*/  BRA.DIV UR4, `(.L_x_263) ;  /* 0x0000003a04e47947 */ /* 0x000fea000b800000 */
[----:B0-----:R-:W0:Y:S02]  /*d360*/  S2R R0, SR_TID.X ;  /* 0x0000000000007919 */ /* 0x001e240000002100 */
[----:B0-----:R-:W-:-:S04]  /*d370*/  SHF.R.U32.HI R0, RZ, 0x5, R0 ;  /* 0x00000005ff007819 */ /* 0x001fc80000011600 */
[----:B------:R-:W-:-:S05]  /*d380*/  LOP3.LUT R0, R0, 0x3, RZ, 0xc0, !PT ;  /* 0x0000000300007812 */ /* 0x000fca00078ec0ff */
[----:B------:R0:W3:Y:S02]  /*d390*/  SHFL.IDX PT, R14, R0, RZ, 0x1f ;  /* 0x00001fff000e7589 */ /* 0x0000e400000e0000 */
.L_x_378:
[----:B---3--:R-:W-:Y:S01]  /*d3a0*/  ISETP.NE.AND P0, PT, R14, RZ, PT ;  /* 0x000000ff0e00720c */ /* 0x008fe20003f05270 */
[----:B------:R-:W-:-:S12]  /*d3b0*/  BSSY B0, `(.L_x_264) ;  /* 0x0000024000007945 */ /* 0x000fd80003800000 */
[----:B------:R-:W-:Y:S05]  /*d3c0*/  @P0 BRA `(.L_x_265) ;  /* 0x0000000000880947 */ /* 0x000fea0003800000 */
[----:B------:R-:W-:-:S03]  /*d3d0*/  UMOV UR4, 0xffffffff ;  /* 0xffffffff00047882 */ /* 0x000fc60000000000 */
[----:B------:R-:W-:Y:S05]  /*d3e0*/  BRA.DIV UR4, `(.L_x_266) ;  /* 0x0000003a04f47947 */ /* 0x000fea000b800000 */
[----:B------:R-:W-:-:S13]  /*d3f0*/  ELECT P6, URZ, PT ;  /* 0x00000000003f782f */ /* 0x000fda00038c0000 */
.L_x_381:
[----:B------:R-:W-:Y:S05]  /*d400*/  @!P6 BRA `(.L_x_265) ;  /* 0x000000000078e947 */ /* 0x000fea0003800000 */
[----:B------:R-:W-:-:S06]  /*d410*/  ULOP3.LUT UR4, UR39, 0x2, URZ, 0xfc, !UPT ;  /* 0x0000000227047892 */ /* 0x000fcc000f8efc3f */
[----:B0-----:R-:W-:-:S05]  /*d420*/  IMAD.U32 R0, RZ, RZ, UR4 ;  /* 0x00000004ff007e24 */ /* 0x001fca000f8e00ff */
[----:B------:R-:W-:-:S13]  /*d430*/  ISETP.NE.AND P0, PT, R0, 0x3, PT ;  /* 0x000000030000780c */ /* 0x000fda0003f05270 */
[----:B------:R-:W-:Y:S05]  /*d440*/  @!P0 BRA `(.L_x_267) ;  /* 0x0000000000048947 */ /* 0x000fea0003800000 */
[----:B------:R-:W-:Y:S01]  /*d450*/  BPT.TRAP 0x1 ;  /* 0x000000040000795c */ /* 0x000fe20000300000 */
.L_x_267:
[----:B------:R-:W-:Y:S01]  /*d460*/  IMAD R5, R18, 0x8, R7 ;  /* 0x0000000812057824 */ /* 0x000fe200078e0207 */
[----:B------:R-:W-:Y:S01]  /*d470*/  SHF.L.U32 R0, R28, 0x1f, RZ ;  /* 0x0000001f1c007819 */ /* 0x000fe200000006ff */
[----:B------:R-:W-:-:S03]  /*d480*/  VIADD R18, R18, 0x1 ;  /* 0x0000000112127836 */ /* 0x000fc60000000000 */
[----:B------:R-:W0:Y:S02]  /*d490*/  SYNCS.PHASECHK.TRANS64.TRYWAIT P1, [R5+URZ+0x32440], R0 ;  /* 0x03244000050075a7 */ /* 0x000e24000802017f */
[----:B------:R-:W-:-:S04]  /*d4a0*/  ISETP.NE.AND P2, PT, R18, 0x2, PT ;  /* 0x000000021200780c */ /* 0x000fc80003f45270 */
[----:B------:R-:W-:Y:S01]  /*d4b0*/  SEL R3, RZ, 0x1, P2 ;  /* 0x00000001ff037807 */ /* 0x000fe20001000000 */
[----:B0-----:R-:W-:Y:S08]  /*d4c0*/  @!P1 BRA `(.L_x_268) ;  /* 0x0000003800dc9947 */ /* 0x001ff00003800000 */
.L_x_382:
[----:B------:R-:W-:Y:S02]  /*d4d0*/  SEL R18, R18, RZ, P2 ;  /* 0x000000ff12127207 */ /* 0x000fe40001000000 */
[----:B------:R-:W-:Y:S01]  /*d4e0*/  LOP3.LUT R2, R28, R3, RZ, 0x3c, !PT ;  /* 0x000000031c027212 */ /* 0x000fe200078e3cff */
[----:B------:R-:W-:Y:S06]  /*d4f0*/  @!P0 BRA `(.L_x_269) ;  /* 0x0000000000048947 */ /* 0x000fec0003800000 */
[----:B------:R-:W-:Y:S01]  /*d500*/  BPT.TRAP 0x1 ;  /* 0x000000040000795c */ /* 0x000fe20000300000 */
.L_x_269:
[----:B------:R-:W-:Y:S01]  /*d510*/  IMAD R3, R18, 0x8, R7 ;  /* 0x0000000812037824 */ /* 0x000fe200078e0207 */
[----:B------:R-:W-:-:S04]  /*d520*/  SHF.L.U32 R2, R2, 0x1f, RZ ;  /* 0x0000001f02027819 */ /* 0x000fc800000006ff */
[----:B------:R-:W3:Y:S02]  /*d530*/  SYNCS.PHASECHK.TRANS64.TRYWAIT P1, [R3+URZ+0x32440], R2 ;  /* 0x03244002030075a7 */ /* 0x000ee4000802017f */
[----:B---3--:R-:W-:Y:S05]  /*d540*/  @!P1 BRA `(.L_x_270) ;  /* 0x0000003800d09947 */ /* 0x008fea0003800000 */
.L_x_383:
[----:B------:R-:W-:Y:S05]  /*d550*/  @!P0 BRA `(.L_x_271) ;  /* 0x0000000000048947 */ /* 0x000fea0003800000 */
[----:B------:R-:W-:Y:S01]  /*d560*/  BPT.TRAP 0x1 ;  /* 0x000000040000795c */ /* 0x000fe20000300000 */
.L_x_271:
[----:B------:R-:W4:Y:S02]  /*d570*/  SYNCS.PHASECHK.TRANS64.TRYWAIT P1, [R5+URZ+0x32460], R0 ;  /* 0x03246000050075a7 */ /* 0x000f24000802017f */
[----:B----4-:R-:W-:Y:S05]  /*d580*/  @!P1 BRA `(.L_x_272) ;  /* 0x0000003800d49947 */ /* 0x010fea0003800000 */
.L_x_384:
[----:B------:R-:W-:Y:S05]  /*d590*/  @!P0 BRA `(.L_x_273) ;  /* 0x0000000000048947 */ /* 0x000fea0003800000 */
[----:B------:R-:W-:Y:S01]  /*d5a0*/  BPT.TRAP 0x1 ;  /* 0x000000040000795c */ /* 0x000fe20000300000 */
.L_x_273:
[----:B------:R0:W0:Y:S02]  /*d5b0*/  SYNCS.PHASECHK.TRANS64.TRYWAIT P0, [R3+URZ+0x32460], R2 ;  /* 0x03246002030075a7 */ /* 0x000024000800017f */
[----:B0-----:R-:W-:Y:S05]  /*d5c0*/  @!P0 NANOSLEEP.SYNCS 0x989680 ;  /* 0x009896800000895d */ /* 0x001fea0003900000 */
[----:B------:R-:W0:Y:S02]  /*d5d0*/  @!P0 SYNCS.PHASECHK.TRANS64 P0, [R3+URZ+0x32460], R2 ;  /* 0x03246002030085a7 */ /* 0x000e24000800007f */
[----:B0-----:R-:W-:Y:S05]  /*d5e0*/  @!P0 BRA `(.L_x_273) ;  /* 0xfffffffc00f08947 */ /* 0x001fea000383ffff */
.L_x_265:
[----:B------:R-:W-:Y:S05]  /*d5f0*/  BSYNC B0 ;  /* 0x0000000000007941 */ /* 0x000fea0003800000 */
.L_x_264:
[----:B------:R-:W-:Y:S05]  /*d600*/  EXIT ;  /* 0x000000000000794d */ /* 0x000fea0003800000 */
.L_x_190:
[----:B0-----:R-:W-:-:S04]  /*d610*/  IMAD.U32 R3, RZ, RZ, UR51 ;  /* 0x00000033ff037e24 */ /* 0x001fc8000f8e00ff */
[----:B------:R0:W1:Y:S03]  /*d620*/  SYNCS.PHASECHK.TRANS64.TRYWAIT P0, [R3+URZ+0x32400], R0 ;  /* 0x03240000030075a7 */ /* 0x000066000800017f */
[----:B-1----:R-:W-:Y:S05]  /*d630*/  @!P0 NANOSLEEP.SYNCS 0x989680 ;  /* 0x009896800000895d */ /* 0x002fea0003900000 */
[----:B------:R-:W1:Y:S02]  /*d640*/  @!P0 SYNCS.PHASECHK.TRANS64 P0, [R3+URZ+0x32400], R0 ;  /* 0x03240000030085a7 */ /* 0x000e64000800007f */
[----:B-1----:R-:W-:Y:S05]  /*d650*/  @!P0 BRA `(.L_x_190) ;  /* 0xfffffffc00ec8947 */ /* 0x002fea000383ffff */
[----:B------:R-:W-:Y:S05]  /*d660*/  BRA `(.L_x_274) ;  /* 0xffffff3800a47947 */ /* 0x000fea000383ffff */
.L_x_194:
[----:B-1----:R-:W-:-:S04]  /*d670*/  IMAD.U32 R4, RZ, RZ, UR27 ;  /* 0x0000001bff047e24 */ /* 0x002fc8000f8e00ff */
[----:B------:R1:W2:Y:S03]  /*d680*/  SYNCS.PHASECHK.TRANS64.TRYWAIT P1, [R4+URZ+0x32430], R3 ;  /* 0x03243003040075a7 */ /* 0x0002a6000802017f */
[----:B--2---:R-:W-:Y:S05]  /*d690*/  @!P1 NANOSLEEP.SYNCS 0x989680 ;  /* 0x009896800000995d */ /* 0x004fea0003900000 */
[----:B------:R-:W2:Y:S02]  /*d6a0*/  @!P1 SYNCS.PHASECHK.TRANS64 P1, [R4+URZ+0x32430], R3 ;  /* 0x03243003040095a7 */ /* 0x000ea4000802007f */
[----:B--2---:R-:W-:Y:S05]  /*d6b0*/  @!P1 BRA `(.L_x_194) ;  /* 0xfffffffc00ec9947 */ /* 0x004fea000383ffff */
[----:B------:R-:W-:Y:S05]  /*d6c0*/  BRA `(.L_x_193) ;  /* 0xffffff3800c87947 */ /* 0x000fea000383ffff */
.L_x_195:
[----:B--2---:R-:W-:-:S04]  /*d6d0*/  MOV R5, UR51 ;  /* 0x0000003300057c02 */ /* 0x004fc80008000f00 */
[----:B------:R2:W3:Y:S03]  /*d6e0*/  SYNCS.PHASECHK.TRANS64.TRYWAIT P1, [R5+URZ+0x32410], R0 ;  /* 0x03241000050075a7 */ /* 0x0004e6000802017f */
[----:B---3--:R-:W-:Y:S05]  /*d6f0*/  @!P1 NANOSLEEP.SYNCS 0x989680 ;  /* 0x009896800000995d */ /* 0x008fea0003900000 */
[----:B------:R-:W3:Y:S02]  /*d700*/  @!P1 SYNCS.PHASECHK.TRANS64 P1, [R5+URZ+0x32410], R0 ;  /* 0x03241000050095a7 */ /* 0x000ee4000802007f */
[----:B---3--:R-:W-:Y:S05]  /*d710*/  @!P1 BRA `(.L_x_195) ;  /* 0xfffffffc00ec9947 */ /* 0x008fea000383ffff */
[----:B------:R-:W-:Y:S05]  /*d720*/  BRA `(.L_x_275) ;  /* 0xffffff3c00487947 */ /* 0x000fea000383ffff */
.L_x_199:
[----:B--2---:R-:W-:-:S04]  /*d730*/  IMAD.U32 R0, RZ, RZ, UR27 ;  /* 0x0000001bff007e24 */ /* 0x004fc8000f8e00ff */
[----:B------:R2:W4:Y:S03]  /*d740*/  SYNCS.PHASECHK.TRANS64.TRYWAIT P1, [R0+URZ+0x32450], R3 ;  /* 0x03245003000075a7 */ /* 0x000526000802017f */
[----:B----4-:R-:W-:Y:S05]  /*d750*/  @!P1 NANOSLEEP.SYNCS 0x989680 ;  /* 0x009896800000995d */ /* 0x010fea0003900000 */
[----:B------:R-:W4:Y:S02]  /*d760*/  @!P1 SYNCS.PHASECHK.TRANS64 P1, [R0+URZ+0x32450], R3 ;  /* 0x03245003000095a7 */ /* 0x000f24000802007f */
[----:B----4-:R-:W-:Y:S05]  /*d770*/  @!P1 BRA `(.L_x_199) ;  /* 0xfffffffc00ec9947 */ /* 0x010fea000383ffff */
[----:B------:R-:W-:Y:S05]  /*d780*/  BRA `(.L_x_198) ;  /* 0xffffff3c00507947 */ /* 0x000fea000383ffff */
.L_x_206:
[----:B-1----:R-:W-:-:S04]  /*d790*/  IMAD.U32 R5, RZ, RZ, UR29 ;  /* 0x0000001dff057e24 */ /* 0x002fc8000f8e00ff */
[----:B------:R1:W2:Y:S03]  /*d7a0*/  SYNCS.PHASECHK.TRANS64.TRYWAIT P2, [R5+URZ+0x32430], R0 ;  /* 0x03243000050075a7 */ /* 0x0002a6000804017f */
[----:B--2---:R-:W-:Y:S05]  /*d7b0*/  @!P2 NANOSLEEP.SYNCS 0x989680 ;  /* 0x009896800000a95d */ /* 0x004fea0003900000 */
[----:B------:R-:W2:Y:S02]  /*d7c0*/  @!P2 SYNCS.PHASECHK.TRANS64 P2, [R5+URZ+0x32430], R0 ;  /* 0x032430000500a5a7 */ /* 0x000ea4000804007f */
[----:B--2---:R-:W-:Y:S05]  /*d7d0*/  @!P2 BRA `(.L_x_206) ;  /* 0xfffffffc00eca947 */ /* 0x004fea000383ffff */
[----:B------:R-:W-:Y:S05]  /*d7e0*/  BRA `(.L_x_205) ;  /* 0xffffff6000847947 */ /* 0x000fea000383ffff */
.L_x_210:
[----:B-1----:R-:W-:-:S04]  /*d7f0*/  IMAD.U32 R5, RZ, RZ, UR29 ;  /* 0x0000001dff057e24 */ /* 0x002fc8000f8e00ff */
[----:B------:R1:W3:Y:S03]  /*d800*/  SYNCS.PHASECHK.TRANS64.TRYWAIT P2, [R5+URZ+0x32450], R0 ;  /* 0x03245000050075a7 */ /* 0x0002e6000804017f */
[----:B---3--:R-:W-:Y:S05]  /*d810*/  @!P2 NANOSLEEP.SYNCS 0x989680 ;  /* 0x009896800000a95d */ /* 0x008fea0003900000 */
[----:B------:R-:W3:Y:S02]  /*d820*/  @!P2 SYNCS.PHASECHK.TRANS64 P2, [R5+URZ+0x32450], R0 ;  /* 0x032450000500a5a7 */ /* 0x000ee4000804007f */
[----:B---3--:R-:W-:Y:S05]  /*d830*/  @!P2 BRA `(.L_x_210) ;  /* 0xfffffffc00eca947 */ /* 0x008fea000383ffff */
[----:B------:R-:W-:Y:S05]  /*d840*/  BRA `(.L_x_209) ;  /* 0xffffff6000dc7947 */ /* 0x000fea000383ffff */
.L_x_227:
[----:B------:R-:W0:Y:S01]  /*d850*/  S2R R17, SR_TID.X ;  /* 0x0000000000117919 */ /* 0x000e220000002100 */
[----:B------:R-:W-:Y:S01]  /*d860*/  BSSY B0, `(.L_x_276) ;  /* 0x000000a000007945 */ /* 0x000fe20003800000 */
[----:B------:R-:W-:Y:S01]  /*d870*/  IMAD.MOV.U32 R12, RZ, RZ, RZ ;  /* 0x000000ffff0c7224 */ /* 0x000fe200078e00ff */
[----:B------:R-:W-:Y:S01]  /*d880*/  MOV R15, 0xffffffff ;  /* 0xffffffff000f7802 */ /* 0x000fe20000000f00 */
[----:B------:R-:W-:Y:S01]  /*d890*/  IMAD.MOV.U32 R11, RZ, RZ, 0x1f ;  /* 0x0000001fff0b7424 */ /* 0x000fe200078e00ff */
[----:B0-----:R-:W-:-:S04]  /*d8a0*/  SHF.R.U32.HI R17, RZ, 0x5, R17 ;  /* 0x00000005ff117819 */ /* 0x001fc80000011611 */
[----:B------:R-:W-:-:S05]  /*d8b0*/  LOP3.LUT R17, R17, 0x3, RZ, 0xc0, !PT ;  /* 0x0000000311117812 */ /* 0x000fca00078ec0ff */
[----:B------:R-:W-:-:S07]  /*d8c0*/  IMAD.MOV.U32 R13, RZ, RZ, R17 ;  /* 0x000000ffff0d7224 */ /* 0x000fce00078e0011 */
[----:B-1---5:R-:W-:Y:S05]  /*d8d0*/  WARPSYNC.COLLECTIVE R15, `(.L_x_277) ;  /* 0x000000000f087348 */ /* 0x022fea0003c00000 */
[----:B------:R0:W2:Y:S02]  /*d8e0*/  SHFL.IDX P6, R14, R13, R12, R11 ;  /* 0x0000000c0d0e7389 */ /* 0x0000a400000c000b */
[----:B012--5:R-:W-:Y:S01]  /*d8f0*/  ENDCOLLECTIVE ;  /* 0x000000000000791b */ /* 0x027fe20003800000 */
.L_x_277:
[----:B------:R-:W-:Y:S05]  /*d900*/  BSYNC B0 ;  /* 0x0000000000007941 */ /* 0x000fea0003800000 */
.L_x_276:
[----:B------:R-:W-:Y:S05]  /*d910*/  BRA `(.L_x_278) ;  /* 0xffffffc000bc7947 */ /* 0x000fea000383ffff */
.L_x_230:
[----:B0-----:R0:W1:Y:S02]  /*d920*/  SYNCS.PHASECHK.TRANS64.TRYWAIT P0, [R17+URZ+0x32440], R0 ;  /* 0x03244000110075a7 */ /* 0x001064000800017f */
[----:B-1----:R-:W-:Y:S05]  /*d930*/  @!P0 NANOSLEEP.SYNCS 0x989680 ;  /* 0x009896800000895d */ /* 0x002fea0003900000 */
[----:B------:R-:W1:Y:S02]  /*d940*/  @!P0 SYNCS.PHASECHK.TRANS64 P0, [R17+URZ+0x32440], R0 ;  /* 0x03244000110085a7 */ /* 0x000e64000800007f */
[----:B-1----:R-:W-:Y:S05]  /*d950*/  @!P0 BRA `(.L_x_230) ;  /* 0xfffffffc00f08947 */ /* 0x002fea000383ffff */
[----:B------:R-:W-:Y:S05]  /*d960*/  BRA `(.L_x_279) ;  /* 0xffffffc400407947 */ /* 0x000fea000383ffff */
.L_x_231:
[----:B------:R-:W-:Y:S01]  /*d970*/  BSSY B0, `(.L_x_280) ;  /* 0x0000008000007945 */ /* 0x000fe20003800000 */
[----:B------:R-:W-:Y:S02]  /*d980*/  IMAD.MOV.U32 R13, RZ, RZ, R5 ;  /* 0x000000ffff0d7224 */ /* 0x000fe400078e0005 */
[----:B------:R-:W-:Y:S02]  /*d990*/  IMAD.MOV.U32 R12, RZ, RZ, RZ ;  /* 0x000000ffff0c7224 */ /* 0x000fe400078e00ff */
[----:B------:R-:W-:Y:S02]  /*d9a0*/  IMAD.MOV.U32 R11, RZ, RZ, 0x181f ;  /* 0x0000181fff0b7424 */ /* 0x000fe400078e00ff */
[----:B------:R-:W-:-:S07]  /*d9b0*/  IMAD.MOV.U32 R15, RZ, RZ, -0x1 ;  /* 0xffffffffff0f7424 */ /* 0x000fce00078e00ff */
[----:B------:R-:W-:Y:S05]  /*d9c0*/  WARPSYNC.COLLECTIVE R15, `(.L_x_281) ;  /* 0x000000000f087348 */ /* 0x000fea0003c00000 */
[----:B------:R0:W1:Y:S02]  /*d9d0*/  SHFL.IDX P6, R14, R13, R12, R11 ;  /* 0x0000000c0d0e7389 */ /* 0x00006400000c000b */
[----:B01----:R-:W-:Y:S01]  /*d9e0*/  ENDCOLLECTIVE ;  /* 0x000000000000791b */ /* 0x003fe20003800000 */
.L_x_281:
[----:B------:R-:W-:Y:S05]  /*d9f0*/  BSYNC B0 ;  /* 0x0000000000007941 */ /* 0x000fea0003800000 */
.L_x_280:
[----:B------:R-:W-:Y:S01]  /*da00*/  IMAD.MOV.U32 R13, RZ, RZ, R0 ;  /* 0x000000ffff0d7224 */ /* 0x000fe200078e0000 */
[----:B------:R-:W-:Y:S01]  /*da10*/  MOV R12, RZ ;  /* 0x000000ff000c7202 */ /* 0x000fe20000000f00 */
[----:B------:R-:W-:Y:S01]  /*da20*/  IMAD.MOV.U32 R11, RZ, RZ, 0x181f ;  /* 0x0000181fff0b7424 */ /* 0x000fe200078e00ff */
[----:B------:R-:W-:Y:S01]  /*da30*/  ISETP.GE.AND P2, PT, R35, 0x1, PT ;  /* 0x000000012300780c */ /* 0x000fe20003f46270 */
[----:B------:R-:W-:Y:S02]  /*da40*/  IMAD.MOV.U32 R15, RZ, RZ, -0x1 ;  /* 0xffffffffff0f7424 */ /* 0x000fe400078e00ff */
[----:B------:R-:W-:-:S10]  /*da50*/  IMAD.MOV.U32 R3, RZ, RZ, R14 ;  /* 0x000000ffff037224 */ /* 0x000fd400078e000e */
[----:B------:R-:W-:Y:S05]  /*da60*/  WARPSYNC.COLLECTIVE R15, `(.L_x_282) ;  /* 0x000000000f087348 */ /* 0x000fea0003c00000 */
[----:B------:R0:W1:Y:S02]  /*da70*/  SHFL.IDX P6, R14, R13, R12, R11 ;  /* 0x0000000c0d0e7389 */ /* 0x00006400000c000b */
[----:B01----:R-:W-:Y:S01]  /*da80*/  ENDCOLLECTIVE ;  /* 0x000000000000791b */ /* 0x003fe20003800000 */
.L_x_282:
[----:B------:R-:W-:Y:S01]  /*da90*/  @P2 LEA R7, R4, UR37, 0x1 ;  /* 0x0000002504072c11 */ /* 0x000fe2000f8e08ff */
[----:B------:R-:W-:Y:S02]  /*daa0*/  IMAD.MOV.U32 R13, RZ, RZ, R5 ;  /* 0x000000ffff0d7224 */ /* 0x000fe400078e0005 */
[----:B------:R-:W-:Y:S01]  /*dab0*/  IMAD.MOV.U32 R12, RZ, RZ, 0x1 ;  /* 0x00000001ff0c7424 */ /* 0x000fe200078e00ff */
[----:B------:R-:W-:-:S13]  /*dac0*/  @P2 LEA R2, P0, R20, R14, 0x1 ;  /* 0x0000000e14022211 */ /* 0x000fda00078008ff */
[----:B------:R-:W-:Y:S05]  /*dad0*/  WARPSYNC.COLLECTIVE R15, `(.L_x_283) ;  /* 0x000000000f087348 */ /* 0x000fea0003c00000 */
[----:B------:R0:W1:Y:S02]  /*dae0*/  SHFL.IDX P6, R14, R13, R12, R11 ;  /* 0x0000000c0d0e7389 */ /* 0x00006400000c000b */
[----:B01----:R-:W-:Y:S01]  /*daf0*/  ENDCOLLECTIVE ;  /* 0x000000000000791b */ /* 0x003fe20003800000 */
.L_x_283:
[----:B------:R-:W-:-:S05]  /*db00*/  @P2 IMAD.X R3, RZ, RZ, R3, P0 ;  /* 0x000000ffff032224 */ /* 0x000fca00000e0603 */
[----:B------:R-:W-:Y:S01]  /*db10*/  @!PT LDS RZ, [RZ] ;  /* 0x00000000fffff984 */ /* 0x000fe20000000800 */
[----:B------:R-:W-:Y:S01]  /*db20*/  @!PT LDS RZ, [RZ] ;  /* 0x00000000fffff984 */ /* 0x000fe20000000800 */
[----:B------:R-:W-:Y:S01]  /*db30*/  @!PT LDS RZ, [RZ] ;  /* 0x00000000fffff984 */ /* 0x000fe20000000800 */
[----:B------:R0:W-:Y:S01]  /*db40*/  @P2 LDGSTS.E.BYPASS.LTC128B.128 [R7+0x1c400], desc[UR48][R2.64], !P1 ;  /* 0x1c40000002072fae */ /* 0x0001e2000c901d70 */
[----:B------:R-:W-:Y:S02]  /*db50*/  ISETP.GE.AND P2, PT, R35, 0x11, PT ;  /* 0x000000112300780c */ /* 0x000fe40003f46270 */
[----:B------:R-:W-:Y:S01]  /*db60*/  MOV R13, R0 ;  /* 0x00000000000d7202 */ /* 0x000fe20000000f00 */
[----:B------:R-:W-:-:S10]  /*db70*/  IMAD.MOV.U32 R6, RZ, RZ, R14 ;  /* 0x000000ffff067224 */ /* 0x000fd400078e000e */
[----:B0-----:R-:W-:Y:S05]  /*db80*/  WARPSYNC.COLLECTIVE R15, `(.L_x_284) ;  /* 0x000000000f087348 */ /* 0x001fea0003c00000 */
[----:B------:R1:W2:Y:S02]  /*db90*/  SHFL.IDX P6, R14, R13, R12, R11 ;  /* 0x0000000c0d0e7389 */ /* 0x0002a400000c000b */
[----:B012---:R-:W-:Y:S01]  /*dba0*/  ENDCOLLECTIVE ;  /* 0x000000000000791b */ /* 0x007fe20003800000 */
.L_x_284:
[----:B------:R-:W-:Y:S01]  /*dbb0*/  @P2 LEA R12, R4, UR37, 0x1 ;  /* 0x00000025040c2c11 */ /* 0x000fe2000f8e08ff */
[----:B------:R-:W-:Y:S01]  /*dbc0*/  IMAD.MOV.U32 R13, RZ, RZ, R5 ;  /* 0x000000ffff0d7224 */ /* 0x000fe200078e0005 */
        /* <DEDUP_REMOVED lines=14> */
.L_x_285:
[----:B------:R-:W-:Y:S01]  /*dcb0*/  IMAD.MOV.U32 R13, RZ, RZ, R0 ;  /* 0x000000ffff0d7224 */ /* 0x000fe200078e0000 */
[----:B------:R-:W-:-:S07]  /*dcc0*/  MOV R9, R14 ;  /* 0x0000000e00097202 */ /* 0x000fce0000000f00 */
[----:B------:R-:W-:Y:S05]  /*dcd0*/  WARPSYNC.COLLECTIVE R15, `(.L_x_286) ;  /* 0x000000000f087348 */ /* 0x000fea0003c00000 */
[----:B------:R0:W1:Y:S02]  /*dce0*/  SHFL.IDX P6, R14, R13, R12, R11 ;  /* 0x0000000c0d0e7389 */ /* 0x00006400000c000b */
[----:B01----:R-:W-:Y:S01]  /*dcf0*/  ENDCOLLECTIVE ;  /* 0x000000000000791b */ /* 0x003fe20003800000 */
.L_x_286:
        /* <DEDUP_REMOVED lines=16> */
.L_x_287:
[----:B------:R-:W-:Y:S01]  /*de00*/  IMAD.MOV.U32 R13, RZ, RZ, R0 ;  /* 0x000000ffff0d7224 */ /* 0x000fe200078e0000 */
[----:B------:R-:W-:-:S07]  /*de10*/  MOV R7, R14 ;  /* 0x0000000e00077202 */ /* 0x000fce0000000f00 */
[----:B------:R-:W-:Y:S05]  /*de20*/  WARPSYNC.COLLECTIVE R15, `(.L_x_288) ;  /* 0x000000000f087348 */ /* 0x000fea0003c00000 */
[----:B------:R0:W1:Y:S02]  /*de30*/  SHFL.IDX P6, R14, R13, R12, R11 ;  /* 0x0000000c0d0e7389 */ /* 0x00006400000c000b */
[----:B01----:R-:W-:Y:S01]  /*de40*/  ENDCOLLECTIVE ;  /* 0x000000000000791b */ /* 0x003fe20003800000 */
.L_x_288:
[----:B------:R-:W-:Y:S02]  /*de50*/  IMAD.MOV.U32 R13, RZ, RZ, R5 ;  /* 0x000000ffff0d7224 */ /* 0x000fe400078e0005 */
[----:B------:R-:W-:Y:S01]  /*de60*/  IMAD.MOV.U32 R12, RZ, RZ, 0x4 ;  /* 0x00000004ff0c7424 */ /* 0x000fe200078e00ff */
[----:B------:R-:W-:-:S13]  /*de70*/  @P2 LEA R8, P0, R20, R14, 0x1 ;  /* 0x0000000e14082211 */ /* 0x000fda00078008ff */
[----:B------:R-:W-:Y:S05]  /*de80*/  WARPSYNC.COLLECTIVE R15, `(.L_x_289) ;  /* 0x000000000f087348 */ /* 0x000fea0003c00000 */
[----:B------:R0:W1:Y:S02]  /*de90*/  SHFL.IDX P6, R14, R13, R12, R11 ;  /* 0x0000000c0d0e7389 */ /* 0x00006400000c000b */
[----:B01----:R-:W-:Y:S01]  /*dea0*/  ENDCOLLECTIVE ;  /* 0x000000000000791b */ /* 0x003fe20003800000 */
.L_x_289:
        /* <DEDUP_REMOVED lines=8> */
[----:B------:R-:W-:Y:S01]  /*df30*/  IMAD.MOV.U32 R13, RZ, RZ, R0 ;  /* 0x000000ffff0d7224 */ /* 0x000fe200078e0000 */
[----:B0-----:R-:W-:-:S11]  /*df40*/  MOV R2, R14 ;  /* 0x0000000e00027202 */ /* 0x001fd60000000f00 */
[----:B------:R-:W-:Y:S05]  /*df50*/  WARPSYNC.COLLECTIVE R15, `(.L_x_290) ;  /* 0x000000000f087348 */ /* 0x000fea0003c00000 */
[----:B------:R0:W1:Y:S02]  /*df60*/  SHFL.IDX P6, R14, R13, R12, R11 ;  /* 0x0000000c0d0e7389 */ /* 0x00006400000c000b */
[----:B01----:R-:W-:Y:S01]  /*df70*/  ENDCOLLECTIVE ;  /* 0x000000000000791b */ /* 0x003fe20003800000 */
.L_x_290:
[----:B------:R-:W-:Y:S01]  /*df80*/  @P2 LEA R7, R4, UR37, 0x1 ;  /* 0x0000002504072c11 */ /* 0x000fe2000f8e08ff */
[----:B------:R-:W-:Y:S02]  /*df90*/  IMAD.MOV.U32 R13, RZ, RZ, R5 ;  /* 0x000000ffff0d7224 */ /* 0x000fe400078e0005 */
[----:B------:R-:W-:Y:S01]  /*dfa0*/  IMAD.MOV.U32 R12, RZ, RZ, 0x5 ;  /* 0x00000005ff0c7424 */ /* 0x000fe200078e00ff */
[----:B------:R-:W-:-:S05]  /*dfb0*/  @P2 LEA R6, P0, R20, R14, 0x1 ;  /* 0x0000000e14062211 */ /* 0x000fca00078008ff */
[----:B------:R-:W-:Y:S02]  /*dfc0*/  @P2 IMAD.X R11, RZ, RZ, R2, P0 ;  /* 0x000000ffff0b2224 */ /* 0x000fe400000e0602 */
[----:B------:R-:W-:Y:S02]  /*dfd0*/  @P2 IMAD.MOV.U32 R2, RZ, RZ, R6 ;  /* 0x000000ffff022224 */ /* 0x000fe400078e0006 */
[----:B------:R-:W-:Y:S01]  /*dfe0*/  @P2 IMAD.MOV.U32 R3, RZ, RZ, R11 ;  /* 0x000000ffff032224 */ /* 0x000fe200078e000b */
[----:B------:R-:W-:-:S04]  /*dff0*/  MOV R11, 0x181f ;  /* 0x0000181f000b7802 */ /* 0x000fc80000000f00 */
[----:B------:R-:W-:Y:S01]  /*e000*/  @!PT LDS RZ, [RZ] ;  /* 0x00000000fffff984 */ /* 0x000fe20000000800 */
[----:B------:R-:W-:Y:S01]  /*e010*/  @!PT LDS RZ, [RZ] ;  /* 0x00000000fffff984 */ /* 0x000fe20000000800 */
[----:B------:R-:W-:Y:S01]  /*e020*/  @!PT LDS RZ, [RZ] ;  /* 0x00000000fffff984 */ /* 0x000fe20000000800 */
[----:B------:R0:W-:Y:S03]  /*e030*/  @P2 LDGSTS.E.BYPASS.LTC128B.128 [R7+0x1e400], desc[UR48][R2.64], !P1 ;  /* 0x1e40000002072fae */ /* 0x0001e6000c901d70 */
[----:B0-----:R-:W-:Y:S05]  /*e040*/  WARPSYNC.COLLECTIVE R15, `(.L_x_291) ;  /* 0x000000000f087348 */ /* 0x001fea0003c00000 */
[----:B------:R1:W2:Y:S02]  /*e050*/  SHFL.IDX P6, R14, R13, R12, R11 ;  /* 0x0000000c0d0e7389 */ /* 0x0002a400000c000b */
[----:B012---:R-:W-:Y:S01]  /*e060*/  ENDCOLLECTIVE ;  /* 0x000000000000791b */ /* 0x007fe20003800000 */
.L_x_291:
[----:B------:R-:W-:Y:S02]  /*e070*/  IMAD.MOV.U32 R13, RZ, RZ, R0 ;  /* 0x000000ffff0d7224 */ /* 0x000fe400078e0000 */
[----:B------:R-:W-:-:S07]  /*e080*/  IMAD.MOV.U32 R5, RZ, RZ, R14 ;  /* 0x000000ffff057224 */ /* 0x000fce00078e000e */
[----:B------:R-:W-:Y:S05]  /*e090*/  WARPSYNC.COLLECTIVE R15, `(.L_x_292) ;  /* 0x000000000f087348 */ /* 0x000fea0003c00000 */
[----:B------:R0:W1:Y:S02]  /*e0a0*/  SHFL.IDX P6, R14, R13, R12, R11 ;  /* 0x0000000c0d0e7389 */ /* 0x00006400000c000b */
[----:B01----:R-:W-:Y:S01]  /*e0b0*/  ENDCOLLECTIVE ;  /* 0x000000000000791b */ /* 0x003fe20003800000 */
.L_x_292:
[----:B------:R-:W-:Y:S05]  /*e0c0*/  BRA `(.L_x_293) ;  /* 0xffffffc000947947 */ /* 0x000fea000383ffff */
.L_x_235:
[----:B------:R-:W-:Y:S01]  /*e0d0*/  IMAD.MOV.U32 R13, RZ, RZ, R5 ;  /* 0x000000ffff0d7224 */ /* 0x000fe200078e0005 */
[----:B------:R-:W0:Y:S01]  /*e0e0*/  S2R R20, SR_TID.X ;  /* 0x0000000000147919 */ /* 0x000e220000002100 */
[----:B------:R-:W-:Y:S01]  /*e0f0*/  IMAD.MOV.U32 R12, RZ, RZ, RZ ;  /* 0x000000ffff0c7224 */ /* 0x000fe200078e00ff */
[----:B------:R-:W-:Y:S01]  /*e100*/  LEA R8, R27, UR37, 0x1 ;  /* 0x000000251b087c11 */ /* 0x000fe2000f8e08ff */
[----:B------:R-:W-:Y:S01]  /*e110*/  IMAD.MOV.U32 R11, RZ, RZ, 0x181f ;  /* 0x0000181fff0b7424 */ /* 0x000fe200078e00ff */
[----:B------:R-:W-:Y:S01]  /*e120*/  LOP3.LUT R16, R16, 0xfffff7ff, RZ, 0xc0, !PT ;  /* 0xfffff7ff10107812 */ /* 0x000fe200078ec0ff */
[----:B------:R-:W-:Y:S02]  /*e130*/  IMAD.MOV.U32 R15, RZ, RZ, -0x1 ;  /* 0xffffffffff0f7424 */ /* 0x000fe400078e00ff */
[----:B------:R-:W-:-:S07]  /*e140*/  IMAD.IADD R0, R36, 0x1, R0 ;  /* 0x0000000124007824 */ /* 0x000fce00078e0200 */
[----:B01----:R-:W-:Y:S05]  /*e150*/  WARPSYNC.COLLECTIVE R15, `(.L_x_294) ;  /* 0x000000000f087348 */ /* 0x003fea0003c00000 */
[----:B------:R2:W3:Y:S02]  /*e160*/  SHFL.IDX P6, R14, R13, R12, R11 ;  /* 0x0000000c0d0e7389 */ /* 0x0004e400000c000b */
[----:B0123--:R-:W-:Y:S01]  /*e170*/  ENDCOLLECTIVE ;  /* 0x000000000000791b */ /* 0x00ffe20003800000 */
.L_x_294:
[C---:B------:R-:W-:Y:S01]  /*e180*/  VIADD R6, R0.reuse, 0x10 ;  /* 0x0000001000067836 */ /* 0x040fe20000000000 */
[----:B------:R-:W-:Y:S01]  /*e190*/  ISETP.GE.AND P2, PT, R0, UR38, PT ;  /* 0x0000002600007c0c */ /* 0x000fe2000bf46270 */
[----:B------:R-:W-:-:S12]  /*e1a0*/  IMAD.MOV.U32 R13, RZ, RZ, R4 ;  /* 0x000000ffff0d7224 */ /* 0x000fd800078e0004 */
[----:B------:R-:W-:-:S04]  /*e1b0*/  @P2 LOP3.LUT R16, R16, 0x800, RZ, 0xfc, !PT ;  /* 0x0000080010102812 */ /* 0x000fc800078efcff */
[----:B------:R-:W-:Y:S01]  /*e1c0*/  LOP3.LUT R16, R16, 0xfffffbff, RZ, 0xc0, !PT ;  /* 0xfffffbff10107812 */ /* 0x000fe200078ec0ff */
[----:B------:R-:W-:Y:S01]  /*e1d0*/  IMAD.SHL.U32 R20, R20, 0x8, RZ ;  /* 0x0000000814147824 */ /* 0x000fe200078e00ff */
[----:B------:R-:W-:-:S07]  /*e1e0*/  MOV R3, R14 ;  /* 0x0000000e00037202 */ /* 0x000fce0000000f00 */
[----:B------:R-:W-:Y:S05]  /*e1f0*/  WARPSYNC.COLLECTIVE R15, `(.L_x_295) ;  /* 0x000000000f087348 */ /* 0x000fea0003c00000 */
[----:B------:R0:W1:Y:S02]  /*e200*/  SHFL.IDX P6, R14, R13, R12, R11 ;  /* 0x0000000c0d0e7389 */ /* 0x00006400000c000b */
[----:B01----:R-:W-:Y:S01]  /*e210*/  ENDCOLLECTIVE ;  /* 0x000000000000791b */ /* 0x003fe20003800000 */
.L_x_295:
[----:B------:R-:W-:Y:S02]  /*e220*/  LOP3.LUT R20, R20, 0x38, RZ, 0xc0, !PT ;  /* 0x0000003814147812 */ /* 0x000fe400078ec0ff */
[----:B------:R-:W-:Y:S02]  /*e230*/  MOV R13, R5 ;  /* 0x00000005000d7202 */ /* 0x000fe40000000f00 */
[----:B------:R-:W-:-:S05]  /*e240*/  @!P2 LEA R12, P0, R20, R14, 0x1 ;  /* 0x0000000e140ca211 */ /* 0x000fca00078008ff */
[----:B------:R-:W-:Y:S02]  /*e250*/  @!P2 IMAD.MOV.U32 R2, RZ, RZ, R12 ;  /* 0x000000ffff02a224 */ /* 0x000fe400078e000c */
[----:B------:R-:W-:Y:S02]  /*e260*/  IMAD.MOV.U32 R12, RZ, RZ, 0x1 ;  /* 0x00000001ff0c7424 */ /* 0x000fe400078e00ff */
[----:B------:R-:W-:-:S07]  /*e270*/  @!P2 IMAD.X R3, RZ, RZ, R3, P0 ;  /* 0x000000ffff03a224 */ /* 0x000fce00000e0603 */
[----:B------:R-:W-:Y:S05]  /*e280*/  WARPSYNC.COLLECTIVE R15, `(.L_x_296) ;  /* 0x000000000f087348 */ /* 0x000fea0003c00000 */
[----:B------:R0:W1:Y:S02]  /*e290*/  SHFL.IDX P6, R14, R13, R12, R11 ;  /* 0x0000000c0d0e7389 */ /* 0x00006400000c000b */
[----:B01----:R-:W-:Y:S01]  /*e2a0*/  ENDCOLLECTIVE ;  /* 0x000000000000791b */ /* 0x003fe20003800000 */
.L_x_296:
[----:B------:R-:W-:Y:S01]  /*e2b0*/  @!PT LDS RZ, [RZ] ;  /* 0x00000000fffff984 */ /* 0x000fe20000000800 */
[----:B------:R-:W-:Y:S01]  /*e2c0*/  @!PT LDS RZ, [RZ] ;  /* 0x00000000fffff984 */ /* 0x000fe20000000800 */
[----:B------:R-:W-:Y:S01]  /*e2d0*/  @!PT LDS RZ, [RZ] ;  /* 0x00000000fffff984 */ /* 0x000fe20000000800 */
[----:B------:R0:W-:Y:S01]  /*e2e0*/  @!P2 LDGSTS.E.BYPASS.LTC128B.128 [R8+0x18400], desc[UR48][R2.64], !P1 ;  /* 0x184000000208afae */ /* 0x0001e2000c901d70 */
[----:B------:R-:W-:Y:S01]  /*e2f0*/  ISETP.GE.AND P2, PT, R6, UR38, PT ;  /* 0x0000002606007c0c */ /* 0x000fe2000bf46270 */
[----:B------:R-:W-:Y:S02]  /*e300*/  VIADD R6, R0, 0x20 ;  /* 0x0000002000067836 */ /* 0x000fe40000000000 */
[----:B------:R-:W-:-:S10]  /*e310*/  IMAD.MOV.U32 R13, RZ, RZ, R4 ;  /* 0x000000ffff0d7224 */ /* 0x000fd400078e0004 */
[----:B------:R-:W-:-:S04]  /*e320*/  @P2 LOP3.LUT R16, R16, 0x400, RZ, 0xfc, !PT ;  /* 0x0000040010102812 */ /* 0x000fc800078efcff */
[----:B------:R-:W-:Y:S01]  /*e330*/  LOP3.LUT R16, R16, 0xfffffdff, RZ, 0xc0, !PT ;  /* 0xfffffdff10107812 */ /* 0x000fe200078ec0ff */
[----:B0-----:R-:W-:-:S07]  /*e340*/  IMAD.MOV.U32 R2, RZ, RZ, R14 ;  /* 0x000000ffff027224 */ /* 0x001fce00078e000e */
[----:B------:R-:W-:Y:S05]  /*e350*/  WARPSYNC.COLLECTIVE R15, `(.L_x_297) ;  /* 0x000000000f087348 */ /* 0x000fea0003c00000 */
[----:B------:R0:W1:Y:S02]  /*e360*/  SHFL.IDX P6, R14, R13, R12, R11 ;  /* 0x0000000c0d0e7389 */ /* 0x00006400000c000b */
[----:B01----:R-:W-:Y:S01]  /*e370*/  ENDCOLLECTIVE ;  /* 0x000000000000791b */ /* 0x003fe20003800000 */
.L_x_297:
[----:B------:R-:W-:Y:S02]  /*e380*/  IMAD.MOV.U32 R13, RZ, RZ, R5 ;  /* 0x000000ffff0d7224 */ /* 0x000fe400078e0005 */
[----:B------:R-:W-:Y:S02]  /*e390*/  IMAD.MOV.U32 R12, RZ, RZ, 0x2 ;  /* 0x00000002ff0c7424 */ /* 0x000fe400078e00ff */
[----:B------:R-:W-:-:S05]  /*e3a0*/  IMAD.MOV.U32 R10, RZ, RZ, R14 ;  /* 0x000000ffff0a7224 */ /* 0x000fca00078e000e */
[----:B------:R-:W-:-:S05]  /*e3b0*/  @!P2 LEA R10, P0, R20, R10, 0x1 ;  /* 0x0000000a140aa211 */ /* 0x000fca00078008ff */
[----:B------:R-:W-:Y:S02]  /*e3c0*/  @!P2 IMAD.X R11, RZ, RZ, R2, P0 ;  /* 0x000000ffff0ba224 */ /* 0x000fe400000e0602 */
[----:B------:R-:W-:Y:S01]  /*e3d0*/  @!P2 IMAD.MOV.U32 R2, RZ, RZ, R10 ;  /* 0x000000ffff02a224 */ /* 0x000fe200078e000a */
[----:B------:R-:W-:Y:S02]  /*e3e0*/  LEA R10, R27, UR37, 0x1 ;  /* 0x000000251b0a7c11 */ /* 0x000fe4000f8e08ff */
[----:B------:R-:W-:Y:S01]  /*e3f0*/  @!P2 MOV R3, R11 ;  /* 0x0000000b0003a202 */ /* 0x000fe20000000f00 */
[----:B------:R-:W-:-:S04]  /*e400*/  IMAD.MOV.U32 R11, RZ, RZ, 0x181f ;  /* 0x0000181fff0b7424 */ /* 0x000fc800078e00ff */
[----:B------:R-:W-:Y:S01]  /*e410*/  @!PT LDS RZ, [RZ] ;  /* 0x00000000fffff984 */ /* 0x000fe20000000800 */
[----:B------:R-:W-:Y:S01]  /*e420*/  @!PT LDS RZ, [RZ] ;  /* 0x00000000fffff984 */ /* 0x000fe20000000800 */
[----:B------:R-:W-:Y:S01]  /*e430*/  @!PT LDS RZ, [RZ] ;  /* 0x00000000fffff984 */ /* 0x000fe20000000800 */
[----:B------:R0:W-:Y:S01]  /*e440*/  @!P2 LDGSTS.E.BYPASS.LTC128B.128 [R10+0x18c00], desc[UR48][R2.64], !P1 ;  /* 0x18c00000020aafae */ /* 0x0001e2000c901d70 */
[----:B------:R-:W-:Y:S01]  /*e450*/  ISETP.GE.AND P2, PT, R6, UR38, PT ;  /* 0x0000002606007c0c */ /* 0x000fe2000bf46270 */
[----:B------:R-:W-:-:S12]  /*e460*/  VIADD R6, R0, 0x30 ;  /* 0x0000003000067836 */ /* 0x000fd80000000000 */
[----:B0-----:R-:W-:Y:S05]  /*e470*/  WARPSYNC.COLLECTIVE R15, `(.L_x_298) ;  /* 0x000000000f087348 */ /* 0x001fea0003c00000 */
[----:B------:R1:W2:Y:S02]  /*e480*/  SHFL.IDX P6, R14, R13, R12, R11 ;  /* 0x0000000c0d0e7389 */ /* 0x0002a400000c000b */
[----:B012---:R-:W-:Y:S01]  /*e490*/  ENDCOLLECTIVE ;  /* 0x000000000000791b */ /* 0x007fe20003800000 */
.L_x_298:
[----:B------:R-:W-:Y:S01]  /*e4a0*/  @P2 LOP3.LUT R16, R16, 0x200, RZ, 0xfc, !PT ;  /* 0x0000020010102812 */ /* 0x000fe200078efcff */
[----:B------:R-:W-:-:S03]  /*e4b0*/  IMAD.MOV.U32 R13, RZ, RZ, R4 ;  /* 0x000000ffff0d7224 */ /* 0x000fc600078e0004 */
[----:B------:R-:W-:Y:S01]  /*e4c0*/  LOP3.LUT R16, R16, 0xfffffeff, RZ, 0xc0, !PT ;  /* 0xfffffeff10107812 */ /* 0x000fe200078ec0ff */
[----:B------:R-:W-:-:S07]  /*e4d0*/  IMAD.MOV.U32 R8, RZ, RZ, R14 ;  /* 0x000000ffff087224 */ /* 0x000fce00078e000e */
[----:B------:R-:W-:Y:S05]  /*e4e0*/  WARPSYNC.COLLECTIVE R15, `(.L_x_299) ;  /* 0x000000000f087348 */ /* 0x000fea0003c00000 */
[----:B------:R0:W1:Y:S02]  /*e4f0*/  SHFL.IDX P6, R14, R13, R12, R11 ;  /* 0x0000000c0d0e7389 */ /* 0x00006400000c000b */
[----:B01----:R-:W-:Y:S01]  /*e500*/  ENDCOLLECTIVE ;  /* 0x000000000000791b */ /* 0x003fe20003800000 */
.L_x_299:
[----:B------:R-:W-:Y:S02]  /*e510*/  IMAD.MOV.U32 R13, RZ, RZ, R5 ;  /* 0x000000ffff0d7224 */ /* 0x000fe400078e0005 */
[----:B------:R-:W-:Y:S01]  /*e520*/  IMAD.MOV.U32 R12, RZ, RZ, 0x3 ;  /* 0x00000003ff0c7424 */ /* 0x000fe200078e00ff */
[----:B------:R-:W-:-:S07]  /*e530*/  MOV R9, R14 ;  /* 0x0000000e00097202 */ /* 0x000fce0000000f00 */
[----:B------:R-:W-:Y:S05]  /*e540*/  WARPSYNC.COLLECTIVE R15, `(.L_x_300) ;  /* 0x000000000f087348 */ /* 0x000fea0003c00000 */
[----:B------:R0:W1:Y:S02]  /*e550*/  SHFL.IDX P6, R14, R13, R12, R11 ;  /* 0x0000000c0d0e7389 */ /* 0x00006400000c000b */
[----:B01----:R-:W-:Y:S01]  /*e560*/  ENDCOLLECTIVE ;  /* 0x000000000000791b */ /* 0x003fe20003800000 */
.L_x_300:
[----:B------:R-:W-:-:S05]  /*e570*/  @!P2 LEA R9, P0, R20, R9, 0x1 ;  /* 0x000000091409a211 */ /* 0x000fca00078008ff */
[----:B------:R-:W-:Y:S02]  /*e580*/  @!P2 IMAD.X R8, RZ, RZ, R8, P0 ;  /* 0x000000ffff08a224 */ /* 0x000fe400000e0608 */
[----:B------:R-:W-:Y:S02]  /*e590*/  @!P2 IMAD.MOV.U32 R2, RZ, RZ, R9 ;  /* 0x000000ffff02a224 */ /* 0x000fe400078e0009 */
[----:B------:R-:W-:Y:S02]  /*e5a0*/  @!P2 IMAD.MOV.U32 R3, RZ, RZ, R8 ;  /* 0x000000ffff03a224 */ /* 0x000fe400078e0008 */
[----:B------:R-:W0:Y:S01]  /*e5b0*/  S2R R8, SR_TID.X ;  /* 0x0000000000087919 */ /* 0x000e220000002100 */
[----:B------:R-:W-:Y:S02]  /*e5c0*/  IMAD.MOV.U32 R13, RZ, RZ, R4 ;  /* 0x000000ffff0d7224 */ /* 0x000fe400078e0004 */
[----:B------:R-:W-:Y:S01]  /*e5d0*/  @!PT LDS RZ, [RZ] ;  /* 0x00000000fffff984 */ /* 0x000fe20000000800 */
[----:B------:R-:W-:Y:S01]  /*e5e0*/  @!PT LDS RZ, [RZ] ;  /* 0x00000000fffff984 */ /* 0x000fe20000000800 */
[----:B------:R-:W-:Y:S01]  /*e5f0*/  @!PT LDS RZ, [RZ] ;  /* 0x00000000fffff984 */ /* 0x000fe20000000800 */
[----:B------:R1:W-:Y:S01]  /*e600*/  @!P2 LDGSTS.E.BYPASS.LTC128B.128 [R10+0x19400], desc[UR48][R2.64], !P1 ;  /* 0x19400000020aafae */ /* 0x0003e2000c901d70 */
[----:B------:R-:W-:-:S02]  /*e610*/  ISETP.GE.AND P2, PT, R6, UR38, PT ;  /* 0x0000002606007c0c */ /* 0x000fc4000bf46270 */
[----:B------:R-:W-:-:S11]  /*e620*/  MOV R6, R14 ;  /* 0x0000000e00067202 */ /* 0x000fd60000000f00 */
[----:B01----:R-:W-:Y:S05]  /*e630*/  WARPSYNC.COLLECTIVE R15, `(.L_x_301) ;  /* 0x000000000f087348 */ /* 0x003fea0003c00000 */
[----:B------:R2:W3:Y:S02]  /*e640*/  SHFL.IDX P6, R14, R13, R12, R11 ;  /* 0x0000000c0d0e7389 */ /* 0x0004e400000c000b */
[----:B0123--:R-:W-:Y:S01]  /*e650*/  ENDCOLLECTIVE ;  /* 0x000000000000791b */ /* 0x00ffe20003800000 */
.L_x_301:
[----:B------:R-:W-:-:S04]  /*e660*/  @P2 LOP3.LUT R16, R16, 0x100, RZ, 0xfc, !PT ;  /* 0x0000010010102812 */ /* 0x000fc800078efcff */
[----:B------:R-:W-:Y:S01]  /*e670*/  LOP3.LUT R16, R16, 0xffffff7f, RZ, 0xc0, !PT ;  /* 0xffffff7f10107812 */ /* 0x000fe200078ec0ff */
[----:B------:R-:W-:Y:S02]  /*e680*/  IMAD.MOV.U32 R13, RZ, RZ, R5 ;  /* 0x000000ffff0d7224 */ /* 0x000fe400078e0005 */
[----:B------:R-:W-:Y:S02]  /*e690*/  IMAD.MOV.U32 R12, RZ, RZ, 0x4 ;  /* 0x00000004ff0c7424 */ /* 0x000fe400078e00ff */
[----:B------:R-:W-:Y:S02]  /*e6a0*/  IMAD.SHL.U32 R8, R8, 0x8, RZ ;  /* 0x0000000808087824 */ /* 0x000fe400078e00ff */
[----:B------:R-:W-:-:S03]  /*e6b0*/  IMAD.MOV.U32 R7, RZ, RZ, R14 ;  /* 0x000000ffff077224 */ /* 0x000fc600078e000e */
[----:B------:R-:W-:-:S07]  /*e6c0*/  LOP3.LUT R8, R8, 0x38, RZ, 0xc0, !PT ;  /* 0x0000003808087812 */ /* 0x000fce00078ec0ff */
[----:B------:R-:W-:Y:S05]  /*e6d0*/  WARPSYNC.COLLECTIVE R15, `(.L_x_302) ;  /* 0x000000000f087348 */ /* 0x000fea0003c00000 */
[----:B------:R0:W1:Y:S02]  /*e6e0*/  SHFL.IDX P6, R14, R13, R12, R11 ;  /* 0x0000000c0d0e7389 */ /* 0x00006400000c000b */
[----:B01----:R-:W-:Y:S01]  /*e6f0*/  ENDCOLLECTIVE ;  /* 0x000000000000791b */ /* 0x003fe20003800000 */
.L_x_302:
[----:B------:R-:W-:-:S05]  /*e700*/  @!P2 LEA R7, P0, R8, R7, 0x1 ;  /* 0x000000070807a211 */ /* 0x000fca00078008ff */
[----:B------:R-:W-:Y:S02]  /*e710*/  @!P2 IMAD.X R6, RZ, RZ, R6, P0 ;  /* 0x000000ffff06a224 */ /* 0x000fe400000e0606 */
[----:B------:R-:W-:Y:S02]  /*e720*/  @!P2 IMAD.MOV.U32 R2, RZ, RZ, R7 ;  /* 0x000000ffff02a224 */ /* 0x000fe400078e0007 */
[----:B------:R-:W-:Y:S01]  /*e730*/  @!P2 IMAD.MOV.U32 R3, RZ, RZ, R6 ;  /* 0x000000ffff03a224 */ /* 0x000fe200078e0006 */
[----:B------:R-:W-:Y:S01]  /*e740*/  IADD3 R6, R0, 0x40, RZ ;  /* 0x0000004000067810 */ /* 0x000fe20007ffe0ff */
[----:B------:R-:W-:-:S03]  /*e750*/  IMAD.MOV.U32 R13, RZ, RZ, R4 ;  /* 0x000000ffff0d7224 */ /* 0x000fc600078e0004 */
[----:B------:R-:W-:Y:S01]  /*e760*/  @!PT LDS RZ, [RZ] ;  /* 0x00000000fffff984 */ /* 0x000fe20000000800 */
[----:B------:R-:W-:Y:S01]  /*e770*/  @!PT LDS RZ, [RZ] ;  /* 0x00000000fffff984 */ /* 0x000fe20000000800 */
[----:B------:R-:W-:Y:S01]  /*e780*/  @!PT LDS RZ, [RZ] ;  /* 0x00000000fffff984 */ /* 0x000fe20000000800 */
[----:B------:R0:W-:Y:S01]  /*e790*/  @!P2 LDGSTS.E.BYPASS.LTC128B.128 [R10+0x19c00], desc[UR48][R2.64], !P1 ;  /* 0x19c00000020aafae */ /* 0x0001e2000c901d70 */
[----:B------:R-:W-:Y:S01]  /*e7a0*/  ISETP.GE.AND P2, PT, R6, UR38, PT ;  /* 0x0000002606007c0c */ /* 0x000fe2000bf46270 */
[----:B------:R-:W-:Y:S02]  /*e7b0*/  VIADD R6, R0, 0x50 ;  /* 0x0000005000067836 */ /* 0x000fe40000000000 */
[----:B0-----:R-:W-:-:S10]  /*e7c0*/  IMAD.MOV.U32 R2, RZ, RZ, R14 ;  /* 0x000000ffff027224 */ /* 0x001fd400078e000e */
[----:B------:R-:W-:Y:S05]  /*e7d0*/  WARPSYNC.COLLECTIVE R15, `(.L_x_303) ;  /* 0x000000000f087348 */ /* 0x000fea0003c00000 */
[----:B------:R0:W1:Y:S02]  /*e7e0*/  SHFL.IDX P6, R14, R13, R12, R11 ;  /* 0x0000000c0d0e7389 */ /* 0x00006400000c000b */
[----:B01----:R-:W-:Y:S01]  /*e7f0*/  ENDCOLLECTIVE ;  /* 0x000000000000791b */ /* 0x003fe20003800000 */
.L_x_303:
[----:B------:R-:W-:-:S04]  /*e800*/  @P2 LOP3.LUT R16, R16, 0x80, RZ, 0xfc, !PT ;  /* 0x0000008010102812 */ /* 0x000fc800078efcff */
[----:B------:R-:W-:Y:S01]  /*e810*/  LOP3.LUT R16, R16, 0xffffffbf, RZ, 0xc0, !PT ;  /* 0xffffffbf10107812 */ /* 0x000fe200078ec0ff */
[----:B------:R-:W-:Y:S01]  /*e820*/  IMAD.MOV.U32 R12, RZ, RZ, 0x5 ;  /* 0x00000005ff0c7424 */ /* 0x000fe200078e00ff */
[----:B------:R-:W-:-:S05]  /*e830*/  @!P2 LEA R14, P0, R8, R14, 0x1 ;  /* 0x0000000e080ea211 */ /* 0x000fca00078008ff */
[----:B------:R-:W-:Y:S02]  /*e840*/  @!P2 IMAD.X R13, RZ, RZ, R2, P0 ;  /* 0x000000ffff0da224 */ /* 0x000fe400000e0602 */
[----:B------:R-:W-:-:S03]  /*e850*/  @!P2 IMAD.MOV.U32 R2, RZ, RZ, R14 ;  /* 0x000000ffff02a224 */ /* 0x000fc600078e000e */
[----:B------:R-:W-:Y:S01]  /*e860*/  @!P2 MOV R3, R13 ;  /* 0x0000000d0003a202 */ /* 0x000fe20000000f00 */
[----:B------:R-:W-:-:S04]  /*e870*/  IMAD.MOV.U32 R13, RZ, RZ, R5 ;  /* 0x000000ffff0d7224 */ /* 0x000fc800078e0005 */
[----:B------:R-:W-:Y:S01]  /*e880*/  @!PT LDS RZ, [RZ] ;  /* 0x00000000fffff984 */ /* 0x000fe20000000800 */
[----:B------:R-:W-:Y:S01]  /*e890*/  @!PT LDS RZ, [RZ] ;  /* 0x00000000fffff984 */ /* 0x000fe20000000800 */
[----:B------:R-:W-:Y:S01]  /*e8a0*/  @!PT LDS RZ, [RZ] ;  /* 0x00000000fffff984 */ /* 0x000fe20000000800 */
[----:B------:R0:W-:Y:S01]  /*e8b0*/  @!P2 LDGSTS.E.BYPASS.LTC128B.128 [R10+0x1a400], desc[UR48][R2.64], !P1 ;  /* 0x1a400000020aafae */ /* 0x0001e2000c901d70 */
[----:B------:R-:W-:-:S13]  /*e8c0*/  ISETP.GE.AND P2, PT, R6, UR38, PT ;  /* 0x0000002606007c0c */ /* 0x000fda000bf46270 */
[----:B0-----:R-:W-:Y:S05]  /*e8d0*/  WARPSYNC.COLLECTIVE R15, `(.L_x_304) ;  /* 0x000000000f087348 */ /* 0x001fea0003c00000 */
[----:B------:R1:W2:Y:S02]  /*e8e0*/  SHFL.IDX P6, R14, R13, R12, R11 ;  /* 0x0000000c0d0e7389 */ /* 0x0002a400000c000b */
[----:B012---:R-:W-:Y:S01]  /*e8f0*/  ENDCOLLECTIVE ;  /* 0x000000000000791b */ /* 0x007fe20003800000 */
.L_x_304:
[----:B------:R-:W-:Y:S01]  /*e900*/  @P2 LOP3.LUT R16, R16, 0x40, RZ, 0xfc, !PT ;  /* 0x0000004010102812 */ /* 0x000fe200078efcff */
[----:B------:R-:W-:-:S03]  /*e910*/  IMAD.MOV.U32 R13, RZ, RZ, R4 ;  /* 0x000000ffff0d7224 */ /* 0x000fc600078e0004 */
[----:B------:R-:W-:Y:S01]  /*e920*/  LOP3.LUT R16, R16, 0xffffffdf, RZ, 0xc0, !PT ;  /* 0xffffffdf10107812 */ /* 0x000fe200078ec0ff */
[----:B------:R-:W-:-:S07]  /*e930*/  IMAD.MOV.U32 R2, RZ, RZ, R14 ;  /* 0x000000ffff027224 */ /* 0x000fce00078e000e */
[----:B------:R-:W-:Y:S05]  /*e940*/  WARPSYNC.COLLECTIVE R15, `(.L_x_305) ;  /* 0x000000000f087348 */ /* 0x000fea0003c00000 */
[----:B------:R0:W1:Y:S02]  /*e950*/  SHFL.IDX P6, R14, R13, R12, R11 ;  /* 0x0000000c0d0e7389 */ /* 0x00006400000c000b */
[----:B01----:R-:W-:Y:S01]  /*e960*/  ENDCOLLECTIVE ;  /* 0x000000000000791b */ /* 0x003fe20003800000 */
.L_x_305:
[----:B------:R-:W-:Y:S02]  /*e970*/  IMAD.MOV.U32 R13, RZ, RZ, R5 ;  /* 0x000000ffff0d7224 */ /* 0x000fe400078e0005 */
[----:B------:R-:W-:Y:S02]  /*e980*/  IMAD.MOV.U32 R12, RZ, RZ, 0x6 ;  /* 0x00000006ff0c7424 */ /* 0x000fe400078e00ff */
[----:B------:R-:W-:-:S07]  /*e990*/  IMAD.MOV.U32 R21, RZ, RZ, R14 ;  /* 0x000000ffff157224 */ /* 0x000fce00078e000e */
[----:B------:R-:W-:Y:S05]  /*e9a0*/  WARPSYNC.COLLECTIVE R15, `(.L_x_306) ;  /* 0x000000000f087348 */ /* 0x000fea0003c00000 */
[----:B------:R0:W1:Y:S02]  /*e9b0*/  SHFL.IDX P6, R14, R13, R12, R11 ;  /* 0x0000000c0d0e7389 */ /* 0x00006400000c000b */
[----:B01----:R-:W-:Y:S01]  /*e9c0*/  ENDCOLLECTIVE ;  /* 0x000000000000791b */ /* 0x003fe20003800000 */
.L_x_306:
[----:B------:R-:W-:-:S04]  /*e9d0*/  @!P2 LEA R21, P0, R8, R21, 0x1 ;  /* 0x000000150815a211 */ /* 0x000fc800078008ff */
[----:B------:R-:W-:Y:S01]  /*e9e0*/  @!P2 IADD3.X R20, RZ, R2, RZ, P0, !PT ;  /* 0x00000002ff14a210 */ /* 0x000fe200007fe4ff */
[----:B------:R-:W-:-:S04]  /*e9f0*/  @!P2 IMAD.MOV.U32 R2, RZ, RZ, R21 ;  /* 0x000000ffff02a224 */ /* 0x000fc800078e0015 */
[----:B------:R-:W-:Y:S02]  /*ea00*/  @!P2 IMAD.MOV.U32 R3, RZ, RZ, R20 ;  /* 0x000000ffff03a224 */ /* 0x000fe400078e0014 */
[----:B------:R-:W-:-:S03]  /*ea10*/  IMAD.MOV.U32 R13, RZ, RZ, R4 ;  /* 0x000000ffff0d7224 */ /* 0x000fc600078e0004 */
[----:B------:R-:W-:Y:S01]  /*ea20*/  @!PT LDS RZ, [RZ] ;  /* 0x00000000fffff984 */ /* 0x000fe20000000800 */
[----:B------:R-:W-:Y:S01]  /*ea30*/  @!PT LDS RZ, [RZ] ;  /* 0x00000000fffff984 */ /* 0x000fe20000000800 */
[----:B------:R-:W-:Y:S01]  /*ea40*/  @!PT LDS RZ, [RZ] ;  /* 0x00000000fffff984 */ /* 0x000fe20000000800 */
[----:B------:R0:W-:Y:S02]  /*ea50*/  @!P2 LDGSTS.E.BYPASS.LTC128B.128 [R10+0x1ac00], desc[UR48][R2.64], !P1 ;  /* 0x1ac00000020aafae */ /* 0x0001e4000c901d70 */
[----:B0-----:R-:W-:-:S07]  /*ea60*/  IMAD.MOV.U32 R2, RZ, RZ, R14 ;  /* 0x000000ffff027224 */ /* 0x001fce00078e000e */
[----:B------:R-:W-:Y:S05]  /*ea70*/  WARPSYNC.COLLECTIVE R15, `(.L_x_307) ;  /* 0x000000000f087348 */ /* 0x000fea0003c00000 */
[----:B------:R0:W1:Y:S02]  /*ea80*/  SHFL.IDX P6, R14, R13, R12, R11 ;  /* 0x0000000c0d0e7389 */ /* 0x00006400000c000b */
[----:B01----:R-:W-:Y:S01]  /*ea90*/  ENDCOLLECTIVE ;  /* 0x000000000000791b */ /* 0x003fe20003800000 */
.L_x_307:
[----:B------:R-:W-:-:S05]  /*eaa0*/  VIADD R3, R0, 0x60 ;  /* 0x0000006000037836 */ /* 0x000fca0000000000 */
[----:B------:R-:W-:Y:S01]  /*eab0*/  ISETP.GE.AND P2, PT, R3, UR38, PT ;  /* 0x0000002603007c0c */ /* 0x000fe2000bf46270 */
[----:B------:R-:W-:Y:S02]  /*eac0*/  IMAD.MOV.U32 R13, RZ, RZ, R5 ;  /* 0x000000ffff0d7224 */ /* 0x000fe400078e0005 */
[----:B------:R-:W-:-:S10]  /*ead0*/  IMAD.MOV.U32 R12, RZ, RZ, 0x7 ;  /* 0x00000007ff0c7424 */ /* 0x000fd400078e00ff */
[----:B------:R-:W-:Y:S02]  /*eae0*/  @P2 LOP3.LUT R16, R16, 0x20, RZ, 0xfc, !PT ;  /* 0x0000002010102812 */ /* 0x000fe400078efcff */
[----:B------:R-:W-:-:S04]  /*eaf0*/  MOV R15, R14 ;  /* 0x0000000e000f7202 */ /* 0x000fc80000000f00 */
[----:B------:R-:W-:-:S05]  /*eb00*/  @!P2 LEA R6, P0, R8, R15, 0x1 ;  /* 0x0000000f0806a211 */ /* 0x000fca00078008ff */
[----:B------:R-:W-:Y:S02]  /*eb10*/  @!P2 IMAD.X R15, RZ, RZ, R2, P0 ;  /* 0x000000ffff0fa224 */ /* 0x000fe400000e0602 */
[----:B------:R-:W-:Y:S02]  /*eb20*/  @!P2 IMAD.MOV.U32 R2, RZ, RZ, R6 ;  /* 0x000000ffff02a224 */ /* 0x000fe400078e0006 */
[----:B------:R-:W-:Y:S01]  /*eb30*/  @!P2 IMAD.MOV.U32 R3, RZ, RZ, R15 ;  /* 0x000000ffff03a224 */ /* 0x000fe200078e000f */
[----:B------:R-:W-:-:S04]  /*eb40*/  MOV R15, 0xffffffff ;  /* 0xffffffff000f7802 */ /* 0x000fc80000000f00 */
[----:B------:R-:W-:Y:S01]  /*eb50*/  @!PT LDS RZ, [RZ] ;  /* 0x00000000fffff984 */ /* 0x000fe20000000800 */
[----:B------:R-:W-:Y:S01]  /*eb60*/  @!PT LDS RZ, [RZ] ;  /* 0x00000000fffff984 */ /* 0x000fe20000000800 */
[----:B------:R-:W-:Y:S01]  /*eb70*/  @!PT LDS RZ, [RZ] ;  /* 0x00000000fffff984 */ /* 0x000fe20000000800 */
[----:B------:R0:W-:Y:S03]  /*eb80*/  @!P2 LDGSTS.E.BYPASS.LTC128B.128 [R10+0x1b400], desc[UR48][R2.64], !P1 ;  /* 0x1b400000020aafae */ /* 0x0001e6000c901d70 */
[----:B0-----:R-:W-:Y:S05]  /*eb90*/  WARPSYNC.COLLECTIVE R15, `(.L_x_308) ;  /* 0x000000000f087348 */ /* 0x001fea0003c00000 */
[----:B------:R1:W2:Y:S02]  /*eba0*/  SHFL.IDX P6, R14, R13, R12, R11 ;  /* 0x0000000c0d0e7389 */ /* 0x0002a400000c000b */
[----:B012---:R-:W-:Y:S01]  /*ebb0*/  ENDCOLLECTIVE ;  /* 0x000000000000791b */ /* 0x007fe20003800000 */
.L_x_308:
[----:B------:R-:W-:Y:S02]  /*ebc0*/  IMAD.MOV.U32 R13, RZ, RZ, R4 ;  /* 0x000000ffff0d7224 */ /* 0x000fe400078e0004 */
[----:B------:R-:W-:-:S07]  /*ebd0*/  IMAD.MOV.U32 R5, RZ, RZ, R14 ;  /* 0x000000ffff057224 */ /* 0x000fce00078e000e */
[----:B------:R-:W-:Y:S05]  /*ebe0*/  WARPSYNC.COLLECTIVE R15, `(.L_x_309) ;  /* 0x000000000f087348 */ /* 0x000fea0003c00000 */
[----:B------:R0:W1:Y:S02]  /*ebf0*/  SHFL.IDX P6, R14, R13, R12, R11 ;  /* 0x0000000c0d0e7389 */ /* 0x00006400000c000b */
[----:B01----:R-:W-:Y:S01]  /*ec00*/  ENDCOLLECTIVE ;  /* 0x000000000000791b */ /* 0x003fe20003800000 */
.L_x_309:
[----:B------:R-:W-:Y:S05]  /*ec10*/  BRA `(.L_x_310) ;  /* 0xffffffc000887947 */ /* 0x000fea000383ffff */
.L_x_237:
[----:B------:R-:W-:Y:S01]  /*ec20*/  BSSY B0, `(.L_x_311) ;  /* 0x0000008000007945 */ /* 0x000fe20003800000 */
[----:B------:R-:W-:Y:S02]  /*ec30*/  IMAD.MOV.U32 R13, RZ, RZ, R4 ;  /* 0x000000ffff0d7224 */ /* 0x000fe400078e0004 */
[----:B------:R-:W-:Y:S02]  /*ec40*/  IMAD.MOV.U32 R12, RZ, RZ, RZ ;  /* 0x000000ffff0c7224 */ /* 0x000fe400078e00ff */
[----:B------:R-:W-:Y:S02]  /*ec50*/  IMAD.MOV.U32 R11, RZ, RZ, 0x181f ;  /* 0x0000181fff0b7424 */ /* 0x000fe400078e00ff */
[----:B------:R-:W-:-:S07]  /*ec60*/  IMAD.MOV.U32 R15, RZ, RZ, -0x1 ;  /* 0xffffffffff0f7424 */ /* 0x000fce00078e00ff */
[----:B-----5:R-:W-:Y:S05]  /*ec70*/  WARPSYNC.COLLECTIVE R15, `(.L_x_312) ;  /* 0x000000000f087348 */ /* 0x020fea0003c00000 */
[----:B------:R0:W1:Y:S02]  /*ec80*/  SHFL.IDX P6, R14, R13, R12, R11 ;  /* 0x0000000c0d0e7389 */ /* 0x00006400000c000b */
[----:B01---5:R-:W-:Y:S01]  /*ec90*/  ENDCOLLECTIVE ;  /* 0x000000000000791b */ /* 0x023fe20003800000 */
.L_x_312:
[----:B------:R-:W-:Y:S05]  /*eca0*/  BSYNC B0 ;  /* 0x0000000000007941 */ /* 0x000fea0003800000 */
.L_x_311:
[----:B------:R-:W-:Y:S01]  /*ecb0*/  IMAD.MOV.U32 R13, RZ, RZ, R0 ;  /* 0x000000ffff0d7224 */ /* 0x000fe200078e0000 */
[----:B------:R-:W-:Y:S01]  /*ecc0*/  MOV R2, R14 ;  /* 0x0000000e00027202 */ /* 0x000fe20000000f00 */
[----:B------:R-:W-:Y:S01]  /*ecd0*/  IMAD.MOV.U32 R12, RZ, RZ, RZ ;  /* 0x000000ffff0c7224 */ /* 0x000fe200078e00ff */
[----:B------:R-:W-:Y:S01]  /*ece0*/  LOP3.LUT P2, RZ, R16, 0x800, RZ, 0xc0, !PT ;  /* 0x0000080010ff7812 */ /* 0x000fe2000784c0ff */
[----:B------:R-:W-:Y:S02]  /*ecf0*/  IMAD.MOV.U32 R11, RZ, RZ, 0x181f ;  /* 0x0000181fff0b7424 */ /* 0x000fe400078e00ff */
[----:B------:R-:W-:-:S10]  /*ed00*/  IMAD.MOV.U32 R15, RZ, RZ, -0x1 ;  /* 0xffffffffff0f7424 */ /* 0x000fd400078e00ff */
[----:B------:R-:W-:Y:S05]  /*ed10*/  WARPSYNC.COLLECTIVE R15, `(.L_x_313) ;  /* 0x000000000f087348 */ /* 0x000fea0003c00000 */
[----:B------:R0:W1:Y:S02]  /*ed20*/  SHFL.IDX P6, R14, R13, R12, R11 ;  /* 0x0000000c0d0e7389 */ /* 0x00006400000c000b */
[----:B01----:R-:W-:Y:S01]  /*ed30*/  ENDCOLLECTIVE ;  /* 0x000000000000791b */ /* 0x003fe20003800000 */
.L_x_313:
[----:B------:R-:W-:Y:S01]  /*ed40*/  MOV R13, R4 ;  /* 0x00000004000d7202 */ /* 0x000fe20000000f00 */
[----:B------:R-:W-:Y:S01]  /*ed50*/  IMAD.MOV.U32 R12, RZ, RZ, 0x1 ;  /* 0x00000001ff0c7424 */ /* 0x000fe200078e00ff */
[----:B------:R-:W-:-:S05]  /*ed60*/  @!P2 LEA R14, P0, R21, R14, 0x1 ;  /* 0x0000000e150ea211 */ /* 0x000fca00078008ff */
[----:B------:R-:W-:Y:S02]  /*ed70*/  @!P2 IMAD.X R3, RZ, RZ, R2, P0 ;  /* 0x000000ffff03a224 */ /* 0x000fe400000e0602 */
[----:B------:R-:W-:-:S07]  /*ed80*/  @!P2 IMAD.MOV.U32 R2, RZ, RZ, R14 ;  /* 0x000000ffff02a224 */ /* 0x000fce00078e000e */
[----:B------:R-:W-:Y:S05]  /*ed90*/  WARPSYNC.COLLECTIVE R15, `(.L_x_314) ;  /* 0x000000000f087348 */ /* 0x000fea0003c00000 */
[----:B------:R0:W1:Y:S02]  /*eda0*/  SHFL.IDX P6, R14, R13, R12, R11 ;  /* 0x0000000c0d0e7389 */ /* 0x00006400000c000b */
[----:B01----:R-:W-:Y:S01]  /*edb0*/  ENDCOLLECTIVE ;  /* 0x000000000000791b */ /* 0x003fe20003800000 */
.L_x_314:
[----:B------:R-:W-:Y:S01]  /*edc0*/  @!PT LDS RZ, [RZ] ;  /* 0x00000000fffff984 */ /* 0x000fe20000000800 */
[----:B------:R-:W-:Y:S01]  /*edd0*/  @!PT LDS RZ, [RZ] ;  /* 0x00000000fffff984 */ /* 0x000fe20000000800 */
[----:B------:R-:W-:Y:S01]  /*ede0*/  @!PT LDS RZ, [RZ] ;  /* 0x00000000fffff984 */ /* 0x000fe20000000800 */
[----:B------:R0:W-:Y:S04]  /*edf0*/  @!P2 LDGSTS.E.BYPASS.LTC128B.128 [R20+0x22400], desc[UR48][R2.64], !P5 ;  /* 0x224000000214afae */ /* 0x0001e8000e901d70 */
[----:B------:R0:W-:Y:S04]  /*ee00*/  @!P2 LDGSTS.E.BYPASS.LTC128B.128 [R20+0x26400], desc[UR48][R2.64+0x80], !P4 ;  /* 0x264000800214afae */ /* 0x0001e8000e101d70 */
[----:B------:R0:W-:Y:S01]  /*ee10*/  @!P2 LDGSTS.E.BYPASS.LTC128B.128 [R20+0x2a400], desc[UR48][R2.64+0x100], !P3 ;  /* 0x2a4001000214afae */ /* 0x0001e2000d901d70 */
[----:B------:R-:W-:-:S03]  /*ee20*/  IMAD.MOV.U32 R13, RZ, RZ, R0 ;  /* 0x000000ffff0d7224 */ /* 0x000fc600078e0000 */
[----:B------:R0:W-:Y:S01]  /*ee30*/  @!P2 LDGSTS.E.BYPASS.LTC128B.128 [R20+0x2e400], desc[UR48][R2.64+0x180], !P1 ;  /* 0x2e4001800214afae */ /* 0x0001e2000c901d70 */
[----:B------:R-:W-:Y:S01]  /*ee40*/  LOP3.LUT P2, RZ, R16, 0x200, RZ, 0xc0, !PT ;  /* 0x0000020010ff7812 */ /* 0x000fe2000784c0ff */
[----:B------:R-:W-:-:S12]  /*ee50*/  IMAD.MOV.U32 R5, RZ, RZ, R14 ;  /* 0x000000ffff057224 */ /* 0x000fd800078e000e */
[----:B0-----:R-:W-:Y:S05]  /*ee60*/  WARPSYNC.COLLECTIVE R15, `(.L_x_315) ;  /* 0x000000000f087348 */ /* 0x001fea0003c00000 */
[----:B------:R1:W2:Y:S02]  /*ee70*/  SHFL.IDX P6, R14, R13, R12, R11 ;  /* 0x0000000c0d0e7389 */ /* 0x0002a400000c000b */
[----:B012---:R-:W-:Y:S01]  /*ee80*/  ENDCOLLECTIVE ;  /* 0x000000000000791b */ /* 0x007fe20003800000 */
.L_x_315:
[----:B------:R-:W-:Y:S01]  /*ee90*/  MOV R13, R4 ;  /* 0x00000004000d7202 */ /* 0x000fe20000000f00 */
[----:B------:R-:W-:Y:S01]  /*eea0*/  IMAD.MOV.U32 R12, RZ, RZ, 0x2 ;  /* 0x00000002ff0c7424 */ /* 0x000fe200078e00ff */
[----:B------:R-:W-:-:S13]  /*eeb0*/  LOP3.LUT P6, RZ, R16, 0x400, RZ, 0xc0, !PT ;  /* 0x0000040010ff7812 */ /* 0x000fda00078cc0ff */
[----:B------:R-:W-:-:S05]  /*eec0*/  @!P6 LEA R14, P0, R21, R14, 0x1 ;  /* 0x0000000e150ee211 */ /* 0x000fca00078008ff */
[----:B------:R-:W-:Y:S02]  /*eed0*/  @!P6 IMAD.X R5, RZ, RZ, R5, P0 ;  /* 0x000000ffff05e224 */ /* 0x000fe400000e0605 */
[----:B------:R-:W-:Y:S02]  /*eee0*/  @!P6 IMAD.MOV.U32 R2, RZ, RZ, R14 ;  /* 0x000000ffff02e224 */ /* 0x000fe400078e000e */
[----:B------:R-:W-:-:S05]  /*eef0*/  @!P6 IMAD.MOV.U32 R3, RZ, RZ, R5 ;  /* 0x000000ffff03e224 */ /* 0x000fca00078e0005 */
[----:B------:R-:W-:Y:S01]  /*ef00*/  @!PT LDS RZ, [RZ] ;  /* 0x00000000fffff984 */ /* 0x000fe20000000800 */
[----:B------:R-:W-:Y:S01]  /*ef10*/  @!PT LDS RZ, [RZ] ;  /* 0x00000000fffff984 */ /* 0x000fe20000000800 */
[----:B------:R-:W-:Y:S01]  /*ef20*/  @!PT LDS RZ, [RZ] ;  /* 0x00000000fffff984 */ /* 0x000fe20000000800 */
[----:B------:R0:W-:Y:S04]  /*ef30*/  @!P6 LDGSTS.E.BYPASS.LTC128B.128 [R20+0x22c00], desc[UR48][R2.64], !P5 ;  /* 0x22c000000214efae */ /* 0x0001e8000e901d70 */
[----:B------:R0:W-:Y:S04]  /*ef40*/  @!P6 LDGSTS.E.BYPASS.LTC128B.128 [R20+0x26c00], desc[UR48][R2.64+0x80], !P4 ;  /* 0x26c000800214efae */ /* 0x0001e8000e101d70 */
[----:B------:R0:W-:Y:S04]  /*ef50*/  @!P6 LDGSTS.E.BYPASS.LTC128B.128 [R20+0x2ac00], desc[UR48][R2.64+0x100], !P3 ;  /* 0x2ac001000214efae */ /* 0x0001e8000d901d70 */
[----:B------:R0:W-:Y:S02]  /*ef60*/  @!P6 LDGSTS.E.BYPASS.LTC128B.128 [R20+0x2ec00], desc[UR48][R2.64+0x180], !P1 ;  /* 0x2ec001800214efae */ /* 0x0001e4000c901d70 */
[----:B0-----:R-:W-:Y:S05]  /*ef70*/  WARPSYNC.COLLECTIVE R15, `(.L_x_316) ;  /* 0x000000000f087348 */ /* 0x001fea0003c00000 */
[----:B------:R1:W2:Y:S02]  /*ef80*/  SHFL.IDX P6, R14, R13, R12, R11 ;  /* 0x0000000c0d0e7389 */ /* 0x0002a400000c000b */
[----:B012---:R-:W-:Y:S01]  /*ef90*/  ENDCOLLECTIVE ;  /* 0x000000000000791b */ /* 0x007fe20003800000 */
.L_x_316:
[----:B------:R-:W-:Y:S02]  /*efa0*/  IMAD.MOV.U32 R13, RZ, RZ, R0 ;  /* 0x000000ffff0d7224 */ /* 0x000fe400078e0000 */
[----:B------:R-:W-:-:S07]  /*efb0*/  IMAD.MOV.U32 R5, RZ, RZ, R14 ;  /* 0x000000ffff057224 */ /* 0x000fce00078e000e */
[----:B------:R-:W-:Y:S05]  /*efc0*/  WARPSYNC.COLLECTIVE R15, `(.L_x_317) ;  /* 0x000000000f087348 */ /* 0x000fea0003c00000 */
[----:B------:R0:W1:Y:S02]  /*efd0*/  SHFL.IDX P6, R14, R13, R12, R11 ;  /* 0x0000000c0d0e7389 */ /* 0x00006400000c000b */
[----:B01----:R-:W-:Y:S01]  /*efe0*/  ENDCOLLECTIVE ;  /* 0x000000000000791b */ /* 0x003fe20003800000 */
.L_x_317:
[----:B------:R-:W-:Y:S01]  /*eff0*/  MOV R13, R4 ;  /* 0x00000004000d7202 */ /* 0x000fe20000000f00 */
[----:B------:R-:W-:Y:S01]  /*f000*/  IMAD.MOV.U32 R12, RZ, RZ, 0x3 ;  /* 0x00000003ff0c7424 */ /* 0x000fe200078e00ff */
[----:B------:R-:W-:-:S05]  /*f010*/  @!P2 LEA R14, P0, R21, R14, 0x1 ;  /* 0x0000000e150ea211 */ /* 0x000fca00078008ff */
[----:B------:R-:W-:-:S08]  /*f020*/  @!P2 IMAD.MOV.U32 R2, RZ, RZ, R14 ;  /* 0x000000ffff02a224 */ /* 0x000fd000078e000e */
[----:B------:R-:W-:Y:S05]  /*f030*/  WARPSYNC.COLLECTIVE R15, `(.L_x_318) ;  /* 0x000000000f087348 */ /* 0x000fea0003c00000 */
[----:B------:R0:W1:Y:S02]  /*f040*/  SHFL.IDX P6, R14, R13, R12, R11 ;  /* 0x0000000c0d0e7389 */ /* 0x00006400000c000b */
[----:B01----:R-:W-:Y:S01]  /*f050*/  ENDCOLLECTIVE ;  /* 0x000000000000791b */ /* 0x003fe20003800000 */
.L_x_318:
[----:B------:R-:W-:-:S04]  /*f060*/  @!P2 IMAD.X R5, RZ, RZ, R5, P0 ;  /* 0x000000ffff05a224 */ /* 0x000fc800000e0605 */
[----:B------:R-:W-:-:S05]  /*f070*/  @!P2 IMAD.MOV.U32 R3, RZ, RZ, R5 ;  /* 0x000000ffff03a224 */ /* 0x000fca00078e0005 */
[----:B------:R-:W-:Y:S01]  /*f080*/  @!PT LDS RZ, [RZ] ;  /* 0x00000000fffff984 */ /* 0x000fe20000000800 */
[----:B------:R-:W-:Y:S01]  /*f090*/  @!PT LDS RZ, [RZ] ;  /* 0x00000000fffff984 */ /* 0x000fe20000000800 */
[----:B------:R-:W-:Y:S01]  /*f0a0*/  @!PT LDS RZ, [RZ] ;  /* 0x00000000fffff984 */ /* 0x000fe20000000800 */
[----:B------:R0:W-:Y:S01]  /*f0b0*/  @!P2 LDGSTS.E.BYPASS.LTC128B.128 [R20+0x23400], desc[UR48][R2.64], !P5 ;  /* 0x234000000214afae */ /* 0x0001e2000e901d70 */
[----:B------:R-:W-:-:S03]  /*f0c0*/  IMAD.MOV.U32 R13, RZ, RZ, R0 ;  /* 0x000000ffff0d7224 */ /* 0x000fc600078e0000 */
[----:B------:R0:W-:Y:S04]  /*f0d0*/  @!P2 LDGSTS.E.BYPASS.LTC128B.128 [R20+0x27400], desc[UR48][R2.64+0x80], !P4 ;  /* 0x274000800214afae */ /* 0x0001e8000e101d70 */
[----:B------:R0:W-:Y:S04]  /*f0e0*/  @!P2 LDGSTS.E.BYPASS.LTC128B.128 [R20+0x2b400], desc[UR48][R2.64+0x100], !P3 ;  /* 0x2b4001000214afae */ /* 0x0001e8000d901d70 */
[----:B------:R0:W-:Y:S01]  /*f0f0*/  @!P2 LDGSTS.E.BYPASS.LTC128B.128 [R20+0x2f400], desc[UR48][R2.64+0x180], !P1 ;  /* 0x2f4001800214afae */ /* 0x0001e2000c901d70 */
[----:B------:R-:W-:Y:S01]  /*f100*/  IMAD.MOV.U32 R5, RZ, RZ, R14 ;  /* 0x000000ffff057224 */ /* 0x000fe200078e000e */
[----:B------:R-:W-:-:S13]  /*f110*/  LOP3.LUT P2, RZ, R16, 0x80, RZ, 0xc0, !PT ;  /* 0x0000008010ff7812 */ /* 0x000fda000784c0ff */
[----:B0-----:R-:W-:Y:S05]  /*f120*/  WARPSYNC.COLLECTIVE R15, `(.L_x_319) ;  /* 0x000000000f087348 */ /* 0x001fea0003c00000 */
[----:B------:R1:W2:Y:S02]  /*f130*/  SHFL.IDX P6, R14, R13, R12, R11 ;  /* 0x0000000c0d0e7389 */ /* 0x0002a400000c000b */
[----:B012---:R-:W-:Y:S01]  /*f140*/  ENDCOLLECTIVE ;  /* 0x000000000000791b */ /* 0x007fe20003800000 */
.L_x_319:
        /* <DEDUP_REMOVED lines=17> */
.L_x_320:
[----:B------:R-:W-:Y:S02]  /*f260*/  IMAD.MOV.U32 R13, RZ, RZ, R0 ;  /* 0x000000ffff0d7224 */ /* 0x000fe400078e0000 */
[----:B------:R-:W-:-:S07]  /*f270*/  IMAD.MOV.U32 R5, RZ, RZ, R14 ;  /* 0x000000ffff057224 */ /* 0x000fce00078e000e */
[----:B------:R-:W-:Y:S05]  /*f280*/  WARPSYNC.COLLECTIVE R15, `(.L_x_321) ;  /* 0x000000000f087348 */ /* 0x000fea0003c00000 */
[----:B------:R0:W1:Y:S02]  /*f290*/  SHFL.IDX P6, R14, R13, R12, R11 ;  /* 0x0000000c0d0e7389 */ /* 0x00006400000c000b */
[----:B01----:R-:W-:Y:S01]  /*f2a0*/  ENDCOLLECTIVE ;  /* 0x000000000000791b */ /* 0x003fe20003800000 */
.L_x_321:
[----:B------:R-:W-:Y:S01]  /*f2b0*/  MOV R13, R4 ;  /* 0x00000004000d7202 */ /* 0x000fe20000000f00 */
[----:B------:R-:W-:Y:S01]  /*f2c0*/  IMAD.MOV.U32 R12, RZ, RZ, 0x5 ;  /* 0x00000005ff0c7424 */ /* 0x000fe200078e00ff */
[----:B------:R-:W-:-:S05]  /*f2d0*/  @!P2 LEA R14, P0, R21, R14, 0x1 ;  /* 0x0000000e150ea211 */ /* 0x000fca00078008ff */
[----:B------:R-:W-:-:S08]  /*f2e0*/  @!P2 IMAD.MOV.U32 R2, RZ, RZ, R14 ;  /* 0x000000ffff02a224 */ /* 0x000fd000078e000e */
[----:B------:R-:W-:Y:S05]  /*f2f0*/  WARPSYNC.COLLECTIVE R15, `(.L_x_322) ;  /* 0x000000000f087348 */ /* 0x000fea0003c00000 */
[----:B------:R0:W1:Y:S02]  /*f300*/  SHFL.IDX P6, R14, R13, R12, R11 ;  /* 0x0000000c0d0e7389 */ /* 0x00006400000c000b */
[----:B01----:R-:W-:Y:S01]  /*f310*/  ENDCOLLECTIVE ;  /* 0x000000000000791b */ /* 0x003fe20003800000 */
.L_x_322:
        /* <DEDUP_REMOVED lines=15> */
.L_x_323:
        /* <DEDUP_REMOVED lines=17> */
.L_x_324:
[----:B------:R-:W-:Y:S02]  /*f520*/  IMAD.MOV.U32 R13, RZ, RZ, R0 ;  /* 0x000000ffff0d7224 */ /* 0x000fe400078e0000 */
[----:B------:R-:W-:-:S07]  /*f530*/  IMAD.MOV.U32 R5, RZ, RZ, R14 ;  /* 0x000000ffff057224 */ /* 0x000fce00078e000e */
[----:B------:R-:W-:Y:S05]  /*f540*/  WARPSYNC.COLLECTIVE R15, `(.L_x_325) ;  /* 0x000000000f087348 */ /* 0x000fea0003c00000 */
[----:B------:R0:W1:Y:S02]  /*f550*/  SHFL.IDX P6, R14, R13, R12, R11 ;  /* 0x0000000c0d0e7389 */ /* 0x00006400000c000b */
[----:B01----:R-:W-:Y:S01]  /*f560*/  ENDCOLLECTIVE ;  /* 0x000000000000791b */ /* 0x003fe20003800000 */
.L_x_325:
[----:B------:R-:W-:Y:S01]  /*f570*/  MOV R13, R4 ;  /* 0x00000004000d7202 */ /* 0x000fe20000000f00 */
[----:B------:R-:W-:Y:S01]  /*f580*/  IMAD.MOV.U32 R12, RZ, RZ, 0x7 ;  /* 0x00000007ff0c7424 */ /* 0x000fe200078e00ff */
[----:B------:R-:W-:-:S05]  /*f590*/  @!P2 LEA R14, P0, R21, R14, 0x1 ;  /* 0x0000000e150ea211 */ /* 0x000fca00078008ff */
[----:B------:R-:W-:-:S08]  /*f5a0*/  @!P2 IMAD.MOV.U32 R2, RZ, RZ, R14 ;  /* 0x000000ffff02a224 */ /* 0x000fd000078e000e */
[----:B------:R-:W-:Y:S05]  /*f5b0*/  WARPSYNC.COLLECTIVE R15, `(.L_x_326) ;  /* 0x000000000f087348 */ /* 0x000fea0003c00000 */
[----:B------:R0:W1:Y:S02]  /*f5c0*/  SHFL.IDX P6, R14, R13, R12, R11 ;  /* 0x0000000c0d0e7389 */ /* 0x00006400000c000b */
[----:B01----:R-:W-:Y:S01]  /*f5d0*/  ENDCOLLECTIVE ;  /* 0x000000000000791b */ /* 0x003fe20003800000 */
.L_x_326:
        /* <DEDUP_REMOVED lines=10> */
[----:B------:R-:W-:-:S07]  /*f680*/  IMAD.MOV.U32 R5, RZ, RZ, R14 ;  /* 0x000000ffff057224 */ /* 0x000fce00078e000e */
[----:B0-----:R-:W-:Y:S05]  /*f690*/  WARPSYNC.COLLECTIVE R15, `(.L_x_327) ;  /* 0x000000000f087348 */ /* 0x001fea0003c00000 */
[----:B------:R1:W2:Y:S02]  /*f6a0*/  SHFL.IDX P6, R14, R13, R12, R11 ;  /* 0x0000000c0d0e7389 */ /* 0x0002a400000c000b */
[----:B012---:R-:W-:Y:S01]  /*f6b0*/  ENDCOLLECTIVE ;  /* 0x000000000000791b */ /* 0x007fe20003800000 */
.L_x_327:
[----:B------:R-:W-:Y:S05]  /*f6c0*/  BRA `(.L_x_328) ;  /* 0xffffffc0007c7947 */ /* 0x000fea000383ffff */
.L_x_239:
[----:B0-----:R-:W-:-:S04]  /*f6d0*/  IMAD.U32 R3, RZ, RZ, UR37 ;  /* 0x00000025ff037e24 */ /* 0x001fc8000f8e00ff */
[----:B------:R0:W1:Y:S03]  /*f6e0*/  SYNCS.PHASECHK.TRANS64.TRYWAIT P0, [R3+URZ+0x32420], R0 ;  /* 0x03242000030075a7 */ /* 0x000066000800017f */
[----:B-1----:R-:W-:Y:S05]  /*f6f0*/  @!P0 NANOSLEEP.SYNCS 0x989680 ;  /* 0x009896800000895d */ /* 0x002fea0003900000 */
[----:B------:R-:W1:Y:S02]  /*f700*/  @!P0 SYNCS.PHASECHK.TRANS64 P0, [R3+URZ+0x32420], R0 ;  /* 0x03242000030085a7 */ /* 0x000e64000800007f */
[----:B-1----:R-:W-:Y:S05]  /*f710*/  @!P0 BRA `(.L_x_239) ;  /* 0xfffffffc00ec8947 */ /* 0x002fea000383ffff */
[----:B------:R-:W-:Y:S05]  /*f720*/  BRA `(.L_x_329) ;  /* 0xffffffc000b87947 */ /* 0x000fea000383ffff */
.L_x_242:
[----:B0-----:R0:W1:Y:S02]  /*f730*/  SYNCS.PHASECHK.TRANS64.TRYWAIT P0, [R17+URZ+0x32460], R0 ;  /* 0x03246000110075a7 */ /* 0x001064000800017f */
[----:B-1----:R-:W-:Y:S05]  /*f740*/  @!P0 NANOSLEEP.SYNCS 0x989680 ;  /* 0x009896800000895d */ /* 0x002fea0003900000 */
[----:B------:R-:W1:Y:S02]  /*f750*/  @!P0 SYNCS.PHASECHK.TRANS64 P0, [R17+URZ+0x32460], R0 ;  /* 0x03246000110085a7 */ /* 0x000e64000800007f */
[----:B-1----:R-:W-:Y:S05]  /*f760*/  @!P0 BRA `(.L_x_242) ;  /* 0xfffffffc00f08947 */ /* 0x002fea000383ffff */
[----:B------:R-:W-:Y:S05]  /*f770*/  BRA `(.L_x_330) ;  /* 0xffffffc000c87947 */ /* 0x000fea000383ffff */
.L_x_243:
[----:B------:R-:W-:Y:S01]  /*f780*/  BSSY B0, `(.L_x_331) ;  /* 0x0000008000007945 */ /* 0x000fe20003800000 */
[----:B------:R-:W-:Y:S01]  /*f790*/  IMAD.MOV.U32 R13, RZ, RZ, R7 ;  /* 0x000000ffff0d7224 */ /* 0x000fe200078e0007 */
[----:B------:R-:W-:Y:S01]  /*f7a0*/  MOV R11, 0x181f ;  /* 0x0000181f000b7802 */ /* 0x000fe20000000f00 */
[----:B------:R-:W-:Y:S02]  /*f7b0*/  IMAD.MOV.U32 R12, RZ, RZ, RZ ;  /* 0x000000ffff0c7224 */ /* 0x000fe400078e00ff */
[----:B------:R-:W-:-:S07]  /*f7c0*/  IMAD.MOV.U32 R15, RZ, RZ, -0x1 ;  /* 0xffffffffff0f7424 */ /* 0x000fce00078e00ff */
[----:B------:R-:W-:Y:S05]  /*f7d0*/  WARPSYNC.COLLECTIVE R15, `(.L_x_332) ;  /* 0x000000000f087348 */ /* 0x000fea0003c00000 */
[----:B------:R0:W1:Y:S02]  /*f7e0*/  SHFL.IDX P6, R14, R13, R12, R11 ;  /* 0x0000000c0d0e7389 */ /* 0x00006400000c000b */
[----:B01----:R-:W-:Y:S01]  /*f7f0*/  ENDCOLLECTIVE ;  /* 0x000000000000791b */ /* 0x003fe20003800000 */
.L_x_332:
[----:B------:R-:W-:Y:S05]  /*f800*/  BSYNC B0 ;  /* 0x0000000000007941 */ /* 0x000fea0003800000 */
.L_x_331:
[----:B------:R-:W0:Y:S01]  /*f810*/  S2R R4, SR_TID.X ;  /* 0x0000000000047919 */ /* 0x000e220000002100 */
[----:B------:R-:W-:Y:S01]  /*f820*/  IMAD.MOV.U32 R13, RZ, RZ, R8 ;  /* 0x000000ffff0d7224 */ /* 0x000fe200078e0008 */
[----:B------:R-:W-:Y:S01]  /*f830*/  MOV R15, 0xffffffff ;  /* 0xffffffff000f7802 */ /* 0x000fe20000000f00 */
[----:B------:R-:W-:Y:S01]  /*f840*/  IMAD.MOV.U32 R12, RZ, RZ, RZ ;  /* 0x000000ffff0c7224 */ /* 0x000fe200078e00ff */
[C---:B------:R-:W-:Y:S01]  /*f850*/  LOP3.LUT P3, RZ, R29.reuse, 0x8000, RZ, 0xc0, !PT ;  /* 0x000080001dff7812 */ /* 0x040fe2000786c0ff */
[----:B------:R-:W-:Y:S01]  /*f860*/  IMAD.MOV.U32 R11, RZ, RZ, 0x181f ;  /* 0x0000181fff0b7424 */ /* 0x000fe200078e00ff */
[C---:B------:R-:W-:Y:S01]  /*f870*/  LOP3.LUT P2, RZ, R29.reuse, 0x1000, RZ, 0xc0, !PT ;  /* 0x000010001dff7812 */ /* 0x040fe2000784c0ff */
[----:B------:R-:W-:Y:S01]  /*f880*/  IMAD.MOV.U32 R3, RZ, RZ, R14 ;  /* 0x000000ffff037224 */ /* 0x000fe200078e000e */
[----:B------:R-:W-:-:S13]  /*f890*/  LOP3.LUT P1, RZ, R29, 0x80, RZ, 0xc0, !PT ;  /* 0x000000801dff7812 */ /* 0x000fda000782c0ff */
[----:B0-----:R-:W-:Y:S05]  /*f8a0*/  WARPSYNC.COLLECTIVE R15, `(.L_x_333) ;  /* 0x000000000f087348 */ /* 0x001fea0003c00000 */
[----:B------:R1:W2:Y:S02]  /*f8b0*/  SHFL.IDX P6, R14, R13, R12, R11 ;  /* 0x0000000c0d0e7389 */ /* 0x0002a400000c000b */
[----:B012---:R-:W-:Y:S01]  /*f8c0*/  ENDCOLLECTIVE ;  /* 0x000000000000791b */ /* 0x007fe20003800000 */
.L_x_333:
[----:B------:R-:W-:Y:S02]  /*f8d0*/  LOP3.LUT P4, RZ, R29, 0x4, RZ, 0xc0, !PT ;  /* 0x000000041dff7812 */ /* 0x000fe4000788c0ff */
        /* <DEDUP_REMOVED lines=9> */
.L_x_334:
[----:B------:R-:W-:-:S05]  /*f970*/  LOP3.LUT R4, R4, 0x38, RZ, 0xc0, !PT ;  /* 0x0000003804047812 */ /* 0x000fca00078ec0ff */
[----:B------:R-:W-:-:S05]  /*f980*/  IMAD.SHL.U32 R0, R4, 0x2, RZ ;  /* 0x0000000204007824 */ /* 0x000fca00078e00ff */
[----:B------:R-:W-:Y:S02]  /*f990*/  IADD3 R2, P0, R2, R0, RZ ;  /* 0x0000000002027210 */ /* 0x000fe40007f1e0ff */
[----:B------:R-:W-:-:S03]  /*f9a0*/  MOV R13, R8 ;  /* 0x00000008000d7202 */ /* 0x000fc60000000f00 */
[----:B------:R-:W-:-:S05]  /*f9b0*/  IMAD.X R3, RZ, RZ, R3, P0 ;  /* 0x000000ffff037224 */ /* 0x000fca00000e0603 */
        /* <DEDUP_REMOVED lines=15> */
.L_x_335:
[----:B------:R-:W-:Y:S02]  /*fab0*/  IMAD.MOV.U32 R13, RZ, RZ, R7 ;  /* 0x000000ffff0d7224 */ /* 0x000fe400078e0007 */
[----:B------:R-:W-:Y:S02]  /*fac0*/  IMAD.MOV.U32 R12, RZ, RZ, 0x2 ;  /* 0x00000002ff0c7424 */ /* 0x000fe400078e00ff */
[----:B------:R-:W-:-:S07]  /*fad0*/  IMAD.MOV.U32 R2, RZ, RZ, R14 ;  /* 0x000000ffff027224 */ /* 0x000fce00078e000e */
[----:B------:R-:W-:Y:S05]  /*fae0*/  WARPSYNC.COLLECTIVE R15, `(.L_x_336) ;  /* 0x000000000f087348 */ /* 0x000fea0003c00000 */
[----:B------:R0:W1:Y:S02]  /*faf0*/  SHFL.IDX P6, R14, R13, R12, R11 ;  /* 0x0000000c0d0e7389 */ /* 0x00006400000c000b */
[----:B01----:R-:W-:Y:S01]  /*fb00*/  ENDCOLLECTIVE ;  /* 0x000000000000791b */ /* 0x003fe20003800000 */
.L_x_336:
[----:B------:R-:W-:-:S05]  /*fb10*/  IADD3 R2, P0, R2, R0, RZ ;  /* 0x0000000002027210 */ /* 0x000fca0007f1e0ff */
[----:B------:R-:W-:-:S05]  /*fb20*/  IMAD.X R3, RZ, RZ, R3, P0 ;  /* 0x000000ffff037224 */ /* 0x000fca00000e0603 */
[----:B------:R-:W-:Y:S01]  /*fb30*/  @!PT LDS RZ, [RZ] ;  /* 0x00000000fffff984 */ /* 0x000fe20000000800 */
[----:B------:R-:W-:Y:S01]  /*fb40*/  @!PT LDS RZ, [RZ] ;  /* 0x00000000fffff984 */ /* 0x000fe20000000800 */
[----:B------:R-:W-:Y:S01]  /*fb50*/  @!PT LDS RZ, [RZ] ;  /* 0x00000000fffff984 */ /* 0x000fe20000000800 */
[----:B------:R-:W-:Y:S01]  /*fb60*/  LDGSTS.E.BYPASS.LTC128B.128 [R6+0xc00], desc[UR48][R2.64], !P3 ;  /* 0x00c0000002067fae */ /* 0x000fe2000d901d70 */
[----:B------:R-:W-:Y:S01]  /*fb70*/  IMAD.MOV.U32 R13, RZ, RZ, R8 ;  /* 0x000000ffff0d7224 */ /* 0x000fe200078e0008 */
[C---:B------:R-:W-:Y:S02]  /*fb80*/  LOP3.LUT P3, RZ, R29.reuse, 0x2000, RZ, 0xc0, !PT ;  /* 0x000020001dff7812 */ /* 0x040fe4000786c0ff */
        /* <DEDUP_REMOVED lines=10> */
.L_x_337:
[----:B------:R-:W-:Y:S02]  /*fc30*/  IMAD.MOV.U32 R13, RZ, RZ, R7 ;  /* 0x000000ffff0d7224 */ /* 0x000fe400078e0007 */
[----:B------:R-:W-:Y:S01]  /*fc40*/  IMAD.MOV.U32 R12, RZ, RZ, 0x3 ;  /* 0x00000003ff0c7424 */ /* 0x000fe200078e00ff */
[----:B------:R-:W-:-:S07]  /*fc50*/  MOV R2, R14 ;  /* 0x0000000e00027202 */ /* 0x000fce0000000f00 */
[----:B------:R-:W-:Y:S05]  /*fc60*/  WARPSYNC.COLLECTIVE R15, `(.L_x_338) ;  /* 0x000000000f087348 */ /* 0x000fea0003c00000 */
[----:B------:R0:W1:Y:S02]  /*fc70*/  SHFL.IDX P6, R14, R13, R12, R11 ;  /* 0x0000000c0d0e7389 */ /* 0x00006400000c000b */
[----:B01----:R-:W-:Y:S01]  /*fc80*/  ENDCOLLECTIVE ;  /* 0x000000000000791b */ /* 0x003fe20003800000 */
.L_x_338:
        /* <DEDUP_REMOVED lines=18> */
.L_x_339:
[----:B------:R-:W-:Y:S02]  /*fdb0*/  IMAD.MOV.U32 R13, RZ, RZ, R7 ;  /* 0x000000ffff0d7224 */ /* 0x000fe400078e0007 */
[----:B------:R-:W-:Y:S01]  /*fdc0*/  IMAD.MOV.U32 R12, RZ, RZ, 0x4 ;  /* 0x00000004ff0c7424 */ /* 0x000fe200078e00ff */
[----:B------:R-:W-:-:S07]  /*fdd0*/  MOV R2, R14 ;  /* 0x0000000e00027202 */ /* 0x000fce0000000f00 */
[----:B------:R-:W-:Y:S05]  /*fde0*/  WARPSYNC.COLLECTIVE R15, `(.L_x_340) ;  /* 0x000000000f087348 */ /* 0x000fea0003c00000 */
[----:B------:R0:W1:Y:S02]  /*fdf0*/  SHFL.IDX P6, R14, R13, R12, R11 ;  /* 0x0000000c0d0e7389 */ /* 0x00006400000c000b */
[----:B01----:R-:W-:Y:S01]  /*fe00*/  ENDCOLLECTIVE ;  /* 0x000000000000791b */ /* 0x003fe20003800000 */
.L_x_340:
        /* <DEDUP_REMOVED lines=17> */
.L_x_341:
[----:B------:R-:W-:Y:S02]  /*ff20*/  IMAD.MOV.U32 R13, RZ, RZ, R7 ;  /* 0x000000ffff0d7224 */ /* 0x000fe400078e0007 */
[----:B------:R-:W-:Y:S01]  /*ff30*/  IMAD.MOV.U32 R12, RZ, RZ, 0x5 ;  /* 0x00000005ff0c7424 */ /* 0x000fe200078e00ff */
[----:B------:R-:W-:-:S07]  /*ff40*/  MOV R2, R14 ;  /* 0x0000000e00027202 */ /* 0x000fce0000000f00 */
[----:B------:R-:W-:Y:S05]  /*ff50*/  WARPSYNC.COLLECTIVE R15, `(.L_x_342) ;  /* 0x000000000f087348 */ /* 0x000fea0003c00000 */
[----:B------:R0:W1:Y:S02]  /*ff60*/  SHFL.IDX P6, R14, R13, R12, R11 ;  /* 0x0000000c0d0e7389 */ /* 0x00006400000c000b */
[----:B01----:R-:W-:Y:S01]  /*ff70*/  ENDCOLLECTIVE ;  /* 0x000000000000791b */ /* 0x003fe20003800000 */
.L_x_342:
        /* <DEDUP_REMOVED lines=14> */
.L_x_343:
[----:B------:R-:W-:Y:S05]  /*10060*/  BRA `(.L_x_344) ;  /* 0xffffffc000887947 */ /* 0x000fea000383ffff */
.L_x_249:
[----:B0-----:R0:W1:Y:S02]  /*10070*/  SYNCS.PHASECHK.TRANS64.TRYWAIT P0, [R17+URZ+0x32440], R26 ;  /* 0x0324401a110075a7 */ /* 0x001064000800017f */
[----:B-1----:R-:W-:Y:S05]  /*10080*/  @!P0 NANOSLEEP.SYNCS 0x989680 ;  /* 0x009896800000895d */ /* 0x002fea0003900000 */
[----:B------:R-:W1:Y:S02]  /*10090*/  @!P0 SYNCS.PHASECHK.TRANS64 P0, [R17+URZ+0x32440], R26 ;  /* 0x0324401a110085a7 */ /* 0x000e64000800007f */
[----:B-1----:R-:W-:Y:S05]  /*100a0*/  @!P0 BRA `(.L_x_249) ;  /* 0xfffffffc00f08947 */ /* 0x002fea000383ffff */
[----:B------:R-:W-:Y:S05]  /*100b0*/  BRA `(.L_x_345) ;  /* 0xffffffc400947947 */ /* 0x000fea000383ffff */
.L_x_250:
        /* <DEDUP_REMOVED lines=8> */
.L_x_347:
[----:B------:R-:W-:Y:S05]  /*10140*/  BSYNC B1 ;  /* 0x0000000000017941 */ /* 0x000fea0003800000 */
.L_x_346:
        /* <DEDUP_REMOVED lines=9> */
.L_x_348:
[----:B------:R-:W-:Y:S02]  /*101e0*/  IMAD.MOV.U32 R13, RZ, RZ, R24 ;  /* 0x000000ffff0d7224 */ /* 0x000fe400078e0018 */
[----:B------:R-:W-:Y:S01]  /*101f0*/  IMAD.MOV.U32 R12, RZ, RZ, 0x1 ;  /* 0x00000001ff0c7424 */ /* 0x000fe200078e00ff */
[----:B------:R-:W-:-:S13]  /*10200*/  IADD3 R2, P0, R14, R0, RZ ;  /* 0x000000000e027210 */ /* 0x000fda0007f1e0ff */
[----:B------:R-:W-:Y:S05]  /*10210*/  WARPSYNC.COLLECTIVE R15, `(.L_x_349) ;  /* 0x000000000f087348 */ /* 0x000fea0003c00000 */
[----:B------:R0:W1:Y:S02]  /*10220*/  SHFL.IDX P6, R14, R13, R12, R11 ;  /* 0x0000000c0d0e7389 */ /* 0x00006400000c000b */
[----:B01----:R-:W-:Y:S01]  /*10230*/  ENDCOLLECTIVE ;  /* 0x000000000000791b */ /* 0x003fe20003800000 */
.L_x_349:
        /* <DEDUP_REMOVED lines=10> */
.L_x_350:
[----:B------:R-:W-:Y:S02]  /*102e0*/  IMAD.MOV.U32 R13, RZ, RZ, R24 ;  /* 0x000000ffff0d7224 */ /* 0x000fe400078e0018 */
[----:B------:R-:W-:Y:S01]  /*102f0*/  IMAD.MOV.U32 R12, RZ, RZ, 0x2 ;  /* 0x00000002ff0c7424 */ /* 0x000fe200078e00ff */
[----:B------:R-:W-:-:S13]  /*10300*/  IADD3 R2, P0, R14, R0, RZ ;  /* 0x000000000e027210 */ /* 0x000fda0007f1e0ff */
[----:B------:R-:W-:Y:S05]  /*10310*/  WARPSYNC.COLLECTIVE R15, `(.L_x_351) ;  /* 0x000000000f087348 */ /* 0x000fea0003c00000 */
[----:B------:R0:W1:Y:S02]  /*10320*/  SHFL.IDX P6, R14, R13, R12, R11 ;  /* 0x0000000c0d0e7389 */ /* 0x00006400000c000b */
[----:B01----:R-:W-:Y:S01]  /*10330*/  ENDCOLLECTIVE ;  /* 0x000000000000791b */ /* 0x003fe20003800000 */
.L_x_351:
        /* <DEDUP_REMOVED lines=10> */
.L_x_352:
[----:B------:R-:W-:Y:S02]  /*103e0*/  IMAD.MOV.U32 R13, RZ, RZ, R24 ;  /* 0x000000ffff0d7224 */ /* 0x000fe400078e0018 */
[----:B------:R-:W-:Y:S02]  /*103f0*/  IMAD.MOV.U32 R12, RZ, RZ, 0x3 ;  /* 0x00000003ff0c7424 */ /* 0x000fe400078e00ff */
[----:B------:R-:W-:-:S07]  /*10400*/  IMAD.MOV.U32 R10, RZ, RZ, R14 ;  /* 0x000000ffff0a7224 */ /* 0x000fce00078e000e */
[----:B------:R-:W-:Y:S05]  /*10410*/  WARPSYNC.COLLECTIVE R15, `(.L_x_353) ;  /* 0x000000000f087348 */ /* 0x000fea0003c00000 */
[----:B------:R0:W1:Y:S02]  /*10420*/  SHFL.IDX P6, R14, R13, R12, R11 ;  /* 0x0000000c0d0e7389 */ /* 0x00006400000c000b */
[----:B01----:R-:W-:Y:S01]  /*10430*/  ENDCOLLECTIVE ;  /* 0x000000000000791b */ /* 0x003fe20003800000 */
.L_x_353:
        /* <DEDUP_REMOVED lines=11> */
.L_x_354:
[----:B------:R-:W-:Y:S02]  /*104f0*/  IMAD.MOV.U32 R13, RZ, RZ, R24 ;  /* 0x000000ffff0d7224 */ /* 0x000fe400078e0018 */
[----:B------:R-:W-:Y:S02]  /*10500*/  IMAD.MOV.U32 R12, RZ, RZ, 0x4 ;  /* 0x00000004ff0c7424 */ /* 0x000fe400078e00ff */
[----:B------:R-:W-:-:S07]  /*10510*/  IMAD.MOV.U32 R2, RZ, RZ, R14 ;  /* 0x000000ffff027224 */ /* 0x000fce00078e000e */
[----:B------:R-:W-:Y:S05]  /*10520*/  WARPSYNC.COLLECTIVE R15, `(.L_x_355) ;  /* 0x000000000f087348 */ /* 0x000fea0003c00000 */
[----:B------:R0:W1:Y:S02]  /*10530*/  SHFL.IDX P6, R14, R13, R12, R11 ;  /* 0x0000000c0d0e7389 */ /* 0x00006400000c000b */
[----:B01----:R-:W-:Y:S01]  /*10540*/  ENDCOLLECTIVE ;  /* 0x000000000000791b */ /* 0x003fe20003800000 */
.L_x_355:
        /* <DEDUP_REMOVED lines=11> */
.L_x_356:
[----:B------:R-:W-:Y:S02]  /*10600*/  IMAD.MOV.U32 R13, RZ, RZ, R24 ;  /* 0x000000ffff0d7224 */ /* 0x000fe400078e0018 */
[----:B------:R-:W-:Y:S02]  /*10610*/  IMAD.MOV.U32 R12, RZ, RZ, 0x5 ;  /* 0x00000005ff0c7424 */ /* 0x000fe400078e00ff */
[----:B------:R-:W-:-:S07]  /*10620*/  IMAD.MOV.U32 R2, RZ, RZ, R14 ;  /* 0x000000ffff027224 */ /* 0x000fce00078e000e */
[----:B------:R-:W-:Y:S05]  /*10630*/  WARPSYNC.COLLECTIVE R15, `(.L_x_357) ;  /* 0x000000000f087348 */ /* 0x000fea0003c00000 */
[----:B------:R0:W1:Y:S02]  /*10640*/  SHFL.IDX P6, R14, R13, R12, R11 ;  /* 0x0000000c0d0e7389 */ /* 0x00006400000c000b */
[----:B01----:R-:W-:Y:S01]  /*10650*/  ENDCOLLECTIVE ;  /* 0x000000000000791b */ /* 0x003fe20003800000 */
.L_x_357:
        /* <DEDUP_REMOVED lines=11> */
.L_x_358:
[----:B------:R-:W-:Y:S05]  /*10710*/  BRA `(.L_x_359) ;  /* 0xffffffc000cc7947 */ /* 0x000fea000383ffff */
.L_x_255:
[----:B--2---:R2:W3:Y:S02]  /*10720*/  SYNCS.PHASECHK.TRANS64.TRYWAIT P0, [R17+URZ+0x32460], R26 ;  /* 0x0324601a110075a7 */ /* 0x0044e4000800017f */
[----:B---3--:R-:W-:Y:S05]  /*10730*/  @!P0 NANOSLEEP.SYNCS 0x989680 ;  /* 0x009896800000895d */ /* 0x008fea0003900000 */
[----:B------:R-:W3:Y:S02]  /*10740*/  @!P0 SYNCS.PHASECHK.TRANS64 P0, [R17+URZ+0x32460], R26 ;  /* 0x0324601a110085a7 */ /* 0x000ee4000800007f */
[----:B---3--:R-:W-:Y:S05]  /*10750*/  @!P0 BRA `(.L_x_255) ;  /* 0xfffffffc00f08947 */ /* 0x008fea000383ffff */
[----:B------:R-:W-:Y:S05]  /*10760*/  BRA `(.L_x_360) ;  /* 0xffffffc4001c7947 */ /* 0x000fea000383ffff */
.L_x_256:
        /* <DEDUP_REMOVED lines=8> */
.L_x_362:
[----:B------:R-:W-:Y:S05]  /*107f0*/  BSYNC B1 ;  /* 0x0000000000017941 */ /* 0x000fea0003800000 */
.L_x_361:
        /* <DEDUP_REMOVED lines=9> */
.L_x_363:
[----:B------:R-:W-:Y:S01]  /*10890*/  IMAD.MOV.U32 R13, RZ, RZ, R23 ;  /* 0x000000ffff0d7224 */ /* 0x000fe200078e0017 */
[----:B------:R-:W-:Y:S02]  /*108a0*/  MOV R12, 0x1 ;  /* 0x00000001000c7802 */ /* 0x000fe40000000f00 */
[----:B------:R-:W-:-:S13]  /*108b0*/  IADD3 R2, P0, R14, R0, RZ ;  /* 0x000000000e027210 */ /* 0x000fda0007f1e0ff */
[----:B------:R-:W-:Y:S05]  /*108c0*/  WARPSYNC.COLLECTIVE R15, `(.L_x_364) ;  /* 0x000000000f087348 */ /* 0x000fea0003c00000 */
[----:B------:R0:W1:Y:S02]  /*108d0*/  SHFL.IDX P6, R14, R13, R12, R11 ;  /* 0x0000000c0d0e7389 */ /* 0x00006400000c000b */
[----:B01----:R-:W-:Y:S01]  /*108e0*/  ENDCOLLECTIVE ;  /* 0x000000000000791b */ /* 0x003fe20003800000 */
.L_x_364:
        /* <DEDUP_REMOVED lines=13> */
.L_x_365:
[----:B------:R-:W-:Y:S02]  /*109c0*/  IMAD.MOV.U32 R13, RZ, RZ, R23 ;  /* 0x000000ffff0d7224 */ /* 0x000fe400078e0017 */
[----:B------:R-:W-:Y:S01]  /*109d0*/  IMAD.MOV.U32 R12, RZ, RZ, 0x2 ;  /* 0x00000002ff0c7424 */ /* 0x000fe200078e00ff */
[----:B------:R-:W-:-:S13]  /*109e0*/  IADD3 R2, P0, R14, R0, RZ ;  /* 0x000000000e027210 */ /* 0x000fda0007f1e0ff */
[----:B------:R-:W-:Y:S05]  /*109f0*/  WARPSYNC.COLLECTIVE R15, `(.L_x_366) ;  /* 0x000000000f087348 */ /* 0x000fea0003c00000 */
[----:B------:R0:W1:Y:S02]  /*10a00*/  SHFL.IDX P6, R14, R13, R12, R11 ;  /* 0x0000000c0d0e7389 */ /* 0x00006400000c000b */
[----:B01----:R-:W-:Y:S01]  /*10a10*/  ENDCOLLECTIVE ;  /* 0x000000000000791b */ /* 0x003fe20003800000 */
.L_x_366:
        /* <DEDUP_REMOVED lines=13> */
.L_x_367:
[----:B------:R-:W-:Y:S02]  /*10af0*/  IMAD.MOV.U32 R13, RZ, RZ, R23 ;  /* 0x000000ffff0d7224 */ /* 0x000fe400078e0017 */
[----:B------:R-:W-:Y:S01]  /*10b00*/  IMAD.MOV.U32 R12, RZ, RZ, 0x3 ;  /* 0x00000003ff0c7424 */ /* 0x000fe200078e00ff */
[----:B------:R-:W-:-:S13]  /*10b10*/  IADD3 R2, P0, R14, R0, RZ ;  /* 0x000000000e027210 */ /* 0x000fda0007f1e0ff */
[----:B------:R-:W-:Y:S05]  /*10b20*/  WARPSYNC.COLLECTIVE R15, `(.L_x_368) ;  /* 0x000000000f087348 */ /* 0x000fea0003c00000 */
[----:B------:R0:W1:Y:S02]  /*10b30*/  SHFL.IDX P6, R14, R13, R12, R11 ;  /* 0x0000000c0d0e7389 */ /* 0x00006400000c000b */
[----:B01----:R-:W-:Y:S01]  /*10b40*/  ENDCOLLECTIVE ;  /* 0x000000000000791b */ /* 0x003fe20003800000 */
.L_x_368:
        /* <DEDUP_REMOVED lines=13> */
.L_x_369:
[----:B------:R-:W-:Y:S02]  /*10c20*/  IMAD.MOV.U32 R13, RZ, RZ, R23 ;  /* 0x000000ffff0d7224 */ /* 0x000fe400078e0017 */
[----:B------:R-:W-:Y:S01]  /*10c30*/  IMAD.MOV.U32 R12, RZ, RZ, 0x4 ;  /* 0x00000004ff0c7424 */ /* 0x000fe200078e00ff */
[----:B------:R-:W-:-:S13]  /*10c40*/  IADD3 R2, P0, R14, R0, RZ ;  /* 0x000000000e027210 */ /* 0x000fda0007f1e0ff */
[----:B------:R-:W-:Y:S05]  /*10c50*/  WARPSYNC.COLLECTIVE R15, `(.L_x_370) ;  /* 0x000000000f087348 */ /* 0x000fea0003c00000 */
[----:B------:R0:W1:Y:S02]  /*10c60*/  SHFL.IDX P6, R14, R13, R12, R11 ;  /* 0x0000000c0d0e7389 */ /* 0x00006400000c000b */
[----:B01----:R-:W-:Y:S01]  /*10c70*/  ENDCOLLECTIVE ;  /* 0x000000000000791b */ /* 0x003fe20003800000 */
.L_x_370:
        /* <DEDUP_REMOVED lines=13> */
.L_x_371:
[----:B------:R-:W-:Y:S02]  /*10d50*/  IMAD.MOV.U32 R13, RZ, RZ, R23 ;  /* 0x000000ffff0d7224 */ /* 0x000fe400078e0017 */
[----:B------:R-:W-:Y:S01]  /*10d60*/  IMAD.MOV.U32 R12, RZ, RZ, 0x5 ;  /* 0x00000005ff0c7424 */ /* 0x000fe200078e00ff */
[----:B------:R-:W-:-:S07]  /*10d70*/  MOV R2, R14 ;  /* 0x0000000e00027202 */ /* 0x000fce0000000f00 */
[----:B------:R-:W-:Y:S05]  /*10d80*/  WARPSYNC.COLLECTIVE R15, `(.L_x_372) ;  /* 0x000000000f087348 */ /* 0x000fea0003c00000 */
[----:B------:R0:W1:Y:S02]  /*10d90*/  SHFL.IDX P6, R14, R13, R12, R11 ;  /* 0x0000000c0d0e7389 */ /* 0x00006400000c000b */
[----:B01----:R-:W-:Y:S01]  /*10da0*/  ENDCOLLECTIVE ;  /* 0x000000000000791b */ /* 0x003fe20003800000 */
.L_x_372:
        /* <DEDUP_REMOVED lines=14> */
.L_x_373:
[----:B------:R-:W-:Y:S05]  /*10e90*/  BRA `(.L_x_374) ;  /* 0xffffffc000647947 */ /* 0x000fea000383ffff */
.L_x_262:
[----:B0-----:R0:W3:Y:S02]  /*10ea0*/  SYNCS.PHASECHK.TRANS64.TRYWAIT P0, [R7+URZ+0x32420], R0 ;  /* 0x03242000070075a7 */ /* 0x0010e4000800017f */
[----:B---3--:R-:W-:Y:S05]  /*10eb0*/  @!P0 NANOSLEEP.SYNCS 0x989680 ;  /* 0x009896800000895d */ /* 0x008fea0003900000 */
[----:B------:R-:W3:Y:S02]  /*10ec0*/  @!P0 SYNCS.PHASECHK.TRANS64 P0, [R7+URZ+0x32420], R0 ;  /* 0x03242000070085a7 */ /* 0x000ee4000800007f */
[----:B---3--:R-:W-:Y:S05]  /*10ed0*/  @!P0 BRA `(.L_x_262) ;  /* 0xfffffffc00f08947 */ /* 0x008fea000383ffff */
[----:B------:R-:W-:Y:S05]  /*10ee0*/  BRA `(.L_x_375) ;  /* 0xffffffc400107947 */ /* 0x000fea000383ffff */
.L_x_263:
        /* <DEDUP_REMOVED lines=11> */
.L_x_377:
[----:B------:R-:W-:Y:S05]  /*10fa0*/  BSYNC B0 ;  /* 0x0000000000007941 */ /* 0x000fea0003800000 */
.L_x_376:
[----:B------:R-:W-:Y:S05]  /*10fb0*/  BRA `(.L_x_378) ;  /* 0xffffffc000f87947 */ /* 0x000fea000383ffff */
.L_x_266:
[----:B------:R-:W-:Y:S01]  /*10fc0*/  BSSY B1, `(.L_x_379) ;  /* 0x0000006000017945 */ /* 0x000fe20003800000 */
[----:B------:R-:W-:-:S07]  /*10fd0*/  IMAD.MOV.U32 R15, RZ, RZ, -0x1 ;  /* 0xffffffffff0f7424 */ /* 0x000fce00078e00ff */
[----:B012---:R-:W-:Y:S05]  /*10fe0*/  WARPSYNC.COLLECTIVE R15, `(.L_x_380) ;  /* 0x000000000f0c7348 */ /* 0x007fea0003c00000 */
[----:B------:R-:W-:Y:S02]  /*10ff0*/  ELECT P6, UR62, PT ;  /* 0x00000000003e782f */ /* 0x000fe400038c0000 */
[----:B------:R-:W-:Y:S01]  /*11000*/  MOV R14, UR62 ;  /* 0x0000003e000e7c02 */ /* 0x000fe20008000f00 */
[----:B012---:R-:W-:Y:S10]  /*11010*/  ENDCOLLECTIVE ;  /* 0x000000000000791b */ /* 0x007ff40003800000 */
.L_x_380:
[----:B------:R-:W-:Y:S05]  /*11020*/  BSYNC B1 ;  /* 0x0000000000017941 */ /* 0x000fea0003800000 */
.L_x_379:
[----:B------:R-:W-:Y:S05]  /*11030*/  BRA `(.L_x_381) ;  /* 0xffffffc000f07947 */ /* 0x000fea000383ffff */
.L_x_268:
[----:B0-----:R0:W3:Y:S02]  /*11040*/  SYNCS.PHASECHK.TRANS64.TRYWAIT P1, [R5+URZ+0x32440], R0 ;  /* 0x03244000050075a7 */ /* 0x0010e4000802017f */
[----:B---3--:R-:W-:Y:S05]  /*11050*/  @!P1 NANOSLEEP.SYNCS 0x989680 ;  /* 0x009896800000995d */ /* 0x008fea0003900000 */
[----:B------:R-:W3:Y:S02]  /*11060*/  @!P1 SYNCS.PHASECHK.TRANS64 P1, [R5+URZ+0x32440], R0 ;  /* 0x03244000050095a7 */ /* 0x000ee4000802007f */
[----:B---3--:R-:W-:Y:S05]  /*11070*/  @!P1 BRA `(.L_x_268) ;  /* 0xfffffffc00f09947 */ /* 0x008fea000383ffff */
[----:B------:R-:W-:Y:S05]  /*11080*/  BRA `(.L_x_382) ;  /* 0xffffffc400107947 */ /* 0x000fea000383ffff */
.L_x_270:
[----:B---3--:R3:W4:Y:S02]  /*11090*/  SYNCS.PHASECHK.TRANS64.TRYWAIT P1, [R3+URZ+0x32440], R2 ;  /* 0x03244002030075a7 */ /* 0x008724000802017f */
[----:B----4-:R-:W-:Y:S05]  /*110a0*/  @!P1 NANOSLEEP.SYNCS 0x989680 ;  /* 0x009896800000995d */ /* 0x010fea0003900000 */
[----:B------:R-:W4:Y:S02]  /*110b0*/  @!P1 SYNCS.PHASECHK.TRANS64 P1, [R3+URZ+0x32440], R2 ;  /* 0x03244002030095a7 */ /* 0x000f24000802007f */
[----:B----4-:R-:W-:Y:S05]  /*110c0*/  @!P1 BRA `(.L_x_270) ;  /* 0xfffffffc00f09947 */ /* 0x010fea000383ffff */
[----:B------:R-:W-:Y:S05]  /*110d0*/  BRA `(.L_x_383) ;  /* 0xffffffc4001c7947 */ /* 0x000fea000383ffff */
.L_x_272:
[----:B----4-:R4:W0:Y:S02]  /*110e0*/  SYNCS.PHASECHK.TRANS64.TRYWAIT P1, [R5+URZ+0x32460], R0 ;  /* 0x03246000050075a7 */ /* 0x010824000802017f */
[----:B0-----:R-:W-:Y:S05]  /*110f0*/  @!P1 NANOSLEEP.SYNCS 0x989680 ;  /* 0x009896800000995d */ /* 0x001fea0003900000 */
[----:B------:R-:W0:Y:S02]  /*11100*/  @!P1 SYNCS.PHASECHK.TRANS64 P1, [R5+URZ+0x32460], R0 ;  /* 0x03246000050095a7 */ /* 0x000e24000802007f */
[----:B0-----:R-:W-:Y:S05]  /*11110*/  @!P1 BRA `(.L_x_272) ;  /* 0xfffffffc00f09947 */ /* 0x001fea000383ffff */
[----:B------:R-:W-:Y:S05]  /*11120*/  BRA `(.L_x_384) ;  /* 0xffffffc400187947 */ /* 0x000fea000383ffff */
.L_x_385:
        /* <DEDUP_REMOVED lines=13> */
.L_x_6449:


//--------------------- .text._ZN7cutlass13device_kernelIN5flash11enable_sm90INS1_16FlashAttnFwdSm90INS1_25CollectiveMainloopFwdSm90ILi2EN4cute5tupleIJNS5_1CILi1EEES8_S8_EEENS6_IJNS7_ILi128EEENS7_ILi96EEENS7_ILi64EEEEEELi256ENS_6half_tEfNS_4arch4Sm90ELb0ELb0ELb1ELb1ELb1ELb0ELb0ELb1ELb0ELb1ELb0ELb0EEENS1_21CollectiveEpilogueFwdINS6_IJSA_NS7_ILi256EEESB_EEES9_SE_SG_Li256ELb1ELb1ELb0ELb0EEENS1_36VarlenDynamicPersistentTileSchedulerILi128ELi96ELi256ELi128ELb0ELb1ELb1ELb0ELb1ELb1EEEEEEEEEvNT_6ParamsE --------------------------
	.section	.text._ZN7cutlass13device_kernelIN5flash11enable_sm90INS1_16FlashAttnFwdSm90INS1_25CollectiveMainloopFwdSm90ILi2EN4cute5tupleIJNS5_1CILi1EEES8_S8_EEENS6_IJNS7_ILi128EEENS7_ILi96EEENS7_ILi64EEEEEELi256ENS_6half_tEfNS_4arch4Sm90ELb0ELb0ELb1ELb1ELb1ELb0ELb0ELb1ELb0ELb1ELb0ELb0EEENS1_21CollectiveEpilogueFwdINS6_IJSA_NS7_ILi256EEESB_EEES9_SE_SG_Li256ELb1ELb1ELb0ELb0EEENS1_36VarlenDynamicPersistentTileSchedulerILi128ELi96ELi256ELi128ELb0ELb1ELb1ELb0ELb1ELb1EEEEEEEEEvNT_6ParamsE,"ax",@progbits
	.align	128
.text._ZN7cutlass13device_kernelIN5flash11enable_sm90INS1_16FlashAttnFwdSm90INS1_25CollectiveMainloopFwdSm90ILi2EN4cute5tupleIJNS5_1CILi1EEES8_S8_EEENS6_IJNS7_ILi128EEENS7_ILi96EEENS7_ILi64EEEEEELi256ENS_6half_tEfNS_4arch4Sm90ELb0ELb0ELb1ELb1ELb1ELb0ELb0ELb1ELb0ELb1ELb0ELb0EEENS1_21CollectiveEpilogueFwdINS6_IJSA_NS7_ILi256EEESB_EEES9_SE_SG_Li256ELb1ELb1ELb0ELb0EEENS1_36VarlenDynamicPersistentTileSchedulerILi128ELi96ELi256ELi128ELb0ELb1ELb1ELb0ELb1ELb1EEEEEEEEEvNT_6ParamsE:
        .type           _ZN7cutlass13device_kernelIN5flash11enable_sm90INS1_16FlashAttnFwdSm90INS1_25CollectiveMainloopFwdSm90ILi2EN4cute5tupleIJNS5_1CILi1EEES8_S8_EEENS6_IJNS7_ILi128EEENS7_ILi96EEENS7_ILi64EEEEEELi256ENS_6half_tEfNS_4arch4Sm90ELb0ELb0ELb1ELb1ELb1ELb0ELb0ELb1ELb0ELb1ELb0ELb0EEENS1_21CollectiveEpilogueFwdINS6_IJSA_NS7_ILi256EEESB_EEES9_SE_SG_Li256ELb1ELb1ELb0ELb0EEENS1_36VarlenDynamicPersistentTileSchedulerILi128ELi96ELi256ELi128ELb0ELb1ELb1ELb0ELb1ELb1EEEEEEEEEvNT_6ParamsE,@function
        .size           _ZN7cutlass13device_kernelIN5flash11enable_sm90INS1_16FlashAttnFwdSm90INS1_25CollectiveMainloopFwdSm90ILi2EN4cute5tupleIJNS5_1CILi1EEES8_S8_EEENS6_IJNS7_ILi128EEENS7_ILi96EEENS7_ILi64EEEEEELi256ENS_6half_tEfNS_4arch4Sm90ELb0ELb0ELb1ELb1ELb1ELb0ELb0ELb1ELb0ELb1ELb0ELb0EEENS1_21CollectiveEpilogueFwdINS6_IJSA_NS7_ILi256EEESB_EEES9_SE_SG_Li256ELb1ELb1ELb0ELb0EEENS1_36VarlenDynamicPersistentTileSchedulerILi128ELi96ELi256ELi128ELb0ELb1ELb1ELb0ELb1ELb1EEEEEEEEEvNT_6ParamsE,(.L_x_6450 - _ZN7cutlass13device_kernelIN5flash11enable_sm90INS1_16FlashAttnFwdSm90INS1_25CollectiveMainloopFwdSm90ILi2EN4cute5tupleIJNS5_1CILi1EEES8_S8_EEENS6_IJNS7_ILi128EEENS7_ILi96EEENS7_ILi64EEEEEELi256ENS_6half_tEfNS_4arch4Sm90ELb0ELb0ELb1ELb1ELb1ELb0ELb0ELb1ELb0ELb1ELb0ELb0EEENS1_21CollectiveEpilogueFwdINS6_IJSA_NS7_ILi256EEESB_EEES9_SE_SG_Li256ELb1ELb1ELb0ELb0EEENS1_36VarlenDynamicPersistentTileSchedulerILi128ELi96ELi256ELi128ELb0ELb1ELb1ELb0ELb1ELb1EEEEEEEEEvNT_6ParamsE)
        .other          _ZN7cutlass13device_kernelIN5flash11enable_sm90INS1_16FlashAttnFwdSm90INS1_25CollectiveMainloopFwdSm90ILi2EN4cute5tupleIJNS5_1CILi1EEES8_S8_EEENS6_IJNS7_ILi128EEENS7_ILi96EEENS7_ILi64EEEEEELi256ENS_6half_tEfNS_4arch4Sm90ELb0ELb0ELb1ELb1ELb1ELb0ELb0ELb1ELb0ELb1ELb0ELb0EEENS1_21CollectiveEpilogueFwdINS6_IJSA_NS7_ILi256EEESB_EEES9_SE_SG_Li256ELb1ELb1ELb0ELb0EEENS1_36VarlenDynamicPersistentTileSchedulerILi128ELi96ELi256ELi128ELb0ELb1ELb1ELb0ELb1ELb1EEEEEEEEEvNT_6ParamsE,@"STO_CUDA_ENTRY STV_DEFAULT"
_ZN7cutlass13device_kernelIN5flash11enable_sm90INS1_16FlashAttnFwdSm90INS1_25CollectiveMainloopFwdSm90ILi2EN4cute5tupleIJNS5_1CILi1EEES8_S8_EEENS6_IJNS7_ILi128EEENS7_ILi96EEENS7_ILi64EEEEEELi256ENS_6half_tEfNS_4arch4Sm90ELb0ELb0ELb1ELb1ELb1ELb0ELb0ELb1ELb0ELb1ELb0ELb0EEENS1_21CollectiveEpilogueFwdINS6_IJSA_NS7_ILi256EEESB_EEES9_SE_SG_Li256ELb1ELb1ELb0ELb0EEENS1_36VarlenDynamicPersistentTileSchedulerILi128ELi96ELi256ELi128ELb0ELb1ELb1ELb0ELb1ELb1EEEEEEEEEvNT_6ParamsE:
        /* <DEDUP_REMOVED lines=45> */
.L_x_386:
        /* <DEDUP_REMOVED lines=22> */
.L_x_387:
        /* <DEDUP_REMOVED lines=18> */
.L_x_388:
        /* <DEDUP_REMOVED lines=22> */
.L_x_389:
        /* <DEDUP_REMOVED lines=23> */
.L_x_390:
        /* <DEDUP_REMOVED lines=8> */
.L_x_392:
[----:B------:R-:W-:-:S08]  /*08a0*/  NOP ;  /* 0x0000000000007918 */ /* 0x000fd00000000000 */
[----:B------:R-:W0:Y:S02]  /*08b0*/  USETMAXREG.TRY_ALLOC.CTAPOOL UP0, 0xe8 ;  /* 0x000000e8000079c8 */ /* 0x000e240008000600 */
[----:B0-----:R-:W-:-:S13]  /*08c0*/  PLOP3.LUT P0, PT, PT, PT, UP0, 0x80, 0x0 ;  /* 0x000000000000781c */ /* 0x001fda0003f0f008 */
[----:B------:R-:W-:Y:S05]  /*08d0*/  @!P0 BRA `(.L_x_392) ;  /* 0xfffffffc00f08947 */ /* 0x000fea000383ffff */
[----:B------:R-:W0:Y:S01]  /*08e0*/  S2R R0, SR_TID.X ;  /* 0x0000000000007919 */ /* 0x000e220000002100 */
[----:B------:R-:W1:Y:S01]  /*08f0*/  S2UR UR5, SR_CgaCtaId ;  /* 0x00000000000579c3 */ /* 0x000e620000008800 */
[----:B------:R-:W-:-:S07]  /*0900*/  UMOV UR4, 0x400 ;  /* 0x0000040000047882 */ /* 0x000fce0000000000 */
[----:B------:R-:W-:Y:S06]  /*0910*/  BAR.ARV 0x8, 0x180 ;  /* 0x0206000000007b1d */ /* 0x000fec0000002000 */
[----:B-1----:R-:W-:Y:S01]  /*0920*/  ULEA UR4, UR5, UR4, 0x18 ;  /* 0x0000000405047291 */ /* 0x002fe2000f8ec03f */
[----:B0-----:R-:W-:-:S04]  /*0930*/  SHF.R.U32.HI R0, RZ, 0x7, R0 ;  /* 0x00000007ff007819 */ /* 0x001fc80000011600 */
[----:B------:R-:W-:-:S13]  /*0940*/  ISETP.NE.AND P0, PT, R0, 0x1, PT ;  /* 0x000000010000780c */ /* 0x000fda0003f05270 */
[----:B------:R-:W-:Y:S08]  /*0950*/  @!P0 BAR.ARV 0x9, 0x100 ;  /* 0x0244000000008b1d */ /* 0x000ff00000002000 */
[----:B------:R-:W-:Y:S06]  /*0960*/  BAR.SYNC.DEFER_BLOCKING 0x5, 0x180 ;  /* 0x0146000000007b1d */ /* 0x000fec0000010000 */
[----:B------:R-:W0:Y:S01]  /*0970*/  LDS.128 R12, [UR4+0x228d0] ;  /* 0x0228d004ff0c7984 */ /* 0x000e220008000c00 */
[----:B------:R-:W-:Y:S01]  /*0980*/  ULDC UR4, c[0x0][0xc3c] ;  /* 0x00030f0000047ab9 */ /* 0x000fe20000000800 */
[----:B------:R-:W-:Y:S06]  /*0990*/  BAR.ARV 0x4, 0x180 ;  /* 0x0106000000007b1d */ /* 0x000fec0000002000 */
[----:B0-----:R-:W-:-:S13]  /*09a0*/  ISETP.GE.AND P0, PT, R15, UR4, PT ;  /* 0x000000040f007c0c */ /* 0x001fda000bf06270 */
[----:B------:R-:W-:Y:S05]  /*09b0*/  @P0 EXIT ;  /* 0x000000000000094d */ /* 0x000fea0003800000 */
[----:B------:R-:W0:Y:S01]  /*09c0*/  S2R R0, SR_TID.X ;  /* 0x0000000000007919 */ /* 0x000e220000002100 */
[----:B------:R-:W-:Y:S01]  /*09d0*/  R2UR UR5, R13 ;  /* 0x000000000d0572ca */ /* 0x000fe200000e0000 */
[----:B------:R-:W-:Y:S01]  /*09e0*/  ULOP3.LUT UR48, UR37, 0x1, URZ, 0xfc, !UPT ;  /* 0x0000000125307892 */ /* 0x000fe2000f8efc3f */
[----:B------:R-:W-:Y:S01]  /*09f0*/  R2UR UR6, R14 ;  /* 0x000000000e0672ca */ /* 0x000fe200000e0000 */
[----:B------:R-:W-:Y:S01]  /*0a00*/  UMOV UR47, URZ ;  /* 0x0000003f002f7c82 */ /* 0x000fe20008000000 */
[----:B------:R-:W-:Y:S01]  /*0a10*/  UMOV UR46, URZ ;  /* 0x0000003f002e7c82 */ /* 0x000fe20008000000 */
[----:B------:R-:W-:Y:S01]  /*0a20*/  UMOV UR36, URZ ;  /* 0x0000003f00247c82 */ /* 0x000fe20008000000 */
[----:B0-----:R-:W-:-:S05]  /*0a30*/  VIADD R209, R0, 0xffffff80 ;  /* 0xffffff8000d17836 */ /* 0x001fca0000000000 */
[----:B------:R-:W-:-:S04]  /*0a40*/  SHF.R.S32.HI R0, RZ, 0x1f, R209 ;  /* 0x0000001fff007819 */ /* 0x000fc800000114d1 */
[CC--:B------:R-:W-:Y:S02]  /*0a50*/  LEA.HI R3, R0.reuse, R209.reuse, RZ, 0x7 ;  /* 0x000000d100037211 */ /* 0x0c0fe400078f38ff */
[-C--:B------:R-:W-:Y:S02]  /*0a60*/  LEA.HI R4, R0, R209.reuse, RZ, 0x5 ;  /* 0x000000d100047211 */ /* 0x080fe400078f28ff */
[----:B------:R-:W-:Y:S02]  /*0a70*/  LOP3.LUT R2, R3, 0xffffff80, RZ, 0xc0, !PT ;  /* 0xffffff8003027812 */ /* 0x000fe400078ec0ff */
[----:B------:R-:W-:Y:S01]  /*0a80*/  SHF.R.S32.HI R200, RZ, 0x7, R3 ;  /* 0x00000007ffc87819 */ /* 0x000fe20000011403 */
[----:B------:R-:W-:Y:S02]  /*0a90*/  IMAD.SHL.U32 R6, R4, 0x20, RZ ;  /* 0x0000002004067824 */ /* 0x000fe400078e00ff */
[----:B------:R-:W-:Y:S01]  /*0aa0*/  IMAD.IADD R23, R209, 0x1, -R2 ;  /* 0x00000001d1177824 */ /* 0x000fe200078e0a02 */
[----:B------:R-:W-:-:S02]  /*0ab0*/  LEA.HI R2, R0, R209, RZ, 0x4 ;  /* 0x000000d100027211 */ /* 0x000fc400078f20ff */
[----:B------:R-:W-:Y:S02]  /*0ac0*/  LOP3.LUT R7, R6, 0xfffffc00, RZ, 0xc0, !PT ;  /* 0xfffffc0006077812 */ /* 0x000fe400078ec0ff */
[----:B------:R-:W-:Y:S02]  /*0ad0*/  SHF.R.S32.HI R8, RZ, 0x1f, R23 ;  /* 0x0000001fff087819 */ /* 0x000fe40000011417 */
[----:B------:R-:W-:Y:S02]  /*0ae0*/  SHF.R.S32.HI R5, RZ, 0x4, R2 ;  /* 0x00000004ff057819 */ /* 0x000fe40000011402 */
[----:B------:R-:W-:Y:S02]  /*0af0*/  LEA.HI R9, R8, R23, RZ, 0x2 ;  /* 0x0000001708097211 */ /* 0x000fe400078f10ff */
[----:B------:R-:W-:Y:S02]  /*0b00*/  LOP3.LUT R4, R2, 0x3fffff0, RZ, 0xc0, !PT ;  /* 0x03fffff002047812 */ /* 0x000fe400078ec0ff */
[----:B------:R-:W-:-:S02]  /*0b10*/  LEA.HI R6, R0, R209, RZ, 0x2 ;  /* 0x000000d100067211 */ /* 0x000fc400078f10ff */
[--C-:B------:R-:W-:Y:S01]  /*0b20*/  SHF.R.S32.HI R10, RZ, 0x2, R9.reuse ;  /* 0x00000002ff0a7819 */ /* 0x100fe20000011409 */
[----:B------:R-:W-:Y:S01]  /*0b30*/  IMAD.IADD R4, R209, 0x1, -R4 ;  /* 0x00000001d1047824 */ /* 0x000fe200078e0a04 */
[----:B------:R-:W-:Y:S02]  /*0b40*/  SHF.R.S32.HI R11, RZ, 0x1f, R9 ;  /* 0x0000001fff0b7819 */ /* 0x000fe40000011409 */
[----:B------:R-:W-:Y:S01]  /*0b50*/  LEA.HI R2, R2, R5, RZ, 0x1 ;  /* 0x0000000502027211 */ /* 0x000fe200078f08ff */
[----:B------:R-:W-:Y:S01]  /*0b60*/  IMAD R7, R4, 0x40, R7 ;  /* 0x0000004004077824 */ /* 0x000fe200078e0207 */
[----:B------:R-:W-:Y:S02]  /*0b70*/  LOP3.LUT R6, R6, 0xfffffffc, RZ, 0xc0, !PT ;  /* 0xfffffffc06067812 */ /* 0x000fe400078ec0ff */
[----:B------:R-:W-:Y:S02]  /*0b80*/  LEA.HI R11, R11, R10, RZ, 0x3 ;  /* 0x0000000a0b0b7211 */ /* 0x000fe400078f18ff */
[----:B------:R-:W-:Y:S01]  /*0b90*/  LEA.HI R0, R0, R209, RZ, 0x3 ;  /* 0x000000d100007211 */ /* 0x000fe200078f18ff */
[----:B------:R-:W-:Y:S01]  /*0ba0*/  IMAD.IADD R6, R209, 0x1, -R6 ;  /* 0x00000001d1067824 */ /* 0x000fe200078e0a06 */
[----:B------:R-:W-:-:S02]  /*0bb0*/  LOP3.LUT R2, R2, 0x1ffffffe, RZ, 0xc0, !PT ;  /* 0x1ffffffe02027812 */ /* 0x000fc400078ec0ff */
[----:B------:R-:W-:Y:S02]  /*0bc0*/  LOP3.LUT R11, R11, 0xfffffff8, RZ, 0xc0, !PT ;  /* 0xfffffff80b0b7812 */ /* 0x000fe400078ec0ff */
[----:B------:R-:W-:Y:S01]  /*0bd0*/  LEA.HI R8, R8, R23, RZ, 0x5 ;  /* 0x0000001708087211 */ /* 0x000fe200078f28ff */
[----:B------:R-:W-:Y:S01]  /*0be0*/  IMAD.IADD R2, R5, 0x1, -R2 ;  /* 0x0000000105027824 */ /* 0x000fe200078e0a02 */
[----:B------:R-:W-:Y:S01]  /*0bf0*/  LEA.HI R3, R3, R200, RZ, 0x1 ;  /* 0x000000c803037211 */ /* 0x000fe200078f08ff */
[----:B------:R-:W-:Y:S01]  /*0c00*/  IMAD.IADD R11, R10, 0x1, -R11 ;  /* 0x000000010a0b7824 */ /* 0x000fe200078e0a0b */
[----:B------:R-:W-:Y:S01]  /*0c10*/  LOP3.LUT R4, R0, 0xfffffff8, RZ, 0xc0, !PT ;  /* 0xfffffff800047812 */ /* 0x000fe200078ec0ff */
[----:B------:R-:W-:Y:S01]  /*0c20*/  IMAD R204, R2, 0x8, R7 ;  /* 0x0000000802cc7824 */ /* 0x000fe200078e0207 */
[----:B------:R-:W-:Y:S01]  /*0c30*/  SHF.R.S32.HI R8, RZ, 0x5, R8 ;  /* 0x00000005ff087819 */ /* 0x000fe20000011408 */
[----:B------:R-:W-:Y:S01]  /*0c40*/  IMAD.MOV.U32 R7, RZ, RZ, R15 ;  /* 0x000000ffff077224 */ /* 0x000fe200078e000f */
[----:B------:R-:W-:Y:S01]  /*0c50*/  LEA.HI R5, R6, R6, RZ, 0x1 ;  /* 0x0000000606057211 */ /* 0x000fe200078f08ff */
[----:B------:R-:W-:Y:S01]  /*0c60*/  IMAD.IADD R19, R209, 0x1, -R4 ;  /* 0x00000001d1137824 */ /* 0x000fe200078e0a04 */
[----:B------:R-:W-:Y:S01]  /*0c70*/  LOP3.LUT R3, R3, 0x3fffffe, RZ, 0xc0, !PT ;  /* 0x03fffffe03037812 */ /* 0x000fe200078ec0ff */
[----:B------:R-:W-:Y:S01]  /*0c80*/  IMAD R8, R8, 0x10, R11 ;  /* 0x0000001008087824 */ /* 0x000fe200078e020b */
[----:B------:R-:W-:Y:S01]  /*0c90*/  LOP3.LUT R5, R5, 0x1ffffffe, RZ, 0xc0, !PT ;  /* 0x1ffffffe05057812 */ /* 0x000fe200078ec0ff */
[----:B------:R-:W-:Y:S01]  /*0ca0*/  IMAD.SHL.U32 R2, R19, 0x8, RZ ;  /* 0x0000000813027824 */ /* 0x000fe200078e00ff */
[----:B------:R-:W-:-:S02]  /*0cb0*/  IADD3 R3, R200, -R3, RZ ;  /* 0x80000003c8037210 */ /* 0x000fc40007ffe0ff */
[----:B------:R-:W-:Y:S01]  /*0cc0*/  LOP3.LUT R202, R9, 0x7ffffffc, RZ, 0xc0, !PT ;  /* 0x7ffffffc09ca7812 */ /* 0x000fe200078ec0ff */
[----:B------:R-:W-:Y:S01]  /*0cd0*/  IMAD.IADD R6, R6, 0x1, -R5 ;  /* 0x0000000106067824 */ /* 0x000fe200078e0a05 */
[----:B------:R-:W-:Y:S01]  /*0ce0*/  SHF.R.S32.HI R22, RZ, 0x3, R0 ;  /* 0x00000003ff167819 */ /* 0x000fe20000011400 */
[----:B------:R-:W-:Y:S01]  /*0cf0*/  IMAD R201, R3, 0x40, R8 ;  /* 0x0000004003c97824 */ /* 0x000fe200078e0208 */
[----:B------:R-:W-:Y:S01]  /*0d00*/  SHF.R.S32.HI R208, RZ, 0x1f, R2 ;  /* 0x0000001fffd07819 */ /* 0x000fe20000011402 */
[C---:B------:R-:W-:Y:S02]  /*0d10*/  VIADD R17, R2.reuse, 0x40 ;  /* 0x0000004002117836 */ /* 0x040fe40000000000 */
[----:B------:R-:W-:Y:S01]  /*0d20*/  VIADD R16, R2, 0x80 ;  /* 0x0000008002107836 */ /* 0x000fe20000000000 */
[----:B------:R-:W-:Y:S01]  /*0d30*/  LEA R203, R6, R201, 0x3 ;  /* 0x000000c906cb7211 */ /* 0x000fe200078e18ff */
[----:B------:R-:W-:Y:S01]  /*0d40*/  VIADD R18, R2, 0xc0 ;  /* 0x000000c002127836 */ /* 0x000fe20000000000 */
[----:B------:R-:W-:Y:S01]  /*0d50*/  SHF.R.S32.HI R207, RZ, 0x1f, R17 ;  /* 0x0000001fffcf7819 */ /* 0x000fe20000011411 */
[----:B------:R-:W-:Y:S01]  /*0d60*/  IMAD.IADD R202, R23, 0x1, -R202 ;  /* 0x0000000117ca7824 */ /* 0x000fe200078e0aca */
[----:B------:R-:W-:-:S02]  /*0d70*/  SHF.R.S32.HI R206, RZ, 0x1f, R16 ;  /* 0x0000001fffce7819 */ /* 0x000fc40000011410 */
[----:B------:R-:W-:-:S07]  /*0d80*/  SHF.R.S32.HI R205, RZ, 0x1f, R18 ;  /* 0x0000001fffcd7819 */ /* 0x000fce0000011412 */
.L_x_438:
[----:B012---:R-:W0:Y:S01]  /*0d90*/  LDC.64 R4, c[0x0][0xc88] ;  /* 0x00032200ff047b82 */ /* 0x007e220000000a00 */
[----:B------:R-:W-:Y:S01]  /*0da0*/  ULDC.64 UR8, c[0x0][0xa28] ;  /* 0x00028a0000087ab9 */ /* 0x000fe20000000a00 */
[----:B------:R-:W-:Y:S01]  /*0db0*/  ULDC.64 UR10, c[0x0][0xa20] ;  /* 0x00028800000a7ab9 */ /* 0x000fe20000000a00 */
[----:B------:R-:W-:Y:S01]  /*0dc0*/  ULDC UR4, c[0x0][0x424] ;  /* 0x0001090000047ab9 */ /* 0x000fe20000000800 */
[----:B0-----:R-:W-:-:S06]  /*0dd0*/  IMAD.WIDE R4, R7, 0x4, R4 ;  /* 0x0000000407047825 */ /* 0x001fcc00078e0204 */
[----:B------:R-:W2:Y:S01]  /*0de0*/  LDG.E R4, desc[UR50][R4.64] ;  /* 0x0000003204047981 */ /* 0x000ea2000c1e1900 */
[----:B------:R-:W-:Y:S02]  /*0df0*/  UISETP.NE.U32.AND UP0, UPT, UR8, URZ, UPT ;  /* 0x0000003f0800728c */ /* 0x000fe4000bf05070 */
[----:B------:R-:W-:Y:S02]  /*0e00*/  UISETP.NE.U32.AND UP1, UPT, UR10, URZ, UPT ;  /* 0x0000003f0a00728c */ /* 0x000fe4000bf25070 */
[----:B------:R-:W-:Y:S02]  /*0e10*/  UISETP.NE.AND.EX UP0, UPT, UR9, URZ, UPT, UP0 ;  /* 0x0000003f0900728c */ /* 0x000fe4000bf05300 */
[----:B------:R-:W-:-:S04]  /*0e20*/  UISETP.NE.AND.EX UP1, UPT, UR11, URZ, UPT, UP1 ;  /* 0x0000003f0b00728c */ /* 0x000fc8000bf25310 */
[----:B------:R-:W-:Y:S02]  /*0e30*/  PLOP3.LUT P0, PT, PT, PT, UP0, 0x80, 0x0 ;  /* 0x000000000000781c */ /* 0x000fe40003f0f008 */
[----:B------:R-:W-:Y:S02]  /*0e40*/  PLOP3.LUT P1, PT, PT, PT, UP1, 0x80, 0x0 ;  /* 0x000000000000781c */ /* 0x000fe40003f2f018 */
[----:B--2---:R-:W-:-:S13]  /*0e50*/  R2UR UR38, R4 ;  /* 0x00000000042672ca */ /* 0x004fda00000e0000 */
[----:B------:R-:W-:Y:S02]  /*0e60*/  USHF.R.S32.HI UR39, URZ, 0x1f, UR38 ;  /* 0x0000001f3f277899 */ /* 0x000fe40008011426 */
[----:B------:R-:W-:Y:S02]  /*0e70*/  @UP0 ULEA UR8, UP2, UR38, UR8, 0x2 ;  /* 0x0000000826080291 */ /* 0x000fe4000f84103f */
[----:B------:R-:W-:Y:S02]  /*0e80*/  @UP1 ULEA UR10, UP3, UR38, UR10, 0x2 ;  /* 0x0000000a260a1291 */ /* 0x000fe4000f86103f */
[----:B------:R-:W-:Y:S02]  /*0e90*/  @UP0 ULEA.HI.X UR9, UR38, UR9, UR39, 0x2, UP2 ;  /* 0x0000000926090291 */ /* 0x000fe400090f1427 */
[----:B------:R-:W-:Y:S01]  /*0ea0*/  @UP1 ULEA.HI.X UR11, UR38, UR11, UR39, 0x2, UP3 ;  /* 0x0000000b260b1291 */ /* 0x000fe200098f1427 */
[----:B------:R-:W-:Y:S02]  /*0eb0*/  IMAD.U32 R4, RZ, RZ, UR8 ;  /* 0x00000008ff047e24 */ /* 0x000fe4000f8e00ff */
[----:B----4-:R-:W-:-:S02]  /*0ec0*/  IMAD.U32 R6, RZ, RZ, UR10 ;  /* 0x0000000aff067e24 */ /* 0x010fc4000f8e00ff */
[----:B------:R-:W-:Y:S01]  /*0ed0*/  IMAD.U32 R5, RZ, RZ, UR9 ;  /* 0x00000009ff057e24 */ /* 0x000fe2000f8e00ff */
[----:B------:R-:W-:Y:S01]  /*0ee0*/  ULDC.64 UR8, c[0x0][0x418] ;  /* 0x0001060000087ab9 */ /* 0x000fe20000000a00 */
[----:B------:R-:W-:-:S03]  /*0ef0*/  IMAD.U32 R7, RZ, RZ, UR11 ;  /* 0x0000000bff077e24 */ /* 0x000fc6000f8e00ff */
[----:B------:R-:W2:Y:S04]  /*0f00*/  @P0 LDG.E R4, desc[UR50][R4.64] ;  /* 0x0000003204040981 */ /* 0x000ea8000c1e1900 */
[----:B---3--:R-:W3:Y:S01]  /*0f10*/  @P1 LDG.E R6, desc[UR50][R6.64] ;  /* 0x0000003206061981 */ /* 0x008ee2000c1e1900 */
[----:B------:R-:W-:Y:S01]  /*0f20*/  UISETP.NE.U32.AND UP0, UPT, UR8, URZ, UPT ;  /* 0x0000003f0800728c */ /* 0x000fe2000bf05070 */
[----:B------:R-:W-:Y:S01]  /*0f30*/  CS2R R8, SRZ ;  /* 0x0000000000087805 */ /* 0x000fe2000001ff00 */
[----:B------:R-:W-:Y:S01]  /*0f40*/  UMOV UR40, UR5 ;  /* 0x0000000500287c82 */ /* 0x000fe20008000000 */
[----:B------:R-:W-:Y:S01]  /*0f50*/  ULDC UR5, c[0x0][0x2f0] ;  /* 0x0000bc0000057ab9 */ /* 0x000fe20000000800 */
[----:B------:R-:W-:Y:S01]  /*0f60*/  UISETP.NE.AND.EX UP0, UPT, UR9, URZ, UPT, UP0 ;  /* 0x0000003f0900728c */ /* 0x000fe2000bf05300 */
[----:B------:R-:W-:Y:S01]  /*0f70*/  IMAD.MOV.U32 R0, RZ, RZ, RZ ;  /* 0x000000ffff007224 */ /* 0x000fe200078e00ff */
[----:B------:R-:W-:Y:S01]  /*0f80*/  UMOV UR42, URZ ;  /* 0x0000003f002a7c82 */ /* 0x000fe20008000000 */
[----:B------:R-:W-:Y:S01]  /*0f90*/  UMOV UR41, UR6 ;  /* 0x0000000600297c82 */ /* 0x000fe20008000000 */
[----:B------:R-:W-:Y:S01]  /*0fa0*/  USEL UR4, UR4, 0x1, UP0 ;  /* 0x0000000104047887 */ /* 0x000fe20008000000 */
[----:B------:R-:W-:Y:S01]  /*0fb0*/  IMAD.MOV.U32 R150, RZ, RZ, RZ ;  /* 0x000000ffff967224 */ /* 0x000fe200078e00ff */
[----:B------:R-:W-:-:S02]  /*0fc0*/  CS2R R148, SRZ ;  /* 0x0000000000947805 */ /* 0x000fc4000001ff00 */
[----:B------:R-:W-:Y:S01]  /*0fd0*/  CS2R R146, SRZ ;  /* 0x0000000000927805 */ /* 0x000fe2000001ff00 */
[----:B------:R-:W-:Y:S01]  /*0fe0*/  UIMAD UR4, UR4, UR5, URZ ;  /* 0x00000005040472a4 */ /* 0x000fe2000f8e023f */
[----:B------:R-:W-:Y:S02]  /*0ff0*/  CS2R R144, SRZ ;  /* 0x0000000000907805 */ /* 0x000fe4000001ff00 */
[----:B------:R-:W-:Y:S02]  /*1000*/  CS2R R142, SRZ ;  /* 0x00000000008e7805 */ /* 0x000fe4000001ff00 */
[----:B------:R-:W-:Y:S02]  /*1010*/  CS2R R140, SRZ ;  /* 0x00000000008c7805 */ /* 0x000fe4000001ff00 */
[----:B------:R-:W-:Y:S02]  /*1020*/  CS2R R138, SRZ ;  /* 0x00000000008a7805 */ /* 0x000fe4000001ff00 */
[----:B------:R-:W-:-:S02]  /*1030*/  CS2R R136, SRZ ;  /* 0x0000000000887805 */ /* 0x000fc4000001ff00 */
[----:B------:R-:W-:Y:S02]  /*1040*/  CS2R R134, SRZ ;  /* 0x0000000000867805 */ /* 0x000fe4000001ff00 */
        /* <DEDUP_REMOVED lines=8> */
[----:B------:R-:W-:Y:S01]  /*10d0*/  CS2R R116, SRZ ;  /* 0x0000000000747805 */ /* 0x000fe2000001ff00 */
[----:B------:R-:W-:Y:S01]  /*10e0*/  IMAD.MOV.U32 R174, RZ, RZ, RZ ;  /* 0x000000ffffae7224 */ /* 0x000fe200078e00ff */
        /* <DEDUP_REMOVED lines=36> */
[----:B------:R-:W-:Y:S02]  /*1330*/  IMAD.MOV.U32 R160, RZ, RZ, RZ ;  /* 0x000000ffffa07224 */ /* 0x000fe400078e00ff */
[----:B------:R-:W-:Y:S01]  /*1340*/  IMAD.MOV.U32 R41, RZ, RZ, RZ ;  /* 0x000000ffff297224 */ /* 0x000fe200078e00ff */
[----:B--2---:R-:W-:-:S02]  /*1350*/  @P0 R2UR UR42, R4 ;  /* 0x00000000042a02ca */ /* 0x004fc400000e0000 */
[----:B------:R-:W-:Y:S02]  /*1360*/  PLOP3.LUT P0, PT, PT, PT, PT, 0x80, 0x0 ;  /* 0x000000000000781c */ /* 0x000fe40003f0f070 */
[----:B---3--:R-:W-:Y:S01]  /*1370*/  @P1 R2UR UR4, R6 ;  /* 0x00000000060412ca */ /* 0x008fe200000e0000 */
[----:B------:R-:W-:-:S14]  /*1380*/  @P1 BRA `(.L_x_393) ;  /* 0x0000000000341947 */ /* 0x000fdc0003800000 */
[----:B------:R-:W-:Y:S02]  /*1390*/  ULDC.64 UR6, c[0x0][0xa08] ;  /* 0x0002820000067ab9 */ /* 0x000fe40000000a00 */
[----:B------:R-:W-:-:S04]  /*13a0*/  ISETP.NE.U32.AND P1, PT, RZ, UR6, PT ;  /* 0x00000006ff007c0c */ /* 0x000fc8000bf25070 */
[----:B------:R-:W-:-:S13]  /*13b0*/  ISETP.NE.AND.EX P1, PT, RZ, UR7, PT, P1 ;  /* 0x00000007ff007c0c */ /* 0x000fda000bf25310 */
[----:B------:R-:W-:Y:S05]  /*13c0*/  @!P1 BRA `(.L_x_393) ;  /* 0x0000000000249947 */ /* 0x000fea0003800000 */
[----:B------:R-:W-:Y:S02]  /*13d0*/  ULDC.64 UR4, c[0x0][0xa08] ;  /* 0x0002820000047ab9 */ /* 0x000fe40000000a00 */
[----:B------:R-:W-:-:S06]  /*13e0*/  UIMAD.WIDE UR4, UR38, 0x4, UR4 ;  /* 0x00000004260478a5 */ /* 0x000fcc000f8e0204 */
[----:B------:R-:W-:Y:S01]  /*13f0*/  IMAD.U32 R4, RZ, RZ, UR4 ;  /* 0x00000004ff047e24 */ /* 0x000fe2000f8e00ff */
[----:B------:R-:W-:-:S05]  /*1400*/  MOV R5, UR5 ;  /* 0x0000000500057c02 */ /* 0x000fca0008000f00 */
[----:B------:R-:W2:Y:S04]  /*1410*/  LDG.E R6, desc[UR50][R4.64] ;  /* 0x0000003204067981 */ /* 0x000ea8000c1e1900 */
[----:B------:R-:W3:Y:S01]  /*1420*/  LDG.E R3, desc[UR50][R4.64+0x4] ;  /* 0x0000043204037981 */ /* 0x000ee2000c1e1900 */
[----:B--2---:R-:W-:Y:S02]  /*1430*/  R2UR UR4, R6 ;  /* 0x00000000060472ca */ /* 0x004fe400000e0000 */
[----:B---3--:R-:W-:-:S13]  /*1440*/  R2UR UR5, R3 ;  /* 0x00000000030572ca */ /* 0x008fda00000e0000 */
[----:B------:R-:W-:-:S12]  /*1450*/  UIADD3 UR4, -UR4, UR5, URZ ;  /* 0x0000000504047290 */ /* 0x000fd8000fffe13f */
.L_x_393:
[----:B------:R-:W-:Y:S01]  /*1460*/  UIADD3 UR42, -UR42, UR4, URZ ;  /* 0x000000042a2a7290 */ /* 0x000fe2000fffe13f */
[----:B------:R-:W-:Y:S01]  /*1470*/  IMAD.MOV.U32 R40, RZ, RZ, RZ ;  /* 0x000000ffff287224 */ /* 0x000fe200078e00ff */
[----:B------:R-:W-:Y:S01]  /*1480*/  CS2R R34, SRZ ;  /* 0x0000000000227805 */ /* 0x000fe2000001ff00 */
[----:B------:R-:W-:Y:S01]  /*1490*/  IMAD.MOV.U32 R161, RZ, RZ, RZ ;  /* 0x000000ffffa17224 */ /* 0x000fe200078e00ff */
[----:B------:R-:W-:Y:S01]  /*14a0*/  UISETP.GE.AND UP0, UPT, UR42, 0x1, UPT ;  /* 0x000000012a00788c */ /* 0x000fe2000bf06270 */
[----:B------:R-:W-:Y:S01]  /*14b0*/  CS2R R36, SRZ ;  /* 0x0000000000247805 */ /* 0x000fe2000001ff00 */
[----:B------:R-:W-:Y:S01]  /*14c0*/  UIADD3 UR4, UR42, 0x5f, URZ ;  /* 0x0000005f2a047890 */ /* 0x000fe2000fffe03f */
[----:B------:R-:W-:Y:S02]  /*14d0*/  CS2R R162, SRZ ;  /* 0x0000000000a27805 */ /* 0x000fe4000001ff00 */
[----:B------:R-:W-:Y:S01]  /*14e0*/  CS2R R32, SRZ ;  /* 0x0000000000207805 */ /* 0x000fe2000001ff00 */
[----:B------:R-:W-:Y:S01]  /*14f0*/  IMAD.MOV.U32 R10, RZ, RZ, RZ ;  /* 0x000000ffff0a7224 */ /* 0x000fe200078e00ff */
[----:B------:R-:W-:Y:S01]  /*1500*/  PLOP3.LUT P1, PT, PT, PT, UP0, 0x80, 0x0 ;  /* 0x000000000000781c */ /* 0x000fe20003f2f008 */
[----:B------:R-:W-:Y:S01]  /*1510*/  UIMAD.WIDE UR4, UR4, 0x2aaaaaab, URZ ;  /* 0x2aaaaaab040478a5 */ /* 0x000fe2000f8e023f */
[----:B------:R-:W-:-:S02]  /*1520*/  CS2R R26, SRZ ;  /* 0x00000000001a7805 */ /* 0x000fc4000001ff00 */
[----:B------:R-:W-:Y:S02]  /*1530*/  CS2R R28, SRZ ;  /* 0x00000000001c7805 */ /* 0x000fe4000001ff00 */
[----:B------:R-:W-:Y:S01]  /*1540*/  CS2R R24, SRZ ;  /* 0x0000000000187805 */ /* 0x000fe2000001ff00 */
[----:B------:R-:W-:-:S04]  /*1550*/  USHF.R.U32.HI UR43, URZ, 0x1f, UR5 ;  /* 0x0000001f3f2b7899 */ /* 0x000fc80008011605 */
[----:B------:R-:W-:Y:S02]  /*1560*/  ULEA.HI.SX32 UR43, UR5, UR43, 0x1c ;  /* 0x0000002b052b7291 */ /* 0x000fe4000f8fe23f */
[----:B------:R-:W-:Y:S10]  /*1570*/  @!P1 BRA `(.L_x_394) ;  /* 0x00000050001c9947 */ /* 0x000ff40003800000 */
[----:B------:R-:W0:Y:S01]  /*1580*/  SHFL.IDX PT, R0, R200, RZ, 0x1f ;  /* 0x00001fffc8007589 */ /* 0x000e2200000e0000 */
[----:B------:R-:W1:Y:S01]  /*1590*/  S2UR UR44, SR_CgaCtaId ;  /* 0x00000000002c79c3 */ /* 0x000e620000008800 */
[----:B------:R-:W-:Y:S01]  /*15a0*/  UMOV UR45, 0x400 ;  /* 0x00000400002d7882 */ /* 0x000fe20000000000 */
[----:B0-----:R-:W-:Y:S01]  /*15b0*/  R2UR UR4, R0 ;  /* 0x00000000000472ca */ /* 0x001fe200000e0000 */
[----:B-1----:R-:W-:-:S04]  /*15c0*/  ULEA UR45, UR44, UR45, 0x18 ;  /* 0x0000002d2c2d7291 */ /* 0x002fc8000f8ec03f */
[----:B------:R-:W-:-:S04]  /*15d0*/  UIADD3 UR6, UR45, 0x18400, URZ ;  /* 0x000184002d067890 */ /* 0x000fc8000fffe03f */
[----:B------:R-:W-:-:S04]  /*15e0*/  ULOP3.LUT UP0, URZ, UR6, 0x1bf, URZ, 0xc0, !UPT ;  /* 0x000001bf063f7892 */ /* 0x000fc8000f80c03f */
[----:B------:R-:W-:Y:S02]  /*15f0*/  ULEA.HI UR5, UR4, UR4, URZ, 0x1 ;  /* 0x0000000404057291 */ /* 0x000fe4000f8f083f */
[----:B------:R-:W-:Y:S02]  /*1600*/  PLOP3.LUT P0, PT, PT, PT, UP0, 0x80, 0x0 ;  /* 0x000000000000781c */ /* 0x000fe40003f0f008 */
[----:B------:R-:W-:-:S04]  /*1610*/  ULOP3.LUT UR5, UR5, 0x1e, URZ, 0xc0, !UPT ;  /* 0x0000001e05057892 */ /* 0x000fc8000f8ec03f */
[----:B------:R-:W-:-:S04]  /*1620*/  UIADD3 UR5, UR4, -UR5, URZ ;  /* 0x8000000504057290 */ /* 0x000fc8000fffe03f */
[----:B------:R-:W-:-:S04]  /*1630*/  ULEA UR5, UR5, UR6, 0xd ;  /* 0x0000000605057291 */ /* 0x000fc8000f8e683f */
[----:B------:R-:W-:-:S04]  /*1640*/  USHF.R.U32.HI UR5, URZ, 0x4, UR5 ;  /* 0x000000043f057899 */ /* 0x000fc80008011605 */
[----:B------:R-:W-:Y:S01]  /*1650*/  ULOP3.LUT UR49, UR5, 0x3fff, URZ, 0xc0, !UPT ;  /* 0x00003fff05317892 */ /* 0x000fe2000f8ec03f */
[----:B------:R-:W-:Y:S11]  /*1660*/  @!P0 BRA `(.L_x_395) ;  /* 0x0000000000408947 */ /* 0x000ff60003800000 */
        /* <DEDUP_REMOVED lines=16> */
.L_x_395:
[----:B------:R-:W-:Y:S01]  /*1770*/  ULEA.HI UR4, UR47, UR47, URZ, 0x1 ;  /* 0x0000002f2f047291 */ /* 0x000fe2000f8f083f */
[----:B------:R-:W0:Y:S03]  /*1780*/  S2R R20, SR_TID.X ;  /* 0x0000000000147919 */ /* 0x000e260000002100 */
[----:B------:R-:W-:-:S04]  /*1790*/  ULOP3.LUT UR4, UR4, 0xfffffffe, URZ, 0xc0, !UPT ;  /* 0xfffffffe04047892 */ /* 0x000fc8000f8ec03f */
[----:B------:R-:W-:-:S06]  /*17a0*/  UIADD3 UR4, UR47, -UR4, URZ ;  /* 0x800000042f047290 */ /* 0x000fcc000fffe03f */
[----:B------:R-:W-:-:S05]  /*17b0*/  IMAD.U32 R0, RZ, RZ, UR4 ;  /* 0x00000004ff007e24 */ /* 0x000fca000f8e00ff */
[----:B------:R-:W-:-:S04]  /*17c0*/  SHF.L.U32 R0, R0, 0x1f, RZ ;  /* 0x0000001f00007819 */ /* 0x000fc800000006ff */
[----:B------:R-:W1:Y:S01]  /*17d0*/  SYNCS.PHASECHK.TRANS64.TRYWAIT P0, [UR45+0x22800], R0 ;  /* 0x02280000ff0075a7 */ /* 0x000e62000800016d */
[----:B0-----:R-:W-:-:S05]  /*17e0*/  SHF.R.U32.HI R20, RZ, 0x7, R20 ;  /* 0x00000007ff147819 */ /* 0x001fca0000011614 */
[----:B------:R-:W-:Y:S01]  /*17f0*/  VIADD R7, R20, 0x8 ;  /* 0x0000000814077836 */ /* 0x000fe20000000000 */
[----:B-1----:R-:W-:Y:S06]  /*1800*/  @!P0 BRA `(.L_x_396) ;  /* 0x000000cc00948947 */ /* 0x002fec0003800000 */
.L_x_523:
[----:B0-----:R-:W-:Y:S01]  /*1810*/  IMAD.U32 R0, RZ, RZ, UR48 ;  /* 0x00000030ff007e24 */ /* 0x001fe2000f8e00ff */
[----:B------:R-:W-:Y:S05]  /*1820*/  WARPSYNC.ALL ;  /* 0x0000000000007948 */ /* 0x000fea0003800000 */
[----:B------:R0:W-:Y:S01]  /*1830*/  BAR.SYNC.DEFER_BLOCKING R7, 0x100 ;  /* 0x000400070000751d */ /* 0x0001e20000010000 */
[----:B------:R-:W-:-:S13]  /*1840*/  ISETP.NE.AND P0, PT, R0, 0x3, PT ;  /* 0x000000030000780c */ /* 0x000fda0003f05270 */
[----:B0-----:R-:W-:Y:S05]  /*1850*/  @!P0 BRA `(.L_x_397) ;  /* 0x0000000000048947 */ /* 0x001fea0003800000 */
[----:B------:R-:W-:Y:S01]  /*1860*/  BPT.TRAP 0x1 ;  /* 0x000000040000795c */ /* 0x000fe20000300000 */
.L_x_397:
[----:B------:R-:W-:Y:S01]  /*1870*/  ULEA UR22, UR36, UR45, 0x3 ;  /* 0x0000002d24167291 */ /* 0x000fe2000f8e183f */
[----:B------:R-:W-:-:S05]  /*1880*/  IMAD.U32 R8, RZ, RZ, UR46 ;  /* 0x0000002eff087e24 */ /* 0x000fca000f8e00ff */
[----:B------:R-:W-:-:S04]  /*1890*/  SHF.L.U32 R8, R8, 0x1f, RZ ;  /* 0x0000001f08087819 */ /* 0x000fc800000006ff */
[----:B------:R0:W1:Y:S01]  /*18a0*/  SYNCS.PHASECHK.TRANS64.TRYWAIT P1, [UR22+0x22830], R8 ;  /* 0x02283008ff0075a7 */ /* 0x0000620008020156 */
[----:B------:R-:W-:Y:S05]  /*18b0*/  @!P0 BRA `(.L_x_398) ;  /* 0x0000000000048947 */ /* 0x000fea0003800000 */
[----:B------:R-:W-:Y:S01]  /*18c0*/  BPT.TRAP 0x1 ;  /* 0x000000040000795c */ /* 0x000fe20000300000 */
.L_x_398:
[----:B-1----:R-:W-:Y:S05]  /*18d0*/  @P1 BRA `(.L_x_399) ;  /* 0x0000000000081947 */ /* 0x002fea0003800000 */
[----:B------:R-:W1:Y:S02]  /*18e0*/  SYNCS.PHASECHK.TRANS64.TRYWAIT P1, [UR22+0x22830], R8 ;  /* 0x02283008ff0075a7 */ /* 0x000e640008020156 */
[----:B-1----:R-:W-:Y:S05]  /*18f0*/  @!P1 BRA `(.L_x_400) ;  /* 0x000000cc00709947 */ /* 0x002fea0003800000 */
.L_x_399:
        /* <DEDUP_REMOVED lines=38> */
.L_x_401:
        /* <DEDUP_REMOVED lines=11> */
[----:B-1----:R-:W-:-:S02]  /*1c10*/  IMAD.U32 R3, RZ, RZ, UR6 ;  /* 0x00000006ff037e24 */ /* 0x002fc4000f8e00ff */
[----:B------:R-:W-:Y:S01]  /*1c20*/  FMUL.FTZ R27, R27, UR7 ;  /* 0x000000071b1b7c20 */ /* 0x000fe20008410000 */
[----:B------:R-:W-:Y:S01]  /*1c30*/  FMUL.FTZ R36, R36, UR7 ;  /* 0x0000000724247c20 */ /* 0x000fe20008410000 */
[----:B------:R-:W-:Y:S01]  /*1c40*/  FMUL.FTZ R30, R30, UR7 ;  /* 0x000000071e1e7c20 */ /* 0x000fe20008410000 */
[----:B------:R-:W-:Y:S01]  /*1c50*/  IMAD R3, R202, -0x2, R3 ;  /* 0xfffffffeca037824 */ /* 0x000fe200078e0203 */
[----:B------:R-:W1:Y:S01]  /*1c60*/  MUFU.TANH R25, R25 ;  /* 0x0000001900197308 */ /* 0x000e620000002400 */
[----:B------:R-:W-:Y:S01]  /*1c70*/  FMUL.FTZ R37, R37, UR7 ;  /* 0x0000000725257c20 */ /* 0x000fe20008410000 */
[----:B------:R-:W-:Y:S01]  /*1c80*/  FMUL.FTZ R31, R31, UR7 ;  /* 0x000000071f1f7c20 */ /* 0x000fe20008410000 */
[----:B------:R-:W-:Y:S01]  /*1c90*/  FMUL.FTZ R40, R40, UR7 ;  /* 0x0000000728287c20 */ /* 0x000fe20008410000 */
[C---:B------:R-:W-:Y:S01]  /*1ca0*/  ISETP.GT.AND P6, PT, R3.reuse, RZ, PT ;  /* 0x000000ff0300720c */ /* 0x040fe20003fc4270 */
[----:B------:R-:W-:Y:S01]  /*1cb0*/  FMUL.FTZ R34, R34, UR7 ;  /* 0x0000000722227c20 */ /* 0x000fe20008410000 */
[----:B------:R-:W-:Y:S01]  /*1cc0*/  ISETP.GT.AND P5, PT, R3, 0x1, PT ;  /* 0x000000010300780c */ /* 0x000fe20003fa4270 */
[----:B------:R-:W-:Y:S01]  /*1cd0*/  FMUL.FTZ R41, R41, UR7 ;  /* 0x0000000729297c20 */ /* 0x000fe20008410000 */
[----:B------:R-:W4:Y:S01]  /*1ce0*/  MUFU.TANH R28, R28 ;  /* 0x0000001c001c7308 */ /* 0x000f220000002400 */
[----:B------:R-:W-:Y:S01]  /*1cf0*/  ISETP.GT.AND P4, PT, R3, 0x8, PT ;  /* 0x000000080300780c */ /* 0x000fe20003f84270 */
[----:B------:R-:W-:Y:S01]  /*1d00*/  FMUL.FTZ R35, R35, UR7 ;  /* 0x0000000723237c20 */ /* 0x000fe20008410000 */
[----:B---3--:R-:W-:Y:S01]  /*1d10*/  FSEL R24, R24, -INF , P6 ;  /* 0xff80000018187808 */ /* 0x008fe20003000000 */
[----:B------:R-:W-:Y:S01]  /*1d20*/  FMUL.FTZ R44, R44, UR7 ;  /* 0x000000072c2c7c20 */ /* 0x000fe20008410000 */
[C---:B------:R-:W-:Y:S01]  /*1d30*/  ISETP.GT.AND P3, PT, R3.reuse, 0x9, PT ;  /* 0x000000090300780c */ /* 0x040fe20003f64270 */
[----:B------:R-:W-:Y:S01]  /*1d40*/  FMUL.FTZ R38, R38, UR7 ;  /* 0x0000000726267c20 */ /* 0x000fe20008410000 */
[----:B------:R-:W-:Y:S01]  /*1d50*/  ISETP.GT.AND P2, PT, R3, 0x10, PT ;  /* 0x000000100300780c */ /* 0x000fe20003f44270 */
[----:B------:R-:W3:Y:S01]  /*1d60*/  MUFU.TANH R29, R29 ;  /* 0x0000001d001d7308 */ /* 0x000ee20000002400 */
[----:B-1----:R-:W-:Y:S01]  /*1d70*/  FSEL R25, R25, -INF , P5 ;  /* 0xff80000019197808 */ /* 0x002fe20002800000 */
[----:B------:R-:W-:Y:S01]  /*1d80*/  FMUL.FTZ R45, R45, UR7 ;  /* 0x000000072d2d7c20 */ /* 0x000fe20008410000 */
[----:B------:R-:W-:Y:S01]  /*1d90*/  ISETP.GT.AND P1, PT, R3, 0x11, PT ;  /* 0x000000110300780c */ /* 0x000fe20003f24270 */
[----:B------:R-:W-:Y:S01]  /*1da0*/  FMUL.FTZ R39, R39, UR7 ;  /* 0x0000000727277c20 */ /* 0x000fe20008410000 */
[----:B------:R-:W-:Y:S01]  /*1db0*/  FMNMX.FTZ R9, R24, R25, !PT ;  /* 0x0000001918097209 */ /* 0x000fe20007810000 */
[----:B------:R-:W-:Y:S01]  /*1dc0*/  FMUL.FTZ R48, R48, UR7 ;  /* 0x0000000730307c20 */ /* 0x000fe20008410000 */
[----:B------:R-:W-:Y:S01]  /*1dd0*/  FMUL.FTZ R42, R42, UR7 ;  /* 0x000000072a2a7c20 */ /* 0x000fe20008410000 */
        /* <DEDUP_REMOVED lines=204> */
[----:B-1----:R-:W-:Y:S01]  /*2aa0*/  FADD.FTZ R13, R24, R25 ;  /* 0x00000019180d7221 */ /* 0x002fe20000010000 */
[--C-:B------:R-:W-:Y:S01]  /*2ab0*/  FFMA.FTZ R61, R61, UR10, -R10.reuse ;  /* 0x0000000a3d3d7c23 */ /* 0x100fe2000801080a */
[----:B------:R-:W-:Y:S01]  /*2ac0*/  FMNMX.FTZ R9, R51, R4, !PT ;  /* 0x0000000433097209 */ /* 0x000fe20007810000 */
[--C-:B------:R-:W-:Y:S01]  /*2ad0*/  FFMA.FTZ R64, R64, UR10, -R10.reuse ;  /* 0x0000000a40407c23 */ /* 0x100fe2000801080a */
[--C-:B------:R-:W-:Y:S01]  /*2ae0*/  FFMA.FTZ R65, R65, UR10, -R10.reuse ;  /* 0x0000000a41417c23 */ /* 0x100fe2000801080a */
[--C-:B------:R-:W-:Y:S01]  /*2af0*/  FFMA.FTZ R68, R68, UR10, -R10.reuse ;  /* 0x0000000a44447c23 */ /* 0x100fe2000801080a */
[----:B------:R-:W-:Y:S01]  /*2b00*/  FMNMX.FTZ R4, R54, R9, !PT ;  /* 0x0000000936047209 */ /* 0x000fe20007810000 */
[----:B------:R-:W-:Y:S01]  /*2b10*/  MUFU.EX2 R32, R32 ;  /* 0x0000002000207308 */ /* 0x000fe20000000800 */
[----:B------:R-:W-:Y:S01]  /*2b20*/  FFMA.FTZ R10, R69, UR10, -R10 ;  /* 0x0000000a450a7c23 */ /* 0x000fe2000801080a */
        /* <DEDUP_REMOVED lines=52> */
[----:B------:R1:W3:Y:S01]  /*2e70*/  MUFU.EX2 R12, R6 ;  /* 0x00000006000c7308 */ /* 0x0002e20000000800 */
[--C-:B------:R-:W-:Y:S01]  /*2e80*/  FFMA.FTZ R54, R54, UR10, -R11.reuse ;  /* 0x0000000a36367c23 */ /* 0x100fe2000801080b */
[--C-:B------:R-:W-:Y:S01]  /*2e90*/  FFMA.FTZ R55, R55, UR10, -R11.reuse ;  /* 0x0000000a37377c23 */ /* 0x100fe2000801080b */
[--C-:B------:R-:W-:Y:S01]  /*2ea0*/  FFMA.FTZ R58, R58, UR10, -R11.reuse ;  /* 0x0000000a3a3a7c23 */ /* 0x100fe2000801080b */
[--C-:B------:R-:W-:Y:S01]  /*2eb0*/  FFMA.FTZ R59, R59, UR10, -R11.reuse ;  /* 0x0000000a3b3b7c23 */ /* 0x100fe2000801080b */
[--C-:B------:R-:W-:Y:S01]  /*2ec0*/  FFMA.FTZ R62, R62, UR10, -R11.reuse ;  /* 0x0000000a3e3e7c23 */ /* 0x100fe2000801080b */
[--C-:B------:R-:W-:Y:S01]  /*2ed0*/  FFMA.FTZ R63, R63, UR10, -R11.reuse ;  /* 0x0000000a3f3f7c23 */ /* 0x100fe2000801080b */
[----:B------:R-:W-:Y:S01]  /*2ee0*/  FFMA.FTZ R66, R66, UR10, -R11 ;  /* 0x0000000a42427c23 */ /* 0x000fe2000801080b */
[----:B------:R-:W4:Y:S01]  /*2ef0*/  MUFU.EX2 R30, R30 ;  /* 0x0000001e001e7308 */ /* 0x000f220000000800 */
[----:B-1----:R-:W-:Y:S01]  /*2f00*/  FADD.FTZ R6, R28, R13 ;  /* 0x0000000d1c067221 */ /* 0x002fe20000010000 */
[--C-:B------:R-:W-:Y:S01]  /*2f10*/  FFMA.FTZ R67, R67, UR10, -R11.reuse ;  /* 0x0000000a43437c23 */ /* 0x100fe2000801080b */
[--C-:B------:R-:W-:Y:S01]  /*2f20*/  FFMA.FTZ R70, R70, UR10, -R11.reuse ;  /* 0x0000000a46467c23 */ /* 0x100fe2000801080b */
[----:B------:R-:W-:Y:S01]  /*2f30*/  FFMA.FTZ R11, R71, UR10, -R11 ;  /* 0x0000000a470b7c23 */ /* 0x000fe2000801080b */
[----:B------:R-:W-:-:S03]  /*2f40*/  FADD.FTZ R13, R29, R6 ;  /* 0x000000061d0d7221 */ /* 0x000fc60000010000 */
[----:B------:R-:W1:Y:S01]  /*2f50*/  MUFU.EX2 R31, R31 ;  /* 0x0000001f001f7308 */ /* 0x000e620000000800 */
[----:B------:R-:W-:Y:S01]  /*2f60*/  FADD.FTZ R6, R32, R13 ;  /* 0x0000000d20067221 */ /* 0x000fe20000010000 */
[----:B---3--:R-:W-:Y:S01]  /*2f70*/  FADD.FTZ R13, R5, R12 ;  /* 0x0000000c050d7221 */ /* 0x008fe20000010000 */
[----:B------:R-:W-:Y:S02]  /*2f80*/  F2FP.F16.F32.PACK_AB R153, R12, R5 ;  /* 0x000000050c99723e */ /* 0x000fe400000000ff */
[----:B------:R-:W-:-:S03]  /*2f90*/  FADD.FTZ R15, R33, R6 ;  /* 0x00000006210f7221 */ /* 0x000fc60000010000 */
[----:B------:R-:W3:Y:S01]  /*2fa0*/  MUFU.EX2 R34, R34 ;  /* 0x0000002200227308 */ /* 0x000ee20000000800 */
[----:B----4-:R-:W-:Y:S01]  /*2fb0*/  FADD.FTZ R6, R30, R13 ;  /* 0x0000000d1e067221 */ /* 0x010fe20000010000 */
[----:B------:R-:W-:-:S04]  /*2fc0*/  FADD.FTZ R10, R36, R15 ;  /* 0x0000000f240a7221 */ /* 0x000fc80000010000 */
[----:B------:R-:W-:Y:S02]  /*2fd0*/  FADD.FTZ R15, R37, R10 ;  /* 0x0000000a250f7221 */ /* 0x000fe40000010000 */
[----:B------:R-:W4:Y:S01]  /*2fe0*/  MUFU.EX2 R35, R35 ;  /* 0x0000002300237308 */ /* 0x000f220000000800 */
[C---:B-1----:R-:W-:Y:S01]  /*2ff0*/  FADD.FTZ R13, R31.reuse, R6 ;  /* 0x000000061f0d7221 */ /* 0x042fe20000010000 */
[----:B------:R-:W-:Y:S01]  /*3000*/  FADD.FTZ R10, R40, R15 ;  /* 0x0000000f280a7221 */ /* 0x000fe20000010000 */
[----:B------:R-:W-:-:S03]  /*3010*/  F2FP.F16.F32.PACK_AB R155, R31, R30 ;  /* 0x0000001e1f9b723e */ /* 0x000fc600000000ff */
[----:B------:R-:W-:Y:S02]  /*3020*/  FADD.FTZ R15, R41, R10 ;  /* 0x0000000a290f7221 */ /* 0x000fe40000010000 */
        /* <DEDUP_REMOVED lines=58> */
[----:B-1----:R-:W-:Y:S01]  /*33d0*/  FADD.FTZ R10, R68, R15 ;  /* 0x0000000f440a7221 */ /* 0x002fe20000010000 */
[----:B------:R-:W-:-:S06]  /*33e0*/  F2FP.F16.F32.PACK_AB R174, R9, R68 ;  /* 0x0000004409ae723e */ /* 0x000fcc00000000ff */
[----:B------:R-:W1:Y:S01]  /*33f0*/  MUFU.EX2 R67, R67 ;  /* 0x0000004300437308 */ /* 0x000e620000000800 */
[----:B---3--:R-:W-:Y:S01]  /*3400*/  FADD.FTZ R13, R63, R6 ;  /* 0x000000063f0d7221 */ /* 0x008fe20000010000 */
[----:B------:R-:W-:Y:S01]  /*3410*/  FADD.FTZ R6, R9, R10 ;  /* 0x0000000a09067221 */ /* 0x000fe20000010000 */
[----:B------:R-:W-:-:S05]  /*3420*/  F2FP.F16.F32.PACK_AB R171, R63, R62 ;  /* 0x0000003e3fab723e */ /* 0x000fca00000000ff */
[----:B------:R-:W3:Y:S01]  /*3430*/  MUFU.EX2 R70, R70 ;  /* 0x0000004600467308 */ /* 0x000ee20000000800 */
[----:B----4-:R-:W-:-:S07]  /*3440*/  FADD.FTZ R10, R66, R13 ;  /* 0x0000000d420a7221 */ /* 0x010fce0000010000 */
[----:B------:R-:W4:Y:S01]  /*3450*/  MUFU.EX2 R11, R11 ;  /* 0x0000000b000b7308 */ /* 0x000f220000000800 */
[C---:B-1----:R-:W-:Y:S01]  /*3460*/  FADD.FTZ R5, R67.reuse, R10 ;  /* 0x0000000a43057221 */ /* 0x042fe20000010000 */
[----:B------:R-:W-:-:S03]  /*3470*/  F2FP.F16.F32.PACK_AB R173, R67, R66 ;  /* 0x0000004243ad723e */ /* 0x000fc600000000ff */
[----:B---3--:R-:W-:-:S04]  /*3480*/  FADD.FTZ R10, R70, R5 ;  /* 0x00000005460a7221 */ /* 0x008fc80000010000 */
[C---:B----4-:R-:W-:Y:S01]  /*3490*/  FADD.FTZ R5, R11.reuse, R10 ;  /* 0x0000000a0b057221 */ /* 0x050fe20000010000 */
[----:B------:R-:W-:Y:S01]  /*34a0*/  F2FP.F16.F32.PACK_AB R175, R11, R70 ;  /* 0x000000460baf723e */ /* 0x000fe200000000ff */
[----:B------:R-:W-:Y:S06]  /*34b0*/  @!P0 BRA `(.L_x_402) ;  /* 0x0000000000048947 */ /* 0x000fec0003800000 */
[----:B------:R-:W-:Y:S01]  /*34c0*/  BPT.TRAP 0x1 ;  /* 0x000000040000795c */ /* 0x000fe20000300000 */
.L_x_402:
[----:B------:R1:W3:Y:S01]  /*34d0*/  SYNCS.PHASECHK.TRANS64.TRYWAIT P1, [UR22+0x22850], R8 ;  /* 0x02285008ff0075a7 */ /* 0x0002e20008020156 */
[----:B------:R-:W-:Y:S05]  /*34e0*/  @!P0 BRA `(.L_x_403) ;  /* 0x0000000000048947 */ /* 0x000fea0003800000 */
[----:B------:R-:W-:Y:S01]  /*34f0*/  BPT.TRAP 0x1 ;  /* 0x000000040000795c */ /* 0x000fe20000300000 */
.L_x_403:
[----:B---3--:R-:W-:Y:S05]  /*3500*/  @P1 BRA `(.L_x_404) ;  /* 0x0000000000081947 */ /* 0x008fea0003800000 */
[----:B------:R-:W3:Y:S02]  /*3510*/  SYNCS.PHASECHK.TRANS64.TRYWAIT P1, [UR22+0x22850], R8 ;  /* 0x02285008ff0075a7 */ /* 0x000ee40008020156 */
[----:B---3--:R-:W-:Y:S05]  /*3520*/  @!P1 BRA `(.L_x_405) ;  /* 0x000000b0007c9947 */ /* 0x008fea0003800000 */
.L_x_404:
        /* <DEDUP_REMOVED lines=43> */
.L_x_406:
[----:B------:R-:W4:Y:S01]  /*37e0*/  S2UR UR6, SR_CgaCtaId ;  /* 0x00000000000679c3 */ /* 0x000f220000008800 */
[----:B------:R-:W-:Y:S02]  /*37f0*/  UISETP.GE.AND UP0, UPT, UR42, 0x61, UPT ;  /* 0x000000612a00788c */ /* 0x000fe4000bf06270 */
[----:B------:R-:W-:-:S04]  /*3800*/  UIADD3 UR22, UR22, 0x22860, URZ ;  /* 0x0002286016167890 */ /* 0x000fc8000fffe03f */
[----:B------:R-:W-:Y:S01]  /*3810*/  PLOP3.LUT P1, PT, PT, PT, UP0, 0x80, 0x0 ;  /* 0x000000000000781c */ /* 0x000fe20003f2f008 */
[----:B----4-:R-:W-:-:S09]  /*3820*/  UPRMT UR22, UR6, 0x654, UR22 ;  /* 0x0000065406167896 */ /* 0x010fd20008000016 */
[----:B------:R-:W-:Y:S03]  /*3830*/  SYNCS.ARRIVE.TRANS64.RED.A1T0 RZ, [UR22], RZ ;  /* 0x000000ffffff79a7 */ /* 0x000fe60008100416 */
[----:B------:R-:W-:Y:S05]  /*3840*/  @!P1 BRA `(.L_x_407) ;  /* 0x0000002000dc9947 */ /* 0x000fea0003800000 */
[----:B---3--:R-:W-:Y:S01]  /*3850*/  IMAD.MOV.U32 R9, RZ, RZ, R4 ;  /* 0x000000ffff097224 */ /* 0x008fe200078e0004 */
[----:B------:R-:W-:Y:S01]  /*3860*/  UIADD3 UR43, UR43, -0x2, URZ ;  /* 0xfffffffe2b2b7890 */ /* 0x000fe2000fffe03f */
[----:B01----:R-:W-:Y:S01]  /*3870*/  IMAD.MOV.U32 R8, RZ, RZ, R3 ;  /* 0x000000ffff087224 */ /* 0x003fe200078e0003 */
[----:B------:R-:W-:Y:S01]  /*3880*/  ULDC UR25, c[0x0][0x9d8] ;  /* 0x0002760000197ab9 */ /* 0x000fe20000000800 */
[----:B------:R-:W-:-:S09]  /*3890*/  ULDC UR22, c[0x0][0x988] ;  /* 0x0002620000167ab9 */ /* 0x000fd20000000800 */
.L_x_418:
        /* <DEDUP_REMOVED lines=8> */
[----:B01----:R-:W-:Y:S11]  /*3920*/  @!P0 BRA `(.L_x_408) ;  /* 0x0000000000048947 */ /* 0x003ff60003800000 */
[----:B------:R-:W-:Y:S01]  /*3930*/  BPT.TRAP 0x1 ;  /* 0x000000040000795c */ /* 0x000fe20000300000 */
.L_x_408:
        /* <DEDUP_REMOVED lines=9> */
.L_x_409:
[----:B-1----:R-:W-:Y:S05]  /*39d0*/  @P2 BRA `(.L_x_410) ;  /* 0x0000000000082947 */ /* 0x002fea0003800000 */
[----:B------:R-:W1:Y:S02]  /*39e0*/  SYNCS.PHASECHK.TRANS64.TRYWAIT P2, [UR24+0x22830], R7 ;  /* 0x02283007ff0075a7 */ /* 0x000e640008040158 */
[----:B-1----:R-:W-:Y:S05]  /*39f0*/  @!P2 BRA `(.L_x_411) ;  /* 0x000000ac0060a947 */ /* 0x002fea0003800000 */
.L_x_410:
[----:B------:R-:W-:Y:S01]  /*3a00*/  UIMAD UR6, UR36, 0x300, UR20 ;  /* 0x00000300240678a4 */ /* 0x000fe2000f8e0214 */
[----:B------:R-:W-:Y:S01]  /*3a10*/  WARPGROUP.ARRIVE ;  /* 0x00000000000079c5 */ /* 0x000fe20000000000 */
[----:B------:R-:W-:Y:S01]  /*3a20*/  UMOV UR7, 0x40000040 ;  /* 0x4000004000077882 */ /* 0x000fe20000000000 */
[----:B------:R-:W-:Y:S01]  /*3a30*/  UMOV UR11, 0x40000040 ;  /* 0x40000040000b7882 */ /* 0x000fe20000000000 */
[----:B------:R-:W-:-:S03]  /*3a40*/  UIADD3 UR10, UR6, 0x2, URZ ;  /* 0x00000002060a7890 */ /* 0x000fc6000fffe03f */
[----:B-1----:R-:W1:Y:S01]  /*3a50*/  S2R R0, SR_TID.X ;  /* 0x0000000000007919 */ /* 0x002e620000002100 */
[----:B------:R-:W-:Y:S01]  /*3a60*/  UIADD3 UR14, UR6, 0x4, URZ ;  /* 0x00000004060e7890 */ /* 0x000fe2000fffe03f */
[----:B------:R-:W-:Y:S01]  /*3a70*/  UMOV UR15, 0x40000040 ;  /* 0x40000040000f7882 */ /* 0x000fe20000000000 */
[----:B------:R-:W-:Y:S01]  /*3a80*/  HGMMA.64x96x16.F32 R152, gdesc[UR4], RZ, !UPT, gsb0 ;  /* 0x01600000049879f0 */ /* 0x000fe2000c0008ff */
[----:B------:R-:W-:Y:S01]  /*3a90*/  UIADD3 UR18, UR6, 0x6, URZ ;  /* 0x0000000606127890 */ /* 0x000fe2000fffe03f */
[----:B------:R-:W-:Y:S01]  /*3aa0*/  UMOV UR19, 0x40000040 ;  /* 0x4000004000137882 */ /* 0x000fe20000000000 */
[----:B-1----:R-:W-:-:S04]  /*3ab0*/  SHF.R.U32.HI R211, RZ, 0x7, R0 ;  /* 0x00000007ffd37819 */ /* 0x002fc80000011600 */
        /* <DEDUP_REMOVED lines=14> */
.L_x_412:
        /* <DEDUP_REMOVED lines=15> */
[----:B------:R-:W-:Y:S01]  /*3c90*/  FMUL.FTZ R154, R163, UR25 ;  /* 0x00000019a39a7c20 */ /* 0x000fe20008410000 */
[----:B------:R-:W-:Y:S01]  /*3ca0*/  FMUL.FTZ R163, R172, UR25 ;  /* 0x00000019aca37c20 */ /* 0x000fe20008410000 */
[----:B------:R-:W-:Y:S01]  /*3cb0*/  FMUL.FTZ R161, R169, UR25 ;  /* 0x00000019a9a17c20 */ /* 0x000fe20008410000 */
[----:B------:R-:W-:Y:S01]  /*3cc0*/  FMUL.FTZ R165, R173, UR25 ;  /* 0x00000019ada57c20 */ /* 0x000fe20008410000 */
[----:B------:R-:W-:Y:S01]  /*3cd0*/  FMUL.FTZ R164, R174, UR25 ;  /* 0x00000019aea47c20 */ /* 0x000fe20008410000 */
[----:B------:R-:W-:Y:S01]  /*3ce0*/  FMUL.FTZ R156, R166, UR25 ;  /* 0x00000019a69c7c20 */ /* 0x000fe20008410000 */
[----:B------:R-:W-:Y:S01]  /*3cf0*/  FMUL.FTZ R166, R176, UR25 ;  /* 0x00000019b0a67c20 */ /* 0x000fe20008410000 */
[----:B------:R-:W4:Y:S01]  /*3d00*/  MUFU.TANH R13, R13 ;  /* 0x0000000d000d7308 */ /* 0x000f220000002400 */
        /* <DEDUP_REMOVED lines=13> */
[----:B------:R-:W-:Y:S01]  /*3de0*/  UMOV UR10, UR22 ;  /* 0x00000016000a7c82 */ /* 0x000fe20008000000 */
[----:B------:R-:W-:Y:S01]  /*3df0*/  FMUL.FTZ R175, R175, UR25 ;  /* 0x00000019afaf7c20 */ /* 0x000fe20008410000 */
[----:B------:R-:W3:Y:S01]  /*3e00*/  MUFU.TANH R21, R21 ;  /* 0x0000001500157308 */ /* 0x000ee20000002400 */
[----:B----4-:R-:W-:Y:S01]  /*3e10*/  FMNMX.FTZ R3, R13, R170, !PT ;  /* 0x000000aa0d037209 */ /* 0x010fe20007810000 */
        /* <DEDUP_REMOVED lines=11> */
[----:B------:R-:W-:-:S03]  /*3ed0*/  UIADD3 UR6, UR24, 0x22840, URZ ;  /* 0x0002284018067890 */ /* 0x000fc6000fffe03f */
[----:B------:R-:W2:Y:S01]  /*3ee0*/  MUFU.TANH R155, R155 ;  /* 0x0000009b009b7308 */ /* 0x000ea20000002400 */
[----:B---3--:R-:W-:Y:S01]  /*3ef0*/  FMNMX.FTZ R172, R21, R172, !PT ;  /* 0x000000ac15ac7209 */ /* 0x008fe20007810000 */
[----:B------:R-:W-:-:S06]  /*3f00*/  UPRMT UR6, UR23, 0x654, UR6 ;  /* 0x0000065417067896 */ /* 0x000fcc0008000006 */
[----:B------:R-:W3:Y:S01]  /*3f10*/  MUFU.TANH R157, R157 ;  /* 0x0000009d009d7308 */ /* 0x000ee20000002400 */
[----:B----4-:R-:W-:Y:S02]  /*3f20*/  FMNMX.FTZ R172, R153, R172, !PT ;  /* 0x000000ac99ac7209 */ /* 0x010fe40007810000 */
[----:B------:R-:W-:Y:S05]  /*3f30*/  SYNCS.ARRIVE.TRANS64.RED.A1T0 RZ, [UR6], RZ ;  /* 0x000000ffffff79a7 */ /* 0x000fea0008100406 */
[----:B------:R-:W4:Y:S01]  /*3f40*/  MUFU.TANH R159, R159 ;  /* 0x0000009f009f7308 */ /* 0x000f220000002400 */
[----:B--2---:R-:W-:Y:S01]  /*3f50*/  FMNMX.FTZ R174, R155, R172, !PT ;  /* 0x000000ac9bae7209 */ /* 0x004fe20007810000 */
[----:B------:R-:W-:-:S06]  /*3f60*/  FMUL.FTZ R172, R188, UR25 ;  /* 0x00000019bcac7c20 */ /* 0x000fcc0008410000 */
[----:B------:R-:W2:Y:S01]  /*3f70*/  MUFU.TANH R161, R161 ;  /* 0x000000a100a17308 */ /* 0x000ea20000002400 */
[----:B---3--:R-:W-:-:S07]  /*3f80*/  FMNMX.FTZ R174, R157, R174, !PT ;  /* 0x000000ae9dae7209 */ /* 0x008fce0007810000 */
[----:B------:R-:W3:Y:S01]  /*3f90*/  MUFU.TANH R163, R163 ;  /* 0x000000a300a37308 */ /* 0x000ee20000002400 */
[----:B----4-:R-:W-:-:S07]  /*3fa0*/  FMNMX.FTZ R174, R159, R174, !PT ;  /* 0x000000ae9fae7209 */ /* 0x010fce0007810000 */
[----:B------:R-:W4:Y:S01]  /*3fb0*/  MUFU.TANH R165, R165 ;  /* 0x000000a500a57308 */ /* 0x000f220000002400 */
[----:B--2---:R-:W-:-:S07]  /*3fc0*/  FMNMX.FTZ R174, R161, R174, !PT ;  /* 0x000000aea1ae7209 */ /* 0x004fce0007810000 */
[----:B------:R-:W2:Y:S01]  /*3fd0*/  MUFU.TANH R166, R166 ;  /* 0x000000a600a67308 */ /* 0x000ea20000002400 */
[----:B---3--:R-:W-:Y:S01]  /*3fe0*/  FMNMX.FTZ R176, R163, R174, !PT ;  /* 0x000000aea3b07209 */ /* 0x008fe20007810000 */
[----:B------:R-:W-:-:S06]  /*3ff0*/  FMUL.FTZ R174, R192, UR25 ;  /* 0x00000019c0ae7c20 */ /* 0x000fcc0008410000 */
[----:B------:R-:W3:Y:S01]  /*4000*/  MUFU.TANH R167, R167 ;  /* 0x000000a700a77308 */ /* 0x000ee20000002400 */
[----:B----4-:R-:W-:Y:S01]  /*4010*/  FMNMX.FTZ R3, R165, R176, !PT ;  /* 0x000000b0a5037209 */ /* 0x010fe20007810000 */
[----:B------:R-:W-:-:S06]  /*4020*/  FMUL.FTZ R176, R193, UR25 ;  /* 0x00000019c1b07c20 */ /* 0x000fcc0008410000 */
[----:B------:R-:W4:Y:S01]  /*4030*/  MUFU.TANH R168, R168 ;  /* 0x000000a800a87308 */ /* 0x000f220000002400 */
[----:B--2---:R-:W-:-:S07]  /*4040*/  FMNMX.FTZ R180, R166, R3, !PT ;  /* 0x00000003a6b47209 */ /* 0x004fce0007810000 */
[----:B------:R-:W2:Y:S01]  /*4050*/  MUFU.TANH R169, R169 ;  /* 0x000000a900a97308 */ /* 0x000ea20000002400 */
[----:B---3--:R-:W-:-:S07]  /*4060*/  FMNMX.FTZ R3, R167, R180, !PT ;  /* 0x000000b4a7037209 */ /* 0x008fce0007810000 */
[----:B------:R-:W3:Y:S01]  /*4070*/  MUFU.TANH R170, R170 ;  /* 0x000000aa00aa7308 */ /* 0x000ee20000002400 */
[----:B----4-:R-:W-:-:S07]  /*4080*/  FMNMX.FTZ R180, R168, R3, !PT ;  /* 0x00000003a8b47209 */ /* 0x010fce0007810000 */
        /* <DEDUP_REMOVED lines=17> */
[----:B------:R-:W-:Y:S01]  /*41a0*/  FMUL.FTZ R184, R186, UR25 ;  /* 0x00000019bab87c20 */ /* 0x000fe20008410000 */
[----:B------:R-:W-:Y:S01]  /*41b0*/  FMUL.FTZ R186, R190, UR25 ;  /* 0x00000019beba7c20 */ /* 0x000fe20008410000 */
[----:B------:R-:W-:-:S04]  /*41c0*/  FMUL.FTZ R190, R198, UR25 ;  /* 0x00000019c6be7c20 */ /* 0x000fc80008410000 */
[----:B------:R-:W3:Y:S01]  /*41d0*/  MUFU.TANH R12, R12 ;  /* 0x0000000c000c7308 */ /* 0x000ee20000002400 */
[----:B----4-:R-:W-:-:S05]  /*41e0*/  FMNMX.FTZ R3, R180, R3, !PT ;  /* 0x00000003b4037209 */ /* 0x010fca0007810000 */
[----:B------:R-:W4:Y:S02]  /*41f0*/  SHFL.BFLY PT, R188, R3, 0x2, 0x1f ;  /* 0x0c401f0003bc7f89 */ /* 0x000f2400000e0000 */
[----:B------:R-:W5:Y:S01]  /*4200*/  MUFU.TANH R15, R15 ;  /* 0x0000000f000f7308 */ /* 0x000f620000002400 */
[----:B--2---:R-:W-:-:S07]  /*4210*/  FMNMX.FTZ R193, R10, R9, !PT ;  /* 0x000000090ac17209 */ /* 0x004fce0007810000 */
[----:B------:R-:W2:Y:S08]  /*4220*/  MUFU.TANH R20, R20 ;  /* 0x0000001400147308 */ /* 0x000eb00000002400 */
[----:B------:R-:W0:Y:S01]  /*4230*/  MUFU.TANH R152, R152 ;  /* 0x0000009800987308 */ /* 0x000e220000002400 */
[----:B----4-:R-:W-:Y:S01]  /*4240*/  FMNMX.FTZ R177, R3, R188, !PT ;  /* 0x000000bc03b17209 */ /* 0x010fe20007810000 */
[----:B------:R-:W-:-:S06]  /*4250*/  FMUL.FTZ R188, R194, UR25 ;  /* 0x00000019c2bc7c20 */ /* 0x000fcc0008410000 */
[----:B------:R-:W4:Y:S01]  /*4260*/  MUFU.TANH R154, R154 ;  /* 0x0000009a009a7308 */ /* 0x000f220000002400 */
[----:B------:R-:W1:Y:S07]  /*4270*/  SHFL.BFLY PT, R192, R177, 0x1, 0x1f ;  /* 0x0c201f00b1c07f89 */ /* 0x000e6e00000e0000 */
[----:B------:R-:W4:Y:S08]  /*4280*/  MUFU.TANH R156, R156 ;  /* 0x0000009c009c7308 */ /* 0x000f300000002400 */
[----:B------:R-:W4:Y:S08]  /*4290*/  MUFU.TANH R158, R158 ;  /* 0x0000009e009e7308 */ /* 0x000f300000002400 */
[----:B------:R-:W4:Y:S01]  /*42a0*/  MUFU.TANH R160, R160 ;  /* 0x000000a000a07308 */ /* 0x000f220000002400 */
[----:B-1----:R-:W-:-:S05]  /*42b0*/  FMNMX.FTZ R3, R177, R192, !PT ;  /* 0x000000c0b1037209 */ /* 0x002fca0007810000 */
[C---:B------:R-:W-:Y:S01]  /*42c0*/  FADD.FTZ R8, -R3.reuse, R8 ;  /* 0x0000000803087221 */ /* 0x040fe20000010100 */
[----:B------:R-:W-:Y:S01]  /*42d0*/  FMUL.FTZ R212, R3, UR10 ;  /* 0x0000000a03d47c20 */ /* 0x000fe20008410000 */
[----:B------:R-:W1:Y:S02]  /*42e0*/  MUFU.TANH R162, R162 ;  /* 0x000000a200a27308 */ /* 0x000e640000002400 */
[----:B------:R-:W-:Y:S01]  /*42f0*/  FMUL.FTZ R177, R8, UR10 ;  /* 0x0000000a08b17c20 */ /* 0x000fe20008410000 */
[----:B---3--:R-:W-:Y:S01]  /*4300*/  FMNMX.FTZ R8, R12, R193, !PT ;  /* 0x000000c10c087209 */ /* 0x008fe20007810000 */
[--C-:B------:R-:W-:Y:S01]  /*4310*/  FFMA.FTZ R192, R11, UR10, -R212.reuse ;  /* 0x0000000a0bc07c23 */ /* 0x100fe200080108d4 */
[--C-:B------:R-:W-:Y:S01]  /*4320*/  FFMA.FTZ R195, R4, UR10, -R212.reuse ;  /* 0x0000000a04c37c23 */ /* 0x100fe200080108d4 */
[--C-:B------:R-:W-:Y:S01]  /*4330*/  FFMA.FTZ R194, R153, UR10, -R212.reuse ;  /* 0x0000000a99c27c23 */ /* 0x100fe200080108d4 */
[----:B-----5:R-:W-:Y:S01]  /*4340*/  FMNMX.FTZ R11, R15, R8, !PT ;  /* 0x000000080f0b7209 */ /* 0x020fe20007810000 */
[----:B------:R-:W3:Y:S01]  /*4350*/  MUFU.TANH R164, R164 ;  /* 0x000000a400a47308 */ /* 0x000ee20000002400 */
[--C-:B------:R-:W-:Y:S01]  /*4360*/  FFMA.FTZ R198, R165, UR10, -R212.reuse ;  /* 0x0000000aa5c67c23 */ /* 0x100fe200080108d4 */
[--C-:B------:R-:W-:Y:S01]  /*4370*/  FFMA.FTZ R210, R14, UR10, -R212.reuse ;  /* 0x0000000a0ed27c23 */ /* 0x100fe200080108d4 */
[----:B--2---:R-:W-:Y:S01]  /*4380*/  FMNMX.FTZ R11, R20, R11, !PT ;  /* 0x0000000b140b7209 */ /* 0x004fe20007810000 */
[--C-:B------:R-:W-:Y:S01]  /*4390*/  FFMA.FTZ R165, R167, UR10, -R212.reuse ;  /* 0x0000000aa7a57c23 */ /* 0x100fe200080108d4 */
[--C-:B------:R-:W-:Y:S01]  /*43a0*/  FFMA.FTZ R14, R155, UR10, -R212.reuse ;  /* 0x0000000a9b0e7c23 */ /* 0x100fe200080108d4 */
[--C-:B------:R-:W-:Y:S01]  /*43b0*/  FFMA.FTZ R167, R169, UR10, -R212.reuse ;  /* 0x0000000aa9a77c23 */ /* 0x100fe200080108d4 */
[----:B0-----:R-:W-:Y:S01]  /*43c0*/  FMNMX.FTZ R11, R152, R11, !PT ;  /* 0x0000000b980b7209 */ /* 0x001fe20007810000 */
[----:B------:R-:W0:Y:S01]  /*43d0*/  MUFU.TANH R175, R175 ;  /* 0x000000af00af7308 */ /* 0x000e220000002400 */
[--C-:B------:R-:W-:Y:S01]  /*43e0*/  FFMA.FTZ R169, R171, UR10, -R212.reuse ;  /* 0x0000000aaba97c23 */ /* 0x100fe200080108d4 */
[--C-:B------:R-:W-:Y:S01]  /*43f0*/  FFMA.FTZ R171, R173, UR10, -R212.reuse ;  /* 0x0000000aadab7c23 */ /* 0x100fe200080108d4 */
[----:B----4-:R-:W-:Y:S01]  /*4400*/  FMNMX.FTZ R11, R154, R11, !PT ;  /* 0x0000000b9a0b7209 */ /* 0x010fe20007810000 */
[--C-:B------:R-:W-:Y:S01]  /*4410*/  FFMA.FTZ R173, R176, UR10, -R212.reuse ;  /* 0x0000000ab0ad7c23 */ /* 0x100fe200080108d4 */
[--C-:B------:R-:W-:Y:S01]  /*4420*/  FFMA.FTZ R197, R13, UR10, -R212.reuse ;  /* 0x0000000a0dc57c23 */ /* 0x100fe200080108d4 */
[--C-:B------:R-:W-:Y:S01]  /*4430*/  FFMA.FTZ R21, R21, UR10, -R212.reuse ;  /* 0x0000000a15157c23 */ /* 0x100fe200080108d4 */
[----:B------:R-:W-:Y:S01]  /*4440*/  FMNMX.FTZ R11, R156, R11, !PT ;  /* 0x0000000b9c0b7209 */ /* 0x000fe20007810000 */
[----:B------:R-:W2:Y:S01]  /*4450*/  MUFU.TANH R178, R178 ;  /* 0x000000b200b27308 */ /* 0x000ea20000002400 */
[--C-:B------:R-:W-:Y:S01]  /*4460*/  FFMA.FTZ R193, R157, UR10, -R212.reuse ;  /* 0x0000000a9dc17c23 */ /* 0x100fe200080108d4 */
[--C-:B------:R-:W-:Y:S01]  /*4470*/  FFMA.FTZ R13, R159, UR10, -R212.reuse ;  /* 0x0000000a9f0d7c23 */ /* 0x100fe200080108d4 */
[----:B------:R-:W-:Y:S01]  /*4480*/  FMNMX.FTZ R11, R158, R11, !PT ;  /* 0x0000000b9e0b7209 */ /* 0x000fe20007810000 */
[--C-:B------:R-:W-:Y:S01]  /*4490*/  FFMA.FTZ R180, R180, UR10, -R212.reuse ;  /* 0x0000000ab4b47c23 */ /* 0x100fe200080108d4 */
[--C-:B------:R-:W-:Y:S01]  /*44a0*/  FFMA.FTZ R8, R166, UR10, -R212.reuse ;  /* 0x0000000aa6087c23 */ /* 0x100fe200080108d4 */
[--C-:B------:R-:W-:Y:S01]  /*44b0*/  FFMA.FTZ R166, R168, UR10, -R212.reuse ;  /* 0x0000000aa8a67c23 */ /* 0x100fe200080108d4 */
[----:B------:R-:W-:Y:S01]  /*44c0*/  FMNMX.FTZ R11, R160, R11, !PT ;  /* 0x0000000ba00b7209 */ /* 0x000fe20007810000 */
[----:B------:R-:W4:Y:S01]  /*44d0*/  MUFU.TANH R179, R179 ;  /* 0x000000b300b37308 */ /* 0x000f220000002400 */
[--C-:B------:R-:W-:Y:S01]  /*44e0*/  FFMA.FTZ R168, R170, UR10, -R212.reuse ;  /* 0x0000000aaaa87c23 */ /* 0x100fe200080108d4 */
[--C-:B------:R-:W-:Y:S01]  /*44f0*/  FFMA.FTZ R170, R172, UR10, -R212.reuse ;  /* 0x0000000aacaa7c23 */ /* 0x100fe200080108d4 */
[----:B-1----:R-:W-:Y:S01]  /*4500*/  FMNMX.FTZ R11, R162, R11, !PT ;  /* 0x0000000ba20b7209 */ /* 0x002fe20007810000 */
[--C-:B------:R-:W-:Y:S01]  /*4510*/  FFMA.FTZ R172, R174, UR10, -R212.reuse ;  /* 0x0000000aaeac7c23 */ /* 0x100fe200080108d4 */
[--C-:B------:R-:W-:Y:S01]  /*4520*/  FFMA.FTZ R174, R181, UR10, -R212.reuse ;  /* 0x0000000ab5ae7c23 */ /* 0x100fe200080108d4 */
[----:B------:R-:W-:Y:S01]  /*4530*/  FFMA.FTZ R196, R161, UR10, -R212 ;  /* 0x0000000aa1c47c23 */ /* 0x000fe200080108d4 */
[----:B---3--:R-:W-:Y:S01]  /*4540*/  FMNMX.FTZ R4, R164, R11, !PT ;  /* 0x0000000ba4047209 */ /* 0x008fe20007810000 */
[----:B------:R-:W1:Y:S03]  /*4550*/  MUFU.TANH R182, R182 ;  /* 0x000000b600b67308 */ /* 0x000e660000002400 */
[----:B0-----:R-:W-:-:S04]  /*4560*/  FMNMX.FTZ R11, R175, R4, !PT ;  /* 0x00000004af0b7209 */ /* 0x001fc80007810000 */
[----:B--2---:R-:W-:Y:S01]  /*4570*/  FMNMX.FTZ R4, R178, R11, !PT ;  /* 0x0000000bb2047209 */ /* 0x004fe20007810000 */
[----:B------:R-:W0:Y:S03]  /*4580*/  MUFU.TANH R183, R183 ;  /* 0x000000b700b77308 */ /* 0x000e260000002400 */
[----:B----4-:R-:W-:-:S05]  /*4590*/  FMNMX.FTZ R11, R179, R4, !PT ;  /* 0x00000004b30b7209 */ /* 0x010fca0007810000 */
[----:B------:R-:W2:Y:S01]  /*45a0*/  MUFU.TANH R184, R184 ;  /* 0x000000b800b87308 */ /* 0x000ea20000002400 */
[----:B-1----:R-:W-:-:S07]  /*45b0*/  FMNMX.FTZ R4, R182, R11, !PT ;  /* 0x0000000bb6047209 */ /* 0x002fce0007810000 */
[----:B------:R-:W1:Y:S01]  /*45c0*/  MUFU.TANH R185, R185 ;  /* 0x000000b900b97308 */ /* 0x000e620000002400 */
[----:B0-----:R-:W-:-:S07]  /*45d0*/  FMNMX.FTZ R11, R183, R4, !PT ;  /* 0x00000004b70b7209 */ /* 0x001fce0007810000 */
[----:B------:R-:W0:Y:S01]  /*45e0*/  MUFU.TANH R186, R186 ;  /* 0x000000ba00ba7308 */ /* 0x000e220000002400 */
[----:B--2---:R-:W-:-:S07]  /*45f0*/  FMNMX.FTZ R4, R184, R11, !PT ;  /* 0x0000000bb8047209 */ /* 0x004fce0007810000 */
[----:B------:R-:W2:Y:S01]  /*4600*/  MUFU.TANH R187, R187 ;  /* 0x000000bb00bb7308 */ /* 0x000ea20000002400 */
[----:B-1----:R-:W-:-:S07]  /*4610*/  FMNMX.FTZ R11, R185, R4, !PT ;  /* 0x00000004b90b7209 */ /* 0x002fce0007810000 */
[----:B------:R-:W1:Y:S01]  /*4620*/  MUFU.TANH R188, R188 ;  /* 0x000000bc00bc7308 */ /* 0x000e620000002400 */
[----:B0-----:R-:W-:-:S07]  /*4630*/  FMNMX.FTZ R4, R186, R11, !PT ;  /* 0x0000000bba047209 */ /* 0x001fce0007810000 */
[----:B------:R-:W0:Y:S01]  /*4640*/  MUFU.TANH R189, R189 ;  /* 0x000000bd00bd7308 */ /* 0x000e220000002400 */
[----:B--2---:R-:W-:-:S07]  /*4650*/  FMNMX.FTZ R11, R187, R4, !PT ;  /* 0x00000004bb0b7209 */ /* 0x004fce0007810000 */
[----:B------:R-:W2:Y:S01]  /*4660*/  MUFU.TANH R190, R190 ;  /* 0x000000be00be7308 */ /* 0x000ea20000002400 */
[----:B-1----:R-:W-:Y:S01]  /*4670*/  FMNMX.FTZ R4, R188, R11, !PT ;  /* 0x0000000bbc047209 */ /* 0x002fe20007810000 */
[----:B------:R-:W-:-:S06]  /*4680*/  FFMA.FTZ R11, R163, UR10, -R212 ;  /* 0x0000000aa30b7c23 */ /* 0x000fcc00080108d4 */
[----:B------:R-:W1:Y:S01]  /*4690*/  MUFU.TANH R191, R191 ;  /* 0x000000bf00bf7308 */ /* 0x000e620000002400 */
[----:B0-----:R-:W-:-:S07]  /*46a0*/  FMNMX.FTZ R153, R189, R4, !PT ;  /* 0x00000004bd997209 */ /* 0x001fce0007810000 */
[----:B------:R-:W0:Y:S01]  /*46b0*/  MUFU.EX2 R177, R177 ;  /* 0x000000b100b17308 */ /* 0x000e220000000800 */
[----:B--2---:R-:W-:-:S07]  /*46c0*/  FMNMX.FTZ R4, R190, R153, !PT ;  /* 0x00000099be047209 */ /* 0x004fce0007810000 */
[----:B------:R-:W2:Y:S01]  /*46d0*/  MUFU.EX2 R192, R192 ;  /* 0x000000c000c07308 */ /* 0x000ea20000000800 */
[----:B-1----:R-:W-:-:S05]  /*46e0*/  FMNMX.FTZ R4, R191, R4, !PT ;  /* 0x00000004bf047209 */ /* 0x002fca0007810000 */
[----:B------:R-:W1:Y:S02]  /*46f0*/  SHFL.BFLY PT, R153, R4, 0x2, 0x1f ;  /* 0x0c401f0004997f89 */ /* 0x000e6400000e0000 */
[----:B------:R-:W3:Y:S01]  /*4700*/  MUFU.EX2 R195, R195 ;  /* 0x000000c300c37308 */ /* 0x000ee20000000800 */
[-C--:B0-----:R-:W-:Y:S01]  /*4710*/  FMUL.FTZ R24, R24, R177.reuse ;  /* 0x000000b118187220 */ /* 0x081fe20000410000 */
[-C--:B------:R-:W-:Y:S01]  /*4720*/  FMUL.FTZ R25, R25, R177.reuse ;  /* 0x000000b119197220 */ /* 0x080fe20000410000 */
[-C--:B------:R-:W-:Y:S01]  /*4730*/  FMUL.FTZ R28, R28, R177.reuse ;  /* 0x000000b11c1c7220 */ /* 0x080fe20000410000 */
[-C--:B------:R-:W-:Y:S01]  /*4740*/  FMUL.FTZ R29, R29, R177.reuse ;  /* 0x000000b11d1d7220 */ /* 0x080fe20000410000 */
[-C--:B------:R-:W-:Y:S01]  /*4750*/  FMUL.FTZ R32, R32, R177.reuse ;  /* 0x000000b120207220 */ /* 0x080fe20000410000 */
[-C--:B------:R-:W-:Y:S01]  /*4760*/  FMUL.FTZ R33, R33, R177.reuse ;  /* 0x000000b121217220 */ /* 0x080fe20000410000 */
[-C--:B------:R-:W-:Y:S01]  /*4770*/  FMUL.FTZ R36, R36, R177.reuse ;  /* 0x000000b124247220 */ /* 0x080fe20000410000 */
[----:B------:R-:W0:Y:S01]  /*4780*/  MUFU.EX2 R197, R197 ;  /* 0x000000c500c57308 */ /* 0x000e220000000800 */
[----:B--2---:R-:W-:Y:S01]  /*4790*/  FFMA.FTZ R6, R177, R6, R192 ;  /* 0x00000006b1067223 */ /* 0x004fe200000100c0 */
[-C--:B------:R-:W-:Y:S01]  /*47a0*/  FMUL.FTZ R37, R37, R177.reuse ;  /* 0x000000b125257220 */ /* 0x080fe20000410000 */
[-C--:B------:R-:W-:Y:S01]  /*47b0*/  FMUL.FTZ R40, R40, R177.reuse ;  /* 0x000000b128287220 */ /* 0x080fe20000410000 */
[-C--:B------:R-:W-:Y:S01]  /*47c0*/  FMUL.FTZ R41, R41, R177.reuse ;  /* 0x000000b129297220 */ /* 0x080fe20000410000 */
[-C--:B------:R-:W-:Y:S01]  /*47d0*/  FMUL.FTZ R44, R44, R177.reuse ;  /* 0x000000b12c2c7220 */ /* 0x080fe20000410000 */
[-C--:B------:R-:W-:Y:S01]  /*47e0*/  FMUL.FTZ R45, R45, R177.reuse ;  /* 0x000000b12d2d7220 */ /* 0x080fe20000410000 */
[-C--:B------:R-:W-:Y:S01]  /*47f0*/  FMUL.FTZ R48, R48, R177.reuse ;  /* 0x000000b130307220 */ /* 0x080fe20000410000 */
[----:B------:R-:W2:Y:S01]  /*4800*/  MUFU.EX2 R210, R210 ;  /* 0x000000d200d27308 */ /* 0x000ea20000000800 */
[----:B---3--:R-:W-:Y:S01]  /*4810*/  FADD.FTZ R6, R195, R6 ;  /* 0x00000006c3067221 */ /* 0x008fe20000010000 */
[-C--:B------:R-:W-:Y:S01]  /*4820*/  FMUL.FTZ R49, R49, R177.reuse ;  /* 0x000000b131317220 */ /* 0x080fe20000410000 */
[-C--:B------:R-:W-:Y:S01]  /*4830*/  FMUL.FTZ R52, R52, R177.reuse ;  /* 0x000000b134347220 */ /* 0x080fe20000410000 */
[-C--:B------:R-:W-:Y:S01]  /*4840*/  FMUL.FTZ R53, R53, R177.reuse ;  /* 0x000000b135357220 */ /* 0x080fe20000410000 */
[----:B------:R-:W-:Y:S01]  /*4850*/  FMUL.FTZ R56, R56, R177 ;  /* 0x000000b138387220 */ /* 0x000fe20000410000 */
[----:B-1----:R-:W-:Y:S01]  /*4860*/  FMNMX.FTZ R153, R4, R153, !PT ;  /* 0x0000009904997209 */ /* 0x002fe20007810000 */
[-C--:B------:R-:W-:Y:S01]  /*4870*/  FMUL.FTZ R57, R57, R177.reuse ;  /* 0x000000b139397220 */ /* 0x080fe20000410000 */
[----:B------:R-:W1:Y:S01]  /*4880*/  MUFU.EX2 R21, R21 ;  /* 0x0000001500157308 */ /* 0x000e620000000800 */
[----:B0-----:R-:W-:Y:S01]  /*4890*/  FADD.FTZ R181, R197, R6 ;  /* 0x00000006c5b57221 */ /* 0x001fe20000010000 */
[-C--:B------:R-:W-:Y:S01]  /*48a0*/  FMUL.FTZ R60, R60, R177.reuse ;  /* 0x000000b13c3c7220 */ /* 0x080fe20000410000 */
[----:B------:R-:W0:Y:S01]  /*48b0*/  SHFL.BFLY PT, R4, R153, 0x1, 0x1f ;  /* 0x0c201f0099047f89 */ /* 0x000e2200000e0000 */
        /* <DEDUP_REMOVED lines=23> */
[----:B0-----:R-:W-:Y:S01]  /*4a30*/  FMNMX.FTZ R4, R153, R4, !PT ;  /* 0x0000000499047209 */ /* 0x001fe20007810000 */
[-C--:B------:R-:W-:Y:S01]  /*4a40*/  FMUL.FTZ R101, R101, R177.reuse ;  /* 0x000000b165657220 */ /* 0x080fe20000410000 */
[-C--:B------:R-:W-:Y:S01]  /*4a50*/  FMUL.FTZ R104, R104, R177.reuse ;  /* 0x000000b168687220 */ /* 0x080fe20000410000 */
[-C--:B------:R-:W-:Y:S01]  /*4a60*/  FMUL.FTZ R105, R105, R177.reuse ;  /* 0x000000b169697220 */ /* 0x080fe20000410000 */
[-C--:B------:R-:W-:Y:S01]  /*4a70*/  FMUL.FTZ R108, R108, R177.reuse ;  /* 0x000000b16c6c7220 */ /* 0x080fe20000410000 */
[C---:B------:R-:W-:Y:S01]  /*4a80*/  FADD.FTZ R153, -R4.reuse, R9 ;  /* 0x0000000904997221 */ /* 0x040fe20000010100 */
[----:B------:R-:W-:Y:S01]  /*4a90*/  FMUL.FTZ R155, R4, UR10 ;  /* 0x0000000a049b7c20 */ /* 0x000fe20008410000 */
[----:B------:R0:W-:Y:S01]  /*4aa0*/  MUFU.EX2 R9, R180 ;  /* 0x000000b400097308 */ /* 0x0001e20000000800 */
[----:B------:R-:W-:Y:S01]  /*4ab0*/  FMUL.FTZ R109, R109, R177 ;  /* 0x000000b16d6d7220 */ /* 0x000fe20000410000 */
[----:B------:R-:W-:Y:S01]  /*4ac0*/  FMUL.FTZ R176, R153, UR10 ;  /* 0x0000000a99b07c20 */ /* 0x000fe20008410000 */
        /* <DEDUP_REMOVED lines=12> */
[--C-:B0-----:R-:W-:Y:S01]  /*4b90*/  FFMA.FTZ R180, R158, UR10, -R155.reuse ;  /* 0x0000000a9eb47c23 */ /* 0x101fe2000801089b */
[----:B------:R-:W0:Y:S01]  /*4ba0*/  MUFU.EX2 R153, R153 ;  /* 0x0000009900997308 */ /* 0x000e220000000800 */
[----:B------:R-:W-:Y:S01]  /*4bb0*/  FFMA.FTZ R161, R160, UR10, -R155 ;  /* 0x0000000aa0a17c23 */ /* 0x000fe2000801089b */
[----:B--2---:R-:W-:Y:S01]  /*4bc0*/  FADD.FTZ R154, R210, R181 ;  /* 0x000000b5d29a7221 */ /* 0x004fe20000010000 */
[--C-:B------:R-:W-:Y:S01]  /*4bd0*/  FFMA.FTZ R162, R162, UR10, -R155.reuse ;  /* 0x0000000aa2a27c23 */ /* 0x100fe2000801089b */
[--C-:B------:R-:W-:Y:S01]  /*4be0*/  FFMA.FTZ R6, R183, UR10, -R155.reuse ;  /* 0x0000000ab7067c23 */ /* 0x100fe2000801089b */
[--C-:B------:R-:W-:Y:S01]  /*4bf0*/  FFMA.FTZ R182, R182, UR10, -R155.reuse ;  /* 0x0000000ab6b67c23 */ /* 0x100fe2000801089b */
[----:B-1----:R-:W-:Y:S01]  /*4c00*/  FADD.FTZ R183, R21, R154 ;  /* 0x0000009a15b77221 */ /* 0x002fe20000010000 */
[--C-:B------:R-:W-:Y:S01]  /*4c10*/  FFMA.FTZ R185, R185, UR10, -R155.reuse ;  /* 0x0000000ab9b97c23 */ /* 0x100fe2000801089b */
[----:B------:R-:W1:Y:S01]  /*4c20*/  MUFU.EX2 R10, R10 ;  /* 0x0000000a000a7308 */ /* 0x000e620000000800 */
[----:B------:R-:W-:Y:S01]  /*4c30*/  FFMA.FTZ R181, R186, UR10, -R155 ;  /* 0x0000000abab57c23 */ /* 0x000fe2000801089b */
[----:B---3--:R-:W-:Y:S01]  /*4c40*/  FADD.FTZ R183, R194, R183 ;  /* 0x000000b7c2b77221 */ /* 0x008fe20000010000 */
[--C-:B------:R-:W-:Y:S01]  /*4c50*/  FFMA.FTZ R187, R187, UR10, -R155.reuse ;  /* 0x0000000abbbb7c23 */ /* 0x100fe2000801089b */
[--C-:B------:R-:W-:Y:S01]  /*4c60*/  FFMA.FTZ R188, R188, UR10, -R155.reuse ;  /* 0x0000000abcbc7c23 */ /* 0x100fe2000801089b */
[----:B------:R-:W-:Y:S01]  /*4c70*/  FFMA.FTZ R189, R189, UR10, -R155 ;  /* 0x0000000abdbd7c23 */ /* 0x000fe2000801089b */
[----:B----4-:R-:W-:Y:S01]  /*4c80*/  FADD.FTZ R154, R14, R183 ;  /* 0x000000b70e9a7221 */ /* 0x010fe20000010000 */
[----:B------:R-:W-:Y:S01]  /*4c90*/  FFMA.FTZ R190, R190, UR10, -R155 ;  /* 0x0000000abebe7c23 */ /* 0x000fe2000801089b */
[----:B------:R-:W2:Y:S01]  /*4ca0*/  MUFU.EX2 R12, R12 ;  /* 0x0000000c000c7308 */ /* 0x000ea20000000800 */
[----:B0-----:R-:W-:Y:S01]  /*4cb0*/  FFMA.FTZ R179, R176, R5, R153 ;  /* 0x00000005b0b37223 */ /* 0x001fe20000010099 */
[----:B------:R-:W-:Y:S01]  /*4cc0*/  FADD.FTZ R154, R193, R154 ;  /* 0x0000009ac19a7221 */ /* 0x000fe20000010000 */
[----:B------:R-:W-:Y:S01]  /*4cd0*/  FFMA.FTZ R191, R191, UR10, -R155 ;  /* 0x0000000abfbf7c23 */ /* 0x000fe2000801089b */
[-C--:B------:R-:W-:Y:S01]  /*4ce0*/  FMUL.FTZ R112, R112, R177.reuse ;  /* 0x000000b170707220 */ /* 0x080fe20000410000 */
[-C--:B------:R-:W-:Y:S01]  /*4cf0*/  FMUL.FTZ R113, R113, R177.reuse ;  /* 0x000000b171717220 */ /* 0x080fe20000410000 */
[-C--:B------:R-:W-:Y:S01]  /*4d00*/  FMUL.FTZ R116, R116, R177.reuse ;  /* 0x000000b174747220 */ /* 0x080fe20000410000 */
[----:B------:R-:W-:Y:S01]  /*4d10*/  FMUL.FTZ R117, R117, R177 ;  /* 0x000000b175757220 */ /* 0x000fe20000410000 */
[----:B------:R-:W0:Y:S01]  /*4d20*/  MUFU.EX2 R15, R15 ;  /* 0x0000000f000f7308 */ /* 0x000e220000000800 */
[C---:B-1----:R-:W-:Y:S01]  /*4d30*/  FADD.FTZ R179, R10.reuse, R179 ;  /* 0x000000b30ab37221 */ /* 0x042fe20000010000 */
[----:B------:R-:W-:Y:S01]  /*4d40*/  F2FP.F16.F32.PACK_AB R153, R10, R153 ;  /* 0x000000990a99723e */ /* 0x000fe200000000ff */
[-C--:B------:R-:W-:Y:S01]  /*4d50*/  FMUL.FTZ R120, R120, R177.reuse ;  /* 0x000000b178787220 */ /* 0x080fe20000410000 */
[-C--:B------:R-:W-:Y:S01]  /*4d60*/  FMUL.FTZ R121, R121, R177.reuse ;  /* 0x000000b179797220 */ /* 0x080fe20000410000 */
[-C--:B------:R-:W-:Y:S01]  /*4d70*/  FMUL.FTZ R124, R124, R177.reuse ;  /* 0x000000b17c7c7220 */ /* 0x080fe20000410000 */
[-C--:B------:R-:W-:Y:S01]  /*4d80*/  FMUL.FTZ R125, R125, R177.reuse ;  /* 0x000000b17d7d7220 */ /* 0x080fe20000410000 */
[-C--:B------:R-:W-:Y:S01]  /*4d90*/  FMUL.FTZ R128, R128, R177.reuse ;  /* 0x000000b180807220 */ /* 0x080fe20000410000 */
[----:B------:R-:W1:Y:S01]  /*4da0*/  MUFU.EX2 R157, R157 ;  /* 0x0000009d009d7308 */ /* 0x000e620000000800 */
[----:B--2---:R-:W-:Y:S01]  /*4db0*/  FADD.FTZ R152, R12, R179 ;  /* 0x000000b30c987221 */ /* 0x004fe20000010000 */
[----:B------:R-:W-:Y:S01]  /*4dc0*/  FFMA.FTZ R179, R184, UR10, -R155 ;  /* 0x0000000ab8b37c23 */ /* 0x000fe2000801089b */
[-C--:B------:R-:W-:Y:S01]  /*4dd0*/  FMUL.FTZ R129, R129, R177.reuse ;  /* 0x000000b181817220 */ /* 0x080fe20000410000 */
[-C--:B------:R-:W-:Y:S01]  /*4de0*/  FMUL.FTZ R132, R132, R177.reuse ;  /* 0x000000b184847220 */ /* 0x080fe20000410000 */
[-C--:B------:R-:W-:Y:S01]  /*4df0*/  FMUL.FTZ R133, R133, R177.reuse ;  /* 0x000000b185857220 */ /* 0x080fe20000410000 */
[-C--:B------:R-:W-:Y:S01]  /*4e00*/  FMUL.FTZ R136, R136, R177.reuse ;  /* 0x000000b188887220 */ /* 0x080fe20000410000 */
[-C--:B------:R-:W-:Y:S01]  /*4e10*/  FMUL.FTZ R137, R137, R177.reuse ;  /* 0x000000b189897220 */ /* 0x080fe20000410000 */
[----:B------:R-:W2:Y:S01]  /*4e20*/  MUFU.EX2 R20, R20 ;  /* 0x0000001400147308 */ /* 0x000ea20000000800 */
[----:B0-----:R-:W-:Y:S01]  /*4e30*/  FADD.FTZ R152, R15, R152 ;  /* 0x000000980f987221 */ /* 0x001fe20000010000 */
[-C--:B------:R-:W-:Y:S01]  /*4e40*/  FMUL.FTZ R140, R140, R177.reuse ;  /* 0x000000b18c8c7220 */ /* 0x080fe20000410000 */
[-C--:B------:R-:W-:Y:S01]  /*4e50*/  FMUL.FTZ R141, R141, R177.reuse ;  /* 0x000000b18d8d7220 */ /* 0x080fe20000410000 */
[-C--:B------:R-:W-:Y:S01]  /*4e60*/  FMUL.FTZ R144, R144, R177.reuse ;  /* 0x000000b190907220 */ /* 0x080fe20000410000 */
[-C--:B------:R-:W-:Y:S01]  /*4e70*/  FMUL.FTZ R145, R145, R177.reuse ;  /* 0x000000b191917220 */ /* 0x080fe20000410000 */
[-C--:B------:R-:W-:Y:S01]  /*4e80*/  FMUL.FTZ R148, R148, R177.reuse ;  /* 0x000000b194947220 */ /* 0x080fe20000410000 */
[----:B------:R-:W-:Y:S01]  /*4e90*/  FMUL.FTZ R149, R149, R177 ;  /* 0x000000b195957220 */ /* 0x000fe20000410000 */
[----:B------:R-:W0:Y:S01]  /*4ea0*/  MUFU.EX2 R159, R159 ;  /* 0x0000009f009f7308 */ /* 0x000e220000000800 */
        /* <DEDUP_REMOVED lines=24> */
[C---:B-1----:R-:W-:Y:S01]  /*5030*/  FADD.FTZ R152, R180.reuse, R183 ;  /* 0x000000b7b4987221 */ /* 0x042fe20000010000 */
[----:B------:R-:W-:Y:S01]  /*5040*/  F2FP.F16.F32.PACK_AB R159, R180, R159 ;  /* 0x0000009fb49f723e */ /* 0x000fe200000000ff */
[-C--:B------:R-:W-:Y:S01]  /*5050*/  FMUL.FTZ R59, R59, R176.reuse ;  /* 0x000000b03b3b7220 */ /* 0x080fe20000410000 */
[-C--:B------:R-:W-:Y:S01]  /*5060*/  FMUL.FTZ R62, R62, R176.reuse ;  /* 0x000000b03e3e7220 */ /* 0x080fe20000410000 */
[-C--:B------:R-:W-:Y:S01]  /*5070*/  FMUL.FTZ R63, R63, R176.reuse ;  /* 0x000000b03f3f7220 */ /* 0x080fe20000410000 */
[-C--:B------:R-:W-:Y:S01]  /*5080*/  FMUL.FTZ R66, R66, R176.reuse ;  /* 0x000000b042427220 */ /* 0x080fe20000410000 */
[----:B------:R-:W-:Y:S01]  /*5090*/  FMUL.FTZ R67, R67, R176 ;  /* 0x000000b043437220 */ /* 0x000fe20000410000 */
[----:B------:R-:W1:Y:S01]  /*50a0*/  MUFU.EX2 R162, R162 ;  /* 0x000000a200a27308 */ /* 0x000e620000000800 */
[----:B--2---:R-:W-:Y:S01]  /*50b0*/  FADD.FTZ R155, R161, R152 ;  /* 0x00000098a19b7221 */ /* 0x004fe20000010000 */
        /* <DEDUP_REMOVED lines=8> */
[----:B------:R-:W-:Y:S01]  /*5140*/  F2FP.F16.F32.PACK_AB R154, R210, R197 ;  /* 0x000000c5d29a723e */ /* 0x000fe200000000ff */
[-C--:B------:R-:W-:Y:S01]  /*5150*/  FMUL.FTZ R79, R79, R176.reuse ;  /* 0x000000b04f4f7220 */ /* 0x080fe20000410000 */
[-C--:B------:R-:W-:Y:S01]  /*5160*/  FMUL.FTZ R82, R82, R176.reuse ;  /* 0x000000b052527220 */ /* 0x080fe20000410000 */
[-C--:B------:R-:W-:Y:S01]  /*5170*/  FMUL.FTZ R83, R83, R176.reuse ;  /* 0x000000b053537220 */ /* 0x080fe20000410000 */
[-C--:B------:R-:W-:Y:S01]  /*5180*/  FMUL.FTZ R86, R86, R176.reuse ;  /* 0x000000b056567220 */ /* 0x080fe20000410000 */
[----:B------:R-:W-:Y:S01]  /*5190*/  FMUL.FTZ R87, R87, R176 ;  /* 0x000000b057577220 */ /* 0x000fe20000410000 */
[----:B------:R-:W-:Y:S01]  /*51a0*/  MUFU.EX2 R163, R163 ;  /* 0x000000a300a37308 */ /* 0x000fe20000000800 */
[----:B-1----:R-:W-:Y:S01]  /*51b0*/  FADD.FTZ R158, R162, R155 ;  /* 0x0000009ba29e7221 */ /* 0x002fe20000010000 */
[----:B------:R-:W-:Y:S01]  /*51c0*/  F2FP.F16.F32.PACK_AB R155, R15, R12 ;  /* 0x0000000c0f9b723e */ /* 0x000fe200000000ff */
[-C--:B------:R-:W-:Y:S01]  /*51d0*/  FMUL.FTZ R90, R90, R176.reuse ;  /* 0x000000b05a5a7220 */ /* 0x080fe20000410000 */
[----:B------:R-:W-:Y:S01]  /*51e0*/  F2FP.F16.F32.PACK_AB R161, R162, R161 ;  /* 0x000000a1a2a1723e */ /* 0x000fe200000000ff */
        /* <DEDUP_REMOVED lines=21> */
[----:B------:R-:W-:Y:S01]  /*5340*/  F2FP.F16.F32.PACK_AB R156, R194, R21 ;  /* 0x00000015c29c723e */ /* 0x000fe200000000ff */
        /* <DEDUP_REMOVED lines=18> */
[----:B------:R-:W-:-:S03]  /*5470*/  FMUL.FTZ R151, R151, R176 ;  /* 0x000000b097977220 */ /* 0x000fc60000410000 */
[----:B------:R-:W-:Y:S08]  /*5480*/  MUFU.EX2 R178, R178 ;  /* 0x000000b200b27308 */ /* 0x000ff00000000800 */
[----:B------:R-:W1:Y:S01]  /*5490*/  MUFU.EX2 R165, R165 ;  /* 0x000000a500a57308 */ /* 0x000e620000000800 */
[----:B0-----:R-:W-:-:S07]  /*54a0*/  FADD.FTZ R160, R8, R183 ;  /* 0x000000b708a07221 */ /* 0x001fce0000010000 */
[----:B------:R-:W0:Y:S08]  /*54b0*/  MUFU.EX2 R5, R182 ;  /* 0x000000b600057308 */ /* 0x000e300000000800 */
[----:B------:R2:W-:Y:S01]  /*54c0*/  MUFU.EX2 R182, R185 ;  /* 0x000000b900b67308 */ /* 0x0005e20000000800 */
[----:B-1----:R-:W-:Y:S01]  /*54d0*/  FADD.FTZ R21, R165, R160 ;  /* 0x000000a0a5157221 */ /* 0x002fe20000010000 */
[----:B------:R-:W-:-:S06]  /*54e0*/  F2FP.F16.F32.PACK_AB R160, R196, R13 ;  /* 0x0000000dc4a0723e */ /* 0x000fcc00000000ff */
[----:B------:R-:W1:Y:S01]  /*54f0*/  MUFU.EX2 R166, R166 ;  /* 0x000000a600a67308 */ /* 0x000e620000000800 */
[----:B--2---:R-:W-:Y:S01]  /*5500*/  FADD.FTZ R185, R163, R158 ;  /* 0x0000009ea3b97221 */ /* 0x004fe20000010000 */
[----:B------:R-:W-:Y:S02]  /*5510*/  F2FP.F16.F32.PACK_AB R158, R193, R14 ;  /* 0x0000000ec19e723e */ /* 0x000fe400000000ff */
[C---:B------:R-:W-:Y:S01]  /*5520*/  F2FP.F16.F32.PACK_AB R163, R164.reuse, R163 ;  /* 0x000000a3a4a3723e */ /* 0x040fe200000000ff */
[----:B------:R-:W-:Y:S01]  /*5530*/  FADD.FTZ R12, R164, R185 ;  /* 0x000000b9a40c7221 */ /* 0x000fe20000010000 */
[----:B------:R-:W-:Y:S02]  /*5540*/  F2FP.F16.F32.PACK_AB R164, R165, R8 ;  /* 0x00000008a5a4723e */ /* 0x000fe400000000ff */
[----:B------:R-:W2:Y:S01]  /*5550*/  MUFU.EX2 R6, R6 ;  /* 0x0000000600067308 */ /* 0x000ea20000000800 */
[----:B------:R-:W-:Y:S01]  /*5560*/  FADD.FTZ R15, R175, R12 ;  /* 0x0000000caf0f7221 */ /* 0x000fe20000010000 */
[----:B------:R-:W-:-:S03]  /*5570*/  F2FP.F16.F32.PACK_AB R165, R178, R175 ;  /* 0x000000afb2a5723e */ /* 0x000fc600000000ff */
[----:B------:R-:W-:-:S03]  /*5580*/  FADD.FTZ R12, R178, R15 ;  /* 0x0000000fb20c7221 */ /* 0x000fc60000010000 */
[----:B------:R-:W3:Y:S01]  /*5590*/  MUFU.EX2 R167, R167 ;  /* 0x000000a700a77308 */ /* 0x000ee20000000800 */
[----:B0-----:R-:W-:Y:S01]  /*55a0*/  FADD.FTZ R13, R5, R12 ;  /* 0x0000000c050d7221 */ /* 0x001fe20000010000 */
[----:B-1----:R-:W-:-:S06]  /*55b0*/  FADD.FTZ R14, R166, R21 ;  /* 0x00000015a60e7221 */ /* 0x002fcc0000010000 */
[----:B------:R-:W0:Y:S01]  /*55c0*/  MUFU.EX2 R179, R179 ;  /* 0x000000b300b37308 */ /* 0x000e220000000800 */
[----:B--2---:R-:W-:-:S07]  /*55d0*/  FADD.FTZ R12, R6, R13 ;  /* 0x0000000d060c7221 */ /* 0x004fce0000010000 */
[----:B------:R-:W1:Y:S01]  /*55e0*/  MUFU.EX2 R168, R168 ;  /* 0x000000a800a87308 */ /* 0x000e620000000800 */
[C---:B---3--:R-:W-:Y:S01]  /*55f0*/  FADD.FTZ R15, R167.reuse, R14 ;  /* 0x0000000ea70f7221 */ /* 0x048fe20000010000 */
[----:B------:R-:W-:Y:S02]  /*5600*/  F2FP.F16.F32.PACK_AB R166, R167, R166 ;  /* 0x000000a6a7a6723e */ /* 0x000fe400000000ff */
[----:B------:R-:W-:-:S04]  /*5610*/  F2FP.F16.F32.PACK_AB R167, R6, R5 ;  /* 0x0000000506a7723e */ /* 0x000fc800000000ff */
[----:B------:R-:W2:Y:S01]  /*5620*/  MUFU.EX2 R169, R169 ;  /* 0x000000a900a97308 */ /* 0x000ea20000000800 */
[----:B0-----:R-:W-:-:S04]  /*5630*/  FADD.FTZ R11, R179, R12 ;  /* 0x0000000cb30b7221 */ /* 0x001fc80000010000 */
[----:B------:R-:W-:-:S03]  /*5640*/  FADD.FTZ R8, R182, R11 ;  /* 0x0000000bb6087221 */ /* 0x000fc60000010000 */
[----:B------:R-:W0:Y:S01]  /*5650*/  MUFU.EX2 R181, R181 ;  /* 0x000000b500b57308 */ /* 0x000e220000000800 */
[----:B-1----:R-:W-:-:S07]  /*5660*/  FADD.FTZ R14, R168, R15 ;  /* 0x0000000fa80e7221 */ /* 0x002fce0000010000 */
[----:B------:R-:W1:Y:S01]  /*5670*/  MUFU.EX2 R170, R170 ;  /* 0x000000aa00aa7308 */ /* 0x000e620000000800 */
[C---:B--2---:R-:W-:Y:S01]  /*5680*/  FADD.FTZ R13, R169.reuse, R14 ;  /* 0x0000000ea90d7221 */ /* 0x044fe20000010000 */
[----:B------:R-:W-:Y:S02]  /*5690*/  F2FP.F16.F32.PACK_AB R168, R169, R168 ;  /* 0x000000a8a9a8723e */ /* 0x000fe400000000ff */
[----:B------:R-:W-:-:S04]  /*56a0*/  F2FP.F16.F32.PACK_AB R169, R182, R179 ;  /* 0x000000b3b6a9723e */ /* 0x000fc800000000ff */
[----:B------:R-:W2:Y:S01]  /*56b0*/  MUFU.EX2 R10, R187 ;  /* 0x000000bb000a7308 */ /* 0x000ea20000000800 */
[----:B0-----:R-:W-:-:S07]  /*56c0*/  FADD.FTZ R11, R181, R8 ;  /* 0x00000008b50b7221 */ /* 0x001fce0000010000 */
[----:B------:R-:W0:Y:S01]  /*56d0*/  MUFU.EX2 R171, R171 ;  /* 0x000000ab00ab7308 */ /* 0x000e220000000800 */
[----:B-1----:R-:W-:-:S07]  /*56e0*/  FADD.FTZ R12, R170, R13 ;  /* 0x0000000daa0c7221 */ /* 0x002fce0000010000 */
[----:B------:R-:W1:Y:S01]  /*56f0*/  MUFU.EX2 R188, R188 ;  /* 0x000000bc00bc7308 */ /* 0x000e620000000800 */
[----:B--2---:R-:W-:-:S07]  /*5700*/  FADD.FTZ R11, R10, R11 ;  /* 0x0000000b0a0b7221 */ /* 0x004fce0000010000 */
[----:B------:R-:W2:Y:S01]  /*5710*/  MUFU.EX2 R172, R172 ;  /* 0x000000ac00ac7308 */ /* 0x000ea20000000800 */
[C---:B0-----:R-:W-:Y:S01]  /*5720*/  FADD.FTZ R5, R171.reuse, R12 ;  /* 0x0000000cab057221 */ /* 0x041fe20000010000 */
[----:B------:R-:W-:Y:S02]  /*5730*/  F2FP.F16.F32.PACK_AB R170, R171, R170 ;  /* 0x000000aaabaa723e */ /* 0x000fe400000000ff */
[----:B------:R-:W-:-:S04]  /*5740*/  F2FP.F16.F32.PACK_AB R171, R10, R181 ;  /* 0x000000b50aab723e */ /* 0x000fc800000000ff */
[----:B------:R-:W0:Y:S01]  /*5750*/  MUFU.EX2 R189, R189 ;  /* 0x000000bd00bd7308 */ /* 0x000e220000000800 */
[----:B-1----:R-:W-:-:S07]  /*5760*/  FADD.FTZ R8, R188, R11 ;  /* 0x0000000bbc087221 */ /* 0x002fce0000010000 */
[----:B------:R-:W1:Y:S01]  /*5770*/  MUFU.EX2 R173, R173 ;  /* 0x000000ad00ad7308 */ /* 0x000e620000000800 */
[----:B--2---:R-:W-:-:S07]  /*5780*/  FADD.FTZ R6, R172, R5 ;  /* 0x00000005ac067221 */ /* 0x004fce0000010000 */
[----:B------:R-:W2:Y:S01]  /*5790*/  MUFU.EX2 R190, R190 ;  /* 0x000000be00be7308 */ /* 0x000ea20000000800 */
[----:B0-----:R-:W-:-:S07]  /*57a0*/  FADD.FTZ R11, R189, R8 ;  /* 0x00000008bd0b7221 */ /* 0x001fce0000010000 */
[----:B------:R-:W0:Y:S01]  /*57b0*/  MUFU.EX2 R174, R174 ;  /* 0x000000ae00ae7308 */ /* 0x000e220000000800 */
[C---:B-1----:R-:W-:Y:S01]  /*57c0*/  FADD.FTZ R5, R173.reuse, R6 ;  /* 0x00000006ad057221 */ /* 0x042fe20000010000 */
[----:B------:R-:W-:Y:S02]  /*57d0*/  F2FP.F16.F32.PACK_AB R172, R173, R172 ;  /* 0x000000acadac723e */ /* 0x000fe400000000ff */
[----:B------:R-:W-:-:S04]  /*57e0*/  F2FP.F16.F32.PACK_AB R173, R189, R188 ;  /* 0x000000bcbdad723e */ /* 0x000fc800000000ff */
[----:B------:R-:W1:Y:S01]  /*57f0*/  MUFU.EX2 R175, R191 ;  /* 0x000000bf00af7308 */ /* 0x000e620000000800 */
[----:B--2---:R-:W-:Y:S01]  /*5800*/  FADD.FTZ R8, R190, R11 ;  /* 0x0000000bbe087221 */ /* 0x004fe20000010000 */
[----:B0-----:R-:W-:Y:S01]  /*5810*/  FADD.FTZ R6, R174, R5 ;  /* 0x00000005ae067221 */ /* 0x001fe20000010000 */
[----:B------:R-:W-:-:S03]  /*5820*/  F2FP.F16.F32.PACK_AB R174, R9, R174 ;  /* 0x000000ae09ae723e */ /* 0x000fc600000000ff */
[----:B------:R-:W-:Y:S01]  /*5830*/  FADD.FTZ R6, R9, R6 ;  /* 0x0000000609067221 */ /* 0x000fe20000010000 */
[C---:B-1----:R-:W-:Y:S01]  /*5840*/  FADD.FTZ R5, R175.reuse, R8 ;  /* 0x00000008af057221 */ /* 0x042fe20000010000 */
[----:B------:R-:W-:Y:S01]  /*5850*/  F2FP.F16.F32.PACK_AB R175, R175, R190 ;  /* 0x000000beafaf723e */ /* 0x000fe200000000ff */
[----:B------:R-:W-:Y:S06]  /*5860*/  @!P0 BRA `(.L_x_413) ;  /* 0x0000000000048947 */ /* 0x000fec0003800000 */
[----:B------:R-:W-:Y:S01]  /*5870*/  BPT.TRAP 0x1 ;  /* 0x000000040000795c */ /* 0x000fe20000300000 */
.L_x_413:
[----:B------:R0:W1:Y:S01]  /*5880*/  SYNCS.PHASECHK.TRANS64.TRYWAIT P2, [UR24+0x22850], R7 ;  /* 0x02285007ff0075a7 */ /* 0x0000620008040158 */
[----:B------:R-:W-:Y:S05]  /*5890*/  @!P0 BRA `(.L_x_414) ;  /* 0x0000000000048947 */ /* 0x000fea0003800000 */
[----:B------:R-:W-:Y:S01]  /*58a0*/  BPT.TRAP 0x1 ;  /* 0x000000040000795c */ /* 0x000fe20000300000 */
.L_x_414:
[----:B------:R-:W-:Y:S01]  /*58b0*/  IADD3 R8, R211, 0x8, RZ ;  /* 0x00000008d3087810 */ /* 0x000fe20007ffe0ff */
[----:B-1----:R-:W-:Y:S06]  /*58c0*/  @P2 BRA `(.L_x_415) ;  /* 0x0000000000082947 */ /* 0x002fec0003800000 */
[----:B------:R-:W1:Y:S02]  /*58d0*/  SYNCS.PHASECHK.TRANS64.TRYWAIT P2, [UR24+0x22850], R7 ;  /* 0x02285007ff0075a7 */ /* 0x000e640008040158 */
[----:B-1----:R-:W-:Y:S05]  /*58e0*/  @!P2 BRA `(.L_x_416) ;  /* 0x0000008c00bca947 */ /* 0x002fea0003800000 */
.L_x_415:
        /* <DEDUP_REMOVED lines=37> */
[----:B--2---:R-:W-:Y:S05]  /*5b40*/  @!P0 BRA `(.L_x_417) ;  /* 0x0000000000048947 */ /* 0x004fea0003800000 */
[----:B------:R-:W-:Y:S01]  /*5b50*/  BPT.TRAP 0x1 ;  /* 0x000000040000795c */ /* 0x000fe20000300000 */
.L_x_417:
[----:B------:R-:W-:Y:S01]  /*5b60*/  UIADD3 UR24, UR24, 0x22860, URZ ;  /* 0x0002286018187890 */ /* 0x000fe2000fffe03f */
[----:B------:R-:W-:Y:S02]  /*5b70*/  IMAD.MOV.U32 R9, RZ, RZ, R4 ;  /* 0x000000ffff097224 */ /* 0x000fe400078e0004 */
[----:B------:R-:W-:Y:S01]  /*5b80*/  IMAD.MOV.U32 R8, RZ, RZ, R3 ;  /* 0x000000ffff087224 */ /* 0x000fe200078e0003 */
[----:B------:R-:W-:-:S09]  /*5b90*/  UPRMT UR24, UR23, 0x654, UR24 ;  /* 0x0000065417187896 */ /* 0x000fd20008000018 */
[----:B------:R-:W-:Y:S01]  /*5ba0*/  SYNCS.ARRIVE.TRANS64.RED.A1T0 RZ, [UR24], RZ ;  /* 0x000000ffffff79a7 */ /* 0x000fe20008100418 */
[----:B------:R-:W-:Y:S05]  /*5bb0*/  @P1 BRA `(.L_x_418) ;  /* 0xffffffdc00381947 */ /* 0x000fea000383ffff */
.L_x_407:
[----:B01----:R-:W0:Y:S01]  /*5bc0*/  SHFL.BFLY PT, R7, R6, 0x2, 0x1f ;  /* 0x0c401f0006077f89 */ /* 0x003e2200000e0000 */
[----:B------:R-:W-:Y:S01]  /*5bd0*/  UIADD3 UR36, UR36, 0x1, URZ ;  /* 0x0000000124247890 */ /* 0x000fe2000fffe03f */
[----:B------:R-:W-:Y:S01]  /*5be0*/  IMAD.U32 R14, RZ, RZ, UR10 ;  /* 0x0000000aff0e7e24 */ /* 0x000fe2000f8e00ff */
[----:B------:R2:W-:Y:S06]  /*5bf0*/  BAR.ARV R0, 0x100 ;  /* 0x000400000000751d */ /* 0x0005ec0000002000 */
[----:B------:R-:W-:Y:S02]  /*5c00*/  UISETP.NE.AND UP0, UPT, UR36, 0x2, UPT ;  /* 0x000000022400788c */ /* 0x000fe4000bf05270 */
[----:B------:R-:W-:Y:S06]  /*5c10*/  BAR.ARV 0x8, 0x180 ;  /* 0x0206000000007b1d */ /* 0x000fec0000002000 */
[----:B--2---:R-:W-:Y:S01]  /*5c20*/  IMAD.MOV.U32 R0, RZ, RZ, RZ ;  /* 0x000000ffff007224 */ /* 0x004fe200078e00ff */
[----:B------:R-:W-:Y:S01]  /*5c30*/  USEL UR4, URZ, 0x1, UP0 ;  /* 0x000000013f047887 */ /* 0x000fe20008000000 */
[----:B------:R-:W1:Y:S01]  /*5c40*/  SHFL.BFLY PT, R10, R5, 0x2, 0x1f ;  /* 0x0c401f00050a7f89 */ /* 0x000e6200000e0000 */
[----:B------:R-:W-:Y:S01]  /*5c50*/  PLOP3.LUT P0, PT, PT, PT, PT, 0x8, 0x0 ;  /* 0x000000000000781c */ /* 0x000fe20003f0e170 */
[----:B------:R-:W-:Y:S01]  /*5c60*/  UIADD3 UR47, UR47, 0x1, URZ ;  /* 0x000000012f2f7890 */ /* 0x000fe2000fffe03f */
[----:B0-----:R-:W-:Y:S01]  /*5c70*/  FADD.FTZ R7, R7, R6 ;  /* 0x0000000607077221 */ /* 0x001fe20000010000 */
[----:B------:R-:W-:Y:S01]  /*5c80*/  IMAD.U32 R6, RZ, RZ, UR10 ;  /* 0x0000000aff067e24 */ /* 0x000fe2000f8e00ff */
[----:B------:R-:W-:-:S02]  /*5c90*/  USEL UR36, UR36, URZ, UP0 ;  /* 0x0000003f24247287 */ /* 0x000fc40008000000 */
[----:B------:R-:W-:Y:S01]  /*5ca0*/  ULOP3.LUT UR46, UR46, UR4, URZ, 0x3c, !UPT ;  /* 0x000000042e2e7292 */ /* 0x000fe2000f8e3c3f */
[----:B---3--:R-:W0:Y:S01]  /*5cb0*/  SHFL.BFLY PT, R8, R7, 0x1, 0x1f ;  /* 0x0c201f0007087f89 */ /* 0x008e2200000e0000 */
[----:B-1----:R-:W-:-:S05]  /*5cc0*/  FADD.FTZ R10, R10, R5 ;  /* 0x000000050a0a7221 */ /* 0x002fca0000010000 */
[----:B------:R-:W1:Y:S01]  /*5cd0*/  SHFL.BFLY PT, R9, R10, 0x1, 0x1f ;  /* 0x0c201f000a097f89 */ /* 0x000e6200000e0000 */
[----:B0-----:R-:W-:Y:S01]  /*5ce0*/  FADD.FTZ R11, R7, R8 ;  /* 0x00000008070b7221 */ /* 0x001fe20000010000 */
[----:B------:R-:W-:-:S04]  /*5cf0*/  IMAD.MOV.U32 R8, RZ, RZ, RZ ;  /* 0x000000ffff087224 */ /* 0x000fc800078e00ff */
[----:B------:R-:W-:-:S13]  /*5d00*/  FSETP.NE.FTZ.AND P1, PT, R11, RZ, PT ;  /* 0x000000ff0b00720b */ /* 0x000fda0003f35000 */
[----:B------:R-:W0:Y:S01]  /*5d10*/  @P1 MUFU.LG2 R5, R11 ;  /* 0x0000000b00051308 */ /* 0x000e220000000c00 */
[----:B------:R-:W-:Y:S01]  /*5d20*/  @P1 FMUL.FTZ R6, R6, 0.69314718246459960938 ;  /* 0x3f31721806061820 */ /* 0x000fe20000410000 */
[----:B-1----:R-:W-:Y:S01]  /*5d30*/  FADD.FTZ R12, R10, R9 ;  /* 0x000000090a0c7221 */ /* 0x002fe20000010000 */
[----:B------:R-:W-:-:S04]  /*5d40*/  IMAD.MOV.U32 R9, RZ, RZ, -0x800000 ;  /* 0xff800000ff097424 */ /* 0x000fc800078e00ff */
[----:B------:R-:W-:Y:S01]  /*5d50*/  FSETP.NE.FTZ.AND P2, PT, R12, RZ, PT ;  /* 0x000000ff0c00720b */ /* 0x000fe20003f55000 */
[----:B------:R-:W1:Y:S01]  /*5d60*/  @P1 MUFU.RCP R8, R11 ;  /* 0x0000000b00081308 */ /* 0x000e620000001000 */
[----:B0-----:R-:W-:-:S11]  /*5d70*/  @P1 FMUL.FTZ R5, R5, 0.69314718246459960938 ;  /* 0x3f31721805051820 */ /* 0x001fd60000410000 */
[----:B------:R-:W0:Y:S01]  /*5d80*/  @P2 MUFU.LG2 R7, R12 ;  /* 0x0000000c00072308 */ /* 0x000e220000000c00 */
[----:B------:R-:W-:Y:S01]  /*5d90*/  @P2 FMUL.FTZ R14, R14, 0.69314718246459960938 ;  /* 0x3f3172180e0e2820 */ /* 0x000fe20000410000 */
[----:B------:R-:W-:Y:S01]  /*5da0*/  @P1 FFMA.FTZ R9, R6, R3, R5 ;  /* 0x0000000306091223 */ /* 0x000fe20000010005 */
[-C--:B-1----:R-:W-:Y:S01]  /*5db0*/  FMUL.FTZ R24, R24, R8.reuse ;  /* 0x0000000818187220 */ /* 0x082fe20000410000 */
[-C--:B------:R-:W-:Y:S01]  /*5dc0*/  FMUL.FTZ R25, R25, R8.reuse ;  /* 0x0000000819197220 */ /* 0x080fe20000410000 */
[----:B------:R-:W-:-:S03]  /*5dd0*/  FMUL.FTZ R28, R28, R8 ;  /* 0x000000081c1c7220 */ /* 0x000fc60000410000 */
[----:B------:R-:W1:Y:S01]  /*5de0*/  @P2 MUFU.RCP R0, R12 ;  /* 0x0000000c00002308 */ /* 0x000e620000001000 */
        /* <DEDUP_REMOVED lines=8> */
[----:B0-----:R-:W-:Y:S01]  /*5e70*/  @P2 FMUL.FTZ R7, R7, 0.69314718246459960938 ;  /* 0x3f31721807072820 */ /* 0x001fe20000410000 */
[-C--:B------:R-:W-:Y:S01]  /*5e80*/  FMUL.FTZ R45, R45, R8.reuse ;  /* 0x000000082d2d7220 */ /* 0x080fe20000410000 */
[-C--:B------:R-:W-:Y:S01]  /*5e90*/  FMUL.FTZ R48, R48, R8.reuse ;  /* 0x0000000830307220 */ /* 0x080fe20000410000 */
[-C--:B------:R-:W-:Y:S01]  /*5ea0*/  FMUL.FTZ R49, R49, R8.reuse ;  /* 0x0000000831317220 */ /* 0x080fe20000410000 */
[-C--:B------:R-:W-:Y:S01]  /*5eb0*/  FMUL.FTZ R52, R52, R8.reuse ;  /* 0x0000000834347220 */ /* 0x080fe20000410000 */
[-C--:B------:R-:W-:Y:S01]  /*5ec0*/  FMUL.FTZ R53, R53, R8.reuse ;  /* 0x0000000835357220 */ /* 0x080fe20000410000 */
[-C--:B------:R-:W-:Y:S01]  /*5ed0*/  FMUL.FTZ R56, R56, R8.reuse ;  /* 0x0000000838387220 */ /* 0x080fe20000410000 */
[----:B------:R-:W-:Y:S01]  /*5ee0*/  FMUL.FTZ R57, R57, R8 ;  /* 0x0000000839397220 */ /* 0x000fe20000410000 */
[----:B-1----:R-:W-:Y:S01]  /*5ef0*/  FMUL.FTZ R152, R75, R0 ;  /* 0x000000004b987220 */ /* 0x002fe20000410000 */
        /* <DEDUP_REMOVED lines=46> */
[-C--:B------:R-:W-:Y:S01]  /*61e0*/  FMUL.FTZ R163, R27, R0.reuse ;  /* 0x000000001ba37220 */ /* 0x080fe20000410000 */
[-C--:B------:R-:W-:Y:S01]  /*61f0*/  FMUL.FTZ R162, R35, R0.reuse ;  /* 0x0000000023a27220 */ /* 0x080fe20000410000 */
[-C--:B------:R-:W-:Y:S01]  /*6200*/  FMUL.FTZ R160, R43, R0.reuse ;  /* 0x000000002ba07220 */ /* 0x080fe20000410000 */
[-C--:B------:R-:W-:Y:S01]  /*6210*/  FMUL.FTZ R158, R51, R0.reuse ;  /* 0x00000000339e7220 */ /* 0x080fe20000410000 */
[-C--:B------:R-:W-:Y:S01]  /*6220*/  FMUL.FTZ R156, R59, R0.reuse ;  /* 0x000000003b9c7220 */ /* 0x080fe20000410000 */
[-C--:B------:R-:W-:Y:S01]  /*6230*/  FMUL.FTZ R154, R67, R0.reuse ;  /* 0x00000000439a7220 */ /* 0x080fe20000410000 */
[----:B------:R-:W-:Y:S01]  /*6240*/  FMUL.FTZ R75, R79, R0 ;  /* 0x000000004f4b7220 */ /* 0x000fe20000410000 */
[----:B------:R-:W-:-:S02]  /*6250*/  IMAD.MOV.U32 R8, RZ, RZ, -0x800000 ;  /* 0xff800000ff087424 */ /* 0x000fc400078e00ff */
        /* <DEDUP_REMOVED lines=56> */
[----:B------:R-:W-:-:S07]  /*65e0*/  @P2 FFMA.FTZ R8, R14, R4, R7 ;  /* 0x000000040e082223 */ /* 0x000fce0000010007 */
.L_x_394:
[----:B------:R-:W0:Y:S01]  /*65f0*/  S2R R4, SR_CgaCtaId ;  /* 0x0000000000047919 */ /* 0x000e220000008800 */
[----:B------:R-:W-:Y:S01]  /*6600*/  MOV R3, 0x400 ;  /* 0x0000040000037802 */ /* 0x000fe20000000f00 */
[----:B------:R-:W-:Y:S01]  /*6610*/  BSSY B0, `(.L_x_419) ;  /* 0x00002db000007945 */ /* 0x000fe20003800000 */
[----:B------:R-:W-:Y:S02]  /*6620*/  BAR.SYNC.DEFER_BLOCKING 0x5, 0x180 ;  /* 0x0146000000007b1d */ /* 0x000fe40000010000 */
[----:B0-----:R-:W-:-:S05]  /*6630*/  LEA R3, R4, R3, 0x18 ;  /* 0x0000000304037211 */ /* 0x001fca00078ec0ff */
[----:B------:R-:W0:Y:S02]  /*6640*/  LDS.128 R4, [R3+0x228d0] ;  /* 0x0228d00003047984 */ /* 0x000e240000000c00 */
[----:B0-----:R-:W-:Y:S02]  /*6650*/  R2UR UR5, R5 ;  /* 0x00000000050572ca */ /* 0x001fe400000e0000 */
[----:B------:R-:W-:Y:S01]  /*6660*/  R2UR UR6, R6 ;  /* 0x00000000060672ca */ /* 0x000fe200000e0000 */
[----:B------:R-:W-:Y:S06]  /*6670*/  BAR.ARV 0x4, 0x180 ;  /* 0x0106000000007b1d */ /* 0x000fec0000002000 */
[----:B------:R-:W-:Y:S08]  /*6680*/  @P0 BRA `(.L_x_420) ;  /* 0x0000001c00e40947 */ /* 0x000ff00003800000 */
[----:B------:R-:W0:Y:S01]  /*6690*/  S2R R6, SR_SWINHI ;  /* 0x0000000000067919 */ /* 0x000e220000002f00 */
[----:B------:R-:W-:Y:S01]  /*66a0*/  F2FP.F16.F32.PACK_AB R24, R25, R24 ;  /* 0x000000181918723e */ /* 0x000fe200000000ff */
[----:B------:R-:W-:Y:S01]  /*66b0*/  ULDC.64 UR8, c[0x0][0xc00] ;  /* 0x0003000000087ab9 */ /* 0x000fe20000000a00 */
[----:B------:R-:W-:Y:S01]  /*66c0*/  F2FP.F16.F32.PACK_AB R25, R163, R26 ;  /* 0x0000001aa319723e */ /* 0x000fe200000000ff */
[----:B------:R-:W-:Y:S01]  /*66d0*/  UISETP.NE.U32.AND UP0, UPT, UR8, URZ, UPT ;  /* 0x0000003f0800728c */ /* 0x000fe2000bf05070 */
[----:B------:R-:W-:Y:S01]  /*66e0*/  F2FP.F16.F32.PACK_AB R32, R33, R32 ;  /* 0x000000202120723e */ /* 0x000fe200000000ff */
[----:B------:R-:W-:Y:S01]  /*66f0*/  USHF.L.U32 UR10, UR38, 0x2, URZ ;  /* 0x00000002260a7899 */ /* 0x000fe2000800063f */
[----:B------:R-:W-:Y:S01]  /*6700*/  F2FP.F16.F32.PACK_AB R26, R29, R28 ;  /* 0x0000001c1d1a723e */ /* 0x000fe200000000ff */
[----:B------:R-:W-:Y:S01]  /*6710*/  UISETP.NE.AND.EX UP0, UPT, UR9, URZ, UPT, UP0 ;  /* 0x0000003f0900728c */ /* 0x000fe2000bf05300 */
[----:B------:R-:W-:Y:S01]  /*6720*/  F2FP.F16.F32.PACK_AB R27, R10, R27 ;  /* 0x0000001b0a1b723e */ /* 0x000fe200000000ff */
[----:B------:R-:W-:Y:S01]  /*6730*/  USHF.L.U64.HI UR11, UR38, 0x2, UR39 ;  /* 0x00000002260b7899 */ /* 0x000fe20008010227 */
[----:B------:R-:W-:Y:S01]  /*6740*/  F2FP.F16.F32.PACK_AB R33, R162, R34 ;  /* 0x00000022a221723e */ /* 0x000fe200000000ff */
[----:B------:R-:W-:Y:S01]  /*6750*/  UIADD3 UR4, UP1, UR10, UR8, URZ ;  /* 0x000000080a047290 */ /* 0x000fe2000ff3e03f */
[----:B------:R-:W-:-:S02]  /*6760*/  F2FP.F16.F32.PACK_AB R40, R41, R40 ;  /* 0x000000282928723e */ /* 0x000fc400000000ff */
[----:B------:R-:W-:Y:S01]  /*6770*/  F2FP.F16.F32.PACK_AB R34, R37, R36 ;  /* 0x000000242522723e */ /* 0x000fe200000000ff */
[----:B------:R-:W-:Y:S01]  /*6780*/  UIADD3.X UR7, UR11, UR9, URZ, UP1, !UPT ;  /* 0x000000090b077290 */ /* 0x000fe20008ffe43f */
[----:B------:R-:W-:Y:S02]  /*6790*/  F2FP.F16.F32.PACK_AB R35, R161, R35 ;  /* 0x00000023a123723e */ /* 0x000fe400000000ff */
[----:B------:R-:W-:Y:S01]  /*67a0*/  F2FP.F16.F32.PACK_AB R41, R160, R42 ;  /* 0x0000002aa029723e */ /* 0x000fe200000000ff */
[----:B------:R-:W-:Y:S01]  /*67b0*/  ULDC.64 UR8, c[0x0][0xc08] ;  /* 0x0003020000087ab9 */ /* 0x000fe20000000a00 */
[----:B------:R-:W-:Y:S02]  /*67c0*/  F2FP.F16.F32.PACK_AB R48, R49, R48 ;  /* 0x000000303130723e */ /* 0x000fe400000000ff */
[----:B------:R-:W-:Y:S02]  /*67d0*/  F2FP.F16.F32.PACK_AB R42, R45, R44 ;  /* 0x0000002c2d2a723e */ /* 0x000fe400000000ff */
[----:B------:R-:W-:-:S02]  /*67e0*/  F2FP.F16.F32.PACK_AB R43, R159, R43 ;  /* 0x0000002b9f2b723e */ /* 0x000fc400000000ff */
[----:B------:R-:W-:Y:S02]  /*67f0*/  F2FP.F16.F32.PACK_AB R49, R158, R50 ;  /* 0x000000329e31723e */ /* 0x000fe400000000ff */
[----:B------:R-:W-:Y:S02]  /*6800*/  F2FP.F16.F32.PACK_AB R56, R57, R56 ;  /* 0x000000383938723e */ /* 0x000fe400000000ff */
[----:B------:R-:W-:Y:S02]  /*6810*/  F2FP.F16.F32.PACK_AB R50, R53, R52 ;  /* 0x000000343532723e */ /* 0x000fe400000000ff */
[----:B------:R-:W-:Y:S02]  /*6820*/  MOV R4, R3 ;  /* 0x0000000300047202 */ /* 0x000fe40000000f00 */
[----:B0-----:R-:W-:Y:S02]  /*6830*/  MOV R5, R6 ;  /* 0x0000000600057202 */ /* 0x001fe40000000f00 */
[----:B------:R-:W-:-:S02]  /*6840*/  F2FP.F16.F32.PACK_AB R51, R157, R51 ;  /* 0x000000339d33723e */ /* 0x000fc400000000ff */
[----:B------:R-:W-:Y:S01]  /*6850*/  F2FP.F16.F32.PACK_AB R57, R156, R58 ;  /* 0x0000003a9c39723e */ /* 0x000fe200000000ff */
[----:B------:R-:W-:Y:S01]  /*6860*/  IMAD.WIDE R114, R204, 0x2, R4 ;  /* 0x00000002cc727825 */ /* 0x000fe200078e0204 */
[----:B------:R-:W-:Y:S02]  /*6870*/  F2FP.F16.F32.PACK_AB R64, R65, R64 ;  /* 0x000000404140723e */ /* 0x000fe400000000ff */
[----:B------:R-:W-:Y:S02]  /*6880*/  F2FP.F16.F32.PACK_AB R58, R61, R60 ;  /* 0x0000003c3d3a723e */ /* 0x000fe400000000ff */
[C---:B------:R-:W-:Y:S02]  /*6890*/  IADD3 R175, P1, R114.reuse, 0x20, RZ ;  /* 0x0000002072af7810 */ /* 0x040fe40007f3e0ff */
[C---:B------:R-:W-:Y:S02]  /*68a0*/  IADD3 R177, P0, R114.reuse, 0x40, RZ ;  /* 0x0000004072b17810 */ /* 0x040fe40007f1e0ff */
[C---:B------:R-:W-:Y:S01]  /*68b0*/  IADD3 R179, P4, R114.reuse, 0x60, RZ ;  /* 0x0000006072b37810 */ /* 0x040fe20007f9e0ff */
[--C-:B------:R-:W-:Y:S01]  /*68c0*/  IMAD.X R13, RZ, RZ, R115.reuse, P1 ;  /* 0x000000ffff0d7224 */ /* 0x100fe200008e0673 */
[C---:B------:R-:W-:Y:S01]  /*68d0*/  LOP3.LUT R11, R114.reuse, 0x380, RZ, 0xc0, !PT ;  /* 0x00000380720b7812 */ /* 0x040fe200078ec0ff */
[----:B------:R-:W-:Y:S01]  /*68e0*/  IMAD.X R15, RZ, RZ, R115, P0 ;  /* 0x000000ffff0f7224 */ /* 0x000fe200000e0673 */
[----:B------:R-:W-:-:S02]  /*68f0*/  IADD3 R181, P3, R114, 0x4000, RZ ;  /* 0x0000400072b57810 */ /* 0x000fc40007f7e0ff */
[C---:B------:R-:W-:Y:S02]  /*6900*/  IADD3 R183, P6, R114.reuse, 0x4020, RZ ;  /* 0x0000402072b77810 */ /* 0x040fe40007fde0ff */
[C---:B------:R-:W-:Y:S01]  /*6910*/  IADD3 R185, P5, R114.reuse, 0x4040, RZ ;  /* 0x0000404072b97810 */ /* 0x040fe20007fbe0ff */
[--C-:B------:R-:W-:Y:S01]  /*6920*/  IMAD.X R31, RZ, RZ, R115.reuse, P3 ;  /* 0x000000ffff1f7224 */ /* 0x100fe200018e0673 */
[C---:B------:R-:W-:Y:S01]  /*6930*/  IADD3 R187, P2, R114.reuse, 0x4060, RZ ;  /* 0x0000406072bb7810 */ /* 0x040fe20007f5e0ff */
[--C-:B------:R-:W-:Y:S01]  /*6940*/  IMAD.X R39, RZ, RZ, R115.reuse, P6 ;  /* 0x000000ffff277224 */ /* 0x100fe200030e0673 */
[----:B------:R-:W-:Y:S01]  /*6950*/  IADD3 R189, P1, R114, 0x8000, RZ ;  /* 0x0000800072bd7810 */ /* 0x000fe20007f3e0ff */
[--C-:B------:R-:W-:Y:S01]  /*6960*/  IMAD.X R47, RZ, RZ, R115.reuse, P5 ;  /* 0x000000ffff2f7224 */ /* 0x100fe200028e0673 */
[----:B------:R-:W-:Y:S01]  /*6970*/  LOP3.LUT R12, R175, 0x380, RZ, 0xc0, !PT ;  /* 0x00000380af0c7812 */ /* 0x000fe200078ec0ff */
[--C-:B------:R-:W-:Y:S01]  /*6980*/  IMAD.X R55, RZ, RZ, R115.reuse, P2 ;  /* 0x000000ffff377224 */ /* 0x100fe200010e0673 */
[----:B------:R-:W-:Y:S01]  /*6990*/  LOP3.LUT R14, R177, 0x380, RZ, 0xc0, !PT ;  /* 0x00000380b10e7812 */ /* 0x000fe200078ec0ff */
[----:B------:R-:W-:Y:S01]  /*69a0*/  IMAD.X R63, RZ, RZ, R115, P1 ;  /* 0x000000ffff3f7224 */ /* 0x000fe200008e0673 */
[----:B------:R-:W-:-:S02]  /*69b0*/  LOP3.LUT R20, R179, 0x380, RZ, 0xc0, !PT ;  /* 0x00000380b3147812 */ /* 0x000fc400078ec0ff */
[----:B------:R-:W-:Y:S02]  /*69c0*/  SHF.R.U64 R11, R11, 0x3, RZ ;  /* 0x000000030b0b7819 */ /* 0x000fe400000012ff */
[----:B------:R-:W-:Y:S02]  /*69d0*/  LOP3.LUT R30, R181, 0x380, RZ, 0xc0, !PT ;  /* 0x00000380b51e7812 */ /* 0x000fe400078ec0ff */
[----:B------:R-:W-:Y:S02]  /*69e0*/  IADD3 R191, P0, R114, 0x8020, RZ ;  /* 0x0000802072bf7810 */ /* 0x000fe40007f1e0ff */
[----:B------:R-:W-:Y:S02]  /*69f0*/  IADD3.X R21, RZ, R115, RZ, P4, !PT ;  /* 0x00000073ff157210 */ /* 0x000fe400027fe4ff */
[----:B------:R-:W-:Y:S01]  /*6a00*/  SHF.R.U64 R12, R12, 0x3, RZ ;  /* 0x000000030c0c7819 */ /* 0x000fe200000012ff */
[----:B------:R-:W-:Y:S01]  /*6a10*/  IMAD.X R71, RZ, RZ, R115, P0 ;  /* 0x000000ffff477224 */ /* 0x000fe200000e0673 */
[----:B------:R-:W-:-:S02]  /*6a20*/  LOP3.LUT R38, R183, 0x380, RZ, 0xc0, !PT ;  /* 0x00000380b7267812 */ /* 0x000fc400078ec0ff */
[----:B------:R-:W-:Y:S02]  /*6a30*/  IADD3 R193, P4, R114, 0x8040, RZ ;  /* 0x0000804072c17810 */ /* 0x000fe40007f9e0ff */
[----:B------:R-:W-:Y:S02]  /*6a40*/  SHF.R.U64 R14, R14, 0x3, RZ ;  /* 0x000000030e0e7819 */ /* 0x000fe400000012ff */
[----:B------:R-:W-:Y:S01]  /*6a50*/  LOP3.LUT R46, R185, 0x380, RZ, 0xc0, !PT ;  /* 0x00000380b92e7812 */ /* 0x000fe200078ec0ff */
[--C-:B------:R-:W-:Y:S01]  /*6a60*/  IMAD.X R95, RZ, RZ, R115.reuse, P4 ;  /* 0x000000ffff5f7224 */ /* 0x100fe200020e0673 */
[C---:B------:R-:W-:Y:S02]  /*6a70*/  IADD3 R195, P3, R114.reuse, 0x8060, RZ ;  /* 0x0000806072c37810 */ /* 0x040fe40007f7e0ff */
[C---:B------:R-:W-:Y:S02]  /*6a80*/  IADD3 R197, P6, R114.reuse, 0xc000, RZ ;  /* 0x0000c00072c57810 */ /* 0x040fe40007fde0ff */
[C---:B------:R-:W-:Y:S01]  /*6a90*/  IADD3 R6, P5, R114.reuse, 0xc020, RZ ;  /* 0x0000c02072067810 */ /* 0x040fe20007fbe0ff */
[--C-:B------:R-:W-:Y:S01]  /*6aa0*/  IMAD.X R99, RZ, RZ, R115.reuse, P3 ;  /* 0x000000ffff637224 */ /* 0x100fe200018e0673 */
[C---:B------:R-:W-:Y:S01]  /*6ab0*/  IADD3 R110, P2, R114.reuse, 0xc040, RZ ;  /* 0x0000c040726e7810 */ /* 0x040fe20007f5e0ff */
[--C-:B------:R-:W-:Y:S01]  /*6ac0*/  IMAD.X R103, RZ, RZ, R115.reuse, P6 ;  /* 0x000000ffff677224 */ /* 0x100fe200030e0673 */
[----:B------:R-:W-:Y:S01]  /*6ad0*/  IADD3 R151, P1, R114, 0xc060, RZ ;  /* 0x0000c06072977810 */ /* 0x000fe20007f3e0ff */
[----:B------:R-:W-:Y:S01]  /*6ae0*/  IMAD.X R107, RZ, RZ, R115, P5 ;  /* 0x000000ffff6b7224 */ /* 0x000fe200028e0673 */
[----:B------:R-:W-:-:S02]  /*6af0*/  SHF.R.U64 R20, R20, 0x3, RZ ;  /* 0x0000000314147819 */ /* 0x000fc400000012ff */
[----:B------:R-:W-:Y:S02]  /*6b00*/  LOP3.LUT R54, R187, 0x380, RZ, 0xc0, !PT ;  /* 0x00000380bb367812 */ /* 0x000fe400078ec0ff */
[----:B------:R-:W-:Y:S01]  /*6b10*/  LOP3.LUT R114, R11, R114, RZ, 0x3c, !PT ;  /* 0x000000720b727212 */ /* 0x000fe200078e3cff */
[----:B------:R-:W-:Y:S01]  /*6b20*/  IMAD.X R11, RZ, RZ, R115, P1 ;  /* 0x000000ffff0b7224 */ /* 0x000fe200008e0673 */
[----:B------:R-:W-:Y:S02]  /*6b30*/  SHF.R.U64 R30, R30, 0x3, RZ ;  /* 0x000000031e1e7819 */ /* 0x000fe400000012ff */
[----:B------:R-:W-:Y:S02]  /*6b40*/  LOP3.LUT R62, R189, 0x380, RZ, 0xc0, !PT ;  /* 0x00000380bd3e7812 */ /* 0x000fe400078ec0ff */
[----:B------:R-:W-:Y:S02]  /*6b50*/  LOP3.LUT R12, R12, R175, RZ, 0x3c, !PT ;  /* 0x000000af0c0c7212 */ /* 0x000fe400078e3cff */
[----:B------:R-:W-:-:S02]  /*6b60*/  SHF.R.U64 R38, R38, 0x3, RZ ;  /* 0x0000000326267819 */ /* 0x000fc400000012ff */
[----:B------:R-:W-:Y:S02]  /*6b70*/  LOP3.LUT R70, R191, 0x380, RZ, 0xc0, !PT ;  /* 0x00000380bf467812 */ /* 0x000fe400078ec0ff */
[----:B------:R-:W-:Y:S02]  /*6b80*/  LOP3.LUT R14, R14, R177, RZ, 0x3c, !PT ;  /* 0x000000b10e0e7212 */ /* 0x000fe400078e3cff */
        /* <DEDUP_REMOVED lines=8> */
[----:B------:R-:W-:Y:S01]  /*6c10*/  MOV R114, R114 ;  /* 0x0000007200727202 */ /* 0x000fe20000000f00 */
[----:B------:R-:W-:Y:S01]  /*6c20*/  BAR.SYNC.DEFER_BLOCKING 0x1, 0x100 ;  /* 0x0044000000007b1d */ /* 0x000fe20000010000 */
[----:B------:R-:W-:-:S02]  /*6c30*/  IADD3.X R111, RZ, R115, RZ, P2, !PT ;  /* 0x00000073ff6f7210 */ /* 0x000fc400017fe4ff */
[----:B------:R-:W-:Y:S02]  /*6c40*/  LOP3.LUT R38, R38, R183, RZ, 0x3c, !PT ;  /* 0x000000b726267212 */ /* 0x000fe400078e3cff */
[----:B------:R-:W-:Y:S02]  /*6c50*/  SHF.R.U64 R70, R70, 0x3, RZ ;  /* 0x0000000346467819 */ /* 0x000fe400000012ff */
[----:B------:R-:W-:Y:S02]  /*6c60*/  LOP3.LUT R106, R6, 0x380, RZ, 0xc0, !PT ;  /* 0x00000380066a7812 */ /* 0x000fe400078ec0ff */
[----:B------:R-:W-:Y:S02]  /*6c70*/  MOV R12, R12 ;  /* 0x0000000c000c7202 */ /* 0x000fe40000000f00 */
[----:B------:R-:W-:Y:S02]  /*6c80*/  LOP3.LUT R46, R46, R185, RZ, 0x3c, !PT ;  /* 0x000000b92e2e7212 */ /* 0x000fe400078e3cff */
[----:B------:R-:W-:-:S02]  /*6c90*/  SHF.R.U64 R94, R94, 0x3, RZ ;  /* 0x000000035e5e7819 */ /* 0x000fc400000012ff */
[----:B------:R-:W-:Y:S02]  /*6ca0*/  LOP3.LUT R115, R110, 0x380, RZ, 0xc0, !PT ;  /* 0x000003806e737812 */ /* 0x000fe400078ec0ff */
[----:B------:R-:W-:Y:S02]  /*6cb0*/  MOV R14, R14 ;  /* 0x0000000e000e7202 */ /* 0x000fe40000000f00 */
[----:B------:R-:W-:Y:S02]  /*6cc0*/  LOP3.LUT R54, R54, R187, RZ, 0x3c, !PT ;  /* 0x000000bb36367212 */ /* 0x000fe400078e3cff */
[----:B------:R-:W-:Y:S02]  /*6cd0*/  SHF.R.U64 R98, R98, 0x3, RZ ;  /* 0x0000000362627819 */ /* 0x000fe400000012ff */
[----:B------:R-:W-:Y:S01]  /*6ce0*/  LOP3.LUT R163, R151, 0x380, RZ, 0xc0, !PT ;  /* 0x0000038097a37812 */ /* 0x000fe200078ec0ff */
[----:B------:R-:W-:Y:S01]  /*6cf0*/  STSM.16.M88.4 [R114], R24 ;  /* 0x0000001872007844 */ /* 0x000fe20000000200 */
[----:B------:R-:W-:-:S02]  /*6d00*/  MOV R20, R20 ;  /* 0x0000001400147202 */ /* 0x000fc40000000f00 */
[----:B------:R-:W-:Y:S01]  /*6d10*/  LOP3.LUT R62, R62, R189, RZ, 0x3c, !PT ;  /* 0x000000bd3e3e7212 */ /* 0x000fe200078e3cff */
[----:B------:R-:W-:Y:S01]  /*6d20*/  STSM.16.M88.4 [R12], R32 ;  /* 0x000000200c007844 */ /* 0x000fe20000000200 */
[----:B------:R-:W-:Y:S02]  /*6d30*/  SHF.R.U64 R102, R102, 0x3, RZ ;  /* 0x0000000366667819 */ /* 0x000fe400000012ff */
[----:B------:R-:W-:Y:S01]  /*6d40*/  MOV R30, R30 ;  /* 0x0000001e001e7202 */ /* 0x000fe20000000f00 */
[----:B------:R-:W-:Y:S01]  /*6d50*/  STSM.16.M88.4 [R14], R40 ;  /* 0x000000280e007844 */ /* 0x000fe20000000200 */
[----:B------:R-:W-:Y:S02]  /*6d60*/  F2FP.F16.F32.PACK_AB R59, R155, R59 ;  /* 0x0000003b9b3b723e */ /* 0x000fe400000000ff */
[----:B------:R-:W-:Y:S01]  /*6d70*/  F2FP.F16.F32.PACK_AB R65, R154, R66 ;  /* 0x000000429a41723e */ /* 0x000fe200000000ff */
[----:B------:R-:W-:Y:S01]  /*6d80*/  STSM.16.M88.4 [R20], R48 ;  /* 0x0000003014007844 */ /* 0x000fe20000000200 */
[----:B------:R-:W-:-:S02]  /*6d90*/  F2FP.F16.F32.PACK_AB R72, R73, R72 ;  /* 0x000000484948723e */ /* 0x000fc400000000ff */
[----:B------:R-:W-:Y:S01]  /*6da0*/  LOP3.LUT R70, R70, R191, RZ, 0x3c, !PT ;  /* 0x000000bf46467212 */ /* 0x000fe200078e3cff */
[----:B------:R-:W-:Y:S01]  /*6db0*/  STSM.16.M88.4 [R30], R56 ;  /* 0x000000381e007844 */ /* 0x000fe20000000200 */
[----:B------:R-:W-:Y:S02]  /*6dc0*/  SHF.R.U64 R29, R106, 0x3, RZ ;  /* 0x000000036a1d7819 */ /* 0x000fe400000012ff */
[----:B------:R-:W-:Y:S02]  /*6dd0*/  MOV R38, R38 ;  /* 0x0000002600267202 */ /* 0x000fe40000000f00 */
[----:B------:R-:W-:Y:S02]  /*6de0*/  F2FP.F16.F32.PACK_AB R66, R69, R68 ;  /* 0x000000444542723e */ /* 0x000fe400000000ff */
[----:B------:R-:W-:Y:S02]  /*6df0*/  F2FP.F16.F32.PACK_AB R67, R153, R67 ;  /* 0x000000439943723e */ /* 0x000fe400000000ff */
[----:B------:R-:W-:-:S02]  /*6e00*/  F2FP.F16.F32.PACK_AB R73, R152, R74 ;  /* 0x0000004a9849723e */ /* 0x000fc400000000ff */
[----:B------:R-:W-:Y:S01]  /*6e10*/  F2FP.F16.F32.PACK_AB R80, R81, R80 ;  /* 0x000000505150723e */ /* 0x000fe200000000ff */
[----:B------:R-:W-:Y:S01]  /*6e20*/  STSM.16.M88.4 [R38], R64 ;  /* 0x0000004026007844 */ /* 0x000fe20000000200 */
[----:B------:R-:W-:Y:S02]  /*6e30*/  LOP3.LUT R94, R94, R193, RZ, 0x3c, !PT ;  /* 0x000000c15e5e7212 */ /* 0x000fe400078e3cff */
[----:B------:R-:W-:Y:S02]  /*6e40*/  SHF.R.U64 R115, R115, 0x3, RZ ;  /* 0x0000000373737819 */ /* 0x000fe400000012ff */
[----:B------:R-:W-:Y:S02]  /*6e50*/  MOV R46, R46 ;  /* 0x0000002e002e7202 */ /* 0x000fe40000000f00 */
[----:B------:R-:W-:Y:S02]  /*6e60*/  F2FP.F16.F32.PACK_AB R74, R77, R76 ;  /* 0x0000004c4d4a723e */ /* 0x000fe400000000ff */
[----:B------:R-:W-:-:S02]  /*6e70*/  F2FP.F16.F32.PACK_AB R75, R75, R78 ;  /* 0x0000004e4b4b723e */ /* 0x000fc400000000ff */
[----:B------:R-:W-:Y:S02]  /*6e80*/  F2FP.F16.F32.PACK_AB R81, R83, R82 ;  /* 0x000000525351723e */ /* 0x000fe400000000ff */
[----:B------:R-:W-:Y:S01]  /*6e90*/  LOP3.LUT R98, R98, R195, RZ, 0x3c, !PT ;  /* 0x000000c362627212 */ /* 0x000fe200078e3cff */
[----:B------:R-:W-:Y:S01]  /*6ea0*/  STSM.16.M88.4 [R46], R72 ;  /* 0x000000482e007844 */ /* 0x000fe20000000200 */
[----:B------:R-:W-:Y:S02]  /*6eb0*/  SHF.R.U64 R28, R163, 0x3, RZ ;  /* 0x00000003a31c7819 */ /* 0x000fe400000012ff */
[----:B------:R-:W-:Y:S02]  /*6ec0*/  MOV R54, R54 ;  /* 0x0000003600367202 */ /* 0x000fe40000000f00 */
[----:B------:R-:W-:Y:S02]  /*6ed0*/  F2FP.F16.F32.PACK_AB R82, R85, R84 ;  /* 0x000000545552723e */ /* 0x000fe400000000ff */
[----:B------:R-:W-:-:S02]  /*6ee0*/  F2FP.F16.F32.PACK_AB R83, R87, R86 ;  /* 0x000000565753723e */ /* 0x000fc400000000ff */
[----:B------:R-:W-:Y:S02]  /*6ef0*/  LOP3.LUT R102, R102, R197, RZ, 0x3c, !PT ;  /* 0x000000c566667212 */ /* 0x000fe400078e3cff */
[----:B------:R-:W-:Y:S01]  /*6f00*/  MOV R62, R62 ;  /* 0x0000003e003e7202 */ /* 0x000fe20000000f00 */
[----:B------:R0:W-:Y:S01]  /*6f10*/  STSM.16.M88.4 [R54], R80 ;  /* 0x0000005036007844 */ /* 0x0001e20000000200 */
[----:B------:R-:W-:Y:S02]  /*6f20*/  F2FP.F16.F32.PACK_AB R76, R89, R88 ;  /* 0x00000058594c723e */ /* 0x000fe400000000ff */
[----:B------:R-:W-:Y:S02]  /*6f30*/  F2FP.F16.F32.PACK_AB R77, R91, R90 ;  /* 0x0000005a5b4d723e */ /* 0x000fe400000000ff */
[----:B------:R-:W-:Y:S02]  /*6f40*/  F2FP.F16.F32.PACK_AB R78, R93, R92 ;  /* 0x0000005c5d4e723e */ /* 0x000fe400000000ff */
[----:B------:R-:W-:-:S02]  /*6f50*/  F2FP.F16.F32.PACK_AB R79, R164, R79 ;  /* 0x0000004fa44f723e */ /* 0x000fc400000000ff */
[----:B------:R-:W-:Y:S02]  /*6f60*/  F2FP.F16.F32.PACK_AB R165, R166, R165 ;  /* 0x000000a5a6a5723e */ /* 0x000fe400000000ff */
[----:B------:R-:W-:Y:S01]  /*6f70*/  LOP3.LUT R106, R29, R6, RZ, 0x3c, !PT ;  /* 0x000000061d6a7212 */ /* 0x000fe200078e3cff */
[----:B------:R-:W-:Y:S01]  /*6f80*/  STSM.16.M88.4 [R62], R76 ;  /* 0x0000004c3e007844 */ /* 0x000fe20000000200 */
[----:B------:R-:W-:Y:S02]  /*6f90*/  MOV R70, R70 ;  /* 0x0000004600467202 */ /* 0x000fe40000000f00 */
[----:B------:R-:W-:Y:S02]  /*6fa0*/  F2FP.F16.F32.PACK_AB R164, R97, R96 ;  /* 0x0000006061a4723e */ /* 0x000fe400000000ff */
[----:B------:R-:W-:Y:S02]  /*6fb0*/  F2FP.F16.F32.PACK_AB R167, R168, R167 ;  /* 0x000000a7a8a7723e */ /* 0x000fe400000000ff */
[----:B------:R-:W-:-:S02]  /*6fc0*/  F2FP.F16.F32.PACK_AB R169, R170, R169 ;  /* 0x000000a9aaa9723e */ /* 0x000fc400000000ff */
[----:B------:R-:W-:Y:S02]  /*6fd0*/  F2FP.F16.F32.PACK_AB R171, R172, R171 ;  /* 0x000000abacab723e */ /* 0x000fe400000000ff */
[----:B------:R-:W-:Y:S02]  /*6fe0*/  F2FP.F16.F32.PACK_AB R112, R113, R112 ;  /* 0x000000707170723e */ /* 0x000fe400000000ff */
[----:B------:R-:W-:Y:S02]  /*6ff0*/  F2FP.F16.F32.PACK_AB R120, R121, R120 ;  /* 0x000000787978723e */ /* 0x000fe400000000ff */
[----:B------:R-:W-:Y:S02]  /*7000*/  F2FP.F16.F32.PACK_AB R128, R129, R128 ;  /* 0x000000808180723e */ /* 0x000fe400000000ff */
[----:B------:R-:W-:Y:S02]  /*7010*/  F2FP.F16.F32.PACK_AB R136, R137, R136 ;  /* 0x000000888988723e */ /* 0x000fe400000000ff */
[----:B------:R-:W-:Y:S01]  /*7020*/  F2FP.F16.F32.PACK_AB R144, R145, R144 ;  /* 0x000000909190723e */ /* 0x000fe200000000ff */
[----:B------:R-:W-:Y:S01]  /*7030*/  UISETP.NE.U32.AND UP1, UPT, UR8, URZ, UPT ;  /* 0x0000003f0800728c */ /* 0x000fe2000bf25070 */
[----:B------:R-:W-:Y:S01]  /*7040*/  F2FP.F16.F32.PACK_AB R166, R101, R100 ;  /* 0x0000006465a6723e */ /* 0x000fe200000000ff */
[----:B0-----:R-:W0:Y:S01]  /*7050*/  LDC R81, c[0x0][0xbe8] ;  /* 0x0002fa00ff517b82 */ /* 0x001e220000000800 */
[----:B------:R-:W-:-:S02]  /*7060*/  LOP3.LUT R110, R115, R110, RZ, 0x3c, !PT ;  /* 0x0000006e736e7212 */ /* 0x000fc400078e3cff */
[----:B------:R-:W-:Y:S01]  /*7070*/  MOV R94, R94 ;  /* 0x0000005e005e7202 */ /* 0x000fe20000000f00 */
[----:B------:R-:W-:Y:S01]  /*7080*/  STSM.16.M88.4 [R70], R164 ;  /* 0x000000a446007844 */ /* 0x000fe20000000200 */
[----:B------:R-:W-:Y:S02]  /*7090*/  F2FP.F16.F32.PACK_AB R168, R105, R104 ;  /* 0x0000006869a8723e */ /* 0x000fe400000000ff */
[----:B------:R-:W-:Y:S02]  /*70a0*/  F2FP.F16.F32.PACK_AB R170, R109, R108 ;  /* 0x0000006c6daa723e */ /* 0x000fe400000000ff */
[----:B------:R-:W-:Y:S02]  /*70b0*/  LOP3.LUT R10, R28, R151, RZ, 0x3c, !PT ;  /* 0x000000971c0a7212 */ /* 0x000fe400078e3cff */
[----:B------:R-:W-:Y:S01]  /*70c0*/  MOV R98, R98 ;  /* 0x0000006200627202 */ /* 0x000fe20000000f00 */
[----:B------:R-:W-:Y:S01]  /*70d0*/  STSM.16.M88.4 [R94], R168 ;  /* 0x000000a85e007844 */ /* 0x000fe20000000200 */
[----:B------:R-:W-:-:S02]  /*70e0*/  F2FP.F16.F32.PACK_AB R113, R174, R173 ;  /* 0x000000adae71723e */ /* 0x000fc400000000ff */
[----:B------:R-:W-:Y:S02]  /*70f0*/  F2FP.F16.F32.PACK_AB R114, R117, R116 ;  /* 0x000000747572723e */ /* 0x000fe400000000ff */
[----:B------:R-:W-:Y:S02]  /*7100*/  F2FP.F16.F32.PACK_AB R115, R119, R118 ;  /* 0x000000767773723e */ /* 0x000fe400000000ff */
[----:B------:R-:W-:Y:S02]  /*7110*/  F2FP.F16.F32.PACK_AB R121, R123, R122 ;  /* 0x0000007a7b79723e */ /* 0x000fe400000000ff */
[----:B------:R-:W-:Y:S01]  /*7120*/  MOV R102, R102 ;  /* 0x0000006600667202 */ /* 0x000fe20000000f00 */
[----:B------:R-:W-:Y:S01]  /*7130*/  STSM.16.M88.4 [R98], R112 ;  /* 0x0000007062007844 */ /* 0x000fe20000000200 */
[----:B------:R-:W-:Y:S02]  /*7140*/  F2FP.F16.F32.PACK_AB R122, R125, R124 ;  /* 0x0000007c7d7a723e */ /* 0x000fe400000000ff */
[----:B------:R-:W-:-:S02]  /*7150*/  F2FP.F16.F32.PACK_AB R123, R127, R126 ;  /* 0x0000007e7f7b723e */ /* 0x000fc400000000ff */
[----:B------:R-:W-:Y:S02]  /*7160*/  F2FP.F16.F32.PACK_AB R129, R131, R130 ;  /* 0x000000828381723e */ /* 0x000fe400000000ff */
[----:B------:R-:W-:Y:S01]  /*7170*/  MOV R106, R106 ;  /* 0x0000006a006a7202 */ /* 0x000fe20000000f00 */
[----:B------:R-:W-:Y:S01]  /*7180*/  STSM.16.M88.4 [R102], R120 ;  /* 0x0000007866007844 */ /* 0x000fe20000000200 */
[----:B------:R-:W-:Y:S02]  /*7190*/  F2FP.F16.F32.PACK_AB R130, R133, R132 ;  /* 0x000000848582723e */ /* 0x000fe400000000ff */
[----:B------:R-:W-:Y:S02]  /*71a0*/  F2FP.F16.F32.PACK_AB R131, R135, R134 ;  /* 0x000000868783723e */ /* 0x000fe400000000ff */
[----:B------:R-:W-:Y:S02]  /*71b0*/  F2FP.F16.F32.PACK_AB R137, R139, R138 ;  /* 0x0000008a8b89723e */ /* 0x000fe400000000ff */
[----:B------:R-:W-:Y:S01]  /*71c0*/  MOV R110, R110 ;  /* 0x0000006e006e7202 */ /* 0x000fe20000000f00 */
[----:B------:R-:W-:Y:S01]  /*71d0*/  STSM.16.M88.4 [R106], R128 ;  /* 0x000000806a007844 */ /* 0x000fe20000000200 */
[----:B------:R-:W-:-:S02]  /*71e0*/  F2FP.F16.F32.PACK_AB R138, R141, R140 ;  /* 0x0000008c8d8a723e */ /* 0x000fc400000000ff */
[----:B------:R-:W-:Y:S02]  /*71f0*/  F2FP.F16.F32.PACK_AB R139, R143, R142 ;  /* 0x0000008e8f8b723e */ /* 0x000fe400000000ff */
[----:B------:R-:W-:Y:S02]  /*7200*/  F2FP.F16.F32.PACK_AB R145, R147, R146 ;  /* 0x000000929391723e */ /* 0x000fe400000000ff */
[----:B------:R-:W-:Y:S01]  /*7210*/  MOV R6, R10 ;  /* 0x0000000a00067202 */ /* 0x000fe20000000f00 */
[----:B------:R-:W-:Y:S01]  /*7220*/  STSM.16.M88.4 [R110], R136 ;  /* 0x000000886e007844 */ /* 0x000fe20000000200 */
[----:B------:R-:W-:Y:S01]  /*7230*/  F2FP.F16.F32.PACK_AB R146, R149, R148 ;  /* 0x000000949592723e */ /* 0x000fe200000000ff */
[----:B------:R-:W-:Y:S01]  /*7240*/  IMAD.U32 R10, RZ, RZ, UR4 ;  /* 0x00000004ff0a7e24 */ /* 0x000fe2000f8e00ff */
[----:B------:R-:W-:Y:S01]  /*7250*/  F2FP.F16.F32.PACK_AB R147, R0, R150 ;  /* 0x000000960093723e */ /* 0x000fe200000000ff */
[----:B------:R-:W-:Y:S01]  /*7260*/  IMAD.U32 R11, RZ, RZ, UR7 ;  /* 0x00000007ff0b7e24 */ /* 0x000fe2000f8e00ff */
[----:B------:R-:W-:-:S03]  /*7270*/  PLOP3.LUT P0, PT, PT, PT, UP0, 0x80, 0x0 ;  /* 0x000000000000781c */ /* 0x000fc60003f0f008 */
[----:B------:R1:W-:Y:S01]  /*7280*/  STSM.16.M88.4 [R6], R144 ;  /* 0x0000009006007844 */ /* 0x0003e20000000200 */
[----:B------:R-:W-:Y:S09]  /*7290*/  BAR.SYNC.DEFER_BLOCKING 0x1, 0x100 ;  /* 0x0044000000007b1d */ /* 0x000ff20000010000 */
[----:B------:R-:W2:Y:S01]  /*72a0*/  @P0 LDG.E R0, desc[UR50][R10.64] ;  /* 0x000000320a000981 */ /* 0x000ea2000c1e1900 */
[----:B------:R-:W-:Y:S01]  /*72b0*/  UISETP.NE.AND.EX UP1, UPT, UR9, URZ, UPT, UP1 ;  /* 0x0000003f0900728c */ /* 0x000fe2000bf25310 */
[----:B0-----:R-:W-:Y:S01]  /*72c0*/  ISETP.NE.AND P1, PT, R81, 0x1, PT ;  /* 0x000000015100780c */ /* 0x001fe20003f25270 */
[----:B------:R-:W-:Y:S01]  /*72d0*/  ULDC UR7, c[0x0][0xa88] ;  /* 0x0002a20000077ab9 */ /* 0x000fe20000000800 */
[----:B------:R-:W-:Y:S01]  /*72e0*/  UMOV UR4, URZ ;  /* 0x0000003f00047c82 */ /* 0x000fe20008000000 */
[----:B-1----:R-:W-:-:S02]  /*72f0*/  IMAD.U32 R6, RZ, RZ, UR40 ;  /* 0x00000028ff067e24 */ /* 0x002fc4000f8e00ff */
[----:B------:R-:W-:-:S05]  /*7300*/  PLOP3.LUT P2, PT, PT, PT, UP1, 0x80, 0x0 ;  /* 0x000000000000781c */ /* 0x000fca0003f4f018 */
[----:B------:R-:W-:-:S03]  /*7310*/  @UP1 UIADD3 UR8, UP2, UR10, UR8, URZ ;  /* 0x000000080a081290 */ /* 0x000fc6000ff5e03f */
[----:B------:R-:W0:Y:S01]  /*7320*/  @P1 LDC R12, c[0x0][0xbec] ;  /* 0x0002fb00ff0c1b82 */ /* 0x000e220000000800 */
[----:B------:R-:W-:Y:S02]  /*7330*/  @UP1 UIADD3.X UR9, UR11, UR9, URZ, UP2, !UPT ;  /* 0x000000090b091290 */ /* 0x000fe400097fe43f */
[----:B------:R-:W-:-:S04]  /*7340*/  IMAD.U32 R14, RZ, RZ, UR8 ;  /* 0x00000008ff0e7e24 */ /* 0x000fc8000f8e00ff */
[----:B------:R-:W-:Y:S01]  /*7350*/  IMAD.U32 R15, RZ, RZ, UR9 ;  /* 0x00000009ff0f7e24 */ /* 0x000fe2000f8e00ff */
[----:B------:R-:W1:Y:S01]  /*7360*/  @P1 LDC R13, c[0x0][0xbf0] ;  /* 0x0002fc00ff0d1b82 */ /* 0x000e620000000800 */
[----:B--2---:R-:W-:Y:S01]  /*7370*/  @P0 R2UR UR4, R0 ;  /* 0x00000000000402ca */ /* 0x004fe200000e0000 */
[----:B------:R-:W-:-:S06]  /*7380*/  IMAD.U32 R0, RZ, RZ, UR7 ;  /* 0x00000007ff007e24 */ /* 0x000fcc000f8e00ff */
[----:B------:R2:W5:Y:S01]  /*7390*/  @P2 LDG.E R0, desc[UR50][R14.64] ;  /* 0x000000320e002981 */ /* 0x000562000c1e1900 */
[----:B01----:R-:W-:Y:S07]  /*73a0*/  @P2 BRA `(.L_x_421) ;  /* 0x0000000000102947 */ /* 0x003fee0003800000 */
[----:B------:R-:W-:Y:S05]  /*73b0*/  @!P0 BRA `(.L_x_421) ;  /* 0x00000000000c8947 */ /* 0x000fea0003800000 */
[----:B--2---:R-:W2:Y:S04]  /*73c0*/  LDG.E R15, desc[UR50][R10.64] ;  /* 0x000000320a0f7981 */ /* 0x004ea8000c1e1900 */
[----:B-----5:R-:W2:Y:S02]  /*73d0*/  LDG.E R0, desc[UR50][R10.64+0x4] ;  /* 0x000004320a007981 */ /* 0x020ea4000c1e1900 */
[----:B--2---:R-:W-:-:S07]  /*73e0*/  IMAD.IADD R0, R0, 0x1, -R15 ;  /* 0x0000000100007824 */ /* 0x004fce00078e0a0f */
.L_x_421:
[----:B------:R-:W-:Y:S01]  /*73f0*/  USHF.R.S32.HI UR14, URZ, 0x1f, UR41 ;  /* 0x0000001f3f0e7899 */ /* 0x000fe20008011429 */
[----:B--2---:R-:W-:Y:S01]  /*7400*/  IMAD R15, R6, 0x80, R203 ;  /* 0x00000080060f7824 */ /* 0x004fe200078e02cb */
[----:B------:R-:W-:Y:S01]  /*7410*/  ULDC.64 UR12, c[0x0][0xb90] ;  /* 0x0002e400000c7ab9 */ /* 0x000fe20000000a00 */
[----:B------:R-:W-:Y:S01]  /*7420*/  USHF.R.S32.HI UR11, URZ, 0x1f, UR4 ;  /* 0x0000001f3f0b7899 */ /* 0x000fe20008011404 */
[----:B------:R-:W-:Y:S01]  /*7430*/  LEA R11, R22, R2, 0x6 ;  /* 0x00000002160b7211 */ /* 0x000fe200078e30ff */
[----:B------:R-:W-:Y:S01]  /*7440*/  UIMAD UR7, UR14, UR12, URZ ;  /* 0x0000000c0e0772a4 */ /* 0x000fe2000f8e023f */
[----:B------:R-:W-:Y:S01]  /*7450*/  @P1 IMAD.HI.U32 R6, R15, R12, RZ ;  /* 0x0000000c0f061227 */ /* 0x000fe200078e00ff */
[----:B------:R-:W-:Y:S01]  /*7460*/  UMOV UR10, UR4 ;  /* 0x00000004000a7c82 */ /* 0x000fe20008000000 */
[----:B------:R-:W-:Y:S01]  /*7470*/  USEL UR39, UR39, URZ, !UP0 ;  /* 0x0000003f27277287 */ /* 0x000fe2000c000000 */
[----:B------:R-:W0:Y:S01]  /*7480*/  @P1 LDC R83, c[0x0][0xbf0] ;  /* 0x0002fc00ff531b82 */ /* 0x000e220000000800 */
[----:B------:R-:W-:Y:S01]  /*7490*/  UIMAD.WIDE.U32 UR8, UR41, UR12, UR10 ;  /* 0x0000000c290872a5 */ /* 0x000fe2000f8e000a */
[----:B------:R-:W-:Y:S01]  /*74a0*/  IMAD.MOV.U32 R10, RZ, RZ, R15 ;  /* 0x000000ffff0a7224 */ /* 0x000fe200078e000f */
[----:B------:R-:W-:Y:S01]  /*74b0*/  UIMAD UR7, UR41, UR13, UR7 ;  /* 0x0000000d290772a4 */ /* 0x000fe2000f8e0207 */
[----:B------:R-:W-:Y:S01]  /*74c0*/  @P1 SHF.R.U32.HI R10, RZ, R13, R6 ;  /* 0x0000000dff0a1219 */ /* 0x000fe20000011606 */
[----:B------:R-:W-:Y:S01]  /*74d0*/  USEL UR38, UR38, URZ, !UP0 ;  /* 0x0000003f26267287 */ /* 0x000fe2000c000000 */
[----:B------:R-:W-:Y:S01]  /*74e0*/  IMAD.WIDE R4, R11, 0x2, R4 ;  /* 0x000000020b047825 */ /* 0x000fe200078e0204 */
[----:B------:R-:W-:Y:S01]  /*74f0*/  ULDC.64 UR12, c[0x0][0xb98] ;  /* 0x0002e600000c7ab9 */ /* 0x000fe20000000a00 */
[----:B------:R-:W-:-:S02]  /*7500*/  UIADD3 UR9, UR9, UR7, URZ ;  /* 0x0000000709097290 */ /* 0x000fc4000fffe03f */
[----:B------:R-:W-:Y:S01]  /*7510*/  UIMAD UR7, UR39, UR12, URZ ;  /* 0x0000000c270772a4 */ /* 0x000fe2000f8e023f */
[--C-:B------:R-:W-:Y:S01]  /*7520*/  IMAD.MOV R6, RZ, RZ, -R10.reuse ;  /* 0x000000ffff067224 */ /* 0x100fe200078e0a0a */
[----:B------:R-:W-:Y:S01]  /*7530*/  UIMAD.WIDE.U32 UR8, UR38, UR12, UR8 ;  /* 0x0000000c260872a5 */ /* 0x000fe2000f8e0008 */
[----:B------:R-:W-:Y:S01]  /*7540*/  IADD3 R37, P2, R4, 0x5000, RZ ;  /* 0x0000500004257810 */ /* 0x000fe20007f5e0ff */
[----:B------:R-:W-:Y:S01]  /*7550*/  UIMAD UR7, UR38, UR13, UR7 ;  /* 0x0000000d260772a4 */ /* 0x000fe2000f8e0207 */
[----:B------:R-:W-:Y:S01]  /*7560*/  IMAD R13, R81, R6, R15 ;  /* 0x00000006510d7224 */ /* 0x000fe200078e020f */
[----:B------:R-:W-:Y:S01]  /*7570*/  SHF.R.S32.HI R6, RZ, 0x1f, R10 ;  /* 0x0000001fff067819 */ /* 0x000fe2000001140a */
[----:B------:R-:W-:Y:S01]  /*7580*/  IMAD.U32 R26, RZ, RZ, UR40 ;  /* 0x00000028ff1a7e24 */ /* 0x000fe2000f8e00ff */
[----:B------:R-:W-:Y:S01]  /*7590*/  IADD3 R10, P0, R10, UR8, RZ ;  /* 0x000000080a0a7c10 */ /* 0x000fe2000ff1e0ff */
[----:B-----5:R-:W-:Y:S01]  /*75a0*/  IMAD R85, R0, R81, RZ ;  /* 0x0000005100557224 */ /* 0x020fe200078e02ff */
[C---:B------:R-:W-:Y:S01]  /*75b0*/  IADD3 R25, P5, R4.reuse, 0x1000, RZ ;  /* 0x0000100004197810 */ /* 0x040fe20007fbe0ff */
[----:B------:R-:W-:Y:S01]  /*75c0*/  IMAD.U32 R11, RZ, RZ, UR7 ;  /* 0x00000007ff0b7e24 */ /* 0x000fe2000f8e00ff */
[----:B------:R-:W-:Y:S01]  /*75d0*/  IADD3 R29, P4, R4, 0x2000, RZ ;  /* 0x00002000041d7810 */ /* 0x000fe20007f9e0ff */
[----:B------:R-:W-:Y:S01]  /*75e0*/  IMAD R26, R26, 0x80, R201 ;  /* 0x000000801a1a7824 */ /* 0x000fe200078e02c9 */
[----:B------:R-:W-:Y:S01]  /*75f0*/  IADD3 R57, P3, R4, 0x4000, RZ ;  /* 0x0000400004397810 */ /* 0x000fe20007f7e0ff */
[----:B------:R-:W-:Y:S01]  /*7600*/  ULDC.64 UR12, c[0x0][0xaa0] ;  /* 0x0002a800000c7ab9 */ /* 0x000fe20000000a00 */
[----:B------:R-:W-:Y:S01]  /*7610*/  IADD3.X R11, R6, UR9, R11, P0, !PT ;  /* 0x00000009060b7c10 */ /* 0x000fe200087fe40b */
[----:B------:R-:W-:Y:S01]  /*7620*/  ULDC.64 UR8, c[0x0][0xb88] ;  /* 0x0002e20000087ab9 */ /* 0x000fe20000000a00 */
[----:B------:R-:W-:-:S02]  /*7630*/  SHF.R.S32.HI R6, RZ, 0x1f, R13 ;  /* 0x0000001fff067819 */ /* 0x000fc4000001140d */
[----:B------:R-:W-:Y:S01]  /*7640*/  IADD3 R33, P0, R4, 0x3000, RZ ;  /* 0x0000300004217810 */ /* 0x000fe20007f1e0ff */
[----:B------:R-:W-:Y:S01]  /*7650*/  IMAD.WIDE.U32 R10, R13, UR8, R10 ;  /* 0x000000080d0a7c25 */ /* 0x000fe2000f8e000a */
[----:B------:R-:W-:Y:S02]  /*7660*/  LOP3.LUT R36, R37, 0x380, RZ, 0xc0, !PT ;  /* 0x0000038025247812 */ /* 0x000fe400078ec0ff */
[----:B------:R-:W-:Y:S01]  /*7670*/  LOP3.LUT R32, R33, 0x380, RZ, 0xc0, !PT ;  /* 0x0000038021207812 */ /* 0x000fe200078ec0ff */
[----:B------:R-:W-:Y:S01]  /*7680*/  IMAD R6, R6, UR8, RZ ;  /* 0x0000000806067c24 */ /* 0x000fe2000f8e02ff */
[----:B------:R-:W-:Y:S02]  /*7690*/  LOP3.LUT R24, R25, 0x380, RZ, 0xc0, !PT ;  /* 0x0000038019187812 */ /* 0x000fe400078ec0ff */
[----:B------:R-:W-:Y:S01]  /*76a0*/  SHF.R.U64 R32, R32, 0x3, RZ ;  /* 0x0000000320207819 */ /* 0x000fe200000012ff */
[----:B------:R-:W-:Y:S01]  /*76b0*/  IMAD R15, R13, UR9, R6 ;  /* 0x000000090d0f7c24 */ /* 0x000fe2000f8e0206 */
[----:B------:R-:W-:Y:S01]  /*76c0*/  LOP3.LUT R28, R29, 0x380, RZ, 0xc0, !PT ;  /* 0x000003801d1c7812 */ /* 0x000fe200078ec0ff */
[----:B------:R-:W-:Y:S01]  /*76d0*/  ULDC.64 UR8, c[0x0][0xb50] ;  /* 0x0002d40000087ab9 */ /* 0x000fe20000000a00 */
[----:B------:R-:W-:Y:S01]  /*76e0*/  LOP3.LUT R56, R57, 0x380, RZ, 0xc0, !PT ;  /* 0x0000038039387812 */ /* 0x000fe200078ec0ff */
[----:B------:R-:W-:Y:S01]  /*76f0*/  IMAD.IADD R11, R11, 0x1, R15 ;  /* 0x000000010b0b7824 */ /* 0x000fe200078e020f */
[----:B------:R-:W-:Y:S01]  /*7700*/  LEA R12, P6, R10, UR8, 0x2 ;  /* 0x000000080a0c7c11 */ /* 0x000fe2000f8c10ff */
[----:B------:R-:W-:Y:S01]  /*7710*/  VIADD R6, R26, 0x8 ;  /* 0x000000081a067836 */ /* 0x000fe20000000000 */
[----:B------:R-:W-:Y:S01]  /*7720*/  LOP3.LUT R32, R32, R33, RZ, 0x3c, !PT ;  /* 0x0000002120207212 */ /* 0x000fe200078e3cff */
[----:B------:R-:W-:Y:S01]  /*7730*/  IMAD.X R33, RZ, RZ, R5, P0 ;  /* 0x000000ffff217224 */ /* 0x000fe200000e0605 */
[----:B------:R-:W-:Y:S01]  /*7740*/  SHF.R.U64 R36, R36, 0x3, RZ ;  /* 0x0000000324247819 */ /* 0x000fe200000012ff */
[----:B------:R-:W-:Y:S01]  /*7750*/  SHFL.IDX PT, R20, R12, RZ, 0x1c1f ;  /* 0x001c1fff0c147589 */ /* 0x000fe200000e0000 */
[----:B------:R-:W-:-:S02]  /*7760*/  SHF.R.U64 R24, R24, 0x3, RZ ;  /* 0x0000000318187819 */ /* 0x000fc400000012ff */
[----:B------:R-:W-:Y:S01]  /*7770*/  SHF.R.U64 R28, R28, 0x3, RZ ;  /* 0x000000031c1c7819 */ /* 0x000fe200000012ff */
[----:B------:R-:W-:Y:S01]  /*7780*/  SHFL.IDX PT, R50, R12, 0x1, 0x1c1f ;  /* 0x003c1f000c327f89 */ /* 0x000fe200000e0000 */
[----:B------:R-:W-:Y:S02]  /*7790*/  SHF.R.U64 R56, R56, 0x3, RZ ;  /* 0x0000000338387819 */ /* 0x000fe400000012ff */
[----:B------:R-:W-:Y:S02]  /*77a0*/  IADD3 R61, P0, R4, 0x9000, RZ ;  /* 0x00009000043d7810 */ /* 0x000fe40007f1e0ff */
[----:B------:R-:W-:Y:S02]  /*77b0*/  LEA.HI.X R14, R10, UR9, R11, 0x2, P6 ;  /* 0x000000090a0e7c11 */ /* 0x000fe4000b0f140b */
        /* <DEDUP_REMOVED lines=8> */
[----:B------:R-:W-:Y:S01]  /*7840*/  LOP3.LUT R60, R61, 0x380, RZ, 0xc0, !PT ;  /* 0x000003803d3c7812 */ /* 0x000fe200078ec0ff */
[----:B------:R-:W1:Y:S01]  /*7850*/  SHFL.IDX PT, R21, R14, RZ, 0x1c1f ;  /* 0x001c1fff0e157589 */ /* 0x000e6200000e0000 */
[----:B------:R-:W-:-:S02]  /*7860*/  IADD3 R49, P2, R4, 0xb000, RZ ;  /* 0x0000b00004317810 */ /* 0x000fc40007f5e0ff */
[C---:B------:R-:W-:Y:S01]  /*7870*/  IADD3 R41, P6, R4.reuse, 0x6000, RZ ;  /* 0x0000600004297810 */ /* 0x040fe20007fde0ff */
[----:B------:R-:W2:Y:S01]  /*7880*/  SHFL.IDX PT, R51, R14, 0x1, 0x1c1f ;  /* 0x003c1f000e337f89 */ /* 0x000ea200000e0000 */
[C---:B------:R-:W-:Y:S02]  /*7890*/  IADD3 R45, P5, R4.reuse, 0x7000, RZ ;  /* 0x00007000042d7810 */ /* 0x040fe40007fbe0ff */
[C---:B------:R-:W-:Y:S02]  /*78a0*/  IADD3 R69, P4, R4.reuse, 0x8000, RZ ;  /* 0x0000800004457810 */ /* 0x040fe40007f9e0ff */
[----:B------:R-:W-:Y:S02]  /*78b0*/  IADD3 R11, P3, R4, 0xa000, RZ ;  /* 0x0000a000040b7810 */ /* 0x000fe40007f7e0ff */
[----:B------:R-:W-:Y:S02]  /*78c0*/  SHF.R.U64 R60, R60, 0x3, RZ ;  /* 0x000000033c3c7819 */ /* 0x000fe400000012ff */
[----:B------:R-:W-:-:S02]  /*78d0*/  LOP3.LUT R48, R49, 0x380, RZ, 0xc0, !PT ;  /* 0x0000038031307812 */ /* 0x000fc400078ec0ff */
[----:B------:R-:W-:Y:S02]  /*78e0*/  LOP3.LUT R40, R41, 0x380, RZ, 0xc0, !PT ;  /* 0x0000038029287812 */ /* 0x000fe400078ec0ff */
[----:B------:R-:W-:Y:S02]  /*78f0*/  LOP3.LUT R44, R45, 0x380, RZ, 0xc0, !PT ;  /* 0x000003802d2c7812 */ /* 0x000fe400078ec0ff */
[----:B------:R-:W-:Y:S02]  /*7900*/  LOP3.LUT R68, R69, 0x380, RZ, 0xc0, !PT ;  /* 0x0000038045447812 */ /* 0x000fe400078ec0ff */
[----:B------:R-:W-:Y:S02]  /*7910*/  LOP3.LUT R10, R11, 0x380, RZ, 0xc0, !PT ;  /* 0x000003800b0a7812 */ /* 0x000fe400078ec0ff */
[----:B------:R-:W-:Y:S01]  /*7920*/  LOP3.LUT R60, R60, R61, RZ, 0x3c, !PT ;  /* 0x0000003d3c3c7212 */ /* 0x000fe200078e3cff */
[----:B------:R-:W-:Y:S01]  /*7930*/  IMAD.X R61, RZ, RZ, R5, P0 ;  /* 0x000000ffff3d7224 */ /* 0x000fe200000e0605 */
[----:B------:R-:W-:-:S02]  /*7940*/  SHF.R.U64 R48, R48, 0x3, RZ ;  /* 0x0000000330307819 */ /* 0x000fc400000012ff */
[----:B------:R-:W-:Y:S02]  /*7950*/  SHF.R.U64 R40, R40, 0x3, RZ ;  /* 0x0000000328287819 */ /* 0x000fe400000012ff */
[----:B------:R-:W-:Y:S02]  /*7960*/  SHF.R.U64 R44, R44, 0x3, RZ ;  /* 0x000000032c2c7819 */ /* 0x000fe400000012ff */
[----:B------:R-:W-:Y:S02]  /*7970*/  SHF.R.U64 R68, R68, 0x3, RZ ;  /* 0x0000000344447819 */ /* 0x000fe400000012ff */
[----:B------:R-:W-:Y:S02]  /*7980*/  SHF.R.U64 R10, R10, 0x3, RZ ;  /* 0x000000030a0a7819 */ /* 0x000fe400000012ff */
[----:B------:R-:W-:Y:S02]  /*7990*/  LOP3.LUT P0, RZ, R23, 0x3, RZ, 0xc0, !PT ;  /* 0x0000000317ff7812 */ /* 0x000fe4000780c0ff */
[----:B------:R-:W-:Y:S01]  /*79a0*/  LOP3.LUT R48, R48, R49, RZ, 0x3c, !PT ;  /* 0x0000003130307212 */ /* 0x000fe200078e3cff */
[--C-:B------:R-:W-:Y:S01]  /*79b0*/  IMAD.X R49, RZ, RZ, R5.reuse, P2 ;  /* 0x000000ffff317224 */ /* 0x100fe200010e0605 */
[----:B------:R-:W-:Y:S01]  /*79c0*/  LOP3.LUT R40, R40, R41, RZ, 0x3c, !PT ;  /* 0x0000002928287212 */ /* 0x000fe200078e3cff */
[--C-:B------:R-:W-:Y:S01]  /*79d0*/  IMAD.X R41, RZ, RZ, R5.reuse, P6 ;  /* 0x000000ffff297224 */ /* 0x100fe200030e0605 */
[----:B------:R-:W-:Y:S01]  /*79e0*/  LOP3.LUT R44, R44, R45, RZ, 0x3c, !PT ;  /* 0x0000002d2c2c7212 */ /* 0x000fe200078e3cff */
[----:B------:R-:W-:Y:S01]  /*79f0*/  IMAD.X R45, RZ, RZ, R5, P5 ;  /* 0x000000ffff2d7224 */ /* 0x000fe200028e0605 */
[----:B------:R-:W-:-:S02]  /*7a00*/  LOP3.LUT R68, R68, R69, RZ, 0x3c, !PT ;  /* 0x0000004544447212 */ /* 0x000fc400078e3cff */
[----:B------:R-:W-:Y:S01]  /*7a10*/  LOP3.LUT R10, R10, R11, RZ, 0x3c, !PT ;  /* 0x0000000b0a0a7212 */ /* 0x000fe200078e3cff */
[----:B------:R-:W-:Y:S01]  /*7a20*/  IMAD.X R11, RZ, RZ, R5, P3 ;  /* 0x000000ffff0b7224 */ /* 0x000fe200018e0605 */
[----:B------:R-:W-:Y:S02]  /*7a30*/  ISETP.GE.OR P2, PT, R26, R85, P0 ;  /* 0x000000551a00720c */ /* 0x000fe40000746670 */
[----:B------:R-:W-:Y:S02]  /*7a40*/  IADD3.X R69, RZ, R5, RZ, P4, !PT ;  /* 0x00000005ff457210 */ /* 0x000fe400027fe4ff */
[----:B------:R-:W-:Y:S02]  /*7a50*/  ISETP.GE.OR P0, PT, R6, R85, P0 ;  /* 0x000000550600720c */ /* 0x000fe40000706670 */
[C---:B------:R-:W-:Y:S02]  /*7a60*/  IADD3 R77, P6, R4.reuse, 0xc000, RZ ;  /* 0x0000c000044d7810 */ /* 0x040fe40007fde0ff */
[----:B------:R-:W-:-:S02]  /*7a70*/  IADD3 R73, P5, R4, 0xd000, RZ ;  /* 0x0000d00004497810 */ /* 0x000fc40007fbe0ff */
[C---:B------:R-:W-:Y:S02]  /*7a80*/  IADD3 R65, P4, R4.reuse, 0xe000, RZ ;  /* 0x0000e00004417810 */ /* 0x040fe40007f9e0ff */
[C---:B------:R-:W-:Y:S01]  /*7a90*/  LOP3.LUT R15, R4.reuse, 0x380, RZ, 0xc0, !PT ;  /* 0x00000380040f7812 */ /* 0x040fe200078ec0ff */
[----:B-1----:R1:W-:Y:S01]  /*7aa0*/  @!P2 ST.E desc[UR50][R20.64], R9 ;  /* 0x000000091400a985 */ /* 0x0023e2000c101932 */
[----:B------:R-:W-:Y:S02]  /*7ab0*/  IADD3 R13, P3, R4, 0xf000, RZ ;  /* 0x0000f000040d7810 */ /* 0x000fe40007f7e0ff */
[----:B------:R-:W-:Y:S01]  /*7ac0*/  LOP3.LUT R76, R77, 0x380, RZ, 0xc0, !PT ;  /* 0x000003804d4c7812 */ /* 0x000fe200078ec0ff */
[----:B--2---:R2:W-:Y:S01]  /*7ad0*/  @!P0 ST.E desc[UR50][R50.64], R8 ;  /* 0x0000000832008985 */ /* 0x0045e2000c101932 */
[----:B------:R-:W-:Y:S01]  /*7ae0*/  LOP3.LUT R72, R73, 0x380, RZ, 0xc0, !PT ;  /* 0x0000038049487812 */ /* 0x000fe200078ec0ff */
[----:B------:R-:W-:Y:S01]  /*7af0*/  IMAD.X R53, RZ, RZ, R5, P3 ;  /* 0x000000ffff357224 */ /* 0x000fe200018e0605 */
[----:B------:R-:W-:Y:S01]  /*7b00*/  LOP3.LUT R64, R65, 0x380, RZ, 0xc0, !PT ;  /* 0x0000038041407812 */ /* 0x000fe200078ec0ff */
[----:B------:R-:W-:Y:S01]  /*7b10*/  UIMAD UR7, UR11, UR12, URZ ;  /* 0x0000000c0b0772a4 */ /* 0x000fe2000f8e023f */
[----:B------:R-:W-:Y:S01]  /*7b20*/  SHF.R.U64 R15, R15, 0x3, RZ ;  /* 0x000000030f0f7819 */ /* 0x000fe200000012ff */
[----:B------:R-:W-:Y:S01]  /*7b30*/  UIMAD.WIDE.U32 UR8, UR4, UR12, URZ ;  /* 0x0000000c040872a5 */ /* 0x000fe2000f8e003f */
[----:B------:R-:W-:Y:S01]  /*7b40*/  LOP3.LUT R0, R13, 0x380, RZ, 0xc0, !PT ;  /* 0x000003800d007812 */ /* 0x000fe200078ec0ff */
[----:B------:R-:W-:Y:S01]  /*7b50*/  ULDC.64 UR10, c[0x0][0xae8] ;  /* 0x0002ba00000a7ab9 */ /* 0x000fe20000000a00 */
[----:B------:R-:W-:Y:S01]  /*7b60*/  SHF.R.U64 R76, R76, 0x3, RZ ;  /* 0x000000034c4c7819 */ /* 0x000fe200000012ff */
[----:B-1----:R-:W-:Y:S01]  /*7b70*/  IMAD.U32 R21, RZ, RZ, UR40 ;  /* 0x00000028ff157e24 */ /* 0x002fe2000f8e00ff */
[----:B------:R-:W-:Y:S01]  /*7b80*/  SHF.R.U64 R72, R72, 0x3, RZ ;  /* 0x0000000348487819 */ /* 0x000fe200000012ff */
[----:B------:R-:W5:Y:S01]  /*7b90*/  LD.E.128 R24, desc[UR50][R24.64] ;  /* 0x0000003218187980 */ /* 0x000f62000c101d00 */
[----:B------:R-:W-:-:S02]  /*7ba0*/  SHF.R.U64 R64, R64, 0x3, RZ ;  /* 0x0000000340407819 */ /* 0x000fc400000012ff */
[----:B------:R-:W-:Y:S01]  /*7bb0*/  LOP3.LUT R4, R15, R4, RZ, 0x3c, !PT ;  /* 0x000000040f047212 */ /* 0x000fe200078e3cff */
[----:B------:R-:W5:Y:S01]  /*7bc0*/  LD.E.128 R28, desc[UR50][R28.64] ;  /* 0x000000321c1c7980 */ /* 0x000f62000c101d00 */
[----:B------:R-:W-:Y:S02]  /*7bd0*/  SHF.R.U64 R0, R0, 0x3, RZ ;  /* 0x0000000300007819 */ /* 0x000fe400000012ff */
[----:B------:R-:W-:Y:S01]  /*7be0*/  LOP3.LUT R76, R76, R77, RZ, 0x3c, !PT ;  /* 0x0000004d4c4c7212 */ /* 0x000fe200078e3cff */
[--C-:B------:R-:W-:Y:S01]  /*7bf0*/  IMAD.X R77, RZ, RZ, R5.reuse, P6 ;  /* 0x000000ffff4d7224 */ /* 0x100fe200030e0605 */
[----:B------:R-:W-:Y:S01]  /*7c00*/  LOP3.LUT R72, R72, R73, RZ, 0x3c, !PT ;  /* 0x0000004948487212 */ /* 0x000fe200078e3cff */
[--C-:B------:R-:W-:Y:S01]  /*7c10*/  IMAD.X R73, RZ, RZ, R5.reuse, P5 ;  /* 0x000000ffff497224 */ /* 0x100fe200028e0605 */
[----:B------:R-:W-:Y:S01]  /*7c20*/  LOP3.LUT R64, R64, R65, RZ, 0x3c, !PT ;  /* 0x0000004140407212 */ /* 0x000fe200078e3cff */
[----:B------:R-:W-:Y:S01]  /*7c30*/  IMAD.X R65, RZ, RZ, R5, P4 ;  /* 0x000000ffff417224 */ /* 0x000fe200020e0605 */
[----:B------:R-:W-:Y:S01]  /*7c40*/  LOP3.LUT R52, R0, R13, RZ, 0x3c, !PT ;  /* 0x0000000d00347212 */ /* 0x000fe200078e3cff */
[----:B------:R-:W-:Y:S01]  /*7c50*/  UIMAD UR7, UR4, UR13, UR7 ;  /* 0x0000000d040772a4 */ /* 0x000fe2000f8e0207 */
[----:B------:R1:W5:Y:S01]  /*7c60*/  LD.E.128 R12, desc[UR50][R4.64] ;  /* 0x00000032040c7980 */ /* 0x000362000c101d00 */
[----:B------:R-:W-:-:S03]  /*7c70*/  LEA R0, R19, R22, 0x5 ;  /* 0x0000001613007211 */ /* 0x000fc600078e28ff */
[----:B------:R-:W5:Y:S04]  /*7c80*/  LD.E.128 R32, desc[UR50][R32.64] ;  /* 0x0000003220207980 */ /* 0x000f68000c101d00 */
[----:B------:R-:W5:Y:S01]  /*7c90*/  LD.E.128 R56, desc[UR50][R56.64] ;  /* 0x0000003238387980 */ /* 0x000f62000c101d00 */
[----:B-1----:R-:W1:Y:S01]  /*7ca0*/  @P1 LDC R5, c[0x0][0xbec] ;  /* 0x0002fb00ff051b82 */ /* 0x002e620000000800 */
[----:B------:R-:W-:Y:S02]  /*7cb0*/  UIADD3 UR9, UR9, UR7, URZ ;  /* 0x0000000709097290 */ /* 0x000fe4000fffe03f */
[----:B------:R-:W5:Y:S01]  /*7cc0*/  LD.E.128 R36, desc[UR50][R36.64] ;  /* 0x0000003224247980 */ /* 0x000f62000c101d00 */
[----:B------:R-:W-:Y:S01]  /*7cd0*/  UIMAD UR4, UR14, UR10, URZ ;  /* 0x0000000a0e0472a4 */ /* 0x000fe2000f8e023f */
[----:B------:R-:W-:Y:S01]  /*7ce0*/  IMAD R20, R21, 0x80, R0 ;  /* 0x0000008015147824 */ /* 0x000fe200078e0200 */
[----:B------:R-:W-:Y:S01]  /*7cf0*/  UIMAD.WIDE.U32 UR8, UR41, UR10, UR8 ;  /* 0x0000000a290872a5 */ /* 0x000fe2000f8e0008 */
[----:B------:R-:W5:Y:S01]  /*7d00*/  LD.E.128 R40, desc[UR50][R40.64] ;  /* 0x0000003228287980 */ /* 0x000f62000c101d00 */
[----:B------:R-:W-:-:S03]  /*7d10*/  UIMAD UR4, UR41, UR11, UR4 ;  /* 0x0000000b290472a4 */ /* 0x000fc6000f8e0204 */
[----:B------:R-:W-:Y:S01]  /*7d20*/  ULDC.64 UR10, c[0x0][0xaf0] ;  /* 0x0002bc00000a7ab9 */ /* 0x000fe20000000a00 */
[----:B------:R-:W-:Y:S01]  /*7d30*/  UIADD3 UR9, UR9, UR4, URZ ;  /* 0x0000000409097290 */ /* 0x000fe2000fffe03f */
[----:B------:R-:W5:Y:S01]  /*7d40*/  LD.E.128 R44, desc[UR50][R44.64] ;  /* 0x000000322c2c7980 */ /* 0x000f62000c101d00 */
[----:B------:R-:W-:Y:S01]  /*7d50*/  UIMAD UR4, UR39, UR10, URZ ;  /* 0x0000000a270472a4 */ /* 0x000fe2000f8e023f */
[----:B------:R-:W-:Y:S01]  /*7d60*/  IMAD.MOV.U32 R21, RZ, RZ, R20 ;  /* 0x000000ffff157224 */ /* 0x000fe200078e0014 */
[----:B------:R-:W-:Y:S01]  /*7d70*/  UIMAD.WIDE.U32 UR8, UR38, UR10, UR8 ;  /* 0x0000000a260872a5 */ /* 0x000fe2000f8e0008 */
[----:B------:R-:W5:Y:S01]  /*7d80*/  LD.E.128 R68, desc[UR50][R68.64] ;  /* 0x0000003244447980 */ /* 0x000f62000c101d00 */
[----:B------:R-:W-:-:S03]  /*7d90*/  UIMAD UR4, UR38, UR11, UR4 ;  /* 0x0000000b260472a4 */ /* 0x000fc6000f8e0204 */
[----:B------:R-:W5:Y:S01]  /*7da0*/  LD.E.128 R60, desc[UR50][R60.64] ;  /* 0x000000323c3c7980 */ /* 0x000f62000c101d00 */
[----:B-1----:R-:W-:-:S03]  /*7db0*/  @P1 IMAD.HI.U32 R0, R20, R5, RZ ;  /* 0x0000000514001227 */ /* 0x002fc600078e00ff */
[----:B--2---:R-:W5:Y:S02]  /*7dc0*/  LD.E.128 R8, desc[UR50][R10.64] ;  /* 0x000000320a087980 */ /* 0x004f64000c101d00 */
[----:B0-----:R-:W-:Y:S01]  /*7dd0*/  @P1 SHF.R.U32.HI R21, RZ, R83, R0 ;  /* 0x00000053ff151219 */ /* 0x001fe20000011600 */
[----:B------:R-:W-:Y:S01]  /*7de0*/  UIADD3 UR4, UR9, UR4, URZ ;  /* 0x0000000409047290 */ /* 0x000fe2000fffe03f */
[----:B------:R-:W-:Y:S01]  /*7df0*/  IMAD.U32 R4, RZ, RZ, UR8 ;  /* 0x00000008ff047e24 */ /* 0x000fe2000f8e00ff */
[----:B------:R-:W5:Y:S01]  /*7e00*/  LD.E.128 R48, desc[UR50][R48.64] ;  /* 0x0000003230307980 */ /* 0x000f62000c101d00 */
[--C-:B------:R-:W-:Y:S01]  /*7e10*/  SHF.R.S32.HI R0, RZ, 0x1f, R21.reuse ;  /* 0x0000001fff007819 */ /* 0x100fe20000011415 */
[----:B------:R-:W-:Y:S02]  /*7e20*/  IMAD.MOV R6, RZ, RZ, -R21 ;  /* 0x000000ffff067224 */ /* 0x000fe400078e0a15 */
[----:B------:R-:W-:Y:S01]  /*7e30*/  IMAD.U32 R5, RZ, RZ, UR9 ;  /* 0x00000009ff057e24 */ /* 0x000fe2000f8e00ff */
[----:B------:R-:W-:Y:S01]  /*7e40*/  ULDC.64 UR8, c[0x0][0xae0] ;  /* 0x0002b80000087ab9 */ /* 0x000fe20000000a00 */
[----:B------:R-:W-:Y:S01]  /*7e50*/  IMAD R81, R81, R6, R20 ;  /* 0x0000000651517224 */ /* 0x000fe200078e0214 */
[----:B------:R-:W5:Y:S01]  /*7e60*/  LD.E.128 R76, desc[UR50][R76.64] ;  /* 0x000000324c4c7980 */ /* 0x000f62000c101d00 */
[----:B------:R-:W-:-:S02]  /*7e70*/  IMAD R0, R0, UR8, RZ ;  /* 0x0000000800007c24 */ /* 0x000fc4000f8e02ff */
[----:B------:R-:W-:Y:S01]  /*7e80*/  IMAD.U32 R5, RZ, RZ, UR4 ;  /* 0x00000004ff057e24 */ /* 0x000fe2000f8e00ff */
[----:B------:R-:W5:Y:S01]  /*7e90*/  LD.E.128 R72, desc[UR50][R72.64] ;  /* 0x0000003248487980 */ /* 0x000f62000c101d00 */
[----:B------:R-:W-:-:S03]  /*7ea0*/  IMAD R83, R21, UR9, R0 ;  /* 0x0000000915537c24 */ /* 0x000fc6000f8e0200 */
[----:B------:R-:W5:Y:S01]  /*7eb0*/  LD.E.128 R64, desc[UR50][R64.64] ;  /* 0x0000003240407980 */ /* 0x000f62000c101d00 */
[----:B------:R-:W-:-:S03]  /*7ec0*/  SHF.R.S32.HI R0, RZ, 0x1f, R81 ;  /* 0x0000001fff007819 */ /* 0x000fc60000011451 */
[----:B------:R-:W5:Y:S01]  /*7ed0*/  LD.E.128 R52, desc[UR50][R52.64] ;  /* 0x0000003234347980 */ /* 0x000f62000c101d00 */
[----:B------:R-:W-:Y:S01]  /*7ee0*/  IMAD.WIDE.U32 R4, R21, UR8, R4 ;  /* 0x0000000815047c25 */ /* 0x000fe2000f8e0004 */
[----:B------:R-:W-:Y:S01]  /*7ef0*/  ULDC.64 UR8, c[0x0][0xad8] ;  /* 0x0002b60000087ab9 */ /* 0x000fe20000000a00 */
[----:B------:R-:W-:Y:S01]  /*7f00*/  @!PT LDS RZ, [RZ] ;  /* 0x00000000fffff984 */ /* 0x000fe20000000800 */
[----:B------:R-:W-:Y:S01]  /*7f10*/  @!PT LDS RZ, [RZ] ;  /* 0x00000000fffff984 */ /* 0x000fe20000000800 */
[----:B------:R-:W-:Y:S01]  /*7f20*/  @!PT LDS RZ, [RZ] ;  /* 0x00000000fffff984 */ /* 0x000fe20000000800 */
[----:B------:R-:W-:Y:S01]  /*7f30*/  @!PT LDS RZ, [RZ] ;  /* 0x00000000fffff984 */ /* 0x000fe20000000800 */
[----:B------:R0:W-:Y:S06]  /*7f40*/  MEMBAR.ALL.CTA ;  /* 0x0000000000007992 */ /* 0x0001ec0000008000 */
[----:B0-----:R-:W0:Y:S01]  /*7f50*/  FENCE.VIEW.ASYNC.S ;  /* 0x00000000000073c6 */ /* 0x001e220000000000 */
[----:B------:R-:W-:-:S02]  /*7f60*/  IMAD.U32 R87, RZ, RZ, UR40 ;  /* 0x00000028ff577e24 */ /* 0x000fc4000f8e00ff */
[----:B------:R-:W-:Y:S02]  /*7f70*/  IMAD.IADD R5, R5, 0x1, R83 ;  /* 0x0000000105057824 */ /* 0x000fe400078e0253 */
[----:B------:R-:W-:Y:S02]  /*7f80*/  IMAD R6, R0, UR8, RZ ;  /* 0x0000000800067c24 */ /* 0x000fe4000f8e02ff */
[----:B------:R-:W-:Y:S02]  /*7f90*/  IMAD R86, R87, 0x80, R22 ;  /* 0x0000008057567824 */ /* 0x000fe400078e0216 */
[C---:B------:R-:W-:Y:S02]  /*7fa0*/  IMAD R21, R81.reuse, UR9, R6 ;  /* 0x0000000951157c24 */ /* 0x040fe4000f8e0206 */
[----:B------:R-:W-:Y:S01]  /*7fb0*/  IMAD.WIDE.U32 R4, R81, UR8, R4 ;  /* 0x0000000851047c25 */ /* 0x000fe2000f8e0004 */
[----:B------:R-:W-:Y:S01]  /*7fc0*/  ISETP.GE.AND P2, PT, R86, R85, PT ;  /* 0x000000555600720c */ /* 0x000fe20003f46270 */
[----:B------:R-:W-:-:S02]  /*7fd0*/  ULDC.64 UR8, c[0x0][0xa80] ;  /* 0x0002a00000087ab9 */ /* 0x000fc40000000a00 */
[----:B------:R-:W-:Y:S01]  /*7fe0*/  VIADD R3, R3, 0x22820 ;  /* 0x0002282003037836 */ /* 0x000fe20000000000 */
[----:B------:R-:W-:Y:S01]  /*7ff0*/  LEA R6, P3, R4, UR8, 0x1 ;  /* 0x0000000804067c11 */ /* 0x000fe2000f8608ff */
[----:B------:R-:W-:Y:S01]  /*8000*/  IMAD.IADD R5, R5, 0x1, R21 ;  /* 0x0000000105057824 */ /* 0x000fe200078e0215 */
[----:B------:R-:W-:Y:S02]  /*8010*/  IADD3 R0, R86, 0x20, RZ ;  /* 0x0000002056007810 */ /* 0x000fe40007ffe0ff */
[----:B------:R-:W-:Y:S02]  /*8020*/  PRMT R3, RZ, 0x654, R3 ;  /* 0x00000654ff037816 */ /* 0x000fe40000000003 */
[----:B------:R-:W-:Y:S02]  /*8030*/  LEA.HI.X R84, R4, UR9, R5, 0x1, P3 ;  /* 0x0000000904547c11 */ /* 0x000fe400098f0c05 */
[-C--:B------:R-:W-:Y:S01]  /*8040*/  ISETP.GE.AND P1, PT, R0, R85.reuse, PT ;  /* 0x000000550000720c */ /* 0x080fe20003f26270 */
[----:B------:R-:W-:Y:S01]  /*8050*/  VIADD R0, R86, 0x40 ;  /* 0x0000004056007836 */ /* 0x000fe20000000000 */
[----:B0-----:R0:W-:Y:S01]  /*8060*/  SYNCS.ARRIVE.TRANS64.RED.A1T0 RZ, [R3+URZ], RZ ;  /* 0x000000ff03ff79a7 */ /* 0x0011e2000810043f */
[----:B------:R1:W2:Y:S01]  /*8070*/  SHFL.IDX PT, R83, R6, RZ, 0x181f ;  /* 0x00181fff06537589 */ /* 0x0002a200000e0000 */
[----:B------:R-:W-:Y:S02]  /*8080*/  BSSY B1, `(.L_x_422) ;  /* 0x0000015000017945 */ /* 0x000fe40003800000 */
[----:B------:R-:W-:Y:S01]  /*8090*/  ISETP.GE.AND P0, PT, R0, R85, PT ;  /* 0x000000550000720c */ /* 0x000fe20003f06270 */
[----:B0-----:R1:W0:Y:S01]  /*80a0*/  SHFL.IDX PT, R3, R84, RZ, 0x181f ;  /* 0x00181fff54037589 */ /* 0x00122200000e0000 */
[----:B------:R-:W-:Y:S11]  /*80b0*/  @P2 BRA `(.L_x_423) ;  /* 0x0000000000442947 */ /* 0x000ff60003800000 */
[----:B------:R-:W-:Y:S02]  /*80c0*/  ULDC UR4, c[0x0][0xac8] ;  /* 0x0002b20000047ab9 */ /* 0x000fe40000000800 */
[----:B------:R-:W-:Y:S02]  /*80d0*/  ISETP.GE.AND P5, PT, R2, UR4, PT ;  /* 0x0000000402007c0c */ /* 0x000fe4000bfa6270 */
[----:B------:R-:W-:Y:S02]  /*80e0*/  ISETP.GE.AND P4, PT, R17, UR4, PT ;  /* 0x0000000411007c0c */ /* 0x000fe4000bf86270 */
[----:B------:R-:W-:Y:S02]  /*80f0*/  ISETP.GE.AND P3, PT, R16, UR4, PT ;  /* 0x0000000410007c0c */ /* 0x000fe4000bf66270 */
[----:B------:R-:W-:-:S07]  /*8100*/  ISETP.GE.AND P2, PT, R18, UR4, PT ;  /* 0x0000000412007c0c */ /* 0x000fce000bf46270 */
[----:B--2---:R-:W-:-:S04]  /*8110*/  @!P5 LEA R4, P6, R2, R83, 0x1 ;  /* 0x000000530204d211 */ /* 0x004fc800078c08ff */
[----:B0-----:R-:W-:Y:S02]  /*8120*/  @!P5 LEA.HI.X R5, R2, R3, R208, 0x1, P6 ;  /* 0x000000030205d211 */ /* 0x001fe400030f0cd0 */
[----:B------:R-:W-:-:S03]  /*8130*/  @!P4 LEA R20, P6, R17, R83, 0x1 ;  /* 0x000000531114c211 */ /* 0x000fc600078c08ff */
[----:B-----5:R3:W-:Y:S01]  /*8140*/  @!P5 ST.E.128 desc[UR50][R4.64], R12 ;  /* 0x0000000c0400d985 */ /* 0x0207e2000c101d32 */
[----:B------:R-:W-:Y:S02]  /*8150*/  @!P4 LEA.HI.X R21, R17, R3, R207, 0x1, P6 ;  /* 0x000000031115c211 */ /* 0x000fe400030f0ccf */
[----:B------:R-:W-:-:S03]  /*8160*/  @!P3 LEA R80, P6, R16, R83, 0x1 ;  /* 0x000000531050b211 */ /* 0x000fc600078c08ff */
[----:B------:R3:W-:Y:S01]  /*8170*/  @!P4 ST.E.128 desc[UR50][R20.64], R56 ;  /* 0x000000381400c985 */ /* 0x0007e2000c101d32 */
[----:B------:R-:W-:Y:S02]  /*8180*/  @!P3 LEA.HI.X R81, R16, R3, R206, 0x1, P6 ;  /* 0x000000031051b211 */ /* 0x000fe400030f0cce */
[----:B------:R-:W-:-:S03]  /*8190*/  @!P2 LEA R82, P6, R18, R83, 0x1 ;  /* 0x000000531252a211 */ /* 0x000fc600078c08ff */
[----:B------:R3:W-:Y:S01]  /*81a0*/  @!P3 ST.E.128 desc[UR50][R80.64], R68 ;  /* 0x000000445000b985 */ /* 0x0007e2000c101d32 */
[----:B------:R-:W-:-:S05]  /*81b0*/  @!P2 LEA.HI.X R83, R18, R3, R205, 0x1, P6 ;  /* 0x000000031253a211 */ /* 0x000fca00030f0ccd */
[----:B------:R3:W-:Y:S04]  /*81c0*/  @!P2 ST.E.128 desc[UR50][R82.64], R76 ;  /* 0x0000004c5200a985 */ /* 0x0007e8000c101d32 */
.L_x_423:
[----:B------:R-:W-:Y:S05]  /*81d0*/  BSYNC B1 ;  /* 0x0000000000017941 */ /* 0x000fea0003800000 */
.L_x_422:
[----:B0-----:R0:W4:Y:S01]  /*81e0*/  SHFL.IDX PT, R3, R84, 0x1, 0x181f ;  /* 0x00381f0054037f89 */ /* 0x00112200000e0000 */
[----:B------:R-:W-:Y:S03]  /*81f0*/  BSSY B1, `(.L_x_424) ;  /* 0x0000014000017945 */ /* 0x000fe60003800000 */
[----:B---3--:R0:W3:Y:S01]  /*8200*/  SHFL.IDX PT, R21, R6, 0x1, 0x181f ;  /* 0x00381f0006157f89 */ /* 0x0080e200000e0000 */
[----:B------:R-:W-:Y:S05]  /*8210*/  @P1 BRA `(.L_x_425) ;  /* 0x0000000000441947 */ /* 0x000fea0003800000 */
[----:B------:R-:W-:Y:S02]  /*8220*/  ULDC UR4, c[0x0][0xac8] ;  /* 0x0002b20000047ab9 */ /* 0x000fe40000000800 */
[----:B------:R-:W-:Y:S02]  /*8230*/  ISETP.GE.AND P4, PT, R2, UR4, PT ;  /* 0x0000000402007c0c */ /* 0x000fe4000bf86270 */
[----:B------:R-:W-:Y:S02]  /*8240*/  ISETP.GE.AND P3, PT, R17, UR4, PT ;  /* 0x0000000411007c0c */ /* 0x000fe4000bf66270 */
[----:B------:R-:W-:Y:S02]  /*8250*/  ISETP.GE.AND P2, PT, R16, UR4, PT ;  /* 0x0000000410007c0c */ /* 0x000fe4000bf46270 */
[----:B------:R-:W-:-:S07]  /*8260*/  ISETP.GE.AND P1, PT, R18, UR4, PT ;  /* 0x0000000412007c0c */ /* 0x000fce000bf26270 */
[CC--:B---3--:R-:W-:Y:S02]  /*8270*/  @!P4 LEA R4, P6, R2.reuse, R21.reuse, 0x1 ;  /* 0x000000150204c211 */ /* 0x0c8fe400078c08ff */
[C---:B-----5:R-:W-:Y:S02]  /*8280*/  @!P3 LEA R12, P5, R17.reuse, R21, 0x1 ;  /* 0x00000015110cb211 */ /* 0x060fe400078a08ff */
[----:B----4-:R-:W-:Y:S02]  /*8290*/  @!P4 LEA.HI.X R5, R2, R3, R208, 0x1, P6 ;  /* 0x000000030205c211 */ /* 0x010fe400030f0cd0 */
[----:B------:R-:W-:Y:S02]  /*82a0*/  @!P2 LEA R14, P6, R16, R21, 0x1 ;  /* 0x00000015100ea211 */ /* 0x000fe400078c08ff */
[----:B------:R-:W-:Y:S01]  /*82b0*/  @!P3 LEA.HI.X R13, R17, R3, R207, 0x1, P5 ;  /* 0x00000003110db211 */ /* 0x000fe200028f0ccf */
[----:B------:R3:W-:Y:S01]  /*82c0*/  @!P4 ST.E.128 desc[UR50][R4.64], R24 ;  /* 0x000000180400c985 */ /* 0x0007e2000c101d32 */
[----:B------:R-:W-:-:S02]  /*82d0*/  @!P1 LEA R20, P5, R18, R21, 0x1 ;  /* 0x0000001512149211 */ /* 0x000fc400078a08ff */
[-C--:B------:R-:W-:Y:S01]  /*82e0*/  @!P2 LEA.HI.X R15, R16, R3.reuse, R206, 0x1, P6 ;  /* 0x00000003100fa211 */ /* 0x080fe200030f0cce */
[----:B------:R3:W-:Y:S01]  /*82f0*/  @!P3 ST.E.128 desc[UR50][R12.64], R36 ;  /* 0x000000240c00b985 */ /* 0x0007e2000c101d32 */
[----:B------:R-:W-:-:S03]  /*8300*/  @!P1 LEA.HI.X R21, R18, R3, R205, 0x1, P5 ;  /* 0x0000000312159211 */ /* 0x000fc600028f0ccd */
[----:B------:R3:W-:Y:S04]  /*8310*/  @!P2 ST.E.128 desc[UR50][R14.64], R60 ;  /* 0x0000003c0e00a985 */ /* 0x0007e8000c101d32 */
[----:B------:R3:W-:Y:S02]  /*8320*/  @!P1 ST.E.128 desc[UR50][R20.64], R72 ;  /* 0x0000004814009985 */ /* 0x0007e4000c101d32 */
.L_x_425:
[----:B------:R-:W-:Y:S05]  /*8330*/  BSYNC B1 ;  /* 0x0000000000017941 */ /* 0x000fea0003800000 */
.L_x_424:
[----:B----4-:R4:W0:Y:S01]  /*8340*/  SHFL.IDX PT, R3, R84, 0x2, 0x181f ;  /* 0x00581f0054037f89 */ /* 0x01082200000e0000 */
        /* <DEDUP_REMOVED lines=8> */
[-C--:B---3--:R-:W-:Y:S02]  /*83d0*/  @!P3 LEA R4, P6, R2, R21.reuse, 0x1 ;  /* 0x000000150204b211 */ /* 0x088fe400078c08ff */
[CC--:B-----5:R-:W-:Y:S02]  /*83e0*/  @!P2 LEA R12, P5, R17.reuse, R21.reuse, 0x1 ;  /* 0x00000015110ca211 */ /* 0x0e0fe400078a08ff */
[----:B------:R-:W-:Y:S02]  /*83f0*/  @!P1 LEA R14, P4, R16, R21, 0x1 ;  /* 0x00000015100e9211 */ /* 0x000fe400078808ff */
[----:B0-----:R-:W-:Y:S02]  /*8400*/  @!P3 LEA.HI.X R5, R2, R3, R208, 0x1, P6 ;  /* 0x000000030205b211 */ /* 0x001fe400030f0cd0 */
[----:B------:R-:W-:Y:S02]  /*8410*/  @!P0 LEA R20, P6, R18, R21, 0x1 ;  /* 0x0000001512148211 */ /* 0x000fe400078c08ff */
[-C--:B------:R-:W-:Y:S01]  /*8420*/  @!P2 LEA.HI.X R13, R17, R3.reuse, R207, 0x1, P5 ;  /* 0x00000003110da211 */ /* 0x080fe200028f0ccf */
[----:B------:R0:W-:Y:S01]  /*8430*/  @!P3 ST.E.128 desc[UR50][R4.64], R28 ;  /* 0x0000001c0400b985 */ /* 0x0001e2000c101d32 */
[----:B------:R-:W-:-:S02]  /*8440*/  @!P1 LEA.HI.X R15, R16, R3, R206, 0x1, P4 ;  /* 0x00000003100f9211 */ /* 0x000fc400020f0cce */
[----:B------:R-:W-:Y:S01]  /*8450*/  @!P0 LEA.HI.X R21, R18, R3, R205, 0x1, P6 ;  /* 0x0000000312158211 */ /* 0x000fe200030f0ccd */
[----:B------:R0:W-:Y:S04]  /*8460*/  @!P2 ST.E.128 desc[UR50][R12.64], R40 ;  /* 0x000000280c00a985 */ /* 0x0001e8000c101d32 */
[----:B------:R0:W-:Y:S04]  /*8470*/  @!P1 ST.E.128 desc[UR50][R14.64], R8 ;  /* 0x000000080e009985 */ /* 0x0001e8000c101d32 */
[----:B------:R0:W-:Y:S02]  /*8480*/  @!P0 ST.E.128 desc[UR50][R20.64], R64 ;  /* 0x0000004014008985 */ /* 0x0001e4000c101d32 */
.L_x_427:
[----:B------:R-:W-:Y:S05]  /*8490*/  BSYNC B1 ;  /* 0x0000000000017941 */ /* 0x000fea0003800000 */
.L_x_426:
[----:B------:R-:W-:Y:S01]  /*84a0*/  VIADD R0, R86, 0x60 ;  /* 0x0000006056007836 */ /* 0x000fe20000000000 */
[----:B0-----:R0:W0:Y:S04]  /*84b0*/  SHFL.IDX PT, R3, R84, 0x3, 0x181f ;  /* 0x00781f0054037f89 */ /* 0x00102800000e0000 */
[----:B------:R-:W-:Y:S01]  /*84c0*/  ISETP.GE.AND P0, PT, R0, R85, PT ;  /* 0x000000550000720c */ /* 0x000fe20003f06270 */
[----:B-----5:R0:W0:-:S12]  /*84d0*/  SHFL.IDX PT, R13, R6, 0x3, 0x181f ;  /* 0x00781f00060d7f89 */ /* 0x02001800000e0000 */
[----:B------:R-:W-:Y:S05]  /*84e0*/  @P0 BRA `(.L_x_428) ;  /* 0x0000000c00b40947 */ /* 0x000fea0003800000 */
[----:B------:R-:W-:Y:S02]  /*84f0*/  ULDC UR4, c[0x0][0xac8] ;  /* 0x0002b20000047ab9 */ /* 0x000fe40000000800 */
[----:B------:R-:W-:Y:S02]  /*8500*/  ISETP.GE.AND P3, PT, R2, UR4, PT ;  /* 0x0000000402007c0c */ /* 0x000fe4000bf66270 */
[----:B------:R-:W-:Y:S02]  /*8510*/  ISETP.GE.AND P4, PT, R17, UR4, PT ;  /* 0x0000000411007c0c */ /* 0x000fe4000bf86270 */
[----:B------:R-:W-:-:S09]  /*8520*/  ISETP.GE.AND P5, PT, R16, UR4, PT ;  /* 0x0000000410007c0c */ /* 0x000fd2000bfa6270 */
[-C--:B0-----:R-:W-:Y:S02]  /*8530*/  @!P3 LEA R4, P0, R2, R13.reuse, 0x1 ;  /* 0x0000000d0204b211 */ /* 0x081fe400078008ff */
[CC--:B------:R-:W-:Y:S02]  /*8540*/  @!P4 LEA R8, P1, R17.reuse, R13.reuse, 0x1 ;  /* 0x0000000d1108c211 */ /* 0x0c0fe400078208ff */
[----:B------:R-:W-:Y:S02]  /*8550*/  @!P5 LEA R10, P2, R16, R13, 0x1 ;  /* 0x0000000d100ad211 */ /* 0x000fe400078408ff */
[-C--:B------:R-:W-:Y:S02]  /*8560*/  @!P3 LEA.HI.X R5, R2, R3.reuse, R208, 0x1, P0 ;  /* 0x000000030205b211 */ /* 0x080fe400000f0cd0 */
[-C--:B------:R-:W-:Y:S02]  /*8570*/  @!P4 LEA.HI.X R9, R17, R3.reuse, R207, 0x1, P1 ;  /* 0x000000031109c211 */ /* 0x080fe400008f0ccf */
[----:B------:R-:W-:Y:S01]  /*8580*/  @!P5 LEA.HI.X R11, R16, R3, R206, 0x1, P2 ;  /* 0x00000003100bd211 */ /* 0x000fe200010f0cce */
[----:B------:R0:W-:Y:S01]  /*8590*/  @!P3 ST.E.128 desc[UR50][R4.64], R32 ;  /* 0x000000200400b985 */ /* 0x0001e2000c101d32 */
[----:B------:R-:W-:-:S03]  /*85a0*/  ISETP.GE.AND P0, PT, R18, UR4, PT ;  /* 0x0000000412007c0c */ /* 0x000fc6000bf06270 */
[----:B------:R0:W-:Y:S04]  /*85b0*/  @!P4 ST.E.128 desc[UR50][R8.64], R44 ;  /* 0x0000002c0800c985 */ /* 0x0001e8000c101d32 */
[----:B------:R0:W-:Y:S06]  /*85c0*/  @!P5 ST.E.128 desc[UR50][R10.64], R48 ;  /* 0x000000300a00d985 */ /* 0x0001ec000c101d32 */
[----:B------:R-:W-:Y:S05]  /*85d0*/  @P0 BRA `(.L_x_428) ;  /* 0x0000000c00780947 */ /* 0x000fea0003800000 */
[----:B0-----:R-:W-:-:S04]  /*85e0*/  LEA R4, P0, R18, R13, 0x1 ;  /* 0x0000000d12047211 */ /* 0x001fc800078008ff */
[----:B------:R-:W-:-:S05]  /*85f0*/  LEA.HI.X R5, R18, R3, R205, 0x1, P0 ;  /* 0x0000000312057211 */ /* 0x000fca00000f0ccd */
[----:B------:R0:W-:Y:S01]  /*8600*/  ST.E.128 desc[UR50][R4.64], R52 ;  /* 0x0000003404007985 */ /* 0x0001e2000c101d32 */
[----:B------:R-:W-:Y:S05]  /*8610*/  BRA `(.L_x_428) ;  /* 0x0000000c00687947 */ /* 0x000fea0003800000 */
.L_x_420:
[----:B------:R-:W-:Y:S01]  /*8620*/  ULDC.64 UR8, c[0x0][0xc00] ;  /* 0x0003000000087ab9 */ /* 0x000fe20000000a00 */
[----:B------:R-:W-:Y:S01]  /*8630*/  ULDC UR4, c[0x0][0xa88] ;  /* 0x0002a20000047ab9 */ /* 0x000fe20000000800 */
[----:B------:R-:W-:Y:S01]  /*8640*/  UISETP.NE.U32.AND UP0, UPT, UR8, URZ, UPT ;  /* 0x0000003f0800728c */ /* 0x000fe2000bf05070 */
[----:B------:R-:W0:Y:S03]  /*8650*/  LDC R13, c[0x0][0xbe8] ;  /* 0x0002fa00ff0d7b82 */ /* 0x000e260000000800 */
[----:B------:R-:W-:-:S03]  /*8660*/  UISETP.NE.AND.EX UP0, UPT, UR9, URZ, UPT, UP0 ;  /* 0x0000003f0900728c */ /* 0x000fc6000bf05300 */
[----:B------:R-:W-:Y:S02]  /*8670*/  ULDC.64 UR8, c[0x0][0xc00] ;  /* 0x0003000000087ab9 */ /* 0x000fe40000000a00 */
[----:B------:R-:W-:Y:S01]  /*8680*/  UIMAD.WIDE UR8, UR38, 0x4, UR8 ;  /* 0x00000004260878a5 */ /* 0x000fe2000f8e0208 */
[----:B------:R-:W-:-:S05]  /*8690*/  PLOP3.LUT P2, PT, PT, PT, UP0, 0x80, 0x0 ;  /* 0x000000000000781c */ /* 0x000fca0003f4f008 */
[----:B------:R-:W-:Y:S02]  /*86a0*/  IMAD.U32 R4, RZ, RZ, UR8 ;  /* 0x00000008ff047e24 */ /* 0x000fe4000f8e00ff */
[----:B------:R-:W-:Y:S01]  /*86b0*/  IMAD.U32 R5, RZ, RZ, UR9 ;  /* 0x00000009ff057e24 */ /* 0x000fe2000f8e00ff */
[----:B------:R-:W-:Y:S02]  /*86c0*/  ULDC.64 UR8, c[0x0][0xc08] ;  /* 0x0003020000087ab9 */ /* 0x000fe40000000a00 */
[----:B------:R-:W-:-:S03]  /*86d0*/  UISETP.NE.U32.AND UP1, UPT, UR8, URZ, UPT ;  /* 0x0000003f0800728c */ /* 0x000fc6000bf25070 */
[----:B------:R-:W2:Y:S01]  /*86e0*/  @P2 LDG.E R3, desc[UR50][R4.64] ;  /* 0x0000003204032981 */ /* 0x000ea2000c1e1900 */
[----:B------:R-:W-:Y:S01]  /*86f0*/  UISETP.NE.AND.EX UP1, UPT, UR9, URZ, UPT, UP1 ;  /* 0x0000003f0900728c */ /* 0x000fe2000bf25310 */
[----:B------:R-:W-:-:S05]  /*8700*/  IMAD.U32 R0, RZ, RZ, UR4 ;  /* 0x00000004ff007e24 */ /* 0x000fca000f8e00ff */
[----:B------:R-:W-:-:S05]  /*8710*/  PLOP3.LUT P3, PT, PT, PT, UP1, 0x80, 0x0 ;  /* 0x000000000000781c */ /* 0x000fca0003f6f018 */
[----:B------:R-:W-:Y:S02]  /*8720*/  @UP1 ULDC.64 UR8, c[0x0][0xc08] ;  /* 0x0003020000081ab9 */ /* 0x000fe40000000a00 */
[----:B------:R-:W-:-:S06]  /*8730*/  @UP1 UIMAD.WIDE UR8, UR38, 0x4, UR8 ;  /* 0x00000004260818a5 */ /* 0x000fcc000f8e0208 */
[----:B------:R-:W-:Y:S02]  /*8740*/  IMAD.U32 R8, RZ, RZ, UR8 ;  /* 0x00000008ff087e24 */ /* 0x000fe4000f8e00ff */
[----:B------:R-:W-:-:S05]  /*8750*/  IMAD.U32 R9, RZ, RZ, UR9 ;  /* 0x00000009ff097e24 */ /* 0x000fca000f8e00ff */
[----:B------:R1:W5:Y:S01]  /*8760*/  @P3 LDG.E R0, desc[UR50][R8.64] ;  /* 0x0000003208003981 */ /* 0x000362000c1e1900 */
[----:B0-----:R-:W-:Y:S01]  /*8770*/  ISETP.NE.AND P0, PT, R13, 0x1, PT ;  /* 0x000000010d00780c */ /* 0x001fe20003f05270 */
[----:B------:R-:W-:Y:S01]  /*8780*/  UMOV UR4, URZ ;  /* 0x0000003f00047c82 */ /* 0x000fe20008000000 */
[----:B------:R-:W-:Y:S01]  /*8790*/  USHF.R.S32.HI UR11, URZ, 0x1f, UR41 ;  /* 0x0000001f3f0b7899 */ /* 0x000fe20008011429 */
[----:B------:R-:W-:-:S10]  /*87a0*/  ISETP.GE.AND P1, PT, R209, 0x80, PT ;  /* 0x00000080d100780c */ /* 0x000fd40003f26270 */
[----:B------:R-:W0:Y:S01]  /*87b0*/  @P0 LDC R11, c[0x0][0xbec] ;  /* 0x0002fb00ff0b0b82 */ /* 0x000e220000000800 */
[----:B--2---:R-:W-:-:S13]  /*87c0*/  @P2 R2UR UR4, R3 ;  /* 0x00000000030422ca */ /* 0x004fda00000e0000 */
[----:B------:R-:W-:Y:S01]  /*87d0*/  USHF.R.S32.HI UR10, URZ, 0x1f, UR4 ;  /* 0x0000001f3f0a7899 */ /* 0x000fe20008011404 */
[----:B01----:R-:W-:Y:S11]  /*87e0*/  @P3 BRA `(.L_x_429) ;  /* 0x0000000000103947 */ /* 0x003ff60003800000 */
[----:B------:R-:W-:Y:S05]  /*87f0*/  @!P2 BRA `(.L_x_429) ;  /* 0x00000000000ca947 */ /* 0x000fea0003800000 */
[----:B------:R-:W2:Y:S04]  /*8800*/  LDG.E R3, desc[UR50][R4.64] ;  /* 0x0000003204037981 */ /* 0x000ea8000c1e1900 */
[----:B-----5:R-:W2:Y:S02]  /*8810*/  LDG.E R0, desc[UR50][R4.64+0x4] ;  /* 0x0000043204007981 */ /* 0x020ea4000c1e1900 */
[----:B--2---:R-:W-:-:S07]  /*8820*/  IMAD.IADD R0, R0, 0x1, -R3 ;  /* 0x0000000100007824 */ /* 0x004fce00078e0a03 */
.L_x_429:
[----:B------:R-:W-:Y:S01]  /*8830*/  USEL UR38, UR38, URZ, !UP0 ;  /* 0x0000003f26267287 */ /* 0x000fe2000c000000 */
[----:B------:R-:W-:Y:S01]  /*8840*/  BSSY B1, `(.L_x_430) ;  /* 0x000002d000017945 */ /* 0x000fe20003800000 */
[----:B------:R-:W-:-:S03]  /*8850*/  USEL UR39, UR39, URZ, !UP0 ;  /* 0x0000003f27277287 */ /* 0x000fc6000c000000 */
[----:B------:R-:W-:Y:S09]  /*8860*/  @P1 BRA `(.L_x_431) ;  /* 0x0000000000a81947 */ /* 0x000ff20003800000 */
[----:B------:R-:W0:Y:S01]  /*8870*/  S2R R4, SR_TID.X ;  /* 0x0000000000047919 */ /* 0x000e220000002100 */
[----:B------:R-:W1:Y:S01]  /*8880*/  LDC R6, c[0x0][0xbe8] ;  /* 0x0002fa00ff067b82 */ /* 0x000e620000000800 */
[----:B------:R-:W-:-:S05]  /*8890*/  MOV R3, UR40 ;  /* 0x0000002800037c02 */ /* 0x000fca0008000f00 */
[----:B0-----:R-:W-:Y:S02]  /*88a0*/  IMAD R3, R3, 0x80, R4 ;  /* 0x0000008003037824 */ /* 0x001fe400078e0204 */
[----:B-1---5:R-:W-:Y:S02]  /*88b0*/  IMAD R4, R0, R6, RZ ;  /* 0x0000000600047224 */ /* 0x022fe400078e02ff */
[----:B------:R-:W-:-:S05]  /*88c0*/  VIADD R5, R3, 0xffffff80 ;  /* 0xffffff8003057836 */ /* 0x000fca0000000000 */
[----:B------:R-:W-:-:S13]  /*88d0*/  ISETP.GE.AND P1, PT, R5, R4, PT ;  /* 0x000000040500720c */ /* 0x000fda0003f26270 */
[----:B------:R-:W-:Y:S05]  /*88e0*/  @P1 BRA `(.L_x_431) ;  /* 0x0000000000881947 */ /* 0x000fea0003800000 */
[----:B------:R-:W-:Y:S01]  /*88f0*/  ISETP.NE.AND P1, PT, R6, 0x1, PT ;  /* 0x000000010600780c */ /* 0x000fe20003f25270 */
[----:B------:R-:W-:Y:S01]  /*8900*/  ULDC.64 UR12, c[0x0][0xb90] ;  /* 0x0002e400000c7ab9 */ /* 0x000fe20000000a00 */
[----:B------:R-:W-:Y:S01]  /*8910*/  UMOV UR8, UR4 ;  /* 0x0000000400087c82 */ /* 0x000fe20008000000 */
[----:B------:R-:W-:Y:S01]  /*8920*/  UIMAD UR7, UR11, UR12, URZ ;  /* 0x0000000c0b0772a4 */ /* 0x000fe2000f8e023f */
[----:B------:R-:W-:Y:S02]  /*8930*/  UMOV UR9, UR10 ;  /* 0x0000000a00097c82 */ /* 0x000fe40008000000 */
[----:B------:R-:W-:Y:S02]  /*8940*/  UIMAD.WIDE.U32 UR8, UR41, UR12, UR8 ;  /* 0x0000000c290872a5 */ /* 0x000fe4000f8e0008 */
[----:B------:R-:W-:-:S03]  /*8950*/  UIMAD UR7, UR41, UR13, UR7 ;  /* 0x0000000d290772a4 */ /* 0x000fc6000f8e0207 */
[----:B------:R-:W-:Y:S02]  /*8960*/  ULDC.64 UR12, c[0x0][0xb98] ;  /* 0x0002e600000c7ab9 */ /* 0x000fe40000000a00 */
[----:B------:R-:W0:Y:S01]  /*8970*/  @P1 LDC R4, c[0x0][0xbec] ;  /* 0x0002fb00ff041b82 */ /* 0x000e220000000800 */
[----:B------:R-:W-:Y:S02]  /*8980*/  UIADD3 UR9, UR9, UR7, URZ ;  /* 0x0000000709097290 */ /* 0x000fe4000fffe03f */
[----:B------:R-:W-:Y:S02]  /*8990*/  UIMAD UR7, UR39, UR12, URZ ;  /* 0x0000000c270772a4 */ /* 0x000fe4000f8e023f */
[----:B------:R-:W-:Y:S02]  /*89a0*/  UIMAD.WIDE.U32 UR8, UR38, UR12, UR8 ;  /* 0x0000000c260872a5 */ /* 0x000fe4000f8e0008 */
[----:B------:R-:W-:Y:S01]  /*89b0*/  UIMAD UR7, UR38, UR13, UR7 ;  /* 0x0000000d260772a4 */ /* 0x000fe2000f8e0207 */
[----:B------:R-:W1:Y:S02]  /*89c0*/  @P1 LDC R8, c[0x0][0xbf0] ;  /* 0x0002fc00ff081b82 */ /* 0x000e640000000800 */
[----:B------:R-:W-:Y:S01]  /*89d0*/  ULDC.64 UR12, c[0x0][0xb88] ;  /* 0x0002e200000c7ab9 */ /* 0x000fe20000000a00 */
[----:B0-----:R-:W-:-:S04]  /*89e0*/  @P1 IMAD.HI.U32 R3, R5, R4, RZ ;  /* 0x0000000405031227 */ /* 0x001fc800078e00ff */
[----:B------:R-:W-:Y:S01]  /*89f0*/  IMAD.MOV.U32 R4, RZ, RZ, R5 ;  /* 0x000000ffff047224 */ /* 0x000fe200078e0005 */
[----:B-1----:R-:W-:Y:S01]  /*8a00*/  @P1 SHF.R.U32.HI R4, RZ, R8, R3 ;  /* 0x00000008ff041219 */ /* 0x002fe20000011603 */
[----:B------:R-:W-:-:S04]  /*8a10*/  IMAD.U32 R8, RZ, RZ, UR7 ;  /* 0x00000007ff087e24 */ /* 0x000fc8000f8e00ff */
[----:B------:R-:W-:-:S04]  /*8a20*/  IMAD.MOV R3, RZ, RZ, -R4 ;  /* 0x000000ffff037224 */ /* 0x000fc800078e0a04 */
[----:B------:R-:W-:Y:S01]  /*8a30*/  IMAD R3, R6, R3, R5 ;  /* 0x0000000306037224 */ /* 0x000fe200078e0205 */
[----:B------:R-:W-:Y:S02]  /*8a40*/  SHF.R.S32.HI R5, RZ, 0x1f, R4 ;  /* 0x0000001fff057819 */ /* 0x000fe40000011404 */
[----:B------:R-:W-:Y:S02]  /*8a50*/  IADD3 R4, P1, R4, UR8, RZ ;  /* 0x0000000804047c10 */ /* 0x000fe4000ff3e0ff */
[----:B------:R-:W-:Y:S02]  /*8a60*/  SHF.R.S32.HI R6, RZ, 0x1f, R3 ;  /* 0x0000001fff067819 */ /* 0x000fe40000011403 */
[----:B------:R-:W-:Y:S01]  /*8a70*/  IADD3.X R5, R5, UR9, R8, P1, !PT ;  /* 0x0000000905057c10 */ /* 0x000fe20008ffe408 */
[----:B------:R-:W-:Y:S02]  /*8a80*/  ULDC.64 UR8, c[0x0][0xb50] ;  /* 0x0002d40000087ab9 */ /* 0x000fe40000000a00 */
[----:B------:R-:W-:-:S02]  /*8a90*/  IMAD R6, R6, UR12, RZ ;  /* 0x0000000c06067c24 */ /* 0x000fc4000f8e02ff */
[----:B------:R-:W-:-:S04]  /*8aa0*/  IMAD.WIDE.U32 R4, R3, UR12, R4 ;  /* 0x0000000c03047c25 */ /* 0x000fc8000f8e0004 */
[----:B------:R-:W-:Y:S01]  /*8ab0*/  IMAD R9, R3, UR13, R6 ;  /* 0x0000000d03097c24 */ /* 0x000fe2000f8e0206 */
[----:B------:R-:W-:-:S03]  /*8ac0*/  LEA R8, P1, R4, UR8, 0x2 ;  /* 0x0000000804087c11 */ /* 0x000fc6000f8210ff */
[----:B------:R-:W-:-:S05]  /*8ad0*/  IMAD.IADD R3, R5, 0x1, R9 ;  /* 0x0000000105037824 */ /* 0x000fca00078e0209 */
[----:B------:R-:W-:Y:S01]  /*8ae0*/  LEA.HI.X R9, R4, UR9, R3, 0x2, P1 ;  /* 0x0000000904097c11 */ /* 0x000fe200088f1403 */
[----:B------:R-:W-:-:S05]  /*8af0*/  IMAD.MOV.U32 R3, RZ, RZ, -0x800000 ;  /* 0xff800000ff037424 */ /* 0x000fca00078e00ff */
[----:B------:R0:W-:Y:S02]  /*8b00*/  STG.E desc[UR50][R8.64], R3 ;  /* 0x0000000308007986 */ /* 0x0001e4000c101932 */
.L_x_431:
[----:B------:R-:W-:Y:S05]  /*8b10*/  BSYNC B1 ;  /* 0x0000000000017941 */ /* 0x000fea0003800000 */
.L_x_430:
[----:B------:R-:W1:Y:S01]  /*8b20*/  @P0 LDC R5, c[0x0][0xbf0] ;  /* 0x0002fc00ff050b82 */ /* 0x000e620000000800 */
[----:B------:R-:W-:Y:S01]  /*8b30*/  ULDC.64 UR12, c[0x0][0xaa0] ;  /* 0x0002a800000c7ab9 */ /* 0x000fe20000000a00 */
[----:B0-----:R-:W-:Y:S01]  /*8b40*/  IMAD R3, R19, 0x20, R22 ;  /* 0x0000002013037824 */ /* 0x001fe200078e0216 */
[----:B------:R-:W-:Y:S01]  /*8b50*/  UIMAD UR7, UR10, UR12, URZ ;  /* 0x0000000c0a0772a4 */ /* 0x000fe2000f8e023f */
[----:B------:R-:W-:Y:S01]  /*8b60*/  IMAD.U32 R8, RZ, RZ, UR40 ;  /* 0x00000028ff087e24 */ /* 0x000fe2000f8e00ff */
[----:B------:R-:W-:Y:S01]  /*8b70*/  UIMAD.WIDE.U32 UR8, UR4, UR12, URZ ;  /* 0x0000000c040872a5 */ /* 0x000fe2000f8e003f */
[----:B------:R-:W-:Y:S01]  /*8b80*/  IMAD.U32 R15, RZ, RZ, UR40 ;  /* 0x00000028ff0f7e24 */ /* 0x000fe2000f8e00ff */
[----:B------:R-:W-:Y:S01]  /*8b90*/  UIMAD UR7, UR4, UR13, UR7 ;  /* 0x0000000d040772a4 */ /* 0x000fe2000f8e0207 */
[----:B------:R-:W-:Y:S01]  /*8ba0*/  IMAD R8, R8, 0x80, R3 ;  /* 0x0000008008087824 */ /* 0x000fe200078e0203 */
[----:B------:R-:W-:Y:S01]  /*8bb0*/  BSSY B1, `(.L_x_432) ;  /* 0x000003e000017945 */ /* 0x000fe20003800000 */
[----:B------:R-:W-:Y:S01]  /*8bc0*/  ULDC.64 UR12, c[0x0][0xae8] ;  /* 0x0002ba00000c7ab9 */ /* 0x000fe20000000a00 */
[----:B------:R-:W-:Y:S01]  /*8bd0*/  UIADD3 UR9, UR9, UR7, URZ ;  /* 0x0000000709097290 */ /* 0x000fe2000fffe03f */
[----:B------:R-:W-:Y:S01]  /*8be0*/  @P0 IMAD.HI.U32 R4, R8, R11, RZ ;  /* 0x0000000b08040227 */ /* 0x000fe200078e00ff */
[----:B------:R-:W-:Y:S01]  /*8bf0*/  UIMAD UR4, UR11, UR12, URZ ;  /* 0x0000000c0b0472a4 */ /* 0x000fe2000f8e023f */
[----:B------:R-:W-:Y:S01]  /*8c00*/  MOV R3, R8 ;  /* 0x0000000800037202 */ /* 0x000fe20000000f00 */
[----:B------:R-:W-:-:S02]  /*8c10*/  UIMAD.WIDE.U32 UR8, UR41, UR12, UR8 ;  /* 0x0000000c290872a5 */ /* 0x000fc4000f8e0008 */
[----:B------:R-:W-:Y:S01]  /*8c20*/  UIMAD UR4, UR41, UR13, UR4 ;  /* 0x0000000d290472a4 */ /* 0x000fe2000f8e0204 */
[----:B------:R-:W-:-:S03]  /*8c30*/  ULDC.64 UR10, c[0x0][0xaf0] ;  /* 0x0002bc00000a7ab9 */ /* 0x000fc60000000a00 */
[----:B------:R-:W-:Y:S02]  /*8c40*/  UIADD3 UR9, UR9, UR4, URZ ;  /* 0x0000000409097290 */ /* 0x000fe4000fffe03f */
[----:B------:R-:W-:Y:S01]  /*8c50*/  UIMAD UR4, UR39, UR10, URZ ;  /* 0x0000000a270472a4 */ /* 0x000fe2000f8e023f */
[----:B-1----:R-:W-:Y:S01]  /*8c60*/  @P0 SHF.R.U32.HI R3, RZ, R5, R4 ;  /* 0x00000005ff030219 */ /* 0x002fe20000011604 */
[----:B------:R-:W-:Y:S02]  /*8c70*/  UIMAD.WIDE.U32 UR8, UR38, UR10, UR8 ;  /* 0x0000000a260872a5 */ /* 0x000fe4000f8e0008 */
[----:B------:R-:W-:Y:S01]  /*8c80*/  UIMAD UR4, UR38, UR11, UR4 ;  /* 0x0000000b260472a4 */ /* 0x000fe2000f8e0204 */
[--C-:B------:R-:W-:Y:S01]  /*8c90*/  SHF.R.S32.HI R4, RZ, 0x1f, R3.reuse ;  /* 0x0000001fff047819 */ /* 0x100fe20000011403 */
[----:B------:R-:W-:Y:S01]  /*8ca0*/  IMAD.MOV R9, RZ, RZ, -R3 ;  /* 0x000000ffff097224 */ /* 0x000fe200078e0a03 */
[----:B------:R-:W-:Y:S01]  /*8cb0*/  ULDC.64 UR10, c[0x0][0xae0] ;  /* 0x0002b800000a7ab9 */ /* 0x000fe20000000a00 */
[----:B------:R-:W-:-:S02]  /*8cc0*/  UIADD3 UR4, UR9, UR4, URZ ;  /* 0x0000000409047290 */ /* 0x000fc4000fffe03f */
[----:B------:R-:W-:Y:S02]  /*8cd0*/  IMAD.U32 R5, RZ, RZ, UR9 ;  /* 0x00000009ff057e24 */ /* 0x000fe4000f8e00ff */
[----:B------:R-:W-:Y:S02]  /*8ce0*/  IMAD R6, R4, UR10, RZ ;  /* 0x0000000a04067c24 */ /* 0x000fe4000f8e02ff */
[----:B------:R-:W-:Y:S01]  /*8cf0*/  IMAD.U32 R4, RZ, RZ, UR8 ;  /* 0x00000008ff047e24 */ /* 0x000fe2000f8e00ff */
[----:B------:R-:W-:Y:S01]  /*8d00*/  ULDC.64 UR8, c[0x0][0xad8] ;  /* 0x0002b60000087ab9 */ /* 0x000fe20000000a00 */
[----:B------:R-:W-:Y:S02]  /*8d10*/  IMAD.U32 R5, RZ, RZ, UR4 ;  /* 0x00000004ff057e24 */ /* 0x000fe4000f8e00ff */
[----:B------:R-:W-:Y:S02]  /*8d20*/  IMAD R9, R13, R9, R8 ;  /* 0x000000090d097224 */ /* 0x000fe400078e0208 */
[----:B------:R-:W-:-:S02]  /*8d30*/  IMAD R11, R3, UR11, R6 ;  /* 0x0000000b030b7c24 */ /* 0x000fc4000f8e0206 */
[----:B------:R-:W-:Y:S01]  /*8d40*/  IMAD.WIDE.U32 R4, R3, UR10, R4 ;  /* 0x0000000a03047c25 */ /* 0x000fe2000f8e0004 */
[----:B------:R-:W-:-:S03]  /*8d50*/  SHF.R.S32.HI R3, RZ, 0x1f, R9 ;  /* 0x0000001fff037819 */ /* 0x000fc60000011409 */
[----:B------:R-:W-:Y:S02]  /*8d60*/  IMAD.IADD R5, R5, 0x1, R11 ;  /* 0x0000000105057824 */ /* 0x000fe400078e020b */
[----:B------:R-:W-:Y:S02]  /*8d70*/  IMAD R6, R3, UR8, RZ ;  /* 0x0000000803067c24 */ /* 0x000fe4000f8e02ff */
[----:B------:R-:W-:Y:S02]  /*8d80*/  IMAD R8, R15, 0x80, R22 ;  /* 0x000000800f087824 */ /* 0x000fe400078e0216 */
[----:B-----5:R-:W-:Y:S02]  /*8d90*/  IMAD R13, R0, R13, RZ ;  /* 0x0000000d000d7224 */ /* 0x020fe400078e02ff */
[C---:B------:R-:W-:Y:S02]  /*8da0*/  IMAD R3, R9.reuse, UR9, R6 ;  /* 0x0000000909037c24 */ /* 0x040fe4000f8e0206 */
[----:B------:R-:W-:Y:S01]  /*8db0*/  IMAD.WIDE.U32 R4, R9, UR8, R4 ;  /* 0x0000000809047c25 */ /* 0x000fe2000f8e0004 */
[----:B------:R-:W-:Y:S01]  /*8dc0*/  ISETP.GE.AND P2, PT, R8, R13, PT ;  /* 0x0000000d0800720c */ /* 0x000fe20003f46270 */
[----:B------:R-:W-:-:S02]  /*8dd0*/  ULDC.64 UR8, c[0x0][0xa80] ;  /* 0x0002a00000087ab9 */ /* 0x000fc40000000a00 */
[----:B------:R-:W-:Y:S01]  /*8de0*/  IMAD.IADD R3, R5, 0x1, R3 ;  /* 0x0000000105037824 */ /* 0x000fe200078e0203 */
[----:B------:R-:W-:Y:S01]  /*8df0*/  LEA R6, P3, R4, UR8, 0x1 ;  /* 0x0000000804067c11 */ /* 0x000fe2000f8608ff */
[----:B------:R-:W-:-:S03]  /*8e00*/  VIADD R0, R8, 0x20 ;  /* 0x0000002008007836 */ /* 0x000fc60000000000 */
[----:B------:R-:W-:Y:S01]  /*8e10*/  LEA.HI.X R3, R4, UR9, R3, 0x1, P3 ;  /* 0x0000000904037c11 */ /* 0x000fe200098f0c03 */
[----:B------:R0:W1:Y:S01]  /*8e20*/  SHFL.IDX PT, R9, R6, RZ, 0x181f ;  /* 0x00181fff06097589 */ /* 0x00006200000e0000 */
[-C--:B------:R-:W-:Y:S01]  /*8e30*/  ISETP.GE.AND P1, PT, R0, R13.reuse, PT ;  /* 0x0000000d0000720c */ /* 0x080fe20003f26270 */
[----:B------:R-:W-:Y:S02]  /*8e40*/  VIADD R0, R8, 0x40 ;  /* 0x0000004008007836 */ /* 0x000fe40000000000 */
[----:B------:R0:W2:Y:S03]  /*8e50*/  SHFL.IDX PT, R5, R3, RZ, 0x181f ;  /* 0x00181fff03057589 */ /* 0x0000a600000e0000 */
[----:B------:R-:W-:Y:S01]  /*8e60*/  ISETP.GE.AND P0, PT, R0, R13, PT ;  /* 0x0000000d0000720c */ /* 0x000fe20003f06270 */
[----:B------:R-:W-:-:S12]  /*8e70*/  @P2 BRA `(.L_x_433) ;  /* 0x0000000000442947 */ /* 0x000fd80003800000 */
[----:B------:R-:W-:Y:S02]  /*8e80*/  ULDC UR4, c[0x0][0xac8] ;  /* 0x0002b20000047ab9 */ /* 0x000fe40000000800 */
[----:B------:R-:W-:Y:S02]  /*8e90*/  ISETP.GE.AND P5, PT, R2, UR4, PT ;  /* 0x0000000402007c0c */ /* 0x000fe4000bfa6270 */
[----:B------:R-:W-:Y:S02]  /*8ea0*/  ISETP.GE.AND P4, PT, R17, UR4, PT ;  /* 0x0000000411007c0c */ /* 0x000fe4000bf86270 */
[----:B------:R-:W-:Y:S02]  /*8eb0*/  ISETP.GE.AND P3, PT, R16, UR4, PT ;  /* 0x0000000410007c0c */ /* 0x000fe4000bf66270 */
[----:B------:R-:W-:-:S07]  /*8ec0*/  ISETP.GE.AND P2, PT, R18, UR4, PT ;  /* 0x0000000412007c0c */ /* 0x000fce000bf46270 */
[----:B-1----:R-:W-:-:S04]  /*8ed0*/  @!P5 LEA R10, P6, R2, R9, 0x1 ;  /* 0x00000009020ad211 */ /* 0x002fc800078c08ff */
[----:B--2---:R-:W-:Y:S02]  /*8ee0*/  @!P5 LEA.HI.X R11, R2, R5, R208, 0x1, P6 ;  /* 0x00000005020bd211 */ /* 0x004fe400030f0cd0 */
[----:B------:R-:W-:-:S03]  /*8ef0*/  @!P4 LEA R14, P6, R17, R9, 0x1 ;  /* 0x00000009110ec211 */ /* 0x000fc600078c08ff */
[----:B------:R3:W-:Y:S01]  /*8f00*/  @!P5 ST.E.128 desc[UR50][R10.64], RZ ;  /* 0x000000ff0a00d985 */ /* 0x0007e2000c101d32 */
[----:B------:R-:W-:Y:S02]  /*8f10*/  @!P4 LEA.HI.X R15, R17, R5, R207, 0x1, P6 ;  /* 0x00000005110fc211 */ /* 0x000fe400030f0ccf */
[----:B------:R-:W-:-:S03]  /*8f20*/  @!P3 LEA R20, P6, R16, R9, 0x1 ;  /* 0x000000091014b211 */ /* 0x000fc600078c08ff */
[----:B------:R3:W-:Y:S01]  /*8f30*/  @!P4 ST.E.128 desc[UR50][R14.64], RZ ;  /* 0x000000ff0e00c985 */ /* 0x0007e2000c101d32 */
[----:B------:R-:W-:Y:S02]  /*8f40*/  @!P3 LEA.HI.X R21, R16, R5, R206, 0x1, P6 ;  /* 0x000000051015b211 */ /* 0x000fe400030f0cce */
[----:B------:R-:W-:-:S03]  /*8f50*/  @!P2 LEA R4, P6, R18, R9, 0x1 ;  /* 0x000000091204a211 */ /* 0x000fc600078c08ff */
[----:B------:R3:W-:Y:S01]  /*8f60*/  @!P3 ST.E.128 desc[UR50][R20.64], RZ ;  /* 0x000000ff1400b985 */ /* 0x0007e2000c101d32 */
[----:B------:R-:W-:-:S05]  /*8f70*/  @!P2 LEA.HI.X R5, R18, R5, R205, 0x1, P6 ;  /* 0x000000051205a211 */ /* 0x000fca00030f0ccd */
[----:B------:R3:W-:Y:S04]  /*8f80*/  @!P2 ST.E.128 desc[UR50][R4.64], RZ ;  /* 0x000000ff0400a985 */ /* 0x0007e8000c101d32 */
.L_x_433:
[----:B------:R-:W-:Y:S05]  /*8f90*/  BSYNC B1 ;  /* 0x0000000000017941 */ /* 0x000fea0003800000 */
.L_x_432:
[----:B--23--:R2:W3:Y:S01]  /*8fa0*/  SHFL.IDX PT, R5, R3, 0x1, 0x181f ;  /* 0x00381f0003057f89 */ /* 0x00c4e200000e0000 */
[----:B------:R-:W-:Y:S03]  /*8fb0*/  BSSY B1, `(.L_x_434) ;  /* 0x0000014000017945 */ /* 0x000fe60003800000 */
[----:B-1----:R2:W1:Y:S01]  /*8fc0*/  SHFL.IDX PT, R9, R6, 0x1, 0x181f ;  /* 0x00381f0006097f89 */ /* 0x00246200000e0000 */
[----:B------:R-:W-:Y:S05]  /*8fd0*/  @P1 BRA `(.L_x_435) ;  /* 0x0000000000441947 */ /* 0x000fea0003800000 */
[----:B------:R-:W-:Y:S02]  /*8fe0*/  ULDC UR4, c[0x0][0xac8] ;  /* 0x0002b20000047ab9 */ /* 0x000fe40000000800 */
[----:B------:R-:W-:Y:S02]  /*8ff0*/  ISETP.GE.AND P4, PT, R2, UR4, PT ;  /* 0x0000000402007c0c */ /* 0x000fe4000bf86270 */
[----:B------:R-:W-:Y:S02]  /*9000*/  ISETP.GE.AND P3, PT, R17, UR4, PT ;  /* 0x0000000411007c0c */ /* 0x000fe4000bf66270 */
[----:B------:R-:W-:Y:S02]  /*9010*/  ISETP.GE.AND P2, PT, R16, UR4, PT ;  /* 0x0000000410007c0c */ /* 0x000fe4000bf46270 */
[----:B------:R-:W-:-:S07]  /*9020*/  ISETP.GE.AND P1, PT, R18, UR4, PT ;  /* 0x0000000412007c0c */ /* 0x000fce000bf26270 */
[CC--:B-1----:R-:W-:Y:S02]  /*9030*/  @!P4 LEA R10, P6, R2.reuse, R9.reuse, 0x1 ;  /* 0x00000009020ac211 */ /* 0x0c2fe400078c08ff */
[C---:B------:R-:W-:Y:S02]  /*9040*/  @!P3 LEA R14, P5, R17.reuse, R9, 0x1 ;  /* 0x00000009110eb211 */ /* 0x040fe400078a08ff */
[----:B---3--:R-:W-:Y:S02]  /*9050*/  @!P4 LEA.HI.X R11, R2, R5, R208, 0x1, P6 ;  /* 0x00000005020bc211 */ /* 0x008fe400030f0cd0 */
[----:B------:R-:W-:Y:S02]  /*9060*/  @!P2 LEA R20, P6, R16, R9, 0x1 ;  /* 0x000000091014a211 */ /* 0x000fe400078c08ff */
[----:B------:R-:W-:Y:S01]  /*9070*/  @!P3 LEA.HI.X R15, R17, R5, R207, 0x1, P5 ;  /* 0x00000005110fb211 */ /* 0x000fe200028f0ccf */
[----:B------:R4:W-:Y:S01]  /*9080*/  @!P4 ST.E.128 desc[UR50][R10.64], RZ ;  /* 0x000000ff0a00c985 */ /* 0x0009e2000c101d32 */
[----:B------:R-:W-:-:S02]  /*9090*/  @!P1 LEA R4, P5, R18, R9, 0x1 ;  /* 0x0000000912049211 */ /* 0x000fc400078a08ff */
[-C--:B------:R-:W-:Y:S01]  /*90a0*/  @!P2 LEA.HI.X R21, R16, R5.reuse, R206, 0x1, P6 ;  /* 0x000000051015a211 */ /* 0x080fe200030f0cce */
[----:B------:R4:W-:Y:S01]  /*90b0*/  @!P3 ST.E.128 desc[UR50][R14.64], RZ ;  /* 0x000000ff0e00b985 */ /* 0x0009e2000c101d32 */
[----:B------:R-:W-:-:S03]  /*90c0*/  @!P1 LEA.HI.X R5, R18, R5, R205, 0x1, P5 ;  /* 0x0000000512059211 */ /* 0x000fc600028f0ccd */
[----:B------:R4:W-:Y:S04]  /*90d0*/  @!P2 ST.E.128 desc[UR50][R20.64], RZ ;  /* 0x000000ff1400a985 */ /* 0x0009e8000c101d32 */
[----:B------:R4:W-:Y:S02]  /*90e0*/  @!P1 ST.E.128 desc[UR50][R4.64], RZ ;  /* 0x000000ff04009985 */ /* 0x0009e4000c101d32 */
.L_x_435:
[----:B------:R-:W-:Y:S05]  /*90f0*/  BSYNC B1 ;  /* 0x0000000000017941 */ /* 0x000fea0003800000 */
.L_x_434:
[----:B---34-:R3:W4:Y:S01]  /*9100*/  SHFL.IDX PT, R5, R3, 0x2, 0x181f ;  /* 0x00581f0003057f89 */ /* 0x01872200000e0000 */
        /* <DEDUP_REMOVED lines=8> */
[-C--:B-1----:R-:W-:Y:S02]  /*9190*/  @!P3 LEA R10, P6, R2, R9.reuse, 0x1 ;  /* 0x00000009020ab211 */ /* 0x082fe400078c08ff */
[CC--:B------:R-:W-:Y:S02]  /*91a0*/  @!P2 LEA R14, P5, R17.reuse, R9.reuse, 0x1 ;  /* 0x00000009110ea211 */ /* 0x0c0fe400078a08ff */
[----:B------:R-:W-:Y:S02]  /*91b0*/  @!P1 LEA R20, P4, R16, R9, 0x1 ;  /* 0x0000000910149211 */ /* 0x000fe400078808ff */
[----:B----4-:R-:W-:Y:S02]  /*91c0*/  @!P3 LEA.HI.X R11, R2, R5, R208, 0x1, P6 ;  /* 0x00000005020bb211 */ /* 0x010fe400030f0cd0 */
[----:B------:R-:W-:Y:S02]  /*91d0*/  @!P0 LEA R4, P6, R18, R9, 0x1 ;  /* 0x0000000912048211 */ /* 0x000fe400078c08ff */
[-C--:B------:R-:W-:Y:S01]  /*91e0*/  @!P2 LEA.HI.X R15, R17, R5.reuse, R207, 0x1, P5 ;  /* 0x00000005110fa211 */ /* 0x080fe200028f0ccf */
[----:B------:R1:W-:Y:S01]  /*91f0*/  @!P3 ST.E.128 desc[UR50][R10.64], RZ ;  /* 0x000000ff0a00b985 */ /* 0x0003e2000c101d32 */
[----:B------:R-:W-:-:S02]  /*9200*/  @!P1 LEA.HI.X R21, R16, R5, R206, 0x1, P4 ;  /* 0x0000000510159211 */ /* 0x000fc400020f0cce */
[----:B------:R-:W-:Y:S01]  /*9210*/  @!P0 LEA.HI.X R5, R18, R5, R205, 0x1, P6 ;  /* 0x0000000512058211 */ /* 0x000fe200030f0ccd */
[----:B------:R1:W-:Y:S04]  /*9220*/  @!P2 ST.E.128 desc[UR50][R14.64], RZ ;  /* 0x000000ff0e00a985 */ /* 0x0003e8000c101d32 */
[----:B------:R1:W-:Y:S04]  /*9230*/  @!P1 ST.E.128 desc[UR50][R20.64], RZ ;  /* 0x000000ff14009985 */ /* 0x0003e8000c101d32 */
[----:B------:R1:W-:Y:S02]  /*9240*/  @!P0 ST.E.128 desc[UR50][R4.64], RZ ;  /* 0x000000ff04008985 */ /* 0x0003e4000c101d32 */
.L_x_437:
[----:B------:R-:W-:Y:S05]  /*9250*/  BSYNC B1 ;  /* 0x0000000000017941 */ /* 0x000fea0003800000 */
.L_x_436:
[----:B------:R-:W-:Y:S01]  /*9260*/  IADD3 R0, R8, 0x60, RZ ;  /* 0x0000006008007810 */ /* 0x000fe20007ffe0ff */
[----:B0-23--:R-:W0:Y:S03]  /*9270*/  SHFL.IDX PT, R3, R3, 0x3, 0x181f ;  /* 0x00781f0003037f89 */ /* 0x00de2600000e0000 */
[----:B------:R-:W-:Y:S01]  /*9280*/  ISETP.GE.AND P0, PT, R0, R13, PT ;  /* 0x0000000d0000720c */ /* 0x000fe20003f06270 */
[----:B-1--4-:R1:W2:-:S12]  /*9290*/  SHFL.IDX PT, R5, R6, 0x3, 0x181f ;  /* 0x00781f0006057f89 */ /* 0x01229800000e0000 */
[----:B-1----:R-:W-:Y:S05]  /*92a0*/  @P0 BRA `(.L_x_428) ;  /* 0x0000000000440947 */ /* 0x002fea0003800000 */
[----:B------:R-:W-:Y:S02]  /*92b0*/  ULDC UR4, c[0x0][0xac8] ;  /* 0x0002b20000047ab9 */ /* 0x000fe40000000800 */
[----:B------:R-:W-:Y:S02]  /*92c0*/  ISETP.GE.AND P3, PT, R2, UR4, PT ;  /* 0x0000000402007c0c */ /* 0x000fe4000bf66270 */
[----:B------:R-:W-:Y:S02]  /*92d0*/  ISETP.GE.AND P2, PT, R17, UR4, PT ;  /* 0x0000000411007c0c */ /* 0x000fe4000bf46270 */
[----:B------:R-:W-:Y:S02]  /*92e0*/  ISETP.GE.AND P1, PT, R16, UR4, PT ;  /* 0x0000000410007c0c */ /* 0x000fe4000bf26270 */
[----:B------:R-:W-:-:S07]  /*92f0*/  ISETP.GE.AND P0, PT, R18, UR4, PT ;  /* 0x0000000412007c0c */ /* 0x000fce000bf06270 */
[-C--:B--2---:R-:W-:Y:S02]  /*9300*/  @!P3 LEA R8, P6, R2, R5.reuse, 0x1 ;  /* 0x000000050208b211 */ /* 0x084fe400078c08ff */
[CC--:B------:R-:W-:Y:S02]  /*9310*/  @!P2 LEA R10, P5, R17.reuse, R5.reuse, 0x1 ;  /* 0x00000005110aa211 */ /* 0x0c0fe400078a08ff */
[----:B------:R-:W-:Y:S02]  /*9320*/  @!P1 LEA R12, P4, R16, R5, 0x1 ;  /* 0x00000005100c9211 */ /* 0x000fe400078808ff */
[----:B0-----:R-:W-:Y:S02]  /*9330*/  @!P3 LEA.HI.X R9, R2, R3, R208, 0x1, P6 ;  /* 0x000000030209b211 */ /* 0x001fe400030f0cd0 */
        /* <DEDUP_REMOVED lines=8> */
.L_x_428:
[----:B------:R-:W-:Y:S05]  /*93c0*/  BSYNC B0 ;  /* 0x0000000000007941 */ /* 0x000fea0003800000 */
.L_x_419:
[----:B------:R-:W-:Y:S02]  /*93d0*/  ULDC UR4, c[0x0][0xc3c] ;  /* 0x00030f0000047ab9 */ /* 0x000fe40000000800 */
[----:B------:R-:W-:-:S13]  /*93e0*/  ISETP.GE.AND P0, PT, R7, UR4, PT ;  /* 0x0000000407007c0c */ /* 0x000fda000bf06270 */
[----:B------:R-:W-:Y:S05]  /*93f0*/  @!P0 BRA `(.L_x_438) ;  /* 0xffffff7800648947 */ /* 0x000fea000383ffff */
[----:B------:R-:W-:Y:S05]  /*9400*/  EXIT ;  /* 0x000000000000794d */ /* 0x000fea0003800000 */
.L_x_391:
[----:B------:R-:W-:-:S08]  /*9410*/  NOP ;  /* 0x0000000000007918 */ /* 0x000fd00000000000 */
[----:B------:R-:W0:-:S00]  /*9420*/  USETMAXREG.DEALLOC.CTAPOOL 0x28 ;  /* 0x00000028000079c8 */ /* 0x000e0000080e0500 */
[----:B0-----:R-:W-:Y:S02]  /*9430*/  LOP3.LUT R0, R0, 0x3, RZ, 0xc0, !PT ;  /* 0x0000000300007812 */ /* 0x001fe400078ec0ff */
[----:B------:R-:W-:-:S04]  /*9440*/  LOP3.LUT R23, R23, 0xfffffdff, RZ, 0xc0, !PT ;  /* 0xfffffdff17177812 */ /* 0x000fc800078ec0ff */
[----:B------:R-:W0:Y:S02]  /*9450*/  SHFL.IDX PT, R0, R0, RZ, 0x1f ;  /* 0x00001fff00007589 */ /* 0x000e2400000e0000 */
[----:B0-----:R-:W-:Y:S01]  /*9460*/  ISETP.NE.AND P0, PT, R0, RZ, PT ;  /* 0x000000ff0000720c */ /* 0x001fe20003f05270 */
[----:B------:R-:W-:-:S12]  /*9470*/  IMAD.MOV.U32 R0, RZ, RZ, RZ ;  /* 0x000000ffff007224 */ /* 0x000fd800078e00ff */
[----:B------:R-:W-:Y:S01]  /*9480*/  @P0 LOP3.LUT R23, R23, 0x200, RZ, 0xfc, !PT ;  /* 0x0000020017170812 */ /* 0x000fe200078efcff */
[----:B------:R-:W-:Y:S06]  /*9490*/  @!P0 BRA `(.L_x_439) ;  /* 0x00000000001c8947 */ /* 0x000fec0003800000 */
[----:B------:R-:W0:Y:S08]  /*94a0*/  S2UR UR5, SR_CgaCtaId ;  /* 0x00000000000579c3 */ /* 0x000e300000008800 */
[----:B------:R-:W-:Y:S06]  /*94b0*/  BAR.SYNC.DEFER_BLOCKING 0x5, 0x180 ;  /* 0x0146000000007b1d */ /* 0x000fec0000010000 */
[----:B------:R-:W-:-:S02]  /*94c0*/  UMOV UR4, 0x400 ;  /* 0x0000040000047882 */ /* 0x000fc40000000000 */
[----:B0-----:R-:W-:-:S09]  /*94d0*/  ULEA UR4, UR5, UR4, 0x18 ;  /* 0x0000000405047291 */ /* 0x001fd2000f8ec03f */
[----:B------:R-:W1:Y:S01]  /*94e0*/  LDS.128 R16, [UR4+0x228d0] ;  /* 0x0228d004ff107984 */ /* 0x000e620008000c00 */
[----:B------:R-:W-:Y:S06]  /*94f0*/  BAR.ARV 0x4, 0x180 ;  /* 0x0106000000007b1d */ /* 0x000fec0000002000 */
[----:B------:R-:W-:Y:S05]  /*9500*/  BRA `(.L_x_440) ;  /* 0x0000000800007947 */ /* 0x000fea0003800000 */
.L_x_439:
[----:B------:R-:W0:Y:S01]  /*9510*/  S2R R2, SR_TID.X ;  /* 0x0000000000027919 */ /* 0x000e220000002100 */
[----:B------:R-:W-:Y:S01]  /*9520*/  ULDC UR4, c[0x0][0xc3c] ;  /* 0x00030f0000047ab9 */ /* 0x000fe20000000800 */
[----:B------:R-:W1:Y:S01]  /*9530*/  S2UR UR6, SR_CTAID.X ;  /* 0x00000000000679c3 */ /* 0x000e620000002500 */
[----:B------:R-:W-:Y:S01]  /*9540*/  ULDC UR5, c[0x0][0xc38] ;  /* 0x00030e0000057ab9 */ /* 0x000fe20000000800 */
[----:B0-----:R-:W-:-:S04]  /*9550*/  LOP3.LUT R5, R2, 0x1f, RZ, 0xc0, !PT ;  /* 0x0000001f02057812 */ /* 0x001fc800078ec0ff */
[----:B------:R-:W-:-:S04]  /*9560*/  ISETP.NE.AND P0, PT, R5, 0x1f, PT ;  /* 0x0000001f0500780c */ /* 0x000fc80003f05270 */
[----:B------:R-:W-:-:S13]  /*9570*/  ISETP.GE.OR P1, PT, R5, UR4, !P0 ;  /* 0x0000000405007c0c */ /* 0x000fda000c726670 */
[----:B------:R-:W0:Y:S02]  /*9580*/  @!P1 LDC.64 R2, c[0x0][0xc80] ;  /* 0x00032000ff029b82 */ /* 0x000e240000000a00 */
[----:B0-----:R-:W-:-:S05]  /*9590*/  @!P1 IMAD.WIDE.U32 R2, R5, 0x4, R2 ;  /* 0x0000000405029825 */ /* 0x001fca00078e0002 */
[----:B------:R-:W2:Y:S01]  /*95a0*/  @!P1 LDG.E R0, desc[UR50][R2.64] ;  /* 0x0000003202009981 */ /* 0x000ea2000c1e1900 */
[C---:B------:R-:W-:Y:S01]  /*95b0*/  ISETP.NE.AND P1, PT, R5.reuse, RZ, PT ;  /* 0x000000ff0500720c */ /* 0x040fe20003f25270 */
[----:B------:R-:W-:Y:S01]  /*95c0*/  UMOV UR4, URZ ;  /* 0x0000003f00047c82 */ /* 0x000fe20008000000 */
[C---:B------:R-:W-:Y:S01]  /*95d0*/  ISETP.GE.U32.AND P2, PT, R5.reuse, 0x2, PT ;  /* 0x000000020500780c */ /* 0x040fe20003f46070 */
[----:B------:R-:W-:Y:S01]  /*95e0*/  IMAD.MOV.U32 R16, RZ, RZ, RZ ;  /* 0x000000ffff107224 */ /* 0x000fe200078e00ff */
[C---:B------:R-:W-:Y:S02]  /*95f0*/  ISETP.GE.U32.AND P3, PT, R5.reuse, 0x4, PT ;  /* 0x000000040500780c */ /* 0x040fe40003f66070 */
[C---:B------:R-:W-:Y:S02]  /*9600*/  ISETP.GE.U32.AND P4, PT, R5.reuse, 0x8, PT ;  /* 0x000000080500780c */ /* 0x040fe40003f86070 */
[----:B------:R-:W-:Y:S01]  /*9610*/  ISETP.GE.U32.AND P5, PT, R5, 0x10, PT ;  /* 0x000000100500780c */ /* 0x000fe20003fa6070 */
[----:B--2---:R-:W0:Y:S02]  /*9620*/  SHFL.UP PT, R4, R0, 0x1, RZ ;  /* 0x0420000000047989 */ /* 0x004e2400000e00ff */
[----:B0-----:R-:W-:-:S05]  /*9630*/  SEL R7, R4, RZ, P1 ;  /* 0x000000ff04077207 */ /* 0x001fca0000800000 */
[----:B------:R-:W-:-:S05]  /*9640*/  IMAD.IADD R7, R0, 0x1, R7 ;  /* 0x0000000100077824 */ /* 0x000fca00078e0207 */
[----:B------:R-:W0:Y:S02]  /*9650*/  SHFL.UP PT, R4, R7, 0x2, RZ ;  /* 0x0440000007047989 */ /* 0x000e2400000e00ff */
        /* <DEDUP_REMOVED lines=11> */
[----:B------:R-:W0:Y:S02]  /*9710*/  SHFL.IDX PT, R4, R7, 0x1f, 0x1f ;  /* 0x03e01f0007047f89 */ /* 0x000e2400000e0000 */
[----:B0-----:R-:W-:-:S04]  /*9720*/  IMAD R4, R4, UR5, RZ ;  /* 0x0000000504047c24 */ /* 0x001fc8000f8e02ff */
[----:B------:R-:W-:Y:S01]  /*9730*/  IMAD.MOV.U32 R3, RZ, RZ, R4 ;  /* 0x000000ffff037224 */ /* 0x000fe200078e0004 */
[----:B-1----:R-:W-:-:S13]  /*9740*/  ISETP.GT.AND P6, PT, R4, UR6, PT ;  /* 0x0000000604007c0c */ /* 0x002fda000bfc4270 */
[----:B------:R-:W-:Y:S05]  /*9750*/  @P6 BRA `(.L_x_441) ;  /* 0x0000000000946947 */ /* 0x000fea0003800000 */
[----:B------:R-:W-:Y:S01]  /*9760*/  IMAD.MOV.U32 R4, RZ, RZ, R3 ;  /* 0x000000ffff047224 */ /* 0x000fe200078e0003 */
[----:B------:R-:W-:Y:S01]  /*9770*/  UMOV UR4, URZ ;  /* 0x0000003f00047c82 */ /* 0x000fe20008000000 */
[----:B------:R-:W-:-:S05]  /*9780*/  ULDC UR5, c[0x0][0xc38] ;  /* 0x00030e0000057ab9 */ /* 0x000fca0000000800 */
.L_x_445:
[----:B------:R-:W0:Y:S01]  /*9790*/  LDC R2, c[0x0][0xc3c] ;  /* 0x00030f00ff027b82 */ /* 0x000e220000000800 */
[----:B------:R-:W-:-:S06]  /*97a0*/  UIADD3 UR4, UR4, 0x1f, URZ ;  /* 0x0000001f04047890 */ /* 0x000fcc000fffe03f */
[----:B0-----:R-:W-:-:S13]  /*97b0*/  ISETP.LE.AND P6, PT, R2, UR4, PT ;  /* 0x0000000402007c0c */ /* 0x001fda000bfc3270 */
[----:B------:R-:W-:Y:S05]  /*97c0*/  @P6 BRA `(.L_x_442) ;  /* 0x0000000400246947 */ /* 0x000fea0003800000 */
[----:B------:R-:W-:Y:S01]  /*97d0*/  VIADD R7, R5, UR4 ;  /* 0x0000000405077c36 */ /* 0x000fe20008000000 */
[----:B------:R-:W-:Y:S01]  /*97e0*/  BSSY B0, `(.L_x_443) ;  /* 0x0000007000007945 */ /* 0x000fe20003800000 */
[----:B------:R-:W-:-:S03]  /*97f0*/  MOV R0, RZ ;  /* 0x000000ff00007202 */ /* 0x000fc60000000f00 */
[----:B------:R-:W-:-:S13]  /*9800*/  ISETP.GE.OR P6, PT, R7, R2, !P0 ;  /* 0x000000020700720c */ /* 0x000fda00047c6670 */
[----:B------:R-:W-:Y:S05]  /*9810*/  @P6 BRA `(.L_x_444) ;  /* 0x00000000000c6947 */ /* 0x000fea0003800000 */
[----:B------:R-:W0:Y:S02]  /*9820*/  LDC.64 R2, c[0x0][0xc80] ;  /* 0x00032000ff027b82 */ /* 0x000e240000000a00 */
[----:B0-----:R-:W-:-:S05]  /*9830*/  IMAD.WIDE R2, R7, 0x4, R2 ;  /* 0x0000000407027825 */ /* 0x001fca00078e0202 */
[----:B------:R0:W5:Y:S02]  /*9840*/  LDG.E R0, desc[UR50][R2.64] ;  /* 0x0000003202007981 */ /* 0x000164000c1e1900 */
.L_x_444:
[----:B------:R-:W-:Y:S05]  /*9850*/  BSYNC B0 ;  /* 0x0000000000007941 */ /* 0x000fea0003800000 */
.L_x_443:
[----:B0----5:R-:W0:Y:S02]  /*9860*/  SHFL.UP PT, R2, R0, 0x1, RZ ;  /* 0x0420000000027989 */ /* 0x021e2400000e00ff */
        /* <DEDUP_REMOVED lines=16> */
[----:B------:R-:W-:-:S05]  /*9970*/  IMAD.IADD R4, R3, 0x1, R4 ;  /* 0x0000000103047824 */ /* 0x000fca00078e0204 */
[----:B------:R-:W-:-:S13]  /*9980*/  ISETP.GT.AND P6, PT, R4, UR6, PT ;  /* 0x0000000604007c0c */ /* 0x000fda000bfc4270 */
[----:B------:R-:W-:Y:S05]  /*9990*/  @!P6 BRA `(.L_x_445) ;  /* 0xfffffffc007ce947 */ /* 0x000fea000383ffff */
[----:B------:R-:W-:-:S07]  /*99a0*/  IMAD.MOV.U32 R7, RZ, RZ, R9 ;  /* 0x000000ffff077224 */ /* 0x000fce00078e0009 */
.L_x_441:
[----:B------:R-:W-:-:S04]  /*99b0*/  IMAD.IADD R8, R4, 0x1, -R3 ;  /* 0x0000000104087824 */ /* 0x000fc800078e0a03 */
[----:B------:R-:W-:-:S05]  /*99c0*/  IMAD R2, R7, UR5, R8 ;  /* 0x0000000507027c24 */ /* 0x000fca000f8e0208 */
[----:B------:R-:W-:-:S13]  /*99d0*/  ISETP.GT.AND P0, PT, R2, UR6, PT ;  /* 0x0000000602007c0c */ /* 0x000fda000bf04270 */
[----:B------:R-:W-:-:S04]  /*99e0*/  VOTE.ANY R4, PT, !P0 ;  /* 0x0000000000047806 */ /* 0x000fc800040e0100 */
[----:B------:R-:W0:Y:S01]  /*99f0*/  POPC R19, R4 ;  /* 0x0000000400137309 */ /* 0x000e220000000000 */
[----:B------:R-:W-:Y:S01]  /*9a00*/  ISETP.NE.AND P0, PT, R4, RZ, PT ;  /* 0x000000ff0400720c */ /* 0x000fe20003f05270 */
[----:B0-----:R-:W0:Y:S02]  /*9a10*/  SHFL.IDX PT, R10, R0, R19, 0x1f ;  /* 0x00001f13000a7589 */ /* 0x001e2400000e0000 */
[----:B0-----:R-:W-:-:S04]  /*9a20*/  IABS R9, R10 ;  /* 0x0000000a00097213 */ /* 0x001fc80000000000 */
[----:B------:R-:W0:Y:S08]  /*9a30*/  I2F.RP R6, R9 ;  /* 0x0000000900067306 */ /* 0x000e300000209400 */
[----:B0-----:R-:W0:Y:S02]  /*9a40*/  MUFU.RCP R6, R6 ;  /* 0x0000000600067308 */ /* 0x001e240000001000 */
[----:B0-----:R-:W-:-:S06]  /*9a50*/  VIADD R2, R6, 0xffffffe ;  /* 0x0ffffffe06027836 */ /* 0x001fcc0000000000 */
[----:B------:R0:W1:Y:S01]  /*9a60*/  F2I.FTZ.U32.TRUNC.NTZ R3, R2 ;  /* 0x0000000200037305 */ /* 0x000062000021f000 */
[----:B------:R-:W-:Y:S05]  /*9a70*/  @!P0 BRA `(.L_x_446) ;  /* 0x0000000000088947 */ /* 0x000fea0003800000 */
[----:B------:R-:W-:-:S06]  /*9a80*/  IADD3 R16, R19, -0x1, RZ ;  /* 0xffffffff13107810 */ /* 0x000fcc0007ffe0ff */
[----:B------:R2:W3:Y:S02]  /*9a90*/  SHFL.IDX PT, R16, R7, R16, 0x1f ;  /* 0x00001f1007107589 */ /* 0x0004e400000e0000 */
.L_x_446:
[----:B---3--:R-:W-:Y:S01]  /*9aa0*/  IMAD R16, R16, UR5, R8 ;  /* 0x0000000510107c24 */ /* 0x008fe2000f8e0208 */
[----:B0-----:R-:W-:Y:S01]  /*9ab0*/  IABS R2, R10 ;  /* 0x0000000a00027213 */ /* 0x001fe20000000000 */
[----:B-1----:R-:W-:Y:S02]  /*9ac0*/  IMAD.MOV R0, RZ, RZ, -R3 ;  /* 0x000000ffff007224 */ /* 0x002fe400078e0a03 */
[----:B------:R-:W-:Y:S01]  /*9ad0*/  VIADD R19, R19, UR4 ;  /* 0x0000000413137c36 */ /* 0x000fe20008000000 */
[----:B------:R-:W-:Y:S01]  /*9ae0*/  IADD3 R11, -R16, UR6, RZ ;  /* 0x00000006100b7c10 */ /* 0x000fe2000fffe1ff */
[----:B------:R-:W-:Y:S02]  /*9af0*/  IMAD.MOV R4, RZ, RZ, -R2 ;  /* 0x000000ffff047224 */ /* 0x000fe400078e0a02 */
[----:B--2---:R-:W-:Y:S01]  /*9b00*/  IMAD R7, R0, R9, RZ ;  /* 0x0000000900077224 */ /* 0x004fe200078e02ff */
[----:B------:R-:W-:Y:S01]  /*9b10*/  IABS R0, R11 ;  /* 0x0000000b00007213 */ /* 0x000fe20000000000 */
[----:B------:R-:W-:-:S04]  /*9b20*/  IMAD.MOV.U32 R2, RZ, RZ, RZ ;  /* 0x000000ffff027224 */ /* 0x000fc800078e00ff */
[----:B------:R-:W-:-:S04]  /*9b30*/  IMAD.HI.U32 R2, R3, R7, R2 ;  /* 0x0000000703027227 */ /* 0x000fc800078e0002 */
[----:B------:R-:W-:Y:S02]  /*9b40*/  IMAD.MOV.U32 R3, RZ, RZ, R0 ;  /* 0x000000ffff037224 */ /* 0x000fe400078e0000 */
[----:B------:R-:W-:Y:S02]  /*9b50*/  IMAD.MOV.U32 R0, RZ, RZ, R4 ;  /* 0x000000ffff007224 */ /* 0x000fe400078e0004 */
[----:B------:R-:W-:-:S04]  /*9b60*/  IMAD.HI.U32 R2, R2, R3, RZ ;  /* 0x0000000302027227 */ /* 0x000fc800078e00ff */
[----:B------:R-:W-:-:S05]  /*9b70*/  IMAD R0, R2, R0, R3 ;  /* 0x0000000002007224 */ /* 0x000fca00078e0203 */
[----:B------:R-:W-:-:S13]  /*9b80*/  ISETP.GT.U32.AND P1, PT, R9, R0, PT ;  /* 0x000000000900720c */ /* 0x000fda0003f24070 */
[----:B------:R-:W-:Y:S02]  /*9b90*/  @!P1 IMAD.IADD R0, R0, 0x1, -R9 ;  /* 0x0000000100009824 */ /* 0x000fe400078e0a09 */
[----:B------:R-:W-:Y:S01]  /*9ba0*/  @!P1 VIADD R2, R2, 0x1 ;  /* 0x0000000102029836 */ /* 0x000fe20000000000 */
[----:B------:R-:W-:Y:S02]  /*9bb0*/  ISETP.NE.AND P1, PT, R10, RZ, PT ;  /* 0x000000ff0a00720c */ /* 0x000fe40003f25270 */
[----:B------:R-:W-:Y:S02]  /*9bc0*/  ISETP.GE.U32.AND P0, PT, R0, R9, PT ;  /* 0x000000090000720c */ /* 0x000fe40003f06070 */
[----:B------:R-:W-:-:S04]  /*9bd0*/  LOP3.LUT R0, R11, R10, RZ, 0x3c, !PT ;  /* 0x0000000a0b007212 */ /* 0x000fc800078e3cff */
[----:B------:R-:W-:-:S07]  /*9be0*/  ISETP.GE.AND P2, PT, R0, RZ, PT ;  /* 0x000000ff0000720c */ /* 0x000fce0003f46270 */
[----:B------:R-:W-:-:S06]  /*9bf0*/  @P0 VIADD R2, R2, 0x1 ;  /* 0x0000000102020836 */ /* 0x000fcc0000000000 */
[----:B------:R-:W-:Y:S01]  /*9c00*/  @!P2 IMAD.MOV R2, RZ, RZ, -R2 ;  /* 0x000000ffff02a224 */ /* 0x000fe200078e0a02 */
[----:B------:R-:W-:-:S04]  /*9c10*/  @!P1 LOP3.LUT R2, RZ, R10, RZ, 0x33, !PT ;  /* 0x0000000aff029212 */ /* 0x000fc800078e33ff */
[----:B------:R-:W-:Y:S01]  /*9c20*/  IADD3 R17, -R2, RZ, RZ ;  /* 0x000000ff02117210 */ /* 0x000fe20007ffe1ff */
[----:B------:R-:W-:-:S04]  /*9c30*/  IMAD.MOV.U32 R18, RZ, RZ, R2 ;  /* 0x000000ffff127224 */ /* 0x000fc800078e0002 */
[----:B------:R-:W-:Y:S01]  /*9c40*/  IMAD R17, R10, R17, R11 ;  /* 0x000000110a117224 */ /* 0x000fe200078e020b */
[----:B------:R-:W-:Y:S06]  /*9c50*/  BRA `(.L_x_447) ;  /* 0x0000000000147947 */ /* 0x000fec0003800000 */
.L_x_442:
[----:B------:R-:W-:Y:S01]  /*9c60*/  ULDC UR4, c[0x0][0xc3c] ;  /* 0x00030f0000047ab9 */ /* 0x000fe20000000800 */
[----:B------:R-:W-:Y:S02]  /*9c70*/  IMAD.MOV.U32 R17, RZ, RZ, RZ ;  /* 0x000000ffff117224 */ /* 0x000fe400078e00ff */
[----:B------:R-:W-:Y:S02]  /*9c80*/  IMAD.U32 R16, RZ, RZ, UR6 ;  /* 0x00000006ff107e24 */ /* 0x000fe4000f8e00ff */
[----:B------:R-:W-:Y:S02]  /*9c90*/  IMAD.MOV.U32 R18, RZ, RZ, RZ ;  /* 0x000000ffff127224 */ /* 0x000fe400078e00ff */
[----:B------:R-:W-:-:S07]  /*9ca0*/  IMAD.U32 R19, RZ, RZ, UR4 ;  /* 0x00000004ff137e24 */ /* 0x000fce000f8e00ff */
.L_x_447:
[----:B------:R-:W-:-:S13]  /*9cb0*/  ISETP.NE.AND P0, PT, R5, RZ, PT ;  /* 0x000000ff0500720c */ /* 0x000fda0003f05270 */
[----:B------:R-:W0:Y:S01]  /*9cc0*/  @!P0 S2R R3, SR_CgaCtaId ;  /* 0x0000000000038919 */ /* 0x000e220000008800 */
[----:B------:R-:W-:-:S04]  /*9cd0*/  @!P0 MOV R0, 0x400 ;  /* 0x0000040000008802 */ /* 0x000fc80000000f00 */
[----:B0-----:R-:W-:-:S05]  /*9ce0*/  @!P0 LEA R0, R3, R0, 0x18 ;  /* 0x0000000003008211 */ /* 0x001fca00078ec0ff */
[----:B------:R0:W-:Y:S01]  /*9cf0*/  @!P0 STS.128 [R0+0x228d0], R16 ;  /* 0x0228d01000008388 */ /* 0x0001e20000000c00 */
[----:B------:R-:W-:Y:S06]  /*9d00*/  BAR.ARV 0x5, 0x180 ;  /* 0x0146000000007b1d */ /* 0x000fec0000002000 */
.L_x_440:
[----:B------:R2:W-:Y:S01]  /*9d10*/  STL [R1+0x24], RZ ;  /* 0x000024ff01007387 */ /* 0x0005e20000100800 */
[----:B------:R-:W-:Y:S01]  /*9d20*/  ULDC UR4, c[0x0][0xc3c] ;  /* 0x00030f0000047ab9 */ /* 0x000fe20000000800 */
[----:B------:R-:W-:Y:S01]  /*9d30*/  IMAD.MOV.U32 R26, RZ, RZ, 0x1 ;  /* 0x00000001ff1a7424 */ /* 0x000fe200078e00ff */
[----:B-1----:R-:W-:Y:S01]  /*9d40*/  ISETP.GE.AND P0, PT, R19, UR4, PT ;  /* 0x0000000413007c0c */ /* 0x002fe2000bf06270 */
[----:B------:R-:W-:-:S12]  /*9d50*/  IMAD.MOV.U32 R24, RZ, RZ, RZ ;  /* 0x000000ffff187224 */ /* 0x000fd800078e00ff */
[----:B--2---:R-:W-:Y:S05]  /*9d60*/  @P0 BRA `(.L_x_448) ;  /* 0x0000004400540947 */ /* 0x004fea0003800000 */
[----:B------:R-:W1:Y:S01]  /*9d70*/  S2R R4, SR_TID.X ;  /* 0x0000000000047919 */ /* 0x000e620000002100 */
[----:B------:R-:W2:Y:S01]  /*9d80*/  S2UR UR5, SR_CgaCtaId ;  /* 0x00000000000579c3 */ /* 0x000ea20000008800 */
[----:B------:R-:W-:Y:S01]  /*9d90*/  UMOV UR4, 0x400 ;  /* 0x0000040000047882 */ /* 0x000fe20000000000 */
[----:B------:R-:W-:Y:S01]  /*9da0*/  BSSY B8, `(.L_x_448) ;  /* 0x0000451000087945 */ /* 0x000fe20003800000 */
[----:B------:R3:W-:Y:S01]  /*9db0*/  STL [R1+0x24], RZ ;  /* 0x000024ff01007387 */ /* 0x0007e20000100800 */
[----:B------:R-:W-:Y:S01]  /*9dc0*/  IMAD.MOV.U32 R26, RZ, RZ, 0x1 ;  /* 0x00000001ff1a7424 */ /* 0x000fe200078e00ff */
[----:B------:R-:W-:Y:S01]  /*9dd0*/  ULOP3.LUT UR36, UR37, 0x2, URZ, 0xfc, !UPT ;  /* 0x0000000225247892 */ /* 0x000fe2000f8efc3f */
[----:B------:R-:W-:Y:S01]  /*9de0*/  IMAD.MOV.U32 R24, RZ, RZ, RZ ;  /* 0x000000ffff187224 */ /* 0x000fe200078e00ff */
[----:B------:R-:W-:Y:S01]  /*9df0*/  ULDC UR38, c[0x0][0xc] ;  /* 0x0000030000267ab9 */ /* 0x000fe20000000800 */
[----:B--2---:R-:W-:-:S06]  /*9e00*/  ULEA UR4, UR5, UR4, 0x18 ;  /* 0x0000000405047291 */ /* 0x004fcc000f8ec03f */
[----:B------:R-:W-:Y:S01]  /*9e10*/  IMAD.U32 R22, RZ, RZ, UR4 ;  /* 0x00000004ff167e24 */ /* 0x000fe2000f8e00ff */
[C---:B-1----:R-:W-:Y:S01]  /*9e20*/  LOP3.LUT R3, R4.reuse, 0x7f, RZ, 0xc0, !PT ;  /* 0x0000007f04037812 */ /* 0x042fe200078ec0ff */
[----:B0-----:R-:W-:-:S05]  /*9e30*/  IMAD.SHL.U32 R0, R4, 0x8, RZ ;  /* 0x0000000804007824 */ /* 0x001fca00078e00ff */
[----:B------:R-:W-:-:S04]  /*9e40*/  LOP3.LUT R2, R0, 0x1f8, RZ, 0xc0, !PT ;  /* 0x000001f800027812 */ /* 0x000fc800078ec0ff */
[----:B------:R-:W-:Y:S02]  /*9e50*/  LOP3.LUT R29, R2, 0x38, R4, 0x78, !PT ;  /* 0x00000038021d7812 */ /* 0x000fe400078e7804 */
[----:B------:R-:W-:Y:S02]  /*9e60*/  SHF.L.U32 R2, R4, 0x4, RZ ;  /* 0x0000000404027819 */ /* 0x000fe400000006ff */
[----:B------:R-:W-:Y:S02]  /*9e70*/  SHF.R.U32.HI R4, RZ, 0x3, R3 ;  /* 0x00000003ff047819 */ /* 0x000fe40000011603 */
[----:B------:R-:W-:Y:S02]  /*9e80*/  LOP3.LUT R29, R29, 0x200, R0, 0xf8, !PT ;  /* 0x000002001d1d7812 */ /* 0x000fe400078ef800 */
[----:B------:R-:W-:Y:S02]  /*9e90*/  LOP3.LUT R3, R0, 0x38, RZ, 0xc0, !PT ;  /* 0x0000003800037812 */ /* 0x000fe400078ec0ff */
[----:B------:R-:W-:Y:S01]  /*9ea0*/  LOP3.LUT R0, R4, 0x70, R2, 0xf8, !PT ;  /* 0x0000007004007812 */ /* 0x000fe200078ef802 */
[----:B------:R-:W-:Y:S01]  /*9eb0*/  IMAD R37, R29, 0x2, R22 ;  /* 0x000000021d257824 */ /* 0x000fe200078e0216 */
[----:B------:R-:W-:-:S02]  /*9ec0*/  LOP3.LUT R4, R3, 0x40, RZ, 0xfc, !PT ;  /* 0x0000004003047812 */ /* 0x000fc400078efcff */
[C---:B------:R-:W-:Y:S02]  /*9ed0*/  LOP3.LUT R2, R3.reuse, 0x80, RZ, 0xfc, !PT ;  /* 0x0000008003027812 */ /* 0x040fe400078efcff */
[----:B---3--:R-:W-:-:S07]  /*9ee0*/  LOP3.LUT R0, R3, 0xc0, RZ, 0xfc, !PT ;  /* 0x000000c003007812 */ /* 0x008fce00078efcff */
.L_x_509:
[----:B0-----:R-:W0:Y:S02]  /*9ef0*/  LDC.64 R2, c[0x0][0xc88] ;  /* 0x00032200ff027b82 */ /* 0x001e240000000a00 */
[----:B0-----:R-:W-:-:S05]  /*9f00*/  IMAD.WIDE R2, R19, 0x4, R2 ;  /* 0x0000000413027825 */ /* 0x001fca00078e0202 */
[----:B--2---:R-:W2:Y:S01]  /*9f10*/  LDG.E R25, desc[UR50][R2.64] ;  /* 0x0000003202197981 */ /* 0x004ea2000c1e1900 */
[----:B------:R-:W-:Y:S05]  /*9f20*/  YIELD ;  /* 0x0000000000007946 */ /* 0x000fea0003800000 */
[----:B------:R-:W-:Y:S01]  /*9f30*/  ULDC.64 UR4, c[0x0][0xa28] ;  /* 0x00028a0000047ab9 */ /* 0x000fe20000000a00 */
[----:B------:R-:W-:Y:S01]  /*9f40*/  IMAD.MOV.U32 R30, RZ, RZ, RZ ;  /* 0x000000ffff1e7224 */ /* 0x000fe200078e00ff */
[----:B------:R-:W-:Y:S01]  /*9f50*/  ISETP.NE.U32.AND P0, PT, RZ, UR4, PT ;  /* 0x00000004ff007c0c */ /* 0x000fe2000bf05070 */
[----:B------:R-:W-:-:S03]  /*9f60*/  ULDC.64 UR6, c[0x0][0xa18] ;  /* 0x0002860000067ab9 */ /* 0x000fc60000000a00 */
[----:B------:R-:W-:Y:S02]  /*9f70*/  ISETP.NE.AND.EX P0, PT, RZ, UR5, PT, P0 ;  /* 0x00000005ff007c0c */ /* 0x000fe4000bf05300 */
[----:B--2---:R-:W-:-:S11]  /*9f80*/  SHF.R.S32.HI R0, RZ, 0x1f, R25 ;  /* 0x0000001fff007819 */ /* 0x004fd60000011419 */
[C---:B------:R-:W-:Y:S01]  /*9f90*/  @P0 LEA R2, P1, R25.reuse, UR4, 0x2 ;  /* 0x0000000419020c11 */ /* 0x040fe2000f8210ff */
[C---:B------:R-:W-:Y:S01]  /*9fa0*/  IMAD.SHL.U32 R27, R25.reuse, 0x4, RZ ;  /* 0x00000004191b7824 */ /* 0x040fe200078e00ff */
[C-C-:B------:R-:W-:Y:S01]  /*9fb0*/  SHF.L.U64.HI R31, R25.reuse, 0x2, R0.reuse ;  /* 0x00000002191f7819 */ /* 0x140fe20000010200 */
[----:B------:R0:W-:Y:S01]  /*9fc0*/  STL [R1+0x4], R0 ;  /* 0x0000040001007387 */ /* 0x0001e20000100800 */
[----:B------:R-:W-:Y:S01]  /*9fd0*/  @P0 LEA.HI.X R3, R25, UR5, R0, 0x2, P1 ;  /* 0x0000000519030c11 */ /* 0x000fe200088f1400 */
[----:B------:R-:W-:-:S04]  /*9fe0*/  ULDC.64 UR4, c[0x0][0xa00] ;  /* 0x0002800000047ab9 */ /* 0x000fc80000000a00 */
[----:B-1----:R1:W5:Y:S01]  /*9ff0*/  @P0 LDG.E R30, desc[UR50][R2.64] ;  /* 0x00000032021e0981 */ /* 0x002362000c1e1900 */
[----:B------:R-:W-:Y:S02]  /*a000*/  ISETP.NE.U32.AND P0, PT, RZ, UR4, PT ;  /* 0x00000004ff007c0c */ /* 0x000fe4000bf05070 */
[----:B------:R-:W-:Y:S01]  /*a010*/  LOP3.LUT R23, R23, 0xfffffeff, RZ, 0xc0, !PT ;  /* 0xfffffeff17177812 */ /* 0x000fe200078ec0ff */
[----:B0-----:R-:W-:Y:S01]  /*a020*/  IMAD.MOV.U32 R0, RZ, RZ, RZ ;  /* 0x000000ffff007224 */ /* 0x001fe200078e00ff */
[----:B------:R-:W-:Y:S02]  /*a030*/  ISETP.NE.AND.EX P2, PT, RZ, UR5, PT, P0 ;  /* 0x00000005ff007c0c */ /* 0x000fe4000bf45300 */
[----:B------:R-:W-:Y:S02]  /*a040*/  ISETP.NE.U32.AND P0, PT, RZ, UR6, PT ;  /* 0x00000006ff007c0c */ /* 0x000fe4000bf05070 */
[----:B-1----:R-:W-:Y:S02]  /*a050*/  IADD3 R2, P1, R27, UR4, RZ ;  /* 0x000000041b027c10 */ /* 0x002fe4000ff3e0ff */
[----:B------:R-:W-:-:S02]  /*a060*/  ISETP.NE.AND.EX P0, PT, RZ, UR7, PT, P0 ;  /* 0x00000007ff007c0c */ /* 0x000fc4000bf05300 */
[----:B------:R-:W-:Y:S01]  /*a070*/  IADD3.X R3, R31, UR5, RZ, P1, !PT ;  /* 0x000000051f037c10 */ /* 0x000fe20008ffe4ff */
[----:B------:R-:W-:-:S04]  /*a080*/  ULDC.64 UR4, c[0x0][0x418] ;  /* 0x0001060000047ab9 */ /* 0x000fc80000000a00 */
[----:B------:R-:W-:Y:S01]  /*a090*/  @P2 LOP3.LUT R23, R23, 0x100, RZ, 0xfc, !PT ;  /* 0x0000010017172812 */ /* 0x000fe200078efcff */
[----:B------:R-:W2:Y:S05]  /*a0a0*/  @P2 LDG.E R0, desc[UR50][R2.64] ;  /* 0x0000003202002981 */ /* 0x000eaa000c1e1900 */
[----:B------:R-:W-:-:S04]  /*a0b0*/  @P0 IADD3 R4, P1, R27, UR6, RZ ;  /* 0x000000061b040c10 */ /* 0x000fc8000ff3e0ff */
[----:B------:R-:W-:Y:S01]  /*a0c0*/  @P0 IADD3.X R5, R31, UR7, RZ, P1, !PT ;  /* 0x000000071f050c10 */ /* 0x000fe20008ffe4ff */
[----:B--2---:R0:W-:Y:S04]  /*a0d0*/  STL [R1], R0 ;  /* 0x0000000001007387 */ /* 0x0041e80000100800 */
[----:B0-----:R-:W2:Y:S01]  /*a0e0*/  @P0 LDG.E R0, desc[UR50][R4.64] ;  /* 0x0000003204000981 */ /* 0x001ea2000c1e1900 */
[----:B------:R-:W-:-:S03]  /*a0f0*/  UISETP.NE.U32.AND UP0, UPT, UR4, URZ, UPT ;  /* 0x0000003f0400728c */ /* 0x000fc6000bf05070 */
[----:B------:R-:W-:Y:S01]  /*a100*/  ULDC UR4, c[0x0][0x424] ;  /* 0x0001090000047ab9 */ /* 0x000fe20000000800 */
[----:B------:R-:W-:-:S03]  /*a110*/  UISETP.NE.AND.EX UP0, UPT, UR5, URZ, UPT, UP0 ;  /* 0x0000003f0500728c */ /* 0x000fc6000bf05300 */
[----:B------:R-:W-:Y:S01]  /*a120*/  ULDC UR5, c[0x0][0x2f0] ;  /* 0x0000bc0000057ab9 */ /* 0x000fe20000000800 */
[----:B------:R-:W-:-:S04]  /*a130*/  USEL UR4, UR4, 0x1, UP0 ;  /* 0x0000000104047887 */ /* 0x000fc80008000000 */
[----:B------:R-:W-:-:S06]  /*a140*/  UIMAD UR4, UR4, UR5, URZ ;  /* 0x00000005040472a4 */ /* 0x000fcc000f8e023f */
[----:B------:R-:W-:Y:S01]  /*a150*/  IMAD.U32 R7, RZ, RZ, UR4 ;  /* 0x00000004ff077e24 */ /* 0x000fe2000f8e00ff */
[----:B--2---:R0:W-:Y:S01]  /*a160*/  @P0 STL [R1+0x8], R0 ;  /* 0x0000080001000387 */ /* 0x0041e20000100800 */
[----:B---3--:R-:W-:Y:S05]  /*a170*/  @P0 BRA `(.L_x_449) ;  /* 0x0000000000200947 */ /* 0x008fea0003800000 */
[----:B------:R-:W-:Y:S02]  /*a180*/  ULDC UR4, c[0x0][0x288] ;  /* 0x0000a20000047ab9 */ /* 0x000fe40000000800 */
[----:B0-----:R-:W-:-:S05]  /*a190*/  IMAD.U32 R0, RZ, RZ, UR4 ;  /* 0x00000004ff007e24 */ /* 0x001fca000f8e00ff */
[----:B------:R1:W-:Y:S01]  /*a1a0*/  STL [R1+0x8], R0 ;  /* 0x0000080001007387 */ /* 0x0003e20000100800 */
[----:B------:R-:W-:Y:S05]  /*a1b0*/  @!P2 BRA `(.L_x_449) ;  /* 0x000000000010a947 */ /* 0x000fea0003800000 */
[----:B------:R-:W2:Y:S04]  /*a1c0*/  LDG.E R5, desc[UR50][R2.64] ;  /* 0x0000003202057981 */ /* 0x000ea8000c1e1900 */
[----:B-1----:R-:W2:Y:S02]  /*a1d0*/  LDG.E R0, desc[UR50][R2.64+0x4] ;  /* 0x0000043202007981 */ /* 0x002ea4000c1e1900 */
[----:B--2---:R-:W-:-:S05]  /*a1e0*/  IADD3 R0, -R5, R0, RZ ;  /* 0x0000000005007210 */ /* 0x004fca0007ffe1ff */
[----:B------:R2:W-:Y:S02]  /*a1f0*/  STL [R1+0x8], R0 ;  /* 0x0000080001007387 */ /* 0x0005e40000100800 */
.L_x_449:
[----:B------:R-:W-:Y:S01]  /*a200*/  ULDC.64 UR4, c[0x0][0xa20] ;  /* 0x0002880000047ab9 */ /* 0x000fe20000000a00 */
[----:B------:R-:W-:Y:S01]  /*a210*/  IMAD.MOV.U32 R28, RZ, RZ, R25 ;  /* 0x000000ffff1c7224 */ /* 0x000fe200078e0019 */
[----:B------:R-:W-:-:S04]  /*a220*/  ISETP.NE.U32.AND P0, PT, RZ, UR4, PT ;  /* 0x00000004ff007c0c */ /* 0x000fc8000bf05070 */
[----:B------:R-:W-:-:S13]  /*a230*/  ISETP.NE.AND.EX P0, PT, RZ, UR5, PT, P0 ;  /* 0x00000005ff007c0c */ /* 0x000fda000bf05300 */
[----:B------:R-:W-:Y:S05]  /*a240*/  @!P0 BRA `(.L_x_450) ;  /* 0x0000000000108947 */ /* 0x000fea0003800000 */
[----:B------:R-:W-:-:S04]  /*a250*/  IADD3 R2, P0, R27, UR4, RZ ;  /* 0x000000041b027c10 */ /* 0x000fc8000ff1e0ff */
[----:B------:R-:W-:-:S05]  /*a260*/  IADD3.X R3, R31, UR5, RZ, P0, !PT ;  /* 0x000000051f037c10 */ /* 0x000fca00087fe4ff */
[----:B------:R3:W5:Y:S01]  /*a270*/  LDG.E R7, desc[UR50][R2.64] ;  /* 0x0000003202077981 */ /* 0x000762000c1e1900 */
[----:B------:R-:W-:Y:S05]  /*a280*/  BRA `(.L_x_451) ;  /* 0x0000000000247947 */ /* 0x000fea0003800000 */
.L_x_450:
[----:B------:R-:W-:Y:S02]  /*a290*/  ULDC.64 UR4, c[0x0][0xa08] ;  /* 0x0002820000047ab9 */ /* 0x000fe40000000a00 */
[----:B------:R-:W-:-:S04]  /*a2a0*/  ISETP.NE.U32.AND P0, PT, RZ, UR4, PT ;  /* 0x00000004ff007c0c */ /* 0x000fc8000bf05070 */
[----:B------:R-:W-:-:S13]  /*a2b0*/  ISETP.NE.AND.EX P0, PT, RZ, UR5, PT, P0 ;  /* 0x00000005ff007c0c */ /* 0x000fda000bf05300 */
[----:B------:R-:W-:Y:S05]  /*a2c0*/  @!P0 BRA `(.L_x_451) ;  /* 0x0000000000148947 */ /* 0x000fea0003800000 */
[----:B------:R-:W3:Y:S02]  /*a2d0*/  LDC.64 R2, c[0x0][0xa08] ;  /* 0x00028200ff027b82 */ /* 0x000ee40000000a00 */
[----:B---3--:R-:W-:-:S05]  /*a2e0*/  IMAD.WIDE R2, R28, 0x4, R2 ;  /* 0x000000041c027825 */ /* 0x008fca00078e0202 */
[----:B------:R-:W3:Y:S04]  /*a2f0*/  LDG.E R7, desc[UR50][R2.64] ;  /* 0x0000003202077981 */ /* 0x000ee8000c1e1900 */
[----:B012---:R-:W3:Y:S02]  /*a300*/  LDG.E R0, desc[UR50][R2.64+0x4] ;  /* 0x0000043202007981 */ /* 0x007ee4000c1e1900 */
[----:B---3--:R-:W-:-:S07]  /*a310*/  IMAD.IADD R7, R0, 0x1, -R7 ;  /* 0x0000000100077824 */ /* 0x008fce00078e0a07 */
.L_x_451:
[----:B-----5:R-:W-:Y:S01]  /*a320*/  IMAD.IADD R36, R7, 0x1, -R30 ;  /* 0x0000000107247824 */ /* 0x020fe200078e0a1e */
[----:B------:R-:W-:Y:S03]  /*a330*/  BSSY B7, `(.L_x_452) ;  /* 0x0000359000077945 */ /* 0x000fe60003800000 */
[C---:B012---:R-:W-:Y:S01]  /*a340*/  VIADD R0, R36.reuse, 0x5f ;  /* 0x0000005f24007836 */ /* 0x047fe20000000000 */
[----:B------:R-:W-:-:S03]  /*a350*/  ISETP.GT.AND P0, PT, R36, RZ, PT ;  /* 0x000000ff2400720c */ /* 0x000fc60003f04270 */
[----:B------:R-:W-:-:S05]  /*a360*/  IMAD.HI R0, R0, 0x2aaaaaab, RZ ;  /* 0x2aaaaaab00007827 */ /* 0x000fca00078e02ff */
[----:B---3--:R-:W-:-:S04]  /*a370*/  SHF.R.U32.HI R3, RZ, 0x1f, R0 ;  /* 0x0000001fff037819 */ /* 0x008fc80000011600 */
[----:B------:R-:W-:-:S05]  /*a380*/  LEA.HI.SX32 R33, R0, R3, 0x1c ;  /* 0x0000000300217211 */ /* 0x000fca00078fe2ff */
[----:B------:R0:W-:Y:S01]  /*a390*/  STL [R1+0x28], R33 ;  /* 0x0000282101007387 */ /* 0x0001e20000100800 */
[----:B------:R-:W-:Y:S05]  /*a3a0*/  @P0 BRA `(.L_x_453) ;  /* 0x0000000000440947 */ /* 0x000fea0003800000 */
[----:B------:R-:W1:Y:S02]  /*a3b0*/  S2R R2, SR_TID.X ;  /* 0x0000000000027919 */ /* 0x000e640000002100 */
[----:B-1----:R-:W-:-:S04]  /*a3c0*/  LOP3.LUT R2, R2, 0x7f, RZ, 0xc0, !PT ;  /* 0x0000007f02027812 */ /* 0x002fc800078ec0ff */
[----:B------:R-:W-:-:S13]  /*a3d0*/  ISETP.NE.AND P0, PT, R2, RZ, PT ;  /* 0x000000ff0200720c */ /* 0x000fda0003f05270 */
[----:B------:R-:W-:Y:S05]  /*a3e0*/  @P0 BRA `(.L_x_454) ;  /* 0x0000003400340947 */ /* 0x000fea0003800000 */
[----:B------:R-:W1:Y:S01]  /*a3f0*/  S2R R5, SR_LANEID ;  /* 0x0000000000057919 */ /* 0x000e620000000000 */
[----:B------:R-:W-:Y:S01]  /*a400*/  VOTEU.ANY UR4, UPT, PT ;  /* 0x0000000000047886 */ /* 0x000fe200038e0100 */
[----:B------:R-:W2:Y:S01]  /*a410*/  LDC.64 R2, c[0x0][0xc60] ;  /* 0x00031800ff027b82 */ /* 0x000ea20000000a00 */
[----:B------:R-:W1:Y:S02]  /*a420*/  FLO.U32 R0, UR4 ;  /* 0x0000000400007d00 */ /* 0x000e6400080e0000 */
[----:B-1----:R-:W-:-:S06]  /*a430*/  ISETP.EQ.U32.AND P0, PT, R0, R5, PT ;  /* 0x000000050000720c */ /* 0x002fcc0003f02070 */
[----:B------:R-:W2:Y:S07]  /*a440*/  POPC R5, UR4 ;  /* 0x0000000400057d09 */ /* 0x000eae0008000000 */
[----:B--2---:R-:W2:Y:S01]  /*a450*/  @P0 ATOMG.E.ADD.STRONG.GPU PT, R3, desc[UR50][R2.64], R5 ;  /* 0x00000005020309a8 */ /* 0x004ea200081ee1f2 */
[----:B------:R-:W1:Y:S02]  /*a460*/  S2R R4, SR_LTMASK ;  /* 0x0000000000047919 */ /* 0x000e640000003900 */
[----:B-1----:R-:W-:-:S04]  /*a470*/  LOP3.LUT R4, R4, UR4, RZ, 0xc0, !PT ;  /* 0x0000000404047c12 */ /* 0x002fc8000f8ec0ff */
[----:B------:R-:W1:Y:S01]  /*a480*/  POPC R7, R4 ;  /* 0x0000000400077309 */ /* 0x000e620000000000 */
[----:B--2---:R-:W1:Y:S02]  /*a490*/  SHFL.IDX PT, R0, R3, R0, 0x1f ;  /* 0x00001f0003007589 */ /* 0x004e6400000e0000 */
[----:B-1----:R-:W-:Y:S01]  /*a4a0*/  IADD3 R16, R0, UR38, R7 ;  /* 0x0000002600107c10 */ /* 0x002fe2000fffe007 */
[----:B------:R-:W-:Y:S06]  /*a4b0*/  BRA `(.L_x_454) ;  /* 0x0000003400007947 */ /* 0x000fec0003800000 */
.L_x_453:
[----:B------:R-:W-:Y:S01]  /*a4c0*/  VIADD R0, R22, 0x1c400 ;  /* 0x0001c40016007836 */ /* 0x000fe20000000000 */
[----:B------:R-:W-:Y:S04]  /*a4d0*/  BSSY B6, `(.L_x_455) ;  /* 0x0000013000067945 */ /* 0x000fe80003800000 */
[----:B------:R-:W-:-:S13]  /*a4e0*/  LOP3.LUT P0, RZ, R0, 0x3ff, RZ, 0xc0, !PT ;  /* 0x000003ff00ff7812 */ /* 0x000fda000780c0ff */
[----:B------:R-:W-:Y:S05]  /*a4f0*/  @!P0 BRA `(.L_x_456) ;  /* 0x0000000000408947 */ /* 0x000fea0003800000 */
[----:B------:R-:W-:Y:S01]  /*a500*/  MOV R2, 0x0 ;  /* 0x0000000000027802 */ /* 0x000fe20000000f00 */
[----:B------:R-:W-:Y:S01]  /*a510*/  ULDC.64 UR6, c[0x4][0x98] ;  /* 0x0100260000067ab9 */ /* 0x000fe20000000a00 */
[----:B------:R-:W-:Y:S01]  /*a520*/  ULDC.64 UR8, c[0x4][0xa0] ;  /* 0x0100280000087ab9 */ /* 0x000fe20000000a00 */
[----:B------:R-:W-:Y:S01]  /*a530*/  ULDC.64 UR4, c[0x4][0x8] ;  /* 0x0100020000047ab9 */ /* 0x000fe20000000a00 */
[----:B------:R-:W-:Y:S01]  /*a540*/  IMAD.U32 R4, RZ, RZ, UR6 ;  /* 0x00000006ff047e24 */ /* 0x000fe2000f8e00ff */
[----:B------:R-:W-:Y:S01]  /*a550*/  MOV R10, UR4 ;  /* 0x00000004000a7c02 */ /* 0x000fe20008000f00 */
[----:B------:R-:W1:Y:S01]  /*a560*/  LDC.64 R2, c[0x4][R2] ;  /* 0x0100000002027b82 */ /* 0x000e620000000a00 */
        /* <DEDUP_REMOVED lines=9> */
.L_x_456:
[----:B------:R-:W-:Y:S05]  /*a600*/  BSYNC B6 ;  /* 0x0000000000067941 */ /* 0x000fea0003800000 */
.L_x_455:
        /* <DEDUP_REMOVED lines=8> */
[----:B------:R1:W2:Y:S01]  /*a690*/  LDC.64 R2, c[0x4][R32] ;  /* 0x0100000020027b82 */ /* 0x0002a20000000a00 */
[----:B------:R-:W-:Y:S01]  /*a6a0*/  IMAD.U32 R4, RZ, RZ, UR6 ;  /* 0x00000006ff047e24 */ /* 0x000fe2000f8e00ff */
[----:B------:R-:W-:Y:S01]  /*a6b0*/  MOV R10, UR4 ;  /* 0x00000004000a7c02 */ /* 0x000fe20008000f00 */
[----:B------:R-:W-:Y:S02]  /*a6c0*/  IMAD.U32 R5, RZ, RZ, UR7 ;  /* 0x00000007ff057e24 */ /* 0x000fe4000f8e00ff */
[----:B------:R-:W-:Y:S02]  /*a6d0*/  IMAD.U32 R6, RZ, RZ, UR8 ;  /* 0x00000008ff067e24 */ /* 0x000fe4000f8e00ff */
[----:B------:R-:W-:-:S02]  /*a6e0*/  IMAD.U32 R7, RZ, RZ, UR9 ;  /* 0x00000009ff077e24 */ /* 0x000fc4000f8e00ff */
[----:B------:R-:W-:Y:S02]  /*a6f0*/  IMAD.U32 R11, RZ, RZ, UR5 ;  /* 0x00000005ff0b7e24 */ /* 0x000fe4000f8e00ff */
[----:B------:R-:W-:Y:S02]  /*a700*/  IMAD.MOV.U32 R8, RZ, RZ, 0x70 ;  /* 0x00000070ff087424 */ /* 0x000fe400078e00ff */
[----:B------:R-:W-:Y:S02]  /*a710*/  IMAD.MOV.U32 R12, RZ, RZ, 0x1 ;  /* 0x00000001ff0c7424 */ /* 0x000fe400078e00ff */
[----:B-1----:R-:W-:-:S07]  /*a720*/  IMAD.MOV.U32 R13, RZ, RZ, RZ ;  /* 0x000000ffff0d7224 */ /* 0x002fce00078e00ff */
[----:B------:R-:W-:-:S07]  /*a730*/  LEPC R20, `(.L_x_459) ;  /* 0x000000001014794e */ /* 0x000fce0000000000 */
[----:B0-2---:R-:W-:Y:S05]  /*a740*/  CALL.ABS.NOINC R2 ;  /* 0x0000000002007343 */ /* 0x005fea0003c00000 */
.L_x_459:
[----:B------:R0:W1:Y:S01]  /*a750*/  LDC.64 R2, c[0x4][R32] ;  /* 0x0100000020027b82 */ /* 0x0000620000000a00 */
[----:B------:R-:W-:Y:S01]  /*a760*/  ULDC.64 UR6, c[0x4][0x98] ;  /* 0x0100260000067ab9 */ /* 0x000fe20000000a00 */
[----:B------:R-:W-:Y:S01]  /*a770*/  ULDC.64 UR8, c[0x4][0xa0] ;  /* 0x0100280000087ab9 */ /* 0x000fe20000000a00 */
[----:B------:R-:W-:Y:S01]  /*a780*/  ULDC.64 UR4, c[0x4][0x18] ;  /* 0x0100060000047ab9 */ /* 0x000fe20000000a00 */
        /* <DEDUP_REMOVED lines=8> */
[----:B0-----:R-:W-:-:S07]  /*a810*/  IMAD.MOV.U32 R13, RZ, RZ, RZ ;  /* 0x000000ffff0d7224 */ /* 0x001fce00078e00ff */
[----:B------:R-:W-:-:S07]  /*a820*/  LEPC R20, `(.L_x_458) ;  /* 0x000000001014794e */ /* 0x000fce0000000000 */
[----:B-1----:R-:W-:Y:S05]  /*a830*/  CALL.ABS.NOINC R2 ;  /* 0x0000000002007343 */ /* 0x002fea0003c00000 */
.L_x_458:
[----:B------:R-:W-:Y:S05]  /*a840*/  BSYNC B6 ;  /* 0x0000000000067941 */ /* 0x000fea0003800000 */
.L_x_457:
[----:B------:R-:W-:Y:S01]  /*a850*/  ULDC.64 UR4, c[0x0][0x9f8] ;  /* 0x00027e0000047ab9 */ /* 0x000fe20000000a00 */
[----:B------:R-:W1:Y:S01]  /*a860*/  S2R R20, SR_TID.X ;  /* 0x0000000000147919 */ /* 0x000e620000002100 */
[----:B------:R-:W-:Y:S01]  /*a870*/  ISETP.NE.U32.AND P0, PT, RZ, UR4, PT ;  /* 0x00000004ff007c0c */ /* 0x000fe2000bf05070 */
[----:B------:R-:W2:Y:S03]  /*a880*/  LDC R9, c[0x0][0x430] ;  /* 0x00010c00ff097b82 */ /* 0x000ea60000000800 */
[----:B------:R-:W-:-:S13]  /*a890*/  ISETP.NE.AND.EX P0, PT, RZ, UR5, PT, P0 ;  /* 0x00000005ff007c0c */ /* 0x000fda000bf05300 */
[----:B------:R-:W-:Y:S01]  /*a8a0*/  @P0 IADD3 R2, P1, R27, UR4, RZ ;  /* 0x000000041b020c10 */ /* 0x000fe2000ff3e0ff */
[----:B------:R-:W3:Y:S01]  /*a8b0*/  S2R R21, SR_TID.X ;  /* 0x0000000000157919 */ /* 0x000ee20000002100 */
[----:B------:R-:W-:Y:S01]  /*a8c0*/  VIADD R8, R33, 0xffffffff ;  /* 0xffffffff21087836 */ /* 0x000fe20000000000 */
[----:B------:R-:W-:Y:S01]  /*a8d0*/  ULDC UR4, c[0x0][0x320] ;  /* 0x0000c80000047ab9 */ /* 0x000fe20000000800 */
[----:B------:R-:W-:-:S05]  /*a8e0*/  @P0 IADD3.X R3, R31, UR5, RZ, P1, !PT ;  /* 0x000000051f030c10 */ /* 0x000fca0008ffe4ff */
[----:B------:R4:W4:Y:S01]  /*a8f0*/  @P0 LDG.E R28, desc[UR50][R2.64] ;  /* 0x00000032021c0981 */ /* 0x000922000c1e1900 */
[----:B--2---:R-:W-:Y:S02]  /*a900*/  ISETP.NE.AND P2, PT, R9, 0x1, PT ;  /* 0x000000010900780c */ /* 0x004fe40003f45270 */
[----:B------:R-:W-:Y:S02]  /*a910*/  LOP3.LUT R23, R23, 0xffffff7f, RZ, 0xc0, !PT ;  /* 0xffffff7f17177812 */ /* 0x000fe400078ec0ff */
[----:B-1----:R-:W-:Y:S02]  /*a920*/  LOP3.LUT R20, R20, 0x7f, RZ, 0xc0, !PT ;  /* 0x0000007f14147812 */ /* 0x002fe400078ec0ff */
[----:B------:R-:W-:Y:S02]  /*a930*/  MOV R34, RZ ;  /* 0x000000ff00227202 */ /* 0x000fe40000000f00 */
[----:B------:R-:W-:-:S05]  /*a940*/  SHF.R.U32.HI R32, RZ, 0x3, R20 ;  /* 0x00000003ff207819 */ /* 0x000fca0000011614 */
[----:B------:R-:W1:Y:S01]  /*a950*/  @P2 LDC R4, c[0x0][0x434] ;  /* 0x00010d00ff042b82 */ /* 0x000e620000000800 */
[----:B------:R-:W-:-:S07]  /*a960*/  @P2 LOP3.LUT R23, R23, 0x80, RZ, 0xfc, !PT ;  /* 0x0000008017172812 */ /* 0x000fce00078efcff */
[----:B------:R-:W2:Y:S01]  /*a970*/  @P2 LDC R5, c[0x0][0x438] ;  /* 0x00010e00ff052b82 */ /* 0x000ea20000000800 */
[----:B---3--:R-:W-:-:S05]  /*a980*/  IMAD.SHL.U32 R20, R21, 0x10, RZ ;  /* 0x0000001015147824 */ /* 0x008fca00078e00ff */
[----:B------:R-:W-:Y:S02]  /*a990*/  LOP3.LUT R20, R32, 0x70, R20, 0xf8, !PT ;  /* 0x0000007020147812 */ /* 0x000fe400078ef814 */
[----:B------:R-:W3:Y:S03]  /*a9a0*/  S2R R32, SR_TID.X ;  /* 0x0000000000207919 */ /* 0x000ee60000002100 */
[----:B------:R-:W-:-:S05]  /*a9b0*/  IMAD R35, R8, 0x60, R20 ;  /* 0x0000006008237824 */ /* 0x000fca00078e0214 */
[C---:B------:R-:W-:Y:S01]  /*a9c0*/  ISETP.GE.AND P0, PT, R35.reuse, R36, PT ;  /* 0x000000242300720c */ /* 0x040fe20003f06270 */
[----:B------:R-:W-:-:S03]  /*a9d0*/  IMAD.IADD R35, R35, 0x1, R30 ;  /* 0x0000000123237824 */ /* 0x000fc600078e021e */
[----:B------:R-:W-:Y:S01]  /*a9e0*/  ISETP.GT.U32.OR P0, PT, R20, 0x5f, P0 ;  /* 0x0000005f1400780c */ /* 0x000fe20000704470 */
[----:B-1----:R-:W-:-:S04]  /*a9f0*/  @P2 IMAD.HI.U32 R4, R35, R4, RZ ;  /* 0x0000000423042227 */ /* 0x002fc800078e00ff */
[----:B------:R-:W-:Y:S01]  /*aa00*/  IMAD.MOV.U32 R0, RZ, RZ, R35 ;  /* 0x000000ffff007224 */ /* 0x000fe200078e0023 */
[----:B--2---:R-:W-:-:S07]  /*aa10*/  @P2 SHF.R.U32.HI R0, RZ, R5, R4 ;  /* 0x00000005ff002219 */ /* 0x004fce0000011604 */
[----:B------:R-:W1:Y:S01]  /*aa20*/  @!P0 LDC.64 R4, c[0x0][0x428] ;  /* 0x00010a00ff048b82 */ /* 0x000e620000000a00 */
[--C-:B----4-:R-:W-:Y:S01]  /*aa30*/  @!P0 SHF.R.S32.HI R3, RZ, 0x1f, R0.reuse ;  /* 0x0000001fff038819 */ /* 0x110fe20000011400 */
[----:B------:R-:W-:-:S06]  /*aa40*/  @!P0 IMAD.MOV.U32 R2, RZ, RZ, R0 ;  /* 0x000000ffff028224 */ /* 0x000fcc00078e0000 */
[----:B------:R-:W2:Y:S01]  /*aa50*/  @!P0 LDC.64 R6, c[0x0][0x418] ;  /* 0x00010600ff068b82 */ /* 0x000ea20000000a00 */
[----:B---3--:R-:W-:-:S05]  /*aa60*/  IMAD.SHL.U32 R32, R32, 0x8, RZ ;  /* 0x0000000820207824 */ /* 0x008fca00078e00ff */
[----:B------:R-:W-:-:S04]  /*aa70*/  LOP3.LUT R32, R32, 0x38, RZ, 0xc0, !PT ;  /* 0x0000003820207812 */ /* 0x000fc800078ec0ff */
[----:B------:R-:W-:-:S04]  /*aa80*/  LOP3.LUT R11, R32, 0x40, RZ, 0xfc, !PT ;  /* 0x00000040200b7812 */ /* 0x000fc800078efcff */
[----:B------:R-:W-:Y:S02]  /*aa90*/  ISETP.GE.AND P3, PT, R11, UR4, PT ;  /* 0x000000040b007c0c */ /* 0x000fe4000bf66270 */
[C---:B------:R-:W-:Y:S02]  /*aaa0*/  LOP3.LUT R10, R32.reuse, 0x80, RZ, 0xfc, !PT ;  /* 0x00000080200a7812 */ /* 0x040fe400078efcff */
[----:B------:R-:W-:Y:S01]  /*aab0*/  LOP3.LUT R23, R23, 0xfffffff7, RZ, 0xc0, !PT ;  /* 0xfffffff717177812 */ /* 0x000fe200078ec0ff */
[----:B------:R-:W-:Y:S01]  /*aac0*/  IMAD.MOV R0, RZ, RZ, -R0 ;  /* 0x000000ffff007224 */ /* 0x000fe200078e0a00 */
[----:B------:R-:W-:-:S07]  /*aad0*/  ISETP.GE.AND P2, PT, R32, UR4, PT ;  /* 0x0000000420007c0c */ /* 0x000fce000bf46270 */
[----:B------:R-:W-:Y:S01]  /*aae0*/  @P3 LOP3.LUT R23, R23, 0x8, RZ, 0xfc, !PT ;  /* 0x0000000817173812 */ /* 0x000fe200078efcff */
[----:B------:R-:W-:-:S03]  /*aaf0*/  IMAD R35, R9, R0, R35 ;  /* 0x0000000009237224 */ /* 0x000fc600078e0223 */
[----:B------:R-:W-:Y:S02]  /*ab00*/  LOP3.LUT R23, R23, 0xffffffef, RZ, 0xc0, !PT ;  /* 0xffffffef17177812 */ /* 0x000fe400078ec0ff */
[----:B------:R-:W-:Y:S02]  /*ab10*/  LOP3.LUT R9, R32, 0xc0, RZ, 0xfc, !PT ;  /* 0x000000c020097812 */ /* 0x000fe400078efcff */
[----:B------:R-:W-:Y:S01]  /*ab20*/  LOP3.LUT R23, R23, 0xfffffffb, RZ, 0xc0, !PT ;  /* 0xfffffffb17177812 */ /* 0x000fe200078ec0ff */
[----:B------:R-:W-:Y:S01]  /*ab30*/  UMOV UR5, 0xffffffff ;  /* 0xffffffff00057882 */ /* 0x000fe20000000000 */
[----:B------:R-:W-:Y:S01]  /*ab40*/  SHF.R.S32.HI R31, RZ, 0x1f, R28 ;  /* 0x0000001fff1f7819 */ /* 0x000fe2000001141c */
[----:B-1----:R-:W-:-:S04]  /*ab50*/  @!P0 IMAD.WIDE.U32 R2, R28, R4, R2 ;  /* 0x000000041c028225 */ /* 0x002fc800078e0002 */
[----:B------:R-:W-:Y:S01]  /*ab60*/  @!P0 IMAD R4, R31, R4, RZ ;  /* 0x000000041f048224 */ /* 0x000fe200078e02ff */
[----:B--2---:R-:W-:-:S03]  /*ab70*/  @!P0 LEA R6, P1, R2, R6, 0x2 ;  /* 0x0000000602068211 */ /* 0x004fc600078210ff */
[----:B------:R-:W-:-:S04]  /*ab80*/  @!P0 IMAD R5, R28, R5, R4 ;  /* 0x000000051c058224 */ /* 0x000fc800078e0204 */
[----:B------:R-:W-:-:S05]  /*ab90*/  @!P0 IMAD.IADD R5, R3, 0x1, R5 ;  /* 0x0000000103058824 */ /* 0x000fca00078e0205 */
[----:B------:R-:W-:Y:S02]  /*aba0*/  @!P0 LEA.HI.X R7, R2, R7, R5, 0x2, P1 ;  /* 0x0000000702078211 */ /* 0x000fe400008f1405 */
[----:B------:R-:W-:-:S03]  /*abb0*/  ISETP.GE.AND P1, PT, R10, UR4, PT ;  /* 0x000000040a007c0c */ /* 0x000fc6000bf26270 */
[----:B------:R1:W5:Y:S01]  /*abc0*/  @!P0 LDG.E R34, desc[UR50][R6.64] ;  /* 0x0000003206228981 */ /* 0x000362000c1e1900 */
[----:B------:R-:W-:-:S09]  /*abd0*/  ISETP.GE.AND P0, PT, R9, UR4, PT ;  /* 0x0000000409007c0c */ /* 0x000fd2000bf06270 */
[----:B------:R-:W-:-:S04]  /*abe0*/  @P1 LOP3.LUT R23, R23, 0x4, RZ, 0xfc, !PT ;  /* 0x0000000417171812 */ /* 0x000fc800078efcff */
[----:B------:R-:W-:-:S04]  /*abf0*/  @P2 LOP3.LUT R23, R23, 0x10, RZ, 0xfc, !PT ;  /* 0x0000001017172812 */ /* 0x000fc800078efcff */
[----:B------:R-:W-:-:S04]  /*ac00*/  LOP3.LUT R23, R23, 0xfffffffd, RZ, 0xc0, !PT ;  /* 0xfffffffd17177812 */ /* 0x000fc800078ec0ff */
[----:B------:R-:W-:Y:S01]  /*ac10*/  @P0 LOP3.LUT R23, R23, 0x2, RZ, 0xfc, !PT ;  /* 0x0000000217170812 */ /* 0x000fe200078efcff */
[----:B-1----:R-:W-:Y:S06]  /*ac20*/  BRA.DIV UR5, `(.L_x_460) ;  /* 0x0000003e05047947 */ /* 0x002fec000b800000 */
.L_x_526:
[----:B------:R-:W-:Y:S01]  /*ac30*/  IMAD.U32 R0, RZ, RZ, UR36 ;  /* 0x00000024ff007e24 */ /* 0x000fe2000f8e00ff */
[----:B------:R-:W-:Y:S02]  /*ac40*/  ISETP.GT.U32.AND P1, PT, R20, 0x5f, PT ;  /* 0x0000005f1400780c */ /* 0x000fe40003f24070 */
[----:B------:R-:W-:Y:S02]  /*ac50*/  LOP3.LUT R23, R23, 0xffffffbf, RZ, 0xc0, !PT ;  /* 0xffffffbf17177812 */ /* 0x000fe400078ec0ff */
[----:B------:R-:W-:Y:S02]  /*ac60*/  ISETP.NE.AND P0, PT, R0, 0x3, PT ;  /* 0x000000030000780c */ /* 0x000fe40003f05270 */
[----:B------:R-:W-:Y:S02]  /*ac70*/  SHF.R.S32.HI R27, RZ, 0x1f, R18 ;  /* 0x0000001fff1b7819 */ /* 0x000fe40000011412 */
[----:B------:R-:W-:-:S09]  /*ac80*/  SEL R6, RZ, 0x1, P2 ;  /* 0x00000001ff067807 */ /* 0x000fd20001000000 */
[----:B------:R-:W-:-:S04]  /*ac90*/  @P0 LOP3.LUT R23, R23, 0x40, RZ, 0xfc, !PT ;  /* 0x0000004017170812 */ /* 0x000fc800078efcff */
[----:B------:R-:W-:-:S04]  /*aca0*/  LOP3.LUT R23, R23, 0xffffffdf, RZ, 0xc0, !PT ;  /* 0xffffffdf17177812 */ /* 0x000fc800078ec0ff */
[----:B------:R-:W-:Y:S01]  /*acb0*/  @P1 LOP3.LUT R23, R23, 0x20, RZ, 0xfc, !PT ;  /* 0x0000002017171812 */ /* 0x000fe200078efcff */
[----:B------:R-:W-:Y:S06]  /*acc0*/  @!P0 BRA `(.L_x_461) ;  /* 0x0000000000048947 */ /* 0x000fec0003800000 */
[----:B------:R-:W-:Y:S01]  /*acd0*/  BPT.TRAP 0x1 ;  /* 0x000000040000795c */ /* 0x000fe20000300000 */
.L_x_461:
[----:B0-----:R-:W-:Y:S01]  /*ace0*/  IMAD R33, R24, 0x8, R22 ;  /* 0x0000000818217824 */ /* 0x001fe200078e0216 */
[----:B------:R-:W-:Y:S01]  /*acf0*/  SHF.L.U32 R0, R26, 0x1f, RZ ;  /* 0x0000001f1a007819 */ /* 0x000fe200000006ff */
[----:B------:R-:W-:Y:S03]  /*ad00*/  BSSY B0, `(.L_x_462) ;  /* 0x0000003000007945 */ /* 0x000fe60003800000 */
[----:B------:R-:W0:Y:S02]  /*ad10*/  SYNCS.PHASECHK.TRANS64.TRYWAIT P0, [R33+URZ+0x22840], R0 ;  /* 0x02284000210075a7 */ /* 0x000e24000800017f */
[----:B0-----:R-:W-:Y:S05]  /*ad20*/  @!P0 BRA `(.L_x_463) ;  /* 0x0000003800f48947 */ /* 0x001fea0003800000 */
.L_x_527:
[----:B------:R-:W-:Y:S05]  /*ad30*/  BSYNC B0 ;  /* 0x0000000000007941 */ /* 0x000fea0003800000 */
.L_x_462:
[----:B0-----:R-:W-:Y:S01]  /*ad40*/  SHF.R.S32.HI R0, RZ, 0x1f, R35 ;  /* 0x0000001fff007819 */ /* 0x001fe20000011423 */
[----:B------:R-:W-:Y:S01]  /*ad50*/  ULDC.64 UR4, c[0x0][0x300] ;  /* 0x0000c00000047ab9 */ /* 0x000fe20000000a00 */
[----:B-----5:R-:W-:Y:S01]  /*ad60*/  SHF.R.S32.HI R4, RZ, 0x1f, R34 ;  /* 0x0000001fff047819 */ /* 0x020fe20000011422 */
[----:B------:R-:W-:Y:S01]  /*ad70*/  IMAD.WIDE.U32 R2, R35, UR4, RZ ;  /* 0x0000000423027c25 */ /* 0x000fe2000f8e00ff */
[----:B------:R-:W-:Y:S01]  /*ad80*/  LOP3.LUT R23, R23, 0xfffffffe, RZ, 0xc0, !PT ;  /* 0xfffffffe17177812 */ /* 0x000fe200078ec0ff */
[----:B------:R0:W-:Y:S02]  /*ad90*/  STL [R1+0x1c], R0 ;  /* 0x00001c0001007387 */ /* 0x0001e40000100800 */
[----:B------:R-:W-:Y:S02]  /*ada0*/  IMAD R32, R8, -0x60, R36 ;  /* 0xffffffa008207824 */ /* 0x000fe400078e0224 */
[----:B------:R1:W-:Y:S01]  /*adb0*/  STL [R1+0x20], R4 ;  /* 0x0000200401007387 */ /* 0x0003e20000100800 */
[----:B0-----:R-:W-:-:S04]  /*adc0*/  IMAD R0, R0, UR4, RZ ;  /* 0x0000000400007c24 */ /* 0x001fc8000f8e02ff */
[----:B------:R-:W-:Y:S01]  /*add0*/  IMAD R0, R35, UR5, R0 ;  /* 0x0000000523007c24 */ /* 0x000fe2000f8e0200 */
[----:B------:R-:W-:-:S03]  /*ade0*/  ULDC.64 UR4, c[0x0][0x310] ;  /* 0x0000c40000047ab9 */ /* 0x000fc60000000a00 */
[----:B------:R-:W-:Y:S02]  /*adf0*/  IMAD.IADD R3, R3, 0x1, R0 ;  /* 0x0000000103037824 */ /* 0x000fe400078e0200 */
[----:B------:R-:W-:Y:S02]  /*ae00*/  IMAD R0, R4, UR4, RZ ;  /* 0x0000000404007c24 */ /* 0x000fe4000f8e02ff */
[----:B-1----:R-:W0:Y:S01]  /*ae10*/  S2R R4, SR_TID.X ;  /* 0x0000000000047919 */ /* 0x002e220000002100 */
[----:B------:R-:W-:-:S04]  /*ae20*/  IMAD.WIDE.U32 R2, R34, UR4, R2 ;  /* 0x0000000422027c25 */ /* 0x000fc8000f8e0002 */
[----:B------:R-:W-:Y:S01]  /*ae30*/  IMAD R0, R34, UR5, R0 ;  /* 0x0000000522007c24 */ /* 0x000fe2000f8e0200 */
[----:B------:R-:W-:-:S03]  /*ae40*/  ULDC.64 UR4, c[0x0][0x308] ;  /* 0x0000c20000047ab9 */ /* 0x000fc60000000a00 */
[----:B------:R-:W-:Y:S02]  /*ae50*/  IMAD.IADD R3, R3, 0x1, R0 ;  /* 0x0000000103037824 */ /* 0x000fe400078e0200 */
[----:B------:R-:W-:Y:S02]  /*ae60*/  IMAD R0, R27, UR4, RZ ;  /* 0x000000041b007c24 */ /* 0x000fe4000f8e02ff */
[----:B------:R-:W-:-:S04]  /*ae70*/  IMAD.WIDE.U32 R2, R18, UR4, R2 ;  /* 0x0000000412027c25 */ /* 0x000fc8000f8e0002 */
[----:B------:R-:W-:Y:S01]  /*ae80*/  IMAD R0, R18, UR5, R0 ;  /* 0x0000000512007c24 */ /* 0x000fe2000f8e0200 */
[----:B------:R-:W-:Y:S01]  /*ae90*/  ULDC.64 UR4, c[0x0][0x2e8] ;  /* 0x0000ba0000047ab9 */ /* 0x000fe20000000a00 */
[----:B0-----:R-:W-:Y:S02]  /*aea0*/  LOP3.LUT R5, R4, 0x7f, RZ, 0xc0, !PT ;  /* 0x0000007f04057812 */ /* 0x001fe400078ec0ff */
[----:B------:R-:W-:Y:S01]  /*aeb0*/  IMAD.IADD R4, R3, 0x1, R0 ;  /* 0x0000000103047824 */ /* 0x000fe200078e0200 */
[C---:B------:R-:W-:Y:S01]  /*aec0*/  LEA R0, P0, R2.reuse, UR4, 0x1 ;  /* 0x0000000402007c11 */ /* 0x040fe2000f8008ff */
[----:B------:R-:W-:Y:S01]  /*aed0*/  ULDC UR4, c[0x0][0x2f4] ;  /* 0x0000bd0000047ab9 */ /* 0x000fe20000000800 */
[----:B------:R-:W-:Y:S02]  /*aee0*/  SHF.R.U32.HI R7, RZ, 0x3, R5 ;  /* 0x00000003ff077819 */ /* 0x000fe40000011605 */
[----:B------:R-:W0:Y:S01]  /*aef0*/  S2R R5, SR_TID.X ;  /* 0x0000000000057919 */ /* 0x000e220000002100 */
[----:B------:R-:W-:Y:S01]  /*af00*/  LEA.HI.X R4, R2, UR5, R4, 0x1, P0 ;  /* 0x0000000502047c11 */ /* 0x000fe200080f0c04 */
[----:B------:R-:W-:Y:S01]  /*af10*/  UMOV UR5, 0xffffffff ;  /* 0xffffffff00057882 */ /* 0x000fe20000000000 */
[----:B------:R-:W-:-:S05]  /*af20*/  IMAD.IADD R32, R32, 0x1, -R7 ;  /* 0x0000000120207824 */ /* 0x000fca00078e0a07 */
[----:B------:R-:W-:Y:S01]  /*af30*/  ISETP.GE.AND P0, PT, R32, 0x1, PT ;  /* 0x000000012000780c */ /* 0x000fe20003f06270 */
[----:B0-----:R-:W-:Y:S02]  /*af40*/  IMAD.SHL.U32 R9, R5, 0x8, RZ ;  /* 0x0000000805097824 */ /* 0x001fe400078e00ff */
[----:B------:R-:W-:-:S03]  /*af50*/  IMAD R5, R24, 0x1800, R29 ;  /* 0x0000180018057824 */ /* 0x000fc600078e021d */
[----:B------:R-:W-:-:S04]  /*af60*/  LOP3.LUT R9, R9, 0x38, RZ, 0xc0, !PT ;  /* 0x0000003809097812 */ /* 0x000fc800078ec0ff */
[----:B------:R-:W-:-:S13]  /*af70*/  ISETP.GE.AND P2, PT, R9, UR4, PT ;  /* 0x0000000409007c0c */ /* 0x000fda000bf46270 */
[----:B------:R-:W-:Y:S01]  /*af80*/  @P2 LOP3.LUT R23, R23, 0x1, RZ, 0xfc, !PT ;  /* 0x0000000117172812 */ /* 0x000fe200078efcff */
[----:B------:R-:W-:Y:S06]  /*af90*/  BRA.DIV UR5, `(.L_x_464) ;  /* 0x0000003a056c7947 */ /* 0x000fec000b800000 */
[----:B------:R-:W0:Y:S01]  /*afa0*/  SHFL.IDX PT, R3, R0, RZ, 0x181f ;  /* 0x00181fff00037589 */ /* 0x000e2200000e0000 */
[----:B------:R-:W-:-:S03]  /*afb0*/  @P0 IMAD R7, R5, 0x2, R22 ;  /* 0x0000000205070824 */ /* 0x000fc600078e0216 */
[----:B------:R-:W1:Y:S01]  /*afc0*/  SHFL.IDX PT, R2, R4, RZ, 0x181f ;  /* 0x00181fff04027589 */ /* 0x000e6200000e0000 */
[----:B0-----:R-:W-:-:S04]  /*afd0*/  @P0 LEA R3, P1, R9, R3, 0x1 ;  /* 0x0000000309030211 */ /* 0x001fc800078208ff */
[----:B-1----:R-:W-:-:S04]  /*afe0*/  @P0 IADD3.X R2, RZ, R2, RZ, P1, !PT ;  /* 0x00000002ff020210 */ /* 0x002fc80000ffe4ff */
[----:B------:R-:W-:-:S04]  /*aff0*/  @P0 LOP3.LUT R3, R3, R2, RZ, 0x3c, !PT ;  /* 0x0000000203030212 */ /* 0x000fc800078e3cff */
[----:B------:R-:W-:-:S04]  /*b000*/  @P0 LOP3.LUT R2, R3, R2, RZ, 0x3c, !PT ;  /* 0x0000000203020212 */ /* 0x000fc800078e3cff */
[----:B------:R-:W-:-:S05]  /*b010*/  @P0 LOP3.LUT R3, R3, R2, RZ, 0x3c, !PT ;  /* 0x0000000203030212 */ /* 0x000fca00078e3cff */
[----:B------:R-:W-:Y:S01]  /*b020*/  @!PT LDS RZ, [RZ] ;  /* 0x00000000fffff984 */ /* 0x000fe20000000800 */
[----:B------:R0:W-:Y:S01]  /*b030*/  @P0 LDGSTS.E.BYPASS.LTC128B.128 [R7+0x1c400], desc[UR50][R2.64], !P2 ;  /* 0x1c40000002070fae */ /* 0x0001e2000d101d72 */
[----:B------:R-:W-:-:S03]  /*b040*/  ISETP.GE.AND P0, PT, R32, 0x11, PT ;  /* 0x000000112000780c */ /* 0x000fc60003f06270 */
[----:B0-----:R-:W0:Y:S10]  /*b050*/  SHFL.IDX PT, R3, R0, 0x1, 0x181f ;  /* 0x00381f0000037f89 */ /* 0x001e3400000e0000 */
[----:B------:R-:W-:Y:S01]  /*b060*/  @P0 IMAD R7, R5, 0x2, R22 ;  /* 0x0000000205070824 */ /* 0x000fe200078e0216 */
[----:B------:R-:W1:Y:S01]  /*b070*/  SHFL.IDX PT, R2, R4, 0x1, 0x181f ;  /* 0x00381f0004027f89 */ /* 0x000e6200000e0000 */
[----:B0-----:R-:W-:-:S05]  /*b080*/  @P0 LEA R3, P1, R9, R3, 0x1 ;  /* 0x0000000309030211 */ /* 0x001fca00078208ff */
[----:B-1----:R-:W-:-:S05]  /*b090*/  @P0 IMAD.X R2, RZ, RZ, R2, P1 ;  /* 0x000000ffff020224 */ /* 0x002fca00008e0602 */
[----:B------:R-:W-:-:S04]  /*b0a0*/  @P0 LOP3.LUT R3, R3, R2, RZ, 0x3c, !PT ;  /* 0x0000000203030212 */ /* 0x000fc800078e3cff */
[----:B------:R-:W-:-:S04]  /*b0b0*/  @P0 LOP3.LUT R2, R3, R2, RZ, 0x3c, !PT ;  /* 0x0000000203020212 */ /* 0x000fc800078e3cff */
[----:B------:R-:W-:-:S05]  /*b0c0*/  @P0 LOP3.LUT R3, R3, R2, RZ, 0x3c, !PT ;  /* 0x0000000203030212 */ /* 0x000fca00078e3cff */
        /* <DEDUP_REMOVED lines=24> */
[----:B------:R-:W1:Y:S04]  /*b250*/  SHFL.IDX PT, R2, R4, 0x4, 0x181f ;  /* 0x00981f0004027f89 */ /* 0x000e6800000e0000 */
[----:B------:R-:W2:Y:S04]  /*b260*/  SHFL.IDX PT, R4, R4, 0x5, 0x181f ;  /* 0x00b81f0004047f89 */ /* 0x000ea800000e0000 */
[----:B------:R-:W3:Y:S01]  /*b270*/  SHFL.IDX PT, R0, R0, 0x5, 0x181f ;  /* 0x00b81f0000007f89 */ /* 0x000ee200000e0000 */
[----:B0-----:R-:W-:-:S05]  /*b280*/  @P0 LEA R3, P1, R9, R3, 0x1 ;  /* 0x0000000309030211 */ /* 0x001fca00078208ff */
[----:B-1----:R-:W-:-:S05]  /*b290*/  @P0 IMAD.X R2, RZ, RZ, R2, P1 ;  /* 0x000000ffff020224 */ /* 0x002fca00008e0602 */
[----:B------:R-:W-:-:S04]  /*b2a0*/  @P0 LOP3.LUT R3, R3, R2, RZ, 0x3c, !PT ;  /* 0x0000000203030212 */ /* 0x000fc800078e3cff */
[----:B------:R-:W-:-:S04]  /*b2b0*/  @P0 LOP3.LUT R2, R3, R2, RZ, 0x3c, !PT ;  /* 0x0000000203020212 */ /* 0x000fc800078e3cff */
[----:B------:R-:W-:-:S05]  /*b2c0*/  @P0 LOP3.LUT R3, R3, R2, RZ, 0x3c, !PT ;  /* 0x0000000203030212 */ /* 0x000fca00078e3cff */
[----:B--23--:R1:W-:Y:S02]  /*b2d0*/  @P0 LDGSTS.E.BYPASS.LTC128B.128 [R7+0x1e400], desc[UR50][R2.64], !P2 ;  /* 0x1e40000002070fae */ /* 0x00c3e4000d101d72 */
.L_x_541:
[----:B------:R-:W-:-:S13]  /*b2e0*/  ISETP.GE.AND P0, PT, R32, 0x51, PT ;  /* 0x000000512000780c */ /* 0x000fda0003f06270 */
[----:B01----:R-:W-:Y:S01]  /*b2f0*/  @P0 LEA R2, P1, R9, R0, 0x1 ;  /* 0x0000000009020211 */ /* 0x003fe200078208ff */
[----:B------:R-:W-:-:S03]  /*b300*/  @P0 IMAD R5, R5, 0x2, R22 ;  /* 0x0000000205050824 */ /* 0x000fc600078e0216 */
[----:B------:R-:W-:-:S05]  /*b310*/  @P0 IADD3.X R3, RZ, R4, RZ, P1, !PT ;  /* 0x00000004ff030210 */ /* 0x000fca0000ffe4ff */
[----:B------:R-:W-:Y:S01]  /*b320*/  @!PT LDS RZ, [RZ] ;  /* 0x00000000fffff984 */ /* 0x000fe20000000800 */
[----:B------:R-:W-:Y:S01]  /*b330*/  @!PT LDS RZ, [RZ] ;  /* 0x00000000fffff984 */ /* 0x000fe20000000800 */
[----:B------:R-:W-:Y:S01]  /*b340*/  @!PT LDS RZ, [RZ] ;  /* 0x00000000fffff984 */ /* 0x000fe20000000800 */
[----:B------:R0:W-:Y:S01]  /*b350*/  @P0 LDGSTS.E.BYPASS.LTC128B.128 [R5+0x1ec00], desc[UR50][R2.64], !P2 ;  /* 0x1ec0000002050fae */ /* 0x0001e2000d101d72 */
[----:B------:R-:W-:Y:S01]  /*b360*/  PLOP3.LUT P0, PT, PT, PT, PT, 0x80, 0x0 ;  /* 0x000000000000781c */ /* 0x000fe20003f0f070 */
[----:B------:R-:W-:-:S12]  /*b370*/  NOP ;  /* 0x0000000000007918 */ /* 0x000fd80000000000 */
.L_x_465:
        /* <DEDUP_REMOVED lines=11> */
.L_x_466:
[----:B------:R1:W5:Y:S01]  /*b430*/  LDL.LU R4, [R1+0x4] ;  /* 0x0000040001047983 */ /* 0x0003620000300800 */
[C---:B------:R-:W-:Y:S01]  /*b440*/  LOP3.LUT P3, RZ, R23.reuse, 0x8, RZ, 0xc0, !PT ;  /* 0x0000000817ff7812 */ /* 0x040fe2000786c0ff */
[----:B------:R1:W-:Y:S02]  /*b450*/  SYNCS.ARRIVE.TRANS64.A1T0 RZ, [R33+URZ+0x22830], RZ ;  /* 0x022830ff21ff79a7 */ /* 0x0003e4000810003f */
[----:B0-----:R1:W5:Y:S01]  /*b460*/  LDL.LU R3, [R1] ;  /* 0x0000000001037983 */ /* 0x0013620000300800 */
[----:B------:R-:W-:-:S13]  /*b470*/  LOP3.LUT P2, RZ, R23, 0x4, RZ, 0xc0, !PT ;  /* 0x0000000417ff7812 */ /* 0x000fda000784c0ff */
[----:B------:R-:W-:Y:S05]  /*b480*/  WARPSYNC.ALL ;  /* 0x0000000000007948 */ /* 0x000fea0003800000 */
[----:B------:R-:W-:Y:S01]  /*b490*/  BAR.SYNC.DEFER_BLOCKING 0x8, 0x180 ;  /* 0x0206000000007b1d */ /* 0x000fe20000010000 */
[C---:B------:R-:W-:Y:S02]  /*b4a0*/  LOP3.LUT P1, RZ, R23.reuse, 0x100, RZ, 0xc0, !PT ;  /* 0x0000010017ff7812 */ /* 0x040fe4000782c0ff */
[----:B------:R-:W-:Y:S02]  /*b4b0*/  LOP3.LUT P0, RZ, R23, 0x2, RZ, 0xc0, !PT ;  /* 0x0000000217ff7812 */ /* 0x000fe4000780c0ff */
[----:B------:R-:W-:Y:S01]  /*b4c0*/  SEL R0, RZ, 0x2, P3 ;  /* 0x00000002ff007807 */ /* 0x000fe20001800000 */
[----:B------:R-:W-:Y:S01]  /*b4d0*/  ULDC.64 UR4, c[0x0][0x298] ;  /* 0x0000a60000047ab9 */ /* 0x000fe20000000a00 */
[----:B------:R-:W-:Y:S01]  /*b4e0*/  SEL R2, RZ, 0x4, P2 ;  /* 0x00000004ff027807 */ /* 0x000fe20001000000 */
[----:B------:R-:W-:Y:S01]  /*b4f0*/  BSSY B6, `(.L_x_467) ;  /* 0x0000022000067945 */ /* 0x000fe20003800000 */
[----:B------:R-:W-:-:S02]  /*b500*/  SEL R5, R25, RZ, !P1 ;  /* 0x000000ff19057207 */ /* 0x000fc40004800000 */
[----:B------:R-:W-:Y:S02]  /*b510*/  IADD3 R0, R2, R0, R6 ;  /* 0x0000000002007210 */ /* 0x000fe40007ffe006 */
[----:B------:R-:W-:Y:S01]  /*b520*/  SEL R25, RZ, 0x8, P0 ;  /* 0x00000008ff197807 */ /* 0x000fe20000000000 */
[----:B------:R0:W-:Y:S04]  /*b530*/  STL [R1+0x18], R5 ;  /* 0x0000180501007387 */ /* 0x0001e80000100800 */
[----:B------:R-:W-:Y:S01]  /*b540*/  IMAD.IADD R25, R0, 0x1, R25 ;  /* 0x0000000100197824 */ /* 0x000fe200078e0219 */
[----:B-----5:R-:W-:Y:S02]  /*b550*/  SEL R2, R4, RZ, !P1 ;  /* 0x000000ff04027207 */ /* 0x020fe40004800000 */
[----:B------:R-:W-:Y:S01]  /*b560*/  SHF.R.S32.HI R0, RZ, 0x1f, R3 ;  /* 0x0000001fff007819 */ /* 0x000fe20000011403 */
[----:B0-----:R-:W-:-:S02]  /*b570*/  IMAD.WIDE.U32 R4, R3, UR4, RZ ;  /* 0x0000000403047c25 */ /* 0x001fc4000f8e00ff */
[----:B------:R0:W-:Y:S02]  /*b580*/  STL [R1+0x4], R2 ;  /* 0x0000040201007387 */ /* 0x0001e40000100800 */
[----:B------:R-:W-:Y:S02]  /*b590*/  IMAD R0, R0, UR4, RZ ;  /* 0x0000000400007c24 */ /* 0x000fe4000f8e02ff */
[----:B------:R2:W-:Y:S02]  /*b5a0*/  STL.64 [R1+0x10], R4 ;  /* 0x0000100401007387 */ /* 0x0005e40000100a00 */
[----:B------:R-:W-:Y:S02]  /*b5b0*/  IMAD R0, R3, UR5, R0 ;  /* 0x0000000503007c24 */ /* 0x000fe4000f8e0200 */
[----:B0-----:R-:W-:Y:S02]  /*b5c0*/  VIADD R2, R22, 0x18400 ;  /* 0x0001840016027836 */ /* 0x001fe40000000000 */
[----:B------:R-:W-:-:S03]  /*b5d0*/  IMAD.IADD R0, R5, 0x1, R0 ;  /* 0x0000000105007824 */ /* 0x000fc600078e0200 */
[----:B------:R-:W-:Y:S02]  /*b5e0*/  LOP3.LUT P0, RZ, R2, 0x3ff, RZ, 0xc0, !PT ;  /* 0x000003ff02ff7812 */ /* 0x000fe4000780c0ff */
[----:B------:R2:W-:Y:S11]  /*b5f0*/  STL [R1], R0 ;  /* 0x0000000001007387 */ /* 0x0005f60000100800 */
[----:B--2---:R-:W-:Y:S05]  /*b600*/  @!P0 BRA `(.L_x_468) ;  /* 0x0000000000408947 */ /* 0x004fea0003800000 */
[----:B------:R-:W-:Y:S01]  /*b610*/  MOV R2, 0x0 ;  /* 0x0000000000027802 */ /* 0x000fe20000000f00 */
        /* <DEDUP_REMOVED lines=15> */
.L_x_468:
[----:B------:R-:W-:Y:S05]  /*b710*/  BSYNC B6 ;  /* 0x0000000000067941 */ /* 0x000fea0003800000 */
.L_x_467:
[----:B------:R-:W2:Y:S01]  /*b720*/  LDL.LU R20, [R1] ;  /* 0x0000000001147983 */ /* 0x000ea20000300800 */
[----:B------:R-:W0:Y:S01]  /*b730*/  LDC R7, c[0x0][0x448] ;  /* 0x00011200ff077b82 */ /* 0x000e220000000800 */
[----:B------:R-:W-:Y:S02]  /*b740*/  ULDC.64 UR4, c[0x0][0x2d8] ;  /* 0x0000b60000047ab9 */ /* 0x000fe40000000a00 */
[----:B------:R-:W2:Y:S04]  /*b750*/  LDL.LU.64 R2, [R1+0x10] ;  /* 0x0000100001027983 */ /* 0x000ea80000300a00 */
[----:B------:R-:W3:Y:S04]  /*b760*/  LDL.LU R4, [R1+0x4] ;  /* 0x0000040001047983 */ /* 0x000ee80000300800 */
[----:B------:R-:W4:Y:S01]  /*b770*/  LDL.LU R21, [R1+0x18] ;  /* 0x0000180001157983 */ /* 0x000f220000300800 */
[----:B------:R-:W-:-:S02]  /*b780*/  IMAD R0, R27, UR4, RZ ;  /* 0x000000041b007c24 */ /* 0x000fc4000f8e02ff */
[----:B------:R-:W-:Y:S01]  /*b790*/  IMAD.SHL.U32 R17, R17, 0x80, RZ ;  /* 0x0000008011117824 */ /* 0x000fe200078e00ff */
[----:B------:R0:W5:Y:S01]  /*b7a0*/  LDL R10, [R1+0x8] ;  /* 0x00000800010a7983 */ /* 0x0001620000100800 */
[----:B------:R-:W-:Y:S01]  /*b7b0*/  IMAD R0, R18, UR5, R0 ;  /* 0x0000000512007c24 */ /* 0x000fe2000f8e0200 */
[----:B0-----:R-:W-:Y:S01]  /*b7c0*/  ISETP.NE.AND P0, PT, R7, 0x1, PT ;  /* 0x000000010700780c */ /* 0x001fe20003f05270 */
[----:B------:R-:W0:Y:S02]  /*b7d0*/  S2R R9, SR_TID.X ;  /* 0x0000000000097919 */ /* 0x000e240000002100 */
[----:B0-----:R-:W-:-:S05]  /*b7e0*/  IMAD.SHL.U32 R8, R9, 0x8, RZ ;  /* 0x0000000809087824 */ /* 0x001fca00078e00ff */
[----:B------:R-:W-:Y:S01]  /*b7f0*/  LOP3.LUT R8, R8, 0x38, RZ, 0xc0, !PT ;  /* 0x0000003808087812 */ /* 0x000fe200078ec0ff */
[----:B--2---:R-:W-:Y:S02]  /*b800*/  IMAD.MOV.U32 R3, RZ, RZ, R20 ;  /* 0x000000ffff037224 */ /* 0x004fe400078e0014 */
[----:B------:R-:W0:Y:S01]  /*b810*/  S2R R20, SR_TID.X ;  /* 0x0000000000147919 */ /* 0x000e220000002100 */
[----:B------:R-:W-:Y:S01]  /*b820*/  IMAD.WIDE.U32 R2, R18, UR4, R2 ;  /* 0x0000000412027c25 */ /* 0x000fe2000f8e0002 */
[----:B------:R-:W-:-:S03]  /*b830*/  ULDC.64 UR4, c[0x0][0x2e0] ;  /* 0x0000b80000047ab9 */ /* 0x000fc60000000a00 */
[----:B------:R-:W-:Y:S02]  /*b840*/  IMAD.IADD R3, R3, 0x1, R0 ;  /* 0x0000000103037824 */ /* 0x000fe400078e0200 */
[----:B---3--:R-:W-:Y:S02]  /*b850*/  IMAD R0, R4, UR4, RZ ;  /* 0x0000000404007c24 */ /* 0x008fe4000f8e02ff */
[C---:B----4-:R-:W-:Y:S01]  /*b860*/  IMAD.WIDE.U32 R2, R21.reuse, UR4, R2 ;  /* 0x0000000415027c25 */ /* 0x050fe2000f8e0002 */
[----:B------:R-:W2:Y:S03]  /*b870*/  @P0 LDC R4, c[0x0][0x44c] ;  /* 0x00011300ff040b82 */ /* 0x000ea60000000800 */
[----:B------:R-:W-:Y:S01]  /*b880*/  IMAD R0, R21, UR5, R0 ;  /* 0x0000000515007c24 */ /* 0x000fe2000f8e0200 */
[----:B------:R-:W-:-:S03]  /*b890*/  ULDC.64 UR4, c[0x0][0x2d0] ;  /* 0x0000b40000047ab9 */ /* 0x000fc60000000a00 */
[----:B------:R-:W-:Y:S02]  /*b8a0*/  IMAD.IADD R3, R3, 0x1, R0 ;  /* 0x0000000103037824 */ /* 0x000fe400078e0200 */
[----:B------:R-:W3:Y:S01]  /*b8b0*/  @P0 LDC R0, c[0x0][0x450] ;  /* 0x00011400ff000b82 */ /* 0x000ee20000000800 */
[C---:B0-----:R-:W-:Y:S01]  /*b8c0*/  LOP3.LUT R21, R20.reuse, 0x7f, RZ, 0xc0, !PT ;  /* 0x0000007f14157812 */ /* 0x041fe200078ec0ff */
[----:B------:R-:W-:-:S03]  /*b8d0*/  IMAD.SHL.U32 R20, R20, 0x10, RZ ;  /* 0x0000001014147824 */ /* 0x000fc600078e00ff */
[----:B------:R-:W-:-:S04]  /*b8e0*/  SHF.R.U32.HI R21, RZ, 0x3, R21 ;  /* 0x00000003ff157819 */ /* 0x000fc80000011615 */
[----:B------:R-:W-:-:S04]  /*b8f0*/  LOP3.LUT R20, R21, 0x70, R20, 0xf8, !PT ;  /* 0x0000007015147812 */ /* 0x000fc800078ef814 */
[----:B------:R-:W-:-:S05]  /*b900*/  LOP3.LUT R5, R20, R17, RZ, 0xfc, !PT ;  /* 0x0000001114057212 */ /* 0x000fca00078efcff */
[----:B--2---:R-:W-:Y:S01]  /*b910*/  @P0 IMAD.HI.U32 R6, R5, R4, RZ ;  /* 0x0000000405060227 */ /* 0x004fe200078e00ff */
[----:B------:R-:W-:-:S04]  /*b920*/  MOV R4, R5 ;  /* 0x0000000500047202 */ /* 0x000fc80000000f00 */
[----:B---3--:R-:W-:-:S05]  /*b930*/  @P0 SHF.R.U32.HI R4, RZ, R0, R6 ;  /* 0x00000000ff040219 */ /* 0x008fca0000011606 */
[----:B------:R-:W-:-:S04]  /*b940*/  IMAD.MOV R0, RZ, RZ, -R4 ;  /* 0x000000ffff007224 */ /* 0x000fc800078e0a04 */
[----:B------:R-:W-:Y:S01]  /*b950*/  IMAD R0, R7, R0, R5 ;  /* 0x0000000007007224 */ /* 0x000fe200078e0205 */
[----:B------:R-:W-:Y:S01]  /*b960*/  SHF.R.S32.HI R5, RZ, 0x1f, R4 ;  /* 0x0000001fff057819 */ /* 0x000fe20000011404 */
[----:B------:R-:W-:-:S04]  /*b970*/  IMAD.WIDE.U32 R2, R4, UR4, R2 ;  /* 0x0000000404027c25 */ /* 0x000fc8000f8e0002 */
        /* <DEDUP_REMOVED lines=11> */
[----:B------:R-:W-:Y:S01]  /*ba30*/  ULDC UR4, c[0x0][0x2b8] ;  /* 0x0000ae0000047ab9 */ /* 0x000fe20000000800 */
[----:B------:R-:W-:-:S03]  /*ba40*/  LOP3.LUT R20, R9, 0x7f, RZ, 0xc0, !PT ;  /* 0x0000007f09147812 */ /* 0x000fc600078ec0ff */
[----:B------:R-:W-:Y:S01]  /*ba50*/  LEA.HI.X R4, R2, UR5, R4, 0x1, P0 ;  /* 0x0000000502047c11 */ /* 0x000fe200080f0c04 */
[----:B------:R-:W-:Y:S01]  /*ba60*/  UMOV UR5, 0xffffffff ;  /* 0xffffffff00057882 */ /* 0x000fe20000000000 */
[----:B------:R-:W-:Y:S02]  /*ba70*/  ISETP.GE.AND P1, PT, R8, UR4, PT ;  /* 0x0000000408007c0c */ /* 0x000fe4000bf26270 */
[----:B------:R-:W-:Y:S01]  /*ba80*/  SHF.R.U32.HI R9, RZ, 0x3, R20 ;  /* 0x00000003ff097819 */ /* 0x000fe20000011614 */
[----:B------:R-:W-:Y:S10]  /*ba90*/  BRA.DIV UR5, `(.L_x_469) ;  /* 0x0000003605ac7947 */ /* 0x000ff4000b800000 */
[----:B------:R-:W0:Y:S01]  /*baa0*/  SHFL.IDX PT, R3, R0, RZ, 0x181f ;  /* 0x00181fff00037589 */ /* 0x000e2200000e0000 */
[----:B-----5:R-:W-:Y:S02]  /*bab0*/  IMAD R5, R10, R7, RZ ;  /* 0x000000070a057224 */ /* 0x020fe400078e02ff */
[----:B------:R-:W-:Y:S01]  /*bac0*/  IMAD.IADD R17, R9, 0x1, R17 ;  /* 0x0000000109117824 */ /* 0x000fe200078e0211 */
[----:B------:R-:W2:Y:S03]  /*bad0*/  SHFL.IDX PT, R2, R4, RZ, 0x181f ;  /* 0x00181fff04027589 */ /* 0x000ea600000e0000 */
[C---:B------:R-:W-:Y:S01]  /*bae0*/  VIADD R6, R17.reuse, 0x10 ;  /* 0x0000001011067836 */ /* 0x040fe20000000000 */
[----:B------:R-:W-:-:S13]  /*baf0*/  ISETP.GE.AND P0, PT, R17, R5, PT ;  /* 0x000000051100720c */ /* 0x000fda0003f06270 */
[----:B0-----:R-:W-:-:S05]  /*bb00*/  @!P0 LEA R3, P2, R8, R3, 0x1 ;  /* 0x0000000308038211 */ /* 0x001fca00078408ff */
[----:B--2---:R-:W-:-:S05]  /*bb10*/  @!P0 IMAD.X R2, RZ, RZ, R2, P2 ;  /* 0x000000ffff028224 */ /* 0x004fca00010e0602 */
[----:B------:R-:W-:-:S04]  /*bb20*/  @!P0 LOP3.LUT R3, R3, R2, RZ, 0x3c, !PT ;  /* 0x0000000203038212 */ /* 0x000fc800078e3cff */
[----:B------:R-:W-:-:S04]  /*bb30*/  @!P0 LOP3.LUT R2, R3, R2, RZ, 0x3c, !PT ;  /* 0x0000000203028212 */ /* 0x000fc800078e3cff */
[----:B------:R-:W-:-:S05]  /*bb40*/  @!P0 LOP3.LUT R3, R3, R2, RZ, 0x3c, !PT ;  /* 0x0000000203038212 */ /* 0x000fca00078e3cff */
[----:B------:R-:W-:Y:S01]  /*bb50*/  @!PT LDS RZ, [RZ] ;  /* 0x00000000fffff984 */ /* 0x000fe20000000800 */
[----:B------:R0:W-:Y:S01]  /*bb60*/  @!P0 LDGSTS.E.BYPASS.LTC128B.128 [R37+0x18400], desc[UR50][R2.64], !P1 ;  /* 0x1840000002258fae */ /* 0x0001e2000c901d72 */
[----:B------:R-:W-:Y:S01]  /*bb70*/  ISETP.GE.AND P0, PT, R6, R5, PT ;  /* 0x000000050600720c */ /* 0x000fe20003f06270 */
[----:B------:R-:W-:Y:S02]  /*bb80*/  VIADD R6, R17, 0x20 ;  /* 0x0000002011067836 */ /* 0x000fe40000000000 */
[----:B0-----:R-:W0:Y:S04]  /*bb90*/  SHFL.IDX PT, R3, R0, 0x1, 0x181f ;  /* 0x00381f0000037f89 */ /* 0x001e2800000e0000 */
[----:B------:R-:W2:Y:S06]  /*bba0*/  SHFL.IDX PT, R2, R4, 0x1, 0x181f ;  /* 0x00381f0004027f89 */ /* 0x000eac00000e0000 */
[----:B0-----:R-:W-:-:S05]  /*bbb0*/  @!P0 LEA R3, P2, R8, R3, 0x1 ;  /* 0x0000000308038211 */ /* 0x001fca00078408ff */
[----:B--2---:R-:W-:-:S05]  /*bbc0*/  @!P0 IMAD.X R2, RZ, RZ, R2, P2 ;  /* 0x000000ffff028224 */ /* 0x004fca00010e0602 */
[----:B------:R-:W-:-:S04]  /*bbd0*/  @!P0 LOP3.LUT R3, R3, R2, RZ, 0x3c, !PT ;  /* 0x0000000203038212 */ /* 0x000fc800078e3cff */
[----:B------:R-:W-:-:S04]  /*bbe0*/  @!P0 LOP3.LUT R2, R3, R2, RZ, 0x3c, !PT ;  /* 0x0000000203028212 */ /* 0x000fc800078e3cff */
[----:B------:R-:W-:-:S05]  /*bbf0*/  @!P0 LOP3.LUT R3, R3, R2, RZ, 0x3c, !PT ;  /* 0x0000000203038212 */ /* 0x000fca00078e3cff */
[----:B------:R0:W-:Y:S01]  /*bc00*/  @!P0 LDGSTS.E.BYPASS.LTC128B.128 [R37+0x18c00], desc[UR50][R2.64], !P1 ;  /* 0x18c0000002258fae */ /* 0x0001e2000c901d72 */
[----:B------:R-:W-:Y:S01]  /*bc10*/  ISETP.GE.AND P0, PT, R6, R5, PT ;  /* 0x000000050600720c */ /* 0x000fe20003f06270 */
[----:B------:R-:W-:Y:S02]  /*bc20*/  VIADD R6, R17, 0x30 ;  /* 0x0000003011067836 */ /* 0x000fe40000000000 */
[----:B0-----:R-:W0:Y:S04]  /*bc30*/  SHFL.IDX PT, R3, R0, 0x2, 0x181f ;  /* 0x00581f0000037f89 */ /* 0x001e2800000e0000 */
[----:B------:R-:W2:Y:S06]  /*bc40*/  SHFL.IDX PT, R2, R4, 0x2, 0x181f ;  /* 0x00581f0004027f89 */ /* 0x000eac00000e0000 */
[----:B0-----:R-:W-:-:S04]  /*bc50*/  @!P0 LEA R3, P2, R8, R3, 0x1 ;  /* 0x0000000308038211 */ /* 0x001fc800078408ff */
[----:B--2---:R-:W-:-:S04]  /*bc60*/  @!P0 IADD3.X R2, RZ, R2, RZ, P2, !PT ;  /* 0x00000002ff028210 */ /* 0x004fc800017fe4ff */
        /* <DEDUP_REMOVED lines=34> */
[----:B------:R-:W-:-:S03]  /*be90*/  ISETP.GE.AND P0, PT, R6, R5, PT ;  /* 0x000000050600720c */ /* 0x000fc60003f06270 */
[----:B0-----:R-:W0:Y:S04]  /*bea0*/  SHFL.IDX PT, R3, R0, 0x6, 0x181f ;  /* 0x00d81f0000037f89 */ /* 0x001e2800000e0000 */
[----:B------:R-:W2:Y:S04]  /*beb0*/  SHFL.IDX PT, R2, R4, 0x6, 0x181f ;  /* 0x00d81f0004027f89 */ /* 0x000ea800000e0000 */
[----:B------:R-:W3:Y:S04]  /*bec0*/  SHFL.IDX PT, R4, R4, 0x7, 0x181f ;  /* 0x00f81f0004047f89 */ /* 0x000ee800000e0000 */
[----:B------:R-:W4:Y:S01]  /*bed0*/  SHFL.IDX PT, R0, R0, 0x7, 0x181f ;  /* 0x00f81f0000007f89 */ /* 0x000f2200000e0000 */
[----:B0-----:R-:W-:-:S05]  /*bee0*/  @!P0 LEA R3, P2, R8, R3, 0x1 ;  /* 0x0000000308038211 */ /* 0x001fca00078408ff */
[----:B--2---:R-:W-:-:S05]  /*bef0*/  @!P0 IMAD.X R2, RZ, RZ, R2, P2 ;  /* 0x000000ffff028224 */ /* 0x004fca00010e0602 */
[----:B------:R-:W-:-:S04]  /*bf00*/  @!P0 LOP3.LUT R3, R3, R2, RZ, 0x3c, !PT ;  /* 0x0000000203038212 */ /* 0x000fc800078e3cff */
[----:B------:R-:W-:-:S04]  /*bf10*/  @!P0 LOP3.LUT R2, R3, R2, RZ, 0x3c, !PT ;  /* 0x0000000203028212 */ /* 0x000fc800078e3cff */
[----:B------:R-:W-:-:S05]  /*bf20*/  @!P0 LOP3.LUT R3, R3, R2, RZ, 0x3c, !PT ;  /* 0x0000000203038212 */ /* 0x000fca00078e3cff */
[----:B---34-:R0:W-:Y:S02]  /*bf30*/  @!P0 LDGSTS.E.BYPASS.LTC128B.128 [R37+0x1b400], desc[UR50][R2.64], !P1 ;  /* 0x1b40000002258fae */ /* 0x0181e4000c901d72 */
.L_x_558:
[----:B------:R-:W-:-:S05]  /*bf40*/  VIADD R17, R17, 0x70 ;  /* 0x0000007011117836 */ /* 0x000fca0000000000 */
[----:B------:R-:W-:-:S13]  /*bf50*/  ISETP.GE.AND P0, PT, R17, R5, PT ;  /* 0x000000051100720c */ /* 0x000fda0003f06270 */
[----:B0-2---:R-:W-:-:S04]  /*bf60*/  @!P0 LEA R2, P2, R8, R0, 0x1 ;  /* 0x0000000008028211 */ /* 0x005fc800078408ff */
[----:B------:R-:W-:-:S05]  /*bf70*/  @!P0 IADD3.X R3, RZ, R4, RZ, P2, !PT ;  /* 0x00000004ff038210 */ /* 0x000fca00017fe4ff */
[----:B------:R-:W-:Y:S01]  /*bf80*/  @!PT LDS RZ, [RZ] ;  /* 0x00000000fffff984 */ /* 0x000fe20000000800 */
[----:B------:R-:W-:Y:S01]  /*bf90*/  @!PT LDS RZ, [RZ] ;  /* 0x00000000fffff984 */ /* 0x000fe20000000800 */
[----:B------:R-:W-:Y:S01]  /*bfa0*/  @!PT LDS RZ, [RZ] ;  /* 0x00000000fffff984 */ /* 0x000fe20000000800 */
[----:B------:R0:W-:Y:S01]  /*bfb0*/  @!P0 LDGSTS.E.BYPASS.LTC128B.128 [R37+0x1bc00], desc[UR50][R2.64], !P1 ;  /* 0x1bc0000002258fae */ /* 0x0001e2000c901d72 */
[----:B------:R-:W-:Y:S01]  /*bfc0*/  PLOP3.LUT P0, PT, PT, PT, PT, 0x80, 0x0 ;  /* 0x000000000000781c */ /* 0x000fe20003f0f070 */
[----:B------:R-:W-:-:S12]  /*bfd0*/  NOP ;  /* 0x0000000000007918 */ /* 0x000fd80000000000 */
.L_x_470:
[----:B------:R-:W-:Y:S02]  /*bfe0*/  PLOP3.LUT P1, PT, P1, P0, PT, 0xa2, 0x0 ;  /* 0x000000000000781c */ /* 0x000fe40000f21472 */
[----:B------:R-:W-:-:S08]  /*bff0*/  @P0 R2UR P1, UR4, R22 ;  /* 0x00000000160402ca */ /* 0x000fd00000020000 */
[----:B------:R-:W-:-:S05]  /*c000*/  @P0 PLOP3.LUT P0, PT, P1, PT, PT, 0x80, 0x0 ;  /* 0x000000000000081c */ /* 0x000fca0000f0f070 */
[----:B------:R-:W-:Y:S01]  /*c010*/  @!P1 SYNCS.ARRIVE.TRANS64.RED.A0T1 RZ, [UR4+0x22800], RZ ;  /* 0x022800ffffff99a7 */ /* 0x000fe20008200404 */
[----:B------:R-:W-:Y:S07]  /*c020*/  @!P1 ARRIVES.LDGSTSBAR.64.TRANSCNT [UR4+0x22800] ;  /* 0x02280000ff0099b0 */ /* 0x000fee0008000a84 */
[----:B------:R-:W-:Y:S05]  /*c030*/  @P0 BRA.U.ANY `(.L_x_470) ;  /* 0xfffffffd00e80947 */ /* 0x000fea000393ffff */
[----:B0-----:R-:W2:Y:S02]  /*c040*/  LDL.LU R2, [R1+0x24] ;  /* 0x0000240001027983 */ /* 0x001ea40000300800 */
[----:B--2---:R-:W-:-:S05]  /*c050*/  VIADD R2, R2, 0x1 ;  /* 0x0000000102027836 */ /* 0x004fca0000000000 */
[----:B------:R0:W-:Y:S01]  /*c060*/  STL [R1+0x24], R2 ;  /* 0x0000240201007387 */ /* 0x0001e20000100800 */
[----:B------:R-:W-:-:S04]  /*c070*/  LEA.HI R0, R2, R2, RZ, 0x1 ;  /* 0x0000000202007211 */ /* 0x000fc800078f08ff */
[----:B------:R-:W-:-:S05]  /*c080*/  LOP3.LUT R0, R0, 0xfffffffe, RZ, 0xc0, !PT ;  /* 0xfffffffe00007812 */ /* 0x000fca00078ec0ff */
[----:B------:R-:W-:-:S05]  /*c090*/  IMAD.IADD R0, R2, 0x1, -R0 ;  /* 0x0000000102007824 */ /* 0x000fca00078e0a00 */
[----:B------:R-:W-:Y:S01]  /*c0a0*/  SHF.L.U32 R3, R0, 0x1f, RZ ;  /* 0x0000001f00037819 */ /* 0x000fe200000006ff */
[----:B------:R-:W-:Y:S01]  /*c0b0*/  NOP ;  /* 0x0000000000007918 */ /* 0x000fe20000000000 */
[----:B------:R0:W-:Y:S01]  /*c0c0*/  SYNCS.ARRIVE.TRANS64.A1T0 RZ, [R22+URZ+0x22800], RZ ;  /* 0x022800ff16ff79a7 */ /* 0x0001e2000810003f */
[----:B------:R-:W-:Y:S01]  /*c0d0*/  BSSY B0, `(.L_x_471) ;  /* 0x0000003000007945 */ /* 0x000fe20003800000 */
[----:B------:R-:W2:Y:S03]  /*c0e0*/  SYNCS.PHASECHK.TRANS64.TRYWAIT P0, [R22+URZ+0x22820], R3 ;  /* 0x02282003160075a7 */ /* 0x000ea6000800017f */
[----:B0-2---:R-:W-:Y:S05]  /*c0f0*/  @!P0 BRA `(.L_x_472) ;  /* 0x0000003800b88947 */ /* 0x005fea0003800000 */
.L_x_559:
[----:B------:R-:W-:Y:S05]  /*c100*/  BSYNC B0 ;  /* 0x0000000000007941 */ /* 0x000fea0003800000 */
.L_x_471:
[----:B------:R-:W-:-:S05]  /*c110*/  IMAD.U32 R0, RZ, RZ, UR36 ;  /* 0x00000024ff007e24 */ /* 0x000fca000f8e00ff */
[----:B------:R-:W-:-:S13]  /*c120*/  ISETP.NE.AND P0, PT, R0, 0x3, PT ;  /* 0x000000030000780c */ /* 0x000fda0003f05270 */
[----:B------:R-:W-:Y:S05]  /*c130*/  @!P0 BRA `(.L_x_473) ;  /* 0x0000000000048947 */ /* 0x000fea0003800000 */
[----:B------:R-:W-:Y:S01]  /*c140*/  BPT.TRAP 0x1 ;  /* 0x000000040000795c */ /* 0x000fe20000300000 */
.L_x_473:
[----:B------:R-:W-:Y:S01]  /*c150*/  SHF.L.U32 R0, R26, 0x1f, RZ ;  /* 0x0000001f1a007819 */ /* 0x000fe200000006ff */
[----:B------:R-:W-:Y:S03]  /*c160*/  BSSY B0, `(.L_x_474) ;  /* 0x0000003000007945 */ /* 0x000fe60003800000 */
[----:B------:R-:W2:Y:S02]  /*c170*/  SYNCS.PHASECHK.TRANS64.TRYWAIT P0, [R33+URZ+0x22860], R0 ;  /* 0x02286000210075a7 */ /* 0x000ea4000800017f */
[----:B--2---:R-:W-:Y:S05]  /*c180*/  @!P0 BRA `(.L_x_475) ;  /* 0x0000003800a88947 */ /* 0x004fea0003800000 */
.L_x_560:
[----:B------:R-:W-:Y:S05]  /*c190*/  BSYNC B0 ;  /* 0x0000000000007941 */ /* 0x000fea0003800000 */
.L_x_474:
[----:B------:R-:W2:Y:S01]  /*c1a0*/  LDL.LU R2, [R1+0x1c] ;  /* 0x00001c0001027983 */ /* 0x000ea20000300800 */
[----:B------:R-:W-:-:S03]  /*c1b0*/  ULDC.64 UR4, c[0x0][0x328] ;  /* 0x0000ca0000047ab9 */ /* 0x000fc60000000a00 */
[----:B------:R-:W3:Y:S01]  /*c1c0*/  LDL.LU R4, [R1+0x20] ;  /* 0x0000200001047983 */ /* 0x000ee20000300800 */
[----:B--2---:R-:W-:Y:S02]  /*c1d0*/  IMAD R0, R2, UR4, RZ ;  /* 0x0000000402007c24 */ /* 0x004fe4000f8e02ff */
[----:B0-----:R-:W-:-:S04]  /*c1e0*/  IMAD.WIDE.U32 R2, R35, UR4, RZ ;  /* 0x0000000423027c25 */ /* 0x001fc8000f8e00ff */
[----:B------:R-:W-:Y:S01]  /*c1f0*/  IMAD R5, R35, UR5, R0 ;  /* 0x0000000523057c24 */ /* 0x000fe2000f8e0200 */
[----:B------:R-:W-:-:S03]  /*c200*/  ULDC.64 UR4, c[0x0][0x338] ;  /* 0x0000ce0000047ab9 */ /* 0x000fc60000000a00 */
[----:B------:R-:W-:Y:S02]  /*c210*/  IMAD.IADD R3, R3, 0x1, R5 ;  /* 0x0000000103037824 */ /* 0x000fe400078e0205 */
[----:B---3--:R-:W-:Y:S02]  /*c220*/  IMAD R5, R4, UR4, RZ ;  /* 0x0000000404057c24 */ /* 0x008fe4000f8e02ff */
[----:B------:R-:W-:-:S04]  /*c230*/  IMAD.WIDE.U32 R2, R34, UR4, R2 ;  /* 0x0000000422027c25 */ /* 0x000fc8000f8e0002 */
[----:B------:R-:W-:Y:S01]  /*c240*/  IMAD R5, R34, UR5, R5 ;  /* 0x0000000522057c24 */ /* 0x000fe2000f8e0205 */
[----:B------:R-:W-:Y:S01]  /*c250*/  ULDC.64 UR4, c[0x0][0x330] ;  /* 0x0000cc0000047ab9 */ /* 0x000fe20000000a00 */
[----:B------:R-:W-:Y:S02]  /*c260*/  IMAD R4, R24, 0x6000, R29 ;  /* 0x0000600018047824 */ /* 0x000fe400078e021d */
[----:B------:R-:W-:Y:S02]  /*c270*/  IMAD.IADD R3, R3, 0x1, R5 ;  /* 0x0000000103037824 */ /* 0x000fe400078e0205 */
[----:B------:R-:W-:Y:S02]  /*c280*/  IMAD R5, R27, UR4, RZ ;  /* 0x000000041b057c24 */ /* 0x000fe4000f8e02ff */
[----:B------:R-:W-:-:S04]  /*c290*/  IMAD.WIDE.U32 R2, R18, UR4, R2 ;  /* 0x0000000412027c25 */ /* 0x000fc8000f8e0002 */
[----:B------:R-:W-:Y:S01]  /*c2a0*/  IMAD R5, R18, UR5, R5 ;  /* 0x0000000512057c24 */ /* 0x000fe2000f8e0205 */
[----:B------:R-:W-:-:S03]  /*c2b0*/  ULDC.64 UR4, c[0x0][0x318] ;  /* 0x0000c60000047ab9 */ /* 0x000fc60000000a00 */
[----:B------:R-:W-:Y:S01]  /*c2c0*/  IMAD.IADD R3, R3, 0x1, R5 ;  /* 0x0000000103037824 */ /* 0x000fe200078e0205 */
[----:B------:R-:W-:Y:S01]  /*c2d0*/  LEA R5, P0, R2, UR4, 0x1 ;  /* 0x0000000402057c11 */ /* 0x000fe2000f8008ff */
[----:B------:R-:W-:-:S03]  /*c2e0*/  UMOV UR4, 0xffffffff ;  /* 0xffffffff00047882 */ /* 0x000fc60000000000 */
[----:B------:R-:W-:Y:S01]  /*c2f0*/  LEA.HI.X R6, R2, UR5, R3, 0x1, P0 ;  /* 0x0000000502067c11 */ /* 0x000fe200080f0c03 */
[----:B------:R-:W-:Y:S08]  /*c300*/  BRA.DIV UR4, `(.L_x_476) ;  /* 0x0000003a045c7947 */ /* 0x000ff0000b800000 */
[----:B------:R-:W0:Y:S01]  /*c310*/  S2R R2, SR_TID.X ;  /* 0x0000000000027919 */ /* 0x000e220000002100 */
[----:B------:R-:W-:Y:S02]  /*c320*/  LOP3.LUT R7, R25, 0x1, RZ, 0xc0, !PT ;  /* 0x0000000119077812 */ /* 0x000fe400078ec0ff */
[----:B------:R-:W-:Y:S01]  /*c330*/  LEA R4, R4, R22, 0x1 ;  /* 0x0000001604047211 */ /* 0x000fe200078e08ff */
[----:B------:R-:W2:Y:S01]  /*c340*/  SHFL.IDX PT, R14, R5, RZ, 0x181f ;  /* 0x00181fff050e7589 */ /* 0x000ea200000e0000 */
[----:B------:R-:W-:Y:S02]  /*c350*/  ISETP.NE.U32.AND P3, PT, R7, 0x1, PT ;  /* 0x000000010700780c */ /* 0x000fe40003f65070 */
[C---:B------:R-:W-:Y:S01]  /*c360*/  LOP3.LUT P2, RZ, R25.reuse, 0x2, RZ, 0xc0, !PT ;  /* 0x0000000219ff7812 */ /* 0x040fe2000784c0ff */
[----:B------:R-:W3:Y:S01]  /*c370*/  SHFL.IDX PT, R3, R6, RZ, 0x181f ;  /* 0x00181fff06037589 */ /* 0x000ee200000e0000 */
[----:B------:R-:W-:Y:S01]  /*c380*/  LOP3.LUT P1, RZ, R25, 0x4, RZ, 0xc0, !PT ;  /* 0x0000000419ff7812 */ /* 0x000fe2000782c0ff */
[----:B0-----:R-:W-:-:S05]  /*c390*/  IMAD.SHL.U32 R2, R2, 0x8, RZ ;  /* 0x0000000802027824 */ /* 0x001fca00078e00ff */
[----:B------:R-:W-:-:S05]  /*c3a0*/  LOP3.LUT R2, R2, 0x38, RZ, 0xc0, !PT ;  /* 0x0000003802027812 */ /* 0x000fca00078ec0ff */
[----:B------:R-:W-:-:S05]  /*c3b0*/  IMAD.SHL.U32 R0, R2, 0x2, RZ ;  /* 0x0000000202007824 */ /* 0x000fca00078e00ff */
[----:B--2---:R-:W-:Y:S02]  /*c3c0*/  IADD3 R2, P0, R14, R0, RZ ;  /* 0x000000000e027210 */ /* 0x004fe40007f1e0ff */
[----:B------:R-:W0:Y:S03]  /*c3d0*/  SHFL.IDX PT, R14, R5, 0x1, 0x181f ;  /* 0x00381f00050e7f89 */ /* 0x000e2600000e0000 */
[----:B---3--:R-:W-:Y:S01]  /*c3e0*/  IMAD.X R3, RZ, RZ, R3, P0 ;  /* 0x000000ffff037224 */ /* 0x008fe200000e0603 */
[----:B------:R-:W-:-:S13]  /*c3f0*/  ISETP.LT.OR P0, PT, R32, 0x1, P3 ;  /* 0x000000012000780c */ /* 0x000fda0001f01670 */
[----:B------:R-:W-:Y:S01]  /*c400*/  LDGSTS.E.BYPASS.LTC128B.128 [R4+0x400], desc[UR50][R2.64], !P0 ;  /* 0x0040000002047fae */ /* 0x000fe2000c101d72 */
[----:B------:R-:W-:-:S13]  /*c410*/  ISETP.LT.OR P0, PT, R32, 0x1, !P2 ;  /* 0x000000012000780c */ /* 0x000fda0005701670 */
[----:B------:R-:W-:Y:S01]  /*c420*/  LDGSTS.E.BYPASS.LTC128B.128 [R4+0x3400], desc[UR50][R2.64+0x80], !P0 ;  /* 0x0340008002047fae */ /* 0x000fe2000c101d72 */
[----:B------:R-:W-:-:S13]  /*c430*/  ISETP.LT.OR P0, PT, R32, 0x1, !P1 ;  /* 0x000000012000780c */ /* 0x000fda0004f01670 */
[----:B------:R-:W-:Y:S01]  /*c440*/  LDGSTS.E.BYPASS.LTC128B.128 [R4+0x6400], desc[UR50][R2.64+0x100], !P0 ;  /* 0x0640010002047fae */ /* 0x000fe2000c101d72 */
[----:B------:R-:W-:-:S04]  /*c450*/  LOP3.LUT P0, RZ, R25, 0x8, RZ, 0xc0, !PT ;  /* 0x0000000819ff7812 */ /* 0x000fc8000780c0ff */
[----:B------:R-:W-:-:S13]  /*c460*/  ISETP.LT.OR P4, PT, R32, 0x1, !P0 ;  /* 0x000000012000780c */ /* 0x000fda0004781670 */
[----:B------:R2:W-:Y:S04]  /*c470*/  LDGSTS.E.BYPASS.LTC128B.128 [R4+0x9400], desc[UR50][R2.64+0x180], !P4 ;  /* 0x0940018002047fae */ /* 0x0005e8000e101d72 */
[----:B--2---:R-:W2:Y:S01]  /*c480*/  SHFL.IDX PT, R3, R6, 0x1, 0x181f ;  /* 0x00381f0006037f89 */ /* 0x004ea200000e0000 */
[----:B0-----:R-:W-:-:S03]  /*c490*/  IADD3 R2, P4, R14, R0, RZ ;  /* 0x000000000e027210 */ /* 0x001fc60007f9e0ff */
[----:B------:R-:W0:Y:S02]  /*c4a0*/  SHFL.IDX PT, R14, R5, 0x2, 0x181f ;  /* 0x00581f00050e7f89 */ /* 0x000e2400000e0000 */
[----:B--2---:R-:W-:Y:S01]  /*c4b0*/  IMAD.X R3, RZ, RZ, R3, P4 ;  /* 0x000000ffff037224 */ /* 0x004fe200020e0603 */
[----:B------:R-:W-:-:S13]  /*c4c0*/  ISETP.LT.OR P4, PT, R32, 0x11, P3 ;  /* 0x000000112000780c */ /* 0x000fda0001f81670 */
[----:B------:R-:W-:Y:S01]  /*c4d0*/  LDGSTS.E.BYPASS.LTC128B.128 [R4+0xc00], desc[UR50][R2.64], !P4 ;  /* 0x00c0000002047fae */ /* 0x000fe2000e101d72 */
[----:B------:R-:W-:-:S13]  /*c4e0*/  ISETP.LT.OR P4, PT, R32, 0x11, !P2 ;  /* 0x000000112000780c */ /* 0x000fda0005781670 */
[----:B------:R-:W-:Y:S01]  /*c4f0*/  LDGSTS.E.BYPASS.LTC128B.128 [R4+0x3c00], desc[UR50][R2.64+0x80], !P4 ;  /* 0x03c0008002047fae */ /* 0x000fe2000e101d72 */
[----:B------:R-:W-:-:S13]  /*c500*/  ISETP.LT.OR P4, PT, R32, 0x11, !P1 ;  /* 0x000000112000780c */ /* 0x000fda0004f81670 */
[----:B------:R-:W-:Y:S01]  /*c510*/  LDGSTS.E.BYPASS.LTC128B.128 [R4+0x6c00], desc[UR50][R2.64+0x100], !P4 ;  /* 0x06c0010002047fae */ /* 0x000fe2000e101d72 */
[----:B------:R-:W-:-:S13]  /*c520*/  ISETP.LT.OR P4, PT, R32, 0x11, !P0 ;  /* 0x000000112000780c */ /* 0x000fda0004781670 */
[----:B------:R2:W-:Y:S01]  /*c530*/  LDGSTS.E.BYPASS.LTC128B.128 [R4+0x9c00], desc[UR50][R2.64+0x180], !P4 ;  /* 0x09c0018002047fae */ /* 0x0005e2000e101d72 */
[----:B0-----:R-:W-:-:S03]  /*c540*/  IADD3 R8, P4, R14, R0, RZ ;  /* 0x000000000e087210 */ /* 0x001fc60007f9e0ff */
[----:B------:R-:W-:Y:S04]  /*c550*/  SHFL.IDX PT, R14, R5, 0x3, 0x181f ;  /* 0x00781f00050e7f89 */ /* 0x000fe800000e0000 */
[----:B--2---:R-:W0:Y:S02]  /*c560*/  SHFL.IDX PT, R3, R6, 0x2, 0x181f ;  /* 0x00581f0006037f89 */ /* 0x004e2400000e0000 */
[----:B0-----:R-:W-:Y:S01]  /*c570*/  IMAD.X R9, RZ, RZ, R3, P4 ;  /* 0x000000ffff097224 */ /* 0x001fe200020e0603 */
[----:B------:R-:W-:Y:S01]  /*c580*/  ISETP.LT.OR P4, PT, R32, 0x21, P3 ;  /* 0x000000212000780c */ /* 0x000fe20001f81670 */
[----:B------:R-:W0:-:S12]  /*c590*/  SHFL.IDX PT, R3, R6, 0x3, 0x181f ;  /* 0x00781f0006037f89 */ /* 0x000e1800000e0000 */
[----:B------:R-:W-:Y:S01]  /*c5a0*/  LDGSTS.E.BYPASS.LTC128B.128 [R4+0x1400], desc[UR50][R8.64], !P4 ;  /* 0x0140000008047fae */ /* 0x000fe2000e101d72 */
[----:B------:R-:W-:-:S13]  /*c5b0*/  ISETP.LT.OR P4, PT, R32, 0x21, !P2 ;  /* 0x000000212000780c */ /* 0x000fda0005781670 */
[----:B------:R-:W-:Y:S01]  /*c5c0*/  LDGSTS.E.BYPASS.LTC128B.128 [R4+0x4400], desc[UR50][R8.64+0x80], !P4 ;  /* 0x0440008008047fae */ /* 0x000fe2000e101d72 */
[----:B------:R-:W-:-:S13]  /*c5d0*/  ISETP.LT.OR P4, PT, R32, 0x21, !P1 ;  /* 0x000000212000780c */ /* 0x000fda0004f81670 */
[----:B------:R-:W-:Y:S01]  /*c5e0*/  LDGSTS.E.BYPASS.LTC128B.128 [R4+0x7400], desc[UR50][R8.64+0x100], !P4 ;  /* 0x0740010008047fae */ /* 0x000fe2000e101d72 */
[----:B------:R-:W-:-:S13]  /*c5f0*/  ISETP.LT.OR P4, PT, R32, 0x21, !P0 ;  /* 0x000000212000780c */ /* 0x000fda0004781670 */
[----:B------:R-:W-:Y:S01]  /*c600*/  LDGSTS.E.BYPASS.LTC128B.128 [R4+0xa400], desc[UR50][R8.64+0x180], !P4 ;  /* 0x0a40018008047fae */ /* 0x000fe2000e101d72 */
[----:B------:R-:W-:-:S03]  /*c610*/  IADD3 R2, P4, R14, R0, RZ ;  /* 0x000000000e027210 */ /* 0x000fc60007f9e0ff */
[----:B------:R-:W2:Y:S02]  /*c620*/  SHFL.IDX PT, R14, R5, 0x4, 0x181f ;  /* 0x00981f00050e7f89 */ /* 0x000ea400000e0000 */
[----:B0-----:R-:W-:Y:S01]  /*c630*/  IMAD.X R3, RZ, RZ, R3, P4 ;  /* 0x000000ffff037224 */ /* 0x001fe200020e0603 */
[----:B------:R-:W-:-:S13]  /*c640*/  ISETP.LT.OR P4, PT, R32, 0x31, P3 ;  /* 0x000000312000780c */ /* 0x000fda0001f81670 */
[----:B------:R-:W-:Y:S01]  /*c650*/  LDGSTS.E.BYPASS.LTC128B.128 [R4+0x1c00], desc[UR50][R2.64], !P4 ;  /* 0x01c0000002047fae */ /* 0x000fe2000e101d72 */
[----:B------:R-:W-:-:S13]  /*c660*/  ISETP.LT.OR P4, PT, R32, 0x31, !P2 ;  /* 0x000000312000780c */ /* 0x000fda0005781670 */
[----:B------:R-:W-:Y:S01]  /*c670*/  LDGSTS.E.BYPASS.LTC128B.128 [R4+0x4c00], desc[UR50][R2.64+0x80], !P4 ;  /* 0x04c0008002047fae */ /* 0x000fe2000e101d72 */
[----:B------:R-:W-:-:S13]  /*c680*/  ISETP.LT.OR P4, PT, R32, 0x31, !P1 ;  /* 0x000000312000780c */ /* 0x000fda0004f81670 */
[----:B------:R-:W-:Y:S01]  /*c690*/  LDGSTS.E.BYPASS.LTC128B.128 [R4+0x7c00], desc[UR50][R2.64+0x100], !P4 ;  /* 0x07c0010002047fae */ /* 0x000fe2000e101d72 */
[----:B------:R-:W-:-:S13]  /*c6a0*/  ISETP.LT.OR P4, PT, R32, 0x31, !P0 ;  /* 0x000000312000780c */ /* 0x000fda0004781670 */
[----:B------:R0:W-:Y:S04]  /*c6b0*/  LDGSTS.E.BYPASS.LTC128B.128 [R4+0xac00], desc[UR50][R2.64+0x180], !P4 ;  /* 0x0ac0018002047fae */ /* 0x0001e8000e101d72 */
[----:B0-----:R-:W0:Y:S01]  /*c6c0*/  SHFL.IDX PT, R3, R6, 0x4, 0x181f ;  /* 0x00981f0006037f89 */ /* 0x001e2200000e0000 */
[----:B--2---:R-:W-:-:S03]  /*c6d0*/  IADD3 R2, P4, R14, R0, RZ ;  /* 0x000000000e027210 */ /* 0x004fc60007f9e0ff */
[----:B------:R-:W2:Y:S04]  /*c6e0*/  SHFL.IDX PT, R6, R6, 0x5, 0x181f ;  /* 0x00b81f0006067f89 */ /* 0x000ea800000e0000 */
[----:B------:R3:W4:Y:S01]  /*c6f0*/  SHFL.IDX PT, R14, R5, 0x5, 0x181f ;  /* 0x00b81f00050e7f89 */ /* 0x00072200000e0000 */
[----:B0-----:R-:W-:Y:S01]  /*c700*/  IMAD.X R3, RZ, RZ, R3, P4 ;  /* 0x000000ffff037224 */ /* 0x001fe200020e0603 */
[----:B------:R-:W-:-:S13]  /*c710*/  ISETP.LT.OR P4, PT, R32, 0x41, P3 ;  /* 0x000000412000780c */ /* 0x000fda0001f81670 */
[----:B------:R3:W-:Y:S01]  /*c720*/  LDGSTS.E.BYPASS.LTC128B.128 [R4+0x2400], desc[UR50][R2.64], !P4 ;  /* 0x0240000002047fae */ /* 0x0007e2000e101d72 */
[----:B------:R-:W-:-:S13]  /*c730*/  ISETP.LT.OR P4, PT, R32, 0x41, !P2 ;  /* 0x000000412000780c */ /* 0x000fda0005781670 */
[----:B------:R3:W-:Y:S01]  /*c740*/  LDGSTS.E.BYPASS.LTC128B.128 [R4+0x5400], desc[UR50][R2.64+0x80], !P4 ;  /* 0x0540008002047fae */ /* 0x0007e2000e101d72 */
[----:B------:R-:W-:-:S13]  /*c750*/  ISETP.LT.OR P4, PT, R32, 0x41, !P1 ;  /* 0x000000412000780c */ /* 0x000fda0004f81670 */
[----:B------:R3:W-:Y:S01]  /*c760*/  LDGSTS.E.BYPASS.LTC128B.128 [R4+0x8400], desc[UR50][R2.64+0x100], !P4 ;  /* 0x0840010002047fae */ /* 0x0007e2000e101d72 */
[----:B------:R-:W-:-:S13]  /*c770*/  ISETP.LT.OR P4, PT, R32, 0x41, !P0 ;  /* 0x000000412000780c */ /* 0x000fda0004781670 */
[----:B--2-4-:R3:W-:Y:S02]  /*c780*/  LDGSTS.E.BYPASS.LTC128B.128 [R4+0xb400], desc[UR50][R2.64+0x180], !P4 ;  /* 0x0b40018002047fae */ /* 0x0147e4000e101d72 */
.L_x_574:
[C---:B------:R-:W-:Y:S02]  /*c790*/  ISETP.LT.OR P3, PT, R32.reuse, 0x51, P3 ;  /* 0x000000512000780c */ /* 0x040fe40001f61670 */
[C---:B------:R-:W-:Y:S02]  /*c7a0*/  ISETP.LT.OR P2, PT, R32.reuse, 0x51, !P2 ;  /* 0x000000512000780c */ /* 0x040fe40005741670 */
[----:B------:R-:W-:Y:S02]  /*c7b0*/  ISETP.LT.OR P1, PT, R32, 0x51, !P1 ;  /* 0x000000512000780c */ /* 0x000fe40004f21670 */
[----:B0--3--:R-:W-:Y:S02]  /*c7c0*/  IADD3 R2, P4, R14, R0, RZ ;  /* 0x000000000e027210 */ /* 0x009fe40007f9e0ff */
[----:B------:R-:W-:-:S03]  /*c7d0*/  ISETP.LT.OR P0, PT, R32, 0x51, !P0 ;  /* 0x000000512000780c */ /* 0x000fc60004701670 */
[----:B------:R-:W-:-:S05]  /*c7e0*/  IMAD.X R3, RZ, RZ, R6, P4 ;  /* 0x000000ffff037224 */ /* 0x000fca00020e0606 */
[----:B------:R-:W-:Y:S01]  /*c7f0*/  @!PT LDS RZ, [RZ] ;  /* 0x00000000fffff984 */ /* 0x000fe20000000800 */
[----:B------:R-:W-:Y:S01]  /*c800*/  @!PT LDS RZ, [RZ] ;  /* 0x00000000fffff984 */ /* 0x000fe20000000800 */
[----:B------:R-:W-:Y:S01]  /*c810*/  @!PT LDS RZ, [RZ] ;  /* 0x00000000fffff984 */ /* 0x000fe20000000800 */
[----:B------:R0:W-:Y:S04]  /*c820*/  LDGSTS.E.BYPASS.LTC128B.128 [R4+0x2c00], desc[UR50][R2.64], !P3 ;  /* 0x02c0000002047fae */ /* 0x0001e8000d901d72 */
[----:B------:R0:W-:Y:S04]  /*c830*/  LDGSTS.E.BYPASS.LTC128B.128 [R4+0x5c00], desc[UR50][R2.64+0x80], !P2 ;  /* 0x05c0008002047fae */ /* 0x0001e8000d101d72 */
[----:B------:R0:W-:Y:S04]  /*c840*/  LDGSTS.E.BYPASS.LTC128B.128 [R4+0x8c00], desc[UR50][R2.64+0x100], !P1 ;  /* 0x08c0010002047fae */ /* 0x0001e8000c901d72 */
[----:B------:R0:W-:Y:S01]  /*c850*/  LDGSTS.E.BYPASS.LTC128B.128 [R4+0xbc00], desc[UR50][R2.64+0x180], !P0 ;  /* 0x0bc0018002047fae */ /* 0x0001e2000c101d72 */
[----:B------:R-:W-:Y:S01]  /*c860*/  PLOP3.LUT P0, PT, PT, PT, PT, 0x80, 0x0 ;  /* 0x000000000000781c */ /* 0x000fe20003f0f070 */
[----:B------:R-:W-:-:S12]  /*c870*/  NOP ;  /* 0x0000000000007918 */ /* 0x000fd80000000000 */
.L_x_477:
        /* <DEDUP_REMOVED lines=11> */
.L_x_478:
[----:B------:R-:W-:Y:S01]  /*c930*/  ISETP.GE.AND P0, PT, R36, 0x61, PT ;  /* 0x000000612400780c */ /* 0x000fe20003f06270 */
[----:B------:R0:W-:Y:S01]  /*c940*/  SYNCS.ARRIVE.TRANS64.A1T0 RZ, [R33+URZ+0x22850], RZ ;  /* 0x022850ff21ff79a7 */ /* 0x0001e2000810003f */
[----:B------:R-:W-:Y:S11]  /*c950*/  BSSY B0, `(.L_x_479) ;  /* 0x00000df000007945 */ /* 0x000ff60003800000 */
[----:B0-----:R-:W-:Y:S05]  /*c960*/  @!P0 BRA `(.L_x_480) ;  /* 0x0000000c00748947 */ /* 0x001fea0003800000 */
[----:B------:R-:W2:Y:S02]  /*c970*/  LDL.LU R2, [R1+0x28] ;  /* 0x0000280001027983 */ /* 0x000ea40000300800 */
[----:B--2---:R-:W-:-:S07]  /*c980*/  VIADD R21, R2, 0xfffffffe ;  /* 0xfffffffe02157836 */ /* 0x004fce0000000000 */
.L_x_493:
[----:B0-----:R-:W0:Y:S01]  /*c990*/  S2R R2, SR_TID.X ;  /* 0x0000000000027919 */ /* 0x001e220000002100 */
[----:B------:R-:W-:Y:S02]  /*c9a0*/  IMAD R8, R21, 0x60, R30 ;  /* 0x0000006015087824 */ /* 0x000fe400078e021e */
[----:B------:R-:W-:Y:S01]  /*c9b0*/  VIADD R24, R24, 0x1 ;  /* 0x0000000118187836 */ /* 0x000fe20000000000 */
[C---:B0-----:R-:W-:Y:S01]  /*c9c0*/  LOP3.LUT R3, R2.reuse, 0x7f, RZ, 0xc0, !PT ;  /* 0x0000007f02037812 */ /* 0x041fe200078ec0ff */
[----:B------:R-:W-:-:S03]  /*c9d0*/  IMAD.SHL.U32 R2, R2, 0x10, RZ ;  /* 0x0000001002027824 */ /* 0x000fc600078e00ff */
[----:B------:R-:W-:Y:S02]  /*c9e0*/  SHF.R.U32.HI R4, RZ, 0x3, R3 ;  /* 0x00000003ff047819 */ /* 0x000fe40000011603 */
[----:B------:R-:W0:Y:S02]  /*c9f0*/  LDC R3, c[0x0][0x430] ;  /* 0x00010c00ff037b82 */ /* 0x000e240000000800 */
[----:B------:R-:W-:-:S04]  /*ca00*/  LOP3.LUT R2, R4, 0x70, R2, 0xf8, !PT ;  /* 0x0000007004027812 */ /* 0x000fc800078ef802 */
[C---:B------:R-:W-:Y:S01]  /*ca10*/  ISETP.GT.U32.AND P1, PT, R2.reuse, 0x5f, PT ;  /* 0x0000005f0200780c */ /* 0x040fe20003f24070 */
[----:B------:R-:W-:-:S05]  /*ca20*/  IMAD.IADD R8, R2, 0x1, R8 ;  /* 0x0000000102087824 */ /* 0x000fca00078e0208 */
[----:B------:R-:W-:-:S07]  /*ca30*/  MOV R9, R8 ;  /* 0x0000000800097202 */ /* 0x000fce0000000f00 */
[----:B--2---:R-:W2:Y:S01]  /*ca40*/  @!P1 LDC.64 R4, c[0x0][0x428] ;  /* 0x00010a00ff049b82 */ /* 0x004ea20000000a00 */
[----:B0-----:R-:W-:-:S13]  /*ca50*/  ISETP.NE.AND P0, PT, R3, 0x1, PT ;  /* 0x000000010300780c */ /* 0x001fda0003f05270 */
[----:B------:R-:W0:Y:S08]  /*ca60*/  @P0 LDC R3, c[0x0][0x434] ;  /* 0x00010d00ff030b82 */ /* 0x000e300000000800 */
[----:B------:R-:W3:Y:S01]  /*ca70*/  @P0 LDC R7, c[0x0][0x438] ;  /* 0x00010e00ff070b82 */ /* 0x000ee20000000800 */
[----:B0-----:R-:W-:-:S05]  /*ca80*/  @P0 IMAD.HI.U32 R2, R8, R3, RZ ;  /* 0x0000000308020227 */ /* 0x001fca00078e00ff */
[----:B---3--:R-:W-:Y:S01]  /*ca90*/  @P0 SHF.R.U32.HI R9, RZ, R7, R2 ;  /* 0x00000007ff090219 */ /* 0x008fe20000011602 */
[----:B--2---:R-:W-:Y:S01]  /*caa0*/  @!P1 IMAD R2, R31, R4, RZ ;  /* 0x000000041f029224 */ /* 0x004fe200078e02ff */
[----:B------:R-:W0:Y:S02]  /*cab0*/  @!P1 LDC.64 R6, c[0x0][0x418] ;  /* 0x00010600ff069b82 */ /* 0x000e240000000a00 */
[--C-:B------:R-:W-:Y:S01]  /*cac0*/  @!P1 SHF.R.S32.HI R3, RZ, 0x1f, R9.reuse ;  /* 0x0000001fff039819 */ /* 0x100fe20000011409 */
[----:B------:R-:W-:Y:S02]  /*cad0*/  @!P1 IMAD R5, R28, R5, R2 ;  /* 0x000000051c059224 */ /* 0x000fe400078e0202 */
[----:B------:R-:W-:-:S04]  /*cae0*/  @!P1 IMAD.MOV.U32 R2, RZ, RZ, R9 ;  /* 0x000000ffff029224 */ /* 0x000fc800078e0009 */
[----:B------:R-:W-:-:S04]  /*caf0*/  @!P1 IMAD.WIDE.U32 R2, R28, R4, R2 ;  /* 0x000000041c029225 */ /* 0x000fc800078e0002 */
[----:B------:R-:W-:Y:S02]  /*cb00*/  @!P1 IMAD.IADD R3, R5, 0x1, R3 ;  /* 0x0000000105039824 */ /* 0x000fe400078e0203 */
[----:B------:R-:W-:Y:S02]  /*cb10*/  IMAD.MOV.U32 R4, RZ, RZ, RZ ;  /* 0x000000ffff047224 */ /* 0x000fe400078e00ff */
[----:B------:R-:W-:Y:S01]  /*cb20*/  IMAD.U32 R10, RZ, RZ, UR36 ;  /* 0x00000024ff0a7e24 */ /* 0x000fe2000f8e00ff */
[----:B0-----:R-:W-:-:S04]  /*cb30*/  @!P1 LEA R6, P0, R2, R6, 0x2 ;  /* 0x0000000602069211 */ /* 0x001fc800078010ff */
[----:B------:R-:W-:Y:S01]  /*cb40*/  @!P1 LEA.HI.X R7, R2, R7, R3, 0x2, P0 ;  /* 0x0000000702079211 */ /* 0x000fe200000f1403 */
[----:B------:R-:W-:Y:S01]  /*cb50*/  IMAD.MOV R5, RZ, RZ, -R9 ;  /* 0x000000ffff057224 */ /* 0x000fe200078e0a09 */
[----:B------:R-:W-:-:S03]  /*cb60*/  ISETP.NE.AND P0, PT, R24, 0x2, PT ;  /* 0x000000021800780c */ /* 0x000fc60003f05270 */
[----:B------:R0:W5:Y:S01]  /*cb70*/  @!P1 LDG.E R4, desc[UR50][R6.64] ;  /* 0x0000003206049981 */ /* 0x000162000c1e1900 */
[----:B------:R-:W-:Y:S01]  /*cb80*/  ISETP.NE.AND P1, PT, R10, 0x3, PT ;  /* 0x000000030a00780c */ /* 0x000fe20003f25270 */
[----:B------:R-:W-:Y:S05]  /*cb90*/  YIELD ;  /* 0x0000000000007946 */ /* 0x000fea0003800000 */
[----:B------:R-:W-:Y:S01]  /*cba0*/  ULDC UR4, c[0x0][0x430] ;  /* 0x00010c0000047ab9 */ /* 0x000fe20000000800 */
[----:B------:R-:W-:Y:S01]  /*cbb0*/  IMAD.MOV.U32 R2, RZ, RZ, R21 ;  /* 0x000000ffff027224 */ /* 0x000fe200078e0015 */
[----:B------:R-:W-:Y:S01]  /*cbc0*/  SEL R3, RZ, 0x1, P0 ;  /* 0x00000001ff037807 */ /* 0x000fe20000000000 */
[----:B------:R-:W-:Y:S01]  /*cbd0*/  IMAD R5, R5, UR4, R8 ;  /* 0x0000000405057c24 */ /* 0x000fe2000f8e0208 */
[----:B------:R-:W-:Y:S01]  /*cbe0*/  SEL R24, R24, RZ, P0 ;  /* 0x000000ff18187207 */ /* 0x000fe20000000000 */
[----:B------:R-:W-:Y:S01]  /*cbf0*/  VIADD R21, R21, 0xffffffff ;  /* 0xffffffff15157836 */ /* 0x000fe20000000000 */
[----:B------:R-:W-:-:S02]  /*cc00*/  LOP3.LUT R26, R26, R3, RZ, 0x3c, !PT ;  /* 0x000000031a1a7212 */ /* 0x000fc400078e3cff */
[----:B------:R-:W-:Y:S01]  /*cc10*/  ISETP.GT.AND P2, PT, R2, RZ, PT ;  /* 0x000000ff0200720c */ /* 0x000fe20003f44270 */
[----:B0-----:R-:W-:-:S12]  /*cc20*/  @!P1 BRA `(.L_x_481) ;  /* 0x0000000000049947 */ /* 0x001fd80003800000 */
[----:B------:R-:W-:Y:S01]  /*cc30*/  BPT.TRAP 0x1 ;  /* 0x000000040000795c */ /* 0x000fe20000300000 */
.L_x_481:
[----:B------:R-:W-:Y:S01]  /*cc40*/  IMAD R10, R24, 0x8, R22 ;  /* 0x00000008180a7824 */ /* 0x000fe200078e0216 */
[----:B------:R-:W-:Y:S01]  /*cc50*/  SHF.L.U32 R20, R26, 0x1f, RZ ;  /* 0x0000001f1a147819 */ /* 0x000fe200000006ff */
[----:B------:R-:W-:Y:S01]  /*cc60*/  BSSY B1, `(.L_x_482) ;  /* 0x0000004000017945 */ /* 0x000fe20003800000 */
[----:B------:R-:W-:Y:S02]  /*cc70*/  SHF.R.S32.HI R9, RZ, 0x1f, R5 ;  /* 0x0000001fff097819 */ /* 0x000fe40000011405 */
[----:B------:R-:W0:Y:S02]  /*cc80*/  SYNCS.PHASECHK.TRANS64.TRYWAIT P0, [R10+URZ+0x22840], R20 ;  /* 0x022840140a0075a7 */ /* 0x000e24000800017f */
[----:B0-----:R-:W-:Y:S05]  /*cc90*/  @!P0 BRA `(.L_x_483) ;  /* 0x0000003800408947 */ /* 0x001fea0003800000 */
.L_x_575:
[----:B------:R-:W-:Y:S05]  /*cca0*/  BSYNC B1 ;  /* 0x0000000000017941 */ /* 0x000fea0003800000 */
.L_x_482:
[----:B------:R-:W-:Y:S01]  /*ccb0*/  ULDC.64 UR4, c[0x0][0x300] ;  /* 0x0000c00000047ab9 */ /* 0x000fe20000000a00 */
[----:B-----5:R-:W-:Y:S01]  /*ccc0*/  SHF.R.S32.HI R17, RZ, 0x1f, R4 ;  /* 0x0000001fff117819 */ /* 0x020fe20000011404 */
[----:B------:R-:W-:Y:S01]  /*ccd0*/  IMAD R2, R9, UR4, RZ ;  /* 0x0000000409027c24 */ /* 0x000fe2000f8e02ff */
[----:B------:R-:W-:-:S03]  /*cce0*/  LOP3.LUT P1, RZ, R23, 0x1, RZ, 0xc0, !PT ;  /* 0x0000000117ff7812 */ /* 0x000fc6000782c0ff */
        /* <DEDUP_REMOVED lines=9> */
[----:B------:R-:W-:Y:S02]  /*cd80*/  IMAD R7, R27, UR4, RZ ;  /* 0x000000041b077c24 */ /* 0x000fe4000f8e02ff */
[----:B------:R-:W-:-:S04]  /*cd90*/  IMAD.WIDE.U32 R2, R18, UR4, R2 ;  /* 0x0000000412027c25 */ /* 0x000fc8000f8e0002 */
[----:B------:R-:W-:Y:S01]  /*cda0*/  IMAD R6, R18, UR5, R7 ;  /* 0x0000000512067c24 */ /* 0x000fe2000f8e0207 */
[----:B------:R-:W-:Y:S01]  /*cdb0*/  ULDC.64 UR4, c[0x0][0x2e8] ;  /* 0x0000ba0000047ab9 */ /* 0x000fe20000000a00 */
[----:B------:R-:W-:Y:S02]  /*cdc0*/  IMAD R7, R24, 0x1800, R29 ;  /* 0x0000180018077824 */ /* 0x000fe400078e021d */
[----:B------:R-:W-:Y:S01]  /*cdd0*/  IMAD.IADD R3, R6, 0x1, R3 ;  /* 0x0000000106037824 */ /* 0x000fe200078e0203 */
[----:B------:R-:W-:Y:S01]  /*cde0*/  LEA R6, P0, R2, UR4, 0x1 ;  /* 0x0000000402067c11 */ /* 0x000fe2000f8008ff */
[----:B------:R-:W-:-:S03]  /*cdf0*/  UMOV UR4, 0xffffffff ;  /* 0xffffffff00047882 */ /* 0x000fc60000000000 */
[----:B------:R-:W-:Y:S01]  /*ce00*/  LEA.HI.X R8, R2, UR5, R3, 0x1, P0 ;  /* 0x0000000502087c11 */ /* 0x000fe200080f0c03 */
[----:B------:R-:W-:Y:S08]  /*ce10*/  BRA.DIV UR4, `(.L_x_484) ;  /* 0x0000003604f47947 */ /* 0x000ff0000b800000 */
[----:B------:R-:W2:Y:S01]  /*ce20*/  SHFL.IDX PT, R2, R6, RZ, 0x181f ;  /* 0x00181fff06027589 */ /* 0x000ea200000e0000 */
[----:B------:R-:W-:-:S03]  /*ce30*/  IMAD R7, R7, 0x2, R22 ;  /* 0x0000000207077824 */ /* 0x000fc600078e0216 */
[----:B------:R-:W3:Y:S04]  /*ce40*/  SHFL.IDX PT, R3, R8, RZ, 0x181f ;  /* 0x00181fff08037589 */ /* 0x000ee800000e0000 */
[----:B------:R-:W-:Y:S01]  /*ce50*/  SHFL.IDX PT, R14, R6, 0x5, 0x181f ;  /* 0x00b81f00060e7f89 */ /* 0x000fe200000e0000 */
[----:B--2---:R-:W-:-:S05]  /*ce60*/  IADD3 R2, P0, R2, R0, RZ ;  /* 0x0000000002027210 */ /* 0x004fca0007f1e0ff */
[----:B---3--:R-:W-:-:S05]  /*ce70*/  IMAD.X R3, RZ, RZ, R3, P0 ;  /* 0x000000ffff037224 */ /* 0x008fca00000e0603 */
[----:B------:R2:W-:Y:S04]  /*ce80*/  LDGSTS.E.BYPASS.LTC128B.128 [R7+0x1c400], desc[UR50][R2.64], !P1 ;  /* 0x1c40000002077fae */ /* 0x0005e8000c901d72 */
[----:B--2---:R-:W2:Y:S04]  /*ce90*/  SHFL.IDX PT, R2, R6, 0x1, 0x181f ;  /* 0x00381f0006027f89 */ /* 0x004ea800000e0000 */
[----:B------:R-:W3:Y:S01]  /*cea0*/  SHFL.IDX PT, R3, R8, 0x1, 0x181f ;  /* 0x00381f0008037f89 */ /* 0x000ee200000e0000 */
        /* <DEDUP_REMOVED lines=14> */
[----:B------:R-:W3:Y:S04]  /*cf90*/  SHFL.IDX PT, R3, R8, 0x4, 0x181f ;  /* 0x00981f0008037f89 */ /* 0x000ee800000e0000 */
[----:B------:R-:W4:Y:S01]  /*cfa0*/  SHFL.IDX PT, R8, R8, 0x5, 0x181f ;  /* 0x00b81f0008087f89 */ /* 0x000f2200000e0000 */
[----:B--2---:R-:W-:-:S05]  /*cfb0*/  IADD3 R2, P0, R2, R0, RZ ;  /* 0x0000000002027210 */ /* 0x004fca0007f1e0ff */
[----:B---3--:R-:W-:-:S05]  /*cfc0*/  IMAD.X R3, RZ, RZ, R3, P0 ;  /* 0x000000ffff037224 */ /* 0x008fca00000e0603 */
[----:B----4-:R2:W-:Y:S03]  /*cfd0*/  LDGSTS.E.BYPASS.LTC128B.128 [R7+0x1e400], desc[UR50][R2.64], !P1 ;  /* 0x1e40000002077fae */ /* 0x0105e6000c901d72 */
.L_x_589:
[----:B--2---:R-:W-:-:S05]  /*cfe0*/  IADD3 R2, P0, R14, R0, RZ ;  /* 0x000000000e027210 */ /* 0x004fca0007f1e0ff */
[----:B------:R-:W-:Y:S01]  /*cff0*/  IMAD.X R3, RZ, RZ, R8, P0 ;  /* 0x000000ffff037224 */ /* 0x000fe200000e0608 */
[----:B------:R-:W-:-:S04]  /*d000*/  PLOP3.LUT P0, PT, PT, PT, PT, 0x80, 0x0 ;  /* 0x000000000000781c */ /* 0x000fc80003f0f070 */
[----:B------:R-:W-:Y:S01]  /*d010*/  @!PT LDS RZ, [RZ] ;  /* 0x00000000fffff984 */ /* 0x000fe20000000800 */
[----:B------:R-:W-:Y:S01]  /*d020*/  @!PT LDS RZ, [RZ] ;  /* 0x00000000fffff984 */ /* 0x000fe20000000800 */
[----:B------:R-:W-:Y:S01]  /*d030*/  @!PT LDS RZ, [RZ] ;  /* 0x00000000fffff984 */ /* 0x000fe20000000800 */
[----:B------:R2:W-:Y:S01]  /*d040*/  LDGSTS.E.BYPASS.LTC128B.128 [R7+0x1ec00], desc[UR50][R2.64], !P1 ;  /* 0x1ec0000002077fae */ /* 0x0005e2000c901d72 */
[----:B------:R-:W-:-:S08]  /*d050*/  NOP ;  /* 0x0000000000007918 */ /* 0x000fd00000000000 */
.L_x_485:
[----:B------:R-:W-:Y:S02]  /*d060*/  PLOP3.LUT P1, PT, P1, P0, PT, 0xa2, 0x0 ;  /* 0x000000000000781c */ /* 0x000fe40000f21472 */
[----:B------:R-:W-:-:S08]  /*d070*/  @P0 R2UR P1, UR4, R10 ;  /* 0x000000000a0402ca */ /* 0x000fd00000020000 */
[----:B------:R-:W-:-:S05]  /*d080*/  @P0 PLOP3.LUT P0, PT, P1, PT, PT, 0x80, 0x0 ;  /* 0x000000000000081c */ /* 0x000fca0000f0f070 */
[----:B------:R-:W-:Y:S01]  /*d090*/  @!P1 SYNCS.ARRIVE.TRANS64.RED.A0T1 RZ, [UR4+0x22830], RZ ;  /* 0x022830ffffff99a7 */ /* 0x000fe20008200404 */
[----:B------:R-:W-:Y:S07]  /*d0a0*/  @!P1 ARRIVES.LDGSTSBAR.64.TRANSCNT [UR4+0x22830] ;  /* 0x02283000ff0099b0 */ /* 0x000fee0008000a84 */
[----:B------:R-:W-:Y:S05]  /*d0b0*/  @P0 BRA.U.ANY `(.L_x_485) ;  /* 0xfffffffd00e80947 */ /* 0x000fea000393ffff */
[----:B------:R-:W-:Y:S01]  /*d0c0*/  NOP ;  /* 0x0000000000007918 */ /* 0x000fe20000000000 */
[----:B--2---:R-:W-:-:S04]  /*d0d0*/  MOV R2, UR36 ;  /* 0x0000002400027c02 */ /* 0x004fc80008000f00 */
[----:B------:R-:W-:-:S13]  /*d0e0*/  ISETP.NE.AND P3, PT, R2, 0x3, PT ;  /* 0x000000030200780c */ /* 0x000fda0003f65270 */
[----:B------:R-:W-:Y:S05]  /*d0f0*/  @!P3 BRA `(.L_x_486) ;  /* 0x000000000004b947 */ /* 0x000fea0003800000 */
[----:B------:R-:W-:Y:S01]  /*d100*/  BPT.TRAP 0x1 ;  /* 0x000000040000795c */ /* 0x000fe20000300000 */
.L_x_486:
[----:B------:R2:W-:Y:S01]  /*d110*/  SYNCS.ARRIVE.TRANS64.A1T0 RZ, [R10+URZ+0x22830], RZ ;  /* 0x022830ff0aff79a7 */ /* 0x0005e2000810003f */
[----:B------:R-:W-:Y:S05]  /*d120*/  @!P3 BRA `(.L_x_487) ;  /* 0x000000000004b947 */ /* 0x000fea0003800000 */
[----:B------:R-:W-:Y:S01]  /*d130*/  BPT.TRAP 0x1 ;  /* 0x000000040000795c */ /* 0x000fe20000300000 */
.L_x_487:
[----:B------:R-:W3:Y:S01]  /*d140*/  SYNCS.PHASECHK.TRANS64.TRYWAIT P0, [R10+URZ+0x22860], R20 ;  /* 0x022860140a0075a7 */ /* 0x000ee2000800017f */
[----:B------:R-:W-:Y:S04]  /*d150*/  BSSY B1, `(.L_x_488) ;  /* 0x0000002000017945 */ /* 0x000fe80003800000 */
[----:B---3--:R-:W-:Y:S05]  /*d160*/  @!P0 BRA `(.L_x_489) ;  /* 0x0000003800c08947 */ /* 0x008fea0003800000 */
.L_x_590:
[----:B------:R-:W-:Y:S05]  /*d170*/  BSYNC B1 ;  /* 0x0000000000017941 */ /* 0x000fea0003800000 */
.L_x_488:
[----:B------:R-:W-:Y:S01]  /*d180*/  ULDC.64 UR4, c[0x0][0x328] ;  /* 0x0000ca0000047ab9 */ /* 0x000fe20000000a00 */
[----:B------:R-:W-:Y:S01]  /*d190*/  LOP3.LUT P5, RZ, R23, 0x10, RZ, 0xc0, !PT ;  /* 0x0000001017ff7812 */ /* 0x000fe200078ac0ff */
[----:B------:R-:W-:Y:S01]  /*d1a0*/  IMAD R2, R9, UR4, RZ ;  /* 0x0000000409027c24 */ /* 0x000fe2000f8e02ff */
[C---:B------:R-:W-:Y:S01]  /*d1b0*/  LOP3.LUT P4, RZ, R23.reuse, 0x8, RZ, 0xc0, !PT ;  /* 0x0000000817ff7812 */ /* 0x040fe2000788c0ff */
[----:B0--3--:R-:W-:Y:S01]  /*d1c0*/  IMAD R20, R24, 0x6000, R29 ;  /* 0x0000600018147824 */ /* 0x009fe200078e021d */
[----:B------:R-:W-:Y:S01]  /*d1d0*/  LOP3.LUT P3, RZ, R23, 0x4, RZ, 0xc0, !PT ;  /* 0x0000000417ff7812 */ /* 0x000fe2000786c0ff */
[----:B------:R-:W-:Y:S01]  /*d1e0*/  IMAD R7, R5, UR5, R2 ;  /* 0x0000000505077c24 */ /* 0x000fe2000f8e0202 */
        /* <DEDUP_REMOVED lines=18> */
[----:B------:R-:W0:Y:S01]  /*d310*/  SHFL.IDX PT, R14, R17, RZ, 0x181f ;  /* 0x00181fff110e7589 */ /* 0x000e2200000e0000 */
[----:B------:R-:W-:-:S03]  /*d320*/  IMAD R20, R20, 0x2, R22 ;  /* 0x0000000214147824 */ /* 0x000fc600078e0216 */
[----:B------:R-:W3:Y:S04]  /*d330*/  SHFL.IDX PT, R3, R25, RZ, 0x181f ;  /* 0x00181fff19037589 */ /* 0x000ee800000e0000 */
[----:B------:R-:W-:Y:S04]  /*d340*/  SHFL.IDX PT, R4, R25, 0x1, 0x181f ;  /* 0x00381f0019047f89 */ /* 0x000fe800000e0000 */
[----:B------:R-:W-:Y:S04]  /*d350*/  SHFL.IDX PT, R8, R17, 0x2, 0x181f ;  /* 0x00581f0011087f89 */ /* 0x000fe800000e0000 */
[----:B------:R-:W-:Y:S01]  /*d360*/  SHFL.IDX PT, R5, R25, 0x3, 0x181f ;  /* 0x00781f0019057f89 */ /* 0x000fe200000e0000 */
[----:B0-----:R-:W-:-:S03]  /*d370*/  IADD3 R2, P0, R14, R0, RZ ;  /* 0x000000000e027210 */ /* 0x001fc60007f1e0ff */
[----:B------:R-:W0:Y:S02]  /*d380*/  SHFL.IDX PT, R14, R17, 0x1, 0x181f ;  /* 0x00381f00110e7f89 */ /* 0x000e2400000e0000 */
[----:B---3--:R-:W-:-:S05]  /*d390*/  IMAD.X R3, RZ, RZ, R3, P0 ;  /* 0x000000ffff037224 */ /* 0x008fca00000e0603 */
[----:B------:R-:W-:Y:S04]  /*d3a0*/  LDGSTS.E.BYPASS.LTC128B.128 [R20+0x400], desc[UR50][R2.64], !P5 ;  /* 0x0040000002147fae */ /* 0x000fe8000e901d72 */
[----:B------:R-:W-:Y:S04]  /*d3b0*/  LDGSTS.E.BYPASS.LTC128B.128 [R20+0x3400], desc[UR50][R2.64+0x80], !P4 ;  /* 0x0340008002147fae */ /* 0x000fe8000e101d72 */
[----:B------:R-:W-:Y:S04]  /*d3c0*/  LDGSTS.E.BYPASS.LTC128B.128 [R20+0x6400], desc[UR50][R2.64+0x100], !P3 ;  /* 0x0640010002147fae */ /* 0x000fe8000d901d72 */
[----:B------:R3:W-:Y:S01]  /*d3d0*/  LDGSTS.E.BYPASS.LTC128B.128 [R20+0x9400], desc[UR50][R2.64+0x180], !P1 ;  /* 0x0940018002147fae */ /* 0x0007e2000c901d72 */
[----:B0-----:R-:W-:-:S03]  /*d3e0*/  IADD3 R6, P0, R14, R0, RZ ;  /* 0x000000000e067210 */ /* 0x001fc60007f1e0ff */
[----:B------:R-:W-:Y:S02]  /*d3f0*/  SHFL.IDX PT, R14, R17, 0x3, 0x181f ;  /* 0x00781f00110e7f89 */ /* 0x000fe400000e0000 */
[----:B------:R-:W-:Y:S01]  /*d400*/  IMAD.X R7, RZ, RZ, R4, P0 ;  /* 0x000000ffff077224 */ /* 0x000fe200000e0604 */
[-C--:B------:R-:W-:Y:S01]  /*d410*/  IADD3 R8, P0, R8, R0.reuse, RZ ;  /* 0x0000000008087210 */ /* 0x080fe20007f1e0ff */
[----:B------:R-:W0:Y:S04]  /*d420*/  SHFL.IDX PT, R4, R25, 0x2, 0x181f ;  /* 0x00581f0019047f89 */ /* 0x000e2800000e0000 */
[----:B---3--:R-:W-:Y:S04]  /*d430*/  SHFL.IDX PT, R3, R25, 0x4, 0x181f ;  /* 0x00981f0019037f89 */ /* 0x008fe800000e0000 */
[----:B------:R3:W-:Y:S04]  /*d440*/  LDGSTS.E.BYPASS.LTC128B.128 [R20+0xc00], desc[UR50][R6.64], !P5 ;  /* 0x00c0000006147fae */ /* 0x0007e8000e901d72 */
[----:B------:R3:W-:Y:S04]  /*d450*/  LDGSTS.E.BYPASS.LTC128B.128 [R20+0x3c00], desc[UR50][R6.64+0x80], !P4 ;  /* 0x03c0008006147fae */ /* 0x0007e8000e101d72 */
[----:B------:R3:W-:Y:S04]  /*d460*/  LDGSTS.E.BYPASS.LTC128B.128 [R20+0x6c00], desc[UR50][R6.64+0x100], !P3 ;  /* 0x06c0010006147fae */ /* 0x0007e8000d901d72 */
[----:B------:R3:W-:Y:S01]  /*d470*/  LDGSTS.E.BYPASS.LTC128B.128 [R20+0x9c00], desc[UR50][R6.64+0x180], !P1 ;  /* 0x09c0018006147fae */ /* 0x0007e2000c901d72 */
[----:B0-----:R-:W-:Y:S01]  /*d480*/  IMAD.X R9, RZ, RZ, R4, P0 ;  /* 0x000000ffff097224 */ /* 0x001fe200000e0604 */
[----:B------:R-:W-:-:S02]  /*d490*/  IADD3 R4, P0, R14, R0, RZ ;  /* 0x000000000e047210 */ /* 0x000fc40007f1e0ff */
[----:B------:R-:W-:Y:S04]  /*d4a0*/  SHFL.IDX PT, R25, R25, 0x5, 0x181f ;  /* 0x00b81f0019197f89 */ /* 0x000fe800000e0000 */
[----:B------:R-:W0:Y:S01]  /*d4b0*/  SHFL.IDX PT, R14, R17, 0x4, 0x181f ;  /* 0x00981f00110e7f89 */ /* 0x000e2200000e0000 */
[----:B------:R-:W-:-:S03]  /*d4c0*/  IMAD.X R5, RZ, RZ, R5, P0 ;  /* 0x000000ffff057224 */ /* 0x000fc600000e0605 */
[----:B------:R3:W-:Y:S04]  /*d4d0*/  LDGSTS.E.BYPASS.LTC128B.128 [R20+0x1400], desc[UR50][R8.64], !P5 ;  /* 0x0140000008147fae */ /* 0x0007e8000e901d72 */
[----:B------:R3:W-:Y:S04]  /*d4e0*/  LDGSTS.E.BYPASS.LTC128B.128 [R20+0x4400], desc[UR50][R8.64+0x80], !P4 ;  /* 0x0440008008147fae */ /* 0x0007e8000e101d72 */
[----:B------:R3:W-:Y:S04]  /*d4f0*/  LDGSTS.E.BYPASS.LTC128B.128 [R20+0x7400], desc[UR50][R8.64+0x100], !P3 ;  /* 0x0740010008147fae */ /* 0x0007e8000d901d72 */
[----:B------:R3:W-:Y:S04]  /*d500*/  LDGSTS.E.BYPASS.LTC128B.128 [R20+0xa400], desc[UR50][R8.64+0x180], !P1 ;  /* 0x0a40018008147fae */ /* 0x0007e8000c901d72 */
[----:B------:R3:W-:Y:S01]  /*d510*/  LDGSTS.E.BYPASS.LTC128B.128 [R20+0x1c00], desc[UR50][R4.64], !P5 ;  /* 0x01c0000004147fae */ /* 0x0007e2000e901d72 */
[----:B0-----:R-:W-:-:S03]  /*d520*/  IADD3 R2, P0, R14, R0, RZ ;  /* 0x000000000e027210 */ /* 0x001fc60007f1e0ff */
[----:B------:R3:W-:Y:S02]  /*d530*/  LDGSTS.E.BYPASS.LTC128B.128 [R20+0x4c00], desc[UR50][R4.64+0x80], !P4 ;  /* 0x04c0008004147fae */ /* 0x0007e4000e101d72 */
[----:B------:R-:W-:Y:S02]  /*d540*/  IMAD.X R3, RZ, RZ, R3, P0 ;  /* 0x000000ffff037224 */ /* 0x000fe400000e0603 */
[----:B------:R3:W-:Y:S04]  /*d550*/  LDGSTS.E.BYPASS.LTC128B.128 [R20+0x7c00], desc[UR50][R4.64+0x100], !P3 ;  /* 0x07c0010004147fae */ /* 0x0007e8000d901d72 */
[----:B------:R3:W-:Y:S04]  /*d560*/  LDGSTS.E.BYPASS.LTC128B.128 [R20+0xac00], desc[UR50][R4.64+0x180], !P1 ;  /* 0x0ac0018004147fae */ /* 0x0007e8000c901d72 */
[----:B------:R3:W-:Y:S04]  /*d570*/  LDGSTS.E.BYPASS.LTC128B.128 [R20+0x2400], desc[UR50][R2.64], !P5 ;  /* 0x0240000002147fae */ /* 0x0007e8000e901d72 */
[----:B------:R3:W-:Y:S04]  /*d580*/  LDGSTS.E.BYPASS.LTC128B.128 [R20+0x5400], desc[UR50][R2.64+0x80], !P4 ;  /* 0x0540008002147fae */ /* 0x0007e8000e101d72 */
[----:B------:R3:W-:Y:S04]  /*d590*/  LDGSTS.E.BYPASS.LTC128B.128 [R20+0x8400], desc[UR50][R2.64+0x100], !P3 ;  /* 0x0840010002147fae */ /* 0x0007e8000d901d72 */
[----:B------:R3:W-:Y:S04]  /*d5a0*/  LDGSTS.E.BYPASS.LTC128B.128 [R20+0xb400], desc[UR50][R2.64+0x180], !P1 ;  /* 0x0b40018002147fae */ /* 0x0007e8000c901d72 */
[----:B------:R3:W0:Y:S02]  /*d5b0*/  SHFL.IDX PT, R14, R17, 0x5, 0x181f ;  /* 0x00b81f00110e7f89 */ /* 0x00062400000e0000 */
.L_x_604:
[----:B0--3--:R-:W-:-:S04]  /*d5c0*/  IADD3 R2, P0, R14, R0, RZ ;  /* 0x000000000e027210 */ /* 0x009fc80007f1e0ff */
        /* <DEDUP_REMOVED lines=10> */
.L_x_491:
        /* <DEDUP_REMOVED lines=11> */
.L_x_492:
[----:B------:R0:W-:Y:S01]  /*d720*/  SYNCS.ARRIVE.TRANS64.A1T0 RZ, [R10+URZ+0x22850], RZ ;  /* 0x022850ff0aff79a7 */ /* 0x0001e2000810003f */
[----:B------:R-:W-:Y:S05]  /*d730*/  @P2 BRA `(.L_x_493) ;  /* 0xfffffff000942947 */ /* 0x000fea000383ffff */
.L_x_480:
[----:B------:R-:W-:Y:S05]  /*d740*/  BSYNC B0 ;  /* 0x0000000000007941 */ /* 0x000fea0003800000 */
.L_x_479:
[----:B------:R-:W3:Y:S01]  /*d750*/  S2R R2, SR_TID.X ;  /* 0x0000000000027919 */ /* 0x000ee20000002100 */
[----:B------:R-:W-:Y:S01]  /*d760*/  VIADD R24, R24, 0x1 ;  /* 0x0000000118187836 */ /* 0x000fe20000000000 */
[----:B------:R-:W-:Y:S04]  /*d770*/  BSSY B0, `(.L_x_494) ;  /* 0x0000012000007945 */ /* 0x000fe80003800000 */
[----:B------:R-:W-:-:S04]  /*d780*/  ISETP.NE.AND P0, PT, R24, 0x2, PT ;  /* 0x000000021800780c */ /* 0x000fc80003f05270 */
[----:B------:R-:W-:Y:S02]  /*d790*/  SEL R5, RZ, 0x1, P0 ;  /* 0x00000001ff057807 */ /* 0x000fe40000000000 */
[----:B---3--:R-:W-:-:S04]  /*d7a0*/  LOP3.LUT R2, R2, 0x7f, RZ, 0xc0, !PT ;  /* 0x0000007f02027812 */ /* 0x008fc800078ec0ff */
[----:B------:R-:W-:-:S13]  /*d7b0*/  ISETP.NE.AND P1, PT, R2, RZ, PT ;  /* 0x000000ff0200720c */ /* 0x000fda0003f25270 */
[----:B------:R-:W-:Y:S05]  /*d7c0*/  @P1 BRA `(.L_x_495) ;  /* 0x0000000000301947 */ /* 0x000fea0003800000 */
[----:B------:R-:W3:Y:S01]  /*d7d0*/  S2R R7, SR_LANEID ;  /* 0x0000000000077919 */ /* 0x000ee20000000000 */
[----:B------:R-:W-:Y:S01]  /*d7e0*/  VOTEU.ANY UR4, UPT, PT ;  /* 0x0000000000047886 */ /* 0x000fe200038e0100 */
[----:B------:R-:W4:Y:S01]  /*d7f0*/  LDC.64 R2, c[0x0][0xc60] ;  /* 0x00031800ff027b82 */ /* 0x000f220000000a00 */
[----:B------:R-:W3:Y:S02]  /*d800*/  FLO.U32 R0, UR4 ;  /* 0x0000000400007d00 */ /* 0x000ee400080e0000 */
[----:B---3--:R-:W-:-:S06]  /*d810*/  ISETP.EQ.U32.AND P1, PT, R0, R7, PT ;  /* 0x000000070000720c */ /* 0x008fcc0003f22070 */
[----:B------:R-:W4:Y:S07]  /*d820*/  POPC R7, UR4 ;  /* 0x0000000400077d09 */ /* 0x000f2e0008000000 */
[----:B----4-:R-:W3:Y:S01]  /*d830*/  @P1 ATOMG.E.ADD.STRONG.GPU PT, R3, desc[UR50][R2.64], R7 ;  /* 0x00000007020319a8 */ /* 0x010ee200081ee1f2 */
[----:B------:R-:W4:Y:S02]  /*d840*/  S2R R4, SR_LTMASK ;  /* 0x0000000000047919 */ /* 0x000f240000003900 */
[----:B----4-:R-:W-:-:S04]  /*d850*/  LOP3.LUT R4, R4, UR4, RZ, 0xc0, !PT ;  /* 0x0000000404047c12 */ /* 0x010fc8000f8ec0ff */
[----:B------:R-:W4:Y:S01]  /*d860*/  POPC R9, R4 ;  /* 0x0000000400097309 */ /* 0x000f220000000000 */
[----:B---3--:R-:W4:Y:S02]  /*d870*/  SHFL.IDX PT, R0, R3, R0, 0x1f ;  /* 0x00001f0003007589 */ /* 0x008f2400000e0000 */
[----:B----4-:R-:W-:-:S07]  /*d880*/  IADD3 R16, R0, UR38, R9 ;  /* 0x0000002600107c10 */ /* 0x010fce000fffe009 */
.L_x_495:
[----:B------:R-:W-:Y:S05]  /*d890*/  BSYNC B0 ;  /* 0x0000000000007941 */ /* 0x000fea0003800000 */
.L_x_494:
[----:B------:R-:W-:Y:S02]  /*d8a0*/  SEL R24, R24, RZ, P0 ;  /* 0x000000ff18187207 */ /* 0x000fe40000000000 */
[----:B------:R-:W-:-:S07]  /*d8b0*/  LOP3.LUT R26, R26, R5, RZ, 0x3c, !PT ;  /* 0x000000051a1a7212 */ /* 0x000fce00078e3cff */
.L_x_454:
[----:B------:R-:W-:Y:S05]  /*d8c0*/  BSYNC B7 ;  /* 0x0000000000077941 */ /* 0x000fea0003800000 */
.L_x_452:
[----:B------:R-:W-:-:S13]  /*d8d0*/  LOP3.LUT P0, RZ, R23, 0x200, RZ, 0xc0, !PT ;  /* 0x0000020017ff7812 */ /* 0x000fda000780c0ff */
[----:B------:R-:W-:Y:S05]  /*d8e0*/  @!P0 BRA `(.L_x_496) ;  /* 0x0000000000248947 */ /* 0x000fea0003800000 */
[----:B------:R-:W-:Y:S05]  /*d8f0*/  WARPSYNC.ALL ;  /* 0x0000000000007948 */ /* 0x000fea0003800000 */
[----:B------:R-:W3:Y:S08]  /*d900*/  S2UR UR5, SR_CgaCtaId ;  /* 0x00000000000579c3 */ /* 0x000ef00000008800 */
[----:B------:R-:W-:Y:S06]  /*d910*/  BAR.SYNC.DEFER_BLOCKING 0x5, 0x180 ;  /* 0x0146000000007b1d */ /* 0x000fec0000010000 */
[----:B------:R-:W-:-:S02]  /*d920*/  UMOV UR4, 0x400 ;  /* 0x0000040000047882 */ /* 0x000fc40000000000 */
[----:B---3--:R-:W-:-:S06]  /*d930*/  ULEA UR4, UR5, UR4, 0x18 ;  /* 0x0000000405047291 */ /* 0x008fcc000f8ec03f */
[----:B------:R-:W-:-:S05]  /*d940*/  IMAD.U32 R22, RZ, RZ, UR4 ;  /* 0x00000004ff167e24 */ /* 0x000fca000f8e00ff */
[----:B------:R3:W4:Y:S01]  /*d950*/  LDS.128 R16, [R22+0x228d0] ;  /* 0x0228d00016107984 */ /* 0x0007220000000c00 */
[----:B------:R-:W-:Y:S06]  /*d960*/  BAR.ARV 0x4, 0x180 ;  /* 0x0106000000007b1d */ /* 0x000fec0000002000 */
[----:B------:R-:W-:Y:S05]  /*d970*/  BRA `(.L_x_497) ;  /* 0x0000000800407947 */ /* 0x000fea0003800000 */
.L_x_496:
[----:B------:R-:W3:Y:S01]  /*d980*/  S2R R0, SR_TID.X ;  /* 0x0000000000007919 */ /* 0x000ee20000002100 */
[----:B------:R-:W-:Y:S01]  /*d990*/  UMOV UR4, 0xffffffff ;  /* 0xffffffff00047882 */ /* 0x000fe20000000000 */
[----:B---3--:R-:W-:-:S04]  /*d9a0*/  LOP3.LUT R8, R0, 0x1f, RZ, 0xc0, !PT ;  /* 0x0000001f00087812 */ /* 0x008fc800078ec0ff */
[----:B------:R-:W-:Y:S01]  /*d9b0*/  ISETP.NE.AND P0, PT, R8, 0x1f, PT ;  /* 0x0000001f0800780c */ /* 0x000fe20003f05270 */
[----:B------:R-:W-:-:S12]  /*d9c0*/  BRA.DIV UR4, `(.L_x_498) ;  /* 0x0000003a04887947 */ /* 0x000fd8000b800000 */
[----:B------:R-:W-:Y:S01]  /*d9d0*/  IMAD.IADD R5, R19, 0x1, R8 ;  /* 0x0000000113057824 */ /* 0x000fe200078e0208 */
[----:B------:R-:W-:-:S04]  /*d9e0*/  ULDC UR4, c[0x0][0xc3c] ;  /* 0x00030f0000047ab9 */ /* 0x000fc80000000800 */
[----:B------:R-:W-:-:S13]  /*d9f0*/  ISETP.GE.OR P1, PT, R5, UR4, !P0 ;  /* 0x0000000405007c0c */ /* 0x000fda000c726670 */
[----:B------:R-:W3:Y:S02]  /*da00*/  @!P1 LDC.64 R2, c[0x0][0xc80] ;  /* 0x00032000ff029b82 */ /* 0x000ee40000000a00 */
[----:B---3--:R-:W-:-:S06]  /*da10*/  @!P1 IMAD.WIDE R2, R5, 0x4, R2 ;  /* 0x0000000405029825 */ /* 0x008fcc00078e0202 */
[----:B------:R-:W3:Y:S01]  /*da20*/  @!P1 LDG.E R2, desc[UR50][R2.64] ;  /* 0x0000003202029981 */ /* 0x000ee2000c1e1900 */
[----:B------:R-:W-:Y:S01]  /*da30*/  IMAD.MOV.U32 R4, RZ, RZ, RZ ;  /* 0x000000ffff047224 */ /* 0x000fe200078e00ff */
[C---:B------:R-:W-:Y:S02]  /*da40*/  ISETP.GE.U32.AND P2, PT, R8.reuse, 0x2, PT ;  /* 0x000000020800780c */ /* 0x040fe40003f46070 */
[C---:B------:R-:W-:Y:S01]  /*da50*/  ISETP.GE.U32.AND P3, PT, R8.reuse, 0x4, PT ;  /* 0x000000040800780c */ /* 0x040fe20003f66070 */
[----:B------:R-:W-:Y:S01]  /*da60*/  SHFL.IDX PT, R0, R16, 0x1, 0x1f ;  /* 0x00201f0010007f89 */ /* 0x000fe200000e0000 */
[C---:B------:R-:W-:Y:S02]  /*da70*/  ISETP.GE.U32.AND P4, PT, R8.reuse, 0x8, PT ;  /* 0x000000080800780c */ /* 0x040fe40003f86070 */
[C---:B------:R-:W-:Y:S01]  /*da80*/  ISETP.GE.U32.AND P5, PT, R8.reuse, 0x10, PT ;  /* 0x000000100800780c */ /* 0x040fe20003fa6070 */
[----:B---3--:R-:W-:Y:S01]  /*da90*/  @!P1 IMAD.MOV.U32 R4, RZ, RZ, R2 ;  /* 0x000000ffff049224 */ /* 0x008fe200078e0002 */
[----:B------:R-:W-:-:S04]  /*daa0*/  ISETP.NE.AND P1, PT, R8, RZ, PT ;  /* 0x000000ff0800720c */ /* 0x000fc80003f25270 */
[----:B------:R-:W3:Y:S02]  /*dab0*/  SHFL.UP PT, R14, R4, 0x1, RZ ;  /* 0x04200000040e7989 */ /* 0x000ee400000e00ff */
[----:B---3--:R-:W-:-:S05]  /*dac0*/  SEL R5, R14, RZ, P1 ;  /* 0x000000ff0e057207 */ /* 0x008fca0000800000 */
[----:B------:R-:W-:Y:S02]  /*dad0*/  IMAD.IADD R6, R4, 0x1, R5 ;  /* 0x0000000104067824 */ /* 0x000fe400078e0205 */
[----:B------:R-:W-:Y:S04]  /*dae0*/  SHFL.IDX PT, R5, R16, RZ, 0x1f ;  /* 0x00001fff10057589 */ /* 0x000fe800000e0000 */
[----:B------:R-:W3:Y:S02]  /*daf0*/  SHFL.UP PT, R14, R6, 0x2, RZ ;  /* 0x04400000060e7989 */ /* 0x000ee400000e00ff */
[----:B---3--:R-:W-:-:S05]  /*db00*/  SEL R7, R14, RZ, P2 ;  /* 0x000000ff0e077207 */ /* 0x008fca0001000000 */
[----:B------:R-:W-:-:S05]  /*db10*/  IMAD.IADD R7, R6, 0x1, R7 ;  /* 0x0000000106077824 */ /* 0x000fca00078e0207 */
[----:B------:R-:W3:Y:S02]  /*db20*/  SHFL.UP PT, R14, R7, 0x4, RZ ;  /* 0x04800000070e7989 */ /* 0x000ee400000e00ff */
[----:B---3--:R-:W-:-:S05]  /*db30*/  SEL R2, R14, RZ, P3 ;  /* 0x000000ff0e027207 */ /* 0x008fca0001800000 */
[----:B------:R-:W-:-:S05]  /*db40*/  IMAD.IADD R2, R7, 0x1, R2 ;  /* 0x0000000107027824 */ /* 0x000fca00078e0202 */
[----:B------:R-:W3:Y:S02]  /*db50*/  SHFL.UP PT, R14, R2, 0x8, RZ ;  /* 0x05000000020e7989 */ /* 0x000ee400000e00ff */
[----:B---3--:R-:W-:-:S04]  /*db60*/  SEL R3, R14, RZ, P4 ;  /* 0x000000ff0e037207 */ /* 0x008fc80002000000 */
[----:B------:R-:W-:-:S05]  /*db70*/  IADD3 R3, R2, R3, RZ ;  /* 0x0000000302037210 */ /* 0x000fca0007ffe0ff */
[----:B------:R-:W3:Y:S02]  /*db80*/  SHFL.UP PT, R14, R3, 0x10, RZ ;  /* 0x06000000030e7989 */ /* 0x000ee400000e00ff */
[----:B---3--:R-:W-:-:S05]  /*db90*/  SEL R6, R14, RZ, P5 ;  /* 0x000000ff0e067207 */ /* 0x008fca0002800000 */
[----:B------:R-:W-:-:S05]  /*dba0*/  IMAD.IADD R6, R3, 0x1, R6 ;  /* 0x0000000103067824 */ /* 0x000fca00078e0206 */
[----:B------:R3:W4:Y:S02]  /*dbb0*/  SHFL.IDX PT, R14, R6, 0x1f, 0x1f ;  /* 0x03e01f00060e7f89 */ /* 0x00072400000e0000 */
.L_x_614:
[----:B------:R-:W-:Y:S02]  /*dbc0*/  ULDC UR4, c[0x0][0xc38] ;  /* 0x00030e0000047ab9 */ /* 0x000fe40000000800 */
[----:B------:R-:W-:-:S04]  /*dbd0*/  IMAD.U32 R7, RZ, RZ, UR4 ;  /* 0x00000004ff077e24 */ /* 0x000fc8000f8e00ff */
[----:B----4-:R-:W-:-:S04]  /*dbe0*/  IMAD R3, R14, R7, RZ ;  /* 0x000000070e037224 */ /* 0x010fc800078e02ff */
[----:B------:R-:W-:-:S05]  /*dbf0*/  IMAD.IADD R8, R0, 0x1, R3 ;  /* 0x0000000100087824 */ /* 0x000fca00078e0203 */
[----:B------:R-:W-:-:S13]  /*dc00*/  ISETP.GT.AND P6, PT, R8, R5, PT ;  /* 0x000000050800720c */ /* 0x000fda0003fc4270 */
[----:B------:R-:W-:Y:S05]  /*dc10*/  @P6 BRA `(.L_x_499) ;  /* 0x00000000009c6947 */ /* 0x000fea0003800000 */
.L_x_504:
[----:B------:R-:W4:Y:S01]  /*dc20*/  LDC R0, c[0x0][0xc3c] ;  /* 0x00030f00ff007b82 */ /* 0x000f220000000800 */
[----:B------:R-:W-:-:S05]  /*dc30*/  VIADD R19, R19, 0x1f ;  /* 0x0000001f13137836 */ /* 0x000fca0000000000 */
[----:B----4-:R-:W-:-:S13]  /*dc40*/  ISETP.GE.AND P6, PT, R19, R0, PT ;  /* 0x000000001300720c */ /* 0x010fda0003fc6270 */
[----:B0-----:R-:W-:Y:S05]  /*dc50*/  @P6 BRA `(.L_x_500) ;  /* 0x0000000400446947 */ /* 0x001fea0003800000 */
[----:B------:R-:W4:Y:S01]  /*dc60*/  S2R R2, SR_TID.X ;  /* 0x0000000000027919 */ /* 0x000f220000002100 */
[----:B------:R-:W-:Y:S01]  /*dc70*/  BSSY B0, `(.L_x_501) ;  /* 0x0000009000007945 */ /* 0x000fe20003800000 */
[----:B------:R-:W-:Y:S01]  /*dc80*/  IMAD.MOV.U32 R4, RZ, RZ, RZ ;  /* 0x000000ffff047224 */ /* 0x000fe200078e00ff */
[----:B----4-:R-:W-:-:S05]  /*dc90*/  LOP3.LUT R2, R2, 0x1f, RZ, 0xc0, !PT ;  /* 0x0000001f02027812 */ /* 0x010fca00078ec0ff */
[----:B------:R-:W-:-:S05]  /*dca0*/  IMAD.IADD R7, R19, 0x1, R2 ;  /* 0x0000000113077824 */ /* 0x000fca00078e0202 */
[----:B------:R-:W-:-:S13]  /*dcb0*/  ISETP.GE.OR P6, PT, R7, R0, !P0 ;  /* 0x000000000700720c */ /* 0x000fda00047c6670 */
[----:B------:R-:W-:Y:S05]  /*dcc0*/  @P6 BRA `(.L_x_502) ;  /* 0x00000000000c6947 */ /* 0x000fea0003800000 */
[----:B------:R-:W4:Y:S02]  /*dcd0*/  LDC.64 R2, c[0x0][0xc80] ;  /* 0x00032000ff027b82 */ /* 0x000f240000000a00 */
[----:B----4-:R-:W-:-:S05]  /*dce0*/  IMAD.WIDE R2, R7, 0x4, R2 ;  /* 0x0000000407027825 */ /* 0x010fca00078e0202 */
[----:B------:R4:W5:Y:S02]  /*dcf0*/  LDG.E R4, desc[UR50][R2.64] ;  /* 0x0000003202047981 */ /* 0x000964000c1e1900 */
.L_x_502:
[----:B------:R-:W-:Y:S05]  /*dd00*/  BSYNC B0 ;  /* 0x0000000000007941 */ /* 0x000fea0003800000 */
.L_x_501:
[----:B------:R-:W-:-:S03]  /*dd10*/  UMOV UR4, 0xffffffff ;  /* 0xffffffff00047882 */ /* 0x000fc60000000000 */
[----:B------:R-:W-:Y:S05]  /*dd20*/  BRA.DIV UR4, `(.L_x_503) ;  /* 0x0000003a04d47947 */ /* 0x000fea000b800000 */
[----:B-----5:R-:W0:Y:S02]  /*dd30*/  SHFL.UP PT, R14, R4, 0x1, RZ ;  /* 0x04200000040e7989 */ /* 0x020e2400000e00ff */
[----:B0-----:R-:W-:-:S05]  /*dd40*/  SEL R13, R14, RZ, P1 ;  /* 0x000000ff0e0d7207 */ /* 0x001fca0000800000 */
[----:B------:R-:W-:-:S05]  /*dd50*/  IMAD.IADD R13, R4, 0x1, R13 ;  /* 0x00000001040d7824 */ /* 0x000fca00078e020d */
[----:B------:R-:W0:Y:S02]  /*dd60*/  SHFL.UP PT, R14, R13, 0x2, RZ ;  /* 0x044000000d0e7989 */ /* 0x000e2400000e00ff */
[----:B0-----:R-:W-:-:S05]  /*dd70*/  SEL R0, R14, RZ, P2 ;  /* 0x000000ff0e007207 */ /* 0x001fca0001000000 */
[----:B------:R-:W-:-:S05]  /*dd80*/  IMAD.IADD R0, R13, 0x1, R0 ;  /* 0x000000010d007824 */ /* 0x000fca00078e0200 */
[----:B------:R-:W4:Y:S02]  /*dd90*/  SHFL.UP PT, R14, R0, 0x4, RZ ;  /* 0x04800000000e7989 */ /* 0x000f2400000e00ff */
[----:B----4-:R-:W-:-:S05]  /*dda0*/  SEL R3, R14, RZ, P3 ;  /* 0x000000ff0e037207 */ /* 0x010fca0001800000 */
[----:B------:R-:W-:-:S05]  /*ddb0*/  IMAD.IADD R2, R0, 0x1, R3 ;  /* 0x0000000100027824 */ /* 0x000fca00078e0203 */
[----:B------:R-:W0:Y:S02]  /*ddc0*/  SHFL.UP PT, R14, R2, 0x8, RZ ;  /* 0x05000000020e7989 */ /* 0x000e2400000e00ff */
[----:B0-----:R-:W-:-:S04]  /*ddd0*/  SEL R3, R14, RZ, P4 ;  /* 0x000000ff0e037207 */ /* 0x001fc80002000000 */
[----:B------:R-:W-:-:S05]  /*dde0*/  IADD3 R3, R2, R3, RZ ;  /* 0x0000000302037210 */ /* 0x000fca0007ffe0ff */
[----:B------:R-:W3:Y:S02]  /*ddf0*/  SHFL.UP PT, R14, R3, 0x10, RZ ;  /* 0x06000000030e7989 */ /* 0x000ee400000e00ff */
[----:B---3--:R-:W-:-:S05]  /*de00*/  SEL R6, R14, RZ, P5 ;  /* 0x000000ff0e067207 */ /* 0x008fca0002800000 */
[----:B------:R-:W-:-:S05]  /*de10*/  IMAD.IADD R6, R3, 0x1, R6 ;  /* 0x0000000103067824 */ /* 0x000fca00078e0206 */
[----:B------:R0:W3:Y:S02]  /*de20*/  SHFL.IDX PT, R14, R6, 0x1f, 0x1f ;  /* 0x03e01f00060e7f89 */ /* 0x0000e400000e0000 */
.L_x_622:
[----:B------:R-:W-:Y:S02]  /*de30*/  ULDC UR4, c[0x0][0xc38] ;  /* 0x00030e0000047ab9 */ /* 0x000fe40000000800 */
[----:B------:R-:W-:-:S04]  /*de40*/  IMAD.U32 R7, RZ, RZ, UR4 ;  /* 0x00000004ff077e24 */ /* 0x000fc8000f8e00ff */
[----:B---3--:R-:W-:-:S04]  /*de50*/  IMAD R3, R14, R7, RZ ;  /* 0x000000070e037224 */ /* 0x008fc800078e02ff */
[----:B------:R-:W-:-:S05]  /*de60*/  IMAD.IADD R8, R3, 0x1, R8 ;  /* 0x0000000103087824 */ /* 0x000fca00078e0208 */
[----:B------:R-:W-:-:S13]  /*de70*/  ISETP.GT.AND P6, PT, R8, R5, PT ;  /* 0x000000050800720c */ /* 0x000fda0003fc4270 */
[----:B------:R-:W-:Y:S05]  /*de80*/  @!P6 BRA `(.L_x_504) ;  /* 0xfffffffc0064e947 */ /* 0x000fea000383ffff */
.L_x_499:
[----:B------:R-:W-:Y:S01]  /*de90*/  IMAD.IADD R8, R8, 0x1, -R3 ;  /* 0x0000000108087824 */ /* 0x000fe200078e0a03 */
[----:B------:R-:W-:-:S03]  /*dea0*/  UMOV UR4, 0xffffffff ;  /* 0xffffffff00047882 */ /* 0x000fc60000000000 */
[----:B------:R-:W-:-:S05]  /*deb0*/  IMAD R0, R6, R7, R8 ;  /* 0x0000000706007224 */ /* 0x000fca00078e0208 */
[----:B------:R-:W-:Y:S01]  /*dec0*/  ISETP.GT.AND P6, PT, R0, R5, PT ;  /* 0x000000050000720c */ /* 0x000fe20003fc4270 */
[----:B------:R-:W-:-:S12]  /*ded0*/  BRA.DIV UR4, `(.L_x_505) ;  /* 0x0000003e04247947 */ /* 0x000fd8000b800000 */
[----:B------:R-:W-:-:S04]  /*dee0*/  VOTE.ANY R2, PT, !P6 ;  /* 0x0000000000027806 */ /* 0x000fc800070e0100 */
[----:B------:R-:W4:Y:S02]  /*def0*/  POPC R0, R2 ;  /* 0x0000000200007309 */ /* 0x000f240000000000 */
[----:B----4-:R4:W0:Y:S02]  /*df00*/  SHFL.IDX PT, R4, R4, R0, 0x1f ;  /* 0x00001f0004047589 */ /* 0x01082400000e0000 */
.L_x_626:
[----:B------:R-:W-:Y:S01]  /*df10*/  ISETP.NE.AND P0, PT, R2, RZ, PT ;  /* 0x000000ff0200720c */ /* 0x000fe20003f05270 */
[----:B------:R-:W-:-:S12]  /*df20*/  IMAD.MOV.U32 R14, RZ, RZ, RZ ;  /* 0x000000ffff0e7224 */ /* 0x000fd800078e00ff */
[----:B------:R-:W-:Y:S05]  /*df30*/  @!P0 BRA `(.L_x_506) ;  /* 0x0000000000108947 */ /* 0x000fea0003800000 */
[----:B------:R-:W-:Y:S01]  /*df40*/  UMOV UR4, 0xffffffff ;  /* 0xffffffff00047882 */ /* 0x000fe20000000000 */
[----:B------:R-:W-:Y:S02]  /*df50*/  VIADD R12, R0, 0xffffffff ;  /* 0xffffffff000c7836 */ /* 0x000fe40000000000 */
[----:B------:R-:W-:Y:S05]  /*df60*/  BRA.DIV UR4, `(.L_x_507) ;  /* 0x0000003e04487947 */ /* 0x000fea000b800000 */
[----:B------:R0:W0:Y:S02]  /*df70*/  SHFL.IDX PT, R14, R6, R12, 0x1f ;  /* 0x00001f0c060e7589 */ /* 0x00002400000e0000 */
.L_x_506:
[----:B0--3--:R-:W-:Y:S01]  /*df80*/  IABS R6, R4 ;  /* 0x0000000400067213 */ /* 0x009fe20000000000 */
[----:B------:R-:W-:Y:S02]  /*df90*/  IMAD R16, R14, R7, R8 ;  /* 0x000000070e107224 */ /* 0x000fe400078e0208 */
[----:B------:R-:W-:Y:S01]  /*dfa0*/  IMAD.IADD R19, R0, 0x1, R19 ;  /* 0x0000000100137824 */ /* 0x000fe200078e0213 */
[----:B------:R-:W0:Y:S08]  /*dfb0*/  I2F.RP R9, R6 ;  /* 0x0000000600097306 */ /* 0x000e300000209400 */
[----:B0-----:R-:W0:Y:S02]  /*dfc0*/  MUFU.RCP R9, R9 ;  /* 0x0000000900097308 */ /* 0x001e240000001000 */
[----:B0-----:R-:W-:-:S06]  /*dfd0*/  VIADD R2, R9, 0xffffffe ;  /* 0x0ffffffe09027836 */ /* 0x001fcc0000000000 */
[----:B------:R0:W3:Y:S02]  /*dfe0*/  F2I.FTZ.U32.TRUNC.NTZ R3, R2 ;  /* 0x0000000200037305 */ /* 0x0000e4000021f000 */
[----:B0-----:R-:W-:Y:S02]  /*dff0*/  IMAD.MOV.U32 R2, RZ, RZ, RZ ;  /* 0x000000ffff027224 */ /* 0x001fe400078e00ff */
[----:B---3--:R-:W-:-:S04]  /*e000*/  IMAD.MOV R7, RZ, RZ, -R3 ;  /* 0x000000ffff077224 */ /* 0x008fc800078e0a03 */
[----:B------:R-:W-:-:S04]  /*e010*/  IMAD R7, R7, R6, RZ ;  /* 0x0000000607077224 */ /* 0x000fc800078e02ff */
[----:B------:R-:W-:Y:S01]  /*e020*/  IMAD.HI.U32 R3, R3, R7, R2 ;  /* 0x0000000703037227 */ /* 0x000fe200078e0002 */
[----:B------:R-:W-:Y:S02]  /*e030*/  IADD3 R7, R5, -R16, RZ ;  /* 0x8000001005077210 */ /* 0x000fe40007ffe0ff */
[----:B------:R-:W-:Y:S02]  /*e040*/  IABS R5, R4 ;  /* 0x0000000400057213 */ /* 0x000fe40000000000 */
[----:B------:R-:W-:-:S03]  /*e050*/  IABS R2, R7 ;  /* 0x0000000700027213 */ /* 0x000fc60000000000 */
[----:B------:R-:W-:Y:S02]  /*e060*/  IMAD.MOV R5, RZ, RZ, -R5 ;  /* 0x000000ffff057224 */ /* 0x000fe400078e0a05 */
[----:B------:R-:W-:-:S04]  /*e070*/  IMAD.HI.U32 R3, R3, R2, RZ ;  /* 0x0000000203037227 */ /* 0x000fc800078e00ff */
[----:B------:R-:W-:Y:S01]  /*e080*/  IMAD R5, R3, R5, R2 ;  /* 0x0000000503057224 */ /* 0x000fe200078e0202 */
[----:B------:R-:W-:-:S04]  /*e090*/  LOP3.LUT R2, R7, R4, RZ, 0x3c, !PT ;  /* 0x0000000407027212 */ /* 0x000fc800078e3cff */
[----:B------:R-:W-:Y:S02]  /*e0a0*/  ISETP.GT.U32.AND P1, PT, R6, R5, PT ;  /* 0x000000050600720c */ /* 0x000fe40003f24070 */
[----:B------:R-:W-:-:S11]  /*e0b0*/  ISETP.GE.AND P2, PT, R2, RZ, PT ;  /* 0x000000ff0200720c */ /* 0x000fd60003f46270 */
[----:B------:R-:W-:Y:S02]  /*e0c0*/  @!P1 IMAD.IADD R5, R5, 0x1, -R6 ;  /* 0x0000000105059824 */ /* 0x000fe400078e0a06 */
[----:B------:R-:W-:Y:S01]  /*e0d0*/  @!P1 VIADD R3, R3, 0x1 ;  /* 0x0000000103039836 */ /* 0x000fe20000000000 */
[----:B------:R-:W-:Y:S02]  /*e0e0*/  ISETP.NE.AND P1, PT, R4, RZ, PT ;  /* 0x000000ff0400720c */ /* 0x000fe40003f25270 */
[----:B------:R-:W-:-:S13]  /*e0f0*/  ISETP.GE.U32.AND P0, PT, R5, R6, PT ;  /* 0x000000060500720c */ /* 0x000fda0003f06070 */
[----:B------:R-:W-:-:S04]  /*e100*/  @P0 VIADD R3, R3, 0x1 ;  /* 0x0000000103030836 */ /* 0x000fc80000000000 */
[----:B------:R-:W-:Y:S01]  /*e110*/  @!P2 IMAD.MOV R3, RZ, RZ, -R3 ;  /* 0x000000ffff03a224 */ /* 0x000fe200078e0a03 */
[----:B------:R-:W-:-:S05]  /*e120*/  @!P1 LOP3.LUT R3, RZ, R4, RZ, 0x33, !PT ;  /* 0x00000004ff039212 */ /* 0x000fca00078e33ff */
[--C-:B------:R-:W-:Y:S02]  /*e130*/  IMAD.MOV R17, RZ, RZ, -R3.reuse ;  /* 0x000000ffff117224 */ /* 0x100fe400078e0a03 */
[----:B------:R-:W-:Y:S02]  /*e140*/  IMAD.MOV.U32 R18, RZ, RZ, R3 ;  /* 0x000000ffff127224 */ /* 0x000fe400078e0003 */
[----:B------:R-:W-:Y:S01]  /*e150*/  IMAD R17, R4, R17, R7 ;  /* 0x0000001104117224 */ /* 0x000fe200078e0207 */
[----:B------:R-:W-:Y:S06]  /*e160*/  BRA `(.L_x_508) ;  /* 0x00000000001c7947 */ /* 0x000fec0003800000 */
.L_x_500:
[----:B------:R-:W-:Y:S01]  /*e170*/  UMOV UR4, URZ ;  /* 0x0000003f00047c82 */ /* 0x000fe20008000000 */
[----:B------:R-:W-:Y:S01]  /*e180*/  UMOV UR5, URZ ;  /* 0x0000003f00057c82 */ /* 0x000fe20008000000 */
[----:B------:R-:W-:Y:S01]  /*e190*/  ULDC UR6, c[0x0][0xc3c] ;  /* 0x00030f0000067ab9 */ /* 0x000fe20000000800 */
[----:B------:R-:W-:Y:S01]  /*e1a0*/  IMAD.MOV.U32 R16, RZ, RZ, R5 ;  /* 0x000000ffff107224 */ /* 0x000fe200078e0005 */
[----:B------:R-:W-:Y:S01]  /*e1b0*/  MOV R17, UR4 ;  /* 0x0000000400117c02 */ /* 0x000fe20008000f00 */
[----:B------:R-:W-:Y:S02]  /*e1c0*/  IMAD.U32 R18, RZ, RZ, UR5 ;  /* 0x00000005ff127e24 */ /* 0x000fe4000f8e00ff */
[----:B------:R-:W-:-:S07]  /*e1d0*/  IMAD.U32 R19, RZ, RZ, UR6 ;  /* 0x00000006ff137e24 */ /* 0x000fce000f8e00ff */
.L_x_508:
[----:B----4-:R-:W4:Y:S01]  /*e1e0*/  S2R R0, SR_TID.X ;  /* 0x0000000000007919 */ /* 0x010f220000002100 */
[----:B------:R-:W-:Y:S05]  /*e1f0*/  WARPSYNC.ALL ;  /* 0x0000000000007948 */ /* 0x000fea0003800000 */
[----:B------:R-:W-:Y:S01]  /*e200*/  BAR.SYNC.DEFER_BLOCKING 0x4, 0x180 ;  /* 0x0106000000007b1d */ /* 0x000fe20000010000 */
[----:B----4-:R-:W-:-:S04]  /*e210*/  LOP3.LUT R0, R0, 0x1f, RZ, 0xc0, !PT ;  /* 0x0000001f00007812 */ /* 0x010fc800078ec0ff */
[----:B------:R-:W-:-:S13]  /*e220*/  ISETP.NE.AND P0, PT, R0, RZ, PT ;  /* 0x000000ff0000720c */ /* 0x000fda0003f05270 */
[----:B------:R-:W4:Y:S01]  /*e230*/  @!P0 S2R R3, SR_CgaCtaId ;  /* 0x0000000000038919 */ /* 0x000f220000008800 */
[----:B------:R-:W-:-:S04]  /*e240*/  @!P0 MOV R0, 0x400 ;  /* 0x0000040000008802 */ /* 0x000fc80000000f00 */
[----:B----4-:R-:W-:-:S05]  /*e250*/  @!P0 LEA R22, R3, R0, 0x18 ;  /* 0x0000000003168211 */ /* 0x010fca00078ec0ff */
[----:B------:R4:W-:Y:S01]  /*e260*/  @!P0 STS.128 [R22+0x228d0], R16 ;  /* 0x0228d01016008388 */ /* 0x0009e20000000c00 */
[----:B------:R-:W-:Y:S06]  /*e270*/  BAR.ARV 0x5, 0x180 ;  /* 0x0146000000007b1d */ /* 0x000fec0000002000 */
.L_x_497:
[----:B------:R-:W-:Y:S02]  /*e280*/  ULDC UR4, c[0x0][0xc3c] ;  /* 0x00030f0000047ab9 */ /* 0x000fe40000000800 */
[----:B----4-:R-:W-:-:S13]  /*e290*/  ISETP.GE.AND P0, PT, R19, UR4, PT ;  /* 0x0000000413007c0c */ /* 0x010fda000bf06270 */
[----:B------:R-:W-:Y:S05]  /*e2a0*/  @!P0 BRA `(.L_x_509) ;  /* 0xffffffbc00108947 */ /* 0x000fea000383ffff */
[----:B------:R-:W-:Y:S05]  /*e2b0*/  BSYNC B8 ;  /* 0x0000000000087941 */ /* 0x000fea0003800000 */
.L_x_448:
[----:B0-----:R-:W4:Y:S01]  /*e2c0*/  LDL.LU R0, [R1+0x24] ;  /* 0x0000240001007983 */ /* 0x001f220000300800 */
[----:B------:R-:W-:Y:S01]  /*e2d0*/  BSSY B0, `(.L_x_510) ;  /* 0x000000b000007945 */ /* 0x000fe20003800000 */
[----:B------:R-:W0:Y:S01]  /*e2e0*/  S2R R5, SR_CgaCtaId ;  /* 0x0000000000057919 */ /* 0x000e220000008800 */
[----:B----4-:R-:W-:-:S05]  /*e2f0*/  VIADD R0, R0, 0x1 ;  /* 0x0000000100007836 */ /* 0x010fca0000000000 */
[----:B------:R-:W-:-:S04]  /*e300*/  LEA.HI R2, R0, R0, RZ, 0x1 ;  /* 0x0000000000027211 */ /* 0x000fc800078f08ff */
[----:B------:R-:W-:Y:S02]  /*e310*/  LOP3.LUT R3, R2, 0xfffffffe, RZ, 0xc0, !PT ;  /* 0xfffffffe02037812 */ /* 0x000fe400078ec0ff */
[----:B------:R-:W-:-:S03]  /*e320*/  MOV R2, 0x400 ;  /* 0x0000040000027802 */ /* 0x000fc60000000f00 */
[----:B------:R-:W-:Y:S01]  /*e330*/  IMAD.IADD R0, R0, 0x1, -R3 ;  /* 0x0000000100007824 */ /* 0x000fe200078e0a03 */
[----:B0-----:R-:W-:-:S04]  /*e340*/  LEA R7, R5, R2, 0x18 ;  /* 0x0000000205077211 */ /* 0x001fc800078ec0ff */
[----:B------:R-:W-:-:S04]  /*e350*/  SHF.L.U32 R0, R0, 0x1f, RZ ;  /* 0x0000001f00007819 */ /* 0x000fc800000006ff */
[----:B------:R-:W0:Y:S02]  /*e360*/  SYNCS.PHASECHK.TRANS64.TRYWAIT P0, [R7+URZ+0x22820], R0 ;  /* 0x02282000070075a7 */ /* 0x000e24000800017f */
[----:B0-----:R-:W-:Y:S05]  /*e370*/  @!P0 BRA `(.L_x_511) ;  /* 0x0000003800688947 */ /* 0x001fea0003800000 */
.L_x_629:
[----:B------:R-:W-:Y:S05]  /*e380*/  BSYNC B0 ;  /* 0x0000000000007941 */ /* 0x000fea0003800000 */
.L_x_510:
[----:B------:R-:W-:-:S03]  /*e390*/  UMOV UR4, 0xffffffff ;  /* 0xffffffff00047882 */ /* 0x000fc60000000000 */
[----:B------:R-:W-:Y:S05]  /*e3a0*/  BRA.DIV UR4, `(.L_x_512) ;  /* 0x0000003a04707947 */ /* 0x000fea000b800000 */
[----:B0-----:R-:W0:Y:S02]  /*e3b0*/  S2R R0, SR_TID.X ;  /* 0x0000000000007919 */ /* 0x001e240000002100 */
[----:B0-----:R-:W-:-:S04]  /*e3c0*/  SHF.R.U32.HI R0, RZ, 0x5, R0 ;  /* 0x00000005ff007819 */ /* 0x001fc80000011600 */
[----:B------:R-:W-:-:S05]  /*e3d0*/  LOP3.LUT R0, R0, 0x3, RZ, 0xc0, !PT ;  /* 0x0000000300007812 */ /* 0x000fca00078ec0ff */
[----:B------:R0:W4:Y:S02]  /*e3e0*/  SHFL.IDX PT, R14, R0, RZ, 0x1f ;  /* 0x00001fff000e7589 */ /* 0x00012400000e0000 */
.L_x_632:
[----:B----4-:R-:W-:Y:S01]  /*e3f0*/  ISETP.NE.AND P0, PT, R14, RZ, PT ;  /* 0x000000ff0e00720c */ /* 0x010fe20003f05270 */
[----:B------:R-:W-:-:S12]  /*e400*/  BSSY B0, `(.L_x_513) ;  /* 0x0000024000007945 */ /* 0x000fd80003800000 */
[----:B------:R-:W-:Y:S05]  /*e410*/  @P0 BRA `(.L_x_514) ;  /* 0x0000000000880947 */ /* 0x000fea0003800000 */
[----:B------:R-:W-:-:S03]  /*e420*/  UMOV UR4, 0xffffffff ;  /* 0xffffffff00047882 */ /* 0x000fc60000000000 */
[----:B------:R-:W-:Y:S05]  /*e430*/  BRA.DIV UR4, `(.L_x_515) ;  /* 0x0000003a04807947 */ /* 0x000fea000b800000 */
[----:B------:R-:W-:-:S13]  /*e440*/  ELECT P6, URZ, PT ;  /* 0x00000000003f782f */ /* 0x000fda00038c0000 */
.L_x_635:
[----:B------:R-:W-:Y:S05]  /*e450*/  @!P6 BRA `(.L_x_514) ;  /* 0x000000000078e947 */ /* 0x000fea0003800000 */
[----:B------:R-:W-:-:S06]  /*e460*/  ULOP3.LUT UR4, UR37, 0x2, URZ, 0xfc, !UPT ;  /* 0x0000000225047892 */ /* 0x000fcc000f8efc3f */
[----:B0-----:R-:W-:-:S05]  /*e470*/  IMAD.U32 R0, RZ, RZ, UR4 ;  /* 0x00000004ff007e24 */ /* 0x001fca000f8e00ff */
[----:B------:R-:W-:-:S13]  /*e480*/  ISETP.NE.AND P0, PT, R0, 0x3, PT ;  /* 0x000000030000780c */ /* 0x000fda0003f05270 */
[----:B------:R-:W-:Y:S05]  /*e490*/  @!P0 BRA `(.L_x_516) ;  /* 0x0000000000048947 */ /* 0x000fea0003800000 */
[----:B------:R-:W-:Y:S01]  /*e4a0*/  BPT.TRAP 0x1 ;  /* 0x000000040000795c */ /* 0x000fe20000300000 */
.L_x_516:
[----:B------:R-:W-:Y:S01]  /*e4b0*/  IMAD R5, R24, 0x8, R7 ;  /* 0x0000000818057824 */ /* 0x000fe200078e0207 */
[----:B------:R-:W-:Y:S01]  /*e4c0*/  SHF.L.U32 R0, R26, 0x1f, RZ ;  /* 0x0000001f1a007819 */ /* 0x000fe200000006ff */
[----:B------:R-:W-:-:S03]  /*e4d0*/  VIADD R24, R24, 0x1 ;  /* 0x0000000118187836 */ /* 0x000fc60000000000 */
[----:B------:R-:W0:Y:S02]  /*e4e0*/  SYNCS.PHASECHK.TRANS64.TRYWAIT P1, [R5+URZ+0x22840], R0 ;  /* 0x02284000050075a7 */ /* 0x000e24000802017f */
[----:B------:R-:W-:-:S04]  /*e4f0*/  ISETP.NE.AND P2, PT, R24, 0x2, PT ;  /* 0x000000021800780c */ /* 0x000fc80003f45270 */
[----:B------:R-:W-:Y:S01]  /*e500*/  SEL R3, RZ, 0x1, P2 ;  /* 0x00000001ff037807 */ /* 0x000fe20001000000 */
[----:B0-----:R-:W-:Y:S08]  /*e510*/  @!P1 BRA `(.L_x_517) ;  /* 0x0000003800689947 */ /* 0x001ff00003800000 */
.L_x_636:
[----:B------:R-:W-:Y:S02]  /*e520*/  SEL R24, R24, RZ, P2 ;  /* 0x000000ff18187207 */ /* 0x000fe40001000000 */
[----:B------:R-:W-:Y:S01]  /*e530*/  LOP3.LUT R2, R26, R3, RZ, 0x3c, !PT ;  /* 0x000000031a027212 */ /* 0x000fe200078e3cff */
[----:B------:R-:W-:Y:S06]  /*e540*/  @!P0 BRA `(.L_x_518) ;  /* 0x0000000000048947 */ /* 0x000fec0003800000 */
[----:B------:R-:W-:Y:S01]  /*e550*/  BPT.TRAP 0x1 ;  /* 0x000000040000795c */ /* 0x000fe20000300000 */
.L_x_518:
[----:B------:R-:W-:Y:S01]  /*e560*/  IMAD R3, R24, 0x8, R7 ;  /* 0x0000000818037824 */ /* 0x000fe200078e0207 */
[----:B------:R-:W-:-:S04]  /*e570*/  SHF.L.U32 R2, R2, 0x1f, RZ ;  /* 0x0000001f02027819 */ /* 0x000fc800000006ff */
[----:B------:R-:W4:Y:S02]  /*e580*/  SYNCS.PHASECHK.TRANS64.TRYWAIT P1, [R3+URZ+0x22840], R2 ;  /* 0x02284002030075a7 */ /* 0x000f24000802017f */
[----:B----4-:R-:W-:Y:S05]  /*e590*/  @!P1 BRA `(.L_x_519) ;  /* 0x00000038005c9947 */ /* 0x010fea0003800000 */
.L_x_637:
[----:B------:R-:W-:Y:S05]  /*e5a0*/  @!P0 BRA `(.L_x_520) ;  /* 0x0000000000048947 */ /* 0x000fea0003800000 */
[----:B------:R-:W-:Y:S01]  /*e5b0*/  BPT.TRAP 0x1 ;  /* 0x000000040000795c */ /* 0x000fe20000300000 */
.L_x_520:
[----:B------:R-:W5:Y:S02]  /*e5c0*/  SYNCS.PHASECHK.TRANS64.TRYWAIT P1, [R5+URZ+0x22860], R0 ;  /* 0x02286000050075a7 */ /* 0x000f64000802017f */
[----:B-----5:R-:W-:Y:S05]  /*e5d0*/  @!P1 BRA `(.L_x_521) ;  /* 0x0000003800609947 */ /* 0x020fea0003800000 */
.L_x_638:
[----:B------:R-:W-:Y:S05]  /*e5e0*/  @!P0 BRA `(.L_x_522) ;  /* 0x0000000000048947 */ /* 0x000fea0003800000 */
[----:B------:R-:W-:Y:S01]  /*e5f0*/  BPT.TRAP 0x1 ;  /* 0x000000040000795c */ /* 0x000fe20000300000 */
.L_x_522:
[----:B------:R0:W0:Y:S02]  /*e600*/  SYNCS.PHASECHK.TRANS64.TRYWAIT P0, [R3+URZ+0x22860], R2 ;  /* 0x02286002030075a7 */ /* 0x000024000800017f */
[----:B0-----:R-:W-:Y:S05]  /*e610*/  @!P0 NANOSLEEP.SYNCS 0x989680 ;  /* 0x009896800000895d */ /* 0x001fea0003900000 */
[----:B------:R-:W0:Y:S02]  /*e620*/  @!P0 SYNCS.PHASECHK.TRANS64 P0, [R3+URZ+0x22860], R2 ;  /* 0x02286002030085a7 */ /* 0x000e24000800007f */
[----:B0-----:R-:W-:Y:S05]  /*e630*/  @!P0 BRA `(.L_x_522) ;  /* 0xfffffffc00f08947 */ /* 0x001fea000383ffff */
.L_x_514:
[----:B------:R-:W-:Y:S05]  /*e640*/  BSYNC B0 ;  /* 0x0000000000007941 */ /* 0x000fea0003800000 */
.L_x_513:
[----:B------:R-:W-:Y:S05]  /*e650*/  EXIT ;  /* 0x000000000000794d */ /* 0x000fea0003800000 */
.L_x_396:
[----:B0-----:R-:W-:-:S04]  /*e660*/  IMAD.U32 R3, RZ, RZ, UR45 ;  /* 0x0000002dff037e24 */ /* 0x001fc8000f8e00ff */
[----:B------:R0:W1:Y:S03]  /*e670*/  SYNCS.PHASECHK.TRANS64.TRYWAIT P0, [R3+URZ+0x22800], R0 ;  /* 0x02280000030075a7 */ /* 0x000066000800017f */
[----:B-1----:R-:W-:Y:S05]  /*e680*/  @!P0 NANOSLEEP.SYNCS 0x989680 ;  /* 0x009896800000895d */ /* 0x002fea0003900000 */
[----:B------:R-:W1:Y:S02]  /*e690*/  @!P0 SYNCS.PHASECHK.TRANS64 P0, [R3+URZ+0x22800], R0 ;  /* 0x02280000030085a7 */ /* 0x000e64000800007f */
[----:B-1----:R-:W-:Y:S05]  /*e6a0*/  @!P0 BRA `(.L_x_396) ;  /* 0xfffffffc00ec8947 */ /* 0x002fea000383ffff */
[----:B------:R-:W-:Y:S05]  /*e6b0*/  BRA `(.L_x_523) ;  /* 0xffffff3000547947 */ /* 0x000fea000383ffff */
.L_x_400:
[----:B-1----:R-:W-:-:S04]  /*e6c0*/  MOV R3, UR22 ;  /* 0x0000001600037c02 */ /* 0x002fc80008000f00 */
[----:B------:R1:W2:Y:S03]  /*e6d0*/  SYNCS.PHASECHK.TRANS64.TRYWAIT P1, [R3+URZ+0x22830], R8 ;  /* 0x02283008030075a7 */ /* 0x0002a6000802017f */
[----:B--2---:R-:W-:Y:S05]  /*e6e0*/  @!P1 NANOSLEEP.SYNCS 0x989680 ;  /* 0x009896800000995d */ /* 0x004fea0003900000 */
[----:B------:R-:W2:Y:S02]  /*e6f0*/  @!P1 SYNCS.PHASECHK.TRANS64 P1, [R3+URZ+0x22830], R8 ;  /* 0x02283008030095a7 */ /* 0x000ea4000802007f */
[----:B--2---:R-:W-:Y:S05]  /*e700*/  @!P1 BRA `(.L_x_400) ;  /* 0xfffffffc00ec9947 */ /* 0x004fea000383ffff */
[----:B------:R-:W-:Y:S05]  /*e710*/  BRA `(.L_x_399) ;  /* 0xffffff3000787947 */ /* 0x000fea000383ffff */
.L_x_405:
[----:B---3--:R-:W-:-:S04]  /*e720*/  IMAD.U32 R9, RZ, RZ, UR22 ;  /* 0x00000016ff097e24 */ /* 0x008fc8000f8e00ff */
[----:B------:R3:W4:Y:S03]  /*e730*/  SYNCS.PHASECHK.TRANS64.TRYWAIT P1, [R9+URZ+0x22850], R8 ;  /* 0x02285008090075a7 */ /* 0x000726000802017f */
[----:B----4-:R-:W-:Y:S05]  /*e740*/  @!P1 NANOSLEEP.SYNCS 0x989680 ;  /* 0x009896800000995d */ /* 0x010fea0003900000 */
[----:B------:R-:W4:Y:S02]  /*e750*/  @!P1 SYNCS.PHASECHK.TRANS64 P1, [R9+URZ+0x22850], R8 ;  /* 0x02285008090095a7 */ /* 0x000f24000802007f */
[----:B----4-:R-:W-:Y:S05]  /*e760*/  @!P1 BRA `(.L_x_405) ;  /* 0xfffffffc00ec9947 */ /* 0x010fea000383ffff */
[----:B------:R-:W-:Y:S05]  /*e770*/  BRA `(.L_x_404) ;  /* 0xffffff4c006c7947 */ /* 0x000fea000383ffff */
.L_x_411:
[----:B-1----:R-:W-:-:S04]  /*e780*/  IMAD.U32 R0, RZ, RZ, UR24 ;  /* 0x00000018ff007e24 */ /* 0x002fc8000f8e00ff */
[----:B------:R1:W2:Y:S03]  /*e790*/  SYNCS.PHASECHK.TRANS64.TRYWAIT P2, [R0+URZ+0x22830], R7 ;  /* 0x02283007000075a7 */ /* 0x0002a6000804017f */
[----:B--2---:R-:W-:Y:S05]  /*e7a0*/  @!P2 NANOSLEEP.SYNCS 0x989680 ;  /* 0x009896800000a95d */ /* 0x004fea0003900000 */
[----:B------:R-:W2:Y:S02]  /*e7b0*/  @!P2 SYNCS.PHASECHK.TRANS64 P2, [R0+URZ+0x22830], R7 ;  /* 0x022830070000a5a7 */ /* 0x000ea4000804007f */
[----:B--2---:R-:W-:Y:S05]  /*e7c0*/  @!P2 BRA `(.L_x_411) ;  /* 0xfffffffc00eca947 */ /* 0x004fea000383ffff */
[----:B------:R-:W-:Y:S05]  /*e7d0*/  BRA `(.L_x_410) ;  /* 0xffffff5000887947 */ /* 0x000fea000383ffff */
.L_x_416:
[----:B-1----:R-:W-:-:S04]  /*e7e0*/  IMAD.U32 R10, RZ, RZ, UR24 ;  /* 0x00000018ff0a7e24 */ /* 0x002fc8000f8e00ff */
[----:B------:R1:W2:Y:S03]  /*e7f0*/  SYNCS.PHASECHK.TRANS64.TRYWAIT P2, [R10+URZ+0x22850], R7 ;  /* 0x022850070a0075a7 */ /* 0x0002a6000804017f */
[----:B--2---:R-:W-:Y:S05]  /*e800*/  @!P2 NANOSLEEP.SYNCS 0x989680 ;  /* 0x009896800000a95d */ /* 0x004fea0003900000 */
[----:B------:R-:W2:Y:S02]  /*e810*/  @!P2 SYNCS.PHASECHK.TRANS64 P2, [R10+URZ+0x22850], R7 ;  /* 0x022850070a00a5a7 */ /* 0x000ea4000804007f */
[----:B--2---:R-:W-:Y:S05]  /*e820*/  @!P2 BRA `(.L_x_416) ;  /* 0xfffffffc00eca947 */ /* 0x004fea000383ffff */
[----:B------:R-:W-:Y:S05]  /*e830*/  BRA `(.L_x_415) ;  /* 0xffffff70002c7947 */ /* 0x000fea000383ffff */
.L_x_460:
[----:B------:R-:W-:Y:S01]  /*e840*/  SHF.R.U32.HI R9, RZ, 0x5, R21 ;  /* 0x00000005ff097819 */ /* 0x000fe20000011615 */
[----:B------:R-:W-:Y:S01]  /*e850*/  BSSY B0, `(.L_x_524) ;  /* 0x0000009000007945 */ /* 0x000fe20003800000 */
[----:B------:R-:W-:Y:S02]  /*e860*/  IMAD.MOV.U32 R12, RZ, RZ, RZ ;  /* 0x000000ffff0c7224 */ /* 0x000fe400078e00ff */
[----:B------:R-:W-:Y:S01]  /*e870*/  LOP3.LUT R9, R9, 0x3, RZ, 0xc0, !PT ;  /* 0x0000000309097812 */ /* 0x000fe200078ec0ff */
[----:B------:R-:W-:Y:S02]  /*e880*/  IMAD.MOV.U32 R11, RZ, RZ, 0x1f ;  /* 0x0000001fff0b7424 */ /* 0x000fe400078e00ff */
[----:B------:R-:W-:Y:S02]  /*e890*/  IMAD.MOV.U32 R15, RZ, RZ, -0x1 ;  /* 0xffffffffff0f7424 */ /* 0x000fe400078e00ff */
[----:B------:R-:W-:-:S07]  /*e8a0*/  IMAD.MOV.U32 R13, RZ, RZ, R9 ;  /* 0x000000ffff0d7224 */ /* 0x000fce00078e0009 */
[----:B0----5:R-:W-:Y:S05]  /*e8b0*/  WARPSYNC.COLLECTIVE R15, `(.L_x_525) ;  /* 0x000000000f087348 */ /* 0x021fea0003c00000 */
[----:B------:R1:W2:Y:S02]  /*e8c0*/  SHFL.IDX P6, R14, R13, R12, R11 ;  /* 0x0000000c0d0e7389 */ /* 0x0002a400000c000b */
[----:B012--5:R-:W-:Y:S01]  /*e8d0*/  ENDCOLLECTIVE ;  /* 0x000000000000791b */ /* 0x027fe20003800000 */
.L_x_525:
[----:B------:R-:W-:Y:S05]  /*e8e0*/  BSYNC B0 ;  /* 0x0000000000007941 */ /* 0x000fea0003800000 */
.L_x_524:
[----:B------:R-:W-:Y:S05]  /*e8f0*/  BRA `(.L_x_526) ;  /* 0xffffffc000cc7947 */ /* 0x000fea000383ffff */
.L_x_463:
[----:B0-----:R0:W1:Y:S02]  /*e900*/  SYNCS.PHASECHK.TRANS64.TRYWAIT P0, [R33+URZ+0x22840], R0 ;  /* 0x02284000210075a7 */ /* 0x001064000800017f */
[----:B-1----:R-:W-:Y:S05]  /*e910*/  @!P0 NANOSLEEP.SYNCS 0x989680 ;  /* 0x009896800000895d */ /* 0x002fea0003900000 */
[----:B------:R-:W1:Y:S02]  /*e920*/  @!P0 SYNCS.PHASECHK.TRANS64 P0, [R33+URZ+0x22840], R0 ;  /* 0x02284000210085a7 */ /* 0x000e64000800007f */
[----:B-1----:R-:W-:Y:S05]  /*e930*/  @!P0 BRA `(.L_x_463) ;  /* 0xfffffffc00f08947 */ /* 0x002fea000383ffff */
[----:B------:R-:W-:Y:S05]  /*e940*/  BRA `(.L_x_527) ;  /* 0xffffffc000f87947 */ /* 0x000fea000383ffff */
.L_x_464:
        /* <DEDUP_REMOVED lines=8> */
.L_x_529:
[----:B------:R-:W-:Y:S05]  /*e9d0*/  BSYNC B0 ;  /* 0x0000000000007941 */ /* 0x000fea0003800000 */
.L_x_528:
[----:B------:R-:W-:Y:S02]  /*e9e0*/  IMAD.MOV.U32 R13, RZ, RZ, R0 ;  /* 0x000000ffff0d7224 */ /* 0x000fe400078e0000 */
[----:B------:R-:W-:Y:S02]  /*e9f0*/  IMAD.MOV.U32 R12, RZ, RZ, RZ ;  /* 0x000000ffff0c7224 */ /* 0x000fe400078e00ff */
[----:B------:R-:W-:Y:S02]  /*ea00*/  IMAD.MOV.U32 R11, RZ, RZ, 0x181f ;  /* 0x0000181fff0b7424 */ /* 0x000fe400078e00ff */
[----:B------:R-:W-:Y:S02]  /*ea10*/  IMAD.MOV.U32 R15, RZ, RZ, -0x1 ;  /* 0xffffffffff0f7424 */ /* 0x000fe400078e00ff */
[----:B------:R-:W-:Y:S02]  /*ea20*/  IMAD.MOV.U32 R2, RZ, RZ, R14 ;  /* 0x000000ffff027224 */ /* 0x000fe400078e000e */
[----:B------:R-:W-:-:S07]  /*ea30*/  @P0 IMAD R7, R5, 0x2, R22 ;  /* 0x0000000205070824 */ /* 0x000fce00078e0216 */
[----:B------:R-:W-:Y:S05]  /*ea40*/  WARPSYNC.COLLECTIVE R15, `(.L_x_530) ;  /* 0x000000000f087348 */ /* 0x000fea0003c00000 */
[----:B------:R0:W1:Y:S02]  /*ea50*/  SHFL.IDX P6, R14, R13, R12, R11 ;  /* 0x0000000c0d0e7389 */ /* 0x00006400000c000b */
[----:B01----:R-:W-:Y:S01]  /*ea60*/  ENDCOLLECTIVE ;  /* 0x000000000000791b */ /* 0x003fe20003800000 */
.L_x_530:
[----:B------:R-:W-:Y:S01]  /*ea70*/  MOV R13, R4 ;  /* 0x00000004000d7202 */ /* 0x000fe20000000f00 */
[----:B------:R-:W-:Y:S02]  /*ea80*/  IMAD.MOV.U32 R12, RZ, RZ, 0x1 ;  /* 0x00000001ff0c7424 */ /* 0x000fe400078e00ff */
[----:B------:R-:W-:-:S07]  /*ea90*/  IMAD.MOV.U32 R3, RZ, RZ, R14 ;  /* 0x000000ffff037224 */ /* 0x000fce00078e000e */
[----:B------:R-:W-:Y:S05]  /*eaa0*/  WARPSYNC.COLLECTIVE R15, `(.L_x_531) ;  /* 0x000000000f087348 */ /* 0x000fea0003c00000 */
[----:B------:R0:W1:Y:S02]  /*eab0*/  SHFL.IDX P6, R14, R13, R12, R11 ;  /* 0x0000000c0d0e7389 */ /* 0x00006400000c000b */
[----:B01----:R-:W-:Y:S01]  /*eac0*/  ENDCOLLECTIVE ;  /* 0x000000000000791b */ /* 0x003fe20003800000 */
.L_x_531:
[----:B------:R-:W-:-:S05]  /*ead0*/  @P0 LEA R3, P1, R9, R3, 0x1 ;  /* 0x0000000309030211 */ /* 0x000fca00078208ff */
[----:B------:R-:W-:-:S05]  /*eae0*/  @P0 IMAD.X R2, RZ, RZ, R2, P1 ;  /* 0x000000ffff020224 */ /* 0x000fca00008e0602 */
[----:B------:R-:W-:Y:S01]  /*eaf0*/  @P0 LOP3.LUT R3, R3, R2, RZ, 0x3c, !PT ;  /* 0x0000000203030212 */ /* 0x000fe200078e3cff */
[----:B------:R-:W-:-:S03]  /*eb00*/  IMAD.MOV.U32 R13, RZ, RZ, R0 ;  /* 0x000000ffff0d7224 */ /* 0x000fc600078e0000 */
[----:B------:R-:W-:-:S04]  /*eb10*/  @P0 LOP3.LUT R2, R3, R2, RZ, 0x3c, !PT ;  /* 0x0000000203020212 */ /* 0x000fc800078e3cff */
[----:B------:R-:W-:-:S05]  /*eb20*/  @P0 LOP3.LUT R3, R3, R2, RZ, 0x3c, !PT ;  /* 0x0000000203030212 */ /* 0x000fca00078e3cff */
[----:B------:R-:W-:Y:S01]  /*eb30*/  @!PT LDS RZ, [RZ] ;  /* 0x00000000fffff984 */ /* 0x000fe20000000800 */
[----:B------:R-:W-:Y:S01]  /*eb40*/  @!PT LDS RZ, [RZ] ;  /* 0x00000000fffff984 */ /* 0x000fe20000000800 */
[----:B------:R-:W-:Y:S01]  /*eb50*/  @!PT LDS RZ, [RZ] ;  /* 0x00000000fffff984 */ /* 0x000fe20000000800 */
[----:B------:R0:W-:Y:S01]  /*eb60*/  @P0 LDGSTS.E.BYPASS.LTC128B.128 [R7+0x1c400], desc[UR50][R2.64], !P2 ;  /* 0x1c40000002070fae */ /* 0x0001e2000d101d72 */
[----:B------:R-:W-:Y:S01]  /*eb70*/  ISETP.GE.AND P0, PT, R32, 0x11, PT ;  /* 0x000000112000780c */ /* 0x000fe20003f06270 */
[----:B0-----:R-:W-:-:S12]  /*eb80*/  IMAD.MOV.U32 R2, RZ, RZ, R14 ;  /* 0x000000ffff027224 */ /* 0x001fd800078e000e */
[----:B------:R-:W-:Y:S05]  /*eb90*/  WARPSYNC.COLLECTIVE R15, `(.L_x_532) ;  /* 0x000000000f087348 */ /* 0x000fea0003c00000 */
[----:B------:R0:W1:Y:S02]  /*eba0*/  SHFL.IDX P6, R14, R13, R12, R11 ;  /* 0x0000000c0d0e7389 */ /* 0x00006400000c000b */
[----:B01----:R-:W-:Y:S01]  /*ebb0*/  ENDCOLLECTIVE ;  /* 0x000000000000791b */ /* 0x003fe20003800000 */
.L_x_532:
[----:B------:R-:W-:Y:S02]  /*ebc0*/  @P0 IMAD R7, R5, 0x2, R22 ;  /* 0x0000000205070824 */ /* 0x000fe400078e0216 */
[----:B------:R-:W-:Y:S02]  /*ebd0*/  IMAD.MOV.U32 R13, RZ, RZ, R4 ;  /* 0x000000ffff0d7224 */ /* 0x000fe400078e0004 */
[----:B------:R-:W-:Y:S02]  /*ebe0*/  IMAD.MOV.U32 R12, RZ, RZ, 0x2 ;  /* 0x00000002ff0c7424 */ /* 0x000fe400078e00ff */
[----:B------:R-:W-:-:S07]  /*ebf0*/  IMAD.MOV.U32 R3, RZ, RZ, R14 ;  /* 0x000000ffff037224 */ /* 0x000fce00078e000e */
[----:B------:R-:W-:Y:S05]  /*ec00*/  WARPSYNC.COLLECTIVE R15, `(.L_x_533) ;  /* 0x000000000f087348 */ /* 0x000fea0003c00000 */
[----:B------:R0:W1:Y:S02]  /*ec10*/  SHFL.IDX P6, R14, R13, R12, R11 ;  /* 0x0000000c0d0e7389 */ /* 0x00006400000c000b */
[----:B01----:R-:W-:Y:S01]  /*ec20*/  ENDCOLLECTIVE ;  /* 0x000000000000791b */ /* 0x003fe20003800000 */
.L_x_533:
[----:B------:R-:W-:-:S05]  /*ec30*/  @P0 LEA R3, P1, R9, R3, 0x1 ;  /* 0x0000000309030211 */ /* 0x000fca00078208ff */
[----:B------:R-:W-:-:S05]  /*ec40*/  @P0 IMAD.X R2, RZ, RZ, R2, P1 ;  /* 0x000000ffff020224 */ /* 0x000fca00008e0602 */
[----:B------:R-:W-:Y:S02]  /*ec50*/  @P0 LOP3.LUT R3, R3, R2, RZ, 0x3c, !PT ;  /* 0x0000000203030212 */ /* 0x000fe400078e3cff */
[----:B------:R-:W-:Y:S02]  /*ec60*/  MOV R13, R0 ;  /* 0x00000000000d7202 */ /* 0x000fe40000000f00 */
        /* <DEDUP_REMOVED lines=11> */
.L_x_534:
[----:B------:R-:W-:Y:S02]  /*ed20*/  @P0 IMAD R7, R5, 0x2, R22 ;  /* 0x0000000205070824 */ /* 0x000fe400078e0216 */
[----:B------:R-:W-:Y:S02]  /*ed30*/  IMAD.MOV.U32 R13, RZ, RZ, R4 ;  /* 0x000000ffff0d7224 */ /* 0x000fe400078e0004 */
[----:B------:R-:W-:Y:S02]  /*ed40*/  IMAD.MOV.U32 R12, RZ, RZ, 0x3 ;  /* 0x00000003ff0c7424 */ /* 0x000fe400078e00ff */
[----:B------:R-:W-:-:S07]  /*ed50*/  IMAD.MOV.U32 R3, RZ, RZ, R14 ;  /* 0x000000ffff037224 */ /* 0x000fce00078e000e */
[----:B------:R-:W-:Y:S05]  /*ed60*/  WARPSYNC.COLLECTIVE R15, `(.L_x_535) ;  /* 0x000000000f087348 */ /* 0x000fea0003c00000 */
[----:B------:R0:W1:Y:S02]  /*ed70*/  SHFL.IDX P6, R14, R13, R12, R11 ;  /* 0x0000000c0d0e7389 */ /* 0x00006400000c000b */
[----:B01----:R-:W-:Y:S01]  /*ed80*/  ENDCOLLECTIVE ;  /* 0x000000000000791b */ /* 0x003fe20003800000 */
.L_x_535:
        /* <DEDUP_REMOVED lines=15> */
.L_x_536:
[----:B------:R-:W-:Y:S01]  /*ee80*/  @P0 LEA R7, R5, R22, 0x1 ;  /* 0x0000001605070211 */ /* 0x000fe200078e08ff */
[----:B------:R-:W-:Y:S02]  /*ee90*/  IMAD.MOV.U32 R13, RZ, RZ, R4 ;  /* 0x000000ffff0d7224 */ /* 0x000fe400078e0004 */
[----:B------:R-:W-:Y:S02]  /*eea0*/  IMAD.MOV.U32 R12, RZ, RZ, 0x4 ;  /* 0x00000004ff0c7424 */ /* 0x000fe400078e00ff */
[----:B------:R-:W-:-:S07]  /*eeb0*/  IMAD.MOV.U32 R3, RZ, RZ, R14 ;  /* 0x000000ffff037224 */ /* 0x000fce00078e000e */
[----:B------:R-:W-:Y:S05]  /*eec0*/  WARPSYNC.COLLECTIVE R15, `(.L_x_537) ;  /* 0x000000000f087348 */ /* 0x000fea0003c00000 */
[----:B------:R0:W1:Y:S02]  /*eed0*/  SHFL.IDX P6, R14, R13, R12, R11 ;  /* 0x0000000c0d0e7389 */ /* 0x00006400000c000b */
[----:B01----:R-:W-:Y:S01]  /*eee0*/  ENDCOLLECTIVE ;  /* 0x000000000000791b */ /* 0x003fe20003800000 */
.L_x_537:
        /* <DEDUP_REMOVED lines=15> */
.L_x_538:
[----:B------:R-:W-:Y:S02]  /*efe0*/  @P0 IMAD R7, R5, 0x2, R22 ;  /* 0x0000000205070824 */ /* 0x000fe400078e0216 */
[----:B------:R-:W-:Y:S02]  /*eff0*/  IMAD.MOV.U32 R13, RZ, RZ, R4 ;  /* 0x000000ffff0d7224 */ /* 0x000fe400078e0004 */
[----:B------:R-:W-:Y:S02]  /*f000*/  IMAD.MOV.U32 R12, RZ, RZ, 0x5 ;  /* 0x00000005ff0c7424 */ /* 0x000fe400078e00ff */
[----:B------:R-:W-:-:S07]  /*f010*/  IMAD.MOV.U32 R3, RZ, RZ, R14 ;  /* 0x000000ffff037224 */ /* 0x000fce00078e000e */
[----:B------:R-:W-:Y:S05]  /*f020*/  WARPSYNC.COLLECTIVE R15, `(.L_x_539) ;  /* 0x000000000f087348 */ /* 0x000fea0003c00000 */
[----:B------:R0:W1:Y:S02]  /*f030*/  SHFL.IDX P6, R14, R13, R12, R11 ;  /* 0x0000000c0d0e7389 */ /* 0x00006400000c000b */
[----:B01----:R-:W-:Y:S01]  /*f040*/  ENDCOLLECTIVE ;  /* 0x000000000000791b */ /* 0x003fe20003800000 */
.L_x_539:
[----:B------:R-:W-:-:S05]  /*f050*/  @P0 LEA R3, P1, R9, R3, 0x1 ;  /* 0x0000000309030211 */ /* 0x000fca00078208ff */
[----:B------:R-:W-:-:S05]  /*f060*/  @P0 IMAD.X R2, RZ, RZ, R2, P1 ;  /* 0x000000ffff020224 */ /* 0x000fca00008e0602 */
[----:B------:R-:W-:Y:S01]  /*f070*/  @P0 LOP3.LUT R3, R3, R2, RZ, 0x3c, !PT ;  /* 0x0000000203030212 */ /* 0x000fe200078e3cff */
[----:B------:R-:W-:-:S03]  /*f080*/  IMAD.MOV.U32 R13, RZ, RZ, R0 ;  /* 0x000000ffff0d7224 */ /* 0x000fc600078e0000 */
[----:B------:R-:W-:-:S04]  /*f090*/  @P0 LOP3.LUT R2, R3, R2, RZ, 0x3c, !PT ;  /* 0x0000000203020212 */ /* 0x000fc800078e3cff */
[----:B------:R-:W-:Y:S02]  /*f0a0*/  @P0 LOP3.LUT R3, R3, R2, RZ, 0x3c, !PT ;  /* 0x0000000203030212 */ /* 0x000fe400078e3cff */
[----:B------:R-:W-:-:S07]  /*f0b0*/  MOV R4, R14 ;  /* 0x0000000e00047202 */ /* 0x000fce0000000f00 */
[----:B------:R-:W-:Y:S05]  /*f0c0*/  WARPSYNC.COLLECTIVE R15, `(.L_x_540) ;  /* 0x000000000f087348 */ /* 0x000fea0003c00000 */
[----:B------:R0:W1:Y:S02]  /*f0d0*/  SHFL.IDX P6, R14, R13, R12, R11 ;  /* 0x0000000c0d0e7389 */ /* 0x00006400000c000b */
[----:B01----:R-:W-:Y:S01]  /*f0e0*/  ENDCOLLECTIVE ;  /* 0x000000000000791b */ /* 0x003fe20003800000 */
.L_x_540:
[----:B------:R-:W-:Y:S01]  /*f0f0*/  @!PT LDS RZ, [RZ] ;  /* 0x00000000fffff984 */ /* 0x000fe20000000800 */
[----:B------:R-:W-:Y:S01]  /*f100*/  @!PT LDS RZ, [RZ] ;  /* 0x00000000fffff984 */ /* 0x000fe20000000800 */
[----:B------:R-:W-:Y:S01]  /*f110*/  @!PT LDS RZ, [RZ] ;  /* 0x00000000fffff984 */ /* 0x000fe20000000800 */
[----:B------:R0:W-:Y:S01]  /*f120*/  @P0 LDGSTS.E.BYPASS.LTC128B.128 [R7+0x1e400], desc[UR50][R2.64], !P2 ;  /* 0x1e40000002070fae */ /* 0x0001e2000d101d72 */
[----:B------:R-:W-:Y:S01]  /*f130*/  IMAD.MOV.U32 R0, RZ, RZ, R14 ;  /* 0x000000ffff007224 */ /* 0x000fe200078e000e */
[----:B------:R-:W-:Y:S06]  /*f140*/  BRA `(.L_x_541) ;  /* 0xffffffc000647947 */ /* 0x000fec000383ffff */
.L_x_469:
[----:B------:R-:W-:Y:S01]  /*f150*/  IMAD.MOV.U32 R13, RZ, RZ, R4 ;  /* 0x000000ffff0d7224 */ /* 0x000fe200078e0004 */
[----:B------:R-:W-:Y:S01]  /*f160*/  IADD3 R17, R9, R17, RZ ;  /* 0x0000001109117210 */ /* 0x000fe20007ffe0ff */
[----:B------:R-:W-:Y:S02]  /*f170*/  IMAD.MOV.U32 R12, RZ, RZ, RZ ;  /* 0x000000ffff0c7224 */ /* 0x000fe400078e00ff */
[----:B------:R-:W-:Y:S02]  /*f180*/  IMAD.MOV.U32 R11, RZ, RZ, 0x181f ;  /* 0x0000181fff0b7424 */ /* 0x000fe400078e00ff */
[----:B------:R-:W-:Y:S02]  /*f190*/  IMAD.MOV.U32 R15, RZ, RZ, -0x1 ;  /* 0xffffffffff0f7424 */ /* 0x000fe400078e00ff */
[----:B-----5:R-:W-:Y:S02]  /*f1a0*/  IMAD R5, R10, R7, RZ ;  /* 0x000000070a057224 */ /* 0x020fe400078e02ff */
[----:B------:R-:W-:-:S07]  /*f1b0*/  VIADD R6, R17, 0x10 ;  /* 0x0000001011067836 */ /* 0x000fce0000000000 */
[----:B-1----:R-:W-:Y:S05]  /*f1c0*/  WARPSYNC.COLLECTIVE R15, `(.L_x_542) ;  /* 0x000000000f087348 */ /* 0x002fea0003c00000 */
[----:B------:R0:W2:Y:S02]  /*f1d0*/  SHFL.IDX P6, R14, R13, R12, R11 ;  /* 0x0000000c0d0e7389 */ /* 0x0000a400000c000b */
[----:B012---:R-:W-:Y:S01]  /*f1e0*/  ENDCOLLECTIVE ;  /* 0x000000000000791b */ /* 0x007fe20003800000 */
.L_x_542:
[----:B------:R-:W-:Y:S01]  /*f1f0*/  ISETP.GE.AND P0, PT, R17, R5, PT ;  /* 0x000000051100720c */ /* 0x000fe20003f06270 */
[----:B------:R-:W-:Y:S02]  /*f200*/  IMAD.MOV.U32 R13, RZ, RZ, R0 ;  /* 0x000000ffff0d7224 */ /* 0x000fe400078e0000 */
[----:B------:R-:W-:-:S10]  /*f210*/  IMAD.MOV.U32 R2, RZ, RZ, R14 ;  /* 0x000000ffff027224 */ /* 0x000fd400078e000e */
[----:B------:R-:W-:Y:S05]  /*f220*/  WARPSYNC.COLLECTIVE R15, `(.L_x_543) ;  /* 0x000000000f087348 */ /* 0x000fea0003c00000 */
[----:B------:R0:W1:Y:S02]  /*f230*/  SHFL.IDX P6, R14, R13, R12, R11 ;  /* 0x0000000c0d0e7389 */ /* 0x00006400000c000b */
[----:B01----:R-:W-:Y:S01]  /*f240*/  ENDCOLLECTIVE ;  /* 0x000000000000791b */ /* 0x003fe20003800000 */
.L_x_543:
[----:B------:R-:W-:Y:S02]  /*f250*/  IMAD.MOV.U32 R13, RZ, RZ, R4 ;  /* 0x000000ffff0d7224 */ /* 0x000fe400078e0004 */
[----:B------:R-:W-:Y:S02]  /*f260*/  IMAD.MOV.U32 R12, RZ, RZ, 0x1 ;  /* 0x00000001ff0c7424 */ /* 0x000fe400078e00ff */
[----:B------:R-:W-:-:S07]  /*f270*/  IMAD.MOV.U32 R3, RZ, RZ, R14 ;  /* 0x000000ffff037224 */ /* 0x000fce00078e000e */
[----:B------:R-:W-:Y:S05]  /*f280*/  WARPSYNC.COLLECTIVE R15, `(.L_x_544) ;  /* 0x000000000f087348 */ /* 0x000fea0003c00000 */
[----:B------:R0:W1:Y:S02]  /*f290*/  SHFL.IDX P6, R14, R13, R12, R11 ;  /* 0x0000000c0d0e7389 */ /* 0x00006400000c000b */
[----:B01----:R-:W-:Y:S01]  /*f2a0*/  ENDCOLLECTIVE ;  /* 0x000000000000791b */ /* 0x003fe20003800000 */
.L_x_544:
[----:B------:R-:W-:-:S05]  /*f2b0*/  @!P0 LEA R3, P2, R8, R3, 0x1 ;  /* 0x0000000308038211 */ /* 0x000fca00078408ff */
[----:B------:R-:W-:-:S05]  /*f2c0*/  @!P0 IMAD.X R2, RZ, RZ, R2, P2 ;  /* 0x000000ffff028224 */ /* 0x000fca00010e0602 */
[----:B------:R-:W-:Y:S01]  /*f2d0*/  @!P0 LOP3.LUT R3, R3, R2, RZ, 0x3c, !PT ;  /* 0x0000000203038212 */ /* 0x000fe200078e3cff */
[----:B------:R-:W-:-:S03]  /*f2e0*/  IMAD.MOV.U32 R13, RZ, RZ, R0 ;  /* 0x000000ffff0d7224 */ /* 0x000fc600078e0000 */
[----:B------:R-:W-:-:S04]  /*f2f0*/  @!P0 LOP3.LUT R2, R3, R2, RZ, 0x3c, !PT ;  /* 0x0000000203028212 */ /* 0x000fc800078e3cff */
[----:B------:R-:W-:-:S05]  /*f300*/  @!P0 LOP3.LUT R3, R3, R2, RZ, 0x3c, !PT ;  /* 0x0000000203038212 */ /* 0x000fca00078e3cff */
[----:B------:R-:W-:Y:S01]  /*f310*/  @!PT LDS RZ, [RZ] ;  /* 0x00000000fffff984 */ /* 0x000fe20000000800 */
[----:B------:R-:W-:Y:S01]  /*f320*/  @!PT LDS RZ, [RZ] ;  /* 0x00000000fffff984 */ /* 0x000fe20000000800 */
[----:B------:R-:W-:Y:S01]  /*f330*/  @!PT LDS RZ, [RZ] ;  /* 0x00000000fffff984 */ /* 0x000fe20000000800 */
[----:B------:R0:W-:Y:S01]  /*f340*/  @!P0 LDGSTS.E.BYPASS.LTC128B.128 [R37+0x18400], desc[UR50][R2.64], !P1 ;  /* 0x1840000002258fae */ /* 0x0001e2000c901d72 */
[----:B------:R-:W-:Y:S01]  /*f350*/  ISETP.GE.AND P0, PT, R6, R5, PT ;  /* 0x000000050600720c */ /* 0x000fe20003f06270 */
[----:B0-----:R-:W-:-:S12]  /*f360*/  IMAD.MOV.U32 R2, RZ, RZ, R14 ;  /* 0x000000ffff027224 */ /* 0x001fd800078e000e */
[----:B------:R-:W-:Y:S05]  /*f370*/  WARPSYNC.COLLECTIVE R15, `(.L_x_545) ;  /* 0x000000000f087348 */ /* 0x000fea0003c00000 */
[----:B------:R0:W1:Y:S02]  /*f380*/  SHFL.IDX P6, R14, R13, R12, R11 ;  /* 0x0000000c0d0e7389 */ /* 0x00006400000c000b */
[----:B01----:R-:W-:Y:S01]  /*f390*/  ENDCOLLECTIVE ;  /* 0x000000000000791b */ /* 0x003fe20003800000 */
.L_x_545:
[----:B------:R-:W-:Y:S01]  /*f3a0*/  MOV R13, R4 ;  /* 0x00000004000d7202 */ /* 0x000fe20000000f00 */
[----:B------:R-:W-:Y:S02]  /*f3b0*/  IMAD.MOV.U32 R12, RZ, RZ, 0x2 ;  /* 0x00000002ff0c7424 */ /* 0x000fe400078e00ff */
[----:B------:R-:W-:-:S07]  /*f3c0*/  IMAD.MOV.U32 R3, RZ, RZ, R14 ;  /* 0x000000ffff037224 */ /* 0x000fce00078e000e */
[----:B------:R-:W-:Y:S05]  /*f3d0*/  WARPSYNC.COLLECTIVE R15, `(.L_x_546) ;  /* 0x000000000f087348 */ /* 0x000fea0003c00000 */
[----:B------:R0:W1:Y:S02]  /*f3e0*/  SHFL.IDX P6, R14, R13, R12, R11 ;  /* 0x0000000c0d0e7389 */ /* 0x00006400000c000b */
[----:B01----:R-:W-:Y:S01]  /*f3f0*/  ENDCOLLECTIVE ;  /* 0x000000000000791b */ /* 0x003fe20003800000 */
.L_x_546:
        /* <DEDUP_REMOVED lines=9> */
[----:B------:R0:W-:Y:S02]  /*f490*/  @!P0 LDGSTS.E.BYPASS.LTC128B.128 [R37+0x18c00], desc[UR50][R2.64], !P1 ;  /* 0x18c0000002258fae */ /* 0x0001e4000c901d72 */
[----:B0-----:R-:W-:-:S05]  /*f4a0*/  VIADD R2, R17, 0x20 ;  /* 0x0000002011027836 */ /* 0x001fca0000000000 */
[----:B------:R-:W-:Y:S01]  /*f4b0*/  ISETP.GE.AND P0, PT, R2, R5, PT ;  /* 0x000000050200720c */ /* 0x000fe20003f06270 */
[----:B------:R-:W-:-:S12]  /*f4c0*/  IMAD.MOV.U32 R2, RZ, RZ, R14 ;  /* 0x000000ffff027224 */ /* 0x000fd800078e000e */
[----:B------:R-:W-:Y:S05]  /*f4d0*/  WARPSYNC.COLLECTIVE R15, `(.L_x_547) ;  /* 0x000000000f087348 */ /* 0x000fea0003c00000 */
[----:B------:R0:W1:Y:S02]  /*f4e0*/  SHFL.IDX P6, R14, R13, R12, R11 ;  /* 0x0000000c0d0e7389 */ /* 0x00006400000c000b */
[----:B01----:R-:W-:Y:S01]  /*f4f0*/  ENDCOLLECTIVE ;  /* 0x000000000000791b */ /* 0x003fe20003800000 */
.L_x_547:
[----:B------:R-:W-:Y:S02]  /*f500*/  IMAD.MOV.U32 R13, RZ, RZ, R4 ;  /* 0x000000ffff0d7224 */ /* 0x000fe400078e0004 */
[----:B------:R-:W-:Y:S02]  /*f510*/  IMAD.MOV.U32 R12, RZ, RZ, 0x3 ;  /* 0x00000003ff0c7424 */ /* 0x000fe400078e00ff */
[----:B------:R-:W-:-:S07]  /*f520*/  IMAD.MOV.U32 R3, RZ, RZ, R14 ;  /* 0x000000ffff037224 */ /* 0x000fce00078e000e */
[----:B------:R-:W-:Y:S05]  /*f530*/  WARPSYNC.COLLECTIVE R15, `(.L_x_548) ;  /* 0x000000000f087348 */ /* 0x000fea0003c00000 */
[----:B------:R0:W1:Y:S02]  /*f540*/  SHFL.IDX P6, R14, R13, R12, R11 ;  /* 0x0000000c0d0e7389 */ /* 0x00006400000c000b */
[----:B01----:R-:W-:Y:S01]  /*f550*/  ENDCOLLECTIVE ;  /* 0x000000000000791b */ /* 0x003fe20003800000 */
.L_x_548:
[----:B------:R-:W-:-:S05]  /*f560*/  @!P0 LEA R3, P2, R8, R3, 0x1 ;  /* 0x0000000308038211 */ /* 0x000fca00078408ff */
[----:B------:R-:W-:-:S05]  /*f570*/  @!P0 IMAD.X R2, RZ, RZ, R2, P2 ;  /* 0x000000ffff028224 */ /* 0x000fca00010e0602 */
[----:B------:R-:W-:Y:S02]  /*f580*/  @!P0 LOP3.LUT R3, R3, R2, RZ, 0x3c, !PT ;  /* 0x0000000203038212 */ /* 0x000fe400078e3cff */
[----:B------:R-:W-:Y:S02]  /*f590*/  MOV R13, R0 ;  /* 0x00000000000d7202 */ /* 0x000fe40000000f00 */
        /* <DEDUP_REMOVED lines=12> */
.L_x_549:
[----:B------:R-:W-:Y:S02]  /*f660*/  IMAD.MOV.U32 R13, RZ, RZ, R4 ;  /* 0x000000ffff0d7224 */ /* 0x000fe400078e0004 */
[----:B------:R-:W-:Y:S02]  /*f670*/  IMAD.MOV.U32 R12, RZ, RZ, 0x4 ;  /* 0x00000004ff0c7424 */ /* 0x000fe400078e00ff */
[----:B------:R-:W-:-:S07]  /*f680*/  IMAD.MOV.U32 R3, RZ, RZ, R14 ;  /* 0x000000ffff037224 */ /* 0x000fce00078e000e */
[----:B------:R-:W-:Y:S05]  /*f690*/  WARPSYNC.COLLECTIVE R15, `(.L_x_550) ;  /* 0x000000000f087348 */ /* 0x000fea0003c00000 */
[----:B------:R0:W1:Y:S02]  /*f6a0*/  SHFL.IDX P6, R14, R13, R12, R11 ;  /* 0x0000000c0d0e7389 */ /* 0x00006400000c000b */
[----:B01----:R-:W-:Y:S01]  /*f6b0*/  ENDCOLLECTIVE ;  /* 0x000000000000791b */ /* 0x003fe20003800000 */
.L_x_550:
        /* <DEDUP_REMOVED lines=16> */
.L_x_551:
[----:B------:R-:W-:Y:S02]  /*f7c0*/  IMAD.MOV.U32 R13, RZ, RZ, R4 ;  /* 0x000000ffff0d7224 */ /* 0x000fe400078e0004 */
[----:B------:R-:W-:Y:S02]  /*f7d0*/  IMAD.MOV.U32 R12, RZ, RZ, 0x5 ;  /* 0x00000005ff0c7424 */ /* 0x000fe400078e00ff */
[----:B------:R-:W-:-:S07]  /*f7e0*/  IMAD.MOV.U32 R3, RZ, RZ, R14 ;  /* 0x000000ffff037224 */ /* 0x000fce00078e000e */
[----:B------:R-:W-:Y:S05]  /*f7f0*/  WARPSYNC.COLLECTIVE R15, `(.L_x_552) ;  /* 0x000000000f087348 */ /* 0x000fea0003c00000 */
[----:B------:R0:W1:Y:S02]  /*f800*/  SHFL.IDX P6, R14, R13, R12, R11 ;  /* 0x0000000c0d0e7389 */ /* 0x00006400000c000b */
[----:B01----:R-:W-:Y:S01]  /*f810*/  ENDCOLLECTIVE ;  /* 0x000000000000791b */ /* 0x003fe20003800000 */
.L_x_552:
        /* <DEDUP_REMOVED lines=10> */
[----:B0-----:R-:W-:-:S04]  /*f8c0*/  IADD3 R2, R17, 0x50, RZ ;  /* 0x0000005011027810 */ /* 0x001fc80007ffe0ff */
[----:B------:R-:W-:Y:S01]  /*f8d0*/  ISETP.GE.AND P0, PT, R2, R5, PT ;  /* 0x000000050200720c */ /* 0x000fe20003f06270 */
[----:B------:R-:W-:-:S12]  /*f8e0*/  IMAD.MOV.U32 R2, RZ, RZ, R14 ;  /* 0x000000ffff027224 */ /* 0x000fd800078e000e */
[----:B------:R-:W-:Y:S05]  /*f8f0*/  WARPSYNC.COLLECTIVE R15, `(.L_x_553) ;  /* 0x000000000f087348 */ /* 0x000fea0003c00000 */
[----:B------:R0:W1:Y:S02]  /*f900*/  SHFL.IDX P6, R14, R13, R12, R11 ;  /* 0x0000000c0d0e7389 */ /* 0x00006400000c000b */
[----:B01----:R-:W-:Y:S01]  /*f910*/  ENDCOLLECTIVE ;  /* 0x000000000000791b */ /* 0x003fe20003800000 */
.L_x_553:
[----:B------:R-:W-:Y:S02]  /*f920*/  IMAD.MOV.U32 R13, RZ, RZ, R4 ;  /* 0x000000ffff0d7224 */ /* 0x000fe400078e0004 */
[----:B------:R-:W-:Y:S02]  /*f930*/  IMAD.MOV.U32 R12, RZ, RZ, 0x6 ;  /* 0x00000006ff0c7424 */ /* 0x000fe400078e00ff */
[----:B------:R-:W-:-:S07]  /*f940*/  IMAD.MOV.U32 R3, RZ, RZ, R14 ;  /* 0x000000ffff037224 */ /* 0x000fce00078e000e */
[----:B------:R-:W-:Y:S05]  /*f950*/  WARPSYNC.COLLECTIVE R15, `(.L_x_554) ;  /* 0x000000000f087348 */ /* 0x000fea0003c00000 */
[----:B------:R0:W1:Y:S02]  /*f960*/  SHFL.IDX P6, R14, R13, R12, R11 ;  /* 0x0000000c0d0e7389 */ /* 0x00006400000c000b */
[----:B01----:R-:W-:Y:S01]  /*f970*/  ENDCOLLECTIVE ;  /* 0x000000000000791b */ /* 0x003fe20003800000 */
.L_x_554:
        /* <DEDUP_REMOVED lines=11> */
[----:B------:R-:W-:Y:S02]  /*fa30*/  ISETP.GE.AND P0, PT, R2, R5, PT ;  /* 0x000000050200720c */ /* 0x000fe40003f06270 */
[----:B------:R-:W-:-:S11]  /*fa40*/  MOV R2, R14 ;  /* 0x0000000e00027202 */ /* 0x000fd60000000f00 */
[----:B------:R-:W-:Y:S05]  /*fa50*/  WARPSYNC.COLLECTIVE R15, `(.L_x_555) ;  /* 0x000000000f087348 */ /* 0x000fea0003c00000 */
[----:B------:R0:W1:Y:S02]  /*fa60*/  SHFL.IDX P6, R14, R13, R12, R11 ;  /* 0x0000000c0d0e7389 */ /* 0x00006400000c000b */
[----:B01----:R-:W-:Y:S01]  /*fa70*/  ENDCOLLECTIVE ;  /* 0x000000000000791b */ /* 0x003fe20003800000 */
.L_x_555:
[----:B------:R-:W-:Y:S02]  /*fa80*/  IMAD.MOV.U32 R13, RZ, RZ, R4 ;  /* 0x000000ffff0d7224 */ /* 0x000fe400078e0004 */
[----:B------:R-:W-:Y:S02]  /*fa90*/  IMAD.MOV.U32 R12, RZ, RZ, 0x7 ;  /* 0x00000007ff0c7424 */ /* 0x000fe400078e00ff */
[----:B------:R-:W-:-:S07]  /*faa0*/  IMAD.MOV.U32 R3, RZ, RZ, R14 ;  /* 0x000000ffff037224 */ /* 0x000fce00078e000e */
[----:B------:R-:W-:Y:S05]  /*fab0*/  WARPSYNC.COLLECTIVE R15, `(.L_x_556) ;  /* 0x000000000f087348 */ /* 0x000fea0003c00000 */
[----:B------:R0:W1:Y:S02]  /*fac0*/  SHFL.IDX P6, R14, R13, R12, R11 ;  /* 0x0000000c0d0e7389 */ /* 0x00006400000c000b */
[----:B01----:R-:W-:Y:S01]  /*fad0*/  ENDCOLLECTIVE ;  /* 0x000000000000791b */ /* 0x003fe20003800000 */
.L_x_556:
[----:B------:R-:W-:-:S05]  /*fae0*/  @!P0 LEA R3, P2, R8, R3, 0x1 ;  /* 0x0000000308038211 */ /* 0x000fca00078408ff */
[----:B------:R-:W-:-:S05]  /*faf0*/  @!P0 IMAD.X R2, RZ, RZ, R2, P2 ;  /* 0x000000ffff028224 */ /* 0x000fca00010e0602 */
[----:B------:R-:W-:Y:S01]  /*fb00*/  @!P0 LOP3.LUT R3, R3, R2, RZ, 0x3c, !PT ;  /* 0x0000000203038212 */ /* 0x000fe200078e3cff */
[----:B------:R-:W-:-:S03]  /*fb10*/  IMAD.MOV.U32 R13, RZ, RZ, R0 ;  /* 0x000000ffff0d7224 */ /* 0x000fc600078e0000 */
[----:B------:R-:W-:-:S04]  /*fb20*/  @!P0 LOP3.LUT R2, R3, R2, RZ, 0x3c, !PT ;  /* 0x0000000203028212 */ /* 0x000fc800078e3cff */
[----:B------:R-:W-:Y:S01]  /*fb30*/  @!P0 LOP3.LUT R3, R3, R2, RZ, 0x3c, !PT ;  /* 0x0000000203038212 */ /* 0x000fe200078e3cff */
[----:B------:R-:W-:-:S07]  /*fb40*/  IMAD.MOV.U32 R4, RZ, RZ, R14 ;  /* 0x000000ffff047224 */ /* 0x000fce00078e000e */
[----:B------:R-:W-:Y:S05]  /*fb50*/  WARPSYNC.COLLECTIVE R15, `(.L_x_557) ;  /* 0x000000000f087348 */ /* 0x000fea0003c00000 */
[----:B------:R0:W1:Y:S02]  /*fb60*/  SHFL.IDX P6, R14, R13, R12, R11 ;  /* 0x0000000c0d0e7389 */ /* 0x00006400000c000b */
[----:B01----:R-:W-:Y:S01]  /*fb70*/  ENDCOLLECTIVE ;  /* 0x000000000000791b */ /* 0x003fe20003800000 */
.L_x_557:
[----:B------:R-:W-:Y:S01]  /*fb80*/  @!PT LDS RZ, [RZ] ;  /* 0x00000000fffff984 */ /* 0x000fe20000000800 */
[----:B------:R-:W-:Y:S01]  /*fb90*/  @!PT LDS RZ, [RZ] ;  /* 0x00000000fffff984 */ /* 0x000fe20000000800 */
[----:B------:R-:W-:Y:S01]  /*fba0*/  @!PT LDS RZ, [RZ] ;  /* 0x00000000fffff984 */ /* 0x000fe20000000800 */
[----:B------:R2:W-:Y:S01]  /*fbb0*/  @!P0 LDGSTS.E.BYPASS.LTC128B.128 [R37+0x1b400], desc[UR50][R2.64], !P1 ;  /* 0x1b40000002258fae */ /* 0x0005e2000c901d72 */
[----:B------:R-:W-:Y:S01]  /*fbc0*/  IMAD.MOV.U32 R0, RZ, RZ, R14 ;  /* 0x000000ffff007224 */ /* 0x000fe200078e000e */
[----:B------:R-:W-:Y:S06]  /*fbd0*/  BRA `(.L_x_558) ;  /* 0xffffffc000d87947 */ /* 0x000fec000383ffff */
.L_x_472:
[----:B0-----:R0:W2:Y:S02]  /*fbe0*/  SYNCS.PHASECHK.TRANS64.TRYWAIT P0, [R22+URZ+0x22820], R3 ;  /* 0x02282003160075a7 */ /* 0x0010a4000800017f */
[----:B--2---:R-:W-:Y:S05]  /*fbf0*/  @!P0 NANOSLEEP.SYNCS 0x989680 ;  /* 0x009896800000895d */ /* 0x004fea0003900000 */
[----:B------:R-:W2:Y:S02]  /*fc00*/  @!P0 SYNCS.PHASECHK.TRANS64 P0, [R22+URZ+0x22820], R3 ;  /* 0x02282003160085a7 */ /* 0x000ea4000800007f */
[----:B--2---:R-:W-:Y:S05]  /*fc10*/  @!P0 BRA `(.L_x_472) ;  /* 0xfffffffc00f08947 */ /* 0x004fea000383ffff */
[----:B------:R-:W-:Y:S05]  /*fc20*/  BRA `(.L_x_559) ;  /* 0xffffffc400347947 */ /* 0x000fea000383ffff */
.L_x_475:
[----:B--2---:R2:W3:Y:S02]  /*fc30*/  SYNCS.PHASECHK.TRANS64.TRYWAIT P0, [R33+URZ+0x22860], R0 ;  /* 0x02286000210075a7 */ /* 0x0044e4000800017f */
[----:B---3--:R-:W-:Y:S05]  /*fc40*/  @!P0 NANOSLEEP.SYNCS 0x989680 ;  /* 0x009896800000895d */ /* 0x008fea0003900000 */
[----:B------:R-:W3:Y:S02]  /*fc50*/  @!P0 SYNCS.PHASECHK.TRANS64 P0, [R33+URZ+0x22860], R0 ;  /* 0x02286000210085a7 */ /* 0x000ee4000800007f */
[----:B---3--:R-:W-:Y:S05]  /*fc60*/  @!P0 BRA `(.L_x_475) ;  /* 0xfffffffc00f08947 */ /* 0x008fea000383ffff */
[----:B------:R-:W-:Y:S05]  /*fc70*/  BRA `(.L_x_560) ;  /* 0xffffffc400447947 */ /* 0x000fea000383ffff */
.L_x_476:
[----:B------:R-:W-:Y:S01]  /*fc80*/  BSSY B0, `(.L_x_561) ;  /* 0x0000008000007945 */ /* 0x000fe20003800000 */
[----:B------:R-:W-:Y:S01]  /*fc90*/  IMAD.MOV.U32 R13, RZ, RZ, R6 ;  /* 0x000000ffff0d7224 */ /* 0x000fe200078e0006 */
[----:B------:R-:W-:Y:S01]  /*fca0*/  MOV R12, RZ ;  /* 0x000000ff000c7202 */ /* 0x000fe20000000f00 */
[----:B------:R-:W-:Y:S02]  /*fcb0*/  IMAD.MOV.U32 R11, RZ, RZ, 0x181f ;  /* 0x0000181fff0b7424 */ /* 0x000fe400078e00ff */
[----:B------:R-:W-:-:S07]  /*fcc0*/  IMAD.MOV.U32 R15, RZ, RZ, -0x1 ;  /* 0xffffffffff0f7424 */ /* 0x000fce00078e00ff */
[----:B-1----:R-:W-:Y:S05]  /*fcd0*/  WARPSYNC.COLLECTIVE R15, `(.L_x_562) ;  /* 0x000000000f087348 */ /* 0x002fea0003c00000 */
[----:B------:R0:W2:Y:S02]  /*fce0*/  SHFL.IDX P6, R14, R13, R12, R11 ;  /* 0x0000000c0d0e7389 */ /* 0x0000a400000c000b */
[----:B012---:R-:W-:Y:S01]  /*fcf0*/  ENDCOLLECTIVE ;  /* 0x000000000000791b */ /* 0x007fe20003800000 */
.L_x_562:
[----:B------:R-:W-:Y:S05]  /*fd00*/  BSYNC B0 ;  /* 0x0000000000007941 */ /* 0x000fea0003800000 */
.L_x_561:
[----:B------:R-:W0:Y:S01]  /*fd10*/  S2R R7, SR_TID.X ;  /* 0x0000000000077919 */ /* 0x000e220000002100 */
[----:B------:R-:W-:Y:S01]  /*fd20*/  IMAD.MOV.U32 R13, RZ, RZ, R5 ;  /* 0x000000ffff0d7224 */ /* 0x000fe200078e0005 */
[C---:B------:R-:W-:Y:S01]  /*fd30*/  LOP3.LUT P2, RZ, R25.reuse, 0x2, RZ, 0xc0, !PT ;  /* 0x0000000219ff7812 */ /* 0x040fe2000784c0ff */
[----:B------:R-:W-:Y:S01]  /*fd40*/  IMAD.MOV.U32 R12, RZ, RZ, RZ ;  /* 0x000000ffff0c7224 */ /* 0x000fe200078e00ff */
[----:B------:R-:W-:Y:S01]  /*fd50*/  LOP3.LUT P1, RZ, R25, 0x4, RZ, 0xc0, !PT ;  /* 0x0000000419ff7812 */ /* 0x000fe2000782c0ff */
[----:B------:R-:W-:Y:S02]  /*fd60*/  IMAD.MOV.U32 R11, RZ, RZ, 0x181f ;  /* 0x0000181fff0b7424 */ /* 0x000fe400078e00ff */
[----:B------:R-:W-:Y:S01]  /*fd70*/  IMAD.MOV.U32 R15, RZ, RZ, -0x1 ;  /* 0xffffffffff0f7424 */ /* 0x000fe200078e00ff */
[----:B------:R-:W-:Y:S01]  /*fd80*/  ISETP.LT.OR P4, PT, R32, 0x1, !P1 ;  /* 0x000000012000780c */ /* 0x000fe20004f81670 */
[----:B------:R-:W-:Y:S02]  /*fd90*/  IMAD.MOV.U32 R3, RZ, RZ, R14 ;  /* 0x000000ffff037224 */ /* 0x000fe400078e000e */
[----:B------:R-:W-:-:S10]  /*fda0*/  IMAD R4, R4, 0x2, R22 ;  /* 0x0000000204047824 */ /* 0x000fd400078e0216 */
[----:B0-----:R-:W-:Y:S05]  /*fdb0*/  WARPSYNC.COLLECTIVE R15, `(.L_x_563) ;  /* 0x000000000f087348 */ /* 0x001fea0003c00000 */
[----:B------:R1:W2:Y:S02]  /*fdc0*/  SHFL.IDX P6, R14, R13, R12, R11 ;  /* 0x0000000c0d0e7389 */ /* 0x0002a400000c000b */
[----:B012---:R-:W-:Y:S01]  /*fdd0*/  ENDCOLLECTIVE ;  /* 0x000000000000791b */ /* 0x007fe20003800000 */
.L_x_563:
[----:B------:R-:W-:Y:S02]  /*fde0*/  IMAD.MOV.U32 R13, RZ, RZ, R6 ;  /* 0x000000ffff0d7224 */ /* 0x000fe400078e0006 */
[----:B------:R-:W-:Y:S02]  /*fdf0*/  IMAD.MOV.U32 R12, RZ, RZ, 0x1 ;  /* 0x00000001ff0c7424 */ /* 0x000fe400078e00ff */
[----:B------:R-:W-:Y:S01]  /*fe00*/  IMAD.SHL.U32 R0, R7, 0x8, RZ ;  /* 0x0000000807007824 */ /* 0x000fe200078e00ff */
[----:B------:R-:W-:-:S04]  /*fe10*/  LOP3.LUT R7, R25, 0x1, RZ, 0xc0, !PT ;  /* 0x0000000119077812 */ /* 0x000fc800078ec0ff */
[----:B------:R-:W-:Y:S02]  /*fe20*/  LOP3.LUT R0, R0, 0x38, RZ, 0xc0, !PT ;  /* 0x0000003800007812 */ /* 0x000fe400078ec0ff */
[----:B------:R-:W-:-:S03]  /*fe30*/  ISETP.NE.U32.AND P3, PT, R7, 0x1, PT ;  /* 0x000000010700780c */ /* 0x000fc60003f65070 */
[----:B------:R-:W-:-:S05]  /*fe40*/  IMAD.SHL.U32 R0, R0, 0x2, RZ ;  /* 0x0000000200007824 */ /* 0x000fca00078e00ff */
[----:B------:R-:W-:-:S13]  /*fe50*/  IADD3 R2, P0, R14, R0, RZ ;  /* 0x000000000e027210 */ /* 0x000fda0007f1e0ff */
[----:B------:R-:W-:Y:S05]  /*fe60*/  WARPSYNC.COLLECTIVE R15, `(.L_x_564) ;  /* 0x000000000f087348 */ /* 0x000fea0003c00000 */
[----:B------:R0:W1:Y:S02]  /*fe70*/  SHFL.IDX P6, R14, R13, R12, R11 ;  /* 0x0000000c0d0e7389 */ /* 0x00006400000c000b */
[----:B01----:R-:W-:Y:S01]  /*fe80*/  ENDCOLLECTIVE ;  /* 0x000000000000791b */ /* 0x003fe20003800000 */
.L_x_564:
[----:B------:R-:W-:Y:S02]  /*fe90*/  IADD3.X R3, RZ, R3, RZ, P0, !PT ;  /* 0x00000003ff037210 */ /* 0x000fe400007fe4ff */
[----:B------:R-:W-:Y:S01]  /*fea0*/  ISETP.LT.OR P0, PT, R32, 0x1, P3 ;  /* 0x000000012000780c */ /* 0x000fe20001f01670 */
[----:B------:R-:W-:-:S12]  /*feb0*/  IMAD.MOV.U32 R13, RZ, RZ, R5 ;  /* 0x000000ffff0d7224 */ /* 0x000fd800078e0005 */
[----:B------:R-:W-:Y:S01]  /*fec0*/  @!PT LDS RZ, [RZ] ;  /* 0x00000000fffff984 */ /* 0x000fe20000000800 */
[----:B------:R-:W-:Y:S01]  /*fed0*/  @!PT LDS RZ, [RZ] ;  /* 0x00000000fffff984 */ /* 0x000fe20000000800 */
[----:B------:R-:W-:Y:S01]  /*fee0*/  @!PT LDS RZ, [RZ] ;  /* 0x00000000fffff984 */ /* 0x000fe20000000800 */
[----:B------:R-:W-:Y:S01]  /*fef0*/  LDGSTS.E.BYPASS.LTC128B.128 [R4+0x400], desc[UR50][R2.64], !P0 ;  /* 0x0040000002047fae */ /* 0x000fe2000c101d72 */
[----:B------:R-:W-:-:S13]  /*ff00*/  ISETP.LT.OR P0, PT, R32, 0x1, !P2 ;  /* 0x000000012000780c */ /* 0x000fda0005701670 */
[----:B------:R-:W-:Y:S01]  /*ff10*/  LDGSTS.E.BYPASS.LTC128B.128 [R4+0x3400], desc[UR50][R2.64+0x80], !P0 ;  /* 0x0340008002047fae */ /* 0x000fe2000c101d72 */
[----:B------:R-:W-:-:S03]  /*ff20*/  LOP3.LUT P0, RZ, R25, 0x8, RZ, 0xc0, !PT ;  /* 0x0000000819ff7812 */ /* 0x000fc6000780c0ff */
[----:B------:R-:W-:Y:S01]  /*ff30*/  LDGSTS.E.BYPASS.LTC128B.128 [R4+0x6400], desc[UR50][R2.64+0x100], !P4 ;  /* 0x0640010002047fae */ /* 0x000fe2000e101d72 */
[----:B------:R-:W-:-:S13]  /*ff40*/  ISETP.LT.OR P4, PT, R32, 0x1, !P0 ;  /* 0x000000012000780c */ /* 0x000fda0004781670 */
[----:B------:R0:W-:Y:S02]  /*ff50*/  LDGSTS.E.BYPASS.LTC128B.128 [R4+0x9400], desc[UR50][R2.64+0x180], !P4 ;  /* 0x0940018002047fae */ /* 0x0001e4000e101d72 */
[----:B0-----:R-:W-:-:S07]  /*ff60*/  IMAD.MOV.U32 R3, RZ, RZ, R14 ;  /* 0x000000ffff037224 */ /* 0x001fce00078e000e */
[----:B------:R-:W-:Y:S05]  /*ff70*/  WARPSYNC.COLLECTIVE R15, `(.L_x_565) ;  /* 0x000000000f087348 */ /* 0x000fea0003c00000 */
[----:B------:R0:W1:Y:S02]  /*ff80*/  SHFL.IDX P6, R14, R13, R12, R11 ;  /* 0x0000000c0d0e7389 */ /* 0x00006400000c000b */
[----:B01----:R-:W-:Y:S01]  /*ff90*/  ENDCOLLECTIVE ;  /* 0x000000000000791b */ /* 0x003fe20003800000 */
.L_x_565:
[----:B------:R-:W-:Y:S02]  /*ffa0*/  IMAD.MOV.U32 R13, RZ, RZ, R6 ;  /* 0x000000ffff0d7224 */ /* 0x000fe400078e0006 */
[----:B------:R-:W-:Y:S01]  /*ffb0*/  IMAD.MOV.U32 R12, RZ, RZ, 0x2 ;  /* 0x00000002ff0c7424 */ /* 0x000fe200078e00ff */
[----:B------:R-:W-:-:S13]  /*ffc0*/  IADD3 R2, P4, R14, R0, RZ ;  /* 0x000000000e027210 */ /* 0x000fda0007f9e0ff */
[----:B------:R-:W-:Y:S05]  /*ffd0*/  WARPSYNC.COLLECTIVE R15, `(.L_x_566) ;  /* 0x000000000f087348 */ /* 0x000fea0003c00000 */
[----:B------:R0:W1:Y:S02]  /*ffe0*/  SHFL.IDX P6, R14, R13, R12, R11 ;  /* 0x0000000c0d0e7389 */ /* 0x00006400000c000b */
[----:B01----:R-:W-:Y:S01]  /*fff0*/  ENDCOLLECTIVE ;  /* 0x000000000000791b */ /* 0x003fe20003800000 */
.L_x_566:
[----:B------:R-:W-:Y:S01]  /*10000*/  IMAD.X R3, RZ, RZ, R3, P4 ;  /* 0x000000ffff037224 */ /* 0x000fe200020e0603 */
[----:B------:R-:W-:Y:S02]  /*10010*/  ISETP.LT.OR P4, PT, R32, 0x11, P3 ;  /* 0x000000112000780c */ /* 0x000fe40001f81670 */
[----:B------:R-:W-:-:S11]  /*10020*/  MOV R13, R5 ;  /* 0x00000005000d7202 */ /* 0x000fd60000000f00 */
[----:B------:R-:W-:Y:S01]  /*10030*/  @!PT LDS RZ, [RZ] ;  /* 0x00000000fffff984 */ /* 0x000fe20000000800 */
[----:B------:R-:W-:Y:S01]  /*10040*/  @!PT LDS RZ, [RZ] ;  /* 0x00000000fffff984 */ /* 0x000fe20000000800 */
[----:B------:R-:W-:Y:S01]  /*10050*/  @!PT LDS RZ, [RZ] ;  /* 0x00000000fffff984 */ /* 0x000fe20000000800 */
[----:B------:R-:W-:Y:S01]  /*10060*/  LDGSTS.E.BYPASS.LTC128B.128 [R4+0xc00], desc[UR50][R2.64], !P4 ;  /* 0x00c0000002047fae */ /* 0x000fe2000e101d72 */
[----:B------:R-:W-:-:S13]  /*10070*/  ISETP.LT.OR P4, PT, R32, 0x11, !P2 ;  /* 0x000000112000780c */ /* 0x000fda0005781670 */
[----:B------:R-:W-:Y:S01]  /*10080*/  LDGSTS.E.BYPASS.LTC128B.128 [R4+0x3c00], desc[UR50][R2.64+0x80], !P4 ;  /* 0x03c0008002047fae */ /* 0x000fe2000e101d72 */
[----:B------:R-:W-:-:S13]  /*10090*/  ISETP.LT.OR P4, PT, R32, 0x11, !P1 ;  /* 0x000000112000780c */ /* 0x000fda0004f81670 */
[----:B------:R-:W-:Y:S01]  /*100a0*/  LDGSTS.E.BYPASS.LTC128B.128 [R4+0x6c00], desc[UR50][R2.64+0x100], !P4 ;  /* 0x06c0010002047fae */ /* 0x000fe2000e101d72 */
[----:B------:R-:W-:-:S13]  /*100b0*/  ISETP.LT.OR P4, PT, R32, 0x11, !P0 ;  /* 0x000000112000780c */ /* 0x000fda0004781670 */
[----:B------:R0:W-:Y:S02]  /*100c0*/  LDGSTS.E.BYPASS.LTC128B.128 [R4+0x9c00], desc[UR50][R2.64+0x180], !P4 ;  /* 0x09c0018002047fae */ /* 0x0001e4000e101d72 */
[----:B0-----:R-:W-:-:S07]  /*100d0*/  IMAD.MOV.U32 R3, RZ, RZ, R14 ;  /* 0x000000ffff037224 */ /* 0x001fce00078e000e */
[----:B------:R-:W-:Y:S05]  /*100e0*/  WARPSYNC.COLLECTIVE R15, `(.L_x_567) ;  /* 0x000000000f087348 */ /* 0x000fea0003c00000 */
[----:B------:R0:W1:Y:S02]  /*100f0*/  SHFL.IDX P6, R14, R13, R12, R11 ;  /* 0x0000000c0d0e7389 */ /* 0x00006400000c000b */
[----:B01----:R-:W-:Y:S01]  /*10100*/  ENDCOLLECTIVE ;  /* 0x000000000000791b */ /* 0x003fe20003800000 */
.L_x_567:
[----:B------:R-:W-:Y:S02]  /*10110*/  IMAD.MOV.U32 R13, RZ, RZ, R6 ;  /* 0x000000ffff0d7224 */ /* 0x000fe400078e0006 */
[----:B------:R-:W-:Y:S01]  /*10120*/  IMAD.MOV.U32 R12, RZ, RZ, 0x3 ;  /* 0x00000003ff0c7424 */ /* 0x000fe200078e00ff */
[----:B------:R-:W-:-:S13]  /*10130*/  IADD3 R2, P4, R14, R0, RZ ;  /* 0x000000000e027210 */ /* 0x000fda0007f9e0ff */
[----:B------:R-:W-:Y:S05]  /*10140*/  WARPSYNC.COLLECTIVE R15, `(.L_x_568) ;  /* 0x000000000f087348 */ /* 0x000fea0003c00000 */
[----:B------:R0:W1:Y:S02]  /*10150*/  SHFL.IDX P6, R14, R13, R12, R11 ;  /* 0x0000000c0d0e7389 */ /* 0x00006400000c000b */
[----:B01----:R-:W-:Y:S01]  /*10160*/  ENDCOLLECTIVE ;  /* 0x000000000000791b */ /* 0x003fe20003800000 */
.L_x_568:
[----:B------:R-:W-:Y:S01]  /*10170*/  IMAD.X R3, RZ, RZ, R3, P4 ;  /* 0x000000ffff037224 */ /* 0x000fe200020e0603 */
        /* <DEDUP_REMOVED lines=16> */
.L_x_569:
[----:B------:R-:W-:Y:S02]  /*10280*/  IMAD.MOV.U32 R13, RZ, RZ, R6 ;  /* 0x000000ffff0d7224 */ /* 0x000fe400078e0006 */
[----:B------:R-:W-:Y:S01]  /*10290*/  IMAD.MOV.U32 R12, RZ, RZ, 0x4 ;  /* 0x00000004ff0c7424 */ /* 0x000fe200078e00ff */
[----:B------:R-:W-:-:S13]  /*102a0*/  IADD3 R2, P4, R14, R0, RZ ;  /* 0x000000000e027210 */ /* 0x000fda0007f9e0ff */
[----:B------:R-:W-:Y:S05]  /*102b0*/  WARPSYNC.COLLECTIVE R15, `(.L_x_570) ;  /* 0x000000000f087348 */ /* 0x000fea0003c00000 */
[----:B------:R0:W1:Y:S02]  /*102c0*/  SHFL.IDX P6, R14, R13, R12, R11 ;  /* 0x0000000c0d0e7389 */ /* 0x00006400000c000b */
[----:B01----:R-:W-:Y:S01]  /*102d0*/  ENDCOLLECTIVE ;  /* 0x000000000000791b */ /* 0x003fe20003800000 */
.L_x_570:
        /* <DEDUP_REMOVED lines=17> */
.L_x_571:
[----:B------:R-:W-:Y:S02]  /*103f0*/  IMAD.MOV.U32 R13, RZ, RZ, R6 ;  /* 0x000000ffff0d7224 */ /* 0x000fe400078e0006 */
[----:B------:R-:W-:Y:S01]  /*10400*/  IMAD.MOV.U32 R12, RZ, RZ, 0x5 ;  /* 0x00000005ff0c7424 */ /* 0x000fe200078e00ff */
[----:B------:R-:W-:-:S13]  /*10410*/  IADD3 R2, P4, R14, R0, RZ ;  /* 0x000000000e027210 */ /* 0x000fda0007f9e0ff */
[----:B------:R-:W-:Y:S05]  /*10420*/  WARPSYNC.COLLECTIVE R15, `(.L_x_572) ;  /* 0x000000000f087348 */ /* 0x000fea0003c00000 */
[----:B------:R0:W1:Y:S02]  /*10430*/  SHFL.IDX P6, R14, R13, R12, R11 ;  /* 0x0000000c0d0e7389 */ /* 0x00006400000c000b */
[----:B01----:R-:W-:Y:S01]  /*10440*/  ENDCOLLECTIVE ;  /* 0x000000000000791b */ /* 0x003fe20003800000 */
.L_x_572:
[----:B------:R-:W-:Y:S01]  /*10450*/  IMAD.X R3, RZ, RZ, R3, P4 ;  /* 0x000000ffff037224 */ /* 0x000fe200020e0603 */
[----:B------:R-:W-:Y:S01]  /*10460*/  ISETP.LT.OR P4, PT, R32, 0x41, P3 ;  /* 0x000000412000780c */ /* 0x000fe20001f81670 */
[----:B------:R-:W-:-:S12]  /*10470*/  IMAD.MOV.U32 R13, RZ, RZ, R5 ;  /* 0x000000ffff0d7224 */ /* 0x000fd800078e0005 */
[----:B------:R-:W-:Y:S01]  /*10480*/  @!PT LDS RZ, [RZ] ;  /* 0x00000000fffff984 */ /* 0x000fe20000000800 */
[----:B------:R-:W-:Y:S01]  /*10490*/  @!PT LDS RZ, [RZ] ;  /* 0x00000000fffff984 */ /* 0x000fe20000000800 */
[----:B------:R-:W-:Y:S01]  /*104a0*/  @!PT LDS RZ, [RZ] ;  /* 0x00000000fffff984 */ /* 0x000fe20000000800 */
[----:B------:R0:W-:Y:S01]  /*104b0*/  LDGSTS.E.BYPASS.LTC128B.128 [R4+0x2400], desc[UR50][R2.64], !P4 ;  /* 0x0240000002047fae */ /* 0x0001e2000e101d72 */
[----:B------:R-:W-:Y:S01]  /*104c0*/  ISETP.LT.OR P4, PT, R32, 0x41, !P2 ;  /* 0x000000412000780c */ /* 0x000fe20005781670 */
[----:B------:R-:W-:-:S12]  /*104d0*/  IMAD.MOV.U32 R6, RZ, RZ, R14 ;  /* 0x000000ffff067224 */ /* 0x000fd800078e000e */
[----:B0-----:R-:W-:Y:S05]  /*104e0*/  WARPSYNC.COLLECTIVE R15, `(.L_x_573) ;  /* 0x000000000f087348 */ /* 0x001fea0003c00000 */
[----:B------:R1:W2:Y:S02]  /*104f0*/  SHFL.IDX P6, R14, R13, R12, R11 ;  /* 0x0000000c0d0e7389 */ /* 0x0002a400000c000b */
[----:B012---:R-:W-:Y:S01]  /*10500*/  ENDCOLLECTIVE ;  /* 0x000000000000791b */ /* 0x007fe20003800000 */
.L_x_573:
[----:B------:R-:W-:Y:S01]  /*10510*/  @!PT LDS RZ, [RZ] ;  /* 0x00000000fffff984 */ /* 0x000fe20000000800 */
[----:B------:R-:W-:Y:S01]  /*10520*/  @!PT LDS RZ, [RZ] ;  /* 0x00000000fffff984 */ /* 0x000fe20000000800 */
[----:B------:R-:W-:Y:S01]  /*10530*/  @!PT LDS RZ, [RZ] ;  /* 0x00000000fffff984 */ /* 0x000fe20000000800 */
[----:B------:R0:W-:Y:S01]  /*10540*/  LDGSTS.E.BYPASS.LTC128B.128 [R4+0x5400], desc[UR50][R2.64+0x80], !P4 ;  /* 0x0540008002047fae */ /* 0x0001e2000e101d72 */
[----:B------:R-:W-:-:S13]  /*10550*/  ISETP.LT.OR P4, PT, R32, 0x41, !P1 ;  /* 0x000000412000780c */ /* 0x000fda0004f81670 */
[----:B------:R0:W-:Y:S01]  /*10560*/  LDGSTS.E.BYPASS.LTC128B.128 [R4+0x8400], desc[UR50][R2.64+0x100], !P4 ;  /* 0x0840010002047fae */ /* 0x0001e2000e101d72 */
[----:B------:R-:W-:-:S13]  /*10570*/  ISETP.LT.OR P4, PT, R32, 0x41, !P0 ;  /* 0x000000412000780c */ /* 0x000fda0004781670 */
[----:B------:R0:W-:Y:S01]  /*10580*/  LDGSTS.E.BYPASS.LTC128B.128 [R4+0xb400], desc[UR50][R2.64+0x180], !P4 ;  /* 0x0b40018002047fae */ /* 0x0001e2000e101d72 */
[----:B------:R-:W-:Y:S05]  /*10590*/  BRA `(.L_x_574) ;  /* 0xffffffc0007c7947 */ /* 0x000fea000383ffff */
.L_x_483:
[----:B0-----:R0:W2:Y:S02]  /*105a0*/  SYNCS.PHASECHK.TRANS64.TRYWAIT P0, [R10+URZ+0x22840], R20 ;  /* 0x022840140a0075a7 */ /* 0x0010a4000800017f */
[----:B--2---:R-:W-:Y:S05]  /*105b0*/  @!P0 NANOSLEEP.SYNCS 0x989680 ;  /* 0x009896800000895d */ /* 0x004fea0003900000 */
[----:B------:R-:W2:Y:S02]  /*105c0*/  @!P0 SYNCS.PHASECHK.TRANS64 P0, [R10+URZ+0x22840], R20 ;  /* 0x022840140a0085a7 */ /* 0x000ea4000800007f */
[----:B--2---:R-:W-:Y:S05]  /*105d0*/  @!P0 BRA `(.L_x_483) ;  /* 0xfffffffc00f08947 */ /* 0x004fea000383ffff */
[----:B------:R-:W-:Y:S05]  /*105e0*/  BRA `(.L_x_575) ;  /* 0xffffffc400ac7947 */ /* 0x000fea000383ffff */
.L_x_484:
[----:B------:R-:W-:Y:S01]  /*105f0*/  BSSY B1, `(.L_x_576) ;  /* 0x0000008000017945 */ /* 0x000fe20003800000 */
[----:B------:R-:W-:Y:S02]  /*10600*/  IMAD.MOV.U32 R13, RZ, RZ, R8 ;  /* 0x000000ffff0d7224 */ /* 0x000fe400078e0008 */
[----:B------:R-:W-:Y:S02]  /*10610*/  IMAD.MOV.U32 R12, RZ, RZ, RZ ;  /* 0x000000ffff0c7224 */ /* 0x000fe400078e00ff */
[----:B------:R-:W-:Y:S02]  /*10620*/  IMAD.MOV.U32 R11, RZ, RZ, 0x181f ;  /* 0x0000181fff0b7424 */ /* 0x000fe400078e00ff */
[----:B------:R-:W-:-:S07]  /*10630*/  IMAD.MOV.U32 R15, RZ, RZ, -0x1 ;  /* 0xffffffffff0f7424 */ /* 0x000fce00078e00ff */
[----:B01----:R-:W-:Y:S05]  /*10640*/  WARPSYNC.COLLECTIVE R15, `(.L_x_577) ;  /* 0x000000000f087348 */ /* 0x003fea0003c00000 */
[----:B------:R2:W3:Y:S02]  /*10650*/  SHFL.IDX P6, R14, R13, R12, R11 ;  /* 0x0000000c0d0e7389 */ /* 0x0004e400000c000b */
[----:B0123--:R-:W-:Y:S01]  /*10660*/  ENDCOLLECTIVE ;  /* 0x000000000000791b */ /* 0x00ffe20003800000 */
.L_x_577:
[----:B------:R-:W-:Y:S05]  /*10670*/  BSYNC B1 ;  /* 0x0000000000017941 */ /* 0x000fea0003800000 */
.L_x_576:
[----:B------:R-:W-:Y:S01]  /*10680*/  IMAD.MOV.U32 R13, RZ, RZ, R6 ;  /* 0x000000ffff0d7224 */ /* 0x000fe200078e0006 */
[----:B------:R-:W-:Y:S01]  /*10690*/  MOV R3, R14 ;  /* 0x0000000e00037202 */ /* 0x000fe20000000f00 */
[----:B------:R-:W-:Y:S02]  /*106a0*/  IMAD.MOV.U32 R12, RZ, RZ, RZ ;  /* 0x000000ffff0c7224 */ /* 0x000fe400078e00ff */
[----:B------:R-:W-:Y:S02]  /*106b0*/  IMAD.MOV.U32 R11, RZ, RZ, 0x181f ;  /* 0x0000181fff0b7424 */ /* 0x000fe400078e00ff */
[----:B------:R-:W-:Y:S02]  /*106c0*/  IMAD.MOV.U32 R15, RZ, RZ, -0x1 ;  /* 0xffffffffff0f7424 */ /* 0x000fe400078e00ff */
[----:B------:R-:W-:-:S07]  /*106d0*/  IMAD R7, R7, 0x2, R22 ;  /* 0x0000000207077824 */ /* 0x000fce00078e0216 */
[----:B------:R-:W-:Y:S05]  /*106e0*/  WARPSYNC.COLLECTIVE R15, `(.L_x_578) ;  /* 0x000000000f087348 */ /* 0x000fea0003c00000 */
[----:B------:R0:W1:Y:S02]  /*106f0*/  SHFL.IDX P6, R14, R13, R12, R11 ;  /* 0x0000000c0d0e7389 */ /* 0x00006400000c000b */
[----:B01----:R-:W-:Y:S01]  /*10700*/  ENDCOLLECTIVE ;  /* 0x000000000000791b */ /* 0x003fe20003800000 */
.L_x_578:
[----:B------:R-:W-:Y:S02]  /*10710*/  IMAD.MOV.U32 R13, RZ, RZ, R8 ;  /* 0x000000ffff0d7224 */ /* 0x000fe400078e0008 */
[----:B------:R-:W-:Y:S02]  /*10720*/  IMAD.MOV.U32 R12, RZ, RZ, 0x1 ;  /* 0x00000001ff0c7424 */ /* 0x000fe400078e00ff */
[----:B------:R-:W-:-:S07]  /*10730*/  IMAD.MOV.U32 R2, RZ, RZ, R14 ;  /* 0x000000ffff027224 */ /* 0x000fce00078e000e */
[----:B------:R-:W-:Y:S05]  /*10740*/  WARPSYNC.COLLECTIVE R15, `(.L_x_579) ;  /* 0x000000000f087348 */ /* 0x000fea0003c00000 */
[----:B------:R0:W1:Y:S02]  /*10750*/  SHFL.IDX P6, R14, R13, R12, R11 ;  /* 0x0000000c0d0e7389 */ /* 0x00006400000c000b */
[----:B01----:R-:W-:Y:S01]  /*10760*/  ENDCOLLECTIVE ;  /* 0x000000000000791b */ /* 0x003fe20003800000 */
.L_x_579:
[----:B------:R-:W-:-:S05]  /*10770*/  IADD3 R2, P0, R2, R0, RZ ;  /* 0x0000000002027210 */ /* 0x000fca0007f1e0ff */
[----:B------:R-:W-:-:S05]  /*10780*/  IMAD.X R3, RZ, RZ, R3, P0 ;  /* 0x000000ffff037224 */ /* 0x000fca00000e0603 */
[----:B------:R-:W-:Y:S01]  /*10790*/  @!PT LDS RZ, [RZ] ;  /* 0x00000000fffff984 */ /* 0x000fe20000000800 */
[----:B------:R-:W-:Y:S01]  /*107a0*/  @!PT LDS RZ, [RZ] ;  /* 0x00000000fffff984 */ /* 0x000fe20000000800 */
[----:B------:R-:W-:Y:S01]  /*107b0*/  @!PT LDS RZ, [RZ] ;  /* 0x00000000fffff984 */ /* 0x000fe20000000800 */
[----:B------:R0:W-:Y:S01]  /*107c0*/  LDGSTS.E.BYPASS.LTC128B.128 [R7+0x1c400], desc[UR50][R2.64], !P1 ;  /* 0x1c40000002077fae */ /* 0x0001e2000c901d72 */
[----:B------:R-:W-:Y:S01]  /*107d0*/  IMAD.MOV.U32 R13, RZ, RZ, R6 ;  /* 0x000000ffff0d7224 */ /* 0x000fe200078e0006 */
[----:B0-----:R-:W-:-:S07]  /*107e0*/  MOV R3, R14 ;  /* 0x0000000e00037202 */ /* 0x001fce0000000f00 */
[----:B------:R-:W-:Y:S05]  /*107f0*/  WARPSYNC.COLLECTIVE R15, `(.L_x_580) ;  /* 0x000000000f087348 */ /* 0x000fea0003c00000 */
[----:B------:R0:W1:Y:S02]  /*10800*/  SHFL.IDX P6, R14, R13, R12, R11 ;  /* 0x0000000c0d0e7389 */ /* 0x00006400000c000b */
[----:B01----:R-:W-:Y:S01]  /*10810*/  ENDCOLLECTIVE ;  /* 0x000000000000791b */ /* 0x003fe20003800000 */
.L_x_580:
[----:B------:R-:W-:Y:S02]  /*10820*/  IMAD.MOV.U32 R13, RZ, RZ, R8 ;  /* 0x000000ffff0d7224 */ /* 0x000fe400078e0008 */
[----:B------:R-:W-:Y:S02]  /*10830*/  IMAD.MOV.U32 R12, RZ, RZ, 0x2 ;  /* 0x00000002ff0c7424 */ /* 0x000fe400078e00ff */
[----:B------:R-:W-:-:S07]  /*10840*/  IMAD.MOV.U32 R2, RZ, RZ, R14 ;  /* 0x000000ffff027224 */ /* 0x000fce00078e000e */
[----:B------:R-:W-:Y:S05]  /*10850*/  WARPSYNC.COLLECTIVE R15, `(.L_x_581) ;  /* 0x000000000f087348 */ /* 0x000fea0003c00000 */
[----:B------:R0:W1:Y:S02]  /*10860*/  SHFL.IDX P6, R14, R13, R12, R11 ;  /* 0x0000000c0d0e7389 */ /* 0x00006400000c000b */
[----:B01----:R-:W-:Y:S01]  /*10870*/  ENDCOLLECTIVE ;  /* 0x000000000000791b */ /* 0x003fe20003800000 */
.L_x_581:
[----:B------:R-:W-:-:S05]  /*10880*/  IADD3 R2, P0, R2, R0, RZ ;  /* 0x0000000002027210 */ /* 0x000fca0007f1e0ff */
[----:B------:R-:W-:-:S05]  /*10890*/  IMAD.X R3, RZ, RZ, R3, P0 ;  /* 0x000000ffff037224 */ /* 0x000fca00000e0603 */
[----:B------:R-:W-:Y:S01]  /*108a0*/  @!PT LDS RZ, [RZ] ;  /* 0x00000000fffff984 */ /* 0x000fe20000000800 */
[----:B------:R-:W-:Y:S01]  /*108b0*/  @!PT LDS RZ, [RZ] ;  /* 0x00000000fffff984 */ /* 0x000fe20000000800 */
[----:B------:R-:W-:Y:S01]  /*108c0*/  @!PT LDS RZ, [RZ] ;  /* 0x00000000fffff984 */ /* 0x000fe20000000800 */
[----:B------:R0:W-:Y:S01]  /*108d0*/  LDGSTS.E.BYPASS.LTC128B.128 [R7+0x1cc00], desc[UR50][R2.64], !P1 ;  /* 0x1cc0000002077fae */ /* 0x0001e2000c901d72 */
[----:B------:R-:W-:Y:S02]  /*108e0*/  IMAD.MOV.U32 R13, RZ, RZ, R6 ;  /* 0x000000ffff0d7224 */ /* 0x000fe400078e0006 */
[----:B0-----:R-:W-:-:S07]  /*108f0*/  IMAD.MOV.U32 R3, RZ, RZ, R14 ;  /* 0x000000ffff037224 */ /* 0x001fce00078e000e */
[----:B------:R-:W-:Y:S05]  /*10900*/  WARPSYNC.COLLECTIVE R15, `(.L_x_582) ;  /* 0x000000000f087348 */ /* 0x000fea0003c00000 */
[----:B------:R0:W1:Y:S02]  /*10910*/  SHFL.IDX P6, R14, R13, R12, R11 ;  /* 0x0000000c0d0e7389 */ /* 0x00006400000c000b */
[----:B01----:R-:W-:Y:S01]  /*10920*/  ENDCOLLECTIVE ;  /* 0x000000000000791b */ /* 0x003fe20003800000 */
.L_x_582:
[----:B------:R-:W-:Y:S01]  /*10930*/  MOV R13, R8 ;  /* 0x00000008000d7202 */ /* 0x000fe20000000f00 */
[----:B------:R-:W-:Y:S02]  /*10940*/  IMAD.MOV.U32 R12, RZ, RZ, 0x3 ;  /* 0x00000003ff0c7424 */ /* 0x000fe400078e00ff */
[----:B------:R-:W-:-:S07]  /*10950*/  IMAD.MOV.U32 R2, RZ, RZ, R14 ;  /* 0x000000ffff027224 */ /* 0x000fce00078e000e */
[----:B------:R-:W-:Y:S05]  /*10960*/  WARPSYNC.COLLECTIVE R15, `(.L_x_583) ;  /* 0x000000000f087348 */ /* 0x000fea0003c00000 */
[----:B------:R0:W1:Y:S02]  /*10970*/  SHFL.IDX P6, R14, R13, R12, R11 ;  /* 0x0000000c0d0e7389 */ /* 0x00006400000c000b */
[----:B01----:R-:W-:Y:S01]  /*10980*/  ENDCOLLECTIVE ;  /* 0x000000000000791b */ /* 0x003fe20003800000 */
.L_x_583:
        /* <DEDUP_REMOVED lines=11> */
.L_x_584:
[----:B------:R-:W-:Y:S02]  /*10a40*/  IMAD.MOV.U32 R13, RZ, RZ, R8 ;  /* 0x000000ffff0d7224 */ /* 0x000fe400078e0008 */
[----:B------:R-:W-:Y:S02]  /*10a50*/  IMAD.MOV.U32 R12, RZ, RZ, 0x4 ;  /* 0x00000004ff0c7424 */ /* 0x000fe400078e00ff */
[----:B------:R-:W-:-:S07]  /*10a60*/  IMAD.MOV.U32 R2, RZ, RZ, R14 ;  /* 0x000000ffff027224 */ /* 0x000fce00078e000e */
[----:B------:R-:W-:Y:S05]  /*10a70*/  WARPSYNC.COLLECTIVE R15, `(.L_x_585) ;  /* 0x000000000f087348 */ /* 0x000fea0003c00000 */
[----:B------:R0:W1:Y:S02]  /*10a80*/  SHFL.IDX P6, R14, R13, R12, R11 ;  /* 0x0000000c0d0e7389 */ /* 0x00006400000c000b */
[----:B01----:R-:W-:Y:S01]  /*10a90*/  ENDCOLLECTIVE ;  /* 0x000000000000791b */ /* 0x003fe20003800000 */
.L_x_585:
        /* <DEDUP_REMOVED lines=11> */
.L_x_586:
[----:B------:R-:W-:Y:S02]  /*10b50*/  IMAD.MOV.U32 R13, RZ, RZ, R8 ;  /* 0x000000ffff0d7224 */ /* 0x000fe400078e0008 */
[----:B------:R-:W-:Y:S01]  /*10b60*/  IMAD.MOV.U32 R12, RZ, RZ, 0x5 ;  /* 0x00000005ff0c7424 */ /* 0x000fe200078e00ff */
[----:B------:R-:W-:-:S07]  /*10b70*/  MOV R2, R14 ;  /* 0x0000000e00027202 */ /* 0x000fce0000000f00 */
[----:B------:R-:W-:Y:S05]  /*10b80*/  WARPSYNC.COLLECTIVE R15, `(.L_x_587) ;  /* 0x000000000f087348 */ /* 0x000fea0003c00000 */
[----:B------:R0:W1:Y:S02]  /*10b90*/  SHFL.IDX P6, R14, R13, R12, R11 ;  /* 0x0000000c0d0e7389 */ /* 0x00006400000c000b */
[----:B01----:R-:W-:Y:S01]  /*10ba0*/  ENDCOLLECTIVE ;  /* 0x000000000000791b */ /* 0x003fe20003800000 */
.L_x_587:
[----:B------:R-:W-:-:S05]  /*10bb0*/  IADD3 R2, P0, R2, R0, RZ ;  /* 0x0000000002027210 */ /* 0x000fca0007f1e0ff */
[----:B------:R-:W-:-:S05]  /*10bc0*/  IMAD.X R3, RZ, RZ, R3, P0 ;  /* 0x000000ffff037224 */ /* 0x000fca00000e0603 */
[----:B------:R-:W-:Y:S01]  /*10bd0*/  @!PT LDS RZ, [RZ] ;  /* 0x00000000fffff984 */ /* 0x000fe20000000800 */
[----:B------:R-:W-:Y:S01]  /*10be0*/  @!PT LDS RZ, [RZ] ;  /* 0x00000000fffff984 */ /* 0x000fe20000000800 */
[----:B------:R-:W-:Y:S01]  /*10bf0*/  @!PT LDS RZ, [RZ] ;  /* 0x00000000fffff984 */ /* 0x000fe20000000800 */
[----:B------:R0:W-:Y:S01]  /*10c00*/  LDGSTS.E.BYPASS.LTC128B.128 [R7+0x1e400], desc[UR50][R2.64], !P1 ;  /* 0x1e40000002077fae */ /* 0x0001e2000c901d72 */
[----:B------:R-:W-:Y:S02]  /*10c10*/  IMAD.MOV.U32 R13, RZ, RZ, R6 ;  /* 0x000000ffff0d7224 */ /* 0x000fe400078e0006 */
[----:B------:R-:W-:-:S07]  /*10c20*/  IMAD.MOV.U32 R8, RZ, RZ, R14 ;  /* 0x000000ffff087224 */ /* 0x000fce00078e000e */
[----:B0-----:R-:W-:Y:S05]  /*10c30*/  WARPSYNC.COLLECTIVE R15, `(.L_x_588) ;  /* 0x000000000f087348 */ /* 0x001fea0003c00000 */
[----:B------:R1:W2:Y:S02]  /*10c40*/  SHFL.IDX P6, R14, R13, R12, R11 ;  /* 0x0000000c0d0e7389 */ /* 0x0002a400000c000b */
[----:B012---:R-:W-:Y:S01]  /*10c50*/  ENDCOLLECTIVE ;  /* 0x000000000000791b */ /* 0x007fe20003800000 */
.L_x_588:
[----:B------:R-:W-:Y:S05]  /*10c60*/  BRA `(.L_x_589) ;  /* 0xffffffc000dc7947 */ /* 0x000fea000383ffff */
.L_x_489:
[----:B---3--:R3:W4:Y:S02]  /*10c70*/  SYNCS.PHASECHK.TRANS64.TRYWAIT P0, [R10+URZ+0x22860], R20 ;  /* 0x022860140a0075a7 */ /* 0x008724000800017f */
[----:B----4-:R-:W-:Y:S05]  /*10c80*/  @!P0 NANOSLEEP.SYNCS 0x989680 ;  /* 0x009896800000895d */ /* 0x010fea0003900000 */
[----:B------:R-:W4:Y:S02]  /*10c90*/  @!P0 SYNCS.PHASECHK.TRANS64 P0, [R10+URZ+0x22860], R20 ;  /* 0x022860140a0085a7 */ /* 0x000f24000800007f */
[----:B----4-:R-:W-:Y:S05]  /*10ca0*/  @!P0 BRA `(.L_x_489) ;  /* 0xfffffffc00f08947 */ /* 0x010fea000383ffff */
[----:B------:R-:W-:Y:S05]  /*10cb0*/  BRA `(.L_x_590) ;  /* 0xffffffc4002c7947 */ /* 0x000fea000383ffff */
.L_x_490:
[----:B------:R-:W-:Y:S01]  /*10cc0*/  BSSY B1, `(.L_x_591) ;  /* 0x0000008000017945 */ /* 0x000fe20003800000 */
[----:B------:R-:W-:Y:S02]  /*10cd0*/  IMAD.MOV.U32 R13, RZ, RZ, R25 ;  /* 0x000000ffff0d7224 */ /* 0x000fe400078e0019 */
[----:B------:R-:W-:Y:S02]  /*10ce0*/  IMAD.MOV.U32 R12, RZ, RZ, RZ ;  /* 0x000000ffff0c7224 */ /* 0x000fe400078e00ff */
[----:B------:R-:W-:Y:S02]  /*10cf0*/  IMAD.MOV.U32 R11, RZ, RZ, 0x181f ;  /* 0x0000181fff0b7424 */ /* 0x000fe400078e00ff */
[----:B------:R-:W-:-:S07]  /*10d00*/  IMAD.MOV.U32 R15, RZ, RZ, -0x1 ;  /* 0xffffffffff0f7424 */ /* 0x000fce00078e00ff */
[----:B-12---:R-:W-:Y:S05]  /*10d10*/  WARPSYNC.COLLECTIVE R15, `(.L_x_592) ;  /* 0x000000000f087348 */ /* 0x006fea0003c00000 */
[----:B------:R0:W3:Y:S02]  /*10d20*/  SHFL.IDX P6, R14, R13, R12, R11 ;  /* 0x0000000c0d0e7389 */ /* 0x0000e400000c000b */
[----:B0123--:R-:W-:Y:S01]  /*10d30*/  ENDCOLLECTIVE ;  /* 0x000000000000791b */ /* 0x00ffe20003800000 */
.L_x_592:
[----:B------:R-:W-:Y:S05]  /*10d40*/  BSYNC B1 ;  /* 0x0000000000017941 */ /* 0x000fea0003800000 */
.L_x_591:
        /* <DEDUP_REMOVED lines=9> */
.L_x_593:
[----:B------:R-:W-:Y:S02]  /*10de0*/  IMAD.MOV.U32 R13, RZ, RZ, R25 ;  /* 0x000000ffff0d7224 */ /* 0x000fe400078e0019 */
[----:B------:R-:W-:Y:S01]  /*10df0*/  IMAD.MOV.U32 R12, RZ, RZ, 0x1 ;  /* 0x00000001ff0c7424 */ /* 0x000fe200078e00ff */
[----:B------:R-:W-:-:S13]  /*10e00*/  IADD3 R2, P0, R14, R0, RZ ;  /* 0x000000000e027210 */ /* 0x000fda0007f1e0ff */
[----:B------:R-:W-:Y:S05]  /*10e10*/  WARPSYNC.COLLECTIVE R15, `(.L_x_594) ;  /* 0x000000000f087348 */ /* 0x000fea0003c00000 */
[----:B------:R0:W1:Y:S02]  /*10e20*/  SHFL.IDX P6, R14, R13, R12, R11 ;  /* 0x0000000c0d0e7389 */ /* 0x00006400000c000b */
[----:B01----:R-:W-:Y:S01]  /*10e30*/  ENDCOLLECTIVE ;  /* 0x000000000000791b */ /* 0x003fe20003800000 */
.L_x_594:
[----:B------:R-:W-:-:S05]  /*10e40*/  IMAD.X R3, RZ, RZ, R3, P0 ;  /* 0x000000ffff037224 */ /* 0x000fca00000e0603 */
[----:B------:R-:W-:Y:S01]  /*10e50*/  @!PT LDS RZ, [RZ] ;  /* 0x00000000fffff984 */ /* 0x000fe20000000800 */
[----:B------:R-:W-:Y:S01]  /*10e60*/  @!PT LDS RZ, [RZ] ;  /* 0x00000000fffff984 */ /* 0x000fe20000000800 */
[----:B------:R-:W-:Y:S01]  /*10e70*/  @!PT LDS RZ, [RZ] ;  /* 0x00000000fffff984 */ /* 0x000fe20000000800 */
[----:B------:R0:W-:Y:S04]  /*10e80*/  LDGSTS.E.BYPASS.LTC128B.128 [R20+0x400], desc[UR50][R2.64], !P5 ;  /* 0x0040000002147fae */ /* 0x0001e8000e901d72 */
[----:B------:R0:W-:Y:S01]  /*10e90*/  LDGSTS.E.BYPASS.LTC128B.128 [R20+0x3400], desc[UR50][R2.64+0x80], !P4 ;  /* 0x0340008002147fae */ /* 0x0001e2000e101d72 */
[----:B------:R-:W-:-:S03]  /*10ea0*/  MOV R13, R17 ;  /* 0x00000011000d7202 */ /* 0x000fc60000000f00 */
[----:B------:R0:W-:Y:S04]  /*10eb0*/  LDGSTS.E.BYPASS.LTC128B.128 [R20+0x6400], desc[UR50][R2.64+0x100], !P3 ;  /* 0x0640010002147fae */ /* 0x0001e8000d901d72 */
[----:B------:R0:W-:Y:S01]  /*10ec0*/  LDGSTS.E.BYPASS.LTC128B.128 [R20+0x9400], desc[UR50][R2.64+0x180], !P1 ;  /* 0x0940018002147fae */ /* 0x0001e2000c901d72 */
[----:B------:R-:W-:-:S07]  /*10ed0*/  IMAD.MOV.U32 R4, RZ, RZ, R14 ;  /* 0x000000ffff047224 */ /* 0x000fce00078e000e */
[----:B0-----:R-:W-:Y:S05]  /*10ee0*/  WARPSYNC.COLLECTIVE R15, `(.L_x_595) ;  /* 0x000000000f087348 */ /* 0x001fea0003c00000 */
[----:B------:R1:W2:Y:S02]  /*10ef0*/  SHFL.IDX P6, R14, R13, R12, R11 ;  /* 0x0000000c0d0e7389 */ /* 0x0002a400000c000b */
[----:B012---:R-:W-:Y:S01]  /*10f00*/  ENDCOLLECTIVE ;  /* 0x000000000000791b */ /* 0x007fe20003800000 */
.L_x_595:
[----:B------:R-:W-:Y:S02]  /*10f10*/  IMAD.MOV.U32 R13, RZ, RZ, R25 ;  /* 0x000000ffff0d7224 */ /* 0x000fe400078e0019 */
[----:B------:R-:W-:Y:S01]  /*10f20*/  IMAD.MOV.U32 R12, RZ, RZ, 0x2 ;  /* 0x00000002ff0c7424 */ /* 0x000fe200078e00ff */
[----:B------:R-:W-:-:S13]  /*10f30*/  IADD3 R2, P0, R14, R0, RZ ;  /* 0x000000000e027210 */ /* 0x000fda0007f1e0ff */
[----:B------:R-:W-:Y:S05]  /*10f40*/  WARPSYNC.COLLECTIVE R15, `(.L_x_596) ;  /* 0x000000000f087348 */ /* 0x000fea0003c00000 */
[----:B------:R0:W1:Y:S02]  /*10f50*/  SHFL.IDX P6, R14, R13, R12, R11 ;  /* 0x0000000c0d0e7389 */ /* 0x00006400000c000b */
[----:B01----:R-:W-:Y:S01]  /*10f60*/  ENDCOLLECTIVE ;  /* 0x000000000000791b */ /* 0x003fe20003800000 */
.L_x_596:
[----:B------:R-:W-:-:S05]  /*10f70*/  IMAD.X R3, RZ, RZ, R4, P0 ;  /* 0x000000ffff037224 */ /* 0x000fca00000e0604 */
[----:B------:R-:W-:Y:S01]  /*10f80*/  @!PT LDS RZ, [RZ] ;  /* 0x00000000fffff984 */ /* 0x000fe20000000800 */
[----:B------:R-:W-:Y:S01]  /*10f90*/  @!PT LDS RZ, [RZ] ;  /* 0x00000000fffff984 */ /* 0x000fe20000000800 */
[----:B------:R-:W-:Y:S01]  /*10fa0*/  @!PT LDS RZ, [RZ] ;  /* 0x00000000fffff984 */ /* 0x000fe20000000800 */
[----:B------:R0:W-:Y:S04]  /*10fb0*/  LDGSTS.E.BYPASS.LTC128B.128 [R20+0xc00], desc[UR50][R2.64], !P5 ;  /* 0x00c0000002147fae */ /* 0x0001e8000e901d72 */
[----:B------:R0:W-:Y:S01]  /*10fc0*/  LDGSTS.E.BYPASS.LTC128B.128 [R20+0x3c00], desc[UR50][R2.64+0x80], !P4 ;  /* 0x03c0008002147fae */ /* 0x0001e2000e101d72 */
[----:B------:R-:W-:-:S03]  /*10fd0*/  IMAD.MOV.U32 R13, RZ, RZ, R17 ;  /* 0x000000ffff0d7224 */ /* 0x000fc600078e0011 */
[----:B------:R0:W-:Y:S04]  /*10fe0*/  LDGSTS.E.BYPASS.LTC128B.128 [R20+0x6c00], desc[UR50][R2.64+0x100], !P3 ;  /* 0x06c0010002147fae */ /* 0x0001e8000d901d72 */
[----:B------:R0:W-:Y:S01]  /*10ff0*/  LDGSTS.E.BYPASS.LTC128B.128 [R20+0x9c00], desc[UR50][R2.64+0x180], !P1 ;  /* 0x09c0018002147fae */ /* 0x0001e2000c901d72 */
[----:B------:R-:W-:-:S07]  /*11000*/  IMAD.MOV.U32 R4, RZ, RZ, R14 ;  /* 0x000000ffff047224 */ /* 0x000fce00078e000e */
[----:B0-----:R-:W-:Y:S05]  /*11010*/  WARPSYNC.COLLECTIVE R15, `(.L_x_597) ;  /* 0x000000000f087348 */ /* 0x001fea0003c00000 */
[----:B------:R1:W2:Y:S02]  /*11020*/  SHFL.IDX P6, R14, R13, R12, R11 ;  /* 0x0000000c0d0e7389 */ /* 0x0002a400000c000b */
[----:B012---:R-:W-:Y:S01]  /*11030*/  ENDCOLLECTIVE ;  /* 0x000000000000791b */ /* 0x007fe20003800000 */
.L_x_597:
[----:B------:R-:W-:Y:S02]  /*11040*/  IMAD.MOV.U32 R13, RZ, RZ, R25 ;  /* 0x000000ffff0d7224 */ /* 0x000fe400078e0019 */
[----:B------:R-:W-:Y:S02]  /*11050*/  IMAD.MOV.U32 R12, RZ, RZ, 0x3 ;  /* 0x00000003ff0c7424 */ /* 0x000fe400078e00ff */
[----:B------:R-:W-:-:S07]  /*11060*/  IMAD.MOV.U32 R8, RZ, RZ, R14 ;  /* 0x000000ffff087224 */ /* 0x000fce00078e000e */
[----:B------:R-:W-:Y:S05]  /*11070*/  WARPSYNC.COLLECTIVE R15, `(.L_x_598) ;  /* 0x000000000f087348 */ /* 0x000fea0003c00000 */
[----:B------:R0:W1:Y:S02]  /*11080*/  SHFL.IDX P6, R14, R13, R12, R11 ;  /* 0x0000000c0d0e7389 */ /* 0x00006400000c000b */
[----:B01----:R-:W-:Y:S01]  /*11090*/  ENDCOLLECTIVE ;  /* 0x000000000000791b */ /* 0x003fe20003800000 */
.L_x_598:
        /* <DEDUP_REMOVED lines=9> */
[----:B------:R-:W-:-:S03]  /*11130*/  MOV R5, R14 ;  /* 0x0000000e00057202 */ /* 0x000fc60000000f00 */
[----:B------:R0:W-:Y:S04]  /*11140*/  LDGSTS.E.BYPASS.LTC128B.128 [R20+0xa400], desc[UR50][R2.64+0x180], !P1 ;  /* 0x0a40018002147fae */ /* 0x0001e8000c901d72 */
[----:B0-----:R-:W-:Y:S05]  /*11150*/  WARPSYNC.COLLECTIVE R15, `(.L_x_599) ;  /* 0x000000000f087348 */ /* 0x001fea0003c00000 */
[----:B------:R1:W2:Y:S02]  /*11160*/  SHFL.IDX P6, R14, R13, R12, R11 ;  /* 0x0000000c0d0e7389 */ /* 0x0002a400000c000b */
[----:B012---:R-:W-:Y:S01]  /*11170*/  ENDCOLLECTIVE ;  /* 0x000000000000791b */ /* 0x007fe20003800000 */
.L_x_599:
[----:B------:R-:W-:Y:S02]  /*11180*/  IMAD.MOV.U32 R13, RZ, RZ, R25 ;  /* 0x000000ffff0d7224 */ /* 0x000fe400078e0019 */
[----:B------:R-:W-:Y:S01]  /*11190*/  IMAD.MOV.U32 R12, RZ, RZ, 0x4 ;  /* 0x00000004ff0c7424 */ /* 0x000fe200078e00ff */
[----:B------:R-:W-:-:S13]  /*111a0*/  IADD3 R2, P0, R14, R0, RZ ;  /* 0x000000000e027210 */ /* 0x000fda0007f1e0ff */
[----:B------:R-:W-:Y:S05]  /*111b0*/  WARPSYNC.COLLECTIVE R15, `(.L_x_600) ;  /* 0x000000000f087348 */ /* 0x000fea0003c00000 */
[----:B------:R0:W1:Y:S02]  /*111c0*/  SHFL.IDX P6, R14, R13, R12, R11 ;  /* 0x0000000c0d0e7389 */ /* 0x00006400000c000b */
[----:B01----:R-:W-:Y:S01]  /*111d0*/  ENDCOLLECTIVE ;  /* 0x000000000000791b */ /* 0x003fe20003800000 */
.L_x_600:
        /* <DEDUP_REMOVED lines=13> */
.L_x_601:
[----:B------:R-:W-:Y:S02]  /*112b0*/  IMAD.MOV.U32 R13, RZ, RZ, R25 ;  /* 0x000000ffff0d7224 */ /* 0x000fe400078e0019 */
[----:B------:R-:W-:Y:S01]  /*112c0*/  IMAD.MOV.U32 R12, RZ, RZ, 0x5 ;  /* 0x00000005ff0c7424 */ /* 0x000fe200078e00ff */
[----:B------:R-:W-:-:S13]  /*112d0*/  IADD3 R2, P0, R14, R0, RZ ;  /* 0x000000000e027210 */ /* 0x000fda0007f1e0ff */
[----:B------:R-:W-:Y:S05]  /*112e0*/  WARPSYNC.COLLECTIVE R15, `(.L_x_602) ;  /* 0x000000000f087348 */ /* 0x000fea0003c00000 */
[----:B------:R0:W1:Y:S02]  /*112f0*/  SHFL.IDX P6, R14, R13, R12, R11 ;  /* 0x0000000c0d0e7389 */ /* 0x00006400000c000b */
[----:B01----:R-:W-:Y:S01]  /*11300*/  ENDCOLLECTIVE ;  /* 0x000000000000791b */ /* 0x003fe20003800000 */
.L_x_602:
        /* <DEDUP_REMOVED lines=9> */
[----:B------:R-:W-:-:S07]  /*113a0*/  MOV R25, R14 ;  /* 0x0000000e00197202 */ /* 0x000fce0000000f00 */
[----:B0-----:R-:W-:Y:S05]  /*113b0*/  WARPSYNC.COLLECTIVE R15, `(.L_x_603) ;  /* 0x000000000f087348 */ /* 0x001fea0003c00000 */
[----:B------:R1:W2:Y:S02]  /*113c0*/  SHFL.IDX P6, R14, R13, R12, R11 ;  /* 0x0000000c0d0e7389 */ /* 0x0002a400000c000b */
[----:B012---:R-:W-:Y:S01]  /*113d0*/  ENDCOLLECTIVE ;  /* 0x000000000000791b */ /* 0x007fe20003800000 */
.L_x_603:
[----:B------:R-:W-:Y:S05]  /*113e0*/  BRA `(.L_x_604) ;  /* 0xffffffc000747947 */ /* 0x000fea000383ffff */
.L_x_498:
        /* <DEDUP_REMOVED lines=8> */
.L_x_606:
[----:B------:R-:W-:Y:S05]  /*11470*/  BSYNC B0 ;  /* 0x0000000000007941 */ /* 0x000fea0003800000 */
.L_x_605:
[----:B------:R-:W-:Y:S01]  /*11480*/  IMAD.MOV.U32 R13, RZ, RZ, R16 ;  /* 0x000000ffff0d7224 */ /* 0x000fe200078e0010 */
[----:B------:R-:W-:Y:S01]  /*11490*/  MOV R15, 0xffffffff ;  /* 0xffffffff000f7802 */ /* 0x000fe20000000f00 */
[----:B------:R-:W-:Y:S02]  /*114a0*/  IMAD.MOV.U32 R12, RZ, RZ, 0x1 ;  /* 0x00000001ff0c7424 */ /* 0x000fe400078e00ff */
[----:B------:R-:W-:Y:S02]  /*114b0*/  IMAD.MOV.U32 R11, RZ, RZ, 0x1f ;  /* 0x0000001fff0b7424 */ /* 0x000fe400078e00ff */
[----:B------:R-:W-:Y:S02]  /*114c0*/  IMAD.IADD R7, R19, 0x1, R8 ;  /* 0x0000000113077824 */ /* 0x000fe400078e0208 */
[----:B------:R-:W-:-:S07]  /*114d0*/  IMAD.MOV.U32 R5, RZ, RZ, R14 ;  /* 0x000000ffff057224 */ /* 0x000fce00078e000e */
[----:B------:R-:W-:Y:S05]  /*114e0*/  WARPSYNC.COLLECTIVE R15, `(.L_x_607) ;  /* 0x000000000f087348 */ /* 0x000fea0003c00000 */
[----:B------:R0:W1:Y:S02]  /*114f0*/  SHFL.IDX P6, R14, R13, R12, R11 ;  /* 0x0000000c0d0e7389 */ /* 0x00006400000c000b */
[----:B01----:R-:W-:Y:S01]  /*11500*/  ENDCOLLECTIVE ;  /* 0x000000000000791b */ /* 0x003fe20003800000 */
.L_x_607:
[----:B------:R-:W-:Y:S02]  /*11510*/  ULDC UR4, c[0x0][0xc3c] ;  /* 0x00030f0000047ab9 */ /* 0x000fe40000000800 */
[----:B------:R-:W-:-:S13]  /*11520*/  ISETP.GE.OR P1, PT, R7, UR4, !P0 ;  /* 0x0000000407007c0c */ /* 0x000fda000c726670 */
[----:B------:R-:W0:Y:S01]  /*11530*/  @!P1 LDC.64 R2, c[0x0][0xc80] ;  /* 0x00032000ff029b82 */ /* 0x000e220000000a00 */
[----:B------:R-:W-:Y:S02]  /*11540*/  IMAD.MOV.U32 R4, RZ, RZ, RZ ;  /* 0x000000ffff047224 */ /* 0x000fe400078e00ff */
[----:B------:R-:W-:Y:S02]  /*11550*/  IMAD.MOV.U32 R11, RZ, RZ, RZ ;  /* 0x000000ffff0b7224 */ /* 0x000fe400078e00ff */
[----:B------:R-:W-:Y:S02]  /*11560*/  IMAD.MOV.U32 R0, RZ, RZ, R14 ;  /* 0x000000ffff007224 */ /* 0x000fe400078e000e */
[----:B0-----:R-:W-:-:S06]  /*11570*/  @!P1 IMAD.WIDE R2, R7, 0x4, R2 ;  /* 0x0000000407029825 */ /* 0x001fcc00078e0202 */
[----:B------:R-:W2:Y:S01]  /*11580*/  @!P1 LDG.E R2, desc[UR50][R2.64] ;  /* 0x0000003202029981 */ /* 0x000ea2000c1e1900 */
[C---:B------:R-:W-:Y:S02]  /*11590*/  ISETP.GE.U32.AND P2, PT, R8.reuse, 0x2, PT ;  /* 0x000000020800780c */ /* 0x040fe40003f46070 */
[C---:B------:R-:W-:Y:S02]  /*115a0*/  ISETP.GE.U32.AND P3, PT, R8.reuse, 0x4, PT ;  /* 0x000000040800780c */ /* 0x040fe40003f66070 */
[C---:B------:R-:W-:Y:S02]  /*115b0*/  ISETP.GE.U32.AND P4, PT, R8.reuse, 0x8, PT ;  /* 0x000000080800780c */ /* 0x040fe40003f86070 */
[C---:B------:R-:W-:Y:S01]  /*115c0*/  ISETP.GE.U32.AND P5, PT, R8.reuse, 0x10, PT ;  /* 0x000000100800780c */ /* 0x040fe20003fa6070 */
[----:B--2---:R-:W-:Y:S01]  /*115d0*/  @!P1 IMAD.MOV.U32 R4, RZ, RZ, R2 ;  /* 0x000000ffff049224 */ /* 0x004fe200078e0002 */
[----:B------:R-:W-:-:S03]  /*115e0*/  ISETP.NE.AND P1, PT, R8, RZ, PT ;  /* 0x000000ff0800720c */ /* 0x000fc60003f25270 */
[----:B------:R-:W-:-:S10]  /*115f0*/  IMAD.MOV.U32 R13, RZ, RZ, R4 ;  /* 0x000000ffff0d7224 */ /* 0x000fd400078e0004 */
[----:B------:R-:W-:Y:S05]  /*11600*/  WARPSYNC.COLLECTIVE R15, `(.L_x_608) ;  /* 0x000000000f087348 */ /* 0x000fea0003c00000 */
[----:B------:R0:W1:Y:S02]  /*11610*/  SHFL.UP P6, R14, R13, R12, R11 ;  /* 0x0400000c0d0e7389 */ /* 0x00006400000c000b */
[----:B01----:R-:W-:Y:S01]  /*11620*/  ENDCOLLECTIVE ;  /* 0x000000000000791b */ /* 0x003fe20003800000 */
.L_x_608:
[----:B------:R-:W-:Y:S01]  /*11630*/  IMAD.MOV.U32 R12, RZ, RZ, 0x2 ;  /* 0x00000002ff0c7424 */ /* 0x000fe200078e00ff */
[----:B------:R-:W-:-:S05]  /*11640*/  SEL R7, R14, RZ, P1 ;  /* 0x000000ff0e077207 */ /* 0x000fca0000800000 */
[----:B------:R-:W-:-:S04]  /*11650*/  IMAD.IADD R6, R4, 0x1, R7 ;  /* 0x0000000104067824 */ /* 0x000fc800078e0207 */
[----:B------:R-:W-:-:S07]  /*11660*/  IMAD.MOV.U32 R13, RZ, RZ, R6 ;  /* 0x000000ffff0d7224 */ /* 0x000fce00078e0006 */
[----:B------:R-:W-:Y:S05]  /*11670*/  WARPSYNC.COLLECTIVE R15, `(.L_x_609) ;  /* 0x000000000f087348 */ /* 0x000fea0003c00000 */
[----:B------:R0:W1:Y:S02]  /*11680*/  SHFL.UP P6, R14, R13, R12, R11 ;  /* 0x0400000c0d0e7389 */ /* 0x00006400000c000b */
[----:B01----:R-:W-:Y:S01]  /*11690*/  ENDCOLLECTIVE ;  /* 0x000000000000791b */ /* 0x003fe20003800000 */
.L_x_609:
[----:B------:R-:W-:Y:S01]  /*116a0*/  IMAD.MOV.U32 R12, RZ, RZ, 0x4 ;  /* 0x00000004ff0c7424 */ /* 0x000fe200078e00ff */
[----:B------:R-:W-:-:S04]  /*116b0*/  SEL R7, R14, RZ, P2 ;  /* 0x000000ff0e077207 */ /* 0x000fc80001000000 */
[----:B------:R-:W-:-:S05]  /*116c0*/  IADD3 R7, R6, R7, RZ ;  /* 0x0000000706077210 */ /* 0x000fca0007ffe0ff */
[----:B------:R-:W-:-:S07]  /*116d0*/  IMAD.MOV.U32 R13, RZ, RZ, R7 ;  /* 0x000000ffff0d7224 */ /* 0x000fce00078e0007 */
[----:B------:R-:W-:Y:S05]  /*116e0*/  WARPSYNC.COLLECTIVE R15, `(.L_x_610) ;  /* 0x000000000f087348 */ /* 0x000fea0003c00000 */
[----:B------:R0:W1:Y:S02]  /*116f0*/  SHFL.UP P6, R14, R13, R12, R11 ;  /* 0x0400000c0d0e7389 */ /* 0x00006400000c000b */
[----:B01----:R-:W-:Y:S01]  /*11700*/  ENDCOLLECTIVE ;  /* 0x000000000000791b */ /* 0x003fe20003800000 */
.L_x_610:
[----:B------:R-:W-:Y:S01]  /*11710*/  IMAD.MOV.U32 R12, RZ, RZ, 0x8 ;  /* 0x00000008ff0c7424 */ /* 0x000fe200078e00ff */
[----:B------:R-:W-:-:S05]  /*11720*/  SEL R2, R14, RZ, P3 ;  /* 0x000000ff0e027207 */ /* 0x000fca0001800000 */
[----:B------:R-:W-:-:S04]  /*11730*/  IMAD.IADD R2, R7, 0x1, R2 ;  /* 0x0000000107027824 */ /* 0x000fc800078e0202 */
[----:B------:R-:W-:-:S07]  /*11740*/  IMAD.MOV.U32 R13, RZ, RZ, R2 ;  /* 0x000000ffff0d7224 */ /* 0x000fce00078e0002 */
[----:B------:R-:W-:Y:S05]  /*11750*/  WARPSYNC.COLLECTIVE R15, `(.L_x_611) ;  /* 0x000000000f087348 */ /* 0x000fea0003c00000 */
[----:B------:R0:W1:Y:S02]  /*11760*/  SHFL.UP P6, R14, R13, R12, R11 ;  /* 0x0400000c0d0e7389 */ /* 0x00006400000c000b */
[----:B01----:R-:W-:Y:S01]  /*11770*/  ENDCOLLECTIVE ;  /* 0x000000000000791b */ /* 0x003fe20003800000 */
.L_x_611:
[----:B------:R-:W-:Y:S01]  /*11780*/  IMAD.MOV.U32 R12, RZ, RZ, 0x10 ;  /* 0x00000010ff0c7424 */ /* 0x000fe200078e00ff */
[----:B------:R-:W-:-:S05]  /*11790*/  SEL R3, R14, RZ, P4 ;  /* 0x000000ff0e037207 */ /* 0x000fca0002000000 */
[----:B------:R-:W-:-:S04]  /*117a0*/  IMAD.IADD R3, R2, 0x1, R3 ;  /* 0x0000000102037824 */ /* 0x000fc800078e0203 */
[----:B------:R-:W-:-:S07]  /*117b0*/  IMAD.MOV.U32 R13, RZ, RZ, R3 ;  /* 0x000000ffff0d7224 */ /* 0x000fce00078e0003 */
[----:B------:R-:W-:Y:S05]  /*117c0*/  WARPSYNC.COLLECTIVE R15, `(.L_x_612) ;  /* 0x000000000f087348 */ /* 0x000fea0003c00000 */
[----:B------:R0:W1:Y:S02]  /*117d0*/  SHFL.UP P6, R14, R13, R12, R11 ;  /* 0x0400000c0d0e7389 */ /* 0x00006400000c000b */
[----:B01----:R-:W-:Y:S01]  /*117e0*/  ENDCOLLECTIVE ;  /* 0x000000000000791b */ /* 0x003fe20003800000 */
.L_x_612:
[----:B------:R-:W-:Y:S02]  /*117f0*/  IMAD.MOV.U32 R12, RZ, RZ, 0x1f ;  /* 0x0000001fff0c7424 */ /* 0x000fe400078e00ff */
[----:B------:R-:W-:Y:S01]  /*11800*/  IMAD.MOV.U32 R11, RZ, RZ, 0x1f ;  /* 0x0000001fff0b7424 */ /* 0x000fe200078e00ff */
[----:B------:R-:W-:-:S05]  /*11810*/  SEL R6, R14, RZ, P5 ;  /* 0x000000ff0e067207 */ /* 0x000fca0002800000 */
[----:B------:R-:W-:-:S05]  /*11820*/  IMAD.IADD R6, R3, 0x1, R6 ;  /* 0x0000000103067824 */ /* 0x000fca00078e0206 */
[----:B------:R-:W-:-:S07]  /*11830*/  MOV R13, R6 ;  /* 0x00000006000d7202 */ /* 0x000fce0000000f00 */
[----:B------:R-:W-:Y:S05]  /*11840*/  WARPSYNC.COLLECTIVE R15, `(.L_x_613) ;  /* 0x000000000f087348 */ /* 0x000fea0003c00000 */
[----:B------:R0:W1:Y:S02]  /*11850*/  SHFL.IDX P6, R14, R13, R12, R11 ;  /* 0x0000000c0d0e7389 */ /* 0x00006400000c000b */
[----:B01----:R-:W-:Y:S01]  /*11860*/  ENDCOLLECTIVE ;  /* 0x000000000000791b */ /* 0x003fe20003800000 */
.L_x_613:
[----:B------:R-:W-:Y:S05]  /*11870*/  BRA `(.L_x_614) ;  /* 0xffffffc000d07947 */ /* 0x000fea000383ffff */
.L_x_503:
[----:B------:R-:W-:Y:S01]  /*11880*/  BSSY B0, `(.L_x_615) ;  /* 0x0000008000007945 */ /* 0x000fe20003800000 */
[----:B-----5:R-:W-:Y:S02]  /*11890*/  IMAD.MOV.U32 R13, RZ, RZ, R4 ;  /* 0x000000ffff0d7224 */ /* 0x020fe400078e0004 */
[----:B------:R-:W-:Y:S02]  /*118a0*/  IMAD.MOV.U32 R12, RZ, RZ, 0x1 ;  /* 0x00000001ff0c7424 */ /* 0x000fe400078e00ff */
[----:B------:R-:W-:Y:S02]  /*118b0*/  IMAD.MOV.U32 R11, RZ, RZ, RZ ;  /* 0x000000ffff0b7224 */ /* 0x000fe400078e00ff */
[----:B------:R-:W-:-:S07]  /*118c0*/  IMAD.MOV.U32 R15, RZ, RZ, -0x1 ;  /* 0xffffffffff0f7424 */ /* 0x000fce00078e00ff */
[----:B01234-:R-:W-:Y:S05]  /*118d0*/  WARPSYNC.COLLECTIVE R15, `(.L_x_616) ;  /* 0x000000000f087348 */ /* 0x01ffea0003c00000 */
[----:B------:R0:W0:Y:S02]  /*118e0*/  SHFL.UP P6, R14, R13, R12, R11 ;  /* 0x0400000c0d0e7389 */ /* 0x00002400000c000b */
[----:B01234-:R-:W-:Y:S01]  /*118f0*/  ENDCOLLECTIVE ;  /* 0x000000000000791b */ /* 0x01ffe20003800000 */
.L_x_616:
[----:B------:R-:W-:Y:S05]  /*11900*/  BSYNC B0 ;  /* 0x0000000000007941 */ /* 0x000fea0003800000 */
.L_x_615:
[----:B------:R-:W-:Y:S01]  /*11910*/  SEL R13, R14, RZ, P1 ;  /* 0x000000ff0e0d7207 */ /* 0x000fe20000800000 */
[----:B------:R-:W-:Y:S01]  /*11920*/  IMAD.MOV.U32 R12, RZ, RZ, 0x2 ;  /* 0x00000002ff0c7424 */ /* 0x000fe200078e00ff */
[----:B------:R-:W-:Y:S01]  /*11930*/  MOV R15, 0xffffffff ;  /* 0xffffffff000f7802 */ /* 0x000fe20000000f00 */
[----:B------:R-:W-:Y:S02]  /*11940*/  IMAD.MOV.U32 R11, RZ, RZ, RZ ;  /* 0x000000ffff0b7224 */ /* 0x000fe400078e00ff */
[----:B------:R-:W-:-:S07]  /*11950*/  IMAD.IADD R13, R4, 0x1, R13 ;  /* 0x00000001040d7824 */ /* 0x000fce00078e020d */
[----:B------:R-:W-:Y:S05]  /*11960*/  WARPSYNC.COLLECTIVE R15, `(.L_x_617) ;  /* 0x000000000f087348 */ /* 0x000fea0003c00000 */
[----:B------:R0:W1:Y:S02]  /*11970*/  SHFL.UP P6, R14, R13, R12, R11 ;  /* 0x0400000c0d0e7389 */ /* 0x00006400000c000b */
[----:B01----:R-:W-:Y:S01]  /*11980*/  ENDCOLLECTIVE ;  /* 0x000000000000791b */ /* 0x003fe20003800000 */
.L_x_617:
[----:B------:R-:W-:Y:S01]  /*11990*/  IMAD.MOV.U32 R12, RZ, RZ, 0x4 ;  /* 0x00000004ff0c7424 */ /* 0x000fe200078e00ff */
[----:B------:R-:W-:-:S05]  /*119a0*/  SEL R0, R14, RZ, P2 ;  /* 0x000000ff0e007207 */ /* 0x000fca0001000000 */
[----:B------:R-:W-:-:S04]  /*119b0*/  IMAD.IADD R0, R13, 0x1, R0 ;  /* 0x000000010d007824 */ /* 0x000fc800078e0200 */
[----:B------:R-:W-:-:S07]  /*119c0*/  IMAD.MOV.U32 R13, RZ, RZ, R0 ;  /* 0x000000ffff0d7224 */ /* 0x000fce00078e0000 */
[----:B------:R-:W-:Y:S05]  /*119d0*/  WARPSYNC.COLLECTIVE R15, `(.L_x_618) ;  /* 0x000000000f087348 */ /* 0x000fea0003c00000 */
[----:B------:R0:W1:Y:S02]  /*119e0*/  SHFL.UP P6, R14, R13, R12, R11 ;  /* 0x0400000c0d0e7389 */ /* 0x00006400000c000b */
[----:B01----:R-:W-:Y:S01]  /*119f0*/  ENDCOLLECTIVE ;  /* 0x000000000000791b */ /* 0x003fe20003800000 */
.L_x_618:
[----:B------:R-:W-:Y:S01]  /*11a00*/  IMAD.MOV.U32 R12, RZ, RZ, 0x8 ;  /* 0x00000008ff0c7424 */ /* 0x000fe200078e00ff */
[----:B------:R-:W-:-:S05]  /*11a10*/  SEL R3, R14, RZ, P3 ;  /* 0x000000ff0e037207 */ /* 0x000fca0001800000 */
[----:B------:R-:W-:-:S04]  /*11a20*/  IMAD.IADD R2, R0, 0x1, R3 ;  /* 0x0000000100027824 */ /* 0x000fc800078e0203 */
[----:B------:R-:W-:-:S07]  /*11a30*/  IMAD.MOV.U32 R13, RZ, RZ, R2 ;  /* 0x000000ffff0d7224 */ /* 0x000fce00078e0002 */
[----:B------:R-:W-:Y:S05]  /*11a40*/  WARPSYNC.COLLECTIVE R15, `(.L_x_619) ;  /* 0x000000000f087348 */ /* 0x000fea0003c00000 */
[----:B------:R0:W1:Y:S02]  /*11a50*/  SHFL.UP P6, R14, R13, R12, R11 ;  /* 0x0400000c0d0e7389 */ /* 0x00006400000c000b */
[----:B01----:R-:W-:Y:S01]  /*11a60*/  ENDCOLLECTIVE ;  /* 0x000000000000791b */ /* 0x003fe20003800000 */
.L_x_619:
[----:B------:R-:W-:Y:S01]  /*11a70*/  IMAD.MOV.U32 R12, RZ, RZ, 0x10 ;  /* 0x00000010ff0c7424 */ /* 0x000fe200078e00ff */
[----:B------:R-:W-:-:S05]  /*11a80*/  SEL R3, R14, RZ, P4 ;  /* 0x000000ff0e037207 */ /* 0x000fca0002000000 */
[----:B------:R-:W-:-:S04]  /*11a90*/  IMAD.IADD R3, R2, 0x1, R3 ;  /* 0x0000000102037824 */ /* 0x000fc800078e0203 */
[----:B------:R-:W-:-:S07]  /*11aa0*/  IMAD.MOV.U32 R13, RZ, RZ, R3 ;  /* 0x000000ffff0d7224 */ /* 0x000fce00078e0003 */
[----:B------:R-:W-:Y:S05]  /*11ab0*/  WARPSYNC.COLLECTIVE R15, `(.L_x_620) ;  /* 0x000000000f087348 */ /* 0x000fea0003c00000 */
[----:B------:R0:W1:Y:S02]  /*11ac0*/  SHFL.UP P6, R14, R13, R12, R11 ;  /* 0x0400000c0d0e7389 */ /* 0x00006400000c000b */
[----:B01----:R-:W-:Y:S01]  /*11ad0*/  ENDCOLLECTIVE ;  /* 0x000000000000791b */ /* 0x003fe20003800000 */
.L_x_620:
[----:B------:R-:W-:Y:S02]  /*11ae0*/  IMAD.MOV.U32 R12, RZ, RZ, 0x1f ;  /* 0x0000001fff0c7424 */ /* 0x000fe400078e00ff */
[----:B------:R-:W-:Y:S01]  /*11af0*/  IMAD.MOV.U32 R11, RZ, RZ, 0x1f ;  /* 0x0000001fff0b7424 */ /* 0x000fe200078e00ff */
[----:B------:R-:W-:-:S04]  /*11b00*/  SEL R6, R14, RZ, P5 ;  /* 0x000000ff0e067207 */ /* 0x000fc80002800000 */
[----:B------:R-:W-:-:S05]  /*11b10*/  IADD3 R6, R3, R6, RZ ;  /* 0x0000000603067210 */ /* 0x000fca0007ffe0ff */
[----:B------:R-:W-:-:S07]  /*11b20*/  IMAD.MOV.U32 R13, RZ, RZ, R6 ;  /* 0x000000ffff0d7224 */ /* 0x000fce00078e0006 */
[----:B------:R-:W-:Y:S05]  /*11b30*/  WARPSYNC.COLLECTIVE R15, `(.L_x_621) ;  /* 0x000000000f087348 */ /* 0x000fea0003c00000 */
[----:B------:R0:W1:Y:S02]  /*11b40*/  SHFL.IDX P6, R14, R13, R12, R11 ;  /* 0x0000000c0d0e7389 */ /* 0x00006400000c000b */
[----:B01----:R-:W-:Y:S01]  /*11b50*/  ENDCOLLECTIVE ;  /* 0x000000000000791b */ /* 0x003fe20003800000 */
.L_x_621:
[----:B------:R-:W-:Y:S05]  /*11b60*/  BRA `(.L_x_622) ;  /* 0xffffffc000b07947 */ /* 0x000fea000383ffff */
.L_x_505:
[----:B------:R-:W-:Y:S01]  /*11b70*/  BSSY B0, `(.L_x_623) ;  /* 0x0000006000007945 */ /* 0x000fe20003800000 */
[----:B------:R-:W-:Y:S01]  /*11b80*/  PLOP3.LUT P6, PT, P6, PT, PT, 0x8, 0x0 ;  /* 0x000000000000781c */ /* 0x000fe200037ce170 */
[----:B------:R-:W-:-:S12]  /*11b90*/  IMAD.MOV.U32 R15, RZ, RZ, -0x1 ;  /* 0xffffffffff0f7424 */ /* 0x000fd800078e00ff */
[----:B0123--:R-:W-:Y:S05]  /*11ba0*/  WARPSYNC.COLLECTIVE R15, `(.L_x_624) ;  /* 0x000000000f087348 */ /* 0x00ffea0003c00000 */
[----:B------:R-:W-:Y:S01]  /*11bb0*/  VOTE.ANY R14, PT, P6 ;  /* 0x00000000000e7806 */ /* 0x000fe200030e0100 */
[----:B0123--:R-:W-:Y:S06]  /*11bc0*/  ENDCOLLECTIVE ;  /* 0x000000000000791b */ /* 0x00ffec0003800000 */
.L_x_624:
[----:B------:R-:W-:Y:S05]  /*11bd0*/  BSYNC B0 ;  /* 0x0000000000007941 */ /* 0x000fea0003800000 */
.L_x_623:
[----:B------:R-:W-:Y:S02]  /*11be0*/  IMAD.MOV.U32 R2, RZ, RZ, R14 ;  /* 0x000000ffff027224 */ /* 0x000fe400078e000e */
[----:B------:R-:W-:Y:S02]  /*11bf0*/  IMAD.MOV.U32 R13, RZ, RZ, R4 ;  /* 0x000000ffff0d7224 */ /* 0x000fe400078e0004 */
[----:B------:R-:W0:Y:S01]  /*11c00*/  POPC R0, R2 ;  /* 0x0000000200007309 */ /* 0x000e220000000000 */
[----:B------:R-:W-:Y:S02]  /*11c10*/  IMAD.MOV.U32 R11, RZ, RZ, 0x1f ;  /* 0x0000001fff0b7424 */ /* 0x000fe400078e00ff */
[----:B------:R-:W-:Y:S02]  /*11c20*/  IMAD.MOV.U32 R15, RZ, RZ, -0x1 ;  /* 0xffffffffff0f7424 */ /* 0x000fe400078e00ff */
[----:B0-----:R-:W-:-:S07]  /*11c30*/  IMAD.MOV.U32 R12, RZ, RZ, R0 ;  /* 0x000000ffff0c7224 */ /* 0x001fce00078e0000 */
[----:B------:R-:W-:Y:S05]  /*11c40*/  WARPSYNC.COLLECTIVE R15, `(.L_x_625) ;  /* 0x000000000f087348 */ /* 0x000fea0003c00000 */
[----:B------:R0:W1:Y:S02]  /*11c50*/  SHFL.IDX P6, R14, R13, R12, R11 ;  /* 0x0000000c0d0e7389 */ /* 0x00006400000c000b */
[----:B01----:R-:W-:Y:S01]  /*11c60*/  ENDCOLLECTIVE ;  /* 0x000000000000791b */ /* 0x003fe20003800000 */
.L_x_625:
[----:B------:R-:W-:Y:S01]  /*11c70*/  MOV R4, R14 ;  /* 0x0000000e00047202 */ /* 0x000fe20000000f00 */
[----:B------:R-:W-:Y:S06]  /*11c80*/  BRA `(.L_x_626) ;  /* 0xffffffc000a07947 */ /* 0x000fec000383ffff */
.L_x_507:
[----:B------:R-:W-:Y:S01]  /*11c90*/  BSSY B0, `(.L_x_627) ;  /* 0x0000007000007945 */ /* 0x000fe20003800000 */
[----:B------:R-:W-:Y:S02]  /*11ca0*/  IMAD.MOV.U32 R13, RZ, RZ, R6 ;  /* 0x000000ffff0d7224 */ /* 0x000fe400078e0006 */
[----:B------:R-:W-:Y:S02]  /*11cb0*/  IMAD.MOV.U32 R11, RZ, RZ, 0x1f ;  /* 0x0000001fff0b7424 */ /* 0x000fe400078e00ff */
[----:B------:R-:W-:-:S07]  /*11cc0*/  IMAD.MOV.U32 R15, RZ, RZ, -0x1 ;  /* 0xffffffffff0f7424 */ /* 0x000fce00078e00ff */
[----:B01234-:R-:W-:Y:S05]  /*11cd0*/  WARPSYNC.COLLECTIVE R15, `(.L_x_628) ;  /* 0x000000000f087348 */ /* 0x01ffea0003c00000 */
[----:B------:R0:W0:Y:S02]  /*11ce0*/  SHFL.IDX P6, R14, R13, R12, R11 ;  /* 0x0000000c0d0e7389 */ /* 0x00002400000c000b */
[----:B01234-:R-:W-:Y:S01]  /*11cf0*/  ENDCOLLECTIVE ;  /* 0x000000000000791b */ /* 0x01ffe20003800000 */
.L_x_628:
[----:B------:R-:W-:Y:S05]  /*11d00*/  BSYNC B0 ;  /* 0x0000000000007941 */ /* 0x000fea0003800000 */
.L_x_627:
[----:B------:R-:W-:Y:S05]  /*11d10*/  BRA `(.L_x_506) ;  /* 0xffffffc000987947 */ /* 0x000fea000383ffff */
.L_x_511:
[----:B0-----:R0:W4:Y:S02]  /*11d20*/  SYNCS.PHASECHK.TRANS64.TRYWAIT P0, [R7+URZ+0x22820], R0 ;  /* 0x02282000070075a7 */ /* 0x001124000800017f */
[----:B----4-:R-:W-:Y:S05]  /*11d30*/  @!P0 NANOSLEEP.SYNCS 0x989680 ;  /* 0x009896800000895d */ /* 0x010fea0003900000 */
[----:B------:R-:W4:Y:S02]  /*11d40*/  @!P0 SYNCS.PHASECHK.TRANS64 P0, [R7+URZ+0x22820], R0 ;  /* 0x02282000070085a7 */ /* 0x000f24000800007f */
[----:B----4-:R-:W-:Y:S05]  /*11d50*/  @!P0 BRA `(.L_x_511) ;  /* 0xfffffffc00f08947 */ /* 0x010fea000383ffff */
[----:B------:R-:W-:Y:S05]  /*11d60*/  BRA `(.L_x_629) ;  /* 0xffffffc400847947 */ /* 0x000fea000383ffff */
.L_x_512:
[----:B------:R-:W4:Y:S01]  /*11d70*/  S2R R2, SR_TID.X ;  /* 0x0000000000027919 */ /* 0x000f220000002100 */
[----:B------:R-:W-:Y:S01]  /*11d80*/  BSSY B0, `(.L_x_630) ;  /* 0x000000a000007945 */ /* 0x000fe20003800000 */
[----:B------:R-:W-:Y:S02]  /*11d90*/  IMAD.MOV.U32 R12, RZ, RZ, RZ ;  /* 0x000000ffff0c7224 */ /* 0x000fe400078e00ff */
[----:B------:R-:W-:Y:S02]  /*11da0*/  IMAD.MOV.U32 R11, RZ, RZ, 0x1f ;  /* 0x0000001fff0b7424 */ /* 0x000fe400078e00ff */
[----:B------:R-:W-:Y:S01]  /*11db0*/  IMAD.MOV.U32 R15, RZ, RZ, -0x1 ;  /* 0xffffffffff0f7424 */ /* 0x000fe200078e00ff */
[----:B----4-:R-:W-:-:S04]  /*11dc0*/  SHF.R.U32.HI R2, RZ, 0x5, R2 ;  /* 0x00000005ff027819 */ /* 0x010fc80000011602 */
[----:B------:R-:W-:-:S05]  /*11dd0*/  LOP3.LUT R2, R2, 0x3, RZ, 0xc0, !PT ;  /* 0x0000000302027812 */ /* 0x000fca00078ec0ff */
[----:B------:R-:W-:-:S07]  /*11de0*/  IMAD.MOV.U32 R13, RZ, RZ, R2 ;  /* 0x000000ffff0d7224 */ /* 0x000fce00078e0002 */
[----:B0123--:R-:W-:Y:S05]  /*11df0*/  WARPSYNC.COLLECTIVE R15, `(.L_x_631) ;  /* 0x000000000f087348 */ /* 0x00ffea0003c00000 */
[----:B------:R4:W0:Y:S02]  /*11e00*/  SHFL.IDX P6, R14, R13, R12, R11 ;  /* 0x0000000c0d0e7389 */ /* 0x00082400000c000b */
[----:B01234-:R-:W-:Y:S01]  /*11e10*/  ENDCOLLECTIVE ;  /* 0x000000000000791b */ /* 0x01ffe20003800000 */
.L_x_631:
[----:B------:R-:W-:Y:S05]  /*11e20*/  BSYNC B0 ;  /* 0x0000000000007941 */ /* 0x000fea0003800000 */
.L_x_630:
[----:B------:R-:W-:Y:S05]  /*11e30*/  BRA `(.L_x_632) ;  /* 0xffffffc4006c7947 */ /* 0x000fea000383ffff */
.L_x_515:
[----:B------:R-:W-:Y:S01]  /*11e40*/  BSSY B1, `(.L_x_633) ;  /* 0x0000006000017945 */ /* 0x000fe20003800000 */
[----:B------:R-:W-:-:S07]  /*11e50*/  IMAD.MOV.U32 R15, RZ, RZ, -0x1 ;  /* 0xffffffffff0f7424 */ /* 0x000fce00078e00ff */
[----:B0123--:R-:W-:Y:S05]  /*11e60*/  WARPSYNC.COLLECTIVE R15, `(.L_x_634) ;  /* 0x000000000f0c7348 */ /* 0x00ffea0003c00000 */
[----:B------:R-:W-:Y:S02]  /*11e70*/  ELECT P6, UR62, PT ;  /* 0x00000000003e782f */ /* 0x000fe400038c0000 */
[----:B------:R-:W-:Y:S01]  /*11e80*/  MOV R14, UR62 ;  /* 0x0000003e000e7c02 */ /* 0x000fe20008000f00 */
[----:B0123--:R-:W-:Y:S10]  /*11e90*/  ENDCOLLECTIVE ;  /* 0x000000000000791b */ /* 0x00fff40003800000 */
.L_x_634:
[----:B------:R-:W-:Y:S05]  /*11ea0*/  BSYNC B1 ;  /* 0x0000000000017941 */ /* 0x000fea0003800000 */
.L_x_633:
[----:B------:R-:W-:Y:S05]  /*11eb0*/  BRA `(.L_x_635) ;  /* 0xffffffc400647947 */ /* 0x000fea000383ffff */
.L_x_517:
[----:B0-----:R0:W4:Y:S02]  /*11ec0*/  SYNCS.PHASECHK.TRANS64.TRYWAIT P1, [R5+URZ+0x22840], R0 ;  /* 0x02284000050075a7 */ /* 0x001124000802017f */
[----:B----4-:R-:W-:Y:S05]  /*11ed0*/  @!P1 NANOSLEEP.SYNCS 0x989680 ;  /* 0x009896800000995d */ /* 0x010fea0003900000 */
[----:B------:R-:W4:Y:S02]  /*11ee0*/  @!P1 SYNCS.PHASECHK.TRANS64 P1, [R5+URZ+0x22840], R0 ;  /* 0x02284000050095a7 */ /* 0x000f24000802007f */
[----:B----4-:R-:W-:Y:S05]  /*11ef0*/  @!P1 BRA `(.L_x_517) ;  /* 0xfffffffc00f09947 */ /* 0x010fea000383ffff */
[----:B------:R-:W-:Y:S05]  /*11f00*/  BRA `(.L_x_636) ;  /* 0xffffffc400847947 */ /* 0x000fea000383ffff */
.L_x_519:
[----:B----4-:R4:W0:Y:S02]  /*11f10*/  SYNCS.PHASECHK.TRANS64.TRYWAIT P1, [R3+URZ+0x22840], R2 ;  /* 0x02284002030075a7 */ /* 0x010824000802017f */
[----:B0-----:R-:W-:Y:S05]  /*11f20*/  @!P1 NANOSLEEP.SYNCS 0x989680 ;  /* 0x009896800000995d */ /* 0x001fea0003900000 */
[----:B------:R-:W0:Y:S02]  /*11f30*/  @!P1 SYNCS.PHASECHK.TRANS64 P1, [R3+URZ+0x22840], R2 ;  /* 0x02284002030095a7 */ /* 0x000e24000802007f */
[----:B0-----:R-:W-:Y:S05]  /*11f40*/  @!P1 BRA `(.L_x_519) ;  /* 0xfffffffc00f09947 */ /* 0x001fea000383ffff */
[----:B------:R-:W-:Y:S05]  /*11f50*/  BRA `(.L_x_637) ;  /* 0xffffffc400907947 */ /* 0x000fea000383ffff */
.L_x_521:
[----:B------:R0:W0:Y:S02]  /*11f60*/  SYNCS.PHASECHK.TRANS64.TRYWAIT P1, [R5+URZ+0x22860], R0 ;  /* 0x02286000050075a7 */ /* 0x000024000802017f */
[----:B0-----:R-:W-:Y:S05]  /*11f70*/  @!P1 NANOSLEEP.SYNCS 0x989680 ;  /* 0x009896800000995d */ /* 0x001fea0003900000 */
[----:B------:R-:W0:Y:S02]  /*11f80*/  @!P1 SYNCS.PHASECHK.TRANS64 P1, [R5+URZ+0x22860], R0 ;  /* 0x02286000050095a7 */ /* 0x000e24000802007f */
[----:B0-----:R-:W-:Y:S05]  /*11f90*/  @!P1 BRA `(.L_x_521) ;  /* 0xfffffffc00f09947 */ /* 0x001fea000383ffff */
[----:B------:R-:W-:Y:S05]  /*11fa0*/  BRA `(.L_x_638) ;  /* 0xffffffc4008c7947 */ /* 0x000fea000383ffff */
.L_x_639:
        /* <DEDUP_REMOVED lines=13> */
.L_x_6450:


//--------------------- .text._ZN7cutlass13device_kernelIN5flash11enable_sm90INS1_16FlashAttnFwdSm90INS1_25CollectiveMainloopFwdSm90ILi2EN4cute5tupleIJNS5_1CILi1EEES8_S8_EEENS6_IJNS7_ILi128EEENS7_ILi96EEENS7_ILi64EEEEEELi256ENS_6half_tEfNS_4arch4Sm90ELb0ELb0ELb1ELb1ELb1ELb1ELb0ELb1ELb0ELb1ELb0ELb0EEENS1_21CollectiveEpilogueFwdINS6_IJSA_NS7_ILi256EEESB_EEES9_SE_SG_Li256ELb1ELb1ELb0ELb0EEENS1_36VarlenDynamicPersistentTileSchedulerILi128ELi96ELi256ELi128ELb0ELb1ELb1ELb0ELb1ELb1EEEEEEEEEvNT_6ParamsE --------------------------
	.section	.text._ZN7cutlass13device_kernelIN5flash11enable_sm90INS1_16FlashAttnFwdSm90INS1_25CollectiveMainloopFwdSm90ILi2EN4cute5tupleIJNS5_1CILi1EEES8_S8_EEENS6_IJNS7_ILi128EEENS7_ILi96EEENS7_ILi64EEEEEELi256ENS_6half_tEfNS_4arch4Sm90ELb0ELb0ELb1ELb1ELb1ELb1ELb0ELb1ELb0ELb1ELb0ELb0EEENS1_21CollectiveEpilogueFwdINS6_IJSA_NS7_ILi256EEESB_EEES9_SE_SG_Li256ELb1ELb1ELb0ELb0EEENS1_36VarlenDynamicPersistentTileSchedulerILi128ELi96ELi256ELi128ELb0ELb1ELb1ELb0ELb1ELb1EEEEEEEEEvNT_6ParamsE,"ax",@progbits
	.align	128
.text._ZN7cutlass13device_kernelIN5flash11enable_sm90INS1_16FlashAttnFwdSm90INS1_25CollectiveMainloopFwdSm90ILi2EN4cute5tupleIJNS5_1CILi1EEES8_S8_EEENS6_IJNS7_ILi128EEENS7_ILi96EEENS7_ILi64EEEEEELi256ENS_6half_tEfNS_4arch4Sm90ELb0ELb0ELb1ELb1ELb1ELb1ELb0ELb1ELb0ELb1ELb0ELb0EEENS1_21CollectiveEpilogueFwdINS6_IJSA_NS7_ILi256EEESB_EEES9_SE_SG_Li256ELb1ELb1ELb0ELb0EEENS1_36VarlenDynamicPersistentTileSchedulerILi128ELi96ELi256ELi128ELb0ELb1ELb1ELb0ELb1ELb1EEEEEEEEEvNT_6ParamsE:
        .type           _ZN7cutlass13device_kernelIN5flash11enable_sm90INS1_16FlashAttnFwdSm90INS1_25CollectiveMainloopFwdSm90ILi2EN4cute5tupleIJNS5_1CILi1EEES8_S8_EEENS6_IJNS7_ILi128EEENS7_ILi96EEENS7_ILi64EEEEEELi256ENS_6half_tEfNS_4arch4Sm90ELb0ELb0ELb1ELb1ELb1ELb1ELb0ELb1ELb0ELb1ELb0ELb0EEENS1_21CollectiveEpilogueFwdINS6_IJSA_NS7_ILi256EEESB_EEES9_SE_SG_Li256ELb1ELb1ELb0ELb0EEENS1_36VarlenDynamicPersistentTileSchedulerILi128ELi96ELi256ELi128ELb0ELb1ELb1ELb0ELb1ELb1EEEEEEEEEvNT_6ParamsE,@function
        .size           _ZN7cutlass13device_kernelIN5flash11enable_sm90INS1_16FlashAttnFwdSm90INS1_25CollectiveMainloopFwdSm90ILi2EN4cute5tupleIJNS5_1CILi1EEES8_S8_EEENS6_IJNS7_ILi128EEENS7_ILi96EEENS7_ILi64EEEEEELi256ENS_6half_tEfNS_4arch4Sm90ELb0ELb0ELb1ELb1ELb1ELb1ELb0ELb1ELb0ELb1ELb0ELb0EEENS1_21CollectiveEpilogueFwdINS6_IJSA_NS7_ILi256EEESB_EEES9_SE_SG_Li256ELb1ELb1ELb0ELb0EEENS1_36VarlenDynamicPersistentTileSchedulerILi128ELi96ELi256ELi128ELb0ELb1ELb1ELb0ELb1ELb1EEEEEEEEEvNT_6ParamsE,(.L_x_6451 - _ZN7cutlass13device_kernelIN5flash11enable_sm90INS1_16FlashAttnFwdSm90INS1_25CollectiveMainloopFwdSm90ILi2EN4cute5tupleIJNS5_1CILi1EEES8_S8_EEENS6_IJNS7_ILi128EEENS7_ILi96EEENS7_ILi64EEEEEELi256ENS_6half_tEfNS_4arch4Sm90ELb0ELb0ELb1ELb1ELb1ELb1ELb0ELb1ELb0ELb1ELb0ELb0EEENS1_21CollectiveEpilogueFwdINS6_IJSA_NS7_ILi256EEESB_EEES9_SE_SG_Li256ELb1ELb1ELb0ELb0EEENS1_36VarlenDynamicPersistentTileSchedulerILi128ELi96ELi256ELi128ELb0ELb1ELb1ELb0ELb1ELb1EEEEEEEEEvNT_6ParamsE)
        .other          _ZN7cutlass13device_kernelIN5flash11enable_sm90INS1_16FlashAttnFwdSm90INS1_25CollectiveMainloopFwdSm90ILi2EN4cute5tupleIJNS5_1CILi1EEES8_S8_EEENS6_IJNS7_ILi128EEENS7_ILi96EEENS7_ILi64EEEEEELi256ENS_6half_tEfNS_4arch4Sm90ELb0ELb0ELb1ELb1ELb1ELb1ELb0ELb1ELb0ELb1ELb0ELb0EEENS1_21CollectiveEpilogueFwdINS6_IJSA_NS7_ILi256EEESB_EEES9_SE_SG_Li256ELb1ELb1ELb0ELb0EEENS1_36VarlenDynamicPersistentTileSchedulerILi128ELi96ELi256ELi128ELb0ELb1ELb1ELb0ELb1ELb1EEEEEEEEEvNT_6ParamsE,@"STO_CUDA_ENTRY STV_DEFAULT"
_ZN7cutlass13device_kernelIN5flash11enable_sm90INS1_16FlashAttnFwdSm90INS1_25CollectiveMainloopFwdSm90ILi2EN4cute5tupleIJNS5_1CILi1EEES8_S8_EEENS6_IJNS7_ILi128EEENS7_ILi96EEENS7_ILi64EEEEEELi256ENS_6half_tEfNS_4arch4Sm90ELb0ELb0ELb1ELb1ELb1ELb1ELb0ELb1ELb0ELb1ELb0ELb0EEENS1_21CollectiveEpilogueFwdINS6_IJSA_NS7_ILi256EEESB_EEES9_SE_SG_Li256ELb1ELb1ELb0ELb0EEENS1_36VarlenDynamicPersistentTileSchedulerILi128ELi96ELi256ELi128ELb0ELb1ELb1ELb0ELb1ELb1EEEEEEEEEvNT_6ParamsE:
[----:B------:R-:W0:Y:S02]  /*0000*/  LDC R1, c[0x0][0x28] ;  /* 0x00000a00ff017b82 */ /* 0x000e240000000800 */
[----:B0-----:R-:W-:Y:S01]  /*0010*/  VIADD R1, R1, 0xffffffa0 ;  /* 0xffffffa001017836 */ /* 0x001fe20000000000 */
[----:B------:R-:W0:Y:S01]  /*0020*/  S2R R0, SR_TID.X ;  /* 0x0000000000007919 */ /* 0x000e220000002100 */
[----:B------:R-:W-:Y:S01]  /*0030*/  ELECT P0, URZ, PT ;  /* 0x00000000003f782f */ /* 0x000fe20003800000 */
[----:B------:R-:W-:Y:S01]  /*0040*/  BSSY B0, `(.L_x_640) ;  /* 0x000000d000007945 */ /* 0x000fe20003800000 */
[----:B0-----:R-:W-:-:S05]  /*0050*/  SHF.R.U32.HI R2, RZ, 0x5, R0 ;  /* 0x00000005ff027819 */ /* 0x001fca0000011600 */
[----:B------:R-:W0:Y:S02]  /*0060*/  SHFL.IDX PT, R3, R2, RZ, 0x1f ;  /* 0x00001fff02037589 */ /* 0x000e2400000e0000 */
[----:B0-----:R-:W-:-:S13]  /*0070*/  ISETP.EQ.AND P0, PT, R3, RZ, P0 ;  /* 0x000000ff0300720c */ /* 0x001fda0000702270 */
[----:B------:R-:W-:Y:S05]  /*0080*/  @!P0 BRA `(.L_x_641) ;  /* 0x0000000000208947 */ /* 0x000fea0003800000 */
[----:B------:R-:W-:Y:S02]  /*0090*/  ULDC.64 UR4, c[0x0][0x198] ;  /* 0x0000660000047ab9 */ /* 0x000fe40000000a00 */
[----:B------:R-:W-:Y:S02]  /*00a0*/  UIADD3 UR6, UP0, UR4, 0x570, URZ ;  /* 0x0000057004067890 */ /* 0x000fe4000ff1e03f */
[----:B------:R-:W-:Y:S02]  /*00b0*/  UIADD3 UR4, UP1, UR4, 0x670, URZ ;  /* 0x0000067004047890 */ /* 0x000fe4000ff3e03f */
[----:B------:R-:W-:Y:S02]  /*00c0*/  UIADD3.X UR7, URZ, UR5, URZ, UP0, !UPT ;  /* 0x000000053f077290 */ /* 0x000fe400087fe43f */
[----:B------:R-:W-:-:S07]  /*00d0*/  UIADD3.X UR5, URZ, UR5, URZ, UP1, !UPT ;  /* 0x000000053f057290 */ /* 0x000fce0008ffe43f */
[----:B------:R0:W-:Y:S02]  /*00e0*/  UTMACCTL.PF [UR6] ;  /* 0x00000000060079b9 */ /* 0x0001e40008040000 */
[----:B------:R0:W-:Y:S02]  /*00f0*/  UTMACCTL.PF [UR4] ;  /* 0x00000000040079b9 */ /* 0x0001e40008040000 */
[----:B0-----:R-:W-:Y:S01]  /*0100*/  NOP ;  /* 0x0000000000007918 */ /* 0x001fe20000000000 */
.L_x_641:
[----:B------:R-:W-:Y:S05]  /*0110*/  BSYNC B0 ;  /* 0x0000000000007941 */ /* 0x000fea0003800000 */
.L_x_640:
[----:B------:R-:W-:Y:S01]  /*0120*/  VOTEU.ANY UP0, P0 ;  /* 0x00000000003f7886 */ /* 0x000fe20000000100 */
[----:B------:R-:W0:Y:S01]  /*0130*/  SHFL.IDX PT, R3, R2, RZ, 0x1f ;  /* 0x00001fff02037589 */ /* 0x000e2200000e0000 */
[----:B------:R-:W-:Y:S01]  /*0140*/  UMOV UR4, 0x80 ;  /* 0x0000008000047882 */ /* 0x000fe20000000000 */
[----:B------:R-:W-:Y:S01]  /*0150*/  UMOV UR7, 0x100 ;  /* 0x0000010000077882 */ /* 0x000fe20000000000 */
[----:B------:R-:W-:Y:S01]  /*0160*/  SHF.R.U32.HI R4, RZ, 0x7, R0 ;  /* 0x00000007ff047819 */ /* 0x000fe20000011600 */
[----:B------:R-:W1:Y:S01]  /*0170*/  @UP0 S2UR UR8, SR_CgaCtaId ;  /* 0x00000000000809c3 */ /* 0x000e620000008800 */
[----:B------:R-:W-:Y:S01]  /*0180*/  @UP0 UMOV UR6, 0x400 ;  /* 0x0000040000060882 */ /* 0x000fe20000000000 */
[----:B------:R-:W-:-:S04]  /*0190*/  @UP0 UIADD3 UR4, -UR4, 0x100000, URZ ;  /* 0x0010000004040890 */ /* 0x000fc8000fffe13f */
[----:B------:R-:W-:Y:S02]  /*01a0*/  @UP0 USHF.L.U32 UR5, UR4, 0xb, URZ ;  /* 0x0000000b04050899 */ /* 0x000fe4000800063f */
[----:B------:R-:W-:Y:S01]  /*01b0*/  @UP0 USHF.L.U32 UR4, UR4, 0x1, URZ ;  /* 0x0000000104040899 */ /* 0x000fe2000800063f */
[----:B------:R-:W-:Y:S01]  /*01c0*/  VOTEU.ANY UP1, P0 ;  /* 0x00000000003f7886 */ /* 0x000fe20000020100 */
[----:B0-----:R-:W-:Y:S02]  /*01d0*/  ISETP.NE.AND P1, PT, R3, RZ, PT ;  /* 0x000000ff0300720c */ /* 0x001fe40003f25270 */
[----:B------:R0:W2:Y:S01]  /*01e0*/  SHFL.IDX PT, R3, R4, RZ, 0x1f ;  /* 0x00001fff04037589 */ /* 0x0000a200000e0000 */
[----:B-1----:R-:W-:Y:S02]  /*01f0*/  @UP0 ULEA UR8, UR8, UR6, 0x18 ;  /* 0x0000000608080291 */ /* 0x002fe4000f8ec03f */
[----:B------:R-:W-:-:S04]  /*0200*/  @UP0 UIADD3 UR6, -UR7, 0x100000, URZ ;  /* 0x0010000007060890 */ /* 0x000fc8000fffe13f */
[----:B------:R-:W-:Y:S02]  /*0210*/  @UP0 USHF.L.U32 UR7, UR6, 0xb, URZ ;  /* 0x0000000b06070899 */ /* 0x000fe4000800063f */
[----:B------:R-:W-:Y:S01]  /*0220*/  @UP0 USHF.L.U32 UR6, UR6, 0x1, URZ ;  /* 0x0000000106060899 */ /* 0x000fe2000800063f */
[----:B------:R-:W-:Y:S01]  /*0230*/  VOTEU.ANY UP0, P0 ;  /* 0x00000000003f7886 */ /* 0x000fe20000000100 */
[----:B------:R-:W1:Y:S04]  /*0240*/  FENCE.VIEW.ASYNC.S ;  /* 0x00000000000073c6 */ /* 0x000e680000000000 */
[----:B-1----:R0:W1:Y:S06]  /*0250*/  @UP0 SYNCS.EXCH.64 URZ, [UR8+0x22800], UR4 ;  /* 0x02280004083f05b2 */ /* 0x00206c0008000100 */
[----:B------:R0:W3:Y:S02]  /*0260*/  @UP1 SYNCS.EXCH.64 URZ, [UR8+0x22820], UR6 ;  /* 0x02282006083f15b2 */ /* 0x0000e40008000100 */
[----:B0-----:R-:W-:Y:S05]  /*0270*/  @P1 BRA `(.L_x_642) ;  /* 0x0000000000481947 */ /* 0x001fea0003800000 */
        /* <DEDUP_REMOVED lines=13> */
[----:B0-----:R0:W4:Y:S08]  /*0350*/  SYNCS.EXCH.64 URZ, [UR8+0x22830], UR4 ;  /* 0x02283004083f75b2 */ /* 0x0011300008000100 */
[----:B------:R0:W0:Y:S01]  /*0360*/  SYNCS.EXCH.64 URZ, [UR8+0x22840], UR6 ;  /* 0x02284006083f75b2 */ /* 0x0000220008000100 */
[----:B------:R0:W0:Y:S01]  /*0370*/  SYNCS.EXCH.64 URZ, [UR8+0x22838], UR4 ;  /* 0x02283804083f75b2 */ /* 0x0000220008000100 */
[----:B------:R0:W0:Y:S01]  /*0380*/  SYNCS.EXCH.64 URZ, [UR8+0x22848], UR6 ;  /* 0x02284806083f75b2 */ /* 0x0000220008000100 */
[----:B------:R-:W-:Y:S01]  /*0390*/  NOP ;  /* 0x0000000000007918 */ /* 0x000fe20000000000 */
.L_x_642:
        /* <DEDUP_REMOVED lines=22> */
.L_x_643:
        /* <DEDUP_REMOVED lines=18> */
.L_x_644:
        /* <DEDUP_REMOVED lines=22> */
.L_x_645:
        /* <DEDUP_REMOVED lines=22> */
.L_x_646:
[----:B--2---:R-:W-:Y:S01]  /*08e0*/  ISETP.NE.AND P0, PT, R3, RZ, PT ;  /* 0x000000ff0300720c */ /* 0x004fe20003f05270 */
[----:B------:R-:W-:Y:S01]  /*08f0*/  IMAD.MOV.U32 R3, RZ, RZ, 0x1 ;  /* 0x00000001ff037424 */ /* 0x000fe200078e00ff */
[----:B------:R-:W-:Y:S01]  /*0900*/  NOP ;  /* 0x0000000000007918 */ /* 0x000fe20000000000 */
[----:B------:R-:W-:Y:S01]  /*0910*/  ULDC.64 UR40, c[0x0][0x208] ;  /* 0x0000820000287ab9 */ /* 0x000fe20000000a00 */
[----:B------:R-:W-:Y:S02]  /*0920*/  BSSY B9, `(.L_x_647) ;  /* 0x0001698000097945 */ /* 0x000fe40003800000 */
[----:B------:R-:W-:-:S05]  /*0930*/  SEL R3, R3, 0x2, !P0 ;  /* 0x0000000203037807 */ /* 0x000fca0004000000 */
[----:B------:R2:W-:Y:S01]  /*0940*/  STL [R1], R3 ;  /* 0x0000000301007387 */ /* 0x0005e20000100800 */
[----:B01-34-:R-:W-:Y:S06]  /*0950*/  BAR.SYNC.DEFER_BLOCKING 0x0 ;  /* 0x0000000000007b1d */ /* 0x01bfec0000010000 */
[----:B------:R-:W-:Y:S05]  /*0960*/  @!P0 BRA `(.L_x_648) ;  /* 0x0000010000908947 */ /* 0x000fea0003800000 */
.L_x_649:
[----:B------:R-:W-:-:S08]  /*0970*/  NOP ;  /* 0x0000000000007918 */ /* 0x000fd00000000000 */
[----:B------:R-:W0:Y:S02]  /*0980*/  USETMAXREG.TRY_ALLOC.CTAPOOL UP0, 0xe8 ;  /* 0x000000e8000079c8 */ /* 0x000e240008000600 */
[----:B0-----:R-:W-:-:S13]  /*0990*/  PLOP3.LUT P0, PT, PT, PT, UP0, 0x80, 0x0 ;  /* 0x000000000000781c */ /* 0x001fda0003f0f008 */
[----:B------:R-:W-:Y:S05]  /*09a0*/  @!P0 BRA `(.L_x_649) ;  /* 0xfffffffc00f08947 */ /* 0x000fea000383ffff */
[----:B--2---:R-:W-:Y:S01]  /*09b0*/  SHF.R.U32.HI R3, RZ, 0x7, R0 ;  /* 0x00000007ff037819 */ /* 0x004fe20000011600 */
[----:B------:R-:W0:Y:S01]  /*09c0*/  S2R R2, SR_CgaCtaId ;  /* 0x0000000000027919 */ /* 0x000e220000008800 */
[----:B------:R-:W-:Y:S01]  /*09d0*/  MOV R19, 0x400 ;  /* 0x0000040000137802 */ /* 0x000fe20000000f00 */
[----:B------:R-:W-:Y:S01]  /*09e0*/  ULDC UR4, c[0x0][0xc3c] ;  /* 0x00030f0000047ab9 */ /* 0x000fe20000000800 */
[----:B------:R-:W-:Y:S06]  /*09f0*/  BAR.ARV 0x8, 0x180 ;  /* 0x0206000000007b1d */ /* 0x000fec0000002000 */
[----:B------:R-:W-:-:S13]  /*0a00*/  ISETP.NE.AND P0, PT, R3, 0x1, PT ;  /* 0x000000010300780c */ /* 0x000fda0003f05270 */
[----:B------:R-:W-:Y:S08]  /*0a10*/  @!P0 BAR.ARV 0x9, 0x100 ;  /* 0x0244000000008b1d */ /* 0x000ff00000002000 */
[----:B------:R-:W-:Y:S01]  /*0a20*/  BAR.SYNC.DEFER_BLOCKING 0x5, 0x180 ;  /* 0x0146000000007b1d */ /* 0x000fe20000010000 */
[----:B0-----:R-:W-:-:S05]  /*0a30*/  LEA R19, R2, R19, 0x18 ;  /* 0x0000001302137211 */ /* 0x001fca00078ec0ff */
[----:B------:R-:W0:Y:S02]  /*0a40*/  LDS.128 R72, [R19+0x228d0] ;  /* 0x0228d00013487984 */ /* 0x000e240000000c00 */
[----:B------:R-:W-:Y:S06]  /*0a50*/  BAR.ARV 0x4, 0x180 ;  /* 0x0106000000007b1d */ /* 0x000fec0000002000 */
[----:B0-----:R-:W-:-:S13]  /*0a60*/  ISETP.GE.AND P0, PT, R75, UR4, PT ;  /* 0x000000044b007c0c */ /* 0x001fda000bf06270 */
[----:B------:R-:W-:Y:S05]  /*0a70*/  @P0 BRA `(.L_x_650) ;  /* 0x0000016800080947 */ /* 0x000fea0003800000 */
[----:B------:R-:W2:Y:S01]  /*0a80*/  LDL.LU R13, [R1] ;  /* 0x00000000010d7983 */ /* 0x000ea20000300800 */
[----:B------:R-:W-:Y:S01]  /*0a90*/  VIADD R12, R0, 0xffffff80 ;  /* 0xffffff80000c7836 */ /* 0x000fe20000000000 */
[----:B------:R-:W-:Y:S01]  /*0aa0*/  CS2R R202, SRZ ;  /* 0x0000000000ca7805 */ /* 0x000fe2000001ff00 */
[----:B------:R-:W-:Y:S02]  /*0ab0*/  IMAD.MOV.U32 R18, RZ, RZ, RZ ;  /* 0x000000ffff127224 */ /* 0x000fe400078e00ff */
[----:B------:R-:W-:Y:S01]  /*0ac0*/  IMAD.MOV.U32 R212, RZ, RZ, RZ ;  /* 0x000000ffffd47224 */ /* 0x000fe200078e00ff */
[----:B------:R-:W-:-:S04]  /*0ad0*/  SHF.R.S32.HI R0, RZ, 0x1f, R12 ;  /* 0x0000001fff007819 */ /* 0x000fc8000001140c */
[----:B------:R-:W-:-:S04]  /*0ae0*/  LEA.HI R2, R0, R12, RZ, 0x7 ;  /* 0x0000000c00027211 */ /* 0x000fc800078f38ff */
[----:B------:R-:W-:Y:S02]  /*0af0*/  LOP3.LUT R3, R2, 0xffffff80, RZ, 0xc0, !PT ;  /* 0xffffff8002037812 */ /* 0x000fe400078ec0ff */
[----:B------:R-:W-:-:S03]  /*0b00*/  SHF.R.S32.HI R14, RZ, 0x7, R2 ;  /* 0x00000007ff0e7819 */ /* 0x000fc60000011402 */
[----:B------:R-:W-:Y:S01]  /*0b10*/  IMAD.IADD R11, R12, 0x1, -R3 ;  /* 0x000000010c0b7824 */ /* 0x000fe200078e0a03 */
[----:B------:R-:W-:-:S04]  /*0b20*/  LEA.HI R2, R2, R14, RZ, 0x1 ;  /* 0x0000000e02027211 */ /* 0x000fc800078f08ff */
[----:B------:R-:W-:Y:S02]  /*0b30*/  SHF.R.S32.HI R7, RZ, 0x1f, R11 ;  /* 0x0000001fff077819 */ /* 0x000fe4000001140b */
[----:B------:R-:W-:Y:S02]  /*0b40*/  LOP3.LUT R2, R2, 0x3fffffe, RZ, 0xc0, !PT ;  /* 0x03fffffe02027812 */ /* 0x000fe400078ec0ff */
[CC--:B------:R-:W-:Y:S02]  /*0b50*/  LEA.HI R8, R7.reuse, R11.reuse, RZ, 0x2 ;  /* 0x0000000b07087211 */ /* 0x0c0fe400078f10ff */
[----:B------:R-:W-:Y:S01]  /*0b60*/  LEA.HI R7, R7, R11, RZ, 0x5 ;  /* 0x0000000b07077211 */ /* 0x000fe200078f28ff */
[----:B------:R-:W-:Y:S01]  /*0b70*/  IMAD.IADD R2, R14, 0x1, -R2 ;  /* 0x000000010e027824 */ /* 0x000fe200078e0a02 */
[--C-:B------:R-:W-:Y:S02]  /*0b80*/  SHF.R.S32.HI R4, RZ, 0x2, R8.reuse ;  /* 0x00000002ff047819 */ /* 0x100fe40000011408 */
[----:B------:R-:W-:-:S02]  /*0b90*/  SHF.R.S32.HI R3, RZ, 0x1f, R8 ;  /* 0x0000001fff037819 */ /* 0x000fc40000011408 */
[----:B------:R-:W-:Y:S02]  /*0ba0*/  SHF.R.S32.HI R7, RZ, 0x5, R7 ;  /* 0x00000005ff077819 */ /* 0x000fe40000011407 */
[----:B------:R-:W-:Y:S02]  /*0bb0*/  LEA.HI R5, R3, R4, RZ, 0x3 ;  /* 0x0000000403057211 */ /* 0x000fe400078f18ff */
[CC--:B------:R-:W-:Y:S02]  /*0bc0*/  LEA.HI R3, R0.reuse, R12.reuse, RZ, 0x4 ;  /* 0x0000000c00037211 */ /* 0x0c0fe400078f20ff */
[----:B------:R-:W-:Y:S02]  /*0bd0*/  LOP3.LUT R9, R5, 0xfffffff8, RZ, 0xc0, !PT ;  /* 0xfffffff805097812 */ /* 0x000fe400078ec0ff */
[----:B------:R-:W-:Y:S02]  /*0be0*/  SHF.R.S32.HI R6, RZ, 0x4, R3 ;  /* 0x00000004ff067819 */ /* 0x000fe40000011403 */
[----:B------:R-:W-:Y:S01]  /*0bf0*/  LEA.HI R5, R0, R12, RZ, 0x5 ;  /* 0x0000000c00057211 */ /* 0x000fe200078f28ff */
[----:B------:R-:W-:Y:S01]  /*0c00*/  IMAD.IADD R10, R4, 0x1, -R9 ;  /* 0x00000001040a7824 */ /* 0x000fe200078e0a09 */
[----:B------:R-:W-:-:S02]  /*0c10*/  LOP3.LUT R4, R3, 0x3fffff0, RZ, 0xc0, !PT ;  /* 0x03fffff003047812 */ /* 0x000fc400078ec0ff */
[----:B------:R-:W-:Y:S01]  /*0c20*/  LEA.HI R3, R3, R6, RZ, 0x1 ;  /* 0x0000000603037211 */ /* 0x000fe200078f08ff */
[----:B------:R-:W-:Y:S01]  /*0c30*/  IMAD R7, R7, 0x10, R10 ;  /* 0x0000001007077824 */ /* 0x000fe200078e020a */
[----:B------:R-:W-:Y:S02]  /*0c40*/  SHF.R.S32.HI R15, RZ, 0x5, R5 ;  /* 0x00000005ff0f7819 */ /* 0x000fe40000011405 */
[----:B------:R-:W-:Y:S02]  /*0c50*/  LOP3.LUT R3, R3, 0x1ffffffe, RZ, 0xc0, !PT ;  /* 0x1ffffffe03037812 */ /* 0x000fe400078ec0ff */
[----:B------:R-:W-:Y:S02]  /*0c60*/  IADD3 R4, R12, -R4, RZ ;  /* 0x800000040c047210 */ /* 0x000fe40007ffe0ff */
[----:B------:R-:W-:Y:S01]  /*0c70*/  LOP3.LUT R8, R8, 0x7ffffffc, RZ, 0xc0, !PT ;  /* 0x7ffffffc08087812 */ /* 0x000fe200078ec0ff */
[----:B------:R-:W-:Y:S01]  /*0c80*/  IMAD.IADD R3, R6, 0x1, -R3 ;  /* 0x0000000106037824 */ /* 0x000fe200078e0a03 */
[----:B------:R-:W-:Y:S01]  /*0c90*/  LEA R6, R2, R7, 0x6 ;  /* 0x0000000702067211 */ /* 0x000fe200078e30ff */
[----:B------:R-:W-:Y:S01]  /*0ca0*/  IMAD R4, R15, 0x10, R4 ;  /* 0x000000100f047824 */ /* 0x000fe200078e0204 */
[----:B------:R-:W-:-:S02]  /*0cb0*/  LEA.HI R2, R0, R12, RZ, 0x2 ;  /* 0x0000000c00027211 */ /* 0x000fc400078f10ff */
[----:B------:R-:W-:Y:S01]  /*0cc0*/  LEA.HI R0, R0, R12, RZ, 0x3 ;  /* 0x0000000c00007211 */ /* 0x000fe200078f18ff */
[----:B------:R-:W-:Y:S01]  /*0cd0*/  IMAD R5, R4, 0x8, R3 ;  /* 0x0000000804057824 */ /* 0x000fe200078e0203 */
[--C-:B------:R-:W-:Y:S01]  /*0ce0*/  SHF.R.S32.HI R200, RZ, 0x2, R2.reuse ;  /* 0x00000002ffc87819 */ /* 0x100fe20000011402 */
[----:B------:R-:W-:Y:S01]  /*0cf0*/  STL [R1+0x50], R6 ;  /* 0x0000500601007387 */ /* 0x000fe20000100800 */
[----:B------:R-:W-:Y:S02]  /*0d00*/  SHF.R.S32.HI R3, RZ, 0x1f, R2 ;  /* 0x0000001fff037819 */ /* 0x000fe40000011402 */
[----:B------:R-:W-:Y:S01]  /*0d10*/  SHF.R.S32.HI R4, RZ, 0x3, R0 ;  /* 0x00000003ff047819 */ /* 0x000fe20000011400 */
[----:B------:R-:W-:Y:S01]  /*0d20*/  VIADD R7, R200, 0x40 ;  /* 0x00000040c8077836 */ /* 0x000fe20000000000 */
[----:B------:R-:W-:Y:S01]  /*0d30*/  LOP3.LUT R0, R0, 0xfffffff8, RZ, 0xc0, !PT ;  /* 0xfffffff800007812 */ /* 0x000fe200078ec0ff */
[----:B------:R-:W-:Y:S01]  /*0d40*/  STL [R1+0x30], RZ ;  /* 0x000030ff01007387 */ /* 0x000fe20000100800 */
[----:B------:R-:W-:-:S02]  /*0d50*/  LOP3.LUT R2, R2, 0xfffffffc, RZ, 0xc0, !PT ;  /* 0xfffffffc02027812 */ /* 0x000fc400078ec0ff */
[----:B------:R-:W-:Y:S01]  /*0d60*/  LEA.HI R3, R3, R200, RZ, 0x3 ;  /* 0x000000c803037211 */ /* 0x000fe200078f18ff */
[C---:B------:R-:W-:Y:S01]  /*0d70*/  IMAD.IADD R9, R12.reuse, 0x1, -R0 ;  /* 0x000000010c097824 */ /* 0x040fe200078e0a00 */
[----:B------:R-:W-:Y:S01]  /*0d80*/  SHF.L.U32 R229, R7, 0x6, RZ ;  /* 0x0000000607e57819 */ /* 0x000fe200000006ff */
[----:B------:R-:W-:Y:S01]  /*0d90*/  IMAD.IADD R4, R12, 0x1, -R2 ;  /* 0x000000010c047824 */ /* 0x000fe200078e0a02 */
[----:B------:R-:W-:Y:S01]  /*0da0*/  LOP3.LUT R3, R3, 0xfffffff8, RZ, 0xc0, !PT ;  /* 0xfffffff803037812 */ /* 0x000fe200078ec0ff */
[----:B------:R-:W-:Y:S01]  /*0db0*/  IMAD.SHL.U32 R213, R9, 0x8, RZ ;  /* 0x0000000809d57824 */ /* 0x000fe200078e00ff */
[----:B------:R-:W-:Y:S01]  /*0dc0*/  SHF.R.S32.HI R2, RZ, 0x1f, R7 ;  /* 0x0000001fff027819 */ /* 0x000fe20000011407 */
[C---:B------:R-:W-:Y:S01]  /*0dd0*/  IMAD.SHL.U32 R16, R4.reuse, 0x8, RZ ;  /* 0x0000000804107824 */ /* 0x040fe200078e00ff */
[----:B------:R-:W-:Y:S01]  /*0de0*/  LEA.HI R0, R4, R4, RZ, 0x1 ;  /* 0x0000000404007211 */ /* 0x000fe200078f08ff */
[----:B------:R-:W-:Y:S01]  /*0df0*/  IMAD.IADD R9, R200, 0x1, -R3 ;  /* 0x00000001c8097824 */ /* 0x000fe200078e0a03 */
[----:B------:R-:W-:Y:S01]  /*0e00*/  LEA.HI R3, R2, R7, RZ, 0x3 ;  /* 0x0000000702037211 */ /* 0x000fe200078f18ff */
[----:B------:R-:W-:Y:S01]  /*0e10*/  IMAD.SHL.U32 R22, R4, 0x4, RZ ;  /* 0x0000000404167824 */ /* 0x000fe200078e00ff */
[----:B------:R-:W-:Y:S01]  /*0e20*/  LOP3.LUT R0, R0, 0x1ffffffe, RZ, 0xc0, !PT ;  /* 0x1ffffffe00007812 */ /* 0x000fe200078ec0ff */
[----:B------:R-:W-:Y:S01]  /*0e30*/  VIADD R12, R213, 0x80 ;  /* 0x00000080d50c7836 */ /* 0x000fe20000000000 */
[----:B------:R-:W-:Y:S01]  /*0e40*/  LOP3.LUT R229, R229, 0x1c0, RZ, 0xc0, !PT ;  /* 0x000001c0e5e57812 */ /* 0x000fe200078ec0ff */
[----:B------:R-:W-:Y:S01]  /*0e50*/  IMAD.SHL.U32 R3, R3, 0x40, RZ ;  /* 0x0000004003037824 */ /* 0x000fe200078e00ff */
[----:B------:R0:W-:Y:S01]  /*0e60*/  STL [R1+0x38], R9 ;  /* 0x0000380901007387 */ /* 0x0001e20000100800 */
[----:B------:R-:W-:Y:S01]  /*0e70*/  VIADD R10, R213, 0xc0 ;  /* 0x000000c0d50a7836 */ /* 0x000fe20000000000 */
[----:B------:R-:W-:Y:S01]  /*0e80*/  SHF.R.S32.HI R7, RZ, 0x1f, R213 ;  /* 0x0000001fff077819 */ /* 0x000fe200000114d5 */
[----:B------:R-:W-:Y:S01]  /*0e90*/  VIADD R204, R22, 0x10 ;  /* 0x0000001016cc7836 */ /* 0x000fe20000000000 */
[----:B------:R-:W-:Y:S01]  /*0ea0*/  LOP3.LUT R3, R3, 0xfffffe00, RZ, 0xc0, !PT ;  /* 0xfffffe0003037812 */ /* 0x000fe200078ec0ff */
[----:B------:R-:W-:Y:S01]  /*0eb0*/  IMAD.IADD R0, R4, 0x1, -R0 ;  /* 0x0000000104007824 */ /* 0x000fe200078e0a00 */
[----:B------:R-:W-:Y:S01]  /*0ec0*/  LOP3.LUT R4, R229, 0x38, R16, 0xf8, !PT ;  /* 0x00000038e5047812 */ /* 0x000fe200078ef810 */
[----:B------:R-:W-:Y:S01]  /*0ed0*/  VIADD R209, R16, 0x40 ;  /* 0x0000004010d17836 */ /* 0x000fe20000000000 */
[----:B------:R-:W-:Y:S01]  /*0ee0*/  SHF.R.S32.HI R7, RZ, 0x1f, R204 ;  /* 0x0000001fff077819 */ /* 0x000fe200000114cc */
[----:B------:R1:W-:Y:S01]  /*0ef0*/  STL [R1+0xc], R3 ;  /* 0x00000c0301007387 */ /* 0x0003e20000100800 */
[----:B0-----:R-:W-:Y:S01]  /*0f00*/  SHF.R.U32.HI R9, RZ, 0x3, R229 ;  /* 0x00000003ff097819 */ /* 0x001fe200000116e5 */
[----:B------:R-:W-:Y:S01]  /*0f10*/  IMAD R0, R0, 0x8, R6 ;  /* 0x0000000800007824 */ /* 0x000fe200078e0206 */
[C---:B------:R-:W-:Y:S01]  /*0f20*/  IADD3 R2, R16.reuse, 0x20, RZ ;  /* 0x0000002010027810 */ /* 0x040fe20007ffe0ff */
[C---:B------:R-:W-:Y:S01]  /*0f30*/  VIADD R208, R16.reuse, 0x60 ;  /* 0x0000006010d07836 */ /* 0x040fe20000000000 */
[----:B------:R-:W-:Y:S01]  /*0f40*/  LOP3.LUT R4, R3, R4, R9, 0xf6, !PT ;  /* 0x0000000403047212 */ /* 0x000fe200078ef609 */
[C---:B------:R-:W-:Y:S01]  /*0f50*/  VIADD R207, R16.reuse, 0x80 ;  /* 0x0000008010cf7836 */ /* 0x040fe20000000000 */
[C---:B------:R-:W-:Y:S01]  /*0f60*/  IADD3 R210, R16.reuse, 0xe0, RZ ;  /* 0x000000e010d27810 */ /* 0x040fe20007ffe0ff */
[----:B------:R-:W-:Y:S01]  /*0f70*/  VIADD R206, R16, 0xa0 ;  /* 0x000000a010ce7836 */ /* 0x000fe20000000000 */
[----:B------:R-:W-:Y:S01]  /*0f80*/  SHF.R.S32.HI R17, RZ, 0x1f, R16 ;  /* 0x0000001fff117819 */ /* 0x000fe20000011410 */
[----:B-1----:R-:W-:Y:S01]  /*0f90*/  IMAD.IADD R3, R11, 0x1, -R8 ;  /* 0x000000010b037824 */ /* 0x002fe200078e0a08 */
[----:B------:R-:W-:Y:S01]  /*0fa0*/  SHF.R.S32.HI R201, RZ, 0x1f, R2 ;  /* 0x0000001fffc97819 */ /* 0x000fe20000011402 */
[----:B------:R-:W-:Y:S01]  /*0fb0*/  IMAD.SHL.U32 R8, R5, 0x8, RZ ;  /* 0x0000000805087824 */ /* 0x000fe200078e00ff */
[----:B------:R-:W-:Y:S01]  /*0fc0*/  SHF.L.U64.HI R5, R204, 0x1, R7 ;  /* 0x00000001cc057819 */ /* 0x000fe20000010207 */
[----:B------:R-:W-:Y:S01]  /*0fd0*/  VIADD R211, R16, 0xc0 ;  /* 0x000000c010d37836 */ /* 0x000fe20000000000 */
[----:B------:R-:W-:-:S02]  /*0fe0*/  SHF.R.S32.HI R222, RZ, 0x1f, R209 ;  /* 0x0000001fffde7819 */ /* 0x000fc400000114d1 */
[----:B------:R-:W-:Y:S02]  /*0ff0*/  SHF.R.S32.HI R221, RZ, 0x1f, R208 ;  /* 0x0000001fffdd7819 */ /* 0x000fe400000114d0 */
[----:B------:R-:W-:Y:S02]  /*1000*/  SHF.R.S32.HI R220, RZ, 0x1f, R207 ;  /* 0x0000001fffdc7819 */ /* 0x000fe400000114cf */
[----:B------:R-:W-:Y:S02]  /*1010*/  SHF.R.S32.HI R219, RZ, 0x1f, R206 ;  /* 0x0000001fffdb7819 */ /* 0x000fe400000114ce */
[----:B------:R-:W-:Y:S02]  /*1020*/  SHF.R.S32.HI R218, RZ, 0x1f, R211 ;  /* 0x0000001fffda7819 */ /* 0x000fe400000114d3 */
[----:B------:R-:W-:Y:S02]  /*1030*/  SHF.R.S32.HI R217, RZ, 0x1f, R210 ;  /* 0x0000001fffd97819 */ /* 0x000fe400000114d2 */
[----:B--2---:R-:W-:Y:S01]  /*1040*/  LOP3.LUT R205, R13, 0x1, RZ, 0xfc, !PT ;  /* 0x000000010dcd7812 */ /* 0x004fe200078efcff */
[----:B------:R-:W-:-:S05]  /*1050*/  VIADD R13, R213, 0x40 ;  /* 0x00000040d50d7836 */ /* 0x000fca0000000000 */
[----:B------:R-:W-:Y:S02]  /*1060*/  SHF.R.S32.HI R14, RZ, 0x1f, R13 ;  /* 0x0000001fff0e7819 */ /* 0x000fe4000001140d */
[----:B------:R-:W-:Y:S02]  /*1070*/  SHF.R.S32.HI R13, RZ, 0x1f, R12 ;  /* 0x0000001fff0d7819 */ /* 0x000fe4000001140c */
[----:B------:R-:W-:Y:S02]  /*1080*/  SHF.R.S32.HI R12, RZ, 0x1f, R10 ;  /* 0x0000001fff0c7819 */ /* 0x000fe4000001140a */
[----:B------:R-:W-:-:S05]  /*1090*/  SHF.L.U32 R10, R204, 0x1, RZ ;  /* 0x00000001cc0a7819 */ /* 0x000fca00000006ff */
[----:B------:R-:W-:Y:S04]  /*10a0*/  STL [R1+0x48], R10 ;  /* 0x0000480a01007387 */ /* 0x000fe80000100800 */
[----:B------:R0:W-:Y:S04]  /*10b0*/  STL [R1+0x54], R3 ;  /* 0x0000540301007387 */ /* 0x0001e80000100800 */
[----:B------:R1:W-:Y:S04]  /*10c0*/  STL [R1+0x5c], R8 ;  /* 0x00005c0801007387 */ /* 0x0003e80000100800 */
[----:B------:R1:W-:Y:S01]  /*10d0*/  STL [R1+0x44], R5 ;  /* 0x0000440501007387 */ /* 0x0003e20000100800 */
[----:B0-----:R-:W-:-:S03]  /*10e0*/  IMAD R3, R4, 0x2, R19 ;  /* 0x0000000204037824 */ /* 0x001fc600078e0213 */
[----:B------:R1:W-:Y:S04]  /*10f0*/  STL [R1+0x58], R0 ;  /* 0x0000580001007387 */ /* 0x0003e80000100800 */
[----:B------:R1:W-:Y:S02]  /*1100*/  STL [R1+0x4c], R3 ;  /* 0x00004c0301007387 */ /* 0x0003e40000100800 */
.L_x_793:
[----:B012---:R-:W0:Y:S02]  /*1110*/  LDC.64 R4, c[0x0][0xc88] ;  /* 0x00032200ff047b82 */ /* 0x007e240000000a00 */
[----:B0-----:R-:W-:-:S05]  /*1120*/  IMAD.WIDE R4, R75, 0x4, R4 ;  /* 0x000000044b047825 */ /* 0x001fca00078e0204 */
[----:B------:R-:W2:Y:S01]  /*1130*/  LDG.E R0, desc[UR40][R4.64] ;  /* 0x0000002804007981 */ /* 0x000ea2000c1e1900 */
[----:B------:R-:W-:Y:S05]  /*1140*/  YIELD ;  /* 0x0000000000007946 */ /* 0x000fea0003800000 */
[----:B------:R-:W-:Y:S01]  /*1150*/  ULDC.64 UR4, c[0x0][0xa28] ;  /* 0x00028a0000047ab9 */ /* 0x000fe20000000a00 */
[----:B------:R-:W-:Y:S01]  /*1160*/  ULDC.64 UR8, c[0x0][0xa18] ;  /* 0x0002860000087ab9 */ /* 0x000fe20000000a00 */
[----:B------:R-:W-:Y:S01]  /*1170*/  ISETP.NE.U32.AND P1, PT, RZ, UR4, PT ;  /* 0x00000004ff007c0c */ /* 0x000fe2000bf25070 */
[----:B------:R-:W-:Y:S01]  /*1180*/  ULDC.64 UR6, c[0x0][0xa08] ;  /* 0x0002820000067ab9 */ /* 0x000fe20000000a00 */
[----:B------:R-:W-:Y:S01]  /*1190*/  IMAD.MOV.U32 R33, RZ, RZ, RZ ;  /* 0x000000ffff217224 */ /* 0x000fe200078e00ff */
[----:B------:R-:W-:-:S02]  /*11a0*/  ISETP.NE.U32.AND P0, PT, RZ, UR6, PT ;  /* 0x00000006ff007c0c */ /* 0x000fc4000bf05070 */
[----:B------:R-:W-:Y:S02]  /*11b0*/  ISETP.NE.AND.EX P1, PT, RZ, UR5, PT, P1 ;  /* 0x00000005ff007c0c */ /* 0x000fe4000bf25310 */
[----:B------:R-:W-:Y:S02]  /*11c0*/  ISETP.NE.AND.EX P0, PT, RZ, UR7, PT, P0 ;  /* 0x00000007ff007c0c */ /* 0x000fe4000bf05300 */
[----:B--2---:R-:W-:Y:S01]  /*11d0*/  SHF.R.S32.HI R3, RZ, 0x1f, R0 ;  /* 0x0000001fff037819 */ /* 0x004fe20000011400 */
[----:B------:R-:W-:Y:S08]  /*11e0*/  STL [R1+0x2c], R0 ;  /* 0x00002c0001007387 */ /* 0x000ff00000100800 */
[C---:B------:R-:W-:Y:S01]  /*11f0*/  @P1 LEA R6, P2, R0.reuse, UR4, 0x2 ;  /* 0x0000000400061c11 */ /* 0x040fe2000f8410ff */
[C---:B------:R-:W-:Y:S01]  /*1200*/  IMAD.SHL.U32 R35, R0.reuse, 0x4, RZ ;  /* 0x0000000400237824 */ /* 0x040fe200078e00ff */
[C-C-:B------:R-:W-:Y:S01]  /*1210*/  SHF.L.U64.HI R34, R0.reuse, 0x2, R3.reuse ;  /* 0x0000000200227819 */ /* 0x140fe20000010203 */
[----:B------:R0:W-:Y:S01]  /*1220*/  STL [R1+0x3c], R3 ;  /* 0x00003c0301007387 */ /* 0x0001e20000100800 */
[----:B------:R-:W-:-:S02]  /*1230*/  @P1 LEA.HI.X R7, R0, UR5, R3, 0x2, P2 ;  /* 0x0000000500071c11 */ /* 0x000fc400090f1403 */
[----:B------:R-:W-:Y:S01]  /*1240*/  ISETP.NE.U32.AND P2, PT, RZ, UR8, PT ;  /* 0x00000008ff007c0c */ /* 0x000fe2000bf45070 */
[----:B------:R-:W-:Y:S01]  /*1250*/  ULDC UR4, c[0x0][0x288] ;  /* 0x0000a20000047ab9 */ /* 0x000fe20000000800 */
[C---:B------:R-:W-:Y:S01]  /*1260*/  IADD3 R8, P3, R35.reuse, UR6, RZ ;  /* 0x0000000623087c10 */ /* 0x040fe2000ff7e0ff */
[----:B------:R1:W-:Y:S01]  /*1270*/  STL [R1+0x24], R35 ;  /* 0x0000242301007387 */ /* 0x0003e20000100800 */
[----:B------:R-:W-:Y:S02]  /*1280*/  ISETP.NE.AND.EX P2, PT, RZ, UR9, PT, P2 ;  /* 0x00000009ff007c0c */ /* 0x000fe4000bf45320 */
[----:B0-----:R-:W-:Y:S01]  /*1290*/  MOV R3, RZ ;  /* 0x000000ff00037202 */ /* 0x001fe20000000f00 */
[----:B------:R-:W-:Y:S01]  /*12a0*/  IMAD.U32 R27, RZ, RZ, UR4 ;  /* 0x00000004ff1b7e24 */ /* 0x000fe2000f8e00ff */
[C---:B------:R-:W-:Y:S01]  /*12b0*/  IADD3.X R9, R34.reuse, UR7, RZ, P3, !PT ;  /* 0x0000000722097c10 */ /* 0x040fe20009ffe4ff */
[----:B------:R-:W-:Y:S01]  /*12c0*/  ULDC.64 UR4, c[0x0][0x418] ;  /* 0x0001060000047ab9 */ /* 0x000fe20000000a00 */
[----:B------:R1:W-:Y:S04]  /*12d0*/  STL [R1+0x28], R34 ;  /* 0x0000282201007387 */ /* 0x0003e80000100800 */
[----:B------:R1:W5:Y:S03]  /*12e0*/  @P1 LDG.E R3, desc[UR40][R6.64] ;  /* 0x0000002806031981 */ /* 0x000366000c1e1900 */
[----:B------:R-:W-:Y:S01]  /*12f0*/  @P2 IADD3 R4, P1, R35, UR8, RZ ;  /* 0x0000000823042c10 */ /* 0x000fe2000ff3e0ff */
[----:B------:R1:W5:Y:S03]  /*1300*/  @P0 LDG.E R33, desc[UR40][R8.64] ;  /* 0x0000002808210981 */ /* 0x000366000c1e1900 */
[----:B------:R-:W-:-:S05]  /*1310*/  @P2 IADD3.X R5, R34, UR9, RZ, P1, !PT ;  /* 0x0000000922052c10 */ /* 0x000fca0008ffe4ff */
[----:B------:R1:W5:Y:S01]  /*1320*/  @P2 LDG.E R27, desc[UR40][R4.64] ;  /* 0x00000028041b2981 */ /* 0x000362000c1e1900 */
[----:B------:R-:W-:Y:S01]  /*1330*/  UISETP.NE.U32.AND UP0, UPT, UR4, URZ, UPT ;  /* 0x0000003f0400728c */ /* 0x000fe2000bf05070 */
[----:B----4-:R-:W-:Y:S02]  /*1340*/  IMAD.MOV.U32 R30, RZ, RZ, R0 ;  /* 0x000000ffff1e7224 */ /* 0x010fe400078e0000 */
[----:B------:R-:W-:Y:S01]  /*1350*/  ULDC UR4, c[0x0][0x424] ;  /* 0x0001090000047ab9 */ /* 0x000fe20000000800 */
[----:B------:R-:W-:-:S03]  /*1360*/  UISETP.NE.AND.EX UP0, UPT, UR5, URZ, UPT, UP0 ;  /* 0x0000003f0500728c */ /* 0x000fc6000bf05300 */
[----:B------:R-:W-:Y:S01]  /*1370*/  ULDC UR5, c[0x0][0x2f0] ;  /* 0x0000bc0000057ab9 */ /* 0x000fe20000000800 */
[----:B------:R-:W-:-:S04]  /*1380*/  USEL UR4, UR4, 0x1, UP0 ;  /* 0x0000000104047887 */ /* 0x000fc80008000000 */
[----:B------:R-:W-:-:S03]  /*1390*/  UIMAD UR4, UR4, UR5, URZ ;  /* 0x00000005040472a4 */ /* 0x000fc6000f8e023f */
[----:B------:R-:W-:Y:S02]  /*13a0*/  ULDC UR5, c[0x0][0x348] ;  /* 0x0000d20000057ab9 */ /* 0x000fe40000000800 */
[----:B------:R-:W-:Y:S02]  /*13b0*/  IMAD.U32 R31, RZ, RZ, UR5 ;  /* 0x00000005ff1f7e24 */ /* 0x000fe4000f8e00ff */
[----:B------:R-:W-:Y:S01]  /*13c0*/  IMAD.U32 R32, RZ, RZ, UR4 ;  /* 0x00000004ff207e24 */ /* 0x000fe2000f8e00ff */
[----:B-1-3--:R-:W-:Y:S06]  /*13d0*/  @P2 BRA `(.L_x_651) ;  /* 0x0000000000242947 */ /* 0x00afec0003800000 */
[----:B------:R-:W-:Y:S02]  /*13e0*/  ULDC.64 UR4, c[0x0][0xa00] ;  /* 0x0002800000047ab9 */ /* 0x000fe40000000a00 */
[----:B------:R-:W-:-:S04]  /*13f0*/  ISETP.NE.U32.AND P1, PT, RZ, UR4, PT ;  /* 0x00000004ff007c0c */ /* 0x000fc8000bf25070 */
[----:B------:R-:W-:-:S13]  /*1400*/  ISETP.NE.AND.EX P1, PT, RZ, UR5, PT, P1 ;  /* 0x00000005ff007c0c */ /* 0x000fda000bf25310 */
[----:B------:R-:W-:Y:S05]  /*1410*/  @!P1 BRA `(.L_x_651) ;  /* 0x0000000000149947 */ /* 0x000fea0003800000 */
[----:B------:R-:W0:Y:S02]  /*1420*/  LDC.64 R4, c[0x0][0xa00] ;  /* 0x00028000ff047b82 */ /* 0x000e240000000a00 */
[----:B0-----:R-:W-:-:S05]  /*1430*/  IMAD.WIDE R4, R30, 0x4, R4 ;  /* 0x000000041e047825 */ /* 0x001fca00078e0204 */
[----:B-----5:R-:W2:Y:S04]  /*1440*/  LDG.E R27, desc[UR40][R4.64] ;  /* 0x00000028041b7981 */ /* 0x020ea8000c1e1900 */
[----:B------:R-:W2:Y:S02]  /*1450*/  LDG.E R0, desc[UR40][R4.64+0x4] ;  /* 0x0000042804007981 */ /* 0x000ea4000c1e1900 */
[----:B--2---:R-:W-:-:S07]  /*1460*/  IADD3 R27, -R27, R0, RZ ;  /* 0x000000001b1b7210 */ /* 0x004fce0007ffe1ff */
.L_x_651:
[----:B------:R-:W-:Y:S01]  /*1470*/  ULDC.64 UR4, c[0x0][0xa20] ;  /* 0x0002880000047ab9 */ /* 0x000fe20000000a00 */
[----:B------:R0:W-:Y:S01]  /*1480*/  STL [R1+0x34], R73 ;  /* 0x0000344901007387 */ /* 0x0001e20000100800 */
[----:B------:R-:W-:-:S03]  /*1490*/  ISETP.NE.U32.AND P1, PT, RZ, UR4, PT ;  /* 0x00000004ff007c0c */ /* 0x000fc6000bf25070 */
[----:B------:R0:W-:Y:S01]  /*14a0*/  STL [R1+0x20], R74 ;  /* 0x0000204a01007387 */ /* 0x0001e20000100800 */
[----:B------:R-:W-:-:S13]  /*14b0*/  ISETP.NE.AND.EX P1, PT, RZ, UR5, PT, P1 ;  /* 0x00000005ff007c0c */ /* 0x000fda000bf25310 */
[----:B0-----:R-:W-:Y:S05]  /*14c0*/  @!P1 BRA `(.L_x_652) ;  /* 0x0000000000109947 */ /* 0x001fea0003800000 */
[----:B------:R-:W-:-:S04]  /*14d0*/  IADD3 R4, P0, R35, UR4, RZ ;  /* 0x0000000423047c10 */ /* 0x000fc8000ff1e0ff */
[----:B------:R-:W-:-:S05]  /*14e0*/  IADD3.X R5, R34, UR5, RZ, P0, !PT ;  /* 0x0000000522057c10 */ /* 0x000fca00087fe4ff */
[----:B------:R0:W5:Y:S01]  /*14f0*/  LDG.E R32, desc[UR40][R4.64] ;  /* 0x0000002804207981 */ /* 0x000162000c1e1900 */
[----:B------:R-:W-:Y:S05]  /*1500*/  BRA `(.L_x_653) ;  /* 0x0000000000107947 */ /* 0x000fea0003800000 */
.L_x_652:
[----:B------:R-:W-:Y:S05]  /*1510*/  @!P0 BRA `(.L_x_653) ;  /* 0x00000000000c8947 */ /* 0x000fea0003800000 */
[----:B------:R-:W2:Y:S04]  /*1520*/  LDG.E R5, desc[UR40][R8.64] ;  /* 0x0000002808057981 */ /* 0x000ea8000c1e1900 */
[----:B------:R-:W2:Y:S02]  /*1530*/  LDG.E R32, desc[UR40][R8.64+0x4] ;  /* 0x0000042808207981 */ /* 0x000ea4000c1e1900 */
[----:B--2---:R-:W-:-:S07]  /*1540*/  IMAD.IADD R32, R32, 0x1, -R5 ;  /* 0x0000000120207824 */ /* 0x004fce00078e0a05 */
.L_x_653:
[----:B------:R-:W-:Y:S02]  /*1550*/  ULDC.64 UR4, c[0x0][0xa10] ;  /* 0x0002840000047ab9 */ /* 0x000fe40000000a00 */
[----:B------:R-:W-:-:S04]  /*1560*/  ISETP.NE.U32.AND P0, PT, RZ, UR4, PT ;  /* 0x00000004ff007c0c */ /* 0x000fc8000bf05070 */
[----:B------:R-:W-:Y:S01]  /*1570*/  ISETP.NE.AND.EX P0, PT, RZ, UR5, PT, P0 ;  /* 0x00000005ff007c0c */ /* 0x000fe2000bf05300 */
[----:B-----5:R-:W-:Y:S01]  /*1580*/  IMAD.IADD R8, R32, 0x1, -R3 ;  /* 0x0000000120087824 */ /* 0x020fe200078e0a03 */
[----:B------:R-:W-:-:S11]  /*1590*/  ULDC.64 UR4, c[0x0][0xa30] ;  /* 0x00028c0000047ab9 */ /* 0x000fd60000000a00 */
[----:B0-----:R-:W0:Y:S02]  /*15a0*/  @P0 LDC.64 R4, c[0x0][0xa10] ;  /* 0x00028400ff040b82 */ /* 0x001e240000000a00 */
[----:B0-----:R-:W-:-:S05]  /*15b0*/  @P0 IMAD.WIDE R4, R30, 0x4, R4 ;  /* 0x000000041e040825 */ /* 0x001fca00078e0204 */
[----:B------:R-:W2:Y:S04]  /*15c0*/  @P0 LDG.E R0, desc[UR40][R4.64] ;  /* 0x0000002804000981 */ /* 0x000ea8000c1e1900 */
[----:B------:R0:W2:Y:S01]  /*15d0*/  @P0 LDG.E R9, desc[UR40][R4.64+0x4] ;  /* 0x0000042804090981 */ /* 0x0000a2000c1e1900 */
[----:B------:R-:W-:Y:S01]  /*15e0*/  ISETP.NE.U32.AND P1, PT, RZ, UR4, PT ;  /* 0x00000004ff007c0c */ /* 0x000fe2000bf25070 */
[----:B------:R-:W-:-:S03]  /*15f0*/  IMAD.MOV.U32 R26, RZ, RZ, R32 ;  /* 0x000000ffff1a7224 */ /* 0x000fc600078e0020 */
[----:B------:R-:W-:Y:S01]  /*1600*/  ISETP.NE.AND.EX P1, PT, RZ, UR5, PT, P1 ;  /* 0x00000005ff007c0c */ /* 0x000fe2000bf25310 */
[----:B0-----:R-:W-:-:S05]  /*1610*/  IMAD.MOV R4, RZ, RZ, -R8 ;  /* 0x000000ffff047224 */ /* 0x001fca00078e0a08 */
[----:B------:R-:W-:-:S07]  /*1620*/  VIMNMX R4, RZ, R4, !PT ;  /* 0x00000004ff047248 */ /* 0x000fce0007fe0100 */
[----:B------:R-:W-:-:S04]  /*1630*/  @P1 IADD3 R6, P2, R35, UR4, RZ ;  /* 0x0000000423061c10 */ /* 0x000fc8000ff5e0ff */
[----:B------:R-:W-:-:S05]  /*1640*/  @P1 IADD3.X R7, R34, UR5, RZ, P2, !PT ;  /* 0x0000000522071c10 */ /* 0x000fca00097fe4ff */
[----:B------:R0:W5:Y:S01]  /*1650*/  @P1 LDG.E R26, desc[UR40][R6.64] ;  /* 0x00000028061a1981 */ /* 0x000162000c1e1900 */
[----:B--2---:R-:W-:-:S04]  /*1660*/  @P0 IMAD.IADD R31, R9, 0x1, -R0 ;  /* 0x00000001091f0824 */ /* 0x004fc800078e0a00 */
[----:B------:R-:W-:-:S05]  /*1670*/  IMAD.IADD R176, R8, 0x1, R31 ;  /* 0x0000000108b07824 */ /* 0x000fca00078e021f */
[----:B------:R-:W-:-:S05]  /*1680*/  IADD3 R0, R176, 0x5f, RZ ;  /* 0x0000005fb0007810 */ /* 0x000fca0007ffe0ff */
[----:B------:R-:W-:-:S05]  /*1690*/  IMAD.HI R0, R0, 0x2aaaaaab, RZ ;  /* 0x2aaaaaab00007827 */ /* 0x000fca00078e02ff */
[----:B------:R-:W-:-:S04]  /*16a0*/  SHF.R.U32.HI R3, RZ, 0x1f, R0 ;  /* 0x0000001fff037819 */ /* 0x000fc80000011600 */
[----:B------:R-:W-:-:S05]  /*16b0*/  LEA.HI.SX32 R178, R0, R3, 0x1c ;  /* 0x0000000300b27211 */ /* 0x000fca00078fe2ff */
[----:B------:R-:W-:-:S05]  /*16c0*/  IMAD R0, R178, 0x60, -R8 ;  /* 0x00000060b2007824 */ /* 0x000fca00078e0a08 */
[----:B------:R-:W-:-:S04]  /*16d0*/  VIMNMX R3, R0, R31, PT ;  /* 0x0000001f00037248 */ /* 0x000fc80003fe0100 */
[----:B------:R-:W-:Y:S01]  /*16e0*/  ISETP.GT.AND P0, PT, R3, R4, PT ;  /* 0x000000040300720c */ /* 0x000fe20003f04270 */
[----:B------:R-:W-:-:S05]  /*16f0*/  IMAD.WIDE.U32 R4, R4, -0x55555555, RZ ;  /* 0xaaaaaaab04047825 */ /* 0x000fca00078e00ff */
[----:B------:R-:W-:-:S05]  /*1700*/  SHF.R.U32.HI R29, RZ, 0x6, R5 ;  /* 0x00000006ff1d7819 */ /* 0x000fca0000011605 */
[----:B------:R-:W-:Y:S02]  /*1710*/  IMAD.MOV.U32 R28, RZ, RZ, R29 ;  /* 0x000000ffff1c7224 */ /* 0x000fe400078e001d */
[----:B------:R-:W-:-:S04]  /*1720*/  @P0 VIADD R0, R3, 0x5f ;  /* 0x0000005f03000836 */ /* 0x000fc80000000000 */
[----:B------:R-:W-:-:S05]  /*1730*/  @P0 IMAD.HI R0, R0, 0x2aaaaaab, RZ ;  /* 0x2aaaaaab00000827 */ /* 0x000fca00078e02ff */
[----:B------:R-:W-:-:S04]  /*1740*/  @P0 SHF.R.U32.HI R3, RZ, 0x1f, R0 ;  /* 0x0000001fff030819 */ /* 0x000fc80000011600 */
[----:B------:R-:W-:Y:S02]  /*1750*/  @P0 LEA.HI.SX32 R28, R0, R3, 0x1c ;  /* 0x00000003001c0211 */ /* 0x000fe400078fe2ff */
[----:B------:R-:W-:Y:S02]  /*1760*/  PLOP3.LUT P0, PT, PT, PT, PT, 0x80, 0x0 ;  /* 0x000000000000781c */ /* 0x000fe40003f0f070 */
[----:B------:R-:W-:-:S13]  /*1770*/  ISETP.GT.AND P1, PT, R28, R29, PT ;  /* 0x0000001d1c00720c */ /* 0x000fda0003f24270 */
[----:B0-----:R-:W-:Y:S05]  /*1780*/  @!P1 BRA `(.L_x_654) ;  /* 0x0000004400309947 */ /* 0x001fea0003800000 */
[----:B------:R-:W-:Y:S01]  /*1790*/  VIADD R25, R19, 0x1c400 ;  /* 0x0001c40013197836 */ /* 0x000fe20000000000 */
[----:B------:R-:W-:Y:S04]  /*17a0*/  BSSY B6, `(.L_x_655) ;  /* 0x0000013000067945 */ /* 0x000fe80003800000 */
[----:B------:R-:W-:-:S13]  /*17b0*/  LOP3.LUT P0, RZ, R25, 0x3ff, RZ, 0xc0, !PT ;  /* 0x000003ff19ff7812 */ /* 0x000fda000780c0ff */
[----:B------:R-:W-:Y:S05]  /*17c0*/  @!P0 BRA `(.L_x_656) ;  /* 0x0000000000408947 */ /* 0x000fea0003800000 */
[----:B------:R-:W-:Y:S01]  /*17d0*/  MOV R0, 0x0 ;  /* 0x0000000000007802 */ /* 0x000fe20000000f00 */
[----:B------:R-:W-:Y:S01]  /*17e0*/  ULDC.64 UR4, c[0x4][0x98] ;  /* 0x0100260000047ab9 */ /* 0x000fe20000000a00 */
[----:B------:R-:W-:Y:S01]  /*17f0*/  ULDC.64 UR6, c[0x4][0x30] ;  /* 0x01000c0000067ab9 */ /* 0x000fe20000000a00 */
[----:B------:R-:W-:Y:S01]  /*1800*/  IMAD.U32 R4, RZ, RZ, UR4 ;  /* 0x00000004ff047e24 */ /* 0x000fe2000f8e00ff */
[----:B------:R0:W1:Y:S01]  /*1810*/  LDC.64 R14, c[0x4][R0] ;  /* 0x01000000000e7b82 */ /* 0x0000620000000a00 */
[----:B------:R-:W-:Y:S01]  /*1820*/  MOV R5, UR5 ;  /* 0x0000000500057c02 */ /* 0x000fe20008000f00 */
        /* <DEDUP_REMOVED lines=9> */
[----:B-1---5:R-:W-:Y:S05]  /*18c0*/  CALL.ABS.NOINC R14 ;  /* 0x000000000e007343 */ /* 0x022fea0003c00000 */
.L_x_656:
[----:B------:R-:W-:Y:S05]  /*18d0*/  BSYNC B6 ;  /* 0x0000000000067941 */ /* 0x000fea0003800000 */
.L_x_655:
        /* <DEDUP_REMOVED lines=20> */
.L_x_658:
[----:B------:R-:W-:Y:S05]  /*1a20*/  BSYNC B6 ;  /* 0x0000000000067941 */ /* 0x000fea0003800000 */
.L_x_657:
[----:B------:R-:W-:Y:S01]  /*1a30*/  ULDC.64 UR4, c[0x0][0x9f8] ;  /* 0x00027e0000047ab9 */ /* 0x000fe20000000a00 */
[----:B------:R-:W0:Y:S01]  /*1a40*/  LDC.64 R52, c[0x0][0x3f8] ;  /* 0x0000fe00ff347b82 */ /* 0x000e220000000a00 */
[----:B------:R-:W-:Y:S01]  /*1a50*/  ISETP.NE.U32.AND P0, PT, RZ, UR4, PT ;  /* 0x00000004ff007c0c */ /* 0x000fe2000bf05070 */
[----:B------:R-:W2:Y:S03]  /*1a60*/  LDL R14, [R1+0x38] ;  /* 0x00003800010e7983 */ /* 0x000ea60000100800 */
[----:B------:R-:W-:-:S03]  /*1a70*/  ISETP.NE.AND.EX P0, PT, RZ, UR5, PT, P0 ;  /* 0x00000005ff007c0c */ /* 0x000fc6000bf05300 */
[----:B------:R-:W1:Y:S08]  /*1a80*/  LDC R65, c[0x0][0x3f4] ;  /* 0x0000fd00ff417b82 */ /* 0x000e700000000800 */
[----:B------:R-:W3:Y:S02]  /*1a90*/  LDC.64 R58, c[0x0][0x408] ;  /* 0x00010200ff3a7b82 */ /* 0x000ee40000000a00 */
[----:B------:R-:W-:Y:S01]  /*1aa0*/  @P0 IADD3 R4, P1, R35, UR4, RZ ;  /* 0x0000000423040c10 */ /* 0x000fe2000ff3e0ff */
[----:B------:R-:W-:-:S03]  /*1ab0*/  ULDC UR4, c[0x0][0x320] ;  /* 0x0000c80000047ab9 */ /* 0x000fc60000000800 */
[----:B------:R-:W-:Y:S02]  /*1ac0*/  @P0 IADD3.X R5, R34, UR5, RZ, P1, !PT ;  /* 0x0000000522050c10 */ /* 0x000fe40008ffe4ff */
[----:B------:R-:W-:-:S03]  /*1ad0*/  ISETP.GE.AND P1, PT, R2, UR4, PT ;  /* 0x0000000402007c0c */ /* 0x000fc6000bf26270 */
[----:B------:R4:W2:Y:S01]  /*1ae0*/  @P0 LDG.E R30, desc[UR40][R4.64] ;  /* 0x00000028041e0981 */ /* 0x0008a2000c1e1900 */
[----:B------:R-:W-:Y:S02]  /*1af0*/  ISETP.GE.AND P0, PT, R16, UR4, PT ;  /* 0x0000000410007c0c */ /* 0x000fe4000bf06270 */
[----:B------:R-:W-:Y:S02]  /*1b00*/  SEL R3, RZ, 0xffffffff, P1 ;  /* 0xffffffffff037807 */ /* 0x000fe40000800000 */
[----:B------:R-:W-:Y:S02]  /*1b10*/  SEL R0, RZ, 0x1, P0 ;  /* 0x00000001ff007807 */ /* 0x000fe40000000000 */
[----:B------:R-:W-:Y:S02]  /*1b20*/  SHF.L.U32 R3, R3, 0x1, RZ ;  /* 0x0000000103037819 */ /* 0x000fe400000006ff */
[----:B------:R-:W-:Y:S02]  /*1b30*/  ISETP.GE.AND P0, PT, R209, UR4, PT ;  /* 0x00000004d1007c0c */ /* 0x000fe4000bf06270 */
[----:B------:R-:W-:-:S02]  /*1b40*/  ISETP.GE.AND P1, PT, R208, UR4, PT ;  /* 0x00000004d0007c0c */ /* 0x000fc4000bf26270 */
[----:B------:R-:W-:Y:S02]  /*1b50*/  LOP3.LUT R0, R3, 0x2, R0, 0xe2, !PT ;  /* 0x0000000203007812 */ /* 0x000fe400078ee200 */
[----:B------:R-:W-:Y:S02]  /*1b60*/  SEL R3, RZ, 0x4, P0 ;  /* 0x00000004ff037807 */ /* 0x000fe40000000000 */
[----:B----4-:R-:W-:Y:S02]  /*1b70*/  SEL R4, RZ, 0x8, P1 ;  /* 0x00000008ff047807 */ /* 0x010fe40000800000 */
[----:B------:R-:W-:Y:S02]  /*1b80*/  ISETP.GE.AND P0, PT, R207, UR4, PT ;  /* 0x00000004cf007c0c */ /* 0x000fe4000bf06270 */
[----:B------:R-:W-:Y:S02]  /*1b90*/  ISETP.GE.AND P1, PT, R206, UR4, PT ;  /* 0x00000004ce007c0c */ /* 0x000fe4000bf26270 */
[----:B------:R-:W-:-:S02]  /*1ba0*/  LOP3.LUT R0, R4, R0, R3, 0xfe, !PT ;  /* 0x0000000004007212 */ /* 0x000fc400078efe03 */
[----:B------:R-:W-:Y:S02]  /*1bb0*/  SEL R3, RZ, 0x10, P0 ;  /* 0x00000010ff037807 */ /* 0x000fe40000000000 */
[----:B------:R-:W-:Y:S02]  /*1bc0*/  SEL R4, RZ, 0x20, P1 ;  /* 0x00000020ff047807 */ /* 0x000fe40000800000 */
[----:B------:R-:W-:Y:S02]  /*1bd0*/  SHF.R.S32.HI R9, RZ, 0x1f, R200 ;  /* 0x0000001fff097819 */ /* 0x000fe400000114c8 */
[----:B------:R-:W-:-:S03]  /*1be0*/  LOP3.LUT R3, R4, R0, R3, 0xfe, !PT ;  /* 0x0000000004037212 */ /* 0x000fc600078efe03 */
[-C--:B0-----:R-:W-:Y:S02]  /*1bf0*/  IMAD R0, R9, R52.reuse, RZ ;  /* 0x0000003409007224 */ /* 0x081fe400078e02ff */
[----:B------:R-:W-:-:S04]  /*1c00*/  IMAD.WIDE.U32 R10, R200, R52, R16 ;  /* 0x00000034c80a7225 */ /* 0x000fc800078e0010 */
[----:B------:R-:W-:-:S04]  /*1c10*/  IMAD R15, R200, R53, R0 ;  /* 0x00000035c80f7224 */ /* 0x000fc800078e0200 */
[----:B------:R-:W-:Y:S02]  /*1c20*/  IMAD.IADD R11, R15, 0x1, R11 ;  /* 0x000000010f0b7824 */ /* 0x000fe400078e020b */
[----:B-----5:R-:W-:-:S04]  /*1c30*/  IMAD.WIDE.U32 R20, R26, R52, R10 ;  /* 0x000000341a147225 */ /* 0x020fc800078e000a */
[----:B------:R-:W4:Y:S01]  /*1c40*/  LDL R11, [R1+0xc] ;  /* 0x00000c00010b7983 */ /* 0x000f220000100800 */
[----:B------:R-:W0:Y:S01]  /*1c50*/  S2R R36, SR_TID.X ;  /* 0x0000000000247919 */ /* 0x000e220000002100 */
[----:B------:R-:W1:Y:S01]  /*1c60*/  S2R R35, SR_TID.X ;  /* 0x0000000000237919 */ /* 0x000e620000002100 */
[----:B0-----:R-:W-:-:S05]  /*1c70*/  VIADD R36, R36, 0xffffff80 ;  /* 0xffffff8024247836 */ /* 0x001fca0000000000 */
[----:B------:R-:W-:-:S04]  /*1c80*/  SHF.R.S32.HI R34, RZ, 0x1f, R36 ;  /* 0x0000001fff227819 */ /* 0x000fc80000011424 */
[----:B------:R-:W-:-:S04]  /*1c90*/  LEA.HI R34, R34, R36, RZ, 0x2 ;  /* 0x0000002422227211 */ /* 0x000fc800078f10ff */
[----:B------:R-:W-:-:S05]  /*1ca0*/  LOP3.LUT R34, R34, 0xfffffffc, RZ, 0xc0, !PT ;  /* 0xfffffffc22227812 */ /* 0x000fca00078ec0ff */
[----:B------:R-:W-:Y:S02]  /*1cb0*/  IMAD.IADD R34, R36, 0x1, -R34 ;  /* 0x0000000124227824 */ /* 0x000fe400078e0a22 */
[----:B------:R-:W0:Y:S01]  /*1cc0*/  S2R R36, SR_TID.X ;  /* 0x0000000000247919 */ /* 0x000e220000002100 */
[----:B-1----:R-:W-:Y:S02]  /*1cd0*/  SHF.R.U32.HI R35, RZ, 0x7, R35 ;  /* 0x00000007ff237819 */ /* 0x002fe40000011623 */
[----:B------:R-:W-:Y:S02]  /*1ce0*/  ISETP.GE.AND P0, PT, R211, UR4, PT ;  /* 0x00000004d3007c0c */ /* 0x000fe4000bf06270 */
[----:B------:R-:W-:Y:S02]  /*1cf0*/  ISETP.NE.AND P6, PT, R35, 0x1, PT ;  /* 0x000000012300780c */ /* 0x000fe40003fc5270 */
[----:B------:R-:W-:Y:S02]  /*1d00*/  SEL R6, RZ, 0x40, P0 ;  /* 0x00000040ff067807 */ /* 0x000fe40000000000 */
[----:B------:R-:W-:-:S02]  /*1d10*/  ISETP.GE.AND P1, PT, R210, UR4, PT ;  /* 0x00000004d2007c0c */ /* 0x000fc4000bf26270 */
[----:B------:R-:W-:Y:S01]  /*1d20*/  ISETP.GE.AND P0, PT, R16, R65, PT ;  /* 0x000000411000720c */ /* 0x000fe20003f06270 */
[----:B---3--:R-:W-:Y:S01]  /*1d30*/  IMAD R8, R9, R58, RZ ;  /* 0x0000003a09087224 */ /* 0x008fe200078e02ff */
[----:B------:R-:W-:Y:S01]  /*1d40*/  SHF.R.S32.HI R23, RZ, 0x1f, R22 ;  /* 0x0000001fff177819 */ /* 0x000fe20000011416 */
[----:B------:R-:W-:Y:S01]  /*1d50*/  IMAD R63, R34, 0x40, R200 ;  /* 0x00000040223f7824 */ /* 0x000fe200078e02c8 */
[----:B------:R-:W-:Y:S02]  /*1d60*/  SEL R7, RZ, 0x7fff80, P1 ;  /* 0x007fff80ff077807 */ /* 0x000fe40000800000 */
[----:B------:R-:W-:Y:S01]  /*1d70*/  SEL R13, R65, RZ, P0 ;  /* 0x000000ff410d7207 */ /* 0x000fe20000000000 */
[----:B------:R-:W-:Y:S01]  /*1d80*/  IMAD.WIDE.U32 R4, R200, R52, R22 ;  /* 0x00000034c8047225 */ /* 0x000fe200078e0016 */
[----:B------:R-:W-:Y:S01]  /*1d90*/  LOP3.LUT R3, R7, R3, R6, 0xfe, !PT ;  /* 0x0000000307037212 */ /* 0x000fe200078efe06 */
[----:B------:R-:W-:Y:S05]  /*1da0*/  @!P6 WARPSYNC.ALL ;  /* 0x000000000000e948 */ /* 0x000fea0003800000 */
[----:B------:R-:W-:-:S02]  /*1db0*/  IADD3 R13, R16, R13, RZ ;  /* 0x0000000d100d7210 */ /* 0x000fc40007ffe0ff */
[----:B0-----:R-:W-:Y:S01]  /*1dc0*/  IADD3 R36, R36, -0x80, RZ ;  /* 0xffffff8024247810 */ /* 0x001fe20007ffe0ff */
[----:B------:R-:W-:-:S04]  /*1dd0*/  IMAD.WIDE.U32 R6, R200, R58, R22 ;  /* 0x0000003ac8067225 */ /* 0x000fc800078e0016 */
[----:B------:R-:W-:Y:S01]  /*1de0*/  IMAD R57, R200, R59, R8 ;  /* 0x0000003bc8397224 */ /* 0x000fe200078e0208 */
[----:B------:R-:W-:Y:S01]  /*1df0*/  SHF.R.S32.HI R34, RZ, 0x1f, R36 ;  /* 0x0000001fff227819 */ /* 0x000fe20000011424 */
[----:B------:R-:W-:Y:S01]  /*1e00*/  IMAD.IADD R9, R5, 0x1, R15 ;  /* 0x0000000105097824 */ /* 0x000fe200078e020f */
[----:B------:R-:W-:Y:S01]  /*1e10*/  SHF.R.S32.HI R12, RZ, 0x1f, R13 ;  /* 0x0000001fff0c7819 */ /* 0x000fe2000001140d */
[----:B------:R-:W-:Y:S01]  /*1e20*/  IMAD.MOV.U32 R64, RZ, RZ, 0x20 ;  /* 0x00000020ff407424 */ /* 0x000fe200078e00ff */
[----:B------:R-:W-:Y:S01]  /*1e30*/  LEA.HI R34, R34, R36, RZ, 0x5 ;  /* 0x0000002422227211 */ /* 0x000fe200078f28ff */
[----:B------:R-:W-:Y:S01]  /*1e40*/  IMAD.MOV.U32 R8, RZ, RZ, R4 ;  /* 0x000000ffff087224 */ /* 0x000fe200078e0004 */
[----:B------:R-:W-:Y:S01]  /*1e50*/  PRMT R88, R3, 0x8880, RZ ;  /* 0x0000888003587816 */ /* 0x000fe200000000ff */
[----:B------:R-:W-:Y:S01]  /*1e60*/  IMAD.IADD R55, R7, 0x1, R57 ;  /* 0x0000000107377824 */ /* 0x000fe200078e0239 */
[----:B------:R-:W-:Y:S01]  /*1e70*/  SHF.R.S32.HI R7, RZ, 0x1f, R26 ;  /* 0x0000001fff077819 */ /* 0x000fe2000001141a */
[----:B------:R-:W-:Y:S01]  /*1e80*/  IMAD.WIDE.U32 R4, R200, R58, R16 ;  /* 0x0000003ac8047225 */ /* 0x000fe200078e0010 */
[----:B------:R-:W-:Y:S01]  /*1e90*/  SHF.R.S32.HI R34, RZ, 0x5, R34 ;  /* 0x00000005ff227819 */ /* 0x000fe20000011422 */
[----:B------:R-:W-:Y:S01]  /*1ea0*/  ULDC UR4, c[0x0][0x2f4] ;  /* 0x0000bd0000047ab9 */ /* 0x000fe20000000800 */
[----:B------:R-:W-:Y:S01]  /*1eb0*/  LEA.HI R12, R12, R13, RZ, 0x3 ;  /* 0x0000000d0c0c7211 */ /* 0x000fe200078f18ff */
[----:B------:R-:W-:-:S02]  /*1ec0*/  IMAD.IADD R57, R57, 0x1, R5 ;  /* 0x0000000139397824 */ /* 0x000fc400078e0205 */
[C---:B------:R-:W-:Y:S01]  /*1ed0*/  IMAD R5, R7.reuse, R52, RZ ;  /* 0x0000003407057224 */ /* 0x040fe200078e02ff */
[----:B------:R-:W-:Y:S01]  /*1ee0*/  SHF.R.S32.HI R76, RZ, 0x3, R12 ;  /* 0x00000003ff4c7819 */ /* 0x000fe2000001140c */
[----:B------:R-:W-:Y:S01]  /*1ef0*/  IMAD R7, R7, R58, RZ ;  /* 0x0000003a07077224 */ /* 0x000fe200078e02ff */
[----:B------:R-:W-:Y:S01]  /*1f00*/  LOP3.LUT R77, R12, 0xfffffff8, RZ, 0xc0, !PT ;  /* 0xfffffff80c4d7812 */ /* 0x000fe200078ec0ff */
[----:B------:R-:W-:Y:S01]  /*1f10*/  IMAD.MOV.U32 R54, RZ, RZ, R6 ;  /* 0x000000ffff367224 */ /* 0x000fe200078e0006 */
[----:B------:R-:W-:Y:S01]  /*1f20*/  SHF.R.U32.HI R15, RZ, 0x3, R229 ;  /* 0x00000003ff0f7819 */ /* 0x000fe200000116e5 */
[----:B------:R-:W-:Y:S01]  /*1f30*/  IMAD.MOV.U32 R56, RZ, RZ, R4 ;  /* 0x000000ffff387224 */ /* 0x000fe200078e0004 */
[----:B------:R-:W-:Y:S01]  /*1f40*/  SHF.L.U64.HI R4, R52, 0x6, R53 ;  /* 0x0000000634047819 */ /* 0x000fe20000010235 */
[----:B------:R-:W-:Y:S01]  /*1f50*/  IMAD R71, R26, R53, R5 ;  /* 0x000000351a477224 */ /* 0x000fe200078e0205 */
[----:B------:R-:W-:Y:S01]  /*1f60*/  SHF.L.U64.HI R6, R58, 0x6, R59 ;  /* 0x000000063a067819 */ /* 0x000fe2000001023b */
[----:B------:R-:W-:Y:S01]  /*1f70*/  IMAD.WIDE.U32 R8, R26, R52, R8 ;  /* 0x000000341a087225 */ /* 0x000fe200078e0008 */
[----:B------:R-:W-:-:S03]  /*1f80*/  PRMT R88, R88, 0x7710, RZ ;  /* 0x0000771058587816 */ /* 0x000fc600000000ff */
[----:B------:R-:W-:Y:S01]  /*1f90*/  IMAD R75, R26, R59, R7 ;  /* 0x0000003b1a4b7224 */ /* 0x000fe200078e0207 */
[----:B------:R-:W-:Y:S01]  /*1fa0*/  SHF.L.U32 R7, R58, 0x6, RZ ;  /* 0x000000063a077819 */ /* 0x000fe200000006ff */
[----:B------:R-:W-:Y:S01]  /*1fb0*/  IMAD R13, R53, 0x60, RZ ;  /* 0x00000060350d7824 */ /* 0x000fe200078e02ff */
[----:B------:R-:W-:Y:S01]  /*1fc0*/  ISETP.GE.AND P2, PT, R2, UR4, PT ;  /* 0x0000000402007c0c */ /* 0x000fe2000bf46270 */
[----:B------:R-:W-:Y:S02]  /*1fd0*/  IMAD.SHL.U32 R5, R52, 0x40, RZ ;  /* 0x0000004034057824 */ /* 0x000fe400078e00ff */
[----:B------:R-:W-:Y:S02]  /*1fe0*/  IMAD R67, R59, 0x60, RZ ;  /* 0x000000603b437824 */ /* 0x000fe400078e02ff */
[----:B------:R-:W-:-:S04]  /*1ff0*/  IMAD.WIDE.U32 R54, R26, R58, R54 ;  /* 0x0000003a1a367225 */ /* 0x000fc800078e0036 */
[----:B------:R-:W-:Y:S01]  /*2000*/  IMAD.WIDE.U32 R56, R26, R58, R56 ;  /* 0x0000003a1a387225 */ /* 0x000fe200078e0038 */
[----:B------:R-:W-:-:S03]  /*2010*/  IADD3 R70, R9, R71, RZ ;  /* 0x0000004709467210 */ /* 0x000fc60007ffe0ff */
[----:B------:R-:W-:Y:S01]  /*2020*/  IMAD.WIDE.U32 R52, R52, 0x60, RZ ;  /* 0x0000006034347825 */ /* 0x000fe200078e00ff */
[----:B------:R-:W-:-:S03]  /*2030*/  LOP3.LUT R82, R88, 0x1, RZ, 0xc0, !PT ;  /* 0x0000000158527812 */ /* 0x000fc600078ec0ff */
[----:B------:R-:W-:Y:S01]  /*2040*/  IMAD.WIDE.U32 R58, R58, 0x60, RZ ;  /* 0x000000603a3a7825 */ /* 0x000fe200078e00ff */
[C---:B------:R-:W-:Y:S02]  /*2050*/  LOP3.LUT R83, R88.reuse, 0x2, RZ, 0xc0, !PT ;  /* 0x0000000258537812 */ /* 0x040fe400078ec0ff */
[C---:B------:R-:W-:Y:S01]  /*2060*/  LOP3.LUT R84, R88.reuse, 0x4, RZ, 0xc0, !PT ;  /* 0x0000000458547812 */ /* 0x040fe200078ec0ff */
[----:B------:R-:W-:Y:S01]  /*2070*/  IMAD.IADD R72, R55, 0x1, R75 ;  /* 0x0000000137487824 */ /* 0x000fe200078e024b */
[C---:B------:R-:W-:Y:S01]  /*2080*/  LOP3.LUT R85, R88.reuse, 0x8, RZ, 0xc0, !PT ;  /* 0x0000000858557812 */ /* 0x040fe200078ec0ff */
[----:B------:R-:W-:Y:S01]  /*2090*/  IMAD.IADD R0, R33, 0x1, R32 ;  /* 0x0000000121007824 */ /* 0x000fe200078e0220 */
[C---:B------:R-:W-:Y:S01]  /*20a0*/  LOP3.LUT R86, R88.reuse, 0x10, RZ, 0xc0, !PT ;  /* 0x0000001058567812 */ /* 0x040fe200078ec0ff */
[----:B------:R-:W-:Y:S01]  /*20b0*/  VIADD R62, R35, 0x8 ;  /* 0x00000008233e7836 */ /* 0x000fe20000000000 */
[C---:B------:R-:W-:Y:S01]  /*20c0*/  LOP3.LUT R87, R88.reuse, 0x20, RZ, 0xc0, !PT ;  /* 0x0000002058577812 */ /* 0x040fe200078ec0ff */
[----:B------:R-:W-:Y:S01]  /*20d0*/  IMAD.SHL.U32 R65, R65, 0x2, RZ ;  /* 0x0000000241417824 */ /* 0x000fe200078e00ff */
[----:B------:R-:W-:Y:S01]  /*20e0*/  SHF.R.S32.HI R60, RZ, 0x1f, R74 ;  /* 0x0000001fff3c7819 */ /* 0x000fe2000001144a */
[----:B------:R-:W-:Y:S01]  /*20f0*/  IMAD.IADD R66, R53, 0x1, R13 ;  /* 0x0000000135427824 */ /* 0x000fe200078e020d */
[----:B------:R-:W-:Y:S01]  /*2100*/  P2R R90, PR, RZ, 0x4 ;  /* 0x00000004ff5a7803 */ /* 0x000fe20000000000 */
[----:B------:R-:W-:Y:S01]  /*2110*/  IMAD.IADD R67, R59, 0x1, R67 ;  /* 0x000000013b437824 */ /* 0x000fe200078e0243 */
[----:B------:R-:W-:Y:S01]  /*2120*/  SHF.R.S32.HI R79, RZ, 0x1f, R77 ;  /* 0x0000001fff4f7819 */ /* 0x000fe2000001144d */
[----:B------:R-:W-:Y:S01]  /*2130*/  IMAD.IADD R71, R71, 0x1, R21 ;  /* 0x0000000147477824 */ /* 0x000fe200078e0215 */
[----:B------:R-:W-:Y:S01]  /*2140*/  LOP3.LUT R88, R88, 0x40, RZ, 0xc0, !PT ;  /* 0x0000004058587812 */ /* 0x000fe200078ec0ff */
[----:B------:R-:W-:-:S02]  /*2150*/  IMAD.IADD R75, R75, 0x1, R57 ;  /* 0x000000014b4b7824 */ /* 0x000fc400078e0239 */
[C---:B--2---:R-:W-:Y:S01]  /*2160*/  IMAD.SHL.U32 R10, R14.reuse, 0x40, RZ ;  /* 0x000000400e0a7824 */ /* 0x044fe200078e00ff */
[----:B------:R-:W-:Y:S01]  /*2170*/  @!P6 BAR.SYNC.DEFER_BLOCKING 0x9, 0x100 ;  /* 0x024400000000eb1d */ /* 0x000fe20000010000 */
[----:B------:R-:W-:-:S03]  /*2180*/  LOP3.LUT P1, RZ, R14, 0x4, RZ, 0xc0, !PT ;  /* 0x000000040eff7812 */ /* 0x000fc6000782c0ff */
[----:B------:R-:W-:-:S04]  /*2190*/  LOP3.LUT R10, R10, 0x1c0, RZ, 0xc0, !PT ;  /* 0x000001c00a0a7812 */ /* 0x000fc800078ec0ff */
[----:B------:R-:W-:Y:S02]  /*21a0*/  SHF.R.U32.HI R61, RZ, 0x3, R10 ;  /* 0x00000003ff3d7819 */ /* 0x000fe4000001160a */
[----:B------:R-:W-:-:S04]  /*21b0*/  LOP3.LUT R14, R10, 0x18, R16, 0xf8, !PT ;  /* 0x000000180a0e7812 */ /* 0x000fc800078ef810 */
[----:B------:R-:W-:-:S05]  /*21c0*/  LOP3.LUT R14, R14, R61, RZ, 0x3c, !PT ;  /* 0x0000003d0e0e7212 */ /* 0x000fca00078e3cff */
[----:B------:R-:W-:Y:S01]  /*21d0*/  IMAD R68, R34, 0x200, R14 ;  /* 0x0000020022447824 */ /* 0x000fe200078e020e */
[--C-:B------:R-:W-:Y:S02]  /*21e0*/  LOP3.LUT R14, R10, 0x38, R12.reuse, 0xf8, !PT ;  /* 0x000000380a0e7812 */ /* 0x100fe400078ef80c */
[----:B------:R-:W-:Y:S02]  /*21f0*/  LOP3.LUT R12, R229, 0x38, R12, 0xf8, !PT ;  /* 0x00000038e50c7812 */ /* 0x000fe400078ef80c */
[----:B------:R-:W-:Y:S02]  /*2200*/  SEL R64, R64, 0xffffffe0, !P1 ;  /* 0xffffffe040407807 */ /* 0x000fe40004800000 */
[----:B------:R-:W-:Y:S02]  /*2210*/  LOP3.LUT R14, R14, R61, RZ, 0x3c, !PT ;  /* 0x0000003d0e0e7212 */ /* 0x000fe400078e3cff */
[----:B------:R-:W-:Y:S01]  /*2220*/  LOP3.LUT R12, R12, R15, RZ, 0x3c, !PT ;  /* 0x0000000f0c0c7212 */ /* 0x000fe200078e3cff */
[----:B------:R-:W-:Y:S01]  /*2230*/  IMAD.IADD R69, R64, 0x1, R68 ;  /* 0x0000000140457824 */ /* 0x000fe200078e0244 */
[----:B------:R-:W-:Y:S01]  /*2240*/  ISETP.GE.AND P1, PT, R16, UR4, PT ;  /* 0x0000000410007c0c */ /* 0x000fe2000bf26270 */
[----:B------:R-:W-:Y:S01]  /*2250*/  IMAD R80, R34, 0x200, R14 ;  /* 0x0000020022507824 */ /* 0x000fe200078e020e */
[----:B------:R-:W-:Y:S01]  /*2260*/  SHF.R.S32.HI R78, RZ, 0x1f, R30 ;  /* 0x0000001fff4e7819 */ /* 0x000fe2000001141e */
[----:B----4-:R-:W-:-:S10]  /*2270*/  IMAD.IADD R81, R11, 0x1, R12 ;  /* 0x000000010b517824 */ /* 0x010fd400078e020c */
.L_x_712:
[----:B------:R-:W0:Y:S01]  /*2280*/  LDC R97, c[0x0][0x430] ;  /* 0x00010c00ff617b82 */ /* 0x000e220000000800 */
[----:B------:R-:W-:Y:S01]  /*2290*/  IADD3 R28, R28, -0x1, RZ ;  /* 0xffffffff1c1c7810 */ /* 0x000fe20007ffe0ff */
[----:B------:R-:W-:-:S04]  /*22a0*/  IMAD.MOV.U32 R96, RZ, RZ, RZ ;  /* 0x000000ffff607224 */ /* 0x000fc800078e00ff */
[----:B------:R-:W-:Y:S02]  /*22b0*/  IMAD R12, R28, 0x60, R63 ;  /* 0x000000601c0c7824 */ /* 0x000fe400078e023f */
[----:B------:R-:W1:Y:S02]  /*22c0*/  LDC R50, c[0x0][0x3f4] ;  /* 0x0000fd00ff327b82 */ /* 0x000e640000000800 */
[----:B------:R-:W-:Y:S01]  /*22d0*/  IMAD.IADD R36, R0, 0x1, R12 ;  /* 0x0000000100247824 */ /* 0x000fe200078e020c */
[----:B------:R-:W-:-:S03]  /*22e0*/  ISETP.GE.AND P2, PT, R12, R31, PT ;  /* 0x0000001f0c00720c */ /* 0x000fc60003f46270 */
[----:B------:R-:W-:Y:S01]  /*22f0*/  IMAD.MOV.U32 R32, RZ, RZ, R36 ;  /* 0x000000ffff207224 */ /* 0x000fe200078e0024 */
[----:B------:R-:W-:Y:S02]  /*2300*/  ISETP.GT.OR P2, PT, R63, 0x5f, P2 ;  /* 0x0000005f3f00780c */ /* 0x000fe40001744670 */
[----:B0-----:R-:W-:-:S11]  /*2310*/  ISETP.NE.AND P3, PT, R97, 0x1, PT ;  /* 0x000000016100780c */ /* 0x001fd60003f65270 */
[----:B------:R-:W0:Y:S08]  /*2320*/  @!P2 LDC.64 R14, c[0x0][0x428] ;  /* 0x00010a00ff0eab82 */ /* 0x000e300000000a00 */
[----:B--2---:R-:W2:Y:S08]  /*2330*/  @!P2 LDC.64 R12, c[0x0][0x418] ;  /* 0x00010600ff0cab82 */ /* 0x004eb00000000a00 */
[----:B---3--:R-:W3:Y:S08]  /*2340*/  @P3 LDC R11, c[0x0][0x434] ;  /* 0x00010d00ff0b3b82 */ /* 0x008ef00000000800 */
[----:B------:R-:W4:Y:S01]  /*2350*/  @P3 LDC R34, c[0x0][0x438] ;  /* 0x00010e00ff223b82 */ /* 0x000f220000000800 */
[----:B---3--:R-:W-:-:S05]  /*2360*/  @P3 IMAD.HI.U32 R11, R36, R11, RZ ;  /* 0x0000000b240b3227 */ /* 0x008fca00078e00ff */
[----:B----4-:R-:W-:Y:S01]  /*2370*/  @P3 SHF.R.U32.HI R32, RZ, R34, R11 ;  /* 0x00000022ff203219 */ /* 0x010fe2000001160b */
[----:B0-----:R-:W-:-:S03]  /*2380*/  @!P2 IMAD R11, R78, R14, RZ ;  /* 0x0000000e4e0ba224 */ /* 0x001fc600078e02ff */
[--C-:B------:R-:W-:Y:S01]  /*2390*/  @!P2 SHF.R.S32.HI R33, RZ, 0x1f, R32.reuse ;  /* 0x0000001fff21a819 */ /* 0x100fe20000011420 */
[C---:B------:R-:W-:Y:S02]  /*23a0*/  @!P2 IMAD R11, R30.reuse, R15, R11 ;  /* 0x0000000f1e0ba224 */ /* 0x040fe400078e020b */
[----:B------:R-:W-:-:S04]  /*23b0*/  @!P2 IMAD.WIDE.U32 R14, R30, R14, R32 ;  /* 0x0000000e1e0ea225 */ /* 0x000fc800078e0020 */
[----:B------:R-:W-:Y:S01]  /*23c0*/  @!P2 IMAD.IADD R11, R15, 0x1, R11 ;  /* 0x000000010f0ba824 */ /* 0x000fe200078e020b */
[----:B--2---:R-:W-:-:S04]  /*23d0*/  @!P2 LEA R12, P3, R14, R12, 0x2 ;  /* 0x0000000c0e0ca211 */ /* 0x004fc800078610ff */
[----:B------:R-:W-:-:S05]  /*23e0*/  @!P2 LEA.HI.X R13, R14, R13, R11, 0x2, P3 ;  /* 0x0000000d0e0da211 */ /* 0x000fca00018f140b */
[----:B------:R0:W5:Y:S01]  /*23f0*/  @!P2 LDG.E R96, desc[UR40][R12.64] ;  /* 0x000000280c60a981 */ /* 0x000162000c1e1900 */
[----:B-1----:R-:W-:Y:S01]  /*2400*/  ISETP.GE.AND P2, PT, R50, 0x1, PT ;  /* 0x000000013200780c */ /* 0x002fe20003f46270 */
[----:B------:R-:W-:Y:S01]  /*2410*/  IMAD R94, R18, 0x1800, R68 ;  /* 0x00001800125e7824 */ /* 0x000fe200078e0244 */
[----:B------:R-:W-:Y:S01]  /*2420*/  ISETP.GT.AND P3, PT, R28, R29, PT ;  /* 0x0000001d1c00720c */ /* 0x000fe20003f64270 */
[----:B------:R-:W-:Y:S01]  /*2430*/  IMAD.MOV R14, RZ, RZ, -R32 ;  /* 0x000000ffff0e7224 */ /* 0x000fe200078e0a20 */
[----:B------:R-:W-:Y:S05]  /*2440*/  YIELD ;  /* 0x0000000000007946 */ /* 0x000fea0003800000 */
[----:B------:R-:W-:Y:S01]  /*2450*/  IMAD R92, R18, 0x1800, R69 ;  /* 0x00001800125c7824 */ /* 0x000fe200078e0245 */
[----:B------:R-:W-:Y:S01]  /*2460*/  BSSY B0, `(.L_x_659) ;  /* 0x00002dd000007945 */ /* 0x000fe20003800000 */
[----:B------:R-:W-:Y:S01]  /*2470*/  IMAD R97, R97, R14, R36 ;  /* 0x0000000e61617224 */ /* 0x000fe200078e0224 */
[----:B------:R-:W-:Y:S01]  /*2480*/  P2R R91, PR, RZ, 0x8 ;  /* 0x00000008ff5b7803 */ /* 0x000fe20000000000 */
[----:B------:R-:W-:Y:S01]  /*2490*/  IMAD R92, R92, 0x2, R25 ;  /* 0x000000025c5c7824 */ /* 0x000fe200078e0219 */
[----:B------:R-:W-:Y:S01]  /*24a0*/  LEA R94, R94, R25, 0x1 ;  /* 0x000000195e5e7211 */ /* 0x000fe200078e08ff */
[----:B0-----:R-:W-:Y:S06]  /*24b0*/  @!P2 BRA `(.L_x_660) ;  /* 0x00000028004ca947 */ /* 0x001fec0003800000 */
[----:B------:R-:W-:Y:S01]  /*24c0*/  SHF.R.S32.HI R98, RZ, 0x1f, R97 ;  /* 0x0000001fff627819 */ /* 0x000fe20000011461 */
[----:B------:R-:W-:Y:S01]  /*24d0*/  ULDC.64 UR4, c[0x0][0x300] ;  /* 0x0000c00000047ab9 */ /* 0x000fe20000000a00 */
[----:B-----5:R-:W-:Y:S01]  /*24e0*/  SHF.R.S32.HI R99, RZ, 0x1f, R96 ;  /* 0x0000001fff637819 */ /* 0x020fe20000011460 */
[----:B------:R-:W-:Y:S01]  /*24f0*/  IMAD.WIDE.U32 R12, R97, UR4, RZ ;  /* 0x00000004610c7c25 */ /* 0x000fe2000f8e00ff */
[----:B------:R-:W-:Y:S02]  /*2500*/  ULDC.U8 UR6, c[0x0][0x410] ;  /* 0x0001040000067ab9 */ /* 0x000fe40000000000 */
[----:B------:R-:W-:Y:S01]  /*2510*/  ISETP.NE.AND P2, PT, RZ, UR6, PT ;  /* 0x00000006ff007c0c */ /* 0x000fe2000bf45270 */
[----:B------:R-:W-:Y:S02]  /*2520*/  IMAD R14, R98, UR4, RZ ;  /* 0x00000004620e7c24 */ /* 0x000fe4000f8e02ff */
[-C--:B------:R-:W-:Y:S02]  /*2530*/  IMAD R32, R67, R28.reuse, RZ ;  /* 0x0000001c43207224 */ /* 0x080fe400078e02ff */
[----:B------:R-:W-:Y:S01]  /*2540*/  IMAD R11, R97, UR5, R14 ;  /* 0x00000005610b7c24 */ /* 0x000fe2000f8e020e */
[----:B------:R-:W-:Y:S01]  /*2550*/  ULDC.64 UR4, c[0x0][0x310] ;  /* 0x0000c40000047ab9 */ /* 0x000fe20000000a00 */
[----:B------:R-:W-:-:S02]  /*2560*/  IMAD R14, R66, R28, RZ ;  /* 0x0000001c420e7224 */ /* 0x000fc400078e02ff */
[----:B------:R-:W-:Y:S02]  /*2570*/  IMAD R15, R99, UR4, RZ ;  /* 0x00000004630f7c24 */ /* 0x000fe4000f8e02ff */
[----:B------:R-:W-:Y:S01]  /*2580*/  IMAD.IADD R13, R13, 0x1, R11 ;  /* 0x000000010d0d7824 */ /* 0x000fe200078e020b */
[----:B------:R-:W-:Y:S01]  /*2590*/  SHF.R.S32.HI R11, RZ, 0x1f, R28 ;  /* 0x0000001fff0b7819 */ /* 0x000fe2000001141c */
[C---:B------:R-:W-:Y:S02]  /*25a0*/  IMAD R15, R96.reuse, UR5, R15 ;  /* 0x00000005600f7c24 */ /* 0x040fe4000f8e020f */
[----:B------:R-:W-:Y:S01]  /*25b0*/  IMAD.WIDE.U32 R12, R96, UR4, R12 ;  /* 0x00000004600c7c25 */ /* 0x000fe2000f8e000c */
[----:B------:R-:W-:-:S03]  /*25c0*/  ULDC.64 UR4, c[0x0][0x308] ;  /* 0x0000c20000047ab9 */ /* 0x000fc60000000a00 */
[----:B------:R-:W-:Y:S02]  /*25d0*/  IMAD.IADD R13, R13, 0x1, R15 ;  /* 0x000000010d0d7824 */ /* 0x000fe400078e020f */
[----:B------:R-:W-:Y:S02]  /*25e0*/  IMAD R15, R60, UR4, RZ ;  /* 0x000000043c0f7c24 */ /* 0x000fe4000f8e02ff */
[C---:B------:R-:W-:Y:S02]  /*25f0*/  IMAD R35, R11.reuse, R52, R14 ;  /* 0x000000340b237224 */ /* 0x040fe400078e020e */
[----:B------:R-:W-:Y:S02]  /*2600*/  IMAD R11, R11, R58, R32 ;  /* 0x0000003a0b0b7224 */ /* 0x000fe400078e0220 */
[C---:B------:R-:W-:Y:S02]  /*2610*/  IMAD R103, R74.reuse, UR5, R15 ;  /* 0x000000054a677c24 */ /* 0x040fe4000f8e020f */
[----:B------:R-:W-:Y:S01]  /*2620*/  IMAD.WIDE.U32 R32, R74, UR4, R12 ;  /* 0x000000044a207c25 */ /* 0x000fe2000f8e000c */
[----:B------:R-:W-:-:S03]  /*2630*/  ULDC.64 UR4, c[0x0][0x2e8] ;  /* 0x0000ba0000047ab9 */ /* 0x000fc60000000a00 */
[----:B------:R-:W-:Y:S01]  /*2640*/  IMAD.IADD R103, R33, 0x1, R103 ;  /* 0x0000000121677824 */ /* 0x000fe200078e0267 */
[----:B------:R-:W-:Y:S01]  /*2650*/  LEA R102, P3, R32, UR4, 0x1 ;  /* 0x0000000420667c11 */ /* 0x000fe2000f8608ff */
[----:B------:R-:W-:Y:S02]  /*2660*/  IMAD R100, R28, -0x60, R31 ;  /* 0xffffffa01c647824 */ /* 0x000fe400078e021f */
[-C--:B------:R-:W-:Y:S01]  /*2670*/  IMAD.WIDE.U32 R12, R58, R28.reuse, RZ ;  /* 0x0000001c3a0c7225 */ /* 0x080fe200078e00ff */
[----:B------:R-:W-:Y:S02]  /*2680*/  LEA.HI.X R103, R32, UR5, R103, 0x1, P3 ;  /* 0x0000000520677c11 */ /* 0x000fe400098f0c67 */
[----:B------:R-:W-:Y:S01]  /*2690*/  VIMNMX R100, R100, 0x60, PT ;  /* 0x0000006064647848 */ /* 0x000fe20003fe0100 */
[----:B------:R-:W-:Y:S01]  /*26a0*/  IMAD.WIDE.U32 R14, R52, R28, RZ ;  /* 0x0000001c340e7225 */ /* 0x000fe200078e00ff */
[----:B------:R-:W-:-:S03]  /*26b0*/  IADD3 R51, R13, R11, RZ ;  /* 0x0000000b0d337210 */ /* 0x000fc60007ffe0ff */
[----:B------:R-:W-:Y:S01]  /*26c0*/  IMAD.IADD R49, R15, 0x1, R35 ;  /* 0x000000010f317824 */ /* 0x000fe200078e0223 */
[----:B------:R-:W-:Y:S06]  /*26d0*/  @!P2 BRA `(.L_x_661) ;  /* 0x0000001000c4a947 */ /* 0x000fec0003800000 */
[----:B------:R-:W-:Y:S01]  /*26e0*/  ISETP.GE.AND P2, PT, R200, R100, PT ;  /* 0x00000064c800720c */ /* 0x000fe20003f46270 */
[----:B------:R-:W-:Y:S01]  /*26f0*/  BSSY B1, `(.L_x_662) ;  /* 0x000001b000017945 */ /* 0x000fe20003800000 */
[----:B------:R-:W-:Y:S02]  /*2700*/  CS2R R32, SRZ ;  /* 0x0000000000207805 */ /* 0x000fe4000001ff00 */
[----:B------:R-:W-:Y:S02]  /*2710*/  CS2R R40, SRZ ;  /* 0x0000000000287805 */ /* 0x000fe4000001ff00 */
[----:B------:R-:W-:Y:S02]  /*2720*/  CS2R R44, SRZ ;  /* 0x00000000002c7805 */ /* 0x000fe4000001ff00 */
[----:B------:R-:W-:Y:S02]  /*2730*/  CS2R R42, SRZ ;  /* 0x00000000002a7805 */ /* 0x000fe4000001ff00 */
[----:B------:R-:W-:-:S03]  /*2740*/  CS2R R46, SRZ ;  /* 0x00000000002e7805 */ /* 0x000fc6000001ff00 */
[----:B------:R-:W-:Y:S05]  /*2750*/  @P2 BRA `(.L_x_663) ;  /* 0x0000000000502947 */ /* 0x000fea0003800000 */
[----:B------:R-:W-:Y:S01]  /*2760*/  IADD3 R11, P3, R8, R14, RZ ;  /* 0x0000000e080b7210 */ /* 0x000fe20007f7e0ff */
[----:B------:R-:W-:Y:S01]  /*2770*/  ULDC.64 UR4, c[0x0][0x3e8] ;  /* 0x0000fa0000047ab9 */ /* 0x000fe20000000a00 */
[----:B------:R-:W-:Y:S02]  /*2780*/  CS2R R44, SRZ ;  /* 0x00000000002c7805 */ /* 0x000fe4000001ff00 */
[----:B------:R-:W-:Y:S01]  /*2790*/  CS2R R46, SRZ ;  /* 0x00000000002e7805 */ /* 0x000fe2000001ff00 */
[----:B------:R-:W-:Y:S01]  /*27a0*/  IMAD.X R36, R49, 0x1, R70, P3 ;  /* 0x0000000131247824 */ /* 0x000fe200018e0646 */
[----:B------:R-:W-:-:S04]  /*27b0*/  LEA R34, P3, R11, UR4, 0x1 ;  /* 0x000000040b227c11 */ /* 0x000fc8000f8608ff */
[----:B------:R-:W-:Y:S01]  /*27c0*/  LEA.HI.X R35, R11, UR5, R36, 0x1, P3 ;  /* 0x000000050b237c11 */ /* 0x000fe200098f0c24 */
[----:B------:R-:W-:Y:S01]  /*27d0*/  ULDC.64 UR4, c[0x0][0x400] ;  /* 0x0001000000047ab9 */ /* 0x000fe20000000a00 */
[----:B------:R-:W-:-:S05]  /*27e0*/  IADD3 R11, P3, R54, R12, RZ ;  /* 0x0000000c360b7210 */ /* 0x000fca0007f7e0ff */
[----:B------:R-:W-:Y:S01]  /*27f0*/  IMAD.X R38, R51, 0x1, R72, P3 ;  /* 0x0000000133267824 */ /* 0x000fe200018e0648 */
[----:B------:R-:W-:-:S04]  /*2800*/  LEA R36, P3, R11, UR4, 0x1 ;  /* 0x000000040b247c11 */ /* 0x000fc8000f8608ff */
[----:B------:R-:W-:Y:S02]  /*2810*/  LEA.HI.X R37, R11, UR5, R38, 0x1, P3 ;  /* 0x000000050b257c11 */ /* 0x000fe400098f0c26 */
[----:B------:R-:W-:Y:S02]  /*2820*/  ISETP.GE.AND P3, PT, R22, R50, PT ;  /* 0x000000321600720c */ /* 0x000fe40003f66270 */
[----:B------:R-:W-:Y:S02]  /*2830*/  CS2R R40, SRZ ;  /* 0x0000000000287805 */ /* 0x000fe4000001ff00 */
[----:B------:R-:W-:-:S09]  /*2840*/  CS2R R42, SRZ ;  /* 0x00000000002a7805 */ /* 0x000fd2000001ff00 */
[----:B------:R0:W5:Y:S04]  /*2850*/  @!P3 LDG.E.64 R44, desc[UR40][R34.64] ;  /* 0x00000028222cb981 */ /* 0x000168000c1e1b00 */
[----:B------:R0:W5:Y:S01]  /*2860*/  @!P3 LDG.E.64 R46, desc[UR40][R36.64] ;  /* 0x00000028242eb981 */ /* 0x000162000c1e1b00 */
[----:B------:R-:W-:-:S13]  /*2870*/  ISETP.GE.AND P3, PT, R204, R50, PT ;  /* 0x00000032cc00720c */ /* 0x000fda0003f66270 */
[----:B------:R0:W5:Y:S04]  /*2880*/  @!P3 LDG.E.64 R40, desc[UR40][R34.64+0x20] ;  /* 0x000020282228b981 */ /* 0x000168000c1e1b00 */
[----:B------:R0:W5:Y:S02]  /*2890*/  @!P3 LDG.E.64 R42, desc[UR40][R36.64+0x20] ;  /* 0x00002028242ab981 */ /* 0x000164000c1e1b00 */
.L_x_663:
[----:B------:R-:W-:Y:S05]  /*28a0*/  BSYNC B1 ;  /* 0x0000000000017941 */ /* 0x000fea0003800000 */
.L_x_662:
[----:B------:R-:W-:Y:S01]  /*28b0*/  VIADD R11, R200, 0x40 ;  /* 0x00000040c80b7836 */ /* 0x000fe20000000000 */
[----:B------:R-:W-:Y:S01]  /*28c0*/  BSSY B1, `(.L_x_664) ;  /* 0x000001c000017945 */ /* 0x000fe20003800000 */
[----:B0-----:R-:W-:Y:S02]  /*28d0*/  CS2R R36, SRZ ;  /* 0x0000000000247805 */ /* 0x001fe4000001ff00 */
[----:B------:R-:W-:Y:S01]  /*28e0*/  CS2R R34, SRZ ;  /* 0x0000000000227805 */ /* 0x000fe2000001ff00 */
[----:B-----5:R-:W-:Y:S01]  /*28f0*/  IMAD.MOV.U32 R48, RZ, RZ, R40 ;  /* 0x000000ffff307224 */ /* 0x020fe200078e0028 */
[----:B------:R-:W-:Y:S01]  /*2900*/  ISETP.GE.AND P4, PT, R11, R100, PT ;  /* 0x000000640b00720c */ /* 0x000fe20003f86270 */
[----:B------:R-:W-:Y:S01]  /*2910*/  IMAD.MOV.U32 R89, RZ, RZ, R41 ;  /* 0x000000ffff597224 */ /* 0x000fe200078e0029 */
[----:B------:R-:W-:-:S11]  /*2920*/  CS2R R38, SRZ ;  /* 0x0000000000267805 */ /* 0x000fd6000001ff00 */
[----:B------:R-:W-:Y:S05]  /*2930*/  @P4 BRA `(.L_x_665) ;  /* 0x0000000000504947 */ /* 0x000fea0003800000 */
[----:B------:R-:W-:Y:S01]  /*2940*/  IADD3 R14, P3, P5, R8, R14, R5 ;  /* 0x0000000e080e7210 */ /* 0x000fe20007d7e005 */
[----:B------:R-:W-:Y:S01]  /*2950*/  ULDC.64 UR4, c[0x0][0x3e8] ;  /* 0x0000fa0000047ab9 */ /* 0x000fe20000000a00 */
[----:B------:R-:W-:Y:S02]  /*2960*/  CS2R R36, SRZ ;  /* 0x0000000000247805 */ /* 0x000fe4000001ff00 */
[----:B------:R-:W-:Y:S02]  /*2970*/  CS2R R38, SRZ ;  /* 0x0000000000267805 */ /* 0x000fe4000001ff00 */
[----:B------:R-:W-:Y:S02]  /*2980*/  IADD3.X R13, R70, R49, R4, P3, P5 ;  /* 0x00000031460d7210 */ /* 0x000fe40001fea404 */
[----:B------:R-:W-:-:S04]  /*2990*/  IADD3 R11, P3, P5, R54, R12, R7 ;  /* 0x0000000c360b7210 */ /* 0x000fc80007d7e007 */
[----:B------:R-:W-:Y:S02]  /*29a0*/  IADD3.X R32, R72, R51, R6, P3, P5 ;  /* 0x0000003348207210 */ /* 0x000fe40001fea406 */
[----:B------:R-:W-:-:S04]  /*29b0*/  LEA R12, P3, R14, UR4, 0x1 ;  /* 0x000000040e0c7c11 */ /* 0x000fc8000f8608ff */
[----:B------:R-:W-:Y:S01]  /*29c0*/  LEA.HI.X R13, R14, UR5, R13, 0x1, P3 ;  /* 0x000000050e0d7c11 */ /* 0x000fe200098f0c0d */
[----:B------:R-:W-:Y:S02]  /*29d0*/  ULDC.64 UR4, c[0x0][0x400] ;  /* 0x0001000000047ab9 */ /* 0x000fe40000000a00 */
        /* <DEDUP_REMOVED lines=10> */
.L_x_665:
[----:B------:R-:W-:Y:S05]  /*2a80*/  BSYNC B1 ;  /* 0x0000000000017941 */ /* 0x000fea0003800000 */
.L_x_664:
[----:B0-----:R-:W-:Y:S01]  /*2a90*/  IMAD.MOV.U32 R12, RZ, RZ, R45 ;  /* 0x000000ffff0c7224 */ /* 0x001fe200078e002d */
[----:B------:R-:W-:Y:S01]  /*2aa0*/  MOV R11, R44 ;  /* 0x0000002c000b7202 */ /* 0x000fe20000000f00 */
[----:B------:R-:W-:Y:S01]  /*2ab0*/  IMAD.MOV.U32 R13, RZ, RZ, R46 ;  /* 0x000000ffff0d7224 */ /* 0x000fe200078e002e */
[----:B------:R-:W-:Y:S01]  /*2ac0*/  ISETP.NE.AND P3, PT, R205, 0x3, PT ;  /* 0x00000003cd00780c */ /* 0x000fe20003f65270 */
[----:B------:R-:W-:Y:S01]  /*2ad0*/  IMAD.MOV.U32 R14, RZ, RZ, R47 ;  /* 0x000000ffff0e7224 */ /* 0x000fe200078e002f */
[----:B------:R-:W-:Y:S01]  /*2ae0*/  PRMT R113, R11, 0x5410, R12 ;  /* 0x000054100b717816 */ /* 0x000fe2000000000c */
[----:B------:R-:W-:Y:S01]  /*2af0*/  IMAD.MOV.U32 R11, RZ, RZ, R42 ;  /* 0x000000ffff0b7224 */ /* 0x000fe200078e002a */
[----:B------:R-:W-:Y:S01]  /*2b00*/  PRMT R107, R89, 0x5410, R48 ;  /* 0x00005410596b7816 */ /* 0x000fe20000000030 */
[----:B------:R-:W-:Y:S01]  /*2b10*/  IMAD.MOV.U32 R12, RZ, RZ, R43 ;  /* 0x000000ffff0c7224 */ /* 0x000fe200078e002b */
[----:B------:R-:W-:Y:S01]  /*2b20*/  PRMT R115, R13, 0x5410, R14 ;  /* 0x000054100d737816 */ /* 0x000fe2000000000e */
[----:B-----5:R-:W-:-:S02]  /*2b30*/  IMAD.MOV.U32 R13, RZ, RZ, R36 ;  /* 0x000000ffff0d7224 */ /* 0x020fc400078e0024 */
[----:B------:R-:W-:Y:S01]  /*2b40*/  IMAD.MOV.U32 R14, RZ, RZ, R37 ;  /* 0x000000ffff0e7224 */ /* 0x000fe200078e0025 */
[----:B------:R-:W-:Y:S01]  /*2b50*/  PRMT R108, R11, 0x5410, R12 ;  /* 0x000054100b6c7816 */ /* 0x000fe2000000000c */
[----:B------:R-:W-:Y:S01]  /*2b60*/  IMAD.MOV.U32 R12, RZ, RZ, R33 ;  /* 0x000000ffff0c7224 */ /* 0x000fe200078e0021 */
[----:B------:R-:W-:Y:S02]  /*2b70*/  MOV R11, R32 ;  /* 0x00000020000b7202 */ /* 0x000fe40000000f00 */
[----:B------:R-:W-:Y:S01]  /*2b80*/  PRMT R105, R13, 0x5410, R14 ;  /* 0x000054100d697816 */ /* 0x000fe2000000000e */
[----:B------:R-:W-:Y:S01]  /*2b90*/  IMAD.MOV.U32 R14, RZ, RZ, R39 ;  /* 0x000000ffff0e7224 */ /* 0x000fe200078e0027 */
[----:B------:R-:W-:Y:S01]  /*2ba0*/  PRMT R95, R11, 0x5410, R12 ;  /* 0x000054100b5f7816 */ /* 0x000fe2000000000c */
[----:B------:R-:W-:Y:S01]  /*2bb0*/  IMAD.MOV.U32 R11, RZ, RZ, R34 ;  /* 0x000000ffff0b7224 */ /* 0x000fe200078e0022 */
[----:B------:R-:W-:Y:S01]  /*2bc0*/  MOV R13, R38 ;  /* 0x00000026000d7202 */ /* 0x000fe20000000f00 */
[----:B------:R-:W-:-:S03]  /*2bd0*/  IMAD.MOV.U32 R12, RZ, RZ, R35 ;  /* 0x000000ffff0c7224 */ /* 0x000fc600078e0023 */
[----:B------:R-:W-:Y:S02]  /*2be0*/  PRMT R106, R13, 0x5410, R14 ;  /* 0x000054100d6a7816 */ /* 0x000fe4000000000e */
[----:B------:R-:W-:Y:S01]  /*2bf0*/  PRMT R104, R11, 0x5410, R12 ;  /* 0x000054100b687816 */ /* 0x000fe2000000000c */
[----:B------:R-:W-:Y:S06]  /*2c00*/  @!P3 BRA `(.L_x_666) ;  /* 0x000000000004b947 */ /* 0x000fec0003800000 */
[----:B------:R-:W-:Y:S01]  /*2c10*/  BPT.TRAP 0x1 ;  /* 0x000000040000795c */ /* 0x000fe20000300000 */
.L_x_666:
[----:B------:R-:W-:Y:S01]  /*2c20*/  IMAD R89, R18, 0x8, R19 ;  /* 0x0000000812597824 */ /* 0x000fe200078e0213 */
[----:B------:R-:W-:Y:S01]  /*2c30*/  SHF.L.U32 R101, R203, 0x1f, RZ ;  /* 0x0000001fcb657819 */ /* 0x000fe200000006ff */
[----:B------:R-:W-:Y:S03]  /*2c40*/  BSSY B1, `(.L_x_667) ;  /* 0x0000003000017945 */ /* 0x000fe60003800000 */
[----:B------:R-:W0:Y:S02]  /*2c50*/  SYNCS.PHASECHK.TRANS64.TRYWAIT P5, [R89+URZ+0x22890], R101 ;  /* 0x02289065590075a7 */ /* 0x000e2400080a017f */
[----:B0-----:R-:W-:Y:S05]  /*2c60*/  @!P5 BRA `(.L_x_668) ;  /* 0x000001440094d947 */ /* 0x001fea0003800000 */
.L_x_914:
[----:B------:R-:W-:Y:S05]  /*2c70*/  BSYNC B1 ;  /* 0x0000000000017941 */ /* 0x000fea0003800000 */
.L_x_667:
[----:B------:R-:W-:-:S03]  /*2c80*/  UMOV UR4, 0xffffffff ;  /* 0xffffffff00047882 */ /* 0x000fc60000000000 */
[----:B------:R-:W-:Y:S05]  /*2c90*/  BRA.DIV UR4, `(.L_x_669) ;  /* 0x00000146049c7947 */ /* 0x000fea000b800000 */
[----:B------:R1:W2:Y:S04]  /*2ca0*/  SHFL.IDX PT, R51, R103, RZ, 0x1c1f ;  /* 0x001c1fff67337589 */ /* 0x0002a800000e0000 */
[----:B------:R1:W3:Y:S02]  /*2cb0*/  SHFL.IDX PT, R93, R102, RZ, 0x1c1f ;  /* 0x001c1fff665d7589 */ /* 0x0002e400000e0000 */
.L_x_918:
[----:B------:R-:W-:Y:S04]  /*2cc0*/  BSSY B1, `(.L_x_670) ;  /* 0x0000067000017945 */ /* 0x000fe80003800000 */
[----:B------:R-:W-:Y:S05]  /*2cd0*/  @P2 BRA `(.L_x_671) ;  /* 0x0000000400942947 */ /* 0x000fea0003800000 */
[----:B------:R-:W-:Y:S04]  /*2ce0*/  BSSY B2, `(.L_x_672) ;  /* 0x0000032000027945 */ /* 0x000fe80003800000 */
[----:B------:R-:W-:Y:S05]  /*2cf0*/  @P1 BRA `(.L_x_673) ;  /* 0x0000000000c01947 */ /* 0x000fea0003800000 */
[----:B------:R4:W0:Y:S01]  /*2d00*/  LDS.128 R12, [R94] ;  /* 0x000000005e0c7984 */ /* 0x0008220000000c00 */
[C---:B---3--:R-:W-:Y:S01]  /*2d10*/  LEA R48, P2, R16.reuse, R93, 0x1 ;  /* 0x0000005d10307211 */ /* 0x048fe200078408ff */
[----:B------:R-:W-:Y:S03]  /*2d20*/  BSSY B3, `(.L_x_674) ;  /* 0x000002c000037945 */ /* 0x000fe60003800000 */
[----:B--2---:R-:W-:Y:S02]  /*2d30*/  LEA.HI.X R49, R16, R51, R17, 0x1, P2 ;  /* 0x0000003310317211 */ /* 0x004fe400010f0c11 */
[----:B------:R-:W-:-:S13]  /*2d40*/  ISETP.GE.AND P2, PT, R22, R50, PT ;  /* 0x000000321600720c */ /* 0x000fda0003f46270 */
[----:B----4-:R-:W-:Y:S05]  /*2d50*/  @P2 BRA `(.L_x_675) ;  /* 0x0000000000a02947 */ /* 0x010fea0003800000 */
[----:B------:R-:W-:Y:S01]  /*2d60*/  SHF.R.U64 R11, R44, 0x10, R45 ;  /* 0x000000102c0b7819 */ /* 0x000fe2000000122d */
[--C-:B0-----:R-:W-:Y:S01]  /*2d70*/  HADD2.F32 R44, -RZ, R15.reuse.H1_H1 ;  /* 0x3000000fff2c7230 */ /* 0x101fe20000004100 */
[--C-:B------:R-:W-:Y:S01]  /*2d80*/  SHF.R.U64 R110, R46, 0x10, R47.reuse ;  /* 0x000000102e6e7819 */ /* 0x100fe2000000122f */
[----:B------:R-:W-:Y:S01]  /*2d90*/  HADD2.F32 R15, -RZ, R15.H0_H0 ;  /* 0x2000000fff0f7230 */ /* 0x000fe20000004100 */
[----:B------:R-:W-:Y:S01]  /*2da0*/  SHF.R.U32.HI R47, RZ, 0x10, R47 ;  /* 0x00000010ff2f7819 */ /* 0x000fe2000001162f */
[----:B------:R-:W-:Y:S01]  /*2db0*/  HADD2.F32 R46, -RZ, R11.H0_H0 ;  /* 0x2000000bff2e7230 */ /* 0x000fe20000004100 */
[----:B------:R-:W-:Y:S01]  /*2dc0*/  SHF.R.U32.HI R45, RZ, 0x10, R45 ;  /* 0x00000010ff2d7819 */ /* 0x000fe2000001162d */
[----:B------:R-:W-:Y:S02]  /*2dd0*/  HADD2.F32 R110, -RZ, R110.H0_H0 ;  /* 0x2000006eff6e7230 */ /* 0x000fe40000004100 */
[----:B------:R-:W-:Y:S02]  /*2de0*/  HADD2.F32 R11, -RZ, R13.H1_H1 ;  /* 0x3000000dff0b7230 */ /* 0x000fe40000004100 */
[----:B------:R-:W-:-:S02]  /*2df0*/  HADD2.F32 R47, -RZ, R47.H0_H0 ;  /* 0x2000002fff2f7230 */ /* 0x000fc40000004100 */
[----:B------:R-:W-:Y:S02]  /*2e00*/  HADD2.F32 R13, -RZ, R13.H0_H0 ;  /* 0x2000000dff0d7230 */ /* 0x000fe40000004100 */
[-C--:B------:R-:W-:Y:S01]  /*2e10*/  FMUL.FTZ R112, R11, R110.reuse ;  /* 0x0000006e0b707220 */ /* 0x080fe20000410000 */
[----:B------:R-:W-:Y:S02]  /*2e20*/  HADD2.F32 R45, -RZ, R45.H0_H0 ;  /* 0x2000002dff2d7230 */ /* 0x000fe40000004100 */
[CC--:B------:R-:W-:Y:S01]  /*2e30*/  FMUL.FTZ R114, R44.reuse, R47.reuse ;  /* 0x0000002f2c727220 */ /* 0x0c0fe20000410000 */
[----:B------:R-:W-:Y:S01]  /*2e40*/  FMUL.FTZ R47, R15, R47 ;  /* 0x0000002f0f2f7220 */ /* 0x000fe20000410000 */
[C---:B------:R-:W-:Y:S01]  /*2e50*/  FMUL.FTZ R110, R13.reuse, R110 ;  /* 0x0000006e0d6e7220 */ /* 0x040fe20000410000 */
[-C--:B------:R-:W-:Y:S01]  /*2e60*/  FFMA.FTZ R112, R13, R46.reuse, -R112 ;  /* 0x0000002e0d707223 */ /* 0x080fe20000010870 */
[-C--:B------:R-:W-:Y:S01]  /*2e70*/  FFMA.FTZ R114, R15, R45.reuse, -R114 ;  /* 0x0000002d0f727223 */ /* 0x080fe20000010872 */
[----:B------:R-:W-:Y:S01]  /*2e80*/  FFMA.FTZ R111, R44, R45, R47 ;  /* 0x0000002d2c6f7223 */ /* 0x000fe2000001002f */
[----:B------:R-:W-:Y:S01]  /*2e90*/  FFMA.FTZ R109, R11, R46, R110 ;  /* 0x0000002e0b6d7223 */ /* 0x000fe2000001006e */
[----:B------:R-:W-:-:S02]  /*2ea0*/  HADD2.F32 R11, -RZ, R12.H1_H1 ;  /* 0x3000000cff0b7230 */ /* 0x000fc40000004100 */
[--C-:B------:R-:W-:Y:S02]  /*2eb0*/  HADD2.F32 R45, -RZ, R115.reuse.H0_H0 ;  /* 0x20000073ff2d7230 */ /* 0x100fe40000004100 */
[----:B------:R-:W-:Y:S02]  /*2ec0*/  HADD2.F32 R12, -RZ, R12.H0_H0 ;  /* 0x2000000cff0c7230 */ /* 0x000fe40000004100 */
[----:B------:R-:W-:Y:S02]  /*2ed0*/  HADD2.F32 R46, -RZ, R115.H1_H1 ;  /* 0x30000073ff2e7230 */ /* 0x000fe40000004100 */
[-C--:B------:R-:W-:Y:S01]  /*2ee0*/  FMUL.FTZ R47, R11, R45.reuse ;  /* 0x0000002d0b2f7220 */ /* 0x080fe20000410000 */
[--C-:B------:R-:W-:Y:S02]  /*2ef0*/  HADD2.F32 R13, -RZ, R14.reuse.H1_H1 ;  /* 0x3000000eff0d7230 */ /* 0x100fe40000004100 */
[----:B------:R-:W-:Y:S01]  /*2f00*/  FMUL.FTZ R110, R12, R45 ;  /* 0x0000002d0c6e7220 */ /* 0x000fe20000410000 */
[----:B------:R-:W-:-:S02]  /*2f10*/  HADD2.F32 R14, -RZ, R14.H0_H0 ;  /* 0x2000000eff0e7230 */ /* 0x000fc40000004100 */
[--C-:B------:R-:W-:Y:S02]  /*2f20*/  HADD2.F32 R15, -RZ, R113.reuse.H0_H0 ;  /* 0x20000071ff0f7230 */ /* 0x100fe40000004100 */
[-C--:B------:R-:W-:Y:S01]  /*2f30*/  FMUL.FTZ R45, R13, R46.reuse ;  /* 0x0000002e0d2d7220 */ /* 0x080fe20000410000 */
[----:B------:R-:W-:Y:S02]  /*2f40*/  HADD2.F32 R44, -RZ, R113.H1_H1 ;  /* 0x30000071ff2c7230 */ /* 0x000fe40000004100 */
[----:B------:R-:W-:Y:S01]  /*2f50*/  FMUL.FTZ R46, R14, R46 ;  /* 0x0000002e0e2e7220 */ /* 0x000fe20000410000 */
[-C--:B------:R-:W-:Y:S01]  /*2f60*/  FFMA.FTZ R47, R12, R15.reuse, -R47 ;  /* 0x0000000f0c2f7223 */ /* 0x080fe2000001082f */
[----:B------:R-:W-:Y:S01]  /*2f70*/  FFMA.FTZ R110, R11, R15, R110 ;  /* 0x0000000f0b6e7223 */ /* 0x000fe2000001006e */
[-C--:B------:R-:W-:Y:S01]  /*2f80*/  FFMA.FTZ R45, R14, R44.reuse, -R45 ;  /* 0x0000002c0e2d7223 */ /* 0x080fe2000001082d */
[----:B------:R-:W-:Y:S01]  /*2f90*/  FFMA.FTZ R46, R13, R44, R46 ;  /* 0x0000002c0d2e7223 */ /* 0x000fe2000001002e */
[----:B------:R-:W-:-:S02]  /*2fa0*/  F2FP.F16.F32.PACK_AB R13, R109, R112 ;  /* 0x000000706d0d723e */ /* 0x000fc400000000ff */
[----:B------:R-:W-:Y:S02]  /*2fb0*/  F2FP.F16.F32.PACK_AB R15, R111, R114 ;  /* 0x000000726f0f723e */ /* 0x000fe400000000ff */
[----:B------:R-:W-:Y:S02]  /*2fc0*/  F2FP.F16.F32.PACK_AB R12, R110, R47 ;  /* 0x0000002f6e0c723e */ /* 0x000fe400000000ff */
[----:B------:R-:W-:-:S07]  /*2fd0*/  F2FP.F16.F32.PACK_AB R14, R46, R45 ;  /* 0x0000002d2e0e723e */ /* 0x000fce00000000ff */
.L_x_675:
[----:B------:R-:W-:Y:S05]  /*2fe0*/  BSYNC B3 ;  /* 0x0000000000037941 */ /* 0x000fea0003800000 */
.L_x_674:
[----:B0-----:R4:W-:Y:S02]  /*2ff0*/  ST.E.128 desc[UR40][R48.64], R12 ;  /* 0x0000000c30007985 */ /* 0x0019e4000c101d28 */
.L_x_673:
[----:B------:R-:W-:Y:S05]  /*3000*/  BSYNC B2 ;  /* 0x0000000000027941 */ /* 0x000fea0003800000 */
.L_x_672:
[----:B------:R-:W-:-:S13]  /*3010*/  ISETP.NE.AND P2, PT, R90, RZ, PT ;  /* 0x000000ff5a00720c */ /* 0x000fda0003f45270 */
[----:B------:R-:W-:Y:S05]  /*3020*/  @P2 BRA `(.L_x_671) ;  /* 0x0000000000c02947 */ /* 0x000fea0003800000 */
[----:B----4-:R4:W0:Y:S01]  /*3030*/  LDS.128 R12, [R92] ;  /* 0x000000005c0c7984 */ /* 0x0108220000000c00 */
        /* <DEDUP_REMOVED lines=13> */
[----:B------:R-:W-:Y:S02]  /*3110*/  HADD2.F32 R43, -RZ, R43.H0_H0 ;  /* 0x2000002bff2b7230 */ /* 0x000fe40000004100 */
[----:B------:R-:W-:-:S02]  /*3120*/  HADD2.F32 R11, -RZ, R13.H1_H1 ;  /* 0x3000000dff0b7230 */ /* 0x000fc40000004100 */
[----:B------:R-:W-:Y:S02]  /*3130*/  HADD2.F32 R13, -RZ, R13.H0_H0 ;  /* 0x2000000dff0d7230 */ /* 0x000fe40000004100 */
[-C--:B------:R-:W-:Y:S01]  /*3140*/  FMUL.FTZ R47, R15, R43.reuse ;  /* 0x0000002b0f2f7220 */ /* 0x080fe20000410000 */
[----:B------:R-:W-:Y:S02]  /*3150*/  HADD2.F32 R41, -RZ, R41.H0_H0 ;  /* 0x20000029ff297230 */ /* 0x000fe40000004100 */
[-C--:B------:R-:W-:Y:S01]  /*3160*/  FMUL.FTZ R48, R11, R46.reuse ;  /* 0x0000002e0b307220 */ /* 0x080fe20000410000 */
[C---:B------:R-:W-:Y:S01]  /*3170*/  FMUL.FTZ R110, R40.reuse, R43 ;  /* 0x0000002b286e7220 */ /* 0x040fe20000410000 */
[C---:B------:R-:W-:Y:S01]  /*3180*/  FMUL.FTZ R46, R13.reuse, R46 ;  /* 0x0000002e0d2e7220 */ /* 0x040fe20000410000 */
[----:B------:R-:W-:Y:S01]  /*3190*/  FFMA.FTZ R49, R40, R41, R47 ;  /* 0x0000002928317223 */ /* 0x000fe2000001002f */
[-C--:B------:R-:W-:Y:S02]  /*31a0*/  FFMA.FTZ R48, R13, R42.reuse, -R48 ;  /* 0x0000002a0d307223 */ /* 0x080fe40000010830 */
[----:B------:R-:W-:Y:S01]  /*31b0*/  FFMA.FTZ R43, R11, R42, R46 ;  /* 0x0000002a0b2b7223 */ /* 0x000fe2000001002e */
[----:B------:R-:W-:-:S02]  /*31c0*/  HADD2.F32 R40, -RZ, R108.H0_H0 ;  /* 0x2000006cff287230 */ /* 0x000fc40000004100 */
[----:B------:R-:W-:Y:S01]  /*31d0*/  FFMA.FTZ R110, R15, R41, -R110 ;  /* 0x000000290f6e7223 */ /* 0x000fe2000001086e */
[----:B------:R-:W-:Y:S02]  /*31e0*/  HADD2.F32 R108, -RZ, R108.H1_H1 ;  /* 0x3000006cff6c7230 */ /* 0x000fe40000004100 */
[----:B------:R-:W-:Y:S02]  /*31f0*/  HADD2.F32 R11, -RZ, R12.H1_H1 ;  /* 0x3000000cff0b7230 */ /* 0x000fe40000004100 */
[----:B------:R-:W-:Y:S02]  /*3200*/  HADD2.F32 R13, -RZ, R14.H1_H1 ;  /* 0x3000000eff0d7230 */ /* 0x000fe40000004100 */
[----:B------:R-:W-:Y:S02]  /*3210*/  HADD2.F32 R12, -RZ, R12.H0_H0 ;  /* 0x2000000cff0c7230 */ /* 0x000fe40000004100 */
[----:B------:R-:W-:Y:S01]  /*3220*/  FMUL.FTZ R41, R11, R40 ;  /* 0x000000280b297220 */ /* 0x000fe20000410000 */
[----:B------:R-:W-:-:S02]  /*3230*/  HADD2.F32 R14, -RZ, R14.H0_H0 ;  /* 0x2000000eff0e7230 */ /* 0x000fc40000004100 */
[----:B------:R-:W-:Y:S01]  /*3240*/  FMUL.FTZ R47, R13, R108 ;  /* 0x0000006c0d2f7220 */ /* 0x000fe20000410000 */
[--C-:B------:R-:W-:Y:S02]  /*3250*/  HADD2.F32 R15, -RZ, R107.reuse.H1_H1 ;  /* 0x3000006bff0f7230 */ /* 0x100fe40000004100 */
[----:B------:R-:W-:Y:S01]  /*3260*/  FMUL.FTZ R40, R12, R40 ;  /* 0x000000280c287220 */ /* 0x000fe20000410000 */
[----:B------:R-:W-:Y:S02]  /*3270*/  HADD2.F32 R107, -RZ, R107.H0_H0 ;  /* 0x2000006bff6b7230 */ /* 0x000fe40000004100 */
        /* <DEDUP_REMOVED lines=9> */
.L_x_677:
[----:B------:R-:W-:Y:S05]  /*3310*/  BSYNC B2 ;  /* 0x0000000000027941 */ /* 0x000fea0003800000 */
.L_x_676:
[----:B0-----:R0:W-:Y:S02]  /*3320*/  ST.E.128 desc[UR40][R44.64], R12 ;  /* 0x0000000c2c007985 */ /* 0x0011e4000c101d28 */
.L_x_671:
[----:B------:R-:W-:Y:S05]  /*3330*/  BSYNC B1 ;  /* 0x0000000000017941 */ /* 0x000fea0003800000 */
.L_x_670:
[----:B------:R-:W-:-:S03]  /*3340*/  UMOV UR4, 0xffffffff ;  /* 0xffffffff00047882 */ /* 0x000fc60000000000 */
[----:B------:R-:W-:Y:S05]  /*3350*/  BRA.DIV UR4, `(.L_x_678) ;  /* 0x0000014204387947 */ /* 0x000fea000b800000 */
[----:B-1----:R-:W1:Y:S04]  /*3360*/  SHFL.IDX PT, R103, R103, 0x1, 0x1c1f ;  /* 0x003c1f0067677f89 */ /* 0x002e6800000e0000 */
[----:B------:R0:W0:Y:S02]  /*3370*/  SHFL.IDX PT, R43, R102, 0x1, 0x1c1f ;  /* 0x003c1f00662b7f89 */ /* 0x00002400000e0000 */
.L_x_922:
[----:B------:R-:W-:Y:S05]  /*3380*/  @P4 BRA `(.L_x_679) ;  /* 0x0000001c00a84947 */ /* 0x000fea0003800000 */
[----:B------:R-:W-:Y:S04]  /*3390*/  BSSY B1, `(.L_x_680) ;  /* 0x0000032000017945 */ /* 0x000fe80003800000 */
[----:B------:R-:W-:Y:S05]  /*33a0*/  @P1 BRA `(.L_x_681) ;  /* 0x0000000000c01947 */ /* 0x000fea0003800000 */
[----:B0---4-:R0:W4:Y:S01]  /*33b0*/  LDS.128 R12, [R94+0x2000] ;  /* 0x002000005e0c7984 */ /* 0x0111220000000c00 */
[C---:B------:R-:W-:Y:S01]  /*33c0*/  LEA R40, P2, R16.reuse, R43, 0x1 ;  /* 0x0000002b10287211 */ /* 0x040fe200078408ff */
[----:B------:R-:W-:Y:S03]  /*33d0*/  BSSY B2, `(.L_x_682) ;  /* 0x000002c000027945 */ /* 0x000fe60003800000 */
[----:B-1----:R-:W-:Y:S02]  /*33e0*/  LEA.HI.X R41, R16, R103, R17, 0x1, P2 ;  /* 0x0000006710297211 */ /* 0x002fe400010f0c11 */
[----:B------:R-:W-:-:S13]  /*33f0*/  ISETP.GE.AND P2, PT, R22, R50, PT ;  /* 0x000000321600720c */ /* 0x000fda0003f46270 */
[----:B0-----:R-:W-:Y:S05]  /*3400*/  @P2 BRA `(.L_x_683) ;  /* 0x0000000000a02947 */ /* 0x001fea0003800000 */
[----:B------:R-:W-:Y:S01]  /*3410*/  SHF.R.U64 R11, R36, 0x10, R37 ;  /* 0x00000010240b7819 */ /* 0x000fe20000001225 */
[--C-:B----4-:R-:W-:Y:S01]  /*3420*/  HADD2.F32 R36, -RZ, R15.reuse.H1_H1 ;  /* 0x3000000fff247230 */ /* 0x110fe20000004100 */
        /* <DEDUP_REMOVED lines=26> */
[--C-:B------:R-:W-:Y:S02]  /*35d0*/  HADD2.F32 R15, -RZ, R105.reuse.H0_H0 ;  /* 0x20000069ff0f7230 */ /* 0x100fe40000004100 */
[----:B------:R-:W-:Y:S01]  /*35e0*/  FMUL.FTZ R36, R12, R36 ;  /* 0x000000240c247220 */ /* 0x000fe20000410000 */
        /* <DEDUP_REMOVED lines=10> */
.L_x_683:
[----:B------:R-:W-:Y:S05]  /*3690*/  BSYNC B2 ;  /* 0x0000000000027941 */ /* 0x000fea0003800000 */
.L_x_682:
[----:B----4-:R0:W-:Y:S02]  /*36a0*/  ST.E.128 desc[UR40][R40.64], R12 ;  /* 0x0000000c28007985 */ /* 0x0101e4000c101d28 */
.L_x_681:
[----:B------:R-:W-:Y:S05]  /*36b0*/  BSYNC B1 ;  /* 0x0000000000017941 */ /* 0x000fea0003800000 */
.L_x_680:
[----:B------:R-:W-:-:S13]  /*36c0*/  ISETP.NE.AND P2, PT, R90, RZ, PT ;  /* 0x000000ff5a00720c */ /* 0x000fda0003f45270 */
        /* <DEDUP_REMOVED lines=47> */
.L_x_685:
[----:B------:R-:W-:Y:S05]  /*39c0*/  BSYNC B1 ;  /* 0x0000000000017941 */ /* 0x000fea0003800000 */
.L_x_684:
[----:B----4-:R0:W-:Y:S01]  /*39d0*/  ST.E.128 desc[UR40][R36.64], R12 ;  /* 0x0000000c24007985 */ /* 0x0101e2000c101d28 */
[----:B------:R-:W-:Y:S05]  /*39e0*/  BRA `(.L_x_679) ;  /* 0x0000001800107947 */ /* 0x000fea0003800000 */
.L_x_661:
[----:B------:R-:W-:Y:S01]  /*39f0*/  VIADD R11, R200, 0x40 ;  /* 0x00000040c80b7836 */ /* 0x000fe20000000000 */
[----:B------:R-:W-:Y:S02]  /*3a00*/  CS2R R34, SRZ ;  /* 0x0000000000227805 */ /* 0x000fe4000001ff00 */
[----:B------:R-:W-:Y:S02]  /*3a10*/  CS2R R38, SRZ ;  /* 0x0000000000267805 */ /* 0x000fe4000001ff00 */
[----:B------:R-:W-:Y:S02]  /*3a20*/  CS2R R36, SRZ ;  /* 0x0000000000247805 */ /* 0x000fe4000001ff00 */
[----:B------:R-:W-:-:S04]  /*3a30*/  ISETP.GE.AND P2, PT, R11, R100, PT ;  /* 0x000000640b00720c */ /* 0x000fc80003f46270 */
[----:B------:R-:W-:-:S13]  /*3a40*/  ISETP.GE.OR P2, PT, R16, R50, P2 ;  /* 0x000000321000720c */ /* 0x000fda0001746670 */
[----:B------:R-:W-:Y:S01]  /*3a50*/  @!P2 IADD3 R45, P3, P4, R20, R14, R5 ;  /* 0x0000000e142da210 */ /* 0x000fe20007c7e005 */
[----:B------:R-:W0:Y:S03]  /*3a60*/  @!P2 LDC.64 R40, c[0x0][0x3e8] ;  /* 0x0000fa00ff28ab82 */ /* 0x000e260000000a00 */
[----:B------:R-:W-:Y:S02]  /*3a70*/  @!P2 IADD3.X R46, R71, R49, R4, P3, P4 ;  /* 0x00000031472ea210 */ /* 0x000fe40001fe8404 */
[----:B------:R-:W-:-:S04]  /*3a80*/  @!P2 IADD3 R11, P3, P4, R56, R12, R7 ;  /* 0x0000000c380ba210 */ /* 0x000fc80007c7e007 */
[----:B------:R-:W-:Y:S02]  /*3a90*/  @!P2 IADD3.X R44, R75, R51, R6, P3, P4 ;  /* 0x000000334b2ca210 */ /* 0x000fe40001fe8406 */
[----:B------:R-:W-:-:S04]  /*3aa0*/  ISETP.GE.AND P3, PT, R200, R100, PT ;  /* 0x00000064c800720c */ /* 0x000fc80003f66270 */
[----:B------:R-:W-:-:S13]  /*3ab0*/  ISETP.GE.OR P3, PT, R16, R50, P3 ;  /* 0x000000321000720c */ /* 0x000fda0001f66670 */
[----:B------:R-:W-:Y:S01]  /*3ac0*/  @!P3 IADD3 R13, P4, R20, R14, RZ ;  /* 0x0000000e140db210 */ /* 0x000fe20007f9e0ff */
[----:B------:R-:W1:Y:S04]  /*3ad0*/  @!P3 LDC.64 R42, c[0x0][0x400] ;  /* 0x00010000ff2abb82 */ /* 0x000e680000000a00 */
[----:B------:R-:W-:-:S04]  /*3ae0*/  @!P3 IMAD.X R32, R49, 0x1, R71, P4 ;  /* 0x000000013120b824 */ /* 0x000fc800020e0647 */
[----:B------:R-:W2:Y:S02]  /*3af0*/  @!P3 LDC.64 R14, c[0x0][0x3e8] ;  /* 0x0000fa00ff0ebb82 */ /* 0x000ea40000000a00 */
[----:B--2---:R-:W-:-:S04]  /*3b00*/  @!P3 LEA R14, P4, R13, R14, 0x1 ;  /* 0x0000000e0d0eb211 */ /* 0x004fc800078808ff */
[----:B------:R-:W-:Y:S02]  /*3b10*/  @!P3 LEA.HI.X R15, R13, R15, R32, 0x1, P4 ;  /* 0x0000000f0d0fb211 */ /* 0x000fe400020f0c20 */
[----:B------:R-:W-:Y:S02]  /*3b20*/  CS2R R32, SRZ ;  /* 0x0000000000207805 */ /* 0x000fe4000001ff00 */
[----:B------:R-:W-:-:S05]  /*3b30*/  @!P3 IADD3 R12, P4, R56, R12, RZ ;  /* 0x0000000c380cb210 */ /* 0x000fca0007f9e0ff */
[----:B------:R-:W-:Y:S01]  /*3b40*/  @!P3 IMAD.X R13, R51, 0x1, R75, P4 ;  /* 0x00000001330db824 */ /* 0x000fe200020e064b */
[C---:B-1----:R-:W-:Y:S01]  /*3b50*/  @!P3 LEA R42, P4, R12.reuse, R42, 0x1 ;  /* 0x0000002a0c2ab211 */ /* 0x042fe200078808ff */
[----:B------:R0:W2:Y:S03]  /*3b60*/  @!P3 LDG.E.128 R32, desc[UR40][R14.64] ;  /* 0x000000280e20b981 */ /* 0x0000a6000c1e1d00 */
[----:B------:R-:W-:Y:S02]  /*3b70*/  @!P3 LEA.HI.X R43, R12, R43, R13, 0x1, P4 ;  /* 0x0000002b0c2bb211 */ /* 0x000fe400020f0c0d */
[----:B------:R-:W1:Y:S03]  /*3b80*/  @!P2 LDC.64 R12, c[0x0][0x400] ;  /* 0x00010000ff0cab82 */ /* 0x000e660000000a00 */
[----:B------:R3:W4:Y:S01]  /*3b90*/  @!P3 LDG.E.128 R36, desc[UR40][R42.64] ;  /* 0x000000282a24b981 */ /* 0x000722000c1e1d00 */
[----:B0-----:R-:W-:-:S04]  /*3ba0*/  @!P2 LEA R14, P3, R45, R40, 0x1 ;  /* 0x000000282d0ea211 */ /* 0x001fc800078608ff */
[----:B------:R-:W-:Y:S02]  /*3bb0*/  @!P2 LEA.HI.X R15, R45, R41, R46, 0x1, P3 ;  /* 0x000000292d0fa211 */ /* 0x000fe400018f0c2e */
[----:B------:R-:W-:Y:S02]  /*3bc0*/  CS2R R40, SRZ ;  /* 0x0000000000287805 */ /* 0x000fe4000001ff00 */
[----:B---3--:R-:W-:Y:S02]  /*3bd0*/  CS2R R42, SRZ ;  /* 0x00000000002a7805 */ /* 0x008fe4000001ff00 */
[----:B------:R-:W-:-:S04]  /*3be0*/  CS2R R46, SRZ ;  /* 0x00000000002e7805 */ /* 0x000fc8000001ff00 */
[----:B------:R-:W3:Y:S01]  /*3bf0*/  @!P2 LDG.E.128 R40, desc[UR40][R14.64] ;  /* 0x000000280e28a981 */ /* 0x000ee2000c1e1d00 */
[----:B-1----:R-:W-:-:S04]  /*3c00*/  @!P2 LEA R12, P3, R11, R12, 0x1 ;  /* 0x0000000c0b0ca211 */ /* 0x002fc800078608ff */
[----:B------:R-:W-:Y:S02]  /*3c10*/  @!P2 LEA.HI.X R13, R11, R13, R44, 0x1, P3 ;  /* 0x0000000d0b0da211 */ /* 0x000fe400018f0c2c */
[----:B------:R-:W-:-:S06]  /*3c20*/  CS2R R44, SRZ ;  /* 0x00000000002c7805 */ /* 0x000fcc000001ff00 */
[----:B------:R0:W5:Y:S01]  /*3c30*/  @!P2 LDG.E.128 R44, desc[UR40][R12.64] ;  /* 0x000000280c2ca981 */ /* 0x000162000c1e1d00 */
[----:B------:R-:W-:Y:S02]  /*3c40*/  ISETP.GE.AND P2, PT, R16, R50, PT ;  /* 0x000000321000720c */ /* 0x000fe40003f46270 */
[----:B------:R-:W-:Y:S02]  /*3c50*/  ISETP.NE.AND P3, PT, R205, 0x3, PT ;  /* 0x00000003cd00780c */ /* 0x000fe40003f65270 */
[----:B--2---:R-:W-:Y:S01]  /*3c60*/  MOV R11, R34 ;  /* 0x00000022000b7202 */ /* 0x004fe20000000f00 */
[----:B------:R-:W-:Y:S02]  /*3c70*/  IMAD.MOV.U32 R48, RZ, RZ, R35 ;  /* 0x000000ffff307224 */ /* 0x000fe400078e0023 */
[----:B------:R-:W-:Y:S02]  /*3c80*/  IMAD.MOV.U32 R49, RZ, RZ, R32 ;  /* 0x000000ffff317224 */ /* 0x000fe400078e0020 */
[----:B------:R-:W-:Y:S01]  /*3c90*/  IMAD.MOV.U32 R50, RZ, RZ, R33 ;  /* 0x000000ffff327224 */ /* 0x000fe200078e0021 */
[----:B------:R-:W-:Y:S01]  /*3ca0*/  PRMT R111, R111, 0x5410, R11 ;  /* 0x000054106f6f7816 */ /* 0x000fe2000000000b */
[----:B----4-:R-:W-:Y:S01]  /*3cb0*/  IMAD.MOV.U32 R11, RZ, RZ, R38 ;  /* 0x000000ffff0b7224 */ /* 0x010fe200078e0026 */
[----:B------:R-:W-:Y:S01]  /*3cc0*/  PRMT R117, R48, 0x7610, R117 ;  /* 0x0000761030757816 */ /* 0x000fe20000000075 */
[----:B0-----:R-:W-:Y:S01]  /*3cd0*/  IMAD.MOV.U32 R12, RZ, RZ, R39 ;  /* 0x000000ffff0c7224 */ /* 0x001fe200078e0027 */
[----:B------:R-:W-:Y:S01]  /*3ce0*/  PRMT R121, R49, 0x7610, R121 ;  /* 0x0000761031797816 */ /* 0x000fe20000000079 */
[----:B------:R-:W-:Y:S01]  /*3cf0*/  IMAD.MOV.U32 R14, RZ, RZ, R37 ;  /* 0x000000ffff0e7224 */ /* 0x000fe200078e0025 */
[----:B------:R-:W-:-:S02]  /*3d00*/  PRMT R114, R50, 0x7610, R114 ;  /* 0x0000761032727816 */ /* 0x000fc40000000072 */
[----:B------:R-:W-:Y:S02]  /*3d10*/  MOV R13, R36 ;  /* 0x00000024000d7202 */ /* 0x000fe40000000f00 */
[----:B------:R-:W-:Y:S02]  /*3d20*/  PRMT R111, R11, 0x7610, R111 ;  /* 0x000076100b6f7816 */ /* 0x000fe4000000006f */
[----:B------:R-:W-:Y:S02]  /*3d30*/  PRMT R117, R117, 0x5410, R12 ;  /* 0x0000541075757816 */ /* 0x000fe4000000000c */
[----:B------:R-:W-:Y:S02]  /*3d40*/  PRMT R121, R121, 0x5410, R13 ;  /* 0x0000541079797816 */ /* 0x000fe4000000000d */
[----:B------:R-:W-:Y:S01]  /*3d50*/  PRMT R114, R114, 0x5410, R14 ;  /* 0x0000541072727816 */ /* 0x000fe2000000000e */
[----:B---3--:R-:W-:Y:S02]  /*3d60*/  IMAD.MOV.U32 R11, RZ, RZ, R42 ;  /* 0x000000ffff0b7224 */ /* 0x008fe400078e002a */
[----:B------:R-:W-:-:S02]  /*3d70*/  IMAD.MOV.U32 R12, RZ, RZ, R43 ;  /* 0x000000ffff0c7224 */ /* 0x000fc400078e002b */
[----:B------:R-:W-:Y:S02]  /*3d80*/  IMAD.MOV.U32 R13, RZ, RZ, R40 ;  /* 0x000000ffff0d7224 */ /* 0x000fe400078e0028 */
[----:B------:R-:W-:Y:S01]  /*3d90*/  IMAD.MOV.U32 R14, RZ, RZ, R41 ;  /* 0x000000ffff0e7224 */ /* 0x000fe200078e0029 */
[----:B------:R-:W-:-:S04]  /*3da0*/  PRMT R105, R11, 0x5410, R12 ;  /* 0x000054100b697816 */ /* 0x000fc8000000000c */
[----:B------:R-:W-:Y:S01]  /*3db0*/  PRMT R107, R13, 0x5410, R14 ;  /* 0x000054100d6b7816 */ /* 0x000fe2000000000e */
[----:B-----5:R-:W-:Y:S01]  /*3dc0*/  IMAD.MOV.U32 R12, RZ, RZ, R47 ;  /* 0x000000ffff0c7224 */ /* 0x020fe200078e002f */
[----:B------:R-:W-:Y:S01]  /*3dd0*/  MOV R11, R46 ;  /* 0x0000002e000b7202 */ /* 0x000fe20000000f00 */
[----:B------:R-:W-:Y:S02]  /*3de0*/  IMAD.MOV.U32 R13, RZ, RZ, R44 ;  /* 0x000000ffff0d7224 */ /* 0x000fe400078e002c */
[----:B------:R-:W-:Y:S01]  /*3df0*/  IMAD.MOV.U32 R14, RZ, RZ, R45 ;  /* 0x000000ffff0e7224 */ /* 0x000fe200078e002d */
[----:B------:R-:W-:-:S04]  /*3e00*/  PRMT R108, R11, 0x5410, R12 ;  /* 0x000054100b6c7816 */ /* 0x000fc8000000000c */
[----:B------:R-:W-:Y:S01]  /*3e10*/  PRMT R109, R13, 0x5410, R14 ;  /* 0x000054100d6d7816 */ /* 0x000fe2000000000e */
[----:B------:R-:W-:Y:S06]  /*3e20*/  @!P3 BRA `(.L_x_686) ;  /* 0x000000000004b947 */ /* 0x000fec0003800000 */
[----:B------:R-:W-:Y:S01]  /*3e30*/  BPT.TRAP 0x1 ;  /* 0x000000040000795c */ /* 0x000fe20000300000 */
.L_x_686:
[----:B------:R-:W-:Y:S01]  /*3e40*/  IMAD R89, R18, 0x8, R19 ;  /* 0x0000000812597824 */ /* 0x000fe200078e0213 */
[----:B------:R-:W-:Y:S01]  /*3e50*/  SHF.L.U32 R101, R203, 0x1f, RZ ;  /* 0x0000001fcb657819 */ /* 0x000fe200000006ff */
[----:B------:R-:W0:Y:S01]  /*3e60*/  LDC R104, c[0x0][0x2f4] ;  /* 0x0000bd00ff687b82 */ /* 0x000e220000000800 */
[----:B------:R-:W-:Y:S02]  /*3e70*/  BSSY B1, `(.L_x_687) ;  /* 0x0000003000017945 */ /* 0x000fe40003800000 */
[----:B------:R-:W1:Y:S02]  /*3e80*/  SYNCS.PHASECHK.TRANS64.TRYWAIT P4, [R89+URZ+0x22890], R101 ;  /* 0x02289065590075a7 */ /* 0x000e64000808017f */
[----:B-1----:R-:W-:Y:S05]  /*3e90*/  @!P4 BRA `(.L_x_688) ;  /* 0x0000013400b4c947 */ /* 0x002fea0003800000 */
.L_x_923:
[----:B------:R-:W-:Y:S05]  /*3ea0*/  BSYNC B1 ;  /* 0x0000000000017941 */ /* 0x000fea0003800000 */
.L_x_687:
[----:B------:R-:W-:Y:S01]  /*3eb0*/  UMOV UR4, 0xffffffff ;  /* 0xffffffff00047882 */ /* 0x000fe20000000000 */
[----:B0-----:R-:W-:Y:S02]  /*3ec0*/  IMAD.IADD R106, R104, 0x1, -R65 ;  /* 0x00000001686a7824 */ /* 0x001fe400078e0a41 */
[----:B------:R-:W-:Y:S05]  /*3ed0*/  BRA.DIV UR4, `(.L_x_689) ;  /* 0x0000013604b87947 */ /* 0x000fea000b800000 */
[----:B------:R0:W2:Y:S04]  /*3ee0*/  SHFL.IDX PT, R95, R103, RZ, 0x1c1f ;  /* 0x001c1fff675f7589 */ /* 0x0000a800000e0000 */
[----:B------:R0:W3:Y:S02]  /*3ef0*/  SHFL.IDX PT, R94, R102, RZ, 0x1c1f ;  /* 0x001c1fff665e7589 */ /* 0x0000e400000e0000 */
.L_x_927:
[----:B------:R-:W-:Y:S01]  /*3f00*/  ISETP.GE.OR P4, PT, R200, R100, P1 ;  /* 0x00000064c800720c */ /* 0x000fe20000f86670 */
[----:B------:R-:W-:-:S12]  /*3f10*/  BSSY B1, `(.L_x_690) ;  /* 0x0000073000017945 */ /* 0x000fd80003800000 */
[----:B------:R-:W-:Y:S05]  /*3f20*/  @P4 BRA `(.L_x_691) ;  /* 0x0000000400c44947 */ /* 0x000fea0003800000 */
[----:B------:R-:W4:Y:S01]  /*3f30*/  S2R R14, SR_TID.X ;  /* 0x00000000000e7919 */ /* 0x000f220000002100 */
[----:B------:R-:W-:Y:S01]  /*3f40*/  SEL R11, R65, R106, !P0 ;  /* 0x0000006a410b7207 */ /* 0x000fe20004000000 */
[----:B------:R-:W-:Y:S01]  /*3f50*/  BSSY B2, `(.L_x_692) ;  /* 0x000006a000027945 */ /* 0x000fe20003800000 */
[C---:B---3--:R-:W-:Y:S02]  /*3f60*/  LEA R92, P4, R77.reuse, R94, 0x1 ;  /* 0x0000005e4d5c7211 */ /* 0x048fe400078808ff */
[----:B------:R-:W-:Y:S02]  /*3f70*/  SHF.R.S32.HI R12, RZ, 0x1f, R11 ;  /* 0x0000001fff0c7819 */ /* 0x000fe4000001140b */
[----:B--2---:R-:W-:Y:S02]  /*3f80*/  LEA.HI.X R93, R77, R95, R79, 0x1, P4 ;  /* 0x0000005f4d5d7211 */ /* 0x004fe400020f0c4f */
[----:B------:R-:W-:-:S04]  /*3f90*/  LEA.HI R11, R12, R11, RZ, 0x4 ;  /* 0x0000000b0c0b7211 */ /* 0x000fc800078f20ff */
[----:B------:R-:W-:-:S05]  /*3fa0*/  LEA.HI.SX32 R11, R11, R76, 0x1c ;  /* 0x0000004c0b0b7211 */ /* 0x000fca00078fe2ff */
[----:B------:R-:W-:-:S05]  /*3fb0*/  IMAD.SHL.U32 R11, R11, 0x8, RZ ;  /* 0x000000080b0b7824 */ /* 0x000fca00078e00ff */
[----:B------:R-:W-:-:S04]  /*3fc0*/  LOP3.LUT R12, R10, 0x38, R11, 0xf8, !PT ;  /* 0x000000380a0c7812 */ /* 0x000fc800078ef80b */
[----:B------:R-:W-:Y:S02]  /*3fd0*/  LOP3.LUT R12, R12, R61, RZ, 0x3c, !PT ;  /* 0x0000003d0c0c7212 */ /* 0x000fe400078e3cff */
[----:B----4-:R-:W-:-:S04]  /*3fe0*/  IADD3 R14, R14, -0x80, RZ ;  /* 0xffffff800e0e7810 */ /* 0x010fc80007ffe0ff */
[----:B------:R-:W-:-:S04]  /*3ff0*/  SHF.R.S32.HI R13, RZ, 0x1f, R14 ;  /* 0x0000001fff0d7819 */ /* 0x000fc8000001140e */
[----:B------:R-:W-:-:S04]  /*4000*/  LEA.HI R13, R13, R14, RZ, 0x5 ;  /* 0x0000000e0d0d7211 */ /* 0x000fc800078f28ff */
[----:B------:R-:W-:-:S05]  /*4010*/  SHF.R.S32.HI R13, RZ, 0x5, R13 ;  /* 0x00000005ff0d7819 */ /* 0x000fca000001140d */
[----:B------:R-:W-:Y:S02]  /*4020*/  IMAD R13, R13, 0x200, R12 ;  /* 0x000002000d0d7824 */ /* 0x000fe400078e020c */
[C---:B------:R-:W-:Y:S02]  /*4030*/  IMAD R12, R18.reuse, 0x1800, R80 ;  /* 0x00001800120c7824 */ /* 0x040fe400078e0250 */
[----:B------:R-:W-:Y:S02]  /*4040*/  IMAD R14, R18, 0x1800, R13 ;  /* 0x00001800120e7824 */ /* 0x000fe400078e020d */
[--C-:B------:R-:W-:Y:S02]  /*4050*/  IMAD R12, R12, 0x2, R19.reuse ;  /* 0x000000020c0c7824 */ /* 0x100fe400078e0213 */
[----:B------:R-:W-:-:S04]  /*4060*/  IMAD R48, R14, 0x2, R19 ;  /* 0x000000020e307824 */ /* 0x000fc800078e0213 */
[----:B------:R-:W2:Y:S04]  /*4070*/  LDS.128 R12, [R12+0x1c400] ;  /* 0x01c400000c0c7984 */ /* 0x000ea80000000c00 */
[----:B------:R-:W3:Y:S01]  /*4080*/  LDS.128 R48, [R48+0x1c400] ;  /* 0x01c4000030307984 */ /* 0x000ee20000000c00 */
[----:B------:R-:W-:Y:S05]  /*4090*/  @P2 BRA `(.L_x_693) ;  /* 0x0000000400542947 */ /* 0x000fea0003800000 */
[----:B------:R-:W-:Y:S02]  /*40a0*/  SHF.R.U32.HI R112, RZ, 0x10, R37 ;  /* 0x00000010ff707819 */ /* 0x000fe40000011625 */
[--C-:B------:R-:W-:Y:S02]  /*40b0*/  SHF.R.U64 R110, R32, 0x10, R33.reuse ;  /* 0x00000010206e7819 */ /* 0x100fe40000001221 */
[----:B------:R-:W-:Y:S01]  /*40c0*/  SHF.R.U32.HI R113, RZ, 0x10, R33 ;  /* 0x00000010ff717819 */ /* 0x000fe20000011621 */
[----:B------:R-:W-:Y:S01]  /*40d0*/  HADD2.F32 R112, -RZ, R112.H0_H0 ;  /* 0x20000070ff707230 */ /* 0x000fe20000004100 */
[----:B------:R-:W-:Y:S01]  /*40e0*/  SHF.R.U64 R119, R36, 0x10, R37 ;  /* 0x0000001024777819 */ /* 0x000fe20000001225 */
[--C-:B---3--:R-:W-:Y:S01]  /*40f0*/  HADD2.F32 R36, -RZ, R49.reuse.H0_H0 ;  /* 0x20000031ff247230 */ /* 0x108fe20000004100 */
[----:B------:R-:W-:Y:S01]  /*4100*/  SHF.R.U64 R32, R34, 0x10, R35 ;  /* 0x0000001022207819 */ /* 0x000fe20000001223 */
[----:B--2---:R-:W-:Y:S01]  /*4110*/  IMAD.MOV.U32 R34, RZ, RZ, R12 ;  /* 0x000000ffff227224 */ /* 0x004fe200078e000c */
[--C-:B------:R-:W-:Y:S01]  /*4120*/  SHF.R.U64 R33, R38, 0x10, R39.reuse ;  /* 0x0000001026217819 */ /* 0x100fe20000001227 */
[----:B------:R-:W-:Y:S01]  /*4130*/  HADD2.F32 R49, -RZ, R49.H1_H1 ;  /* 0x30000031ff317230 */ /* 0x000fe20000004100 */
[----:B------:R-:W-:Y:S01]  /*4140*/  SHF.R.U32.HI R115, RZ, 0x10, R39 ;  /* 0x00000010ff737819 */ /* 0x000fe20000011627 */
[----:B------:R-:W-:Y:S01]  /*4150*/  HADD2.F32 R39, -RZ, R114.H1_H1 ;  /* 0x30000072ff277230 */ /* 0x000fe20000004100 */
[----:B------:R-:W-:Y:S01]  /*4160*/  SHF.R.U32.HI R116, RZ, 0x10, R35 ;  /* 0x00000010ff747819 */ /* 0x000fe20000011623 */
[--C-:B------:R-:W-:Y:S01]  /*4170*/  HADD2.F32 R12, -RZ, R13.reuse.H0_H0 ;  /* 0x2000000dff0c7230 */ /* 0x100fe20000004100 */
[----:B------:R-:W-:Y:S01]  /*4180*/  MOV R35, R15 ;  /* 0x0000000f00237202 */ /* 0x000fe20000000f00 */
[----:B------:R-:W-:-:S02]  /*4190*/  HADD2.F32 R15, -RZ, R13.H1_H1 ;  /* 0x3000000dff0f7230 */ /* 0x000fc40000004100 */
[-C--:B------:R-:W-:Y:S01]  /*41a0*/  FMUL.FTZ R13, R36, R39.reuse ;  /* 0x00000027240d7220 */ /* 0x080fe20000410000 */
[----:B------:R-:W-:Y:S02]  /*41b0*/  HADD2.F32 R37, -RZ, R114.H0_H0 ;  /* 0x20000072ff257230 */ /* 0x000fe40000004100 */
[C---:B------:R-:W-:Y:S01]  /*41c0*/  FMUL.FTZ R39, R12.reuse, R39 ;  /* 0x000000270c277220 */ /* 0x040fe20000410000 */
[----:B------:R-:W-:Y:S02]  /*41d0*/  HADD2.F32 R38, -RZ, R113.H0_H0 ;  /* 0x20000071ff267230 */ /* 0x000fe40000004100 */
[-C--:B------:R-:W-:Y:S01]  /*41e0*/  FMUL.FTZ R114, R49, R112.reuse ;  /* 0x0000007031727220 */ /* 0x080fe20000410000 */
[C---:B------:R-:W-:Y:S01]  /*41f0*/  FMUL.FTZ R112, R15.reuse, R112 ;  /* 0x000000700f707220 */ /* 0x040fe20000410000 */
[-C--:B------:R-:W-:Y:S01]  /*4200*/  FFMA.FTZ R12, R12, R37.reuse, -R13 ;  /* 0x000000250c0c7223 */ /* 0x080fe2000001080d */
[----:B------:R-:W-:Y:S01]  /*4210*/  FFMA.FTZ R13, R36, R37, R39 ;  /* 0x00000025240d7223 */ /* 0x000fe20000010027 */
[-C--:B------:R-:W-:Y:S01]  /*4220*/  FFMA.FTZ R113, R15, R38.reuse, -R114 ;  /* 0x000000260f717223 */ /* 0x080fe20000010872 */
[----:B------:R-:W-:Y:S01]  /*4230*/  FFMA.FTZ R114, R49, R38, R112 ;  /* 0x0000002631727223 */ /* 0x000fe20000010070 */
[----:B------:R-:W-:-:S02]  /*4240*/  HADD2.F32 R36, -RZ, R51.H0_H0 ;  /* 0x20000033ff247230 */ /* 0x000fc40000004100 */
[----:B------:R-:W-:Y:S01]  /*4250*/  HADD2.F32 R39, -RZ, R117.H1_H1 ;  /* 0x30000075ff277230 */ /* 0x000fe20000004100 */
[----:B------:R-:W-:Y:S01]  /*4260*/  F2FP.F16.F32.PACK_AB R113, R113, R12 ;  /* 0x0000000c7171723e */ /* 0x000fe200000000ff */
[----:B------:R-:W-:Y:S01]  /*4270*/  HADD2.F32 R51, -RZ, R51.H1_H1 ;  /* 0x30000033ff337230 */ /* 0x000fe20000004100 */
[----:B------:R-:W-:Y:S01]  /*4280*/  F2FP.F16.F32.PACK_AB R114, R114, R13 ;  /* 0x0000000d7272723e */ /* 0x000fe200000000ff */
[----:B------:R-:W-:Y:S02]  /*4290*/  HADD2.F32 R112, -RZ, R115.H0_H0 ;  /* 0x20000073ff707230 */ /* 0x000fe40000004100 */
[--C-:B------:R-:W-:Y:S02]  /*42a0*/  HADD2.F32 R15, -RZ, R35.reuse.H0_H0 ;  /* 0x20000023ff0f7230 */ /* 0x100fe40000004100 */
[----:B------:R-:W-:Y:S02]  /*42b0*/  HADD2.F32 R35, -RZ, R35.H1_H1 ;  /* 0x30000023ff237230 */ /* 0x000fe40000004100 */
[----:B------:R-:W-:Y:S01]  /*42c0*/  FMUL.FTZ R118, R51, R112 ;  /* 0x0000007033767220 */ /* 0x000fe20000410000 */
[----:B------:R-:W-:-:S02]  /*42d0*/  HADD2.F32 R38, -RZ, R116.H0_H0 ;  /* 0x20000074ff267230 */ /* 0x000fc40000004100 */
[CC--:B------:R-:W-:Y:S01]  /*42e0*/  FMUL.FTZ R116, R36.reuse, R39.reuse ;  /* 0x0000002724747220 */ /* 0x0c0fe20000410000 */
[----:B------:R-:W-:Y:S02]  /*42f0*/  HADD2.F32 R37, -RZ, R117.H0_H0 ;  /* 0x20000075ff257230 */ /* 0x000fe40000004100 */
[----:B------:R-:W-:Y:S01]  /*4300*/  FMUL.FTZ R39, R15, R39 ;  /* 0x000000270f277220 */ /* 0x000fe20000410000 */
[C---:B------:R-:W-:Y:S01]  /*4310*/  FMUL.FTZ R120, R35.reuse, R112 ;  /* 0x0000007023787220 */ /* 0x040fe20000410000 */
[----:B------:R-:W-:Y:S01]  /*4320*/  FFMA.FTZ R115, R35, R38, -R118 ;  /* 0x0000002623737223 */ /* 0x000fe20000010876 */
[----:B------:R-:W-:Y:S02]  /*4330*/  HADD2.F32 R35, -RZ, R48.H0_H0 ;  /* 0x20000030ff237230 */ /* 0x000fe40000004100 */
[-C--:B------:R-:W-:Y:S01]  /*4340*/  FFMA.FTZ R116, R15, R37.reuse, -R116 ;  /* 0x000000250f747223 */ /* 0x080fe20000010874 */
[----:B------:R-:W-:Y:S01]  /*4350*/  FFMA.FTZ R112, R36, R37, R39 ;  /* 0x0000002524707223 */ /* 0x000fe20000010027 */
[----:B------:R-:W-:-:S02]  /*4360*/  HADD2.F32 R39, -RZ, R119.H0_H0 ;  /* 0x20000077ff277230 */ /* 0x000fc40000004100 */
[----:B------:R-:W-:Y:S01]  /*4370*/  FFMA.FTZ R117, R51, R38, R120 ;  /* 0x0000002633757223 */ /* 0x000fe20000010078 */
[----:B------:R-:W-:Y:S02]  /*4380*/  HADD2.F32 R15, -RZ, R34.H0_H0 ;  /* 0x20000022ff0f7230 */ /* 0x000fe40000004100 */
[----:B------:R-:W-:Y:S02]  /*4390*/  HADD2.F32 R48, -RZ, R48.H1_H1 ;  /* 0x30000030ff307230 */ /* 0x000fe40000004100 */
[----:B------:R-:W-:Y:S01]  /*43a0*/  HADD2.F32 R34, -RZ, R34.H1_H1 ;  /* 0x30000022ff227230 */ /* 0x000fe20000004100 */
[----:B------:R-:W-:Y:S01]  /*43b0*/  F2FP.F16.F32.PACK_AB R112, R117, R112 ;  /* 0x000000707570723e */ /* 0x000fe200000000ff */
[----:B------:R-:W-:Y:S02]  /*43c0*/  HADD2.F32 R38, -RZ, R121.H1_H1 ;  /* 0x30000079ff267230 */ /* 0x000fe40000004100 */
[----:B------:R-:W-:Y:S01]  /*43d0*/  FMUL.FTZ R49, R48, R39 ;  /* 0x0000002730317220 */ /* 0x000fe20000410000 */
[----:B------:R-:W-:-:S02]  /*43e0*/  HADD2.F32 R37, -RZ, R110.H0_H0 ;  /* 0x2000006eff257230 */ /* 0x000fc40000004100 */
[C---:B------:R-:W-:Y:S01]  /*43f0*/  FMUL.FTZ R39, R34.reuse, R39 ;  /* 0x0000002722277220 */ /* 0x040fe20000410000 */
[----:B------:R-:W-:Y:S02]  /*4400*/  HADD2.F32 R36, -RZ, R121.H0_H0 ;  /* 0x20000079ff247230 */ /* 0x000fe40000004100 */
[-C--:B------:R-:W-:Y:S01]  /*4410*/  FMUL.FTZ R110, R35, R38.reuse ;  /* 0x00000026236e7220 */ /* 0x080fe20000410000 */
[C---:B------:R-:W-:Y:S01]  /*4420*/  FMUL.FTZ R38, R15.reuse, R38 ;  /* 0x000000260f267220 */ /* 0x040fe20000410000 */
[-C--:B------:R-:W-:Y:S01]  /*4430*/  FFMA.FTZ R49, R34, R37.reuse, -R49 ;  /* 0x0000002522317223 */ /* 0x080fe20000010831 */
[----:B------:R-:W-:Y:S01]  /*4440*/  FFMA.FTZ R39, R48, R37, R39 ;  /* 0x0000002530277223 */ /* 0x000fe20000010027 */
[----:B------:R-:W-:Y:S02]  /*4450*/  HADD2.F32 R37, -RZ, R33.H0_H0 ;  /* 0x20000021ff257230 */ /* 0x000fe40000004100 */
[-C--:B------:R-:W-:Y:S01]  /*4460*/  FFMA.FTZ R110, R15, R36.reuse, -R110 ;  /* 0x000000240f6e7223 */ /* 0x080fe2000001086e */
[----:B------:R-:W-:Y:S01]  /*4470*/  FFMA.FTZ R38, R35, R36, R38 ;  /* 0x0000002423267223 */ /* 0x000fe20000010026 */
[----:B------:R-:W-:-:S02]  /*4480*/  HADD2.F32 R33, -RZ, R50.H0_H0 ;  /* 0x20000032ff217230 */ /* 0x000fc40000004100 */
[--C-:B------:R-:W-:Y:S01]  /*4490*/  HADD2.F32 R36, -RZ, R111.reuse.H0_H0 ;  /* 0x2000006fff247230 */ /* 0x100fe20000004100 */
[----:B------:R-:W-:Y:S01]  /*44a0*/  F2FP.F16.F32.PACK_AB R12, R49, R110 ;  /* 0x0000006e310c723e */ /* 0x000fe200000000ff */
[----:B------:R-:W-:Y:S01]  /*44b0*/  HADD2.F32 R15, -RZ, R14.H0_H0 ;  /* 0x2000000eff0f7230 */ /* 0x000fe20000004100 */
[----:B------:R-:W-:Y:S01]  /*44c0*/  F2FP.F16.F32.PACK_AB R48, R39, R38 ;  /* 0x000000262730723e */ /* 0x000fe200000000ff */
[----:B------:R-:W-:Y:S02]  /*44d0*/  HADD2.F32 R50, -RZ, R50.H1_H1 ;  /* 0x30000032ff327230 */ /* 0x000fe40000004100 */
[----:B------:R-:W-:Y:S02]  /*44e0*/  HADD2.F32 R14, -RZ, R14.H1_H1 ;  /* 0x3000000eff0e7230 */ /* 0x000fe40000004100 */
[----:B------:R-:W-:Y:S02]  /*44f0*/  HADD2.F32 R34, -RZ, R111.H1_H1 ;  /* 0x3000006fff227230 */ /* 0x000fe40000004100 */
[----:B------:R-:W-:Y:S01]  /*4500*/  FMUL.FTZ R51, R50, R37 ;  /* 0x0000002532337220 */ /* 0x000fe20000410000 */
[----:B------:R-:W-:-:S02]  /*4510*/  HADD2.F32 R35, -RZ, R32.H0_H0 ;  /* 0x20000020ff237230 */ /* 0x000fc40000004100 */
[-C--:B------:R-:W-:Y:S01]  /*4520*/  FMUL.FTZ R32, R33, R36.reuse ;  /* 0x0000002421207220 */ /* 0x080fe20000410000 */
[C---:B------:R-:W-:Y:S01]  /*4530*/  FMUL.FTZ R36, R15.reuse, R36 ;  /* 0x000000240f247220 */ /* 0x040fe20000410000 */
[C---:B------:R-:W-:Y:S01]  /*4540*/  FMUL.FTZ R37, R14.reuse, R37 ;  /* 0x000000250e257220 */ /* 0x040fe20000410000 */
[----:B------:R-:W-:Y:S02]  /*4550*/  IMAD.MOV.U32 R13, RZ, RZ, R113 ;  /* 0x000000ffff0d7224 */ /* 0x000fe400078e0071 */
[-C--:B------:R-:W-:Y:S01]  /*4560*/  FFMA.FTZ R32, R15, R34.reuse, -R32 ;  /* 0x000000220f207223 */ /* 0x080fe20000010820 */
[-C--:B------:R-:W-:Y:S01]  /*4570*/  FFMA.FTZ R51, R14, R35.reuse, -R51 ;  /* 0x000000230e337223 */ /* 0x080fe20000010833 */
[----:B------:R-:W-:Y:S01]  /*4580*/  FFMA.FTZ R36, R33, R34, R36 ;  /* 0x0000002221247223 */ /* 0x000fe20000010024 */
[----:B------:R-:W-:Y:S01]  /*4590*/  FFMA.FTZ R37, R50, R35, R37 ;  /* 0x0000002332257223 */ /* 0x000fe20000010025 */
[----:B------:R-:W-:Y:S01]  /*45a0*/  F2FP.F16.F32.PACK_AB R15, R115, R116 ;  /* 0x00000074730f723e */ /* 0x000fe200000000ff */
[----:B------:R-:W-:Y:S01]  /*45b0*/  IMAD.MOV.U32 R49, RZ, RZ, R114 ;  /* 0x000000ffff317224 */ /* 0x000fe200078e0072 */
[----:B------:R-:W-:Y:S01]  /*45c0*/  F2FP.F16.F32.PACK_AB R14, R51, R32 ;  /* 0x00000020330e723e */ /* 0x000fe200000000ff */
[----:B------:R-:W-:Y:S01]  /*45d0*/  IMAD.MOV.U32 R51, RZ, RZ, R112 ;  /* 0x000000ffff337224 */ /* 0x000fe200078e0070 */
[----:B------:R-:W-:-:S07]  /*45e0*/  F2FP.F16.F32.PACK_AB R50, R37, R36 ;  /* 0x000000242532723e */ /* 0x000fce00000000ff */
.L_x_693:
[----:B------:R-:W-:Y:S05]  /*45f0*/  BSYNC B2 ;  /* 0x0000000000027941 */ /* 0x000fea0003800000 */
.L_x_692:
[----:B------:R-:W-:Y:S01]  /*4600*/  ISETP.GE.AND P4, PT, R11, R104, PT ;  /* 0x000000680b00720c */ /* 0x000fe20003f86270 */
[----:B--2---:R4:W-:-:S12]  /*4610*/  ST.E.128 desc[UR40][R92.64], R12 ;  /* 0x0000000c5c007985 */ /* 0x0049d8000c101d28 */
[----:B------:R-:W-:-:S05]  /*4620*/  @!P4 IMAD.WIDE R94, R11, 0x2, R94 ;  /* 0x000000020b5ec825 */ /* 0x000fca00078e025e */
[----:B---3--:R4:W-:Y:S02]  /*4630*/  @!P4 ST.E.128 desc[UR40][R94.64], R48 ;  /* 0x000000305e00c985 */ /* 0x0089e4000c101d28 */
.L_x_691:
[----:B------:R-:W-:Y:S05]  /*4640*/  BSYNC B1 ;  /* 0x0000000000017941 */ /* 0x000fea0003800000 */
.L_x_690:
[----:B------:R-:W-:-:S03]  /*4650*/  UMOV UR4, 0xffffffff ;  /* 0xffffffff00047882 */ /* 0x000fc60000000000 */
[----:B------:R-:W-:Y:S05]  /*4660*/  BRA.DIV UR4, `(.L_x_694) ;  /* 0x0000013204207947 */ /* 0x000fea000b800000 */
[----:B------:R1:W1:Y:S04]  /*4670*/  SHFL.IDX PT, R38, R103, 0x1, 0x1c1f ;  /* 0x003c1f0067267f89 */ /* 0x00026800000e0000 */
[----:B0-----:R-:W0:Y:S02]  /*4680*/  SHFL.IDX PT, R102, R102, 0x1, 0x1c1f ;  /* 0x003c1f0066667f89 */ /* 0x001e2400000e0000 */
.L_x_931:
[----:B------:R-:W-:-:S05]  /*4690*/  VIADD R11, R200, 0x40 ;  /* 0x00000040c80b7836 */ /* 0x000fca0000000000 */
[----:B------:R-:W-:-:S13]  /*46a0*/  ISETP.GE.OR P4, PT, R11, R100, P1 ;  /* 0x000000640b00720c */ /* 0x000fda0000f86670 */
[----:B------:R-:W-:Y:S05]  /*46b0*/  @P4 BRA `(.L_x_679) ;  /* 0x0000000800dc4947 */ /* 0x000fea0003800000 */
[----:B----4-:R-:W4:Y:S01]  /*46c0*/  LDL R13, [R1+0xc] ;  /* 0x00000c00010d7983 */ /* 0x010f220000100800 */
[----:B------:R-:W-:Y:S01]  /*46d0*/  SEL R106, R65, R106, !P0 ;  /* 0x0000006a416a7207 */ /* 0x000fe20004000000 */
[----:B------:R-:W-:Y:S01]  /*46e0*/  BSSY B1, `(.L_x_695) ;  /* 0x0000068000017945 */ /* 0x000fe20003800000 */
[----:B------:R-:W-:Y:S02]  /*46f0*/  SHF.R.U32.HI R14, RZ, 0x3, R229 ;  /* 0x00000003ff0e7819 */ /* 0x000fe400000116e5 */
[----:B------:R-:W-:Y:S02]  /*4700*/  SHF.R.S32.HI R11, RZ, 0x1f, R106 ;  /* 0x0000001fff0b7819 */ /* 0x000fe4000001146a */
[----:B0-----:R-:W-:Y:S02]  /*4710*/  LEA R36, P4, R77, R102, 0x1 ;  /* 0x000000664d247211 */ /* 0x001fe400078808ff */
[----:B------:R-:W-:Y:S02]  /*4720*/  LEA.HI R11, R11, R106, RZ, 0x4 ;  /* 0x0000006a0b0b7211 */ /* 0x000fe400078f20ff */
[----:B-1----:R-:W-:-:S02]  /*4730*/  LEA.HI.X R37, R77, R38, R79, 0x1, P4 ;  /* 0x000000264d257211 */ /* 0x002fc400020f0c4f */
[----:B------:R-:W-:-:S05]  /*4740*/  LEA.HI.SX32 R11, R11, R76, 0x1c ;  /* 0x0000004c0b0b7211 */ /* 0x000fca00078fe2ff */
[----:B------:R-:W-:-:S05]  /*4750*/  IMAD.SHL.U32 R11, R11, 0x8, RZ ;  /* 0x000000080b0b7824 */ /* 0x000fca00078e00ff */
[----:B------:R-:W-:-:S04]  /*4760*/  LOP3.LUT R12, R229, 0x38, R11, 0xf8, !PT ;  /* 0x00000038e50c7812 */ /* 0x000fc800078ef80b */
[----:B------:R-:W-:-:S04]  /*4770*/  LOP3.LUT R12, R12, R14, RZ, 0x3c, !PT ;  /* 0x0000000e0c0c7212 */ /* 0x000fc800078e3cff */
[----:B----4-:R-:W-:Y:S01]  /*4780*/  IADD3 R13, R13, R12, RZ ;  /* 0x0000000c0d0d7210 */ /* 0x010fe20007ffe0ff */
[----:B------:R-:W-:-:S04]  /*4790*/  IMAD R12, R18, 0x1800, R81 ;  /* 0x00001800120c7824 */ /* 0x000fc800078e0251 */
[----:B------:R-:W-:Y:S02]  /*47a0*/  IMAD R14, R18, 0x1800, R13 ;  /* 0x00001800120e7824 */ /* 0x000fe400078e020d */
[--C-:B------:R-:W-:Y:S02]  /*47b0*/  IMAD R12, R12, 0x2, R19.reuse ;  /* 0x000000020c0c7824 */ /* 0x100fe400078e0213 */
[----:B------:R-:W-:-:S04]  /*47c0*/  IMAD R32, R14, 0x2, R19 ;  /* 0x000000020e207824 */ /* 0x000fc800078e0213 */
[----:B------:R-:W0:Y:S04]  /*47d0*/  LDS.128 R12, [R12+0x1c400] ;  /* 0x01c400000c0c7984 */ /* 0x000e280000000c00 */
[----:B------:R-:W1:Y:S01]  /*47e0*/  LDS.128 R32, [R32+0x1c400] ;  /* 0x01c4000020207984 */ /* 0x000e620000000c00 */
[----:B------:R-:W-:Y:S05]  /*47f0*/  @P2 BRA `(.L_x_696) ;  /* 0x0000000400582947 */ /* 0x000fea0003800000 */
[--C-:B------:R-:W-:Y:S01]  /*4800*/  SHF.R.U64 R92, R44, 0x10, R45.reuse ;  /* 0x000000102c5c7819 */ /* 0x100fe2000000122d */
[----:B-1----:R-:W-:Y:S01]  /*4810*/  IMAD.MOV.U32 R39, RZ, RZ, R32 ;  /* 0x000000ffff277224 */ /* 0x002fe200078e0020 */
[----:B------:R-:W-:Y:S01]  /*4820*/  SHF.R.U32.HI R44, RZ, 0x10, R45 ;  /* 0x00000010ff2c7819 */ /* 0x000fe2000001162d */
[----:B0-----:R-:W-:Y:S01]  /*4830*/  IMAD.MOV.U32 R32, RZ, RZ, R14 ;  /* 0x000000ffff207224 */ /* 0x001fe200078e000e */
[----:B---3--:R-:W-:Y:S01]  /*4840*/  SHF.R.U64 R94, R40, 0x10, R41 ;  /* 0x00000010285e7819 */ /* 0x008fe20000001229 */
[----:B------:R-:W-:Y:S01]  /*4850*/  IMAD.MOV.U32 R40, RZ, RZ, R34 ;  /* 0x000000ffff287224 */ /* 0x000fe200078e0022 */
[--C-:B------:R-:W-:Y:S01]  /*4860*/  SHF.R.U64 R93, R42, 0x10, R43.reuse ;  /* 0x000000102a5d7819 */ /* 0x100fe2000000122b */
[----:B------:R-:W-:Y:S01]  /*4870*/  HADD2.F32 R34, -RZ, R33.H0_H0 ;  /* 0x20000021ff227230 */ /* 0x000fe20000004100 */
[----:B------:R-:W-:Y:S01]  /*4880*/  SHF.R.U32.HI R48, RZ, 0x10, R43 ;  /* 0x00000010ff307819 */ /* 0x000fe2000001162b */
[----:B------:R-:W-:Y:S01]  /*4890*/  HADD2.F32 R43, -RZ, R109.H1_H1 ;  /* 0x3000006dff2b7230 */ /* 0x000fe20000004100 */
[----:B------:R-:W-:Y:S01]  /*48a0*/  SHF.R.U32.HI R49, RZ, 0x10, R41 ;  /* 0x00000010ff317819 */ /* 0x000fe20000011629 */
[----:B------:R-:W-:Y:S01]  /*48b0*/  HADD2.F32 R14, -RZ, R13.H0_H0 ;  /* 0x2000000dff0e7230 */ /* 0x000fe20000004100 */
[----:B------:R-:W-:Y:S01]  /*48c0*/  SHF.R.U64 R51, R46, 0x10, R47 ;  /* 0x000000102e337819 */ /* 0x000fe2000000122f */
[----:B------:R-:W-:-:S02]  /*48d0*/  HADD2.F32 R33, -RZ, R33.H1_H1 ;  /* 0x30000021ff217230 */ /* 0x000fc40000004100 */
[-C--:B------:R-:W-:Y:S01]  /*48e0*/  FMUL.FTZ R45, R34, R43.reuse ;  /* 0x0000002b222d7220 */ /* 0x080fe20000410000 */
[----:B------:R-:W-:Y:S02]  /*48f0*/  HADD2.F32 R44, -RZ, R44.H0_H0 ;  /* 0x2000002cff2c7230 */ /* 0x000fe40000004100 */
[C---:B------:R-:W-:Y:S01]  /*4900*/  FMUL.FTZ R43, R14.reuse, R43 ;  /* 0x0000002b0e2b7220 */ /* 0x040fe20000410000 */
[----:B------:R-:W-:Y:S01]  /*4910*/  HADD2.F32 R41, -RZ, R107.H1_H1 ;  /* 0x3000006bff297230 */ /* 0x000fe20000004100 */
[----:B------:R-:W-:Y:S01]  /*4920*/  SHF.R.U32.HI R47, RZ, 0x10, R47 ;  /* 0x00000010ff2f7819 */ /* 0x000fe2000001162f */
[----:B------:R-:W-:Y:S02]  /*4930*/  HADD2.F32 R13, -RZ, R13.H1_H1 ;  /* 0x3000000dff0d7230 */ /* 0x000fe40000004100 */
[-C--:B------:R-:W-:Y:S01]  /*4940*/  FMUL.FTZ R46, R33, R44.reuse ;  /* 0x0000002c212e7220 */ /* 0x080fe20000410000 */
[----:B------:R-:W-:Y:S02]  /*4950*/  HADD2.F32 R42, -RZ, R49.H0_H0 ;  /* 0x20000031ff2a7230 */ /* 0x000fe40000004100 */
[-C--:B------:R-:W-:Y:S01]  /*4960*/  FFMA.FTZ R45, R14, R41.reuse, -R45 ;  /* 0x000000290e2d7223 */ /* 0x080fe2000001082d */
[----:B------:R-:W-:Y:S01]  /*4970*/  FFMA.FTZ R43, R34, R41, R43 ;  /* 0x00000029222b7223 */ /* 0x000fe2000001002b */
[----:B------:R-:W-:Y:S01]  /*4980*/  FMUL.FTZ R44, R13, R44 ;  /* 0x0000002c0d2c7220 */ /* 0x000fe20000410000 */
[----:B------:R-:W-:-:S02]  /*4990*/  HADD2.F32 R41, -RZ, R108.H1_H1 ;  /* 0x3000006cff297230 */ /* 0x000fc40000004100 */
[-C--:B------:R-:W-:Y:S01]  /*49a0*/  FFMA.FTZ R46, R13, R42.reuse, -R46 ;  /* 0x0000002a0d2e7223 */ /* 0x080fe2000001082e */
[----:B------:R-:W-:Y:S02]  /*49b0*/  HADD2.F32 R14, -RZ, R35.H0_H0 ;  /* 0x20000023ff0e7230 */ /* 0x000fe40000004100 */
[----:B------:R-:W-:Y:S01]  /*49c0*/  FFMA.FTZ R44, R33, R42, R44 ;  /* 0x0000002a212c7223 */ /* 0x000fe2000001002c */
[----:B------:R-:W-:Y:S02]  /*49d0*/  HADD2.F32 R13, -RZ, R15.H0_H0 ;  /* 0x2000000fff0d7230 */ /* 0x000fe40000004100 */
[----:B------:R-:W-:Y:S02]  /*49e0*/  HADD2.F32 R34, -RZ, R48.H0_H0 ;  /* 0x20000030ff227230 */ /* 0x000fe40000004100 */
[-C--:B------:R-:W-:Y:S01]  /*49f0*/  FMUL.FTZ R48, R14, R41.reuse ;  /* 0x000000290e307220 */ /* 0x080fe20000410000 */
[----:B------:R-:W-:Y:S02]  /*4a00*/  HADD2.F32 R33, -RZ, R105.H1_H1 ;  /* 0x30000069ff217230 */ /* 0x000fe40000004100 */
[----:B------:R-:W-:Y:S01]  /*4a10*/  FMUL.FTZ R41, R13, R41 ;  /* 0x000000290d297220 */ /* 0x000fe20000410000 */
[----:B------:R-:W-:Y:S01]  /*4a20*/  HADD2.F32 R35, -RZ, R35.H1_H1 ;  /* 0x30000023ff237230 */ /* 0x000fe20000004100 */
[----:B------:R-:W-:Y:S01]  /*4a30*/  F2FP.F16.F32.PACK_AB R43, R44, R43 ;  /* 0x0000002b2c2b723e */ /* 0x000fe200000000ff */
[----:B------:R-:W-:-:S02]  /*4a40*/  HADD2.F32 R42, -RZ, R47.H0_H0 ;  /* 0x2000002fff2a7230 */ /* 0x000fc40000004100 */
[-C--:B------:R-:W-:Y:S01]  /*4a50*/  FFMA.FTZ R47, R14, R33.reuse, R41 ;  /* 0x000000210e2f7223 */ /* 0x080fe20000010029 */
[----:B------:R-:W-:Y:S02]  /*4a60*/  HADD2.F32 R15, -RZ, R15.H1_H1 ;  /* 0x3000000fff0f7230 */ /* 0x000fe40000004100 */
[----:B------:R-:W-:Y:S01]  /*4a70*/  FFMA.FTZ R48, R13, R33, -R48 ;  /* 0x000000210d307223 */ /* 0x000fe20000010830 */
[----:B------:R-:W-:Y:S02]  /*4a80*/  HADD2.F32 R109, -RZ, R109.H0_H0 ;  /* 0x2000006dff6d7230 */ /* 0x000fe40000004100 */
[-C--:B------:R-:W-:Y:S01]  /*4a90*/  FMUL.FTZ R50, R35, R42.reuse ;  /* 0x0000002a23327220 */ /* 0x080fe20000410000 */
[----:B------:R-:W-:Y:S02]  /*4aa0*/  HADD2.F32 R14, -RZ, R39.H0_H0 ;  /* 0x20000027ff0e7230 */ /* 0x000fe40000004100 */
[----:B------:R-:W-:Y:S01]  /*4ab0*/  FMUL.FTZ R42, R15, R42 ;  /* 0x0000002a0f2a7220 */ /* 0x000fe20000410000 */
[----:B------:R-:W-:-:S02]  /*4ac0*/  HADD2.F32 R33, -RZ, R92.H0_H0 ;  /* 0x2000005cff217230 */ /* 0x000fc40000004100 */
[-C--:B------:R-:W-:Y:S01]  /*4ad0*/  FFMA.FTZ R49, R15, R34.reuse, -R50 ;  /* 0x000000220f317223 */ /* 0x080fe20000010832 */
[----:B------:R-:W-:Y:S02]  /*4ae0*/  HADD2.F32 R39, -RZ, R39.H1_H1 ;  /* 0x30000027ff277230 */ /* 0x000fe40000004100 */
[----:B------:R-:W-:Y:S01]  /*4af0*/  FFMA.FTZ R50, R35, R34, R42 ;  /* 0x0000002223327223 */ /* 0x000fe2000001002a */
[----:B------:R-:W-:Y:S02]  /*4b00*/  HADD2.F32 R107, -RZ, R107.H0_H0 ;  /* 0x2000006bff6b7230 */ /* 0x000fe40000004100 */
[----:B------:R-:W-:Y:S01]  /*4b10*/  FMUL.FTZ R34, R14, R109 ;  /* 0x0000006d0e227220 */ /* 0x000fe20000410000 */
[--C-:B------:R-:W-:Y:S02]  /*4b20*/  HADD2.F32 R13, -RZ, R12.reuse.H0_H0 ;  /* 0x2000000cff0d7230 */ /* 0x100fe40000004100 */
[----:B------:R-:W-:Y:S01]  /*4b30*/  FMUL.FTZ R35, R39, R33 ;  /* 0x0000002127237220 */ /* 0x000fe20000410000 */
[----:B------:R-:W-:Y:S01]  /*4b40*/  HADD2.F32 R12, -RZ, R12.H1_H1 ;  /* 0x3000000cff0c7230 */ /* 0x000fe20000004100 */
[----:B------:R-:W-:Y:S01]  /*4b50*/  F2FP.F16.F32.PACK_AB R47, R50, R47 ;  /* 0x0000002f322f723e */ /* 0x000fe200000000ff */
[----:B------:R-:W-:-:S02]  /*4b60*/  HADD2.F32 R15, -RZ, R94.H0_H0 ;  /* 0x2000005eff0f7230 */ /* 0x000fc40000004100 */
[C---:B------:R-:W-:Y:S01]  /*4b70*/  FMUL.FTZ R109, R13.reuse, R109 ;  /* 0x0000006d0d6d7220 */ /* 0x040fe20000410000 */
[----:B------:R-:W-:Y:S01]  /*4b80*/  FFMA.FTZ R34, R13, R107, -R34 ;  /* 0x0000006b0d227223 */ /* 0x000fe20000010822 */
[C---:B------:R-:W-:Y:S01]  /*4b90*/  FMUL.FTZ R42, R12.reuse, R33 ;  /* 0x000000210c2a7220 */ /* 0x040fe20000410000 */
[----:B------:R-:W-:Y:S02]  /*4ba0*/  HADD2.F32 R13, -RZ, R40.H0_H0 ;  /* 0x20000028ff0d7230 */ /* 0x000fe40000004100 */
[-C--:B------:R-:W-:Y:S01]  /*4bb0*/  FFMA.FTZ R35, R12, R15.reuse, -R35 ;  /* 0x0000000f0c237223 */ /* 0x080fe20000010823 */
[----:B------:R-:W-:Y:S02]  /*4bc0*/  HADD2.F32 R108, -RZ, R108.H0_H0 ;  /* 0x2000006cff6c7230 */ /* 0x000fe40000004100 */
[----:B------:R-:W-:Y:S01]  /*4bd0*/  FFMA.FTZ R42, R39, R15, R42 ;  /* 0x0000000f272a7223 */ /* 0x000fe2000001002a */
[----:B------:R-:W-:Y:S02]  /*4be0*/  HADD2.F32 R33, -RZ, R51.H0_H0 ;  /* 0x20000033ff217230 */ /* 0x000fe40000004100 */
[----:B------:R-:W-:Y:S01]  /*4bf0*/  FFMA.FTZ R109, R14, R107, R109 ;  /* 0x0000006b0e6d7223 */ /* 0x000fe2000001006d */
[----:B------:R-:W-:-:S02]  /*4c00*/  HADD2.F32 R12, -RZ, R32.H0_H0 ;  /* 0x20000020ff0c7230 */ /* 0x000fc40000004100 */
[CC--:B------:R-:W-:Y:S01]  /*4c10*/  FMUL.FTZ R39, R13.reuse, R108.reuse ;  /* 0x0000006c0d277220 */ /* 0x0c0fe20000410000 */
[----:B------:R-:W-:Y:S02]  /*4c20*/  HADD2.F32 R40, -RZ, R40.H1_H1 ;  /* 0x30000028ff287230 */ /* 0x000fe40000004100 */
[----:B------:R-:W-:Y:S02]  /*4c30*/  HADD2.F32 R32, -RZ, R32.H1_H1 ;  /* 0x30000020ff207230 */ /* 0x000fe40000004100 */
[----:B------:R-:W-:Y:S01]  /*4c40*/  FMUL.FTZ R108, R12, R108 ;  /* 0x0000006c0c6c7220 */ /* 0x000fe20000410000 */
[----:B------:R-:W-:Y:S02]  /*4c50*/  HADD2.F32 R105, -RZ, R105.H0_H0 ;  /* 0x20000069ff697230 */ /* 0x000fe40000004100 */
[-C--:B------:R-:W-:Y:S01]  /*4c60*/  FMUL.FTZ R41, R40, R33.reuse ;  /* 0x0000002128297220 */ /* 0x080fe20000410000 */
[----:B------:R-:W-:Y:S02]  /*4c70*/  HADD2.F32 R15, -RZ, R93.H0_H0 ;  /* 0x2000005dff0f7230 */ /* 0x000fe40000004100 */
[----:B------:R-:W-:Y:S01]  /*4c80*/  FMUL.FTZ R33, R32, R33 ;  /* 0x0000002120217220 */ /* 0x000fe20000410000 */
[----:B------:R-:W-:Y:S01]  /*4c90*/  F2FP.F16.F32.PACK_AB R42, R42, R109 ;  /* 0x0000006d2a2a723e */ /* 0x000fe200000000ff */
[-C--:B------:R-:W-:Y:S01]  /*4ca0*/  FFMA.FTZ R39, R12, R105.reuse, -R39 ;  /* 0x000000690c277223 */ /* 0x080fe20000010827 */
[----:B------:R-:W-:Y:S01]  /*4cb0*/  FFMA.FTZ R108, R13, R105, R108 ;  /* 0x000000690d6c7223 */ /* 0x000fe2000001006c */
[-C--:B------:R-:W-:Y:S01]  /*4cc0*/  FFMA.FTZ R32, R32, R15.reuse, -R41 ;  /* 0x0000000f20207223 */ /* 0x080fe20000010829 */
[----:B------:R-:W-:Y:S01]  /*4cd0*/  FFMA.FTZ R33, R40, R15, R33 ;  /* 0x0000000f28217223 */ /* 0x000fe20000010021 */
[----:B------:R-:W-:Y:S01]  /*4ce0*/  F2FP.F16.F32.PACK_AB R12, R35, R34 ;  /* 0x00000022230c723e */ /* 0x000fe200000000ff */
[----:B------:R-:W-:Y:S01]  /*4cf0*/  IMAD.MOV.U32 R35, RZ, RZ, R47 ;  /* 0x000000ffff237224 */ /* 0x000fe200078e002f */
[----:B------:R-:W-:-:S02]  /*4d00*/  F2FP.F16.F32.PACK_AB R13, R46, R45 ;  /* 0x0000002d2e0d723e */ /* 0x000fc400000000ff */
[----:B------:R-:W-:Y:S02]  /*4d10*/  F2FP.F16.F32.PACK_AB R14, R32, R39 ;  /* 0x00000027200e723e */ /* 0x000fe400000000ff */
[----:B------:R-:W-:Y:S01]  /*4d20*/  F2FP.F16.F32.PACK_AB R34, R33, R108 ;  /* 0x0000006c2122723e */ /* 0x000fe200000000ff */
[----:B------:R-:W-:Y:S01]  /*4d30*/  IMAD.MOV.U32 R33, RZ, RZ, R43 ;  /* 0x000000ffff217224 */ /* 0x000fe200078e002b */
[----:B------:R-:W-:Y:S02]  /*4d40*/  F2FP.F16.F32.PACK_AB R15, R49, R48 ;  /* 0x00000030310f723e */ /* 0x000fe400000000ff */
[----:B------:R-:W-:-:S07]  /*4d50*/  MOV R32, R42 ;  /* 0x0000002a00207202 */ /* 0x000fce0000000f00 */
.L_x_696:
[----:B------:R-:W-:Y:S05]  /*4d60*/  BSYNC B1 ;  /* 0x0000000000017941 */ /* 0x000fea0003800000 */
.L_x_695:
[----:B------:R-:W-:Y:S01]  /*4d70*/  ISETP.GE.AND P2, PT, R11, R104, PT ;  /* 0x000000680b00720c */ /* 0x000fe20003f46270 */
[----:B0-----:R0:W-:Y:S02]  /*4d80*/  ST.E.128 desc[UR40][R36.64], R12 ;  /* 0x0000000c24007985 */ /* 0x0011e4000c101d28 */
[----:B0-----:R-:W-:Y:S02]  /*4d90*/  IMAD.MOV.U32 R12, RZ, RZ, R102 ;  /* 0x000000ffff0c7224 */ /* 0x001fe400078e0066 */
[----:B------:R-:W-:-:S08]  /*4da0*/  IMAD.MOV.U32 R13, RZ, RZ, R38 ;  /* 0x000000ffff0d7224 */ /* 0x000fd000078e0026 */
[----:B------:R-:W-:Y:S05]  /*4db0*/  @P2 BRA `(.L_x_679) ;  /* 0x00000004001c2947 */ /* 0x000fea0003800000 */
[----:B------:R-:W-:-:S05]  /*4dc0*/  IMAD.WIDE R12, R11, 0x2, R12 ;  /* 0x000000020b0c7825 */ /* 0x000fca00078e020c */
[----:B-1----:R0:W-:Y:S01]  /*4dd0*/  ST.E.128 desc[UR40][R12.64], R32 ;  /* 0x000000200c007985 */ /* 0x0021e2000c101d28 */
[----:B------:R-:W-:Y:S05]  /*4de0*/  BRA `(.L_x_679) ;  /* 0x0000000400107947 */ /* 0x000fea0003800000 */
.L_x_660:
[----:B------:R-:W-:-:S13]  /*4df0*/  ISETP.NE.AND P3, PT, R205, 0x3, PT ;  /* 0x00000003cd00780c */ /* 0x000fda0003f65270 */
[----:B------:R-:W-:Y:S05]  /*4e00*/  @!P3 BRA `(.L_x_697) ;  /* 0x000000000004b947 */ /* 0x000fea0003800000 */
[----:B------:R-:W-:Y:S01]  /*4e10*/  BPT.TRAP 0x1 ;  /* 0x000000040000795c */ /* 0x000fe20000300000 */
.L_x_697:
[----:B------:R-:W-:Y:S01]  /*4e20*/  IMAD R89, R18, 0x8, R19 ;  /* 0x0000000812597824 */ /* 0x000fe200078e0213 */
[----:B------:R-:W-:Y:S01]  /*4e30*/  SHF.L.U32 R101, R203, 0x1f, RZ ;  /* 0x0000001fcb657819 */ /* 0x000fe200000006ff */
[----:B------:R-:W-:Y:S01]  /*4e40*/  BSSY B1, `(.L_x_698) ;  /* 0x0000004000017945 */ /* 0x000fe20003800000 */
[----:B------:R-:W-:Y:S02]  /*4e50*/  SHF.R.S32.HI R98, RZ, 0x1f, R97 ;  /* 0x0000001fff627819 */ /* 0x000fe40000011461 */
[----:B------:R-:W0:Y:S02]  /*4e60*/  SYNCS.PHASECHK.TRANS64.TRYWAIT P2, [R89+URZ+0x22890], R101 ;  /* 0x02289065590075a7 */ /* 0x000e24000804017f */
[----:B0-----:R-:W-:Y:S05]  /*4e70*/  @!P2 BRA `(.L_x_699) ;  /* 0x000001280068a947 */ /* 0x001fea0003800000 */
.L_x_932:
[----:B------:R-:W-:Y:S05]  /*4e80*/  BSYNC B1 ;  /* 0x0000000000017941 */ /* 0x000fea0003800000 */
.L_x_698:
[----:B------:R-:W-:Y:S01]  /*4e90*/  ULDC.64 UR4, c[0x0][0x300] ;  /* 0x0000c00000047ab9 */ /* 0x000fe20000000a00 */
[----:B-----5:R-:W-:Y:S01]  /*4ea0*/  SHF.R.S32.HI R99, RZ, 0x1f, R96 ;  /* 0x0000001fff637819 */ /* 0x020fe20000011460 */
[----:B------:R-:W-:Y:S02]  /*4eb0*/  IMAD R14, R98, UR4, RZ ;  /* 0x00000004620e7c24 */ /* 0x000fe4000f8e02ff */
[----:B------:R-:W-:-:S04]  /*4ec0*/  IMAD.WIDE.U32 R12, R97, UR4, RZ ;  /* 0x00000004610c7c25 */ /* 0x000fc8000f8e00ff */
[----:B------:R-:W-:Y:S01]  /*4ed0*/  IMAD R11, R97, UR5, R14 ;  /* 0x00000005610b7c24 */ /* 0x000fe2000f8e020e */
[----:B------:R-:W-:Y:S01]  /*4ee0*/  ULDC.64 UR4, c[0x0][0x310] ;  /* 0x0000c40000047ab9 */ /* 0x000fe20000000a00 */
[----:B------:R-:W-:Y:S02]  /*4ef0*/  IMAD R100, R28, -0x60, R31 ;  /* 0xffffffa01c647824 */ /* 0x000fe400078e021f */
[----:B------:R-:W-:Y:S01]  /*4f00*/  IMAD R15, R99, UR4, RZ ;  /* 0x00000004630f7c24 */ /* 0x000fe2000f8e02ff */
[----:B------:R-:W-:Y:S02]  /*4f10*/  IADD3 R13, R13, R11, RZ ;  /* 0x0000000b0d0d7210 */ /* 0x000fe40007ffe0ff */
[----:B------:R-:W-:Y:S01]  /*4f20*/  VIMNMX R100, R100, 0x60, PT ;  /* 0x0000006064647848 */ /* 0x000fe20003fe0100 */
[C---:B------:R-:W-:Y:S02]  /*4f30*/  IMAD R15, R96.reuse, UR5, R15 ;  /* 0x00000005600f7c24 */ /* 0x040fe4000f8e020f */
[----:B------:R-:W-:Y:S01]  /*4f40*/  IMAD.WIDE.U32 R12, R96, UR4, R12 ;  /* 0x00000004600c7c25 */ /* 0x000fe2000f8e000c */
[----:B------:R-:W-:-:S03]  /*4f50*/  ULDC.64 UR4, c[0x0][0x308] ;  /* 0x0000c20000047ab9 */ /* 0x000fc60000000a00 */
[----:B------:R-:W-:Y:S02]  /*4f60*/  IMAD R11, R60, UR4, RZ ;  /* 0x000000043c0b7c24 */ /* 0x000fe4000f8e02ff */
[----:B------:R-:W-:Y:S02]  /*4f70*/  IMAD.IADD R13, R13, 0x1, R15 ;  /* 0x000000010d0d7824 */ /* 0x000fe400078e020f */
[C---:B------:R-:W-:Y:S02]  /*4f80*/  IMAD R11, R74.reuse, UR5, R11 ;  /* 0x000000054a0b7c24 */ /* 0x040fe4000f8e020b */
[----:B------:R-:W-:Y:S01]  /*4f90*/  IMAD.WIDE.U32 R12, R74, UR4, R12 ;  /* 0x000000044a0c7c25 */ /* 0x000fe2000f8e000c */
[----:B------:R-:W-:-:S03]  /*4fa0*/  ULDC.64 UR4, c[0x0][0x2e8] ;  /* 0x0000ba0000047ab9 */ /* 0x000fc60000000a00 */
[----:B------:R-:W-:Y:S01]  /*4fb0*/  IMAD.IADD R11, R13, 0x1, R11 ;  /* 0x000000010d0b7824 */ /* 0x000fe200078e020b */
[----:B------:R-:W-:Y:S01]  /*4fc0*/  LEA R36, P2, R12, UR4, 0x1 ;  /* 0x000000040c247c11 */ /* 0x000fe2000f8408ff */
[----:B------:R-:W-:Y:S01]  /*4fd0*/  IMAD.IADD R38, R100, 0x1, -R200 ;  /* 0x0000000164267824 */ /* 0x000fe200078e0ac8 */
[----:B------:R-:W-:Y:S02]  /*4fe0*/  UMOV UR4, 0xffffffff ;  /* 0xffffffff00047882 */ /* 0x000fe40000000000 */
[----:B------:R-:W-:Y:S02]  /*4ff0*/  LEA.HI.X R37, R12, UR5, R11, 0x1, P2 ;  /* 0x000000050c257c11 */ /* 0x000fe400090f0c0b */
[----:B------:R-:W-:Y:S01]  /*5000*/  ISETP.GE.AND P2, PT, R38, 0x1, PT ;  /* 0x000000012600780c */ /* 0x000fe20003f46270 */
[----:B------:R-:W-:-:S12]  /*5010*/  BRA.DIV UR4, `(.L_x_700) ;  /* 0x0000012a04147947 */ /* 0x000fd8000b800000 */
[----:B------:R1:W2:Y:S04]  /*5020*/  SHFL.IDX PT, R33, R37, RZ, 0x1c1f ;  /* 0x001c1fff25217589 */ /* 0x0002a800000e0000 */
[----:B------:R1:W3:Y:S02]  /*5030*/  SHFL.IDX PT, R14, R36, RZ, 0x1c1f ;  /* 0x001c1fff240e7589 */ /* 0x0002e400000e0000 */
.L_x_936:
[----:B------:R-:W-:Y:S04]  /*5040*/  BSSY B1, `(.L_x_701) ;  /* 0x000000d000017945 */ /* 0x000fe80003800000 */
[----:B------:R-:W-:Y:S05]  /*5050*/  @!P2 BRA `(.L_x_702) ;  /* 0x00000000002ca947 */ /* 0x000fea0003800000 */
[----:B------:R-:W-:Y:S02]  /*5060*/  ULDC UR4, c[0x0][0x2f4] ;  /* 0x0000bd0000047ab9 */ /* 0x000fe40000000800 */
[----:B------:R-:W-:-:S13]  /*5070*/  ISETP.GE.AND P2, PT, R16, UR4, PT ;  /* 0x0000000410007c0c */ /* 0x000fda000bf46270 */
[----:B---3--:R-:W-:-:S04]  /*5080*/  @!P2 LEA R34, P4, R16, R14, 0x1 ;  /* 0x0000000e1022a211 */ /* 0x008fc800078808ff */
[----:B--2---:R-:W-:Y:S02]  /*5090*/  @!P2 LEA.HI.X R35, R16, R33, R17, 0x1, P4 ;  /* 0x000000211023a211 */ /* 0x004fe400020f0c11 */
[----:B------:R-:W-:-:S13]  /*50a0*/  ISETP.GE.AND P4, PT, R2, UR4, PT ;  /* 0x0000000402007c0c */ /* 0x000fda000bf86270 */
[C---:B------:R-:W-:Y:S02]  /*50b0*/  @!P4 LEA R32, P5, R2.reuse, R14, 0x1 ;  /* 0x0000000e0220c211 */ /* 0x040fe400078a08ff */
[----:B------:R-:W2:Y:S02]  /*50c0*/  @!P2 LDS.128 R12, [R94] ;  /* 0x000000005e0ca984 */ /* 0x000ea40000000c00 */
[----:B------:R-:W-:Y:S02]  /*50d0*/  @!P4 LEA.HI.X R33, R2, R33, R201, 0x1, P5 ;  /* 0x000000210221c211 */ /* 0x000fe400028f0cc9 */
[----:B--2---:R-:W-:Y:S04]  /*50e0*/  @!P2 ST.E.128 desc[UR40][R34.64], R12 ;  /* 0x0000000c2200a985 */ /* 0x004fe8000c101d28 */
[----:B------:R-:W2:Y:S04]  /*50f0*/  @!P4 LDS.128 R12, [R92] ;  /* 0x000000005c0cc984 */ /* 0x000ea80000000c00 */
[----:B--2---:R4:W-:Y:S02]  /*5100*/  @!P4 ST.E.128 desc[UR40][R32.64], R12 ;  /* 0x0000000c2000c985 */ /* 0x0049e4000c101d28 */
.L_x_702:
[----:B------:R-:W-:Y:S05]  /*5110*/  BSYNC B1 ;  /* 0x0000000000017941 */ /* 0x000fea0003800000 */
.L_x_701:
[----:B------:R-:W-:-:S03]  /*5120*/  UMOV UR4, 0xffffffff ;  /* 0xffffffff00047882 */ /* 0x000fc60000000000 */
[----:B------:R-:W-:Y:S05]  /*5130*/  BRA.DIV UR4, `(.L_x_703) ;  /* 0x0000012a04147947 */ /* 0x000fea000b800000 */
[----:B--2-4-:R2:W4:Y:S04]  /*5140*/  SHFL.IDX PT, R33, R37, 0x1, 0x1c1f ;  /* 0x003c1f0025217f89 */ /* 0x01452800000e0000 */
[----:B---3--:R2:W3:Y:S02]  /*5150*/  SHFL.IDX PT, R14, R36, 0x1, 0x1c1f ;  /* 0x003c1f00240e7f89 */ /* 0x0084e400000e0000 */
.L_x_940:
[----:B------:R-:W-:-:S13]  /*5160*/  ISETP.GE.AND P2, PT, R38, 0x41, PT ;  /* 0x000000412600780c */ /* 0x000fda0003f46270 */
[----:B------:R-:W-:Y:S05]  /*5170*/  @!P2 BRA `(.L_x_679) ;  /* 0x00000000002ca947 */ /* 0x000fea0003800000 */
[----:B------:R-:W-:Y:S02]  /*5180*/  ULDC UR4, c[0x0][0x2f4] ;  /* 0x0000bd0000047ab9 */ /* 0x000fe40000000800 */
[----:B------:R-:W-:-:S13]  /*5190*/  ISETP.GE.AND P2, PT, R16, UR4, PT ;  /* 0x0000000410007c0c */ /* 0x000fda000bf46270 */
[----:B---3--:R-:W-:-:S04]  /*51a0*/  @!P2 LEA R34, P4, R16, R14, 0x1 ;  /* 0x0000000e1022a211 */ /* 0x008fc800078808ff */
[----:B----4-:R-:W-:Y:S02]  /*51b0*/  @!P2 LEA.HI.X R35, R16, R33, R17, 0x1, P4 ;  /* 0x000000211023a211 */ /* 0x010fe400020f0c11 */
[----:B------:R-:W-:-:S13]  /*51c0*/  ISETP.GE.AND P4, PT, R2, UR4, PT ;  /* 0x0000000402007c0c */ /* 0x000fda000bf86270 */
[C---:B------:R-:W-:Y:S02]  /*51d0*/  @!P4 LEA R32, P5, R2.reuse, R14, 0x1 ;  /* 0x0000000e0220c211 */ /* 0x040fe400078a08ff */
[----:B------:R-:W3:Y:S02]  /*51e0*/  @!P2 LDS.128 R12, [R94+0x2000] ;  /* 0x002000005e0ca984 */ /* 0x000ee40000000c00 */
[----:B------:R-:W-:Y:S02]  /*51f0*/  @!P4 LEA.HI.X R33, R2, R33, R201, 0x1, P5 ;  /* 0x000000210221c211 */ /* 0x000fe400028f0cc9 */
[----:B---3--:R-:W-:Y:S04]  /*5200*/  @!P2 ST.E.128 desc[UR40][R34.64], R12 ;  /* 0x0000000c2200a985 */ /* 0x008fe8000c101d28 */
[----:B------:R-:W3:Y:S04]  /*5210*/  @!P4 LDS.128 R12, [R92+0x2000] ;  /* 0x002000005c0cc984 */ /* 0x000ee80000000c00 */
[----:B---3--:R3:W-:Y:S02]  /*5220*/  @!P4 ST.E.128 desc[UR40][R32.64], R12 ;  /* 0x0000000c2000c985 */ /* 0x0087e4000c101d28 */
.L_x_679:
[----:B------:R-:W-:Y:S05]  /*5230*/  BSYNC B0 ;  /* 0x0000000000007941 */ /* 0x000fea0003800000 */
.L_x_659:
[----:B------:R-:W5:Y:S01]  /*5240*/  S2R R11, SR_TID.X ;  /* 0x00000000000b7919 */ /* 0x000f620000002100 */
[----:B------:R-:W-:Y:S01]  /*5250*/  @!PT LDS RZ, [RZ] ;  /* 0x00000000fffff984 */ /* 0x000fe20000000800 */
[----:B------:R-:W-:Y:S01]  /*5260*/  @!PT LDS RZ, [RZ] ;  /* 0x00000000fffff984 */ /* 0x000fe20000000800 */
[----:B------:R-:W-:Y:S01]  /*5270*/  @!PT LDS RZ, [RZ] ;  /* 0x00000000fffff984 */ /* 0x000fe20000000800 */
[----:B------:R-:W-:Y:S01]  /*5280*/  @!PT LDS RZ, [RZ] ;  /* 0x00000000fffff984 */ /* 0x000fe20000000800 */
[----:B------:R2:W-:Y:S06]  /*5290*/  MEMBAR.ALL.CTA ;  /* 0x0000000000007992 */ /* 0x0005ec0000008000 */
[----:B--2---:R-:W2:Y:S01]  /*52a0*/  FENCE.VIEW.ASYNC.S ;  /* 0x00000000000073c6 */ /* 0x004ea20000000000 */
[----:B------:R-:W-:Y:S05]  /*52b0*/  WARPSYNC.ALL ;  /* 0x0000000000007948 */ /* 0x000fea0003800000 */
[----:B------:R-:W-:Y:S01]  /*52c0*/  BSSY B0, `(.L_x_704) ;  /* 0x0000009000007945 */ /* 0x000fe20003800000 */
[----:B-----5:R-:W-:Y:S01]  /*52d0*/  LOP3.LUT R11, R11, 0x7f, RZ, 0xc0, !PT ;  /* 0x0000007f0b0b7812 */ /* 0x020fe200078ec0ff */
[----:B--2---:R2:W-:Y:S03]  /*52e0*/  BAR.SYNC.DEFER_BLOCKING R62, 0x80 ;  /* 0x0002003e0000751d */ /* 0x0045e60000010000 */
[----:B------:R-:W-:-:S13]  /*52f0*/  ISETP.NE.AND P2, PT, R11, RZ, PT ;  /* 0x000000ff0b00720c */ /* 0x000fda0003f45270 */
[----:B------:R-:W-:-:S05]  /*5300*/  @!P2 VIADD R11, R89, 0x228a0 ;  /* 0x000228a0590ba836 */ /* 0x000fca0000000000 */
[----:B------:R-:W-:-:S04]  /*5310*/  @!P2 PRMT R11, RZ, 0x654, R11 ;  /* 0x00000654ff0ba816 */ /* 0x000fc8000000000b */
[----:B------:R2:W-:Y:S01]  /*5320*/  @!P2 SYNCS.ARRIVE.TRANS64.RED.A1T0 RZ, [R11+URZ], RZ ;  /* 0x000000ff0bffa9a7 */ /* 0x0005e2000810043f */
[----:B------:R-:W-:Y:S05]  /*5330*/  @!P3 BRA `(.L_x_705) ;  /* 0x000000000004b947 */ /* 0x000fea0003800000 */
[----:B------:R-:W-:Y:S01]  /*5340*/  BPT.TRAP 0x1 ;  /* 0x000000040000795c */ /* 0x000fe20000300000 */
.L_x_705:
[----:B------:R-:W-:Y:S05]  /*5350*/  BSYNC B0 ;  /* 0x0000000000007941 */ /* 0x000fea0003800000 */
.L_x_704:
[----:B------:R-:W5:Y:S01]  /*5360*/  SYNCS.PHASECHK.TRANS64.TRYWAIT P3, [R89+URZ+0x228b0], R101 ;  /* 0x0228b065590075a7 */ /* 0x000f62000806017f */
[----:B------:R-:W-:Y:S04]  /*5370*/  BSSY B0, `(.L_x_706) ;  /* 0x0000002000007945 */ /* 0x000fe80003800000 */
[----:B-----5:R-:W-:Y:S05]  /*5380*/  @!P3 BRA `(.L_x_707) ;  /* 0x0000012400c8b947 */ /* 0x020fea0003800000 */
.L_x_941:
[----:B------:R-:W-:Y:S05]  /*5390*/  BSYNC B0 ;  /* 0x0000000000007941 */ /* 0x000fea0003800000 */
.L_x_706:
[----:B------:R-:W-:Y:S01]  /*53a0*/  ULDC.64 UR4, c[0x0][0x328] ;  /* 0x0000ca0000047ab9 */ /* 0x000fe20000000a00 */
[----:B------:R-:W-:Y:S01]  /*53b0*/  IMAD.IADD R100, R100, 0x1, -R200 ;  /* 0x0000000164647824 */ /* 0x000fe200078e0ac8 */
[----:B------:R-:W-:Y:S01]  /*53c0*/  BSSY B0, `(.L_x_708) ;  /* 0x0000043000007945 */ /* 0x000fe20003800000 */
[----:B------:R-:W-:Y:S02]  /*53d0*/  IMAD R98, R98, UR4, RZ ;  /* 0x0000000462627c24 */ /* 0x000fe4000f8e02ff */
[----:B0--34-:R-:W-:-:S04]  /*53e0*/  IMAD.WIDE.U32 R12, R97, UR4, RZ ;  /* 0x00000004610c7c25 */ /* 0x019fc8000f8e00ff */
[----:B------:R-:W-:Y:S01]  /*53f0*/  IMAD R97, R97, UR5, R98 ;  /* 0x0000000561617c24 */ /* 0x000fe2000f8e0262 */
[----:B------:R-:W-:Y:S02]  /*5400*/  ULDC.64 UR4, c[0x0][0x338] ;  /* 0x0000ce0000047ab9 */ /* 0x000fe40000000a00 */
[----:B------:R-:W-:Y:S02]  /*5410*/  IMAD R99, R99, UR4, RZ ;  /* 0x0000000463637c24 */ /* 0x000fe4000f8e02ff */
[----:B------:R-:W-:Y:S02]  /*5420*/  IMAD.IADD R13, R13, 0x1, R97 ;  /* 0x000000010d0d7824 */ /* 0x000fe400078e0261 */
[C---:B------:R-:W-:Y:S02]  /*5430*/  IMAD R99, R96.reuse, UR5, R99 ;  /* 0x0000000560637c24 */ /* 0x040fe4000f8e0263 */
[----:B------:R-:W-:Y:S01]  /*5440*/  IMAD.WIDE.U32 R12, R96, UR4, R12 ;  /* 0x00000004600c7c25 */ /* 0x000fe2000f8e000c */
[----:B------:R-:W-:-:S03]  /*5450*/  ULDC.64 UR4, c[0x0][0x330] ;  /* 0x0000cc0000047ab9 */ /* 0x000fc60000000a00 */
[----:B--2---:R-:W-:Y:S01]  /*5460*/  IMAD R11, R60, UR4, RZ ;  /* 0x000000043c0b7c24 */ /* 0x004fe2000f8e02ff */
[----:B------:R-:W-:-:S03]  /*5470*/  IADD3 R13, R13, R99, RZ ;  /* 0x000000630d0d7210 */ /* 0x000fc60007ffe0ff */
[C---:B------:R-:W-:Y:S02]  /*5480*/  IMAD R11, R74.reuse, UR5, R11 ;  /* 0x000000054a0b7c24 */ /* 0x040fe4000f8e020b */
[----:B------:R-:W-:Y:S01]  /*5490*/  IMAD.WIDE.U32 R12, R74, UR4, R12 ;  /* 0x000000044a0c7c25 */ /* 0x000fe2000f8e000c */
[----:B------:R-:W-:-:S03]  /*54a0*/  ULDC.64 UR4, c[0x0][0x318] ;  /* 0x0000c60000047ab9 */ /* 0x000fc60000000a00 */
[----:B------:R-:W-:Y:S01]  /*54b0*/  IMAD.IADD R13, R13, 0x1, R11 ;  /* 0x000000010d0d7824 */ /* 0x000fe200078e020b */
[----:B-1----:R-:W-:Y:S01]  /*54c0*/  LEA R38, P3, R12, UR4, 0x1 ;  /* 0x000000040c267c11 */ /* 0x002fe2000f8608ff */
[----:B------:R-:W-:-:S03]  /*54d0*/  IMAD R11, R18, 0x6000, R68 ;  /* 0x00006000120b7824 */ /* 0x000fc600078e0244 */
[----:B------:R-:W-:Y:S01]  /*54e0*/  LEA.HI.X R39, R12, UR5, R13, 0x1, P3 ;  /* 0x000000050c277c11 */ /* 0x000fe200098f0c0d */
[----:B------:R-:W-:Y:S01]  /*54f0*/  IMAD.IADD R13, R64, 0x1, R11 ;  /* 0x00000001400d7824 */ /* 0x000fe200078e020b */
[----:B------:R-:W-:Y:S01]  /*5500*/  ISETP.GE.AND P3, PT, R100, 0x1, PT ;  /* 0x000000016400780c */ /* 0x000fe20003f66270 */
[----:B------:R0:W1:Y:S01]  /*5510*/  SHFL.IDX PT, R43, R38, RZ, 0x1c1f ;  /* 0x001c1fff262b7589 */ /* 0x00006200000e0000 */
[--C-:B------:R-:W-:Y:S02]  /*5520*/  IMAD R40, R11, 0x2, R24.reuse ;  /* 0x000000020b287824 */ /* 0x100fe400078e0218 */
[----:B------:R-:W-:Y:S01]  /*5530*/  IMAD R42, R13, 0x2, R24 ;  /* 0x000000020d2a7824 */ /* 0x000fe200078e0218 */
[----:B------:R0:W2:Y:S08]  /*5540*/  SHFL.IDX PT, R41, R39, RZ, 0x1c1f ;  /* 0x001c1fff27297589 */ /* 0x0000b000000e0000 */
[----:B0-----:R-:W-:Y:S05]  /*5550*/  @!P3 BRA `(.L_x_709) ;  /* 0x0000000000a4b947 */ /* 0x001fea0003800000 */
[----:B------:R-:W-:Y:S02]  /*5560*/  ISETP.NE.AND P5, PT, R82, RZ, PT ;  /* 0x000000ff5200720c */ /* 0x000fe40003fa5270 */
[----:B------:R-:W-:Y:S02]  /*5570*/  ISETP.NE.AND P4, PT, R83, RZ, PT ;  /* 0x000000ff5300720c */ /* 0x000fe40003f85270 */
[----:B------:R-:W-:-:S09]  /*5580*/  PRMT R11, R3, 0x8880, RZ ;  /* 0x00008880030b7816 */ /* 0x000fd200000000ff */
[----:B------:R-:W0:Y:S01]  /*5590*/  @P5 LDS.128 R12, [R40] ;  /* 0x00000000280c5984 */ /* 0x000e220000000c00 */
[----:B-1----:R-:W-:-:S04]  /*55a0*/  @P5 LEA R36, P3, R16, R43, 0x1 ;  /* 0x0000002b10245211 */ /* 0x002fc800078608ff */
[----:B--2---:R-:W-:Y:S02]  /*55b0*/  @P5 LEA.HI.X R37, R16, R41, R17, 0x1, P3 ;  /* 0x0000002910255211 */ /* 0x004fe400018f0c11 */
[----:B------:R-:W-:-:S04]  /*55c0*/  @P4 LEA R34, P3, R2, R43, 0x1 ;  /* 0x0000002b02224211 */ /* 0x000fc800078608ff */
[----:B------:R-:W-:Y:S02]  /*55d0*/  @P4 LEA.HI.X R35, R2, R41, R201, 0x1, P3 ;  /* 0x0000002902234211 */ /* 0x000fe400018f0cc9 */
[----:B------:R-:W-:-:S13]  /*55e0*/  ISETP.NE.AND P3, PT, R84, RZ, PT ;  /* 0x000000ff5400720c */ /* 0x000fda0003f65270 */
[----:B------:R-:W-:-:S04]  /*55f0*/  @P3 LEA R32, P6, R209, R43, 0x1 ;  /* 0x0000002bd1203211 */ /* 0x000fc800078c08ff */
[----:B------:R-:W-:Y:S01]  /*5600*/  @P3 LEA.HI.X R33, R209, R41, R222, 0x1, P6 ;  /* 0x00000029d1213211 */ /* 0x000fe200030f0cde */
[----:B0-----:R0:W-:Y:S01]  /*5610*/  @P5 ST.E.128 desc[UR40][R36.64], R12 ;  /* 0x0000000c24005985 */ /* 0x0011e2000c101d28 */
[----:B------:R-:W-:-:S03]  /*5620*/  ISETP.NE.AND P5, PT, R85, RZ, PT ;  /* 0x000000ff5500720c */ /* 0x000fc60003fa5270 */
[----:B------:R-:W1:Y:S10]  /*5630*/  @P4 LDS.128 R12, [R42] ;  /* 0x000000002a0c4984 */ /* 0x000e740000000c00 */
[----:B0-----:R-:W-:-:S04]  /*5640*/  @P5 LEA R36, P6, R208, R43, 0x1 ;  /* 0x0000002bd0245211 */ /* 0x001fc800078c08ff */
[----:B------:R-:W-:Y:S01]  /*5650*/  @P5 LEA.HI.X R37, R208, R41, R221, 0x1, P6 ;  /* 0x00000029d0255211 */ /* 0x000fe200030f0cdd */
[----:B-1----:R0:W-:Y:S01]  /*5660*/  @P4 ST.E.128 desc[UR40][R34.64], R12 ;  /* 0x0000000c22004985 */ /* 0x0021e2000c101d28 */
[----:B------:R-:W-:-:S03]  /*5670*/  ISETP.NE.AND P4, PT, R86, RZ, PT ;  /* 0x000000ff5600720c */ /* 0x000fc60003f85270 */
[----:B------:R-:W1:Y:S10]  /*5680*/  @P3 LDS.128 R12, [R40+0x3000] ;  /* 0x00300000280c3984 */ /* 0x000e740000000c00 */
        /* <DEDUP_REMOVED lines=13> */
[----:B------:R-:W-:-:S03]  /*5760*/  ISETP.GT.AND P4, PT, R11, -0x1, PT ;  /* 0xffffffff0b00780c */ /* 0x000fc60003f84270 */
[----:B------:R-:W1:Y:S10]  /*5770*/  @P3 LDS.128 R12, [R42+0x6000] ;  /* 0x006000002a0c3984 */ /* 0x000e740000000c00 */
[----:B0-----:R-:W-:-:S04]  /*5780*/  @!P4 LEA R34, P6, R210, R43, 0x1 ;  /* 0x0000002bd222c211 */ /* 0x001fc800078c08ff */
[----:B------:R-:W-:Y:S01]  /*5790*/  @!P4 LEA.HI.X R35, R210, R41, R217, 0x1, P6 ;  /* 0x00000029d223c211 */ /* 0x000fe200030f0cd9 */
[----:B-1----:R-:W-:Y:S04]  /*57a0*/  @P3 ST.E.128 desc[UR40][R32.64], R12 ;  /* 0x0000000c20003985 */ /* 0x002fe8000c101d28 */
[----:B------:R-:W0:Y:S04]  /*57b0*/  @P5 LDS.128 R12, [R40+0x9000] ;  /* 0x00900000280c5984 */ /* 0x000e280000000c00 */
[----:B0-----:R-:W-:Y:S04]  /*57c0*/  @P5 ST.E.128 desc[UR40][R36.64], R12 ;  /* 0x0000000c24005985 */ /* 0x001fe8000c101d28 */
[----:B------:R-:W0:Y:S04]  /*57d0*/  @!P4 LDS.128 R12, [R42+0x9000] ;  /* 0x009000002a0cc984 */ /* 0x000e280000000c00 */
[----:B0-----:R0:W-:Y:S02]  /*57e0*/  @!P4 ST.E.128 desc[UR40][R34.64], R12 ;  /* 0x0000000c2200c985 */ /* 0x0011e4000c101d28 */
.L_x_709:
[----:B------:R-:W-:Y:S05]  /*57f0*/  BSYNC B0 ;  /* 0x0000000000007941 */ /* 0x000fea0003800000 */
.L_x_708:
[----:B------:R-:W-:Y:S01]  /*5800*/  ISETP.GE.AND P3, PT, R100, 0x41, PT ;  /* 0x000000416400780c */ /* 0x000fe20003f66270 */
[----:B------:R-:W3:Y:S01]  /*5810*/  SHFL.IDX PT, R39, R39, 0x1, 0x1c1f ;  /* 0x003c1f0027277f89 */ /* 0x000ee200000e0000 */
[----:B------:R-:W-:Y:S03]  /*5820*/  BSSY B0, `(.L_x_710) ;  /* 0x000002c000007945 */ /* 0x000fe60003800000 */
[----:B------:R4:W0:Y:S08]  /*5830*/  SHFL.IDX PT, R11, R38, 0x1, 0x1c1f ;  /* 0x003c1f00260b7f89 */ /* 0x00083000000e0000 */
[----:B----4-:R-:W-:Y:S05]  /*5840*/  @!P3 BRA `(.L_x_711) ;  /* 0x0000000000a4b947 */ /* 0x010fea0003800000 */
[----:B------:R-:W-:Y:S02]  /*5850*/  ISETP.NE.AND P5, PT, R82, RZ, PT ;  /* 0x000000ff5200720c */ /* 0x000fe40003fa5270 */
[----:B------:R-:W-:Y:S02]  /*5860*/  ISETP.NE.AND P4, PT, R83, RZ, PT ;  /* 0x000000ff5300720c */ /* 0x000fe40003f85270 */
[----:B------:R-:W-:-:S09]  /*5870*/  PRMT R38, R3, 0x8880, RZ ;  /* 0x0000888003267816 */ /* 0x000fd200000000ff */
[----:B0-----:R-:W0:Y:S01]  /*5880*/  @P5 LDS.128 R12, [R40+0x2000] ;  /* 0x00200000280c5984 */ /* 0x001e220000000c00 */
[----:B------:R-:W-:-:S04]  /*5890*/  @P5 LEA R36, P3, R16, R11, 0x1 ;  /* 0x0000000b10245211 */ /* 0x000fc800078608ff */
[----:B---3--:R-:W-:Y:S02]  /*58a0*/  @P5 LEA.HI.X R37, R16, R39, R17, 0x1, P3 ;  /* 0x0000002710255211 */ /* 0x008fe400018f0c11 */
[----:B------:R-:W-:-:S04]  /*58b0*/  @P4 LEA R34, P3, R2, R11, 0x1 ;  /* 0x0000000b02224211 */ /* 0x000fc800078608ff */
[----:B------:R-:W-:Y:S02]  /*58c0*/  @P4 LEA.HI.X R35, R2, R39, R201, 0x1, P3 ;  /* 0x0000002702234211 */ /* 0x000fe400018f0cc9 */
[----:B------:R-:W-:-:S13]  /*58d0*/  ISETP.NE.AND P3, PT, R84, RZ, PT ;  /* 0x000000ff5400720c */ /* 0x000fda0003f65270 */
[----:B------:R-:W-:-:S04]  /*58e0*/  @P3 LEA R32, P6, R209, R11, 0x1 ;  /* 0x0000000bd1203211 */ /* 0x000fc800078c08ff */
[----:B------:R-:W-:Y:S01]  /*58f0*/  @P3 LEA.HI.X R33, R209, R39, R222, 0x1, P6 ;  /* 0x00000027d1213211 */ /* 0x000fe200030f0cde */
[----:B0-----:R0:W-:Y:S01]  /*5900*/  @P5 ST.E.128 desc[UR40][R36.64], R12 ;  /* 0x0000000c24005985 */ /* 0x0011e2000c101d28 */
[----:B------:R-:W-:-:S03]  /*5910*/  ISETP.NE.AND P5, PT, R85, RZ, PT ;  /* 0x000000ff5500720c */ /* 0x000fc60003fa5270 */
[----:B------:R-:W3:Y:S10]  /*5920*/  @P4 LDS.128 R12, [R42+0x2000] ;  /* 0x002000002a0c4984 */ /* 0x000ef40000000c00 */
[----:B0-----:R-:W-:-:S04]  /*5930*/  @P5 LEA R36, P6, R208, R11, 0x1 ;  /* 0x0000000bd0245211 */ /* 0x001fc800078c08ff */
[----:B------:R-:W-:Y:S01]  /*5940*/  @P5 LEA.HI.X R37, R208, R39, R221, 0x1, P6 ;  /* 0x00000027d0255211 */ /* 0x000fe200030f0cdd */
[----:B---3--:R0:W-:Y:S01]  /*5950*/  @P4 ST.E.128 desc[UR40][R34.64], R12 ;  /* 0x0000000c22004985 */ /* 0x0081e2000c101d28 */
        /* <DEDUP_REMOVED lines=15> */
[----:B------:R-:W-:-:S03]  /*5a50*/  ISETP.GT.AND P4, PT, R38, -0x1, PT ;  /* 0xffffffff2600780c */ /* 0x000fc60003f84270 */
[----:B------:R-:W3:Y:S10]  /*5a60*/  @P3 LDS.128 R12, [R42+0x8000] ;  /* 0x008000002a0c3984 */ /* 0x000ef40000000c00 */
[----:B0-----:R-:W-:-:S04]  /*5a70*/  @!P4 LEA R34, P6, R210, R11, 0x1 ;  /* 0x0000000bd222c211 */ /* 0x001fc800078c08ff */
[----:B------:R-:W-:Y:S01]  /*5a80*/  @!P4 LEA.HI.X R35, R210, R39, R217, 0x1, P6 ;  /* 0x00000027d223c211 */ /* 0x000fe200030f0cd9 */
[----:B---3--:R-:W-:Y:S04]  /*5a90*/  @P3 ST.E.128 desc[UR40][R32.64], R12 ;  /* 0x0000000c20003985 */ /* 0x008fe8000c101d28 */
[----:B------:R-:W0:Y:S04]  /*5aa0*/  @P5 LDS.128 R12, [R40+0xb000] ;  /* 0x00b00000280c5984 */ /* 0x000e280000000c00 */
[----:B0-----:R-:W-:Y:S04]  /*5ab0*/  @P5 ST.E.128 desc[UR40][R36.64], R12 ;  /* 0x0000000c24005985 */ /* 0x001fe8000c101d28 */
[----:B------:R-:W0:Y:S04]  /*5ac0*/  @!P4 LDS.128 R12, [R42+0xb000] ;  /* 0x00b000002a0cc984 */ /* 0x000e280000000c00 */
[----:B0-----:R4:W-:Y:S02]  /*5ad0*/  @!P4 ST.E.128 desc[UR40][R34.64], R12 ;  /* 0x0000000c2200c985 */ /* 0x0019e4000c101d28 */
.L_x_711:
[----:B------:R-:W-:Y:S05]  /*5ae0*/  BSYNC B0 ;  /* 0x0000000000007941 */ /* 0x000fea0003800000 */
.L_x_710:
[----:B------:R-:W-:Y:S01]  /*5af0*/  @!PT LDS RZ, [RZ] ;  /* 0x00000000fffff984 */ /* 0x000fe20000000800 */
[----:B------:R-:W-:Y:S01]  /*5b00*/  @!PT LDS RZ, [RZ] ;  /* 0x00000000fffff984 */ /* 0x000fe20000000800 */
[----:B------:R-:W-:Y:S01]  /*5b10*/  @!PT LDS RZ, [RZ] ;  /* 0x00000000fffff984 */ /* 0x000fe20000000800 */
[----:B------:R-:W-:Y:S01]  /*5b20*/  @!PT LDS RZ, [RZ] ;  /* 0x00000000fffff984 */ /* 0x000fe20000000800 */
[----:B------:R5:W-:Y:S06]  /*5b30*/  MEMBAR.ALL.CTA ;  /* 0x0000000000007992 */ /* 0x000bec0000008000 */
[----:B-----5:R-:W5:Y:S01]  /*5b40*/  FENCE.VIEW.ASYNC.S ;  /* 0x00000000000073c6 */ /* 0x020f620000000000 */
[----:B------:R-:W-:Y:S01]  /*5b50*/  @!P2 IADD3 R89, R89, 0x228c0, RZ ;  /* 0x000228c05959a810 */ /* 0x000fe20007ffe0ff */
[----:B------:R-:W-:Y:S01]  /*5b60*/  VIADD R18, R18, 0x1 ;  /* 0x0000000112127836 */ /* 0x000fe20000000000 */
[----:B-----5:R0:W-:Y:S01]  /*5b70*/  BAR.SYNC.DEFER_BLOCKING R62, 0x80 ;  /* 0x0002003e0000751d */ /* 0x0201e20000010000 */
[----:B------:R-:W-:-:S02]  /*5b80*/  ISETP.NE.AND P3, PT, R91, RZ, PT ;  /* 0x000000ff5b00720c */ /* 0x000fc40003f65270 */
[----:B------:R-:W-:-:S04]  /*5b90*/  @!P2 PRMT R89, RZ, 0x654, R89 ;  /* 0x00000654ff59a816 */ /* 0x000fc80000000059 */
[----:B------:R1:W-:Y:S01]  /*5ba0*/  @!P2 SYNCS.ARRIVE.TRANS64.RED.A1T0 RZ, [R89+URZ], RZ ;  /* 0x000000ff59ffa9a7 */ /* 0x0003e2000810043f */
[----:B------:R-:W-:-:S04]  /*5bb0*/  ISETP.NE.AND P2, PT, R18, 0x2, PT ;  /* 0x000000021200780c */ /* 0x000fc80003f45270 */
[----:B0---4-:R-:W-:Y:S02]  /*5bc0*/  SEL R12, RZ, 0x1, P2 ;  /* 0x00000001ff0c7807 */ /* 0x011fe40001000000 */
[----:B------:R-:W-:Y:S02]  /*5bd0*/  SEL R18, R18, RZ, P2 ;  /* 0x000000ff12127207 */ /* 0x000fe40001000000 */
[----:B------:R-:W-:Y:S01]  /*5be0*/  LOP3.LUT R203, R203, R12, RZ, 0x3c, !PT ;  /* 0x0000000ccbcb7212 */ /* 0x000fe200078e3cff */
[----:B-1----:R-:W-:Y:S06]  /*5bf0*/  @P3 BRA `(.L_x_712) ;  /* 0xffffffc400a03947 */ /* 0x002fec000383ffff */
[----:B------:R-:W0:Y:S01]  /*5c00*/  S2R R11, SR_TID.X ;  /* 0x00000000000b7919 */ /* 0x000e220000002100 */
[----:B------:R-:W-:Y:S02]  /*5c10*/  PLOP3.LUT P0, PT, PT, PT, PT, 0x8, 0x0 ;  /* 0x000000000000781c */ /* 0x000fe40003f0e170 */
[----:B0-----:R-:W-:-:S04]  /*5c20*/  SHF.R.U32.HI R11, RZ, 0x7, R11 ;  /* 0x00000007ff0b7819 */ /* 0x001fc8000001160b */
[----:B------:R-:W-:-:S13]  /*5c30*/  ISETP.NE.AND P3, PT, R11, 0x1, PT ;  /* 0x000000010b00780c */ /* 0x000fda0003f65270 */
[----:B------:R-:W-:Y:S06]  /*5c40*/  @!P3 BAR.ARV 0x9, 0x100 ;  /* 0x024400000000bb1d */ /* 0x000fec0000002000 */
.L_x_654:
[----:B------:R-:W-:Y:S02]  /*5c50*/  ISETP.GE.AND P2, PT, R176, 0x1, PT ;  /* 0x00000001b000780c */ /* 0x000fe40003f46270 */
[----:B------:R-:W-:Y:S02]  /*5c60*/  CS2R R32, SRZ ;  /* 0x0000000000207805 */ /* 0x000fe4000001ff00 */
[----:B------:R-:W-:Y:S02]  /*5c70*/  PLOP3.LUT P1, PT, PT, PT, PT, 0x80, 0x0 ;  /* 0x000000000000781c */ /* 0x000fe40003f2f070 */
[----:B------:R-:W-:Y:S01]  /*5c80*/  CS2R R36, SRZ ;  /* 0x0000000000247805 */ /* 0x000fe2000001ff00 */
[----:B------:R-:W-:Y:S01]  /*5c90*/  IMAD.MOV.U32 R0, RZ, RZ, RZ ;  /* 0x000000ffff007224 */ /* 0x000fe200078e00ff */
[----:B------:R-:W-:Y:S01]  /*5ca0*/  CS2R R148, SRZ ;  /* 0x0000000000947805 */ /* 0x000fe2000001ff00 */
[----:B------:R-:W-:Y:S01]  /*5cb0*/  IMAD.MOV.U32 R150, RZ, RZ, RZ ;  /* 0x000000ffff967224 */ /* 0x000fe200078e00ff */
        /* <DEDUP_REMOVED lines=9> */
[----:B------:R-:W-:Y:S01]  /*5d50*/  CS2R R152, SRZ ;  /* 0x0000000000987805 */ /* 0x000fe2000001ff00 */
[----:B------:R-:W-:Y:S01]  /*5d60*/  IMAD.MOV.U32 R174, RZ, RZ, RZ ;  /* 0x000000ffffae7224 */ /* 0x000fe200078e00ff */
        /* <DEDUP_REMOVED lines=23> */
[----:B---3--:R-:W-:Y:S02]  /*5ee0*/  CS2R R38, SRZ ;  /* 0x0000000000267805 */ /* 0x008fe4000001ff00 */
[----:B------:R-:W-:Y:S02]  /*5ef0*/  CS2R R94, SRZ ;  /* 0x00000000005e7805 */ /* 0x000fe4000001ff00 */
[----:B------:R-:W-:Y:S02]  /*5f00*/  CS2R R164, SRZ ;  /* 0x0000000000a47805 */ /* 0x000fe4000001ff00 */
[----:B------:R-:W-:-:S02]  /*5f10*/  CS2R R90, SRZ ;  /* 0x00000000005a7805 */ /* 0x000fc4000001ff00 */
[----:B------:R-:W-:Y:S02]  /*5f20*/  CS2R R30, SRZ ;  /* 0x00000000001e7805 */ /* 0x000fe4000001ff00 */
[----:B------:R-:W-:Y:S02]  /*5f30*/  CS2R R162, SRZ ;  /* 0x0000000000a27805 */ /* 0x000fe4000001ff00 */
[----:B------:R-:W-:Y:S02]  /*5f40*/  CS2R R82, SRZ ;  /* 0x0000000000527805 */ /* 0x000fe4000001ff00 */
[----:B------:R-:W-:Y:S02]  /*5f50*/  CS2R R78, SRZ ;  /* 0x00000000004e7805 */ /* 0x000fe4000001ff00 */
[----:B------:R-:W-:Y:S01]  /*5f60*/  CS2R R160, SRZ ;  /* 0x0000000000a07805 */ /* 0x000fe2000001ff00 */
[----:B------:R-:W-:Y:S01]  /*5f70*/  IMAD.MOV.U32 R20, RZ, RZ, RZ ;  /* 0x000000ffff147224 */ /* 0x000fe200078e00ff */
[----:B------:R-:W-:-:S02]  /*5f80*/  MOV R3, RZ ;  /* 0x000000ff00037202 */ /* 0x000fc40000000f00 */
        /* <DEDUP_REMOVED lines=12> */
[----:B------:R-:W-:-:S02]  /*6050*/  CS2R R8, SRZ ;  /* 0x0000000000087805 */ /* 0x000fc4000001ff00 */
[----:B--2---:R-:W-:Y:S02]  /*6060*/  CS2R R40, SRZ ;  /* 0x0000000000287805 */ /* 0x004fe4000001ff00 */
[----:B------:R-:W-:Y:S02]  /*6070*/  CS2R R6, SRZ ;  /* 0x0000000000067805 */ /* 0x000fe4000001ff00 */
[----:B------:R-:W-:Y:S02]  /*6080*/  CS2R R4, SRZ ;  /* 0x0000000000047805 */ /* 0x000fe4000001ff00 */
[----:B------:R-:W-:Y:S01]  /*6090*/  CS2R R28, SRZ ;  /* 0x00000000001c7805 */ /* 0x000fe2000001ff00 */
[----:B------:R-:W-:Y:S06]  /*60a0*/  @P0 BRA `(.L_x_713) ;  /* 0x00000000000c0947 */ /* 0x000fec0003800000 */
[----:B------:R-:W0:Y:S01]  /*60b0*/  FENCE.VIEW.ASYNC.G ;  /* 0x00000000000073c6 */ /* 0x000e220000000100 */
[----:B------:R-:W-:Y:S05]  /*60c0*/  WARPSYNC.ALL ;  /* 0x0000000000007948 */ /* 0x000fea0003800000 */
[----:B0-----:R-:W-:Y:S06]  /*60d0*/  BAR.ARV 0xc, 0x180 ;  /* 0x0306000000007b1d */ /* 0x001fec0000002000 */
.L_x_713:
[----:B------:R-:W-:Y:S01]  /*60e0*/  CS2R R24, SRZ ;  /* 0x0000000000187805 */ /* 0x000fe2000001ff00 */
[----:B------:R-:W-:Y:S06]  /*60f0*/  @!P2 BRA `(.L_x_714) ;  /* 0x00000078001ca947 */ /* 0x000fec0003800000 */
[----:B------:R-:W-:-:S03]  /*6100*/  UMOV UR4, 0xffffffff ;  /* 0xffffffff00047882 */ /* 0x000fc60000000000 */
[----:B------:R-:W-:Y:S05]  /*6110*/  BRA.DIV UR4, `(.L_x_715) ;  /* 0x0000011a04787947 */ /* 0x000fea000b800000 */
[----:B------:R-:W0:Y:S02]  /*6120*/  S2R R3, SR_TID.X ;  /* 0x0000000000037919 */ /* 0x000e240000002100 */
[----:B0-----:R-:W-:-:S05]  /*6130*/  VIADD R3, R3, 0xffffff80 ;  /* 0xffffff8003037836 */ /* 0x001fca0000000000 */
[----:B------:R-:W-:-:S04]  /*6140*/  SHF.R.S32.HI R0, RZ, 0x1f, R3 ;  /* 0x0000001fff007819 */ /* 0x000fc80000011403 */
[----:B------:R-:W-:-:S04]  /*6150*/  LEA.HI R0, R0, R3, RZ, 0x7 ;  /* 0x0000000300007211 */ /* 0x000fc800078f38ff */
[----:B------:R-:W-:-:S05]  /*6160*/  SHF.R.S32.HI R0, RZ, 0x7, R0 ;  /* 0x00000007ff007819 */ /* 0x000fca0000011400 */
[----:B------:R0:W1:Y:S02]  /*6170*/  SHFL.IDX PT, R14, R0, RZ, 0x1f ;  /* 0x00001fff000e7589 */ /* 0x00006400000e0000 */
.L_x_944:
[----:B01----:R-:W-:Y:S01]  /*6180*/  LEA.HI R0, R14, R14, RZ, 0x1 ;  /* 0x0000000e0e007211 */ /* 0x003fe200078f08ff */
[----:B------:R-:W-:Y:S01]  /*6190*/  VIADD R24, R19, 0x18400 ;  /* 0x0001840013187836 */ /* 0x000fe20000000000 */
[----:B------:R-:W-:Y:S02]  /*61a0*/  BSSY B6, `(.L_x_716) ;  /* 0x0000018000067945 */ /* 0x000fe40003800000 */
[----:B------:R-:W-:Y:S02]  /*61b0*/  LOP3.LUT R3, R0, 0x1e, RZ, 0xc0, !PT ;  /* 0x0000001e00037812 */ /* 0x000fe400078ec0ff */
[----:B------:R-:W-:-:S03]  /*61c0*/  LOP3.LUT P0, RZ, R24, 0x1bf, RZ, 0xc0, !PT ;  /* 0x000001bf18ff7812 */ /* 0x000fc6000780c0ff */
[----:B------:R-:W-:-:S04]  /*61d0*/  IMAD.IADD R3, R14, 0x1, -R3 ;  /* 0x000000010e037824 */ /* 0x000fc800078e0a03 */
[----:B------:R-:W-:-:S05]  /*61e0*/  IMAD R3, R3, 0x2000, R24 ;  /* 0x0000200003037824 */ /* 0x000fca00078e0218 */
[----:B------:R-:W-:-:S04]  /*61f0*/  SHF.R.U32.HI R3, RZ, 0x4, R3 ;  /* 0x00000004ff037819 */ /* 0x000fc80000011603 */
[----:B------:R-:W-:Y:S01]  /*6200*/  LOP3.LUT R29, R3, 0x3fff, RZ, 0xc0, !PT ;  /* 0x00003fff031d7812 */ /* 0x000fe200078ec0ff */
[----:B------:R-:W-:Y:S06]  /*6210*/  @!P0 BRA `(.L_x_717) ;  /* 0x0000000000408947 */ /* 0x000fec0003800000 */
[----:B------:R-:W-:Y:S01]  /*6220*/  MOV R0, 0x0 ;  /* 0x0000000000007802 */ /* 0x000fe20000000f00 */
[----:B------:R-:W-:Y:S01]  /*6230*/  ULDC.64 UR4, c[0x4][0x98] ;  /* 0x0100260000047ab9 */ /* 0x000fe20000000a00 */
[----:B------:R-:W-:Y:S01]  /*6240*/  ULDC.64 UR6, c[0x4][0xa0] ;  /* 0x0100280000067ab9 */ /* 0x000fe20000000a00 */
[----:B------:R-:W-:Y:S01]  /*6250*/  MOV R4, UR4 ;  /* 0x0000000400047c02 */ /* 0x000fe20008000f00 */
        /* <DEDUP_REMOVED lines=12> */
.L_x_717:
[----:B------:R-:W-:Y:S05]  /*6320*/  BSYNC B6 ;  /* 0x0000000000067941 */ /* 0x000fea0003800000 */
.L_x_716:
[----:B------:R-:W-:Y:S02]  /*6330*/  ULDC UR4, c[0x0][0x3f4] ;  /* 0x0000fd0000047ab9 */ /* 0x000fe40000000800 */
[----:B------:R-:W-:-:S13]  /*6340*/  ISETP.LT.AND P0, PT, RZ, UR4, PT ;  /* 0x00000004ff007c0c */ /* 0x000fda000bf01270 */
[----:B------:R-:W-:Y:S05]  /*6350*/  @P0 BRA `(.L_x_718) ;  /* 0x0000000000400947 */ /* 0x000fea0003800000 */
[----:B------:R-:W2:Y:S02]  /*6360*/  LDL R20, [R1+0x30] ;  /* 0x0000300001147983 */ /* 0x000ea40000100800 */
[----:B--2---:R-:W-:-:S04]  /*6370*/  LEA.HI R0, R20, R20, RZ, 0x1 ;  /* 0x0000001414007211 */ /* 0x004fc800078f08ff */
[----:B------:R-:W-:-:S05]  /*6380*/  LOP3.LUT R0, R0, 0xfffffffe, RZ, 0xc0, !PT ;  /* 0xfffffffe00007812 */ /* 0x000fca00078ec0ff */
[----:B------:R-:W-:-:S05]  /*6390*/  IMAD.IADD R0, R20, 0x1, -R0 ;  /* 0x0000000114007824 */ /* 0x000fca00078e0a00 */
[----:B------:R-:W-:-:S04]  /*63a0*/  SHF.L.U32 R0, R0, 0x1f, RZ ;  /* 0x0000001f00007819 */ /* 0x000fc800000006ff */
[----:B------:R0:W1:Y:S03]  /*63b0*/  SYNCS.PHASECHK.TRANS64.TRYWAIT P0, [R19+URZ+0x22800], R0 ;  /* 0x02280000130075a7 */ /* 0x000066000800017f */
[----:B-1----:R-:W-:Y:S05]  /*63c0*/  @!P0 NANOSLEEP.SYNCS 0x989680 ;  /* 0x009896800000895d */ /* 0x002fea0003900000 */
[----:B------:R-:W1:Y:S01]  /*63d0*/  @!P0 SYNCS.PHASECHK.TRANS64 P0, [R19+URZ+0x22800], R0 ;  /* 0x02280000130085a7 */ /* 0x000e62000800007f */
[----:B------:R-:W-:Y:S04]  /*63e0*/  BSSY B0, `(.L_x_719) ;  /* 0x0000006000007945 */ /* 0x000fe80003800000 */
[----:B-1----:R-:W-:Y:S05]  /*63f0*/  @P0 BRA `(.L_x_720) ;  /* 0x0000000000100947 */ /* 0x002fea0003800000 */
.L_x_721:
[----:B-1----:R1:W2:Y:S02]  /*6400*/  SYNCS.PHASECHK.TRANS64.TRYWAIT P0, [R19+URZ+0x22800], R0 ;  /* 0x02280000130075a7 */ /* 0x0022a4000800017f */
[----:B--2---:R-:W-:Y:S05]  /*6410*/  @!P0 NANOSLEEP.SYNCS 0x989680 ;  /* 0x009896800000895d */ /* 0x004fea0003900000 */
[----:B------:R-:W2:Y:S02]  /*6420*/  @!P0 SYNCS.PHASECHK.TRANS64 P0, [R19+URZ+0x22800], R0 ;  /* 0x02280000130085a7 */ /* 0x000ea4000800007f */
[----:B--2---:R-:W-:Y:S05]  /*6430*/  @!P0 BRA `(.L_x_721) ;  /* 0xfffffffc00f08947 */ /* 0x004fea000383ffff */
.L_x_720:
[----:B------:R-:W-:Y:S05]  /*6440*/  BSYNC B0 ;  /* 0x0000000000007941 */ /* 0x000fea0003800000 */
.L_x_719:
[----:B------:R-:W-:Y:S05]  /*6450*/  BRA `(.L_x_722) ;  /* 0x0000002000cc7947 */ /* 0x000fea0003800000 */
.L_x_718:
[----:B-----5:R-:W-:Y:S01]  /*6460*/  SHF.R.S32.HI R0, RZ, 0x1f, R26 ;  /* 0x0000001fff007819 */ /* 0x020fe2000001141a */
[----:B------:R-:W-:Y:S01]  /*6470*/  ULDC.64 UR4, c[0x0][0x3f8] ;  /* 0x0000fe0000047ab9 */ /* 0x000fe20000000a00 */
[----:B------:R-:W-:Y:S01]  /*6480*/  ULDC.64 UR6, c[0x0][0x408] ;  /* 0x0001020000067ab9 */ /* 0x000fe20000000a00 */
[----:B------:R-:W-:Y:S01]  /*6490*/  LOP3.LUT P0, RZ, R24, 0x3ff, RZ, 0xc0, !PT ;  /* 0x000003ff18ff7812 */ /* 0x000fe2000780c0ff */
[----:B------:R-:W-:Y:S01]  /*64a0*/  IMAD.WIDE.U32 R4, R26, UR4, RZ ;  /* 0x000000041a047c25 */ /* 0x000fe2000f8e00ff */
[----:B------:R-:W-:Y:S03]  /*64b0*/  BSSY B6, `(.L_x_723) ;  /* 0x000001f000067945 */ /* 0x000fe60003800000 */
[C---:B------:R-:W-:Y:S02]  /*64c0*/  IMAD R3, R0.reuse, UR4, RZ ;  /* 0x0000000400037c24 */ /* 0x040fe4000f8e02ff */
[----:B------:R-:W-:-:S02]  /*64d0*/  IMAD R9, R0, UR6, RZ ;  /* 0x0000000600097c24 */ /* 0x000fc4000f8e02ff */
[C---:B------:R-:W-:Y:S01]  /*64e0*/  IMAD R3, R26.reuse, UR5, R3 ;  /* 0x000000051a037c24 */ /* 0x040fe2000f8e0203 */
[----:B------:R-:W-:Y:S01]  /*64f0*/  ULDC.64 UR4, c[0x0][0x3e8] ;  /* 0x0000fa0000047ab9 */ /* 0x000fe20000000a00 */
[----:B------:R-:W-:Y:S01]  /*6500*/  IMAD.WIDE.U32 R6, R26, UR6, RZ ;  /* 0x000000061a067c25 */ /* 0x000fe2000f8e00ff */
[----:B------:R-:W-:-:S03]  /*6510*/  LEA R24, P1, R4, UR4, 0x1 ;  /* 0x0000000404187c11 */ /* 0x000fc6000f8208ff */
[----:B------:R-:W-:Y:S01]  /*6520*/  IMAD R9, R26, UR7, R9 ;  /* 0x000000071a097c24 */ /* 0x000fe2000f8e0209 */
[----:B------:R-:W-:Y:S01]  /*6530*/  ULDC.64 UR6, c[0x0][0x400] ;  /* 0x0001000000067ab9 */ /* 0x000fe20000000a00 */
[----:B------:R-:W-:Y:S01]  /*6540*/  IMAD.IADD R25, R3, 0x1, R5 ;  /* 0x0000000103197824 */ /* 0x000fe200078e0205 */
[----:B------:R-:W-:Y:S01]  /*6550*/  LEA R26, P2, R6, UR6, 0x1 ;  /* 0x00000006061a7c11 */ /* 0x000fe2000f8408ff */
[----:B------:R-:W-:-:S03]  /*6560*/  IMAD.IADD R3, R9, 0x1, R7 ;  /* 0x0000000109037824 */ /* 0x000fc600078e0207 */
[----:B------:R-:W-:Y:S02]  /*6570*/  LEA.HI.X R25, R4, UR5, R25, 0x1, P1 ;  /* 0x0000000504197c11 */ /* 0x000fe400088f0c19 */
[----:B------:R-:W-:Y:S01]  /*6580*/  LEA.HI.X R28, R6, UR7, R3, 0x1, P2 ;  /* 0x00000007061c7c11 */ /* 0x000fe200090f0c03 */
        /* <DEDUP_REMOVED lines=17> */
.L_x_724:
[----:B------:R-:W-:Y:S05]  /*66a0*/  BSYNC B6 ;  /* 0x0000000000067941 */ /* 0x000fea0003800000 */
.L_x_723:
[----:B------:R-:W-:Y:S01]  /*66b0*/  ULDC.U8 UR4, c[0x0][0x410] ;  /* 0x0001040000047ab9 */ /* 0x000fe20000000000 */
[----:B------:R-:W-:Y:S01]  /*66c0*/  BSSY B0, `(.L_x_725) ;  /* 0x0000204000007945 */ /* 0x000fe20003800000 */
[----:B------:R-:W-:Y:S01]  /*66d0*/  ISETP.NE.AND P0, PT, RZ, UR4, PT ;  /* 0x00000004ff007c0c */ /* 0x000fe2000bf05270 */
[----:B------:R-:W-:-:S12]  /*66e0*/  IMAD R4, R73, 0x80, R200 ;  /* 0x0000008049047824 */ /* 0x000fd800078e02c8 */
[----:B------:R-:W-:Y:S05]  /*66f0*/  @!P0 BRA `(.L_x_726) ;  /* 0x0000001000208947 */ /* 0x000fea0003800000 */
[----:B------:R-:W-:-:S03]  /*6700*/  UMOV UR4, 0xffffffff ;  /* 0xffffffff00047882 */ /* 0x000fc60000000000 */
[----:B------:R-:W-:Y:S05]  /*6710*/  BRA.DIV UR4, `(.L_x_727) ;  /* 0x0000011604347947 */ /* 0x000fea000b800000 */
[----:B------:R0:W1:Y:S04]  /*6720*/  SHFL.IDX PT, R3, R25, RZ, 0x1c1f ;  /* 0x001c1fff19037589 */ /* 0x00006800000e0000 */
[----:B------:R0:W2:Y:S04]  /*6730*/  SHFL.IDX PT, R0, R24, RZ, 0x1c1f ;  /* 0x001c1fff18007589 */ /* 0x0000a800000e0000 */
[----:B------:R0:W3:Y:S04]  /*6740*/  SHFL.IDX PT, R5, R28, RZ, 0x1c1f ;  /* 0x001c1fff1c057589 */ /* 0x0000e800000e0000 */
[----:B------:R0:W4:Y:S02]  /*6750*/  SHFL.IDX PT, R14, R26, RZ, 0x1c1f ;  /* 0x001c1fff1a0e7589 */ /* 0x00012400000e0000 */
.L_x_950:
[----:B------:R-:W5:Y:S01]  /*6760*/  LDL R30, [R1+0x38] ;  /* 0x00003800011e7983 */ /* 0x000f620000100800 */
[----:B------:R-:W-:-:S03]  /*6770*/  ULDC UR4, c[0x0][0x448] ;  /* 0x0001120000047ab9 */ /* 0x000fc60000000800 */
[----:B------:R-:W2:Y:S01]  /*6780*/  LDL R12, [R1+0x30] ;  /* 0x00003000010c7983 */ /* 0x000ea20000100800 */
[----:B0-----:R-:W-:-:S05]  /*6790*/  IMAD R26, R27, UR4, RZ ;  /* 0x000000041b1a7c24 */ /* 0x001fca000f8e02ff */
[----:B------:R-:W-:Y:S01]  /*67a0*/  ISETP.GE.AND P0, PT, R4, R26, PT ;  /* 0x0000001a0400720c */ /* 0x000fe20003f06270 */
[----:B------:R-:W-:Y:S01]  /*67b0*/  BSSY B1, `(.L_x_728) ;  /* 0x0000025000017945 */ /* 0x000fe20003800000 */
[----:B------:R-:W-:Y:S01]  /*67c0*/  IMAD R26, R73, -0x80, R26 ;  /* 0xffffff80491a7824 */ /* 0x000fe200078e021a */
[----:B------:R-:W-:Y:S01]  /*67d0*/  CS2R R10, SRZ ;  /* 0x00000000000a7805 */ /* 0x000fe2000001ff00 */
[----:B-----5:R-:W-:-:S05]  /*67e0*/  IMAD.SHL.U32 R6, R30, 0x40, RZ ;  /* 0x000000401e067824 */ /* 0x020fca00078e00ff */
[----:B------:R-:W-:Y:S02]  /*67f0*/  LOP3.LUT R7, R6, 0x1c0, RZ, 0xc0, !PT ;  /* 0x000001c006077812 */ /* 0x000fe400078ec0ff */
[----:B--2---:R-:W-:Y:S02]  /*6800*/  LEA.HI R6, R12, R12, RZ, 0x1 ;  /* 0x0000000c0c067211 */ /* 0x004fe400078f08ff */
[----:B------:R-:W-:Y:S02]  /*6810*/  LOP3.LUT R8, R7, 0x18, R16, 0xf8, !PT ;  /* 0x0000001807087812 */ /* 0x000fe400078ef810 */
[----:B------:R-:W-:Y:S02]  /*6820*/  LOP3.LUT R4, R6, 0xfffffffe, RZ, 0xc0, !PT ;  /* 0xfffffffe06047812 */ /* 0x000fe400078ec0ff */
[----:B------:R-:W-:-:S03]  /*6830*/  SHF.R.U32.HI R7, RZ, 0x3, R7 ;  /* 0x00000003ff077819 */ /* 0x000fc60000011607 */
[----:B------:R-:W-:Y:S01]  /*6840*/  IMAD.IADD R27, R12, 0x1, -R4 ;  /* 0x000000010c1b7824 */ /* 0x000fe200078e0a04 */
[----:B------:R-:W-:Y:S02]  /*6850*/  LOP3.LUT R28, R8, R7, RZ, 0x3c, !PT ;  /* 0x00000007081c7212 */ /* 0x000fe400078e3cff */
[----:B------:R-:W-:Y:S02]  /*6860*/  CS2R R6, SRZ ;  /* 0x0000000000067805 */ /* 0x000fe4000001ff00 */
[----:B------:R-:W-:Y:S02]  /*6870*/  CS2R R8, SRZ ;  /* 0x0000000000087805 */ /* 0x000fe4000001ff00 */
[----:B------:R-:W-:Y:S01]  /*6880*/  CS2R R12, SRZ ;  /* 0x00000000000c7805 */ /* 0x000fe2000001ff00 */
[----:B------:R-:W-:Y:S06]  /*6890*/  @P0 BRA `(.L_x_729) ;  /* 0x0000000000580947 */ /* 0x000fec0003800000 */
[----:B------:R-:W2:Y:S01]  /*68a0*/  LDL R32, [R1+0x48] ;  /* 0x0000480001207983 */ /* 0x000ea20000100800 */
[----:B------:R-:W-:-:S03]  /*68b0*/  ULDC UR4, c[0x0][0x3f4] ;  /* 0x0000fd0000047ab9 */ /* 0x000fc60000000800 */
[----:B------:R-:W4:Y:S01]  /*68c0*/  LDL R31, [R1+0x44] ;  /* 0x00004400011f7983 */ /* 0x000f220000100800 */
[----:B------:R-:W-:Y:S01]  /*68d0*/  ISETP.GE.AND P3, PT, R204, UR4, PT ;  /* 0x00000004cc007c0c */ /* 0x000fe2000bf66270 */
[----:B-1----:R-:W-:Y:S01]  /*68e0*/  IMAD.MOV.U32 R7, RZ, RZ, R3 ;  /* 0x000000ffff077224 */ /* 0x002fe200078e0003 */
[----:B------:R-:W-:Y:S01]  /*68f0*/  ISETP.GE.AND P2, PT, R22, UR4, PT ;  /* 0x0000000416007c0c */ /* 0x000fe2000bf46270 */
[----:B---3--:R-:W-:Y:S01]  /*6900*/  IMAD.MOV.U32 R15, RZ, RZ, R5 ;  /* 0x000000ffff0f7224 */ /* 0x008fe200078e0005 */
[----:B------:R-:W-:Y:S02]  /*6910*/  MOV R6, R0 ;  /* 0x0000000000067202 */ /* 0x000fe40000000f00 */
[----:B------:R-:W-:Y:S02]  /*6920*/  CS2R R10, SRZ ;  /* 0x00000000000a7805 */ /* 0x000fe4000001ff00 */
[----:B------:R-:W-:Y:S02]  /*6930*/  CS2R R12, SRZ ;  /* 0x00000000000c7805 */ /* 0x000fe4000001ff00 */
[----:B------:R-:W-:-:S05]  /*6940*/  CS2R R8, SRZ ;  /* 0x0000000000087805 */ /* 0x000fca000001ff00 */
[----:B------:R-:W-:Y:S01]  /*6950*/  @!P2 IMAD.WIDE R20, R22, 0x2, R6 ;  /* 0x000000021614a825 */ /* 0x000fe200078e0206 */
[----:B------:R-:W-:-:S04]  /*6960*/  CS2R R6, SRZ ;  /* 0x0000000000067805 */ /* 0x000fc8000001ff00 */
[----:B------:R0:W5:Y:S01]  /*6970*/  @!P2 LD.E.64 R10, desc[UR40][R20.64] ;  /* 0x00000028140aa980 */ /* 0x000162000c101b00 */
[-C--:B--2---:R-:W-:Y:S02]  /*6980*/  @!P3 IADD3 R24, P0, R0, R32.reuse, RZ ;  /* 0x000000200018b210 */ /* 0x084fe40007f1e0ff */
[----:B----4-:R-:W-:Y:S01]  /*6990*/  @!P3 IADD3 R4, P1, R14, R32, RZ ;  /* 0x000000200e04b210 */ /* 0x010fe20007f3e0ff */
[----:B------:R-:W-:-:S04]  /*69a0*/  @!P2 IMAD.WIDE R14, R22, 0x2, R14 ;  /* 0x00000002160ea825 */ /* 0x000fc800078e020e */
[--C-:B------:R-:W-:Y:S01]  /*69b0*/  @!P3 IMAD.X R25, R3, 0x1, R31.reuse, P0 ;  /* 0x000000010319b824 */ /* 0x100fe200000e061f */
[----:B------:R0:W5:Y:S01]  /*69c0*/  @!P2 LD.E.64 R6, desc[UR40][R14.64] ;  /* 0x000000280e06a980 */ /* 0x000162000c101b00 */
[----:B------:R-:W-:-:S03]  /*69d0*/  @!P3 IMAD.X R5, R5, 0x1, R31, P1 ;  /* 0x000000010505b824 */ /* 0x000fc600008e061f */
[----:B------:R0:W5:Y:S04]  /*69e0*/  @!P3 LD.E.64 R12, desc[UR40][R24.64] ;  /* 0x00000028180cb980 */ /* 0x000168000c101b00 */
[----:B------:R0:W5:Y:S02]  /*69f0*/  @!P3 LD.E.64 R8, desc[UR40][R4.64] ;  /* 0x000000280408b980 */ /* 0x000164000c101b00 */
.L_x_729:
[----:B------:R-:W-:Y:S05]  /*6a00*/  BSYNC B1 ;  /* 0x0000000000017941 */ /* 0x000fea0003800000 */
.L_x_728:
[----:B-1----:R-:W1:Y:S01]  /*6a10*/  S2R R3, SR_TID.X ;  /* 0x0000000000037919 */ /* 0x002e620000002100 */
[----:B0---4-:R-:W-:Y:S01]  /*6a20*/  SHF.L.U32 R14, R27, 0x1f, RZ ;  /* 0x0000001f1b0e7819 */ /* 0x011fe200000006ff */
[----:B-----5:R-:W-:Y:S01]  /*6a30*/  IMAD.MOV.U32 R15, RZ, RZ, R11 ;  /* 0x000000ffff0f7224 */ /* 0x020fe200078e000b */
[----:B------:R-:W-:Y:S01]  /*6a40*/  LOP3.LUT P1, RZ, R30, 0x4, RZ, 0xc0, !PT ;  /* 0x000000041eff7812 */ /* 0x000fe2000782c0ff */
[----:B------:R-:W-:Y:S01]  /*6a50*/  IMAD.MOV.U32 R32, RZ, RZ, R12 ;  /* 0x000000ffff207224 */ /* 0x000fe200078e000c */
[----:B------:R-:W0:Y:S01]  /*6a60*/  SYNCS.PHASECHK.TRANS64.TRYWAIT P0, [R19+URZ+0x22800], R14 ;  /* 0x0228000e130075a7 */ /* 0x000e22000800017f */
[----:B------:R-:W-:Y:S01]  /*6a70*/  MOV R31, R10 ;  /* 0x0000000a001f7202 */ /* 0x000fe20000000f00 */
[----:B---3--:R-:W-:Y:S01]  /*6a80*/  IMAD.MOV.U32 R5, RZ, RZ, R7 ;  /* 0x000000ffff057224 */ /* 0x008fe200078e0007 */
[----:B------:R-:W-:Y:S01]  /*6a90*/  SHF.R.U64 R33, R10, 0x10, R11 ;  /* 0x000000100a217819 */ /* 0x000fe2000000120b */
[----:B------:R-:W-:Y:S01]  /*6aa0*/  IMAD.MOV.U32 R10, RZ, RZ, R13 ;  /* 0x000000ffff0a7224 */ /* 0x000fe200078e000d */
[----:B------:R-:W-:Y:S01]  /*6ab0*/  SHF.R.U64 R35, R6, 0x10, R7 ;  /* 0x0000001006237819 */ /* 0x000fe20000001207 */
[----:B------:R-:W-:Y:S01]  /*6ac0*/  IMAD.MOV.U32 R30, RZ, RZ, R8 ;  /* 0x000000ffff1e7224 */ /* 0x000fe200078e0008 */
[----:B------:R-:W-:Y:S01]  /*6ad0*/  SHF.R.U64 R34, R12, 0x10, R13 ;  /* 0x000000100c227819 */ /* 0x000fe2000000120d */
[----:B------:R-:W-:Y:S01]  /*6ae0*/  BSSY B1, `(.L_x_730) ;  /* 0x000001b000017945 */ /* 0x000fe20003800000 */
[----:B------:R-:W-:-:S02]  /*6af0*/  SHF.R.U32.HI R11, RZ, 0x10, R11 ;  /* 0x00000010ff0b7819 */ /* 0x000fc4000001160b */
[----:B------:R-:W-:Y:S02]  /*6b00*/  SHF.R.U32.HI R12, RZ, 0x10, R13 ;  /* 0x00000010ff0c7819 */ /* 0x000fe4000001160d */
[----:B------:R-:W-:Y:S02]  /*6b10*/  SHF.R.U32.HI R7, RZ, 0x10, R7 ;  /* 0x00000010ff077819 */ /* 0x000fe40000011607 */
[----:B------:R-:W-:Y:S02]  /*6b20*/  VIMNMX R27, R26, 0x80, PT ;  /* 0x000000801a1b7848 */ /* 0x000fe40003fe0100 */
[--C-:B------:R-:W-:Y:S02]  /*6b30*/  SHF.R.U64 R36, R8, 0x10, R9.reuse ;  /* 0x0000001008247819 */ /* 0x100fe40000001209 */
[----:B------:R-:W-:Y:S02]  /*6b40*/  SHF.R.U32.HI R8, RZ, 0x10, R9 ;  /* 0x00000010ff087819 */ /* 0x000fe40000011609 */
[----:B------:R-:W-:-:S02]  /*6b50*/  PRMT R31, R31, 0x5410, R15 ;  /* 0x000054101f1f7816 */ /* 0x000fc4000000000f */
[----:B------:R-:W-:Y:S02]  /*6b60*/  PRMT R33, R33, 0x5410, R11 ;  /* 0x0000541021217816 */ /* 0x000fe4000000000b */
[----:B------:R-:W-:Y:S01]  /*6b70*/  PRMT R32, R32, 0x5410, R10 ;  /* 0x0000541020207816 */ /* 0x000fe2000000000a */
[----:B-1----:R-:W-:Y:S01]  /*6b80*/  VIADD R3, R3, 0xffffff80 ;  /* 0xffffff8003037836 */ /* 0x002fe20000000000 */
[----:B------:R-:W-:Y:S02]  /*6b90*/  PRMT R34, R34, 0x5410, R12 ;  /* 0x0000541022227816 */ /* 0x000fe4000000000c */
[----:B------:R-:W-:Y:S02]  /*6ba0*/  PRMT R35, R35, 0x5410, R7 ;  /* 0x0000541023237816 */ /* 0x000fe40000000007 */
[----:B------:R-:W-:-:S04]  /*6bb0*/  SHF.R.S32.HI R0, RZ, 0x1f, R3 ;  /* 0x0000001fff007819 */ /* 0x000fc80000011403 */
[----:B------:R-:W-:-:S04]  /*6bc0*/  LEA.HI R0, R0, R3, RZ, 0x5 ;  /* 0x0000000300007211 */ /* 0x000fc800078f28ff */
[----:B------:R-:W-:-:S05]  /*6bd0*/  SHF.R.S32.HI R0, RZ, 0x5, R0 ;  /* 0x00000005ff007819 */ /* 0x000fca0000011400 */
[----:B------:R-:W-:-:S04]  /*6be0*/  IMAD R28, R0, 0x200, R28 ;  /* 0x00000200001c7824 */ /* 0x000fc800078e021c */
[----:B------:R-:W-:Y:S01]  /*6bf0*/  IMAD R3, R28, 0x2, R19 ;  /* 0x000000021c037824 */ /* 0x000fe200078e0213 */
[----:B------:R-:W-:Y:S01]  /*6c00*/  MOV R28, R6 ;  /* 0x00000006001c7202 */ /* 0x000fe20000000f00 */
[----:B------:R-:W-:Y:S02]  /*6c10*/  IMAD.MOV.U32 R6, RZ, RZ, R9 ;  /* 0x000000ffff067224 */ /* 0x000fe400078e0009 */
[C---:B------:R-:W-:Y:S01]  /*6c20*/  VIADD R4, R3.reuse, 0x18400 ;  /* 0x0001840003047836 */ /* 0x040fe20000000000 */
[----:B------:R-:W-:Y:S01]  /*6c30*/  PRMT R28, R28, 0x5410, R5 ;  /* 0x000054101c1c7816 */ /* 0x000fe20000000005 */
[----:B------:R-:W-:Y:S01]  /*6c40*/  VIADD R0, R3, 0x18440 ;  /* 0x0001844003007836 */ /* 0x000fe20000000000 */
[----:B------:R-:W-:Y:S02]  /*6c50*/  PRMT R30, R30, 0x5410, R6 ;  /* 0x000054101e1e7816 */ /* 0x000fe40000000006 */
[----:B------:R-:W-:Y:S02]  /*6c60*/  @P1 IADD3 R0, R4, -0x40, RZ ;  /* 0xffffffc004001810 */ /* 0x000fe40007ffe0ff */
[----:B------:R-:W-:Y:S01]  /*6c70*/  ISETP.GE.AND P1, PT, R200, R27, PT ;  /* 0x0000001bc800720c */ /* 0x000fe20003f26270 */
[----:B0-----:R-:W-:-:S12]  /*6c80*/  @!P0 BRA `(.L_x_731) ;  /* 0x0000011000488947 */ /* 0x001fd80003800000 */
.L_x_951:
[----:B------:R-:W-:Y:S05]  /*6c90*/  BSYNC B1 ;  /* 0x0000000000017941 */ /* 0x000fea0003800000 */
.L_x_730:
[----:B------:R-:W-:Y:S01]  /*6ca0*/  BSSY B1, `(.L_x_732) ;  /* 0x0000056000017945 */ /* 0x000fe20003800000 */
[----:B------:R-:W-:-:S03]  /*6cb0*/  PRMT R36, R36, 0x5410, R8 ;  /* 0x0000541024247816 */ /* 0x000fc60000000008 */
[----:B------:R-:W-:Y:S05]  /*6cc0*/  @P1 BRA `(.L_x_733) ;  /* 0x00000004004c1947 */ /* 0x000fea0003800000 */
[----:B------:R-:W1:Y:S01]  /*6cd0*/  LDC R5, c[0x0][0x3f4] ;  /* 0x0000fd00ff057b82 */ /* 0x000e620000000800 */
[----:B------:R-:W-:Y:S01]  /*6ce0*/  BSSY B2, `(.L_x_734) ;  /* 0x000002a000027945 */ /* 0x000fe20003800000 */
[-C--:B-1----:R-:W-:Y:S02]  /*6cf0*/  ISETP.GE.AND P0, PT, R22, R5.reuse, PT ;  /* 0x000000051600720c */ /* 0x082fe40003f06270 */
[----:B------:R-:W-:-:S11]  /*6d00*/  ISETP.GE.AND P1, PT, R204, R5, PT ;  /* 0x00000005cc00720c */ /* 0x000fd60003f26270 */
[----:B------:R-:W-:Y:S05]  /*6d10*/  @P0 BRA `(.L_x_735) ;  /* 0x0000000000980947 */ /* 0x000fea0003800000 */
[----:B------:R-:W1:Y:S01]  /*6d20*/  LDS.128 R4, [R3+0x18400] ;  /* 0x0184000003047984 */ /* 0x000e620000000c00 */
[----:B------:R-:W-:Y:S02]  /*6d30*/  HADD2.F32 R15, -RZ, R28.H0_H0 ;  /* 0x2000001cff0f7230 */ /* 0x000fe40000004100 */
[----:B------:R-:W-:Y:S02]  /*6d40*/  HADD2.F32 R13, -RZ, R31.H0_H0 ;  /* 0x2000001fff0d7230 */ /* 0x000fe40000004100 */
[----:B------:R-:W-:Y:S02]  /*6d50*/  HADD2.F32 R12, -RZ, R33.H0_H0 ;  /* 0x20000021ff0c7230 */ /* 0x000fe40000004100 */
[----:B0-----:R-:W-:Y:S02]  /*6d60*/  HADD2.F32 R14, -RZ, R35.H0_H0 ;  /* 0x20000023ff0e7230 */ /* 0x001fe40000004100 */
[--C-:B-1----:R-:W-:Y:S02]  /*6d70*/  HADD2.F32 R8, -RZ, R4.reuse.H0_H0 ;  /* 0x20000004ff087230 */ /* 0x102fe40000004100 */
[----:B------:R-:W-:-:S02]  /*6d80*/  HADD2.F32 R4, -RZ, R4.H1_H1 ;  /* 0x30000004ff047230 */ /* 0x000fc40000004100 */
[--C-:B------:R-:W-:Y:S02]  /*6d90*/  HADD2.F32 R9, -RZ, R5.reuse.H0_H0 ;  /* 0x20000005ff097230 */ /* 0x100fe40000004100 */
[----:B------:R-:W-:Y:S02]  /*6da0*/  HADD2.F32 R5, -RZ, R5.H1_H1 ;  /* 0x30000005ff057230 */ /* 0x000fe40000004100 */
[C---:B------:R-:W-:Y:S01]  /*6db0*/  FMUL.FTZ R21, R4.reuse, R15 ;  /* 0x0000000f04157220 */ /* 0x040fe20000410000 */
[-C--:B------:R-:W-:Y:S01]  /*6dc0*/  FMUL.FTZ R4, R4, R13.reuse ;  /* 0x0000000d04047220 */ /* 0x080fe20000410000 */
[--C-:B------:R-:W-:Y:S02]  /*6dd0*/  HADD2.F32 R10, -RZ, R6.reuse.H0_H0 ;  /* 0x20000006ff0a7230 */ /* 0x100fe40000004100 */
[----:B------:R-:W-:Y:S02]  /*6de0*/  HADD2.F32 R11, -RZ, R7.H0_H0 ;  /* 0x20000007ff0b7230 */ /* 0x000fe40000004100 */
[C---:B------:R-:W-:Y:S01]  /*6df0*/  FMUL.FTZ R24, R5.reuse, R14 ;  /* 0x0000000e05187220 */ /* 0x040fe20000410000 */
[C---:B------:R-:W-:Y:S01]  /*6e00*/  FFMA.FTZ R21, R8.reuse, R13, -R21 ;  /* 0x0000000d08157223 */ /* 0x040fe20000010815 */
[----:B------:R-:W-:Y:S01]  /*6e10*/  FFMA.FTZ R20, R8, R15, R4 ;  /* 0x0000000f08147223 */ /* 0x000fe20000010004 */
[----:B------:R-:W-:Y:S01]  /*6e20*/  FMUL.FTZ R26, R5, R12 ;  /* 0x0000000c051a7220 */ /* 0x000fe20000410000 */
[----:B------:R-:W-:-:S02]  /*6e30*/  HADD2.F32 R6, -RZ, R6.H1_H1 ;  /* 0x30000006ff067230 */ /* 0x000fc40000004100 */
[C---:B------:R-:W-:Y:S01]  /*6e40*/  FFMA.FTZ R24, R9.reuse, R12, -R24 ;  /* 0x0000000c09187223 */ /* 0x040fe20000010818 */
[----:B------:R-:W-:Y:S02]  /*6e50*/  HADD2.F32 R7, -RZ, R7.H1_H1 ;  /* 0x30000007ff077230 */ /* 0x000fe40000004100 */
[----:B------:R-:W-:Y:S01]  /*6e60*/  FFMA.FTZ R9, R9, R14, R26 ;  /* 0x0000000e09097223 */ /* 0x000fe2000001001a */
[----:B------:R-:W-:Y:S02]  /*6e70*/  HADD2.F32 R13, -RZ, R28.H1_H1 ;  /* 0x3000001cff0d7230 */ /* 0x000fe40000004100 */
[----:B------:R-:W-:Y:S02]  /*6e80*/  HADD2.F32 R5, -RZ, R31.H1_H1 ;  /* 0x3000001fff057230 */ /* 0x000fe40000004100 */
[----:B------:R-:W-:Y:S02]  /*6e90*/  HADD2.F32 R8, -RZ, R35.H1_H1 ;  /* 0x30000023ff087230 */ /* 0x000fe40000004100 */
[----:B------:R-:W-:Y:S01]  /*6ea0*/  FMUL.FTZ R15, R6, R13 ;  /* 0x0000000d060f7220 */ /* 0x000fe20000410000 */
[----:B------:R-:W-:-:S02]  /*6eb0*/  HADD2.F32 R4, -RZ, R33.H1_H1 ;  /* 0x30000021ff047230 */ /* 0x000fc40000004100 */
[-C--:B------:R-:W-:Y:S01]  /*6ec0*/  FMUL.FTZ R12, R6, R5.reuse ;  /* 0x00000005060c7220 */ /* 0x080fe20000410000 */
[C---:B------:R-:W-:Y:S01]  /*6ed0*/  FMUL.FTZ R14, R7.reuse, R8 ;  /* 0x00000008070e7220 */ /* 0x040fe20000410000 */
[C---:B------:R-:W-:Y:S01]  /*6ee0*/  FFMA.FTZ R6, R10.reuse, R5, -R15 ;  /* 0x000000050a067223 */ /* 0x040fe2000001080f */
[-C--:B------:R-:W-:Y:S01]  /*6ef0*/  FMUL.FTZ R25, R7, R4.reuse ;  /* 0x0000000407197220 */ /* 0x080fe20000410000 */
[----:B------:R-:W-:Y:S01]  /*6f00*/  FFMA.FTZ R13, R10, R13, R12 ;  /* 0x0000000d0a0d7223 */ /* 0x000fe2000001000c */
[C---:B------:R-:W-:Y:S01]  /*6f10*/  FFMA.FTZ R7, R11.reuse, R4, -R14 ;  /* 0x000000040b077223 */ /* 0x040fe2000001080e */
[----:B------:R-:W-:Y:S01]  /*6f20*/  F2FP.F16.F32.PACK_AB R4, R20, R21 ;  /* 0x000000151404723e */ /* 0x000fe200000000ff */
[----:B------:R-:W-:Y:S01]  /*6f30*/  FFMA.FTZ R8, R11, R8, R25 ;  /* 0x000000080b087223 */ /* 0x000fe20000010019 */
[----:B------:R-:W-:Y:S02]  /*6f40*/  F2FP.F16.F32.PACK_AB R5, R9, R24 ;  /* 0x000000180905723e */ /* 0x000fe400000000ff */
[----:B------:R-:W-:-:S02]  /*6f50*/  F2FP.F16.F32.PACK_AB R6, R13, R6 ;  /* 0x000000060d06723e */ /* 0x000fc400000000ff */
[----:B------:R-:W-:-:S05]  /*6f60*/  F2FP.F16.F32.PACK_AB R7, R8, R7 ;  /* 0x000000070807723e */ /* 0x000fca00000000ff */
[----:B------:R1:W-:Y:S02]  /*6f70*/  STS.128 [R3+0x18400], R4 ;  /* 0x0184000403007388 */ /* 0x0003e40000000c00 */
.L_x_735:
[----:B------:R-:W-:Y:S05]  /*6f80*/  BSYNC B2 ;  /* 0x0000000000027941 */ /* 0x000fea0003800000 */
.L_x_734:
[----:B------:R-:W-:Y:S05]  /*6f90*/  @P1 BRA `(.L_x_733) ;  /* 0x0000000000981947 */ /* 0x000fea0003800000 */
[----:B-1----:R-:W1:Y:S01]  /*6fa0*/  LDS.128 R4, [R0] ;  /* 0x0000000000047984 */ /* 0x002e620000000c00 */
        /* <DEDUP_REMOVED lines=36> */
[----:B------:R2:W-:Y:S02]  /*71f0*/  STS.128 [R0], R4 ;  /* 0x0000000400007388 */ /* 0x0005e40000000c00 */
.L_x_733:
[----:B------:R-:W-:Y:S05]  /*7200*/  BSYNC B1 ;  /* 0x0000000000017941 */ /* 0x000fea0003800000 */
.L_x_732:
[----:B-12---:R-:W-:-:S05]  /*7210*/  VIADD R4, R200, 0x40 ;  /* 0x00000040c8047836 */ /* 0x006fca0000000000 */
[----:B------:R-:W-:-:S13]  /*7220*/  ISETP.GE.AND P0, PT, R4, R27, PT ;  /* 0x0000001b0400720c */ /* 0x000fda0003f06270 */
[----:B------:R-:W-:Y:S05]  /*7230*/  @P0 BRA `(.L_x_736) ;  /* 0x0000001400300947 */ /* 0x000fea0003800000 */
[----:B------:R-:W1:Y:S01]  /*7240*/  LDC R5, c[0x0][0x3f4] ;  /* 0x0000fd00ff057b82 */ /* 0x000e620000000800 */
[----:B------:R-:W-:Y:S01]  /*7250*/  BSSY B1, `(.L_x_737) ;  /* 0x000002a000017945 */ /* 0x000fe20003800000 */
[-C--:B-1----:R-:W-:Y:S02]  /*7260*/  ISETP.GE.AND P0, PT, R22, R5.reuse, PT ;  /* 0x000000051600720c */ /* 0x082fe40003f06270 */
[----:B------:R-:W-:-:S11]  /*7270*/  ISETP.GE.AND P1, PT, R204, R5, PT ;  /* 0x00000005cc00720c */ /* 0x000fd60003f26270 */
[----:B------:R-:W-:Y:S05]  /*7280*/  @P0 BRA `(.L_x_738) ;  /* 0x0000000000980947 */ /* 0x000fea0003800000 */
[----:B------:R-:W1:Y:S01]  /*7290*/  LDS.128 R4, [R3+0x1a400] ;  /* 0x01a4000003047984 */ /* 0x000e620000000c00 */
[----:B0-----:R-:W-:Y:S02]  /*72a0*/  HADD2.F32 R14, -RZ, R31.H0_H0 ;  /* 0x2000001fff0e7230 */ /* 0x001fe40000004100 */
[--C-:B------:R-:W-:Y:S02]  /*72b0*/  HADD2.F32 R20, -RZ, R28.reuse.H0_H0 ;  /* 0x2000001cff147230 */ /* 0x100fe40000004100 */
[----:B------:R-:W-:Y:S02]  /*72c0*/  HADD2.F32 R25, -RZ, R35.H0_H0 ;  /* 0x20000023ff197230 */ /* 0x000fe40000004100 */
[----:B------:R-:W-:Y:S02]  /*72d0*/  HADD2.F32 R21, -RZ, R33.H0_H0 ;  /* 0x20000021ff157230 */ /* 0x000fe40000004100 */
[----:B------:R-:W-:Y:S02]  /*72e0*/  HADD2.F32 R24, -RZ, R28.H1_H1 ;  /* 0x3000001cff187230 */ /* 0x000fe40000004100 */
[----:B------:R-:W-:-:S02]  /*72f0*/  HADD2.F32 R27, -RZ, R35.H1_H1 ;  /* 0x30000023ff1b7230 */ /* 0x000fc40000004100 */
[--C-:B-1----:R-:W-:Y:S02]  /*7300*/  HADD2.F32 R8, -RZ, R4.reuse.H0_H0 ;  /* 0x20000004ff087230 */ /* 0x102fe40000004100 */
[----:B------:R-:W-:Y:S02]  /*7310*/  HADD2.F32 R4, -RZ, R4.H1_H1 ;  /* 0x30000004ff047230 */ /* 0x000fe40000004100 */
[--C-:B------:R-:W-:Y:S02]  /*7320*/  HADD2.F32 R9, -RZ, R5.reuse.H0_H0 ;  /* 0x20000005ff097230 */ /* 0x100fe40000004100 */
[----:B------:R-:W-:Y:S02]  /*7330*/  HADD2.F32 R5, -RZ, R5.H1_H1 ;  /* 0x30000005ff057230 */ /* 0x000fe40000004100 */
[-C--:B------:R-:W-:Y:S01]  /*7340*/  FMUL.FTZ R13, R20, R4.reuse ;  /* 0x00000004140d7220 */ /* 0x080fe20000410000 */
[----:B------:R-:W-:Y:S01]  /*7350*/  FMUL.FTZ R15, R14, R4 ;  /* 0x000000040e0f7220 */ /* 0x000fe20000410000 */
[----:B------:R-:W-:-:S02]  /*7360*/  HADD2.F32 R10, -RZ, R6.H0_H0 ;  /* 0x20000006ff0a7230 */ /* 0x000fc40000004100 */
[-C--:B------:R-:W-:Y:S01]  /*7370*/  FMUL.FTZ R12, R25, R5.reuse ;  /* 0x00000005190c7220 */ /* 0x080fe20000410000 */
[-C--:B------:R-:W-:Y:S01]  /*7380*/  FFMA.FTZ R4, R14, R8.reuse, -R13 ;  /* 0x000000080e047223 */ /* 0x080fe2000001080d */
[----:B------:R-:W-:Y:S01]  /*7390*/  FFMA.FTZ R15, R20, R8, R15 ;  /* 0x00000008140f7223 */ /* 0x000fe2000001000f */
[C---:B------:R-:W-:Y:S01]  /*73a0*/  FMUL.FTZ R8, R21.reuse, R5 ;  /* 0x0000000515087220 */ /* 0x040fe20000410000 */
[--C-:B------:R-:W-:Y:S02]  /*73b0*/  HADD2.F32 R11, -RZ, R7.reuse.H0_H0 ;  /* 0x20000007ff0b7230 */ /* 0x100fe40000004100 */
[-C--:B------:R-:W-:Y:S01]  /*73c0*/  FFMA.FTZ R5, R21, R9.reuse, -R12 ;  /* 0x0000000915057223 */ /* 0x080fe2000001080c */
[----:B------:R-:W-:Y:S02]  /*73d0*/  HADD2.F32 R6, -RZ, R6.H1_H1 ;  /* 0x30000006ff067230 */ /* 0x000fe40000004100 */
[----:B------:R-:W-:Y:S01]  /*73e0*/  FFMA.FTZ R8, R25, R9, R8 ;  /* 0x0000000919087223 */ /* 0x000fe20000010008 */
[----:B------:R-:W-:Y:S01]  /*73f0*/  HADD2.F32 R7, -RZ, R7.H1_H1 ;  /* 0x30000007ff077230 */ /* 0x000fe20000004100 */
[----:B------:R-:W-:Y:S01]  /*7400*/  F2FP.F16.F32.PACK_AB R4, R15, R4 ;  /* 0x000000040f04723e */ /* 0x000fe200000000ff */
[----:B------:R-:W-:-:S02]  /*7410*/  HADD2.F32 R20, -RZ, R31.H1_H1 ;  /* 0x3000001fff147230 */ /* 0x000fc40000004100 */
[-C--:B------:R-:W-:Y:S01]  /*7420*/  FMUL.FTZ R9, R24, R6.reuse ;  /* 0x0000000618097220 */ /* 0x080fe20000410000 */
[----:B------:R-:W-:Y:S02]  /*7430*/  HADD2.F32 R21, -RZ, R33.H1_H1 ;  /* 0x30000021ff157230 */ /* 0x000fe40000004100 */
[----:B------:R-:W-:Y:S01]  /*7440*/  FMUL.FTZ R12, R27, R7 ;  /* 0x000000071b0c7220 */ /* 0x000fe20000410000 */
[----:B------:R-:W-:Y:S01]  /*7450*/  F2FP.F16.F32.PACK_AB R5, R8, R5 ;  /* 0x000000050805723e */ /* 0x000fe200000000ff */
[C---:B------:R-:W-:Y:S01]  /*7460*/  FMUL.FTZ R13, R20.reuse, R6 ;  /* 0x00000006140d7220 */ /* 0x040fe20000410000 */
[-C--:B------:R-:W-:Y:S01]  /*7470*/  FFMA.FTZ R6, R20, R10.reuse, -R9 ;  /* 0x0000000a14067223 */ /* 0x080fe20000010809 */
[C---:B------:R-:W-:Y:S01]  /*7480*/  FMUL.FTZ R14, R21.reuse, R7 ;  /* 0x00000007150e7220 */ /* 0x040fe20000410000 */
[-C--:B------:R-:W-:Y:S01]  /*7490*/  FFMA.FTZ R7, R21, R11.reuse, -R12 ;  /* 0x0000000b15077223 */ /* 0x080fe2000001080c */
[----:B------:R-:W-:Y:S02]  /*74a0*/  FFMA.FTZ R13, R24, R10, R13 ;  /* 0x0000000a180d7223 */ /* 0x000fe4000001000d */
[----:B------:R-:W-:-:S03]  /*74b0*/  FFMA.FTZ R14, R27, R11, R14 ;  /* 0x0000000b1b0e7223 */ /* 0x000fc6000001000e */
[----:B------:R-:W-:Y:S02]  /*74c0*/  F2FP.F16.F32.PACK_AB R6, R13, R6 ;  /* 0x000000060d06723e */ /* 0x000fe400000000ff */
[----:B------:R-:W-:-:S05]  /*74d0*/  F2FP.F16.F32.PACK_AB R7, R14, R7 ;  /* 0x000000070e07723e */ /* 0x000fca00000000ff */
[----:B------:R1:W-:Y:S02]  /*74e0*/  STS.128 [R3+0x1a400], R4 ;  /* 0x01a4000403007388 */ /* 0x0003e40000000c00 */
.L_x_738:
[----:B------:R-:W-:Y:S05]  /*74f0*/  BSYNC B1 ;  /* 0x0000000000017941 */ /* 0x000fea0003800000 */
.L_x_737:
[----:B------:R-:W-:Y:S05]  /*7500*/  @P1 BRA `(.L_x_736) ;  /* 0x00000010007c1947 */ /* 0x000fea0003800000 */
[----:B-1----:R-:W1:Y:S01]  /*7510*/  LDS.128 R4, [R0+0x2000] ;  /* 0x0020000000047984 */ /* 0x002e620000000c00 */
[----:B------:R-:W-:Y:S02]  /*7520*/  HADD2.F32 R15, -RZ, R30.H0_H0 ;  /* 0x2000001eff0f7230 */ /* 0x000fe40000004100 */
[----:B------:R-:W-:Y:S02]  /*7530*/  HADD2.F32 R13, -RZ, R32.H0_H0 ;  /* 0x20000020ff0d7230 */ /* 0x000fe40000004100 */
        /* <DEDUP_REMOVED lines=9> */
[----:B0-----:R-:W-:Y:S01]  /*75d0*/  FMUL.FTZ R14, R13, R4 ;  /* 0x000000040d0e7220 */ /* 0x001fe20000410000 */
[----:B------:R-:W-:-:S02]  /*75e0*/  HADD2.F32 R9, -RZ, R6.H0_H0 ;  /* 0x20000006ff097230 */ /* 0x000fc40000004100 */
[----:B------:R-:W-:Y:S01]  /*75f0*/  FMUL.FTZ R11, R24, R5 ;  /* 0x00000005180b7220 */ /* 0x000fe20000410000 */
[----:B------:R-:W-:Y:S01]  /*7600*/  FFMA.FTZ R4, R13, R3, -R12 ;  /* 0x000000030d047223 */ /* 0x000fe2000001080c */
[--C-:B------:R-:W-:Y:S02]  /*7610*/  HADD2.F32 R10, -RZ, R7.reuse.H0_H0 ;  /* 0x20000007ff0a7230 */ /* 0x100fe40000004100 */
[C---:B------:R-:W-:Y:S01]  /*7620*/  FMUL.FTZ R13, R20.reuse, R5 ;  /* 0x00000005140d7220 */ /* 0x040fe20000410000 */
[----:B------:R-:W-:Y:S02]  /*7630*/  HADD2.F32 R6, -RZ, R6.H1_H1 ;  /* 0x30000006ff067230 */ /* 0x000fe40000004100 */
[----:B------:R-:W-:Y:S01]  /*7640*/  FFMA.FTZ R3, R15, R3, R14 ;  /* 0x000000030f037223 */ /* 0x000fe2000001000e */
[----:B------:R-:W-:Y:S02]  /*7650*/  HADD2.F32 R7, -RZ, R7.H1_H1 ;  /* 0x30000007ff077230 */ /* 0x000fe40000004100 */
[----:B------:R-:W-:Y:S01]  /*7660*/  FFMA.FTZ R5, R20, R8, -R11 ;  /* 0x0000000814057223 */ /* 0x000fe2000001080b */
[----:B------:R-:W-:-:S02]  /*7670*/  HADD2.F32 R15, -RZ, R32.H1_H1 ;  /* 0x30000020ff0f7230 */ /* 0x000fc40000004100 */
[----:B------:R-:W-:Y:S01]  /*7680*/  FFMA.FTZ R8, R24, R8, R13 ;  /* 0x0000000818087223 */ /* 0x000fe2000001000d */
[----:B------:R-:W-:Y:S02]  /*7690*/  HADD2.F32 R20, -RZ, R34.H1_H1 ;  /* 0x30000022ff147230 */ /* 0x000fe40000004100 */
[-C--:B------:R-:W-:Y:S01]  /*76a0*/  FMUL.FTZ R12, R21, R6.reuse ;  /* 0x00000006150c7220 */ /* 0x080fe20000410000 */
[-C--:B------:R-:W-:Y:S01]  /*76b0*/  FMUL.FTZ R11, R26, R7.reuse ;  /* 0x000000071a0b7220 */ /* 0x080fe20000410000 */
[----:B------:R-:W-:Y:S01]  /*76c0*/  FMUL.FTZ R14, R15, R6 ;  /* 0x000000060f0e7220 */ /* 0x000fe20000410000 */
[----:B------:R-:W-:Y:S01]  /*76d0*/  F2FP.F16.F32.PACK_AB R4, R3, R4 ;  /* 0x000000040304723e */ /* 0x000fe200000000ff */
[C---:B------:R-:W-:Y:S01]  /*76e0*/  FMUL.FTZ R13, R20.reuse, R7 ;  /* 0x00000007140d7220 */ /* 0x040fe20000410000 */
[-C--:B------:R-:W-:Y:S01]  /*76f0*/  FFMA.FTZ R6, R15, R9.reuse, -R12 ;  /* 0x000000090f067223 */ /* 0x080fe2000001080c */
[-C--:B------:R-:W-:Y:S01]  /*7700*/  FFMA.FTZ R7, R20, R10.reuse, -R11 ;  /* 0x0000000a14077223 */ /* 0x080fe2000001080b */
[----:B------:R-:W-:Y:S01]  /*7710*/  FFMA.FTZ R9, R21, R9, R14 ;  /* 0x0000000915097223 */ /* 0x000fe2000001000e */
[----:B------:R-:W-:Y:S01]  /*7720*/  FFMA.FTZ R10, R26, R10, R13 ;  /* 0x0000000a1a0a7223 */ /* 0x000fe2000001000d */
[----:B------:R-:W-:-:S03]  /*7730*/  F2FP.F16.F32.PACK_AB R5, R8, R5 ;  /* 0x000000050805723e */ /* 0x000fc600000000ff */
[----:B------:R-:W-:Y:S02]  /*7740*/  F2FP.F16.F32.PACK_AB R6, R9, R6 ;  /* 0x000000060906723e */ /* 0x000fe400000000ff */
[----:B------:R-:W-:-:S05]  /*7750*/  F2FP.F16.F32.PACK_AB R7, R10, R7 ;  /* 0x000000070a07723e */ /* 0x000fca00000000ff */
[----:B------:R2:W-:Y:S01]  /*7760*/  STS.128 [R0+0x2000], R4 ;  /* 0x0020000400007388 */ /* 0x0005e20000000c00 */
[----:B------:R-:W-:Y:S05]  /*7770*/  BRA `(.L_x_736) ;  /* 0x0000000c00e07947 */ /* 0x000fea0003800000 */
.L_x_726:
[----:B------:R-:W-:-:S03]  /*7780*/  UMOV UR4, 0xffffffff ;  /* 0xffffffff00047882 */ /* 0x000fc60000000000 */
[----:B------:R-:W-:Y:S05]  /*7790*/  BRA.DIV UR4, `(.L_x_739) ;  /* 0x0000010604987947 */ /* 0x000fea000b800000 */
[----:B------:R0:W1:Y:S04]  /*77a0*/  SHFL.IDX PT, R0, R25, RZ, 0x1c1f ;  /* 0x001c1fff19007589 */ /* 0x00006800000e0000 */
[----:B------:R0:W2:Y:S04]  /*77b0*/  SHFL.IDX PT, R3, R24, RZ, 0x1c1f ;  /* 0x001c1fff18037589 */ /* 0x0000a800000e0000 */
[----:B------:R0:W3:Y:S04]  /*77c0*/  SHFL.IDX PT, R20, R28, RZ, 0x1c1f ;  /* 0x001c1fff1c147589 */ /* 0x0000e800000e0000 */
[----:B------:R0:W4:Y:S02]  /*77d0*/  SHFL.IDX PT, R14, R26, RZ, 0x1c1f ;  /* 0x001c1fff1a0e7589 */ /* 0x00012400000e0000 */
.L_x_957:
[----:B------:R-:W5:Y:S01]  /*77e0*/  LDL R6, [R1+0x30] ;  /* 0x0000300001067983 */ /* 0x000f620000100800 */
[----:B------:R-:W-:Y:S01]  /*77f0*/  ULDC UR4, c[0x0][0x448] ;  /* 0x0001120000047ab9 */ /* 0x000fe20000000800 */
[----:B------:R-:W-:Y:S01]  /*7800*/  BSSY B1, `(.L_x_740) ;  /* 0x0000019000017945 */ /* 0x000fe20003800000 */
[----:B------:R-:W-:Y:S01]  /*7810*/  IMAD R21, R27, UR4, RZ ;  /* 0x000000041b157c24 */ /* 0x000fe2000f8e02ff */
[----:B------:R-:W-:Y:S02]  /*7820*/  CS2R R10, SRZ ;  /* 0x00000000000a7805 */ /* 0x000fe4000001ff00 */
[----:B------:R-:W-:Y:S02]  /*7830*/  CS2R R8, SRZ ;  /* 0x0000000000087805 */ /* 0x000fe4000001ff00 */
[----:B------:R-:W-:Y:S01]  /*7840*/  ISETP.GE.AND P0, PT, R4, R21, PT ;  /* 0x000000150400720c */ /* 0x000fe20003f06270 */
[----:B------:R-:W-:Y:S01]  /*7850*/  IMAD R21, R73, -0x80, R21 ;  /* 0xffffff8049157824 */ /* 0x000fe200078e0215 */
[----:B-----5:R-:W-:-:S04]  /*7860*/  LEA.HI R5, R6, R6, RZ, 0x1 ;  /* 0x0000000606057211 */ /* 0x020fc800078f08ff */
[----:B------:R-:W-:-:S05]  /*7870*/  LOP3.LUT R5, R5, 0xfffffffe, RZ, 0xc0, !PT ;  /* 0xfffffffe05057812 */ /* 0x000fca00078ec0ff */
[----:B0-----:R-:W-:Y:S01]  /*7880*/  IMAD.IADD R24, R6, 0x1, -R5 ;  /* 0x0000000106187824 */ /* 0x001fe200078e0a05 */
[----:B------:R-:W-:Y:S02]  /*7890*/  CS2R R6, SRZ ;  /* 0x0000000000067805 */ /* 0x000fe4000001ff00 */
[----:B------:R-:W-:Y:S02]  /*78a0*/  CS2R R4, SRZ ;  /* 0x0000000000047805 */ /* 0x000fe4000001ff00 */
[----:B------:R-:W-:Y:S01]  /*78b0*/  SHF.L.U32 R24, R24, 0x1f, RZ ;  /* 0x0000001f18187819 */ /* 0x000fe200000006ff */
[----:B------:R-:W-:Y:S06]  /*78c0*/  @P0 BRA `(.L_x_741) ;  /* 0x0000000000300947 */ /* 0x000fec0003800000 */
[----:B------:R-:W-:Y:S01]  /*78d0*/  ULDC UR4, c[0x0][0x3f4] ;  /* 0x0000fd0000047ab9 */ /* 0x000fe20000000800 */
[C---:B------:R-:W-:Y:S01]  /*78e0*/  IMAD.SHL.U32 R15, R16.reuse, 0x2, RZ ;  /* 0x00000002100f7824 */ /* 0x040fe200078e00ff */
[C---:B------:R-:W-:Y:S02]  /*78f0*/  ISETP.GE.AND P2, PT, R16.reuse, UR4, PT ;  /* 0x0000000410007c0c */ /* 0x040fe4000bf46270 */
[----:B------:R-:W-:Y:S02]  /*7900*/  SHF.L.U64.HI R7, R16, 0x1, R17 ;  /* 0x0000000110077819 */ /* 0x000fe40000010211 */
[-C--:B--2---:R-:W-:Y:S02]  /*7910*/  IADD3 R12, P0, R3, R15.reuse, RZ ;  /* 0x0000000f030c7210 */ /* 0x084fe40007f1e0ff */
[----:B----4-:R-:W-:-:S03]  /*7920*/  IADD3 R14, P1, R14, R15, RZ ;  /* 0x0000000f0e0e7210 */ /* 0x010fc60007f3e0ff */
[--C-:B-1----:R-:W-:Y:S02]  /*7930*/  IMAD.X R13, R0, 0x1, R7.reuse, P0 ;  /* 0x00000001000d7824 */ /* 0x102fe400000e0607 */
[----:B---3--:R-:W-:Y:S01]  /*7940*/  IMAD.X R15, R20, 0x1, R7, P1 ;  /* 0x00000001140f7824 */ /* 0x008fe200008e0607 */
[----:B------:R-:W-:Y:S01]  /*7950*/  CS2R R6, SRZ ;  /* 0x0000000000067805 */ /* 0x000fe2000001ff00 */
[----:B------:R-:W-:Y:S06]  /*7960*/  @P2 BRA `(.L_x_741) ;  /* 0x0000000000082947 */ /* 0x000fec0003800000 */
[----:B------:R0:W5:Y:S04]  /*7970*/  LD.E.128 R8, desc[UR40][R12.64] ;  /* 0x000000280c087980 */ /* 0x000168000c101d00 */
[----:B------:R0:W5:Y:S02]  /*7980*/  LD.E.128 R4, desc[UR40][R14.64] ;  /* 0x000000280e047980 */ /* 0x000164000c101d00 */
.L_x_741:
[----:B------:R-:W-:Y:S05]  /*7990*/  BSYNC B1 ;  /* 0x0000000000017941 */ /* 0x000fea0003800000 */
.L_x_740:
[----:B------:R-:W3:Y:S01]  /*79a0*/  SYNCS.PHASECHK.TRANS64.TRYWAIT P1, [R19+URZ+0x22800], R24 ;  /* 0x02280018130075a7 */ /* 0x000ee2000802017f */
[----:B-----5:R-:W-:Y:S01]  /*79b0*/  MOV R40, R8 ;  /* 0x0000000800287202 */ /* 0x020fe20000000f00 */
[--C-:B0-----:R-:W-:Y:S01]  /*79c0*/  IMAD.MOV.U32 R12, RZ, RZ, R9.reuse ;  /* 0x000000ffff0c7224 */ /* 0x101fe200078e0009 */
[--C-:B------:R-:W-:Y:S01]  /*79d0*/  SHF.R.U64 R41, R8, 0x10, R9.reuse ;  /* 0x0000001008297819 */ /* 0x100fe20000001209 */
[----:B-1----:R-:W-:Y:S01]  /*79e0*/  IMAD.MOV.U32 R0, RZ, RZ, R4 ;  /* 0x000000ffff007224 */ /* 0x002fe200078e0004 */
[----:B------:R-:W-:Y:S01]  /*79f0*/  SHF.R.U32.HI R13, RZ, 0x10, R9 ;  /* 0x00000010ff0d7819 */ /* 0x000fe20000011609 */
[----:B------:R-:W-:Y:S01]  /*7a00*/  IMAD.MOV.U32 R39, RZ, RZ, R10 ;  /* 0x000000ffff277224 */ /* 0x000fe200078e000a */
[----:B------:R-:W-:Y:S01]  /*7a10*/  SHF.R.U64 R43, R4, 0x10, R5 ;  /* 0x00000010042b7819 */ /* 0x000fe20000001205 */
[--C-:B------:R-:W-:Y:S01]  /*7a20*/  IMAD.MOV.U32 R9, RZ, RZ, R11.reuse ;  /* 0x000000ffff097224 */ /* 0x100fe200078e000b */
[----:B------:R-:W-:Y:S01]  /*7a30*/  SHF.R.U64 R42, R10, 0x10, R11 ;  /* 0x000000100a2a7819 */ /* 0x000fe2000000120b */
[--C-:B------:R-:W-:Y:S01]  /*7a40*/  IMAD.MOV.U32 R8, RZ, RZ, R5.reuse ;  /* 0x000000ffff087224 */ /* 0x100fe200078e0005 */
[----:B------:R-:W-:Y:S01]  /*7a50*/  SHF.R.U32.HI R4, RZ, 0x10, R5 ;  /* 0x00000010ff047819 */ /* 0x000fe20000011605 */
[----:B------:R-:W-:Y:S01]  /*7a60*/  IMAD.MOV.U32 R38, RZ, RZ, R7 ;  /* 0x000000ffff267224 */ /* 0x000fe200078e0007 */
[----:B------:R-:W-:Y:S01]  /*7a70*/  MOV R37, R6 ;  /* 0x0000000600257202 */ /* 0x000fe20000000f00 */
[----:B----4-:R-:W-:Y:S01]  /*7a80*/  VIADD R14, R200, 0x40 ;  /* 0x00000040c80e7836 */ /* 0x010fe20000000000 */
[----:B------:R-:W-:Y:S01]  /*7a90*/  VIMNMX R21, R21, 0x80, PT ;  /* 0x0000008015157848 */ /* 0x000fe20003fe0100 */
[----:B--2---:R-:W0:Y:S01]  /*7aa0*/  LDC R3, c[0x0][0x3f4] ;  /* 0x0000fd00ff037b82 */ /* 0x004e220000000800 */
[----:B------:R-:W-:Y:S01]  /*7ab0*/  SHF.R.U32.HI R10, RZ, 0x10, R11 ;  /* 0x00000010ff0a7819 */ /* 0x000fe2000001160b */
[----:B------:R-:W-:Y:S01]  /*7ac0*/  BSSY B1, `(.L_x_742) ;  /* 0x0000010000017945 */ /* 0x000fe20003800000 */
[----:B------:R-:W-:-:S02]  /*7ad0*/  SHF.R.U64 R44, R6, 0x10, R7 ;  /* 0x00000010062c7819 */ /* 0x000fc40000001207 */
[----:B------:R-:W-:Y:S02]  /*7ae0*/  SHF.R.U32.HI R5, RZ, 0x10, R7 ;  /* 0x00000010ff057819 */ /* 0x000fe40000011607 */
[----:B------:R-:W-:Y:S02]  /*7af0*/  PRMT R37, R37, 0x5410, R0 ;  /* 0x0000541025257816 */ /* 0x000fe40000000000 */
[----:B------:R-:W-:Y:S02]  /*7b00*/  PRMT R40, R40, 0x5410, R12 ;  /* 0x0000541028287816 */ /* 0x000fe4000000000c */
[----:B------:R-:W-:Y:S02]  /*7b10*/  PRMT R41, R41, 0x5410, R13 ;  /* 0x0000541029297816 */ /* 0x000fe4000000000d */
[----:B------:R-:W-:Y:S02]  /*7b20*/  PRMT R39, R39, 0x5410, R9 ;  /* 0x0000541027277816 */ /* 0x000fe40000000009 */
[----:B------:R-:W-:-:S02]  /*7b30*/  PRMT R42, R42, 0x5410, R10 ;  /* 0x000054102a2a7816 */ /* 0x000fc4000000000a */
[----:B------:R-:W-:Y:S02]  /*7b40*/  PRMT R38, R38, 0x5410, R8 ;  /* 0x0000541026267816 */ /* 0x000fe40000000008 */
[----:B------:R-:W-:Y:S02]  /*7b50*/  PRMT R43, R43, 0x5410, R4 ;  /* 0x000054102b2b7816 */ /* 0x000fe40000000004 */
[----:B------:R-:W-:Y:S02]  /*7b60*/  PRMT R44, R44, 0x5410, R5 ;  /* 0x000054102c2c7816 */ /* 0x000fe40000000005 */
[C---:B0-----:R-:W-:Y:S01]  /*7b70*/  ISETP.GE.AND P0, PT, R16.reuse, R3, PT ;  /* 0x000000031000720c */ /* 0x041fe20003f06270 */
[----:B------:R-:W-:-:S03]  /*7b80*/  IMAD.IADD R0, R16, 0x1, R3 ;  /* 0x0000000110007824 */ /* 0x000fc600078e0203 */
[-C--:B------:R-:W-:Y:S02]  /*7b90*/  ISETP.GE.OR P2, PT, R200, R21.reuse, P0 ;  /* 0x00000015c800720c */ /* 0x080fe40000746670 */
[----:B------:R-:W-:Y:S01]  /*7ba0*/  ISETP.GE.OR P0, PT, R14, R21, P0 ;  /* 0x000000150e00720c */ /* 0x000fe20000706670 */
[----:B---3--:R-:W-:-:S12]  /*7bb0*/  @!P1 BRA `(.L_x_743) ;  /* 0x0000010400009947 */ /* 0x008fd80003800000 */
.L_x_958:
[----:B------:R-:W-:Y:S05]  /*7bc0*/  BSYNC B1 ;  /* 0x0000000000017941 */ /* 0x000fea0003800000 */
.L_x_742:
[----:B------:R-:W-:Y:S01]  /*7bd0*/  BSSY B1, `(.L_x_744) ;  /* 0x000005f000017945 */ /* 0x000fe20003800000 */
[----:B------:R-:W-:-:S03]  /*7be0*/  LOP3.LUT R0, R0, 0x38, RZ, 0xc0, !PT ;  /* 0x0000003800007812 */ /* 0x000fc600078ec0ff */
[----:B------:R-:W-:Y:S05]  /*7bf0*/  @P2 BRA `(.L_x_745) ;  /* 0x0000000400702947 */ /* 0x000fea0003800000 */
[----:B------:R-:W2:Y:S01]  /*7c00*/  LDL R3, [R1+0x38] ;  /* 0x0000380001037983 */ /* 0x000ea20000100800 */
[----:B------:R-:W-:Y:S02]  /*7c10*/  HADD2.F32 R26, -RZ, R40.H0_H0 ;  /* 0x20000028ff1a7230 */ /* 0x000fe40000004100 */
[----:B------:R-:W-:Y:S01]  /*7c20*/  HADD2.F32 R28, -RZ, R37.H1_H1 ;  /* 0x30000025ff1c7230 */ /* 0x000fe20000004100 */
[----:B------:R-:W1:Y:S01]  /*7c30*/  S2R R4, SR_TID.X ;  /* 0x0000000000047919 */ /* 0x000e620000002100 */
[----:B------:R-:W-:Y:S02]  /*7c40*/  HADD2.F32 R25, -RZ, R43.H0_H0 ;  /* 0x2000002bff197230 */ /* 0x000fe40000004100 */
[----:B------:R-:W-:Y:S02]  /*7c50*/  HADD2.F32 R27, -RZ, R38.H1_H1 ;  /* 0x30000026ff1b7230 */ /* 0x000fe40000004100 */
[----:B-1----:R-:W-:-:S05]  /*7c60*/  VIADD R4, R4, 0xffffff80 ;  /* 0xffffff8004047836 */ /* 0x002fca0000000000 */
[----:B------:R-:W-:-:S04]  /*7c70*/  SHF.R.S32.HI R8, RZ, 0x1f, R4 ;  /* 0x0000001fff087819 */ /* 0x000fc80000011404 */
[----:B------:R-:W-:-:S04]  /*7c80*/  LEA.HI R8, R8, R4, RZ, 0x5 ;  /* 0x0000000408087211 */ /* 0x000fc800078f28ff */
[----:B------:R-:W-:Y:S01]  /*7c90*/  SHF.R.S32.HI R8, RZ, 0x5, R8 ;  /* 0x00000005ff087819 */ /* 0x000fe20000011408 */
[----:B--2---:R-:W-:-:S05]  /*7ca0*/  IMAD.SHL.U32 R3, R3, 0x40, RZ ;  /* 0x0000004003037824 */ /* 0x004fca00078e00ff */
[----:B------:R-:W-:-:S04]  /*7cb0*/  LOP3.LUT R5, R3, 0x1c0, RZ, 0xc0, !PT ;  /* 0x000001c003057812 */ /* 0x000fc800078ec0ff */
[----:B------:R-:W-:Y:S02]  /*7cc0*/  LOP3.LUT R3, R5, 0x38, R16, 0xf8, !PT ;  /* 0x0000003805037812 */ /* 0x000fe400078ef810 */
[----:B------:R-:W-:-:S04]  /*7cd0*/  SHF.R.U32.HI R6, RZ, 0x3, R5 ;  /* 0x00000003ff067819 */ /* 0x000fc80000011605 */
[----:B------:R-:W-:-:S04]  /*7ce0*/  LOP3.LUT R3, R3, R6, RZ, 0x3c, !PT ;  /* 0x0000000603037212 */ /* 0x000fc800078e3cff */
[----:B------:R-:W-:Y:S02]  /*7cf0*/  LEA R4, R8, R3, 0x9 ;  /* 0x0000000308047211 */ /* 0x000fe400078e48ff */
[----:B------:R-:W-:-:S03]  /*7d00*/  LOP3.LUT R3, R6, R0, R5, 0x1e, !PT ;  /* 0x0000000006037212 */ /* 0x000fc600078e1e05 */
[----:B------:R-:W-:Y:S02]  /*7d10*/  IMAD R35, R4, 0x2, R19 ;  /* 0x0000000204237824 */ /* 0x000fe400078e0213 */
[----:B------:R-:W-:-:S03]  /*7d20*/  IMAD R8, R8, 0x200, R3 ;  /* 0x0000020008087824 */ /* 0x000fc600078e0203 */
[----:B------:R-:W1:Y:S01]  /*7d30*/  LDS.128 R4, [R35+0x18400] ;  /* 0x0184000023047984 */ /* 0x000e620000000c00 */
[----:B------:R-:W-:-:S05]  /*7d40*/  IMAD R36, R8, 0x2, R19 ;  /* 0x0000000208247824 */ /* 0x000fca00078e0213 */
[----:B------:R-:W2:Y:S01]  /*7d50*/  LDS.128 R8, [R36+0x18400] ;  /* 0x0184000024087984 */ /* 0x000ea20000000c00 */
[--C-:B-1----:R-:W-:Y:S02]  /*7d60*/  HADD2.F32 R3, -RZ, R4.reuse.H0_H0 ;  /* 0x20000004ff037230 */ /* 0x102fe40000004100 */
[----:B------:R-:W-:Y:S02]  /*7d70*/  HADD2.F32 R4, -RZ, R4.H1_H1 ;  /* 0x30000004ff047230 */ /* 0x000fe40000004100 */
[----:B------:R-:W-:Y:S02]  /*7d80*/  HADD2.F32 R12, -RZ, R5.H0_H0 ;  /* 0x20000005ff0c7230 */ /* 0x000fe40000004100 */
[--C-:B--2---:R-:W-:Y:S02]  /*7d90*/  HADD2.F32 R15, -RZ, R8.reuse.H0_H0 ;  /* 0x20000008ff0f7230 */ /* 0x104fe40000004100 */
[----:B------:R-:W-:Y:S02]  /*7da0*/  HADD2.F32 R8, -RZ, R8.H1_H1 ;  /* 0x30000008ff087230 */ /* 0x000fe40000004100 */
[----:B------:R-:W-:-:S02]  /*7db0*/  HADD2.F32 R20, -RZ, R9.H0_H0 ;  /* 0x20000009ff147230 */ /* 0x000fc40000004100 */
[C---:B------:R-:W-:Y:S01]  /*7dc0*/  FMUL.FTZ R30, R15.reuse, R28 ;  /* 0x0000001c0f1e7220 */ /* 0x040fe20000410000 */
[-C--:B------:R-:W-:Y:S01]  /*7dd0*/  FMUL.FTZ R32, R15, R26.reuse ;  /* 0x0000001a0f207220 */ /* 0x080fe20000410000 */
[----:B------:R-:W-:Y:S02]  /*7de0*/  HADD2.F32 R15, -RZ, R41.H0_H0 ;  /* 0x20000029ff0f7230 */ /* 0x000fe40000004100 */
[C---:B------:R-:W-:Y:S01]  /*7df0*/  FMUL.FTZ R31, R8.reuse, R25 ;  /* 0x00000019081f7220 */ /* 0x040fe20000410000 */
[C---:B------:R-:W-:Y:S01]  /*7e00*/  FFMA.FTZ R30, R3.reuse, R26, -R30 ;  /* 0x0000001a031e7223 */ /* 0x040fe2000001081e */
[----:B------:R-:W-:Y:S01]  /*7e10*/  FFMA.FTZ R32, R3, R28, R32 ;  /* 0x0000001c03207223 */ /* 0x000fe20000010020 */
[----:B------:R-:W-:Y:S02]  /*7e20*/  HADD2.F32 R3, -RZ, R40.H1_H1 ;  /* 0x30000028ff037230 */ /* 0x000fe40000004100 */
[-C--:B------:R-:W-:Y:S01]  /*7e30*/  FMUL.FTZ R33, R8, R15.reuse ;  /* 0x0000000f08217220 */ /* 0x080fe20000410000 */
[----:B------:R-:W-:Y:S01]  /*7e40*/  FFMA.FTZ R31, R4, R15, -R31 ;  /* 0x0000000f041f7223 */ /* 0x000fe2000001081f */
[----:B------:R-:W-:Y:S01]  /*7e50*/  FMUL.FTZ R15, R20, R27 ;  /* 0x0000001b140f7220 */ /* 0x000fe20000410000 */
[----:B------:R-:W-:-:S02]  /*7e60*/  HADD2.F32 R9, -RZ, R9.H1_H1 ;  /* 0x30000009ff097230 */ /* 0x000fc40000004100 */
[----:B------:R-:W-:Y:S01]  /*7e70*/  FMUL.FTZ R20, R20, R3 ;  /* 0x0000000314147220 */ /* 0x000fe20000410000 */
[----:B------:R-:W-:Y:S02]  /*7e80*/  HADD2.F32 R26, -RZ, R43.H1_H1 ;  /* 0x3000002bff1a7230 */ /* 0x000fe40000004100 */
[----:B------:R-:W-:Y:S01]  /*7e90*/  FFMA.FTZ R33, R4, R25, R33 ;  /* 0x0000001904217223 */ /* 0x000fe20000010021 */
[----:B------:R-:W-:Y:S02]  /*7ea0*/  HADD2.F32 R4, -RZ, R41.H1_H1 ;  /* 0x30000029ff047230 */ /* 0x000fe40000004100 */
[C---:B------:R-:W-:Y:S01]  /*7eb0*/  FFMA.FTZ R15, R12.reuse, R3, -R15 ;  /* 0x000000030c0f7223 */ /* 0x040fe2000001080f */
[----:B------:R-:W-:Y:S02]  /*7ec0*/  HADD2.F32 R5, -RZ, R5.H1_H1 ;  /* 0x30000005ff057230 */ /* 0x000fe40000004100 */
[----:B------:R-:W-:Y:S01]  /*7ed0*/  FFMA.FTZ R20, R12, R27, R20 ;  /* 0x0000001b0c147223 */ /* 0x000fe20000010014 */
[----:B------:R-:W-:-:S02]  /*7ee0*/  HADD2.F32 R21, -RZ, R10.H0_H0 ;  /* 0x2000000aff157230 */ /* 0x000fc40000004100 */
[C---:B------:R-:W-:Y:S01]  /*7ef0*/  FMUL.FTZ R28, R9.reuse, R26 ;  /* 0x0000001a091c7220 */ /* 0x040fe20000410000 */
[----:B------:R-:W-:Y:S02]  /*7f00*/  HADD2.F32 R8, -RZ, R39.H0_H0 ;  /* 0x20000027ff087230 */ /* 0x000fe40000004100 */
[-C--:B------:R-:W-:Y:S01]  /*7f10*/  FMUL.FTZ R34, R9, R4.reuse ;  /* 0x0000000409227220 */ /* 0x080fe20000410000 */
[----:B------:R-:W-:Y:S02]  /*7f20*/  HADD2.F32 R12, -RZ, R37.H0_H0 ;  /* 0x20000025ff0c7230 */ /* 0x000fe40000004100 */
[----:B------:R-:W-:Y:S01]  /*7f30*/  FFMA.FTZ R28, R5, R4, -R28 ;  /* 0x00000004051c7223 */ /* 0x000fe2000001081c */
[----:B------:R-:W-:Y:S02]  /*7f40*/  HADD2.F32 R10, -RZ, R10.H1_H1 ;  /* 0x3000000aff0a7230 */ /* 0x000fe40000004100 */
[----:B------:R-:W-:Y:S01]  /*7f50*/  FMUL.FTZ R27, R21, R8 ;  /* 0x00000008151b7220 */ /* 0x000fe20000410000 */
[----:B------:R-:W-:-:S02]  /*7f60*/  HADD2.F32 R9, -RZ, R44.H0_H0 ;  /* 0x2000002cff097230 */ /* 0x000fc40000004100 */
[----:B------:R-:W-:Y:S01]  /*7f70*/  FMUL.FTZ R4, R21, R12 ;  /* 0x0000000c15047220 */ /* 0x000fe20000410000 */
[----:B------:R-:W-:Y:S02]  /*7f80*/  HADD2.F32 R13, -RZ, R6.H0_H0 ;  /* 0x20000006ff0d7230 */ /* 0x000fe40000004100 */
[----:B------:R-:W-:Y:S01]  /*7f90*/  FFMA.FTZ R21, R5, R26, R34 ;  /* 0x0000001a05157223 */ /* 0x000fe20000010022 */
[----:B------:R-:W-:Y:S02]  /*7fa0*/  HADD2.F32 R3, -RZ, R42.H0_H0 ;  /* 0x2000002aff037230 */ /* 0x000fe40000004100 */
[C---:B------:R-:W-:Y:S01]  /*7fb0*/  FMUL.FTZ R5, R10.reuse, R9 ;  /* 0x000000090a057220 */ /* 0x040fe20000410000 */
[----:B------:R-:W-:Y:S02]  /*7fc0*/  HADD2.F32 R6, -RZ, R6.H1_H1 ;  /* 0x30000006ff067230 */ /* 0x000fe40000004100 */
[C---:B------:R-:W-:Y:S01]  /*7fd0*/  FFMA.FTZ R25, R13.reuse, R8, -R4 ;  /* 0x000000080d197223 */ /* 0x040fe20000010804 */
[----:B------:R-:W-:Y:S01]  /*7fe0*/  FFMA.FTZ R27, R13, R12, R27 ;  /* 0x0000000c0d1b7223 */ /* 0x000fe2000001001b */
[----:B------:R-:W-:Y:S01]  /*7ff0*/  FMUL.FTZ R13, R10, R3 ;  /* 0x000000030a0d7220 */ /* 0x000fe20000410000 */
[----:B0-----:R-:W-:-:S02]  /*8000*/  HADD2.F32 R24, -RZ, R11.H0_H0 ;  /* 0x2000000bff187230 */ /* 0x001fc40000004100 */
[C---:B------:R-:W-:Y:S01]  /*8010*/  FFMA.FTZ R10, R6.reuse, R3, -R5 ;  /* 0x00000003060a7223 */ /* 0x040fe20000010805 */
[----:B------:R-:W-:Y:S02]  /*8020*/  HADD2.F32 R5, -RZ, R38.H0_H0 ;  /* 0x20000026ff057230 */ /* 0x000fe40000004100 */
[----:B------:R-:W-:Y:S01]  /*8030*/  FFMA.FTZ R12, R6, R9, R13 ;  /* 0x00000009060c7223 */ /* 0x000fe2000001000d */
[----:B------:R-:W-:Y:S02]  /*8040*/  HADD2.F32 R3, -RZ, R39.H1_H1 ;  /* 0x30000027ff037230 */ /* 0x000fe40000004100 */
[----:B------:R-:W-:Y:S02]  /*8050*/  HADD2.F32 R11, -RZ, R11.H1_H1 ;  /* 0x3000000bff0b7230 */ /* 0x000fe40000004100 */
[C---:B------:R-:W-:Y:S01]  /*8060*/  FMUL.FTZ R9, R24.reuse, R5 ;  /* 0x0000000518097220 */ /* 0x040fe20000410000 */
[----:B------:R-:W-:Y:S02]  /*8070*/  HADD2.F32 R8, -RZ, R44.H1_H1 ;  /* 0x3000002cff087230 */ /* 0x000fe40000004100 */
[----:B------:R-:W-:Y:S01]  /*8080*/  FMUL.FTZ R24, R24, R3 ;  /* 0x0000000318187220 */ /* 0x000fe20000410000 */
[----:B------:R-:W-:-:S02]  /*8090*/  HADD2.F32 R4, -RZ, R42.H1_H1 ;  /* 0x3000002aff047230 */ /* 0x000fc40000004100 */
[--C-:B------:R-:W-:Y:S02]  /*80a0*/  HADD2.F32 R14, -RZ, R7.reuse.H0_H0 ;  /* 0x20000007ff0e7230 */ /* 0x100fe40000004100 */
[C---:B------:R-:W-:Y:S01]  /*80b0*/  FMUL.FTZ R6, R11.reuse, R8 ;  /* 0x000000080b067220 */ /* 0x040fe20000410000 */
[----:B------:R-:W-:Y:S02]  /*80c0*/  HADD2.F32 R7, -RZ, R7.H1_H1 ;  /* 0x30000007ff077230 */ /* 0x000fe40000004100 */
[-C--:B------:R-:W-:Y:S01]  /*80d0*/  FMUL.FTZ R13, R11, R4.reuse ;  /* 0x000000040b0d7220 */ /* 0x080fe20000410000 */
[C---:B------:R-:W-:Y:S01]  /*80e0*/  FFMA.FTZ R3, R14.reuse, R3, -R9 ;  /* 0x000000030e037223 */ /* 0x040fe20000010809 */
[----:B------:R-:W-:Y:S01]  /*80f0*/  FFMA.FTZ R11, R14, R5, R24 ;  /* 0x000000050e0b7223 */ /* 0x000fe20000010018 */
[C---:B------:R-:W-:Y:S01]  /*8100*/  FFMA.FTZ R14, R7.reuse, R4, -R6 ;  /* 0x00000004070e7223 */ /* 0x040fe20000010806 */
[----:B------:R-:W-:Y:S01]  /*8110*/  FFMA.FTZ R24, R7, R8, R13 ;  /* 0x0000000807187223 */ /* 0x000fe2000001000d */
[----:B------:R-:W-:-:S02]  /*8120*/  F2FP.F16.F32.PACK_AB R4, R31, R30 ;  /* 0x0000001e1f04723e */ /* 0x000fc400000000ff */
[----:B------:R-:W-:Y:S02]  /*8130*/  F2FP.F16.F32.PACK_AB R5, R28, R15 ;  /* 0x0000000f1c05723e */ /* 0x000fe400000000ff */
[----:B------:R-:W-:Y:S02]  /*8140*/  F2FP.F16.F32.PACK_AB R6, R10, R25 ;  /* 0x000000190a06723e */ /* 0x000fe400000000ff */
[----:B------:R-:W-:Y:S02]  /*8150*/  F2FP.F16.F32.PACK_AB R7, R14, R3 ;  /* 0x000000030e07723e */ /* 0x000fe400000000ff */
[----:B------:R-:W-:Y:S02]  /*8160*/  F2FP.F16.F32.PACK_AB R8, R33, R32 ;  /* 0x000000202108723e */ /* 0x000fe400000000ff */
[----:B------:R-:W-:Y:S01]  /*8170*/  F2FP.F16.F32.PACK_AB R9, R21, R20 ;  /* 0x000000141509723e */ /* 0x000fe200000000ff */
[----:B------:R1:W-:Y:S01]  /*8180*/  STS.128 [R35+0x18400], R4 ;  /* 0x0184000423007388 */ /* 0x0003e20000000c00 */
[----:B------:R-:W-:-:S02]  /*8190*/  F2FP.F16.F32.PACK_AB R10, R12, R27 ;  /* 0x0000001b0c0a723e */ /* 0x000fc400000000ff */
[----:B------:R-:W-:-:S05]  /*81a0*/  F2FP.F16.F32.PACK_AB R11, R24, R11 ;  /* 0x0000000b180b723e */ /* 0x000fca00000000ff */
[----:B------:R1:W-:Y:S02]  /*81b0*/  STS.128 [R36+0x18400], R8 ;  /* 0x0184000824007388 */ /* 0x0003e40000000c00 */
.L_x_745:
[----:B------:R-:W-:Y:S05]  /*81c0*/  BSYNC B1 ;  /* 0x0000000000017941 */ /* 0x000fea0003800000 */
.L_x_744:
[----:B------:R-:W-:Y:S05]  /*81d0*/  @P0 BRA `(.L_x_736) ;  /* 0x0000000400480947 */ /* 0x000fea0003800000 */
[----:B------:R-:W2:Y:S01]  /*81e0*/  LDL R3, [R1+0xc] ;  /* 0x00000c0001037983 */ /* 0x000ea20000100800 */
[----:B-1----:R-:W-:-:S03]  /*81f0*/  SHF.R.U32.HI R4, RZ, 0x3, R229 ;  /* 0x00000003ff047819 */ /* 0x002fc600000116e5 */
[----:B------:R-:W3:Y:S01]  /*8200*/  LDL R45, [R1+0x4c] ;  /* 0x00004c00012d7983 */ /* 0x000ee20000100800 */
[----:B------:R-:W-:Y:S01]  /*8210*/  LOP3.LUT R0, R4, R0, R229, 0x1e, !PT ;  /* 0x0000000004007212 */ /* 0x000fe200078e1ee5 */
[----:B------:R-:W-:Y:S02]  /*8220*/  HADD2.F32 R25, -RZ, R40.H0_H0 ;  /* 0x20000028ff197230 */ /* 0x000fe40000004100 */
[----:B------:R-:W-:Y:S02]  /*8230*/  HADD2.F32 R27, -RZ, R37.H1_H1 ;  /* 0x30000025ff1b7230 */ /* 0x000fe40000004100 */
[----:B------:R-:W-:Y:S02]  /*8240*/  HADD2.F32 R34, -RZ, R43.H0_H0 ;  /* 0x2000002bff227230 */ /* 0x000fe40000004100 */
[----:B------:R-:W-:Y:S02]  /*8250*/  HADD2.F32 R30, -RZ, R41.H0_H0 ;  /* 0x20000029ff1e7230 */ /* 0x000fe40000004100 */
[----:B------:R-:W-:-:S02]  /*8260*/  HADD2.F32 R36, -RZ, R38.H1_H1 ;  /* 0x30000026ff247230 */ /* 0x000fc40000004100 */
[----:B------:R-:W-:Y:S02]  /*8270*/  HADD2.F32 R32, -RZ, R40.H1_H1 ;  /* 0x30000028ff207230 */ /* 0x000fe40000004100 */
[----:B------:R-:W-:Y:S02]  /*8280*/  HADD2.F32 R35, -RZ, R43.H1_H1 ;  /* 0x3000002bff237230 */ /* 0x000fe40000004100 */
[----:B------:R-:W-:Y:S02]  /*8290*/  HADD2.F32 R31, -RZ, R41.H1_H1 ;  /* 0x30000029ff1f7230 */ /* 0x000fe40000004100 */
[----:B------:R-:W-:Y:S02]  /*82a0*/  HADD2.F32 R37, -RZ, R37.H0_H0 ;  /* 0x20000025ff257230 */ /* 0x000fe40000004100 */
[----:B------:R-:W-:Y:S02]  /*82b0*/  HADD2.F32 R33, -RZ, R39.H0_H0 ;  /* 0x20000027ff217230 */ /* 0x000fe40000004100 */
[----:B--2---:R-:W-:-:S04]  /*82c0*/  IMAD.IADD R0, R3, 0x1, R0 ;  /* 0x0000000103007824 */ /* 0x004fc800078e0200 */
[----:B------:R-:W-:Y:S01]  /*82d0*/  IMAD R0, R0, 0x2, R19 ;  /* 0x0000000200007824 */ /* 0x000fe200078e0213 */
[----:B---3--:R-:W1:Y:S04]  /*82e0*/  LDS.128 R4, [R45+0x18400] ;  /* 0x018400002d047984 */ /* 0x008e680000000c00 */
[----:B------:R-:W2:Y:S01]  /*82f0*/  LDS.128 R8, [R0+0x18400] ;  /* 0x0184000000087984 */ /* 0x000ea20000000c00 */
[----:B-1----:R-:W-:Y:S02]  /*8300*/  HADD2.F32 R3, -RZ, R4.H0_H0 ;  /* 0x20000004ff037230 */ /* 0x002fe40000004100 */
[--C-:B--2---:R-:W-:Y:S02]  /*8310*/  HADD2.F32 R15, -RZ, R8.reuse.H0_H0 ;  /* 0x20000008ff0f7230 */ /* 0x104fe40000004100 */
[----:B------:R-:W-:-:S03]  /*8320*/  HADD2.F32 R8, -RZ, R8.H1_H1 ;  /* 0x30000008ff087230 */ /* 0x000fc60000004100 */
[-C--:B------:R-:W-:Y:S01]  /*8330*/  FMUL.FTZ R26, R27, R15.reuse ;  /* 0x0000000f1b1a7220 */ /* 0x080fe20000410000 */
[C---:B------:R-:W-:Y:S01]  /*8340*/  FMUL.FTZ R28, R25.reuse, R15 ;  /* 0x0000000f191c7220 */ /* 0x040fe20000410000 */
[--C-:B------:R-:W-:Y:S02]  /*8350*/  HADD2.F32 R20, -RZ, R9.reuse.H0_H0 ;  /* 0x20000009ff147230 */ /* 0x100fe40000004100 */
[-C--:B------:R-:W-:Y:S01]  /*8360*/  FMUL.FTZ R15, R34, R8.reuse ;  /* 0x00000008220f7220 */ /* 0x080fe20000410000 */
[----:B------:R-:W-:Y:S02]  /*8370*/  HADD2.F32 R4, -RZ, R4.H1_H1 ;  /* 0x30000004ff047230 */ /* 0x000fe40000004100 */
[-C--:B------:R-:W-:Y:S01]  /*8380*/  FFMA.FTZ R26, R25, R3.reuse, -R26 ;  /* 0x00000003191a7223 */ /* 0x080fe2000001081a */
[----:B------:R-:W-:Y:S01]  /*8390*/  FFMA.FTZ R28, R27, R3, R28 ;  /* 0x000000031b1c7223 */ /* 0x000fe2000001001c */
[----:B------:R-:W-:Y:S02]  /*83a0*/  HADD2.F32 R9, -RZ, R9.H1_H1 ;  /* 0x30000009ff097230 */ /* 0x000fe40000004100 */
[----:B------:R-:W-:Y:S01]  /*83b0*/  FMUL.FTZ R3, R30, R8 ;  /* 0x000000081e037220 */ /* 0x000fe20000410000 */
[----:B------:R-:W-:-:S02]  /*83c0*/  HADD2.F32 R12, -RZ, R5.H0_H0 ;  /* 0x20000005ff0c7230 */ /* 0x000fc40000004100 */
[----:B------:R-:W-:Y:S01]  /*83d0*/  FMUL.FTZ R25, R36, R20 ;  /* 0x0000001424197220 */ /* 0x000fe20000410000 */
[----:B------:R-:W-:Y:S02]  /*83e0*/  HADD2.F32 R5, -RZ, R5.H1_H1 ;  /* 0x30000005ff057230 */ /* 0x000fe40000004100 */
[----:B------:R-:W-:Y:S01]  /*83f0*/  FFMA.FTZ R15, R30, R4, -R15 ;  /* 0x000000041e0f7223 */ /* 0x000fe2000001080f */
[--C-:B------:R-:W-:Y:S02]  /*8400*/  HADD2.F32 R21, -RZ, R10.reuse.H0_H0 ;  /* 0x2000000aff157230 */ /* 0x100fe40000004100 */
[----:B------:R-:W-:Y:S01]  /*8410*/  FMUL.FTZ R27, R32, R20 ;  /* 0x00000014201b7220 */ /* 0x000fe20000410000 */
[----:B------:R-:W-:Y:S01]  /*8420*/  FFMA.FTZ R3, R34, R4, R3 ;  /* 0x0000000422037223 */ /* 0x000fe20000010003 */
[----:B------:R-:W-:Y:S02]  /*8430*/  HADD2.F32 R10, -RZ, R10.H1_H1 ;  /* 0x3000000aff0a7230 */ /* 0x000fe40000004100 */
[-C--:B------:R-:W-:Y:S01]  /*8440*/  FMUL.FTZ R4, R35, R9.reuse ;  /* 0x0000000923047220 */ /* 0x080fe20000410000 */
[----:B------:R-:W-:Y:S01]  /*8450*/  FMUL.FTZ R8, R31, R9 ;  /* 0x000000091f087220 */ /* 0x000fe20000410000 */
[----:B------:R-:W-:-:S02]  /*8460*/  HADD2.F32 R34, -RZ, R44.H0_H0 ;  /* 0x2000002cff227230 */ /* 0x000fc40000004100 */
[-C--:B------:R-:W-:Y:S01]  /*8470*/  FFMA.FTZ R25, R32, R12.reuse, -R25 ;  /* 0x0000000c20197223 */ /* 0x080fe20000010819 */
[----:B------:R-:W-:Y:S02]  /*8480*/  HADD2.F32 R13, -RZ, R6.H0_H0 ;  /* 0x20000006ff0d7230 */ /* 0x000fe40000004100 */
[----:B------:R-:W-:Y:S01]  /*8490*/  FFMA.FTZ R27, R36, R12, R27 ;  /* 0x0000000c241b7223 */ /* 0x000fe2000001001b */
[----:B------:R-:W-:Y:S02]  /*84a0*/  HADD2.F32 R32, -RZ, R42.H0_H0 ;  /* 0x2000002aff207230 */ /* 0x000fe40000004100 */
[-C--:B------:R-:W-:Y:S01]  /*84b0*/  FFMA.FTZ R12, R31, R5.reuse, -R4 ;  /* 0x000000051f0c7223 */ /* 0x080fe20000010804 */
[----:B------:R-:W-:Y:S02]  /*84c0*/  HADD2.F32 R6, -RZ, R6.H1_H1 ;  /* 0x30000006ff067230 */ /* 0x000fe40000004100 */
[----:B------:R-:W-:Y:S01]  /*84d0*/  FFMA.FTZ R20, R35, R5, R8 ;  /* 0x0000000523147223 */ /* 0x000fe20000010008 */
[-C--:B------:R-:W-:Y:S01]  /*84e0*/  FMUL.FTZ R4, R37, R21.reuse ;  /* 0x0000001525047220 */ /* 0x080fe20000410000 */
[-C--:B------:R-:W-:Y:S01]  /*84f0*/  FMUL.FTZ R5, R34, R10.reuse ;  /* 0x0000000a22057220 */ /* 0x080fe20000410000 */
[----:B------:R-:W-:Y:S01]  /*8500*/  FMUL.FTZ R30, R33, R21 ;  /* 0x00000015211e7220 */ /* 0x000fe20000410000 */
[----:B------:R-:W-:Y:S01]  /*8510*/  FMUL.FTZ R9, R32, R10 ;  /* 0x0000000a20097220 */ /* 0x000fe20000410000 */
[----:B0-----:R-:W-:-:S02]  /*8520*/  HADD2.F32 R24, -RZ, R11.H0_H0 ;  /* 0x2000000bff187230 */ /* 0x001fc40000004100 */
[----:B------:R-:W-:Y:S01]  /*8530*/  FFMA.FTZ R21, R33, R13, -R4 ;  /* 0x0000000d21157223 */ /* 0x000fe20000010804 */
[----:B------:R-:W-:Y:S01]  /*8540*/  FFMA.FTZ R10, R32, R6, -R5 ;  /* 0x00000006200a7223 */ /* 0x000fe20000010805 */
[----:B------:R-:W-:Y:S02]  /*8550*/  HADD2.F32 R11, -RZ, R11.H1_H1 ;  /* 0x3000000bff0b7230 */ /* 0x000fe40000004100 */
[----:B------:R-:W-:Y:S02]  /*8560*/  HADD2.F32 R32, -RZ, R38.H0_H0 ;  /* 0x20000026ff207230 */ /* 0x000fe40000004100 */
[----:B------:R-:W-:Y:S02]  /*8570*/  HADD2.F32 R33, -RZ, R44.H1_H1 ;  /* 0x3000002cff217230 */ /* 0x000fe40000004100 */
[----:B------:R-:W-:Y:S02]  /*8580*/  HADD2.F32 R8, -RZ, R39.H1_H1 ;  /* 0x30000027ff087230 */ /* 0x000fe40000004100 */
[----:B------:R-:W-:-:S02]  /*8590*/  HADD2.F32 R31, -RZ, R42.H1_H1 ;  /* 0x3000002aff1f7230 */ /* 0x000fc40000004100 */
[----:B------:R-:W-:Y:S01]  /*85a0*/  FFMA.FTZ R30, R37, R13, R30 ;  /* 0x0000000d251e7223 */ /* 0x000fe2000001001e */
[--C-:B------:R-:W-:Y:S02]  /*85b0*/  HADD2.F32 R14, -RZ, R7.reuse.H0_H0 ;  /* 0x20000007ff0e7230 */ /* 0x100fe40000004100 */
[----:B------:R-:W-:Y:S01]  /*85c0*/  FFMA.FTZ R13, R34, R6, R9 ;  /* 0x00000006220d7223 */ /* 0x000fe20000010009 */
[----:B------:R-:W-:Y:S02]  /*85d0*/  HADD2.F32 R7, -RZ, R7.H1_H1 ;  /* 0x30000007ff077230 */ /* 0x000fe40000004100 */
[-C--:B------:R-:W-:Y:S01]  /*85e0*/  FMUL.FTZ R5, R32, R24.reuse ;  /* 0x0000001820057220 */ /* 0x080fe20000410000 */
[-C--:B------:R-:W-:Y:S01]  /*85f0*/  FMUL.FTZ R4, R33, R11.reuse ;  /* 0x0000000b21047220 */ /* 0x080fe20000410000 */
[C---:B------:R-:W-:Y:S01]  /*8600*/  FMUL.FTZ R9, R8.reuse, R24 ;  /* 0x0000001808097220 */ /* 0x040fe20000410000 */
[C---:B------:R-:W-:Y:S01]  /*8610*/  FMUL.FTZ R6, R31.reuse, R11 ;  /* 0x0000000b1f067220 */ /* 0x040fe20000410000 */
[-C--:B------:R-:W-:Y:S01]  /*8620*/  FFMA.FTZ R11, R8, R14.reuse, -R5 ;  /* 0x0000000e080b7223 */ /* 0x080fe20000010805 */
[-C--:B------:R-:W-:Y:S01]  /*8630*/  FFMA.FTZ R24, R31, R7.reuse, -R4 ;  /* 0x000000071f187223 */ /* 0x080fe20000010804 */
[----:B------:R-:W-:Y:S01]  /*8640*/  FFMA.FTZ R14, R32, R14, R9 ;  /* 0x0000000e200e7223 */ /* 0x000fe20000010009 */
[----:B------:R-:W-:Y:S01]  /*8650*/  FFMA.FTZ R31, R33, R7, R6 ;  /* 0x00000007211f7223 */ /* 0x000fe20000010006 */
[----:B------:R-:W-:-:S02]  /*8660*/  F2FP.F16.F32.PACK_AB R4, R15, R26 ;  /* 0x0000001a0f04723e */ /* 0x000fc400000000ff */
[----:B------:R-:W-:Y:S02]  /*8670*/  F2FP.F16.F32.PACK_AB R5, R12, R25 ;  /* 0x000000190c05723e */ /* 0x000fe400000000ff */
[----:B------:R-:W-:Y:S02]  /*8680*/  F2FP.F16.F32.PACK_AB R6, R10, R21 ;  /* 0x000000150a06723e */ /* 0x000fe400000000ff */
[----:B------:R-:W-:Y:S02]  /*8690*/  F2FP.F16.F32.PACK_AB R7, R24, R11 ;  /* 0x0000000b1807723e */ /* 0x000fe400000000ff */
[----:B------:R-:W-:Y:S02]  /*86a0*/  F2FP.F16.F32.PACK_AB R8, R3, R28 ;  /* 0x0000001c0308723e */ /* 0x000fe400000000ff */
[----:B------:R-:W-:Y:S02]  /*86b0*/  F2FP.F16.F32.PACK_AB R9, R20, R27 ;  /* 0x0000001b1409723e */ /* 0x000fe400000000ff */
[----:B------:R-:W-:-:S02]  /*86c0*/  F2FP.F16.F32.PACK_AB R10, R13, R30 ;  /* 0x0000001e0d0a723e */ /* 0x000fc400000000ff */
[----:B------:R-:W-:Y:S01]  /*86d0*/  F2FP.F16.F32.PACK_AB R11, R31, R14 ;  /* 0x0000000e1f0b723e */ /* 0x000fe200000000ff */
[----:B------:R3:W-:Y:S04]  /*86e0*/  STS.128 [R45+0x18400], R4 ;  /* 0x018400042d007388 */ /* 0x0007e80000000c00 */
[----:B------:R3:W-:Y:S02]  /*86f0*/  STS.128 [R0+0x18400], R8 ;  /* 0x0184000800007388 */ /* 0x0007e40000000c00 */
.L_x_736:
[----:B------:R-:W-:Y:S05]  /*8700*/  BSYNC B0 ;  /* 0x0000000000007941 */ /* 0x000fea0003800000 */
.L_x_725:
[----:B------:R-:W-:Y:S01]  /*8710*/  @!PT LDS RZ, [RZ] ;  /* 0x00000000fffff984 */ /* 0x000fe20000000800 */
[----:B------:R-:W-:Y:S01]  /*8720*/  @!PT LDS RZ, [RZ] ;  /* 0x00000000fffff984 */ /* 0x000fe20000000800 */
[----:B------:R-:W-:Y:S01]  /*8730*/  @!PT LDS RZ, [RZ] ;  /* 0x00000000fffff984 */ /* 0x000fe20000000800 */
[----:B------:R-:W-:Y:S01]  /*8740*/  @!PT LDS RZ, [RZ] ;  /* 0x00000000fffff984 */ /* 0x000fe20000000800 */
[----:B------:R4:W-:Y:S06]  /*8750*/  MEMBAR.ALL.CTA ;  /* 0x0000000000007992 */ /* 0x0009ec0000008000 */
[----:B----4-:R-:W4:Y:S01]  /*8760*/  FENCE.VIEW.ASYNC.S ;  /* 0x00000000000073c6 */ /* 0x010f220000000000 */
[----:B------:R-:W-:Y:S05]  /*8770*/  WARPSYNC.ALL ;  /* 0x0000000000007948 */ /* 0x000fea0003800000 */
[----:B----4-:R-:W-:Y:S06]  /*8780*/  BAR.SYNC.DEFER_BLOCKING 0xd, 0x100 ;  /* 0x0344000000007b1d */ /* 0x010fec0000010000 */
.L_x_722:
[----:B0123--:R-:W0:Y:S01]  /*8790*/  S2R R0, SR_TID.X ;  /* 0x0000000000007919 */ /* 0x00fe220000002100 */
[----:B------:R-:W-:Y:S01]  /*87a0*/  ISETP.NE.AND P0, PT, R205, 0x3, PT ;  /* 0x00000003cd00780c */ /* 0x000fe20003f05270 */
[----:B------:R-:W-:Y:S05]  /*87b0*/  WARPSYNC.ALL ;  /* 0x0000000000007948 */ /* 0x000fea0003800000 */
[----:B0-----:R-:W-:-:S04]  /*87c0*/  SHF.R.U32.HI R0, RZ, 0x7, R0 ;  /* 0x00000007ff007819 */ /* 0x001fc80000011600 */
[----:B------:R-:W-:-:S05]  /*87d0*/  IADD3 R7, R0, 0x8, RZ ;  /* 0x0000000800077810 */ /* 0x000fca0007ffe0ff */
[----:B------:R0:W-:Y:S06]  /*87e0*/  BAR.SYNC.DEFER_BLOCKING R7, 0x100 ;  /* 0x000400070000751d */ /* 0x0001ec0000010000 */
[----:B------:R-:W-:Y:S05]  /*87f0*/  @!P0 BRA `(.L_x_746) ;  /* 0x0000000000048947 */ /* 0x000fea0003800000 */
[----:B------:R-:W-:Y:S01]  /*8800*/  BPT.TRAP 0x1 ;  /* 0x000000040000795c */ /* 0x000fe20000300000 */
.L_x_746:
[----:B------:R-:W-:Y:S01]  /*8810*/  IMAD R6, R202, 0x8, R19 ;  /* 0x00000008ca067824 */ /* 0x000fe200078e0213 */
[----:B------:R-:W-:-:S04]  /*8820*/  SHF.L.U32 R73, R212, 0x1f, RZ ;  /* 0x0000001fd4497819 */ /* 0x000fc800000006ff */
[----:B------:R1:W2:Y:S01]  /*8830*/  SYNCS.PHASECHK.TRANS64.TRYWAIT P1, [R6+URZ+0x22830], R73 ;  /* 0x02283049060075a7 */ /* 0x0002a2000802017f */
[----:B------:R-:W-:Y:S05]  /*8840*/  @!P0 BRA `(.L_x_747) ;  /* 0x0000000000048947 */ /* 0x000fea0003800000 */
[----:B------:R-:W-:Y:S01]  /*8850*/  BPT.TRAP 0x1 ;  /* 0x000000040000795c */ /* 0x000fe20000300000 */
.L_x_747:
[----:B------:R-:W-:Y:S01]  /*8860*/  VIADD R0, R19, 0x1c400 ;  /* 0x0001c40013007836 */ /* 0x000fe20000000000 */
[----:B------:R-:W-:Y:S01]  /*8870*/  LOP3.LUT R4, R29, 0x10000, RZ, 0xfc, !PT ;  /* 0x000100001d047812 */ /* 0x000fe200078efcff */
[----:B------:R-:W-:-:S03]  /*8880*/  IMAD.MOV.U32 R5, RZ, RZ, 0x40000040 ;  /* 0x40000040ff057424 */ /* 0x000fc600078e00ff */
[----:B------:R-:W-:-:S04]  /*8890*/  SHF.R.U32.HI R0, RZ, 0x4, R0 ;  /* 0x00000004ff007819 */ /* 0x000fc80000011600 */
[----:B------:R-:W-:-:S04]  /*88a0*/  LOP3.LUT R0, R0, 0x3fff, RZ, 0xc0, !PT ;  /* 0x00003fff00007812 */ /* 0x000fc800078ec0ff */
[----:B------:R-:W-:-:S05]  /*88b0*/  LOP3.LUT R0, R0, 0x10000, RZ, 0xfc, !PT ;  /* 0x0001000000007812 */ /* 0x000fca00078efcff */
[----:B------:R3:W-:Y:S01]  /*88c0*/  STL [R1+0x8], R0 ;  /* 0x0000080001007387 */ /* 0x0007e20000100800 */
[----:B--2---:R-:W-:Y:S05]  /*88d0*/  @P1 BRA `(.L_x_748) ;  /* 0x0000000000081947 */ /* 0x004fea0003800000 */
[----:B------:R-:W2:Y:S02]  /*88e0*/  SYNCS.PHASECHK.TRANS64.TRYWAIT P1, [R6+URZ+0x22830], R73 ;  /* 0x02283049060075a7 */ /* 0x000ea4000802017f */
[----:B--2---:R-:W-:Y:S05]  /*88f0*/  @!P1 BRA `(.L_x_749) ;  /* 0x000000f400c49947 */ /* 0x004fea0003800000 */
.L_x_748:
[----:B---3--:R-:W3:Y:S01]  /*8900*/  LDL R0, [R1+0x8] ;  /* 0x0000080001007983 */ /* 0x008ee20000100800 */
[----:B------:R-:W-:Y:S01]  /*8910*/  IMAD.MOV.U32 R9, RZ, RZ, 0x40000040 ;  /* 0x40000040ff097424 */ /* 0x000fe200078e00ff */
[----:B------:R-:W-:Y:S05]  /*8920*/  WARPSYNC.ALL ;  /* 0x0000000000007948 */ /* 0x000fea0003800000 */
[C---:B------:R-:W-:Y:S01]  /*8930*/  R2UR UR4, R4.reuse ;  /* 0x00000000040472ca */ /* 0x040fe200000e0000 */
[----:B-----5:R-:W-:Y:S01]  /*8940*/  WARPGROUP.ARRIVE ;  /* 0x00000000000079c5 */ /* 0x020fe20000000000 */
[----:B------:R-:W-:Y:S01]  /*8950*/  R2UR UR5, R5 ;  /* 0x00000000050572ca */ /* 0x000fe200000e0000 */
[----:B------:R-:W-:Y:S01]  /*8960*/  VIADD R14, R4, 0x2 ;  /* 0x00000002040e7836 */ /* 0x000fe20000000000 */
[----:B------:R-:W-:Y:S01]  /*8970*/  R2UR UR7, R9 ;  /* 0x00000000090772ca */ /* 0x000fe200000e0000 */
[----:B------:R-:W-:-:S02]  /*8980*/  IMAD.MOV.U32 R15, RZ, RZ, 0x40000040 ;  /* 0x40000040ff0f7424 */ /* 0x000fc400078e00ff */
[----:B------:R-:W-:Y:S02]  /*8990*/  IMAD.MOV.U32 R11, RZ, RZ, 0x40000040 ;  /* 0x40000040ff0b7424 */ /* 0x000fe400078e00ff */
[----:B------:R-:W-:Y:S02]  /*89a0*/  VIADD R12, R4, 0x4 ;  /* 0x00000004040c7836 */ /* 0x000fe40000000000 */
[----:B------:R-:W-:Y:S02]  /*89b0*/  IMAD.MOV.U32 R13, RZ, RZ, 0x40000040 ;  /* 0x40000040ff0d7424 */ /* 0x000fe400078e00ff */
[----:B------:R-:W-:Y:S02]  /*89c0*/  IMAD.MOV.U32 R9, RZ, RZ, 0x40000040 ;  /* 0x40000040ff097424 */ /* 0x000fe400078e00ff */
[----:B---3--:R-:W-:Y:S02]  /*89d0*/  IMAD R8, R202, 0x300, R0 ;  /* 0x00000300ca087824 */ /* 0x008fe400078e0200 */
[----:B------:R-:W3:Y:S03]  /*89e0*/  S2R R0, SR_TID.X ;  /* 0x0000000000007919 */ /* 0x000ee60000002100 */
[----:B------:R-:W-:-:S02]  /*89f0*/  R2UR UR6, R8 ;  /* 0x00000000080672ca */ /* 0x000fc400000e0000 */
[----:B------:R-:W-:-:S11]  /*8a00*/  IADD3 R10, R8, 0x2, RZ ;  /* 0x00000002080a7810 */ /* 0x000fd60007ffe0ff */
[----:B------:R-:W-:Y:S01]  /*8a10*/  HGMMA.64x96x16.F32 R24, gdesc[UR4], RZ, !UPT, gsb0 ;  /* 0x01600000041879f0 */ /* 0x000fe2000c0008ff */
[----:B------:R-:W-:Y:S02]  /*8a20*/  R2UR UR4, R14 ;  /* 0x000000000e0472ca */ /* 0x000fe400000e0000 */
[----:B------:R-:W-:Y:S02]  /*8a30*/  R2UR UR5, R15 ;  /* 0x000000000f0572ca */ /* 0x000fe400000e0000 */
[----:B------:R-:W-:Y:S01]  /*8a40*/  R2UR UR6, R10 ;  /* 0x000000000a0672ca */ /* 0x000fe200000e0000 */
[C---:B------:R-:W-:Y:S01]  /*8a50*/  VIADD R10, R8.reuse, 0x4 ;  /* 0x00000004080a7836 */ /* 0x040fe20000000000 */
[----:B------:R-:W-:Y:S01]  /*8a60*/  R2UR UR7, R11 ;  /* 0x000000000b0772ca */ /* 0x000fe200000e0000 */
[----:B------:R-:W-:Y:S01]  /*8a70*/  VIADD R8, R8, 0x6 ;  /* 0x0000000608087836 */ /* 0x000fe20000000000 */
[----:B------:R-:W-:Y:S02]  /*8a80*/  MOV R11, 0x40000040 ;  /* 0x40000040000b7802 */ /* 0x000fe40000000f00 */
[----:B---3--:R-:W-:Y:S01]  /*8a90*/  SHF.R.U32.HI R0, RZ, 0x7, R0 ;  /* 0x00000007ff007819 */ /* 0x008fe20000011600 */
[----:B------:R-:W-:-:S02]  /*8aa0*/  WARPGROUP.DEPBAR.LE gsb0, 0x0 ;  /* 0x00008000000079c5 */ /* 0x000fc40000010000 */
[----:B------:R-:W-:-:S06]  /*8ab0*/  WARPGROUP.ARRIVE ;  /* 0x00000000000079c5 */ /* 0x000fcc0000000000 */
[----:B------:R-:W-:Y:S01]  /*8ac0*/  HGMMA.64x96x16.F32 R24, gdesc[UR4], R24, gsb0 ;  /* 0x01600000041879f0 */ /* 0x000fe20008000818 */
[----:B------:R-:W-:Y:S02]  /*8ad0*/  R2UR UR4, R12 ;  /* 0x000000000c0472ca */ /* 0x000fe400000e0000 */
[----:B------:R-:W-:Y:S02]  /*8ae0*/  R2UR UR5, R13 ;  /* 0x000000000d0572ca */ /* 0x000fe400000e0000 */
[----:B------:R-:W-:Y:S01]  /*8af0*/  R2UR UR6, R10 ;  /* 0x000000000a0672ca */ /* 0x000fe200000e0000 */
[----:B------:R-:W-:Y:S01]  /*8b00*/  VIADD R10, R4, 0x6 ;  /* 0x00000006040a7836 */ /* 0x000fe20000000000 */
[----:B------:R-:W-:Y:S01]  /*8b10*/  R2UR UR7, R11 ;  /* 0x000000000b0772ca */ /* 0x000fe200000e0000 */
[----:B------:R-:W-:Y:S01]  /*8b20*/  IMAD.MOV.U32 R11, RZ, RZ, 0x40000040 ;  /* 0x40000040ff0b7424 */ /* 0x000fe200078e00ff */
[----:B------:R-:W-:Y:S02]  /*8b30*/  WARPGROUP.DEPBAR.LE gsb0, 0x0 ;  /* 0x00008000000079c5 */ /* 0x000fe40000010000 */
[----:B------:R-:W-:-:S09]  /*8b40*/  WARPGROUP.ARRIVE ;  /* 0x00000000000079c5 */ /* 0x000fd20000000000 */
[----:B------:R-:W-:Y:S01]  /*8b50*/  HGMMA.64x96x16.F32 R24, gdesc[UR4], R24, gsb0 ;  /* 0x01600000041879f0 */ /* 0x000fe20008000818 */
[----:B------:R-:W-:Y:S02]  /*8b60*/  R2UR UR4, R10 ;  /* 0x000000000a0472ca */ /* 0x000fe400000e0000 */
[----:B------:R-:W-:Y:S02]  /*8b70*/  R2UR UR5, R11 ;  /* 0x000000000b0572ca */ /* 0x000fe400000e0000 */
[----:B------:R-:W-:Y:S02]  /*8b80*/  R2UR UR6, R8 ;  /* 0x00000000080672ca */ /* 0x000fe400000e0000 */
[----:B------:R-:W-:Y:S02]  /*8b90*/  R2UR UR7, R9 ;  /* 0x00000000090772ca */ /* 0x000fe400000e0000 */
[----:B------:R-:W-:Y:S01]  /*8ba0*/  IADD3 R9, -R0, 0xb, RZ ;  /* 0x0000000b00097810 */ /* 0x000fe20007ffe1ff */
[----:B------:R-:W-:-:S02]  /*8bb0*/  WARPGROUP.DEPBAR.LE gsb0, 0x0 ;  /* 0x00008000000079c5 */ /* 0x000fc40000010000 */
[----:B------:R-:W-:-:S08]  /*8bc0*/  WARPGROUP.ARRIVE ;  /* 0x00000000000079c5 */ /* 0x000fd00000000000 */
[----:B------:R-:W-:Y:S03]  /*8bd0*/  HGMMA.64x96x16.F32 R24, gdesc[UR4], R24, gsb0 ;  /* 0x01600000041879f0 */ /* 0x000fe60008000818 */
[----:B------:R-:W-:Y:S02]  /*8be0*/  WARPGROUP.DEPBAR.LE gsb0, 0x0 ;  /* 0x00008000000079c5 */ /* 0x000fe40000010000 */
[----:B------:R3:W-:Y:S06]  /*8bf0*/  BAR.ARV R9, 0x100 ;  /* 0x000400090000751d */ /* 0x0007ec0000002000 */
[----:B------:R-:W-:Y:S05]  /*8c00*/  @!P0 BRA `(.L_x_750) ;  /* 0x0000000000048947 */ /* 0x000fea0003800000 */
[----:B------:R-:W-:Y:S01]  /*8c10*/  BPT.TRAP 0x1 ;  /* 0x000000040000795c */ /* 0x000fe20000300000 */
.L_x_750:
[----:B------:R-:W4:Y:S01]  /*8c20*/  LDL R76, [R1+0x54] ;  /* 0x00005400014c7983 */ /* 0x000f220000100800 */
[----:B------:R-:W-:Y:S01]  /*8c30*/  ULDC UR4, c[0x0][0x9d8] ;  /* 0x0002760000047ab9 */ /* 0x000fe20000000800 */
[----:B------:R-:W-:Y:S01]  /*8c40*/  ULDC UR5, c[0x0][0x988] ;  /* 0x0002620000057ab9 */ /* 0x000fe20000000800 */
[----:B------:R-:W-:Y:S01]  /*8c50*/  FMUL.FTZ R24, R24, UR4 ;  /* 0x0000000418187c20 */ /* 0x000fe20008410000 */
[----:B------:R-:W-:Y:S01]  /*8c60*/  FMUL.FTZ R25, R25, UR4 ;  /* 0x0000000419197c20 */ /* 0x000fe20008410000 */
[----:B------:R-:W-:Y:S01]  /*8c70*/  FMUL.FTZ R27, R27, UR4 ;  /* 0x000000041b1b7c20 */ /* 0x000fe20008410000 */
[----:B------:R-:W-:Y:S01]  /*8c80*/  FMUL.FTZ R28, R28, UR4 ;  /* 0x000000041c1c7c20 */ /* 0x000fe20008410000 */
[----:B------:R-:W-:Y:S01]  /*8c90*/  FMUL.FTZ R29, R29, UR4 ;  /* 0x000000041d1d7c20 */ /* 0x000fe20008410000 */
[----:B------:R-:W-:Y:S01]  /*8ca0*/  FMUL.FTZ R32, R32, UR4 ;  /* 0x0000000420207c20 */ /* 0x000fe20008410000 */
[----:B------:R5:W-:Y:S01]  /*8cb0*/  MUFU.TANH R0, R27 ;  /* 0x0000001b00007308 */ /* 0x000be20000002400 */
[----:B------:R-:W-:Y:S01]  /*8cc0*/  FMUL.FTZ R26, R26, UR4 ;  /* 0x000000041a1a7c20 */ /* 0x000fe20008410000 */
[----:B------:R-:W-:Y:S01]  /*8cd0*/  FMUL.FTZ R33, R33, UR4 ;  /* 0x0000000421217c20 */ /* 0x000fe20008410000 */
[----:B------:R-:W-:Y:S01]  /*8ce0*/  FMUL.FTZ R30, R30, UR4 ;  /* 0x000000041e1e7c20 */ /* 0x000fe20008410000 */
[----:B------:R-:W-:Y:S01]  /*8cf0*/  FMUL.FTZ R36, R36, UR4 ;  /* 0x0000000424247c20 */ /* 0x000fe20008410000 */
[----:B------:R-:W-:Y:S01]  /*8d00*/  FMUL.FTZ R31, R31, UR4 ;  /* 0x000000041f1f7c20 */ /* 0x000fe20008410000 */
[----:B------:R-:W-:Y:S01]  /*8d10*/  FMUL.FTZ R37, R37, UR4 ;  /* 0x0000000425257c20 */ /* 0x000fe20008410000 */
[----:B------:R-:W-:Y:S01]  /*8d20*/  FMUL.FTZ R34, R34, UR4 ;  /* 0x0000000422227c20 */ /* 0x000fe20008410000 */
[----:B------:R-:W0:Y:S01]  /*8d30*/  MUFU.TANH R24, R24 ;  /* 0x0000001800187308 */ /* 0x000e220000002400 */
[----:B-----5:R-:W-:-:S02]  /*8d40*/  IMAD R27, R178, -0x60, R176 ;  /* 0xffffffa0b21b7824 */ /* 0x020fc400078e02b0 */
[----:B------:R-:W-:Y:S01]  /*8d50*/  FMUL.FTZ R40, R40, UR4 ;  /* 0x0000000428287c20 */ /* 0x000fe20008410000 */
[----:B------:R-:W-:Y:S01]  /*8d60*/  FMUL.FTZ R35, R35, UR4 ;  /* 0x0000000423237c20 */ /* 0x000fe20008410000 */
[----:B------:R-:W-:Y:S01]  /*8d70*/  FMUL.FTZ R41, R41, UR4 ;  /* 0x0000000429297c20 */ /* 0x000fe20008410000 */
[----:B------:R-:W-:Y:S02]  /*8d80*/  VIADD R27, R27, 0x60 ;  /* 0x000000601b1b7836 */ /* 0x000fe40000000000 */
[----:B------:R-:W-:Y:S01]  /*8d90*/  FMUL.FTZ R38, R38, UR4 ;  /* 0x0000000426267c20 */ /* 0x000fe20008410000 */
[----:B------:R-:W-:Y:S01]  /*8da0*/  FMUL.FTZ R44, R44, UR4 ;  /* 0x000000042c2c7c20 */ /* 0x000fe20008410000 */
[----:B------:R-:W5:Y:S01]  /*8db0*/  MUFU.TANH R25, R25 ;  /* 0x0000001900197308 */ /* 0x000f620000002400 */
[----:B------:R-:W-:Y:S01]  /*8dc0*/  FMUL.FTZ R39, R39, UR4 ;  /* 0x0000000427277c20 */ /* 0x000fe20008410000 */
        /* <DEDUP_REMOVED lines=33> */
[----:B------:R-:W3:Y:S05]  /*8fe0*/  S2R R80, SR_CgaCtaId ;  /* 0x0000000000507919 */ /* 0x000eea0000008800 */
[----:B------:R-:W3:Y:S08]  /*8ff0*/  MUFU.TANH R33, R33 ;  /* 0x0000002100217308 */ /* 0x000ef00000002400 */
        /* <DEDUP_REMOVED lines=16> */
[----:B------:R3:W-:Y:S08]  /*9100*/  MUFU.TANH R20, R51 ;  /* 0x0000003300147308 */ /* 0x0007f00000002400 */
[----:B------:R-:W3:Y:S08]  /*9110*/  MUFU.TANH R46, R46 ;  /* 0x0000002e002e7308 */ /* 0x000ef00000002400 */
[----:B------:R-:W3:Y:S08]  /*9120*/  MUFU.TANH R52, R52 ;  /* 0x0000003400347308 */ /* 0x000ef00000002400 */
[----:B------:R-:W3:Y:S08]  /*9130*/  MUFU.TANH R47, R47 ;  /* 0x0000002f002f7308 */ /* 0x000ef00000002400 */
[----:B------:R3:W3:Y:S08]  /*9140*/  MUFU.TANH R21, R53 ;  /* 0x0000003500157308 */ /* 0x0006f00000002400 */
[----:B------:R-:W3:Y:S08]  /*9150*/  MUFU.TANH R50, R50 ;  /* 0x0000003200327308 */ /* 0x000ef00000002400 */
[----:B------:R3:W-:Y:S08]  /*9160*/  MUFU.TANH R26, R55 ;  /* 0x00000037001a7308 */ /* 0x0007f00000002400 */
[----:B------:R-:W3:Y:S08]  /*9170*/  MUFU.TANH R56, R56 ;  /* 0x0000003800387308 */ /* 0x000ef00000002400 */
[----:B------:R-:W3:Y:S08]  /*9180*/  MUFU.TANH R57, R57 ;  /* 0x0000003900397308 */ /* 0x000ef00000002400 */
[----:B------:R3:W-:Y:S08]  /*9190*/  MUFU.TANH R75, R59 ;  /* 0x0000003b004b7308 */ /* 0x0007f00000002400 */
[----:B------:R-:W3:Y:S08]  /*91a0*/  MUFU.TANH R54, R54 ;  /* 0x0000003600367308 */ /* 0x000ef00000002400 */
[----:B------:R-:W3:Y:S08]  /*91b0*/  MUFU.TANH R60, R60 ;  /* 0x0000003c003c7308 */ /* 0x000ef00000002400 */
[----:B------:R3:W-:Y:S01]  /*91c0*/  MUFU.TANH R74, R65 ;  /* 0x00000041004a7308 */ /* 0x0007e20000002400 */
[----:B----4-:R-:W-:-:S05]  /*91d0*/  IMAD R76, R76, -0x2, R27 ;  /* 0xfffffffe4c4c7824 */ /* 0x010fca00078e021b */
[C---:B------:R-:W-:Y:S02]  /*91e0*/  ISETP.GT.AND P2, PT, R76.reuse, RZ, PT ;  /* 0x000000ff4c00720c */ /* 0x040fe40003f44270 */
[----:B------:R4:W4:Y:S01]  /*91f0*/  MUFU.TANH R72, R61 ;  /* 0x0000003d00487308 */ /* 0x0009220000002400 */
[C---:B------:R-:W-:Y:S02]  /*9200*/  ISETP.GT.AND P3, PT, R76.reuse, 0x1, PT ;  /* 0x000000014c00780c */ /* 0x040fe40003f64270 */
[----:B------:R-:W-:Y:S02]  /*9210*/  ISETP.GT.AND P4, PT, R76, 0x8, PT ;  /* 0x000000084c00780c */ /* 0x000fe40003f84270 */
[----:B0-----:R-:W-:Y:S02]  /*9220*/  FSEL R79, R24, -INF , P2 ;  /* 0xff800000184f7808 */ /* 0x001fe40001000000 */
[----:B-----5:R-:W-:Y:S01]  /*9230*/  FSEL R78, R25, -INF , P3 ;  /* 0xff800000194e7808 */ /* 0x020fe20001800000 */
[----:B------:R-:W0:Y:S01]  /*9240*/  MUFU.TANH R58, R58 ;  /* 0x0000003a003a7308 */ /* 0x000e220000002400 */
[----:B-1----:R-:W-:-:S02]  /*9250*/  FSEL R83, R28, -INF , P4 ;  /* 0xff8000001c537808 */ /* 0x002fc40002000000 */
[C---:B------:R-:W-:Y:S02]  /*9260*/  ISETP.GT.AND P5, PT, R76.reuse, 0x9, PT ;  /* 0x000000094c00780c */ /* 0x040fe40003fa4270 */
[----:B------:R-:W-:Y:S02]  /*9270*/  FMNMX.FTZ R28, R79, R78, !PT ;  /* 0x0000004e4f1c7209 */ /* 0x000fe40007810000 */
[----:B------:R-:W-:Y:S01]  /*9280*/  ISETP.GT.AND P1, PT, R76, 0x10, PT ;  /* 0x000000104c00780c */ /* 0x000fe20003f24270 */
[----:B------:R-:W1:Y:S01]  /*9290*/  MUFU.TANH R64, R64 ;  /* 0x0000004000407308 */ /* 0x000e620000002400 */
[----:B--2---:R-:W-:Y:S02]  /*92a0*/  FSEL R87, R29, -INF , P5 ;  /* 0xff8000001d577808 */ /* 0x004fe40002800000 */
[----:B------:R-:W-:Y:S02]  /*92b0*/  FMNMX.FTZ R28, R83, R28, !PT ;  /* 0x0000001c531c7209 */ /* 0x000fe40007810000 */
[----:B---3--:R-:W-:-:S02]  /*92c0*/  FSEL R3, R3, -INF , P2 ;  /* 0xff80000003037808 */ /* 0x008fc40001000000 */
[----:B------:R-:W-:Y:S01]  /*92d0*/  ISETP.GT.AND P2, PT, R76, 0x11, PT ;  /* 0x000000114c00780c */ /* 0x000fe20003f44270 */
[----:B------:R-:W2:Y:S01]  /*92e0*/  MUFU.TANH R62, R62 ;  /* 0x0000003e003e7308 */ /* 0x000ea20000002400 */
[----:B------:R-:W-:Y:S02]  /*92f0*/  FSEL R91, R32, -INF , P1 ;  /* 0xff800000205b7808 */ /* 0x000fe40000800000 */
[----:B------:R-:W-:Y:S02]  /*9300*/  FMNMX.FTZ R28, R87, R28, !PT ;  /* 0x0000001c571c7209 */ /* 0x000fe40007810000 */
[----:B------:R-:W-:Y:S02]  /*9310*/  FSEL R0, R0, -INF , P3 ;  /* 0xff80000000007808 */ /* 0x000fe40001800000 */
[----:B------:R-:W-:Y:S01]  /*9320*/  ISETP.GT.AND P3, PT, R76, 0x18, PT ;  /* 0x000000184c00780c */ /* 0x000fe20003f64270 */
[----:B------:R-:W3:Y:S01]  /*9330*/  MUFU.TANH R68, R68 ;  /* 0x0000004400447308 */ /* 0x000ee20000002400 */
[----:B------:R-:W-:-:S02]  /*9340*/  FSEL R93, R33, -INF , P2 ;  /* 0xff800000215d7808 */ /* 0x000fc40001000000 */
[----:B------:R-:W-:Y:S02]  /*9350*/  FMNMX.FTZ R28, R91, R28, !PT ;  /* 0x0000001c5b1c7209 */ /* 0x000fe40007810000 */
[----:B------:R-:W-:Y:S02]  /*9360*/  FSEL R25, R30, -INF , P4 ;  /* 0xff8000001e197808 */ /* 0x000fe40002000000 */
[----:B------:R-:W-:Y:S01]  /*9370*/  ISETP.GT.AND P4, PT, R76, 0x19, PT ;  /* 0x000000194c00780c */ /* 0x000fe20003f84270 */
[----:B------:R0:W5:Y:S01]  /*9380*/  MUFU.TANH R24, R69 ;  /* 0x0000004500187308 */ /* 0x0001620000002400 */
[----:B------:R-:W-:Y:S02]  /*9390*/  FSEL R95, R36, -INF , P3 ;  /* 0xff800000245f7808 */ /* 0x000fe40001800000 */
[----:B------:R-:W-:Y:S02]  /*93a0*/  FMNMX.FTZ R28, R93, R28, !PT ;  /* 0x0000001c5d1c7209 */ /* 0x000fe40007810000 */
[----:B------:R-:W-:-:S02]  /*93b0*/  FSEL R27, R31, -INF , P5 ;  /* 0xff8000001f1b7808 */ /* 0x000fc40002800000 */
[----:B------:R-:W-:Y:S01]  /*93c0*/  ISETP.GT.AND P5, PT, R76, 0x20, PT ;  /* 0x000000204c00780c */ /* 0x000fe20003fa4270 */
[----:B------:R-:W5:Y:S01]  /*93d0*/  MUFU.TANH R81, R63 ;  /* 0x0000003f00517308 */ /* 0x000f620000002400 */
[----:B------:R-:W-:Y:S02]  /*93e0*/  FSEL R97, R37, -INF , P4 ;  /* 0xff80000025617808 */ /* 0x000fe40002000000 */
[----:B------:R-:W-:Y:S02]  /*93f0*/  FMNMX.FTZ R28, R95, R28, !PT ;  /* 0x0000001c5f1c7209 */ /* 0x000fe40007810000 */
[----:B------:R-:W-:Y:S02]  /*9400*/  FSEL R29, R34, -INF , P1 ;  /* 0xff800000221d7808 */ /* 0x000fe40000800000 */
[----:B------:R-:W-:Y:S01]  /*9410*/  ISETP.GT.AND P1, PT, R76, 0x21, PT ;  /* 0x000000214c00780c */ /* 0x000fe20003f24270 */
[----:B------:R-:W-:Y:S01]  /*9420*/  MUFU.TANH R66, R66 ;  /* 0x0000004200427308 */ /* 0x000fe20000002400 */
[----:B------:R-:W-:-:S02]  /*9430*/  FSEL R99, R40, -INF , P5 ;  /* 0xff80000028637808 */ /* 0x000fc40002800000 */
[----:B------:R-:W-:Y:S02]  /*9440*/  FMNMX.FTZ R28, R97, R28, !PT ;  /* 0x0000001c611c7209 */ /* 0x000fe40007810000 */
[----:B------:R-:W-:Y:S02]  /*9450*/  FSEL R31, R35, -INF , P2 ;  /* 0xff800000231f7808 */ /* 0x000fe40001000000 */
[----:B------:R-:W-:Y:S01]  /*9460*/  ISETP.GT.AND P2, PT, R76, 0x28, PT ;  /* 0x000000284c00780c */ /* 0x000fe20003f44270 */
[----:B------:R-:W5:Y:S01]  /*9470*/  MUFU.TANH R85, R67 ;  /* 0x0000004300557308 */ /* 0x000f620000002400 */
[----:B------:R-:W-:Y:S02]  /*9480*/  FSEL R51, R41, -INF , P1 ;  /* 0xff80000029337808 */ /* 0x000fe40000800000 */
[----:B------:R-:W-:Y:S02]  /*9490*/  FMNMX.FTZ R28, R99, R28, !PT ;  /* 0x0000001c631c7209 */ /* 0x000fe40007810000 */
[----:B------:R-:W-:-:S02]  /*94a0*/  FSEL R33, R38, -INF , P3 ;  /* 0xff80000026217808 */ /* 0x000fc40001800000 */
[----:B------:R-:W-:Y:S01]  /*94b0*/  ISETP.GT.AND P3, PT, R76, 0x29, PT ;  /* 0x000000294c00780c */ /* 0x000fe20003f64270 */
[----:B------:R-:W-:Y:S01]  /*94c0*/  MUFU.TANH R70, R70 ;  /* 0x0000004600467308 */ /* 0x000fe20000002400 */
[----:B------:R-:W-:Y:S02]  /*94d0*/  FSEL R49, R44, -INF , P2 ;  /* 0xff8000002c317808 */ /* 0x000fe40001000000 */
[----:B------:R-:W-:Y:S02]  /*94e0*/  FMNMX.FTZ R28, R51, R28, !PT ;  /* 0x0000001c331c7209 */ /* 0x000fe40007810000 */
[----:B------:R-:W-:Y:S02]  /*94f0*/  FSEL R35, R39, -INF , P4 ;  /* 0xff80000027237808 */ /* 0x000fe40002000000 */
[----:B------:R-:W-:Y:S01]  /*9500*/  ISETP.GT.AND P4, PT, R76, 0x30, PT ;  /* 0x000000304c00780c */ /* 0x000fe20003f84270 */
[----:B------:R-:W5:Y:S01]  /*9510*/  MUFU.TANH R89, R71 ;  /* 0x0000004700597308 */ /* 0x000f620000002400 */
[----:B------:R-:W-:-:S02]  /*9520*/  FSEL R53, R45, -INF , P3 ;  /* 0xff8000002d357808 */ /* 0x000fc40001800000 */
[----:B------:R-:W-:Y:S02]  /*9530*/  FMNMX.FTZ R28, R49, R28, !PT ;  /* 0x0000001c311c7209 */ /* 0x000fe40007810000 */
[----:B------:R-:W-:Y:S02]  /*9540*/  FSEL R37, R42, -INF , P5 ;  /* 0xff8000002a257808 */ /* 0x000fe40002800000 */
[----:B------:R-:W-:Y:S02]  /*9550*/  ISETP.GT.AND P5, PT, R76, 0x31, PT ;  /* 0x000000314c00780c */ /* 0x000fe40003fa4270 */
[----:B------:R-:W-:Y:S02]  /*9560*/  FSEL R55, R48, -INF , P4 ;  /* 0xff80000030377808 */ /* 0x000fe40002000000 */
[----:B------:R-:W-:Y:S02]  /*9570*/  FMNMX.FTZ R28, R53, R28, !PT ;  /* 0x0000001c351c7209 */ /* 0x000fe40007810000 */
[----:B------:R-:W-:-:S02]  /*9580*/  FSEL R39, R43, -INF , P1 ;  /* 0xff8000002b277808 */ /* 0x000fc40000800000 */
[----:B------:R-:W-:Y:S02]  /*9590*/  ISETP.GT.AND P1, PT, R76, 0x38, PT ;  /* 0x000000384c00780c */ /* 0x000fe40003f24270 */
[----:B------:R-:W-:Y:S02]  /*95a0*/  FSEL R59, R8, -INF , P5 ;  /* 0xff800000083b7808 */ /* 0x000fe40002800000 */
[----:B------:R-:W-:Y:S02]  /*95b0*/  FMNMX.FTZ R28, R55, R28, !PT ;  /* 0x0000001c371c7209 */ /* 0x000fe40007810000 */
[----:B------:R-:W-:Y:S02]  /*95c0*/  FSEL R41, R46, -INF , P2 ;  /* 0xff8000002e297808 */ /* 0x000fe40001000000 */
[----:B------:R-:W-:Y:S02]  /*95d0*/  ISETP.GT.AND P2, PT, R76, 0x39, PT ;  /* 0x000000394c00780c */ /* 0x000fe40003f44270 */
        /* <DEDUP_REMOVED lines=18> */
[----:B----4-:R-:W-:-:S02]  /*9700*/  FSEL R61, R26, -INF , P2 ;  /* 0xff8000001a3d7808 */ /* 0x010fc40001000000 */
[----:B------:R-:W-:Y:S02]  /*9710*/  ISETP.GT.AND P2, PT, R76, 0x50, PT ;  /* 0x000000504c00780c */ /* 0x000fe40003f44270 */
[----:B------:R-:W-:Y:S02]  /*9720*/  FSEL R109, R72, -INF , P1 ;  /* 0xff800000486d7808 */ /* 0x000fe40000800000 */
[----:B------:R-:W-:Y:S02]  /*9730*/  FMNMX.FTZ R28, R107, R28, !PT ;  /* 0x0000001c6b1c7209 */ /* 0x000fe40007810000 */
[----:B0-----:R-:W-:Y:S02]  /*9740*/  FSEL R69, R58, -INF , P3 ;  /* 0xff8000003a457808 */ /* 0x001fe40001800000 */
[----:B------:R-:W-:Y:S02]  /*9750*/  ISETP.GT.AND P3, PT, R76, 0x51, PT ;  /* 0x000000514c00780c */ /* 0x000fe40003f64270 */
[----:B-1----:R-:W-:-:S02]  /*9760*/  FSEL R111, R64, -INF , P2 ;  /* 0xff800000406f7808 */ /* 0x002fc40001000000 */
[----:B------:R-:W-:Y:S02]  /*9770*/  FMNMX.FTZ R28, R109, R28, !PT ;  /* 0x0000001c6d1c7209 */ /* 0x000fe40007810000 */
[----:B------:R-:W-:Y:S02]  /*9780*/  FSEL R75, R75, -INF , P4 ;  /* 0xff8000004b4b7808 */ /* 0x000fe40002000000 */
[----:B------:R-:W-:Y:S02]  /*9790*/  ISETP.GT.AND P4, PT, R76, 0x58, PT ;  /* 0x000000584c00780c */ /* 0x000fe40003f84270 */
[----:B------:R-:W-:Y:S02]  /*97a0*/  FSEL R113, R74, -INF , P3 ;  /* 0xff8000004a717808 */ /* 0x000fe40001800000 */
[----:B------:R-:W-:Y:S02]  /*97b0*/  FMNMX.FTZ R28, R111, R28, !PT ;  /* 0x0000001c6f1c7209 */ /* 0x000fe40007810000 */
[----:B--2---:R-:W-:-:S02]  /*97c0*/  FSEL R77, R62, -INF , P5 ;  /* 0xff8000003e4d7808 */ /* 0x004fc40002800000 */
[----:B------:R-:W-:Y:S02]  /*97d0*/  ISETP.GT.AND P5, PT, R76, 0x59, PT ;  /* 0x000000594c00780c */ /* 0x000fe40003fa4270 */
[----:B---3--:R-:W-:Y:S02]  /*97e0*/  FSEL R115, R68, -INF , P4 ;  /* 0xff80000044737808 */ /* 0x008fe40002000000 */
[----:B------:R-:W-:Y:S02]  /*97f0*/  FMNMX.FTZ R28, R113, R28, !PT ;  /* 0x0000001c711c7209 */ /* 0x000fe40007810000 */
[----:B-----5:R-:W-:Y:S02]  /*9800*/  FSEL R117, R24, -INF , P5 ;  /* 0xff80000018757808 */ /* 0x020fe40002800000 */
[----:B------:R-:W-:Y:S02]  /*9810*/  FMNMX.FTZ R28, R115, R28, !PT ;  /* 0x0000001c731c7209 */ /* 0x000fe40007810000 */
[----:B------:R-:W-:-:S02]  /*9820*/  MOV R20, UR5 ;  /* 0x0000000500147c02 */ /* 0x000fc40008000f00 */
[----:B------:R-:W-:Y:S02]  /*9830*/  FMNMX.FTZ R28, R117, R28, !PT ;  /* 0x0000001c751c7209 */ /* 0x000fe40007810000 */
[----:B------:R-:W-:Y:S02]  /*9840*/  FSEL R81, R81, -INF , P1 ;  /* 0xff80000051517808 */ /* 0x000fe40000800000 */
[----:B------:R-:W-:Y:S01]  /*9850*/  FSEL R85, R85, -INF , P3 ;  /* 0xff80000055557808 */ /* 0x000fe20001800000 */
[----:B------:R-:W0:Y:S01]  /*9860*/  SHFL.BFLY PT, R21, R28, 0x2, 0x1f ;  /* 0x0c401f001c157f89 */ /* 0x000e2200000e0000 */
[----:B------:R-:W-:Y:S02]  /*9870*/  FSEL R89, R89, -INF , P5 ;  /* 0xff80000059597808 */ /* 0x000fe40002800000 */
[----:B0-----:R-:W-:-:S05]  /*9880*/  FMNMX.FTZ R8, R28, R21, !PT ;  /* 0x000000151c087209 */ /* 0x001fca0007810000 */
[----:B------:R-:W0:Y:S02]  /*9890*/  SHFL.BFLY PT, R21, R8, 0x1, 0x1f ;  /* 0x0c201f0008157f89 */ /* 0x000e2400000e0000 */
[----:B0-----:R-:W-:Y:S02]  /*98a0*/  FMNMX.FTZ R21, R8, R21, !PT ;  /* 0x0000001508157209 */ /* 0x001fe40007810000 */
[----:B------:R-:W-:Y:S02]  /*98b0*/  FMNMX.FTZ R8, R3, R0, !PT ;  /* 0x0000000003087209 */ /* 0x000fe40007810000 */
[C---:B------:R-:W-:Y:S01]  /*98c0*/  FSETP.NEU.FTZ.AND P6, PT, R21.reuse, -INF , PT ;  /* 0xff8000001500780b */ /* 0x040fe20003fdd000 */
[----:B------:R-:W-:Y:S01]  /*98d0*/  FMUL.FTZ R24, R21, R20 ;  /* 0x0000001415187220 */ /* 0x000fe20000410000 */
[----:B------:R-:W-:-:S04]  /*98e0*/  FMNMX.FTZ R8, R25, R8, !PT ;  /* 0x0000000819087209 */ /* 0x000fc80007810000 */
[----:B------:R-:W-:Y:S02]  /*98f0*/  FMNMX.FTZ R8, R27, R8, !PT ;  /* 0x000000081b087209 */ /* 0x000fe40007810000 */
[----:B------:R-:W-:Y:S02]  /*9900*/  FSEL R24, R24, RZ, P6 ;  /* 0x000000ff18187208 */ /* 0x000fe40003000000 */
[----:B------:R-:W-:-:S03]  /*9910*/  FMNMX.FTZ R8, R29, R8, !PT ;  /* 0x000000081d087209 */ /* 0x000fc60007810000 */
[--C-:B------:R-:W-:Y:S01]  /*9920*/  FFMA.FTZ R154, R83, R20, -R24.reuse ;  /* 0x00000014539a7223 */ /* 0x100fe20000010818 */
[----:B------:R-:W-:Y:S01]  /*9930*/  FMNMX.FTZ R8, R31, R8, !PT ;  /* 0x000000081f087209 */ /* 0x000fe20007810000 */
[-CC-:B------:R-:W-:Y:S01]  /*9940*/  FFMA.FTZ R67, R87, R20.reuse, -R24.reuse ;  /* 0x0000001457437223 */ /* 0x180fe20000010818 */
[----:B------:R-:W-:Y:S01]  /*9950*/  FSEL R83, R66, -INF , P2 ;  /* 0xff80000042537808 */ /* 0x000fe20001000000 */
[--C-:B------:R-:W-:Y:S01]  /*9960*/  FFMA.FTZ R156, R91, R20, -R24.reuse ;  /* 0x000000145b9c7223 */ /* 0x100fe20000010818 */
[----:B------:R-:W-:Y:S01]  /*9970*/  FMNMX.FTZ R8, R33, R8, !PT ;  /* 0x0000000821087209 */ /* 0x000fe20007810000 */
[-CC-:B------:R-:W-:Y:S01]  /*9980*/  FFMA.FTZ R152, R79, R20.reuse, -R24.reuse ;  /* 0x000000144f987223 */ /* 0x180fe20000010818 */
[----:B------:R-:W-:Y:S01]  /*9990*/  FSEL R87, R70, -INF , P4 ;  /* 0xff80000046577808 */ /* 0x000fe20002000000 */
[--C-:B------:R-:W-:Y:S01]  /*99a0*/  FFMA.FTZ R63, R78, R20, -R24.reuse ;  /* 0x000000144e3f7223 */ /* 0x100fe20000010818 */
[----:B------:R-:W-:Y:S01]  /*99b0*/  FMNMX.FTZ R8, R35, R8, !PT ;  /* 0x0000000823087209 */ /* 0x000fe20007810000 */
[-CC-:B------:R-:W-:Y:S01]  /*99c0*/  FFMA.FTZ R162, R49, R20.reuse, -R24.reuse ;  /* 0x0000001431a27223 */ /* 0x180fe20000010818 */
[-CC-:B------:R-:W-:Y:S01]  /*99d0*/  FFMA.FTZ R49, R53, R20.reuse, -R24.reuse ;  /* 0x0000001435317223 */ /* 0x180fe20000010818 */
        /* <DEDUP_REMOVED lines=22> */
[----:B------:R-:W-:Y:S01]  /*9b40*/  FFMA.FTZ R93, R117, R20, -R24 ;  /* 0x00000014755d7223 */ /* 0x000fe20000010818 */
[----:B------:R-:W-:Y:S02]  /*9b50*/  MUFU.EX2 R152, R152 ;  /* 0x0000009800987308 */ /* 0x000fe40000000800 */
[----:B------:R-:W-:-:S04]  /*9b60*/  FMNMX.FTZ R8, R57, R8, !PT ;  /* 0x0000000839087209 */ /* 0x000fc80007810000 */
[----:B------:R-:W-:Y:S02]  /*9b70*/  FMNMX.FTZ R8, R61, R8, !PT ;  /* 0x000000083d087209 */ /* 0x000fe40007810000 */
[----:B------:R-:W0:Y:S02]  /*9b80*/  MUFU.EX2 R63, R63 ;  /* 0x0000003f003f7308 */ /* 0x000e240000000800 */
[----:B------:R-:W-:-:S04]  /*9b90*/  FMNMX.FTZ R8, R69, R8, !PT ;  /* 0x0000000845087209 */ /* 0x000fc80007810000 */
[----:B------:R-:W-:Y:S02]  /*9ba0*/  FMNMX.FTZ R8, R75, R8, !PT ;  /* 0x000000084b087209 */ /* 0x000fe40007810000 */
[----:B------:R-:W1:Y:S02]  /*9bb0*/  MUFU.EX2 R154, R154 ;  /* 0x0000009a009a7308 */ /* 0x000e640000000800 */
[----:B------:R-:W-:-:S04]  /*9bc0*/  FMNMX.FTZ R8, R77, R8, !PT ;  /* 0x000000084d087209 */ /* 0x000fc80007810000 */
[----:B------:R-:W-:Y:S02]  /*9bd0*/  FMNMX.FTZ R8, R81, R8, !PT ;  /* 0x0000000851087209 */ /* 0x000fe40007810000 */
[----:B------:R-:W2:Y:S02]  /*9be0*/  MUFU.EX2 R67, R67 ;  /* 0x0000004300437308 */ /* 0x000ea40000000800 */
[----:B------:R-:W-:-:S04]  /*9bf0*/  FMNMX.FTZ R8, R83, R8, !PT ;  /* 0x0000000853087209 */ /* 0x000fc80007810000 */
[----:B------:R-:W-:Y:S02]  /*9c00*/  FMNMX.FTZ R8, R85, R8, !PT ;  /* 0x0000000855087209 */ /* 0x000fe40007810000 */
[----:B------:R-:W3:Y:S02]  /*9c10*/  MUFU.EX2 R156, R156 ;  /* 0x0000009c009c7308 */ /* 0x000ee40000000800 */
[----:B------:R-:W-:-:S04]  /*9c20*/  FMNMX.FTZ R8, R87, R8, !PT ;  /* 0x0000000857087209 */ /* 0x000fc80007810000 */
[----:B------:R-:W-:Y:S02]  /*9c30*/  FMNMX.FTZ R8, R89, R8, !PT ;  /* 0x0000000859087209 */ /* 0x000fe40007810000 */
[----:B------:R-:W-:Y:S03]  /*9c40*/  MUFU.EX2 R71, R71 ;  /* 0x0000004700477308 */ /* 0x000fe60000000800 */
[----:B------:R-:W4:Y:S05]  /*9c50*/  SHFL.BFLY PT, R91, R8, 0x2, 0x1f ;  /* 0x0c401f00085b7f89 */ /* 0x000f2a00000e0000 */
[----:B------:R-:W-:Y:S08]  /*9c60*/  MUFU.EX2 R158, R158 ;  /* 0x0000009e009e7308 */ /* 0x000ff00000000800 */
[----:B------:R-:W-:Y:S08]  /*9c70*/  MUFU.EX2 R79, R79 ;  /* 0x0000004f004f7308 */ /* 0x000ff00000000800 */
[----:B------:R-:W-:Y:S01]  /*9c80*/  MUFU.EX2 R160, R160 ;  /* 0x000000a000a07308 */ /* 0x000fe20000000800 */
[----:B----4-:R-:W-:-:S05]  /*9c90*/  FMNMX.FTZ R91, R8, R91, !PT ;  /* 0x0000005b085b7209 */ /* 0x010fca0007810000 */
[----:B------:R-:W4:Y:S02]  /*9ca0*/  SHFL.BFLY PT, R8, R91, 0x1, 0x1f ;  /* 0x0c201f005b087f89 */ /* 0x000f2400000e0000 */
[----:B------:R-:W-:Y:S08]  /*9cb0*/  MUFU.EX2 R51, R51 ;  /* 0x0000003300337308 */ /* 0x000ff00000000800 */
[----:B------:R-:W-:Y:S08]  /*9cc0*/  MUFU.EX2 R162, R162 ;  /* 0x000000a200a27308 */ /* 0x000ff00000000800 */
[----:B------:R-:W-:Y:S01]  /*9cd0*/  MUFU.EX2 R49, R49 ;  /* 0x0000003100317308 */ /* 0x000fe20000000800 */
[----:B----4-:R-:W-:-:S07]  /*9ce0*/  FMNMX.FTZ R177, R91, R8, !PT ;  /* 0x000000085bb17209 */ /* 0x010fce0007810000 */
[----:B------:R-:W-:Y:S01]  /*9cf0*/  MUFU.EX2 R164, R164 ;  /* 0x000000a400a47308 */ /* 0x000fe20000000800 */
[C---:B------:R-:W-:Y:S01]  /*9d00*/  FSETP.NEU.FTZ.AND P1, PT, R177.reuse, -INF , PT ;  /* 0xff800000b100780b */ /* 0x040fe20003f3d000 */
[----:B------:R-:W-:-:S06]  /*9d10*/  FMUL.FTZ R8, R177, R20 ;  /* 0x00000014b1087220 */ /* 0x000fcc0000410000 */
[----:B------:R-:W-:Y:S01]  /*9d20*/  MUFU.EX2 R53, R53 ;  /* 0x0000003500357308 */ /* 0x000fe20000000800 */
[----:B------:R-:W-:-:S05]  /*9d30*/  FSEL R24, R8, RZ, P1 ;  /* 0x000000ff08187208 */ /* 0x000fca0000800000 */
[-CC-:B------:R-:W-:Y:S01]  /*9d40*/  FFMA.FTZ R153, R3, R20.reuse, -R24.reuse ;  /* 0x0000001403997223 */ /* 0x180fe20000010818 */
[-CC-:B------:R-:W-:Y:S01]  /*9d50*/  FFMA.FTZ R8, R0, R20.reuse, -R24.reuse ;  /* 0x0000001400087223 */ /* 0x180fe20000010818 */
[-CC-:B------:R-:W-:Y:S01]  /*9d60*/  FFMA.FTZ R25, R25, R20.reuse, -R24.reuse ;  /* 0x0000001419197223 */ /* 0x180fe20000010818 */
[-CC-:B------:R-:W-:Y:S01]  /*9d70*/  FFMA.FTZ R27, R27, R20.reuse, -R24.reuse ;  /* 0x000000141b1b7223 */ /* 0x180fe20000010818 */
[-CC-:B------:R-:W-:Y:S01]  /*9d80*/  FFMA.FTZ R29, R29, R20.reuse, -R24.reuse ;  /* 0x000000141d1d7223 */ /* 0x180fe20000010818 */
[----:B0-----:R-:W-:Y:S01]  /*9d90*/  FADD.FTZ R3, R152, R63 ;  /* 0x0000003f98037221 */ /* 0x001fe20000010000 */
[----:B------:R-:W-:Y:S01]  /*9da0*/  MUFU.EX2 R153, R153 ;  /* 0x0000009900997308 */ /* 0x000fe20000000800 */
[-CC-:B------:R-:W-:Y:S01]  /*9db0*/  FFMA.FTZ R31, R31, R20.reuse, -R24.reuse ;  /* 0x000000141f1f7223 */ /* 0x180fe20000010818 */
[-CC-:B------:R-:W-:Y:S01]  /*9dc0*/  FFMA.FTZ R33, R33, R20.reuse, -R24.reuse ;  /* 0x0000001421217223 */ /* 0x180fe20000010818 */
[----:B-1----:R-:W-:Y:S01]  /*9dd0*/  FADD.FTZ R0, R154, R3 ;  /* 0x000000039a007221 */ /* 0x002fe20000010000 */
[-CC-:B------:R-:W-:Y:S01]  /*9de0*/  FFMA.FTZ R35, R35, R20.reuse, -R24.reuse ;  /* 0x0000001423237223 */ /* 0x180fe20000010818 */
[-CC-:B------:R-:W-:Y:S01]  /*9df0*/  FFMA.FTZ R37, R37, R20.reuse, -R24.reuse ;  /* 0x0000001425257223 */ /* 0x180fe20000010818 */
[-C--:B------:R-:W-:Y:S01]  /*9e00*/  FFMA.FTZ R39, R39, R20.reuse, -R24 ;  /* 0x0000001427277223 */ /* 0x080fe20000010818 */
[----:B--2---:R-:W-:Y:S01]  /*9e10*/  FADD.FTZ R3, R67, R0 ;  /* 0x0000000043037221 */ /* 0x004fe20000010000 */
[----:B------:R-:W0:Y:S01]  /*9e20*/  MUFU.EX2 R8, R8 ;  /* 0x0000000800087308 */ /* 0x000e220000000800 */
[-CC-:B------:R-:W-:Y:S01]  /*9e30*/  FFMA.FTZ R41, R41, R20.reuse, -R24.reuse ;  /* 0x0000001429297223 */ /* 0x180fe20000010818 */
[-CC-:B------:R-:W-:Y:S01]  /*9e40*/  FFMA.FTZ R43, R43, R20.reuse, -R24.reuse ;  /* 0x000000142b2b7223 */ /* 0x180fe20000010818 */
[----:B---3--:R-:W-:Y:S01]  /*9e50*/  FADD.FTZ R38, R156, R3 ;  /* 0x000000039c267221 */ /* 0x008fe20000010000 */
[-CC-:B------:R-:W-:Y:S01]  /*9e60*/  FFMA.FTZ R45, R45, R20.reuse, -R24.reuse ;  /* 0x000000142d2d7223 */ /* 0x180fe20000010818 */
[-CC-:B------:R-:W-:Y:S01]  /*9e70*/  FFMA.FTZ R47, R47, R20.reuse, -R24.reuse ;  /* 0x000000142f2f7223 */ /* 0x180fe20000010818 */
[-CC-:B------:R-:W-:Y:S01]  /*9e80*/  FFMA.FTZ R57, R57, R20.reuse, -R24.reuse ;  /* 0x0000001439397223 */ /* 0x180fe20000010818 */
[-CC-:B------:R-:W-:Y:S01]  /*9e90*/  FFMA.FTZ R61, R61, R20.reuse, -R24.reuse ;  /* 0x000000143d3d7223 */ /* 0x180fe20000010818 */
[----:B------:R-:W1:Y:S01]  /*9ea0*/  MUFU.EX2 R25, R25 ;  /* 0x0000001900197308 */ /* 0x000e620000000800 */
[-CC-:B------:R-:W-:Y:S01]  /*9eb0*/  FFMA.FTZ R69, R69, R20.reuse, -R24.reuse ;  /* 0x0000001445457223 */ /* 0x180fe20000010818 */
[-CC-:B------:R-:W-:Y:S01]  /*9ec0*/  FFMA.FTZ R75, R75, R20.reuse, -R24.reuse ;  /* 0x000000144b4b7223 */ /* 0x180fe20000010818 */
[-CC-:B------:R-:W-:Y:S01]  /*9ed0*/  FFMA.FTZ R77, R77, R20.reuse, -R24.reuse ;  /* 0x000000144d4d7223 */ /* 0x180fe20000010818 */
[-CC-:B------:R-:W-:Y:S01]  /*9ee0*/  FFMA.FTZ R81, R81, R20.reuse, -R24.reuse ;  /* 0x0000001451517223 */ /* 0x180fe20000010818 */
[-CC-:B------:R-:W-:Y:S01]  /*9ef0*/  FFMA.FTZ R83, R83, R20.reuse, -R24.reuse ;  /* 0x0000001453537223 */ /* 0x180fe20000010818 */
[-CC-:B------:R-:W-:Y:S01]  /*9f00*/  FFMA.FTZ R85, R85, R20.reuse, -R24.reuse ;  /* 0x0000001455557223 */ /* 0x180fe20000010818 */
[-C--:B------:R-:W-:Y:S01]  /*9f10*/  FFMA.FTZ R87, R87, R20.reuse, -R24 ;  /* 0x0000001457577223 */ /* 0x080fe20000010818 */
[----:B------:R2:W3:Y:S01]  /*9f20*/  MUFU.EX2 R26, R27 ;  /* 0x0000001b001a7308 */ /* 0x0004e20000000800 */
[----:B0-----:R-:W-:Y:S01]  /*9f30*/  FADD.FTZ R0, R153, R8 ;  /* 0x0000000899007221 */ /* 0x001fe20000010000 */
[----:B------:R-:W-:Y:S01]  /*9f40*/  FFMA.FTZ R89, R89, R20, -R24 ;  /* 0x0000001459597223 */ /* 0x000fe20000010818 */
[----:B------:R-:W-:-:S02]  /*9f50*/  F2FP.F16.F32.PACK_AB R153, R8, R153 ;  /* 0x000000990899723e */ /* 0x000fc400000000ff */
[----:B------:R-:W-:Y:S02]  /*9f60*/  F2FP.F16.F32.PACK_AB R152, R63, R152 ;  /* 0x000000983f98723e */ /* 0x000fe400000000ff */
[----:B------:R-:W-:Y:S01]  /*9f70*/  F2FP.F16.F32.PACK_AB R154, R67, R154 ;  /* 0x0000009a439a723e */ /* 0x000fe200000000ff */
[----:B------:R-:W0:Y:S01]  /*9f80*/  MUFU.EX2 R29, R29 ;  /* 0x0000001d001d7308 */ /* 0x000e220000000800 */
[----:B-1----:R-:W-:Y:S01]  /*9f90*/  FADD.FTZ R3, R25, R0 ;  /* 0x0000000019037221 */ /* 0x002fe20000010000 */
[C---:B--2---:R-:W-:Y:S01]  /*9fa0*/  FADD.FTZ R27, R71.reuse, R38 ;  /* 0x00000026471b7221 */ /* 0x044fe20000010000 */
[----:B------:R-:W-:-:S03]  /*9fb0*/  F2FP.F16.F32.PACK_AB R156, R71, R156 ;  /* 0x0000009c479c723e */ /* 0x000fc600000000ff */
[----:B------:R-:W-:Y:S01]  /*9fc0*/  FADD.FTZ R40, R158, R27 ;  /* 0x0000001b9e287221 */ /* 0x000fe20000010000 */
[C---:B------:R-:W-:Y:S01]  /*9fd0*/  F2FP.F16.F32.PACK_AB R158, R79.reuse, R158 ;  /* 0x0000009e4f9e723e */ /* 0x040fe200000000ff */
[----:B------:R-:W1:Y:S01]  /*9fe0*/  MUFU.EX2 R28, R31 ;  /* 0x0000001f001c7308 */ /* 0x000e620000000800 */
[C---:B---3--:R-:W-:Y:S01]  /*9ff0*/  FADD.FTZ R0, R26.reuse, R3 ;  /* 0x000000031a007221 */ /* 0x048fe20000010000 */
[----:B------:R-:W-:Y:S01]  /*a000*/  FADD.FTZ R27, R79, R40 ;  /* 0x000000284f1b7221 */ /* 0x000fe20000010000 */
[----:B------:R-:W-:-:S05]  /*a010*/  F2FP.F16.F32.PACK_AB R155, R26, R25 ;  /* 0x000000191a9b723e */ /* 0x000fca00000000ff */
[----:B------:R-:W2:Y:S01]  /*a020*/  MUFU.EX2 R33, R33 ;  /* 0x0000002100217308 */ /* 0x000ea20000000800 */
[----:B0-----:R-:W-:Y:S01]  /*a030*/  FADD.FTZ R3, R29, R0 ;  /* 0x000000001d037221 */ /* 0x001fe20000010000 */
[----:B------:R-:W-:Y:S01]  /*a040*/  FADD.FTZ R0, R160, R27 ;  /* 0x0000001ba0007221 */ /* 0x000fe20000010000 */
[----:B------:R-:W-:-:S03]  /*a050*/  F2FP.F16.F32.PACK_AB R160, R51, R160 ;  /* 0x000000a033a0723e */ /* 0x000fc600000000ff */
[----:B------:R-:W-:Y:S01]  /*a060*/  FADD.FTZ R27, R51, R0 ;  /* 0x00000000331b7221 */ /* 0x000fe20000010000 */
[----:B------:R-:W-:Y:S01]  /*a070*/  VIADD R0, R6, 0x22840 ;  /* 0x0002284006007836 */ /* 0x000fe20000000000 */
[----:B------:R-:W0:Y:S01]  /*a080*/  MUFU.EX2 R30, R35 ;  /* 0x00000023001e7308 */ /* 0x000e220000000800 */
[----:B-1----:R-:W-:Y:S01]  /*a090*/  FADD.FTZ R40, R28, R3 ;  /* 0x000000031c287221 */ /* 0x002fe20000010000 */
[----:B------:R-:W-:Y:S01]  /*a0a0*/  FADD.FTZ R44, R162, R27 ;  /* 0x0000001ba22c7221 */ /* 0x000fe20000010000 */
[C---:B------:R-:W-:Y:S02]  /*a0b0*/  F2FP.F16.F32.PACK_AB R162, R49.reuse, R162 ;  /* 0x000000a231a2723e */ /* 0x040fe400000000ff */
[----:B------:R-:W-:Y:S01]  /*a0c0*/  PRMT R0, R80, 0x654, R0 ;  /* 0x0000065450007816 */ /* 0x000fe20000000000 */
[----:B------:R-:W-:Y:S01]  /*a0d0*/  FADD.FTZ R27, R49, R44 ;  /* 0x0000002c311b7221 */ /* 0x000fe20000010000 */
[----:B------:R-:W-:Y:S01]  /*a0e0*/  F2FP.F16.F32.PACK_AB R157, R28, R29 ;  /* 0x0000001d1c9d723e */ /* 0x000fe200000000ff */
[----:B------:R-:W1:Y:S01]  /*a0f0*/  MUFU.EX2 R37, R37 ;  /* 0x0000002500257308 */ /* 0x000e620000000800 */
[----:B--2---:R-:W-:Y:S01]  /*a100*/  FADD.FTZ R3, R33, R40 ;  /* 0x0000002821037221 */ /* 0x004fe20000010000 */
[----:B------:R2:W-:Y:S06]  /*a110*/  SYNCS.ARRIVE.TRANS64.RED.A1T0 RZ, [R0+URZ], RZ ;  /* 0x000000ff00ff79a7 */ /* 0x0005ec000810043f */
[----:B------:R-:W2:Y:S01]  /*a120*/  MUFU.EX2 R32, R39 ;  /* 0x0000002700207308 */ /* 0x000ea20000000800 */
[C---:B0-----:R-:W-:Y:S01]  /*a130*/  FADD.FTZ R42, R30.reuse, R3 ;  /* 0x000000031e2a7221 */ /* 0x041fe20000010000 */
[----:B------:R-:W-:-:S06]  /*a140*/  F2FP.F16.F32.PACK_AB R159, R30, R33 ;  /* 0x000000211e9f723e */ /* 0x000fcc00000000ff */
[----:B------:R-:W0:Y:S01]  /*a150*/  MUFU.EX2 R41, R41 ;  /* 0x0000002900297308 */ /* 0x000e220000000800 */
[----:B-1----:R-:W-:Y:S01]  /*a160*/  FADD.FTZ R3, R37, R42 ;  /* 0x0000002a25037221 */ /* 0x002fe20000010000 */
[----:B------:R-:W-:Y:S01]  /*a170*/  FADD.FTZ R42, R164, R27 ;  /* 0x0000001ba42a7221 */ /* 0x000fe20000010000 */
[----:B------:R-:W-:-:S03]  /*a180*/  F2FP.F16.F32.PACK_AB R164, R53, R164 ;  /* 0x000000a435a4723e */ /* 0x000fc600000000ff */
[----:B------:R-:W-:Y:S02]  /*a190*/  FADD.FTZ R27, R53, R42 ;  /* 0x0000002a351b7221 */ /* 0x000fe40000010000 */
[----:B------:R-:W1:Y:S01]  /*a1a0*/  MUFU.EX2 R34, R43 ;  /* 0x0000002b00227308 */ /* 0x000e620000000800 */
[C---:B--2---:R-:W-:Y:S01]  /*a1b0*/  FADD.FTZ R0, R32.reuse, R3 ;  /* 0x0000000320007221 */ /* 0x044fe20000010000 */
[----:B------:R-:W-:-:S06]  /*a1c0*/  F2FP.F16.F32.PACK_AB R161, R32, R37 ;  /* 0x0000002520a1723e */ /* 0x000fcc00000000ff */
[----:B------:R-:W2:Y:S01]  /*a1d0*/  MUFU.EX2 R166, R166 ;  /* 0x000000a600a67308 */ /* 0x000ea20000000800 */
[----:B0-----:R-:W-:-:S07]  /*a1e0*/  FADD.FTZ R3, R41, R0 ;  /* 0x0000000029037221 */ /* 0x001fce0000010000 */
[----:B------:R-:W0:Y:S01]  /*a1f0*/  MUFU.EX2 R45, R45 ;  /* 0x0000002d002d7308 */ /* 0x000e220000000800 */
[C---:B-1----:R-:W-:Y:S01]  /*a200*/  FADD.FTZ R0, R34.reuse, R3 ;  /* 0x0000000322007221 */ /* 0x042fe20000010000 */
[----:B------:R-:W-:-:S06]  /*a210*/  F2FP.F16.F32.PACK_AB R163, R34, R41 ;  /* 0x0000002922a3723e */ /* 0x000fcc00000000ff */
        /* <DEDUP_REMOVED lines=48> */
[----:B0-----:R-:W-:Y:S01]  /*a520*/  FADD.FTZ R3, R87, R8 ;  /* 0x0000000857037221 */ /* 0x001fe20000010000 */
[C---:B-1----:R-:W-:Y:S01]  /*a530*/  FADD.FTZ R0, R93.reuse, R0 ;  /* 0x000000005d007221 */ /* 0x042fe20000010000 */
[----:B------:R-:W-:Y:S02]  /*a540*/  F2FP.F16.F32.PACK_AB R174, R93, R174 ;  /* 0x000000ae5dae723e */ /* 0x000fe400000000ff */
[C---:B--2---:R-:W-:Y:S01]  /*a550*/  FADD.FTZ R3, R44.reuse, R3 ;  /* 0x000000032c037221 */ /* 0x044fe20000010000 */
[----:B------:R-:W-:Y:S01]  /*a560*/  F2FP.F16.F32.PACK_AB R175, R44, R87 ;  /* 0x000000572caf723e */ /* 0x000fe200000000ff */
[----:B------:R-:W-:Y:S06]  /*a570*/  @!P0 BRA `(.L_x_751) ;  /* 0x0000000000048947 */ /* 0x000fec0003800000 */
[----:B------:R-:W-:Y:S01]  /*a580*/  BPT.TRAP 0x1 ;  /* 0x000000040000795c */ /* 0x000fe20000300000 */
.L_x_751:
[----:B------:R0:W1:Y:S01]  /*a590*/  SYNCS.PHASECHK.TRANS64.TRYWAIT P1, [R6+URZ+0x22850], R73 ;  /* 0x02285049060075a7 */ /* 0x000062000802017f */
[----:B------:R-:W-:Y:S05]  /*a5a0*/  @!P0 BRA `(.L_x_752) ;  /* 0x0000000000048947 */ /* 0x000fea0003800000 */
[----:B------:R-:W-:Y:S01]  /*a5b0*/  BPT.TRAP 0x1 ;  /* 0x000000040000795c */ /* 0x000fe20000300000 */
.L_x_752:
[----:B------:R-:W-:Y:S04]  /*a5c0*/  BSSY B0, `(.L_x_753) ;  /* 0x0000004000007945 */ /* 0x000fe80003800000 */
[----:B-1----:R-:W-:Y:S05]  /*a5d0*/  @P1 BRA `(.L_x_754) ;  /* 0x0000000000081947 */ /* 0x002fea0003800000 */
[----:B------:R-:W1:Y:S02]  /*a5e0*/  SYNCS.PHASECHK.TRANS64.TRYWAIT P1, [R6+URZ+0x22850], R73 ;  /* 0x02285049060075a7 */ /* 0x000e64000802017f */
[----:B-1----:R-:W-:Y:S05]  /*a5f0*/  @!P1 BRA `(.L_x_755) ;  /* 0x000000d800989947 */ /* 0x002fea0003800000 */
.L_x_754:
[----:B------:R-:W-:Y:S05]  /*a600*/  BSYNC B0 ;  /* 0x0000000000007941 */ /* 0x000fea0003800000 */
.L_x_753:
[----:B------:R-:W-:Y:S05]  /*a610*/  WARPSYNC.ALL ;  /* 0x0000000000007948 */ /* 0x000fea0003800000 */
[----:B------:R-:W-:Y:S01]  /*a620*/  VIADD R8, R19, 0x400 ;  /* 0x0000040013087836 */ /* 0x000fe20000000000 */
[----:B------:R2:W-:Y:S01]  /*a630*/  BAR.SYNC.DEFER_BLOCKING R7, 0x100 ;  /* 0x000400070000751d */ /* 0x0005e20000010000 */
[----:B------:R-:W-:Y:S01]  /*a640*/  IMAD.MOV.U32 R25, RZ, RZ, 0x40000040 ;  /* 0x40000040ff197424 */ /* 0x000fe200078e00ff */
[----:B------:R-:W-:Y:S01]  /*a650*/  MOV R27, 0x40000040 ;  /* 0x40000040001b7802 */ /* 0x000fe20000000f00 */
[----:B------:R-:W-:Y:S01]  /*a660*/  IMAD.MOV.U32 R29, RZ, RZ, 0x40000040 ;  /* 0x40000040ff1d7424 */ /* 0x000fe200078e00ff */
[----:B------:R-:W-:Y:S01]  /*a670*/  SHF.R.U32.HI R8, RZ, 0x4, R8 ;  /* 0x00000004ff087819 */ /* 0x000fe20000011608 */
[----:B------:R-:W-:Y:S01]  /*a680*/  IMAD.MOV.U32 R31, RZ, RZ, 0x40000040 ;  /* 0x40000040ff1f7424 */ /* 0x000fe200078e00ff */
[----:B------:R-:W-:-:S02]  /*a690*/  R2UR UR7, R25 ;  /* 0x00000000190772ca */ /* 0x000fc400000e0000 */
[----:B------:R-:W-:Y:S02]  /*a6a0*/  LOP3.LUT R8, R8, 0x3fff, RZ, 0xc0, !PT ;  /* 0x00003fff08087812 */ /* 0x000fe400078ec0ff */
[----:B------:R-:W-:Y:S02]  /*a6b0*/  R2UR UR11, R27 ;  /* 0x000000001b0b72ca */ /* 0x000fe400000e0000 */
[----:B------:R-:W-:Y:S02]  /*a6c0*/  LOP3.LUT R24, R8, 0x3000000, RZ, 0xfc, !PT ;  /* 0x0300000008187812 */ /* 0x000fe400078efcff */
[----:B------:R-:W-:Y:S02]  /*a6d0*/  R2UR UR15, R29 ;  /* 0x000000001d0f72ca */ /* 0x000fe400000e0000 */
[----:B------:R-:W-:Y:S01]  /*a6e0*/  R2UR UR19, R27 ;  /* 0x000000001b1372ca */ /* 0x000fe200000e0000 */
[----:B------:R3:W-:Y:S01]  /*a6f0*/  STL [R1], R24 ;  /* 0x0000001801007387 */ /* 0x0007e20000100800 */
[----:B------:R-:W-:-:S02]  /*a700*/  R2UR UR23, R31 ;  /* 0x000000001f1772ca */ /* 0x000fc400000e0000 */
[----:B------:R-:W-:Y:S01]  /*a710*/  R2UR UR27, R25 ;  /* 0x00000000191b72ca */ /* 0x000fe200000e0000 */
[----:B---3--:R-:W-:-:S04]  /*a720*/  IMAD R24, R202, 0xc00, R24 ;  /* 0x00000c00ca187824 */ /* 0x008fc800078e0218 */
[C---:B------:R-:W-:Y:S01]  /*a730*/  VIADD R26, R24.reuse, 0x80 ;  /* 0x00000080181a7836 */ /* 0x040fe20000000000 */
[C---:B------:R-:W-:Y:S01]  /*a740*/  R2UR UR6, R24.reuse ;  /* 0x00000000180672ca */ /* 0x040fe200000e0000 */
[C---:B------:R-:W-:Y:S02]  /*a750*/  VIADD R28, R24.reuse, 0x100 ;  /* 0x00000100181c7836 */ /* 0x040fe40000000000 */
[----:B------:R-:W-:Y:S01]  /*a760*/  VIADD R30, R24, 0x200 ;  /* 0x00000200181e7836 */ /* 0x000fe20000000000 */
[----:B------:R-:W-:Y:S01]  /*a770*/  R2UR UR10, R26 ;  /* 0x000000001a0a72ca */ /* 0x000fe200000e0000 */
[----:B------:R-:W-:Y:S01]  /*a780*/  VIADD R26, R24, 0x180 ;  /* 0x00000180181a7836 */ /* 0x000fe20000000000 */
[----:B------:R-:W-:Y:S01]  /*a790*/  R2UR UR14, R28 ;  /* 0x000000001c0e72ca */ /* 0x000fe200000e0000 */
[----:B------:R-:W-:Y:S01]  /*a7a0*/  VIADD R24, R24, 0x280 ;  /* 0x0000028018187836 */ /* 0x000fe20000000000 */
[----:B------:R-:W-:Y:S02]  /*a7b0*/  R2UR UR22, R30 ;  /* 0x000000001e1672ca */ /* 0x000fe400000e0000 */
[----:B------:R-:W-:-:S02]  /*a7c0*/  R2UR UR18, R26 ;  /* 0x000000001a1272ca */ /* 0x000fc400000e0000 */
[----:B------:R-:W-:Y:S02]  /*a7d0*/  R2UR UR26, R24 ;  /* 0x00000000181a72ca */ /* 0x000fe400000e0000 */
[----:B01----:R-:W-:-:S06]  /*a7e0*/  WARPGROUP.ARRIVE ;  /* 0x00000000000079c5 */ /* 0x003fcc0000000000 */
[----:B------:R-:W-:Y:S03]  /*a7f0*/  HGMMA.64x256x16.F32 R24, R152, gdesc[UR4].tnspB, RZ, !UPT, gsb0 ;  /* 0x43e0000498187df0 */ /* 0x000fe6000c0008ff */
[----:B------:R-:W-:Y:S02]  /*a800*/  WARPGROUP.DEPBAR.LE gsb0, 0x0 ;  /* 0x00008000000079c5 */ /* 0x000fe40000010000 */
[----:B------:R-:W-:-:S15]  /*a810*/  WARPGROUP.ARRIVE ;  /* 0x00000000000079c5 */ /* 0x000fde0000000000 */
[----:B------:R-:W-:-:S08]  /*a820*/  NOP ;  /* 0x0000000000007918 */ /* 0x000fd00000000000 */
[----:B------:R-:W-:Y:S03]  /*a830*/  HGMMA.64x256x16.F32 R24, R156, gdesc[UR8].tnspB, R24, gsb0 ;  /* 0x43e000089c187df0 */ /* 0x000fe60008000818 */
        /* <DEDUP_REMOVED lines=17> */
[----:B--2---:R-:W-:Y:S05]  /*a950*/  @!P0 BRA `(.L_x_756) ;  /* 0x0000000000048947 */ /* 0x004fea0003800000 */
[----:B------:R-:W-:Y:S01]  /*a960*/  BPT.TRAP 0x1 ;  /* 0x000000040000795c */ /* 0x000fe20000300000 */
.L_x_756:
[----:B------:R-:W0:Y:S01]  /*a970*/  S2R R7, SR_CgaCtaId ;  /* 0x0000000000077919 */ /* 0x000e220000008800 */
[----:B------:R-:W-:Y:S01]  /*a980*/  ISETP.GE.AND P1, PT, R176, 0x61, PT ;  /* 0x00000061b000780c */ /* 0x000fe20003f26270 */
[----:B------:R-:W-:Y:S01]  /*a990*/  ULDC UR36, c[0x0][0x9d8] ;  /* 0x0002760000247ab9 */ /* 0x000fe20000000800 */
[----:B------:R-:W-:-:S04]  /*a9a0*/  IADD3 R6, R6, 0x22860, RZ ;  /* 0x0002286006067810 */ /* 0x000fc80007ffe0ff */
[----:B0-----:R-:W-:-:S04]  /*a9b0*/  PRMT R6, R7, 0x654, R6 ;  /* 0x0000065407067816 */ /* 0x001fc80000000006 */
[----:B------:R0:W-:Y:S03]  /*a9c0*/  SYNCS.ARRIVE.TRANS64.RED.A1T0 RZ, [R6+URZ], RZ ;  /* 0x000000ff06ff79a7 */ /* 0x0001e6000810043f */
[----:B------:R-:W-:Y:S05]  /*a9d0*/  @!P1 BRA `(.L_x_757) ;  /* 0x0000002400549947 */ /* 0x000fea0003800000 */
[----:B0-----:R-:W-:Y:S02]  /*a9e0*/  VIADD R6, R178, 0xfffffffe ;  /* 0xfffffffeb2067836 */ /* 0x001fe40000000000 */
[----:B------:R-:W-:Y:S02]  /*a9f0*/  IMAD.MOV.U32 R214, RZ, RZ, R177 ;  /* 0x000000ffffd67224 */ /* 0x000fe400078e00b1 */
[----:B------:R-:W-:-:S07]  /*aa00*/  IMAD.MOV.U32 R215, RZ, RZ, R21 ;  /* 0x000000ffffd77224 */ /* 0x000fce00078e0015 */
.L_x_769:
[----:B------:R-:W-:Y:S01]  /*aa10*/  VIADD R202, R202, 0x1 ;  /* 0x00000001caca7836 */ /* 0x000fe20000000000 */
[----:B------:R-:W-:Y:S05]  /*aa20*/  YIELD ;  /* 0x0000000000007946 */ /* 0x000fea0003800000 */
[----:B------:R-:W-:Y:S02]  /*aa30*/  ISETP.NE.AND P2, PT, R202, 0x2, PT ;  /* 0x00000002ca00780c */ /* 0x000fe40003f45270 */
[C---:B------:R-:W-:Y:S01]  /*aa40*/  ISETP.GT.AND P1, PT, R6.reuse, RZ, PT ;  /* 0x000000ff0600720c */ /* 0x040fe20003f24270 */
[----:B------:R-:W-:Y:S01]  /*aa50*/  VIADD R6, R6, 0xffffffff ;  /* 0xffffffff06067836 */ /* 0x000fe20000000000 */
[----:B-1----:R-:W-:-:S02]  /*aa60*/  SEL R7, RZ, 0x1, P2 ;  /* 0x00000001ff077807 */ /* 0x002fc40001000000 */
[----:B------:R-:W-:Y:S02]  /*aa70*/  SEL R202, R202, RZ, P2 ;  /* 0x000000ffcaca7207 */ /* 0x000fe40001000000 */
[----:B------:R-:W-:Y:S01]  /*aa80*/  LOP3.LUT R212, R212, R7, RZ, 0x3c, !PT ;  /* 0x00000007d4d47212 */ /* 0x000fe200078e3cff */
[----:B------:R-:W-:Y:S06]  /*aa90*/  @!P0 BRA `(.L_x_758) ;  /* 0x0000000000048947 */ /* 0x000fec0003800000 */
[----:B------:R-:W-:Y:S01]  /*aaa0*/  BPT.TRAP 0x1 ;  /* 0x000000040000795c */ /* 0x000fe20000300000 */
.L_x_758:
[----:B------:R-:W-:Y:S02]  /*aab0*/  LEA R7, R202, R19, 0x3 ;  /* 0x00000013ca077211 */ /* 0x000fe400078e18ff */
[----:B------:R-:W-:-:S04]  /*aac0*/  SHF.L.U32 R8, R212, 0x1f, RZ ;  /* 0x0000001fd4087819 */ /* 0x000fc800000006ff */
[----:B------:R0:W1:Y:S01]  /*aad0*/  SYNCS.PHASECHK.TRANS64.TRYWAIT P2, [R7+URZ+0x22830], R8 ;  /* 0x02283008070075a7 */ /* 0x000062000804017f */
[----:B------:R-:W-:Y:S05]  /*aae0*/  @!P0 BRA `(.L_x_759) ;  /* 0x0000000000048947 */ /* 0x000fea0003800000 */
[----:B------:R-:W-:Y:S01]  /*aaf0*/  BPT.TRAP 0x1 ;  /* 0x000000040000795c */ /* 0x000fe20000300000 */
.L_x_759:
[----:B------:R-:W2:Y:S01]  /*ab00*/  LDL R9, [R1+0x8] ;  /* 0x0000080001097983 */ /* 0x000ea20000100800 */
[----:B------:R-:W-:Y:S02]  /*ab10*/  IMAD.MOV.U32 R155, RZ, RZ, 0x40000040 ;  /* 0x40000040ff9b7424 */ /* 0x000fe400078e00ff */
[----:B--2---:R-:W-:Y:S01]  /*ab20*/  IMAD R154, R202, 0x300, R9 ;  /* 0x00000300ca9a7824 */ /* 0x004fe200078e0209 */
[----:B-1----:R-:W-:Y:S06]  /*ab30*/  @P2 BRA `(.L_x_760) ;  /* 0x0000000000082947 */ /* 0x002fec0003800000 */
[----:B------:R-:W1:Y:S02]  /*ab40*/  SYNCS.PHASECHK.TRANS64.TRYWAIT P2, [R7+URZ+0x22830], R8 ;  /* 0x02283008070075a7 */ /* 0x000e64000804017f */
[----:B-1----:R-:W-:Y:S05]  /*ab50*/  @!P2 BRA `(.L_x_761) ;  /* 0x000000d40054a947 */ /* 0x002fea0003800000 */
.L_x_760:
[----:B------:R-:W-:Y:S05]  /*ab60*/  WARPSYNC.ALL ;  /* 0x0000000000007948 */ /* 0x000fea0003800000 */
[C---:B------:R-:W-:Y:S01]  /*ab70*/  R2UR UR6, R154.reuse ;  /* 0x000000009a0672ca */ /* 0x040fe200000e0000 */
[C---:B------:R-:W-:Y:S01]  /*ab80*/  VIADD R152, R154.reuse, 0x2 ;  /* 0x000000029a987836 */ /* 0x040fe20000000000 */
[----:B------:R-:W-:Y:S01]  /*ab90*/  R2UR UR7, R155 ;  /* 0x000000009b0772ca */ /* 0x000fe200000e0000 */
[----:B------:R-:W-:Y:S01]  /*aba0*/  VIADD R20, R154, 0x4 ;  /* 0x000000049a147836 */ /* 0x000fe20000000000 */
[----:B------:R-:W-:Y:S01]  /*abb0*/  R2UR UR4, R4 ;  /* 0x00000000040472ca */ /* 0x000fe200000e0000 */
[----:B------:R-:W-:Y:S01]  /*abc0*/  VIADD R154, R154, 0x6 ;  /* 0x000000069a9a7836 */ /* 0x000fe20000000000 */
[----:B------:R-:W-:Y:S01]  /*abd0*/  R2UR UR5, R5 ;  /* 0x00000000050572ca */ /* 0x000fe200000e0000 */
[----:B------:R-:W-:Y:S01]  /*abe0*/  IMAD.MOV.U32 R153, RZ, RZ, 0x40000040 ;  /* 0x40000040ff997424 */ /* 0x000fe200078e00ff */
[----:B------:R-:W-:Y:S01]  /*abf0*/  R2UR UR10, R152 ;  /* 0x00000000980a72ca */ /* 0x000fe200000e0000 */
[----:B------:R-:W-:Y:S01]  /*ac00*/  IMAD.MOV.U32 R155, RZ, RZ, 0x40000040 ;  /* 0x40000040ff9b7424 */ /* 0x000fe200078e00ff */
[----:B------:R-:W-:Y:S01]  /*ac10*/  R2UR UR18, R154 ;  /* 0x000000009a1272ca */ /* 0x000fe200000e0000 */
[----:B------:R-:W2:Y:S01]  /*ac20*/  S2R R9, SR_TID.X ;  /* 0x0000000000097919 */ /* 0x000ea20000002100 */
[----:B------:R-:W-:-:S02]  /*ac30*/  R2UR UR11, R153 ;  /* 0x00000000990b72ca */ /* 0x000fc400000e0000 */
[----:B------:R-:W-:Y:S02]  /*ac40*/  R2UR UR19, R155 ;  /* 0x000000009b1372ca */ /* 0x000fe400000e0000 */
[----:B------:R-:W-:Y:S01]  /*ac50*/  WARPGROUP.ARRIVE ;  /* 0x00000000000079c5 */ /* 0x000fe20000000000 */
[----:B------:R-:W-:Y:S02]  /*ac60*/  R2UR UR8, R14 ;  /* 0x000000000e0872ca */ /* 0x000fe400000e0000 */
[----:B------:R-:W-:Y:S02]  /*ac70*/  R2UR UR9, R15 ;  /* 0x000000000f0972ca */ /* 0x000fe400000e0000 */
[----:B------:R-:W-:Y:S01]  /*ac80*/  MOV R21, 0x40000040 ;  /* 0x4000004000157802 */ /* 0x000fe20000000f00 */
[----:B------:R-:W-:Y:S01]  /*ac90*/  HGMMA.64x96x16.F32 R152, gdesc[UR4], RZ, !UPT, gsb0 ;  /* 0x01600000049879f0 */ /* 0x000fe2000c0008ff */
[----:B------:R-:W-:Y:S02]  /*aca0*/  R2UR UR14, R20 ;  /* 0x00000000140e72ca */ /* 0x000fe400000e0000 */
[----:B------:R-:W-:-:S02]  /*acb0*/  R2UR UR15, R21 ;  /* 0x00000000150f72ca */ /* 0x000fc400000e0000 */
[----:B------:R-:W-:Y:S02]  /*acc0*/  R2UR UR12, R12 ;  /* 0x000000000c0c72ca */ /* 0x000fe400000e0000 */
[----:B------:R-:W-:Y:S02]  /*acd0*/  R2UR UR13, R13 ;  /* 0x000000000d0d72ca */ /* 0x000fe400000e0000 */
[----:B------:R-:W-:Y:S02]  /*ace0*/  R2UR UR16, R10 ;  /* 0x000000000a1072ca */ /* 0x000fe400000e0000 */
[----:B------:R-:W-:Y:S02]  /*acf0*/  R2UR UR17, R11 ;  /* 0x000000000b1172ca */ /* 0x000fe400000e0000 */
        /* <DEDUP_REMOVED lines=15> */
.L_x_762:
        /* <DEDUP_REMOVED lines=15> */
[----:B------:R-:W-:Y:S01]  /*aee0*/  FMUL.FTZ R177, R177, UR36 ;  /* 0x00000024b1b17c20 */ /* 0x000fe20008410000 */
[----:B------:R-:W-:Y:S01]  /*aef0*/  FMUL.FTZ R180, R180, UR36 ;  /* 0x00000024b4b47c20 */ /* 0x000fe20008410000 */
[----:B------:R-:W-:Y:S01]  /*af00*/  FMUL.FTZ R181, R181, UR36 ;  /* 0x00000024b5b57c20 */ /* 0x000fe20008410000 */
[----:B------:R-:W-:Y:S01]  /*af10*/  FMUL.FTZ R184, R184, UR36 ;  /* 0x00000024b8b87c20 */ /* 0x000fe20008410000 */
[----:B------:R-:W-:Y:S01]  /*af20*/  FMUL.FTZ R185, R185, UR36 ;  /* 0x00000024b9b97c20 */ /* 0x000fe20008410000 */
[----:B------:R-:W-:Y:S01]  /*af30*/  FMUL.FTZ R188, R188, UR36 ;  /* 0x00000024bcbc7c20 */ /* 0x000fe20008410000 */
[----:B------:R-:W-:Y:S01]  /*af40*/  FMUL.FTZ R189, R189, UR36 ;  /* 0x00000024bdbd7c20 */ /* 0x000fe20008410000 */
[----:B------:R-:W5:Y:S01]  /*af50*/  MUFU.TANH R156, R156 ;  /* 0x0000009c009c7308 */ /* 0x000f620000002400 */
        /* <DEDUP_REMOVED lines=16> */
[----:B-----5:R-:W-:Y:S01]  /*b060*/  FMNMX.FTZ R20, R156, R20, !PT ;  /* 0x000000149c147209 */ /* 0x020fe20007810000 */
        /* <DEDUP_REMOVED lines=8> */
[----:B------:R-:W-:-:S06]  /*b0f0*/  FMUL.FTZ R195, R195, UR36 ;  /* 0x00000024c3c37c20 */ /* 0x000fcc0008410000 */
[----:B------:R-:W3:Y:S01]  /*b100*/  MUFU.TANH R164, R164 ;  /* 0x000000a400a47308 */ /* 0x000ee20000002400 */
[----:B----4-:R-:W-:-:S07]  /*b110*/  FMNMX.FTZ R20, R160, R20, !PT ;  /* 0x00000014a0147209 */ /* 0x010fce0007810000 */
[----:B------:R-:W4:Y:S01]  /*b120*/  MUFU.TANH R165, R165 ;  /* 0x000000a500a57308 */ /* 0x000f220000002400 */
[----:B-----5:R-:W-:-:S07]  /*b130*/  FMNMX.FTZ R20, R161, R20, !PT ;  /* 0x00000014a1147209 */ /* 0x020fce0007810000 */
[----:B------:R-:W5:Y:S01]  /*b140*/  MUFU.TANH R168, R168 ;  /* 0x000000a800a87308 */ /* 0x000f620000002400 */
[----:B---3--:R-:W-:-:S07]  /*b150*/  FMNMX.FTZ R20, R164, R20, !PT ;  /* 0x00000014a4147209 */ /* 0x008fce0007810000 */
        /* <DEDUP_REMOVED lines=30> */
[----:B------:R-:W-:Y:S01]  /*b340*/  MUFU.TANH R225, R225 ;  /* 0x000000e100e17308 */ /* 0x000fe20000002400 */
[----:B----4-:R-:W-:-:S07]  /*b350*/  FMNMX.FTZ R20, R196, R20, !PT ;  /* 0x00000014c4147209 */ /* 0x010fce0007810000 */
[----:B------:R-:W-:Y:S01]  /*b360*/  MUFU.TANH R224, R224 ;  /* 0x000000e000e07308 */ /* 0x000fe20000002400 */
[----:B-----5:R-:W-:-:S05]  /*b370*/  FMNMX.FTZ R21, R197, R20, !PT ;  /* 0x00000014c5157209 */ /* 0x020fca0007810000 */
[----:B------:R-:W3:Y:S02]  /*b380*/  SHFL.BFLY PT, R20, R21, 0x2, 0x1f ;  /* 0x0c401f0015147f89 */ /* 0x000ee400000e0000 */
[----:B------:R-:W-:Y:S08]  /*b390*/  MUFU.TANH R223, R223 ;  /* 0x000000df00df7308 */ /* 0x000ff00000002400 */
[----:B------:R-:W-:Y:S08]  /*b3a0*/  MUFU.TANH R228, R228 ;  /* 0x000000e400e47308 */ /* 0x000ff00000002400 */
[----:B------:R-:W-:Y:S01]  /*b3b0*/  MUFU.TANH R227, R227 ;  /* 0x000000e300e37308 */ /* 0x000fe20000002400 */
[----:B---3--:R-:W-:-:S07]  /*b3c0*/  FMNMX.FTZ R21, R21, R20, !PT ;  /* 0x0000001415157209 */ /* 0x008fce0007810000 */
[----:B------:R-:W-:Y:S01]  /*b3d0*/  MUFU.TANH R226, R226 ;  /* 0x000000e200e27308 */ /* 0x000fe20000002400 */
[----:B------:R-:W3:Y:S07]  /*b3e0*/  SHFL.BFLY PT, R20, R21, 0x1, 0x1f ;  /* 0x0c201f0015147f89 */ /* 0x000eee00000e0000 */
[----:B------:R-:W-:Y:S08]  /*b3f0*/  MUFU.TANH R216, R216 ;  /* 0x000000d800d87308 */ /* 0x000ff00000002400 */
[----:B------:R-:W-:Y:S01]  /*b400*/  MUFU.TANH R159, R159 ;  /* 0x0000009f009f7308 */ /* 0x000fe20000002400 */
[----:B---3--:R-:W-:-:S02]  /*b410*/  FMNMX.FTZ R21, R21, R20, !PT ;  /* 0x0000001415157209 */ /* 0x008fc40007810000 */
[----:B------:R-:W3:Y:S03]  /*b420*/  LDC R20, c[0x0][0x988] ;  /* 0x00026200ff147b82 */ /* 0x000ee60000000800 */
[C---:B------:R-:W-:Y:S01]  /*b430*/  FADD.FTZ R154, -R21.reuse, R215 ;  /* 0x000000d7159a7221 */ /* 0x040fe20000010100 */
[----:B---3--:R-:W-:-:S03]  /*b440*/  FMUL.FTZ R155, R21, R20 ;  /* 0x00000014159b7220 */ /* 0x008fc60000410000 */
[-C--:B------:R-:W-:Y:S01]  /*b450*/  FMUL.FTZ R154, R154, R20.reuse ;  /* 0x000000149a9a7220 */ /* 0x080fe20000410000 */
[-CC-:B------:R-:W-:Y:S01]  /*b460*/  FFMA.FTZ R152, R152, R20.reuse, -R155.reuse ;  /* 0x0000001498987223 */ /* 0x180fe2000001089b */
[-CC-:B------:R-:W-:Y:S01]  /*b470*/  FFMA.FTZ R158, R176, R20.reuse, -R155.reuse ;  /* 0x00000014b09e7223 */ /* 0x180fe2000001089b */
[-CC-:B------:R-:W-:Y:S01]  /*b480*/  FFMA.FTZ R153, R153, R20.reuse, -R155.reuse ;  /* 0x0000001499997223 */ /* 0x180fe2000001089b */
[----:B------:R-:W-:Y:S01]  /*b490*/  MUFU.EX2 R176, R154 ;  /* 0x0000009a00b07308 */ /* 0x000fe20000000800 */
[-CC-:B------:R-:W-:Y:S01]  /*b4a0*/  FFMA.FTZ R156, R156, R20.reuse, -R155.reuse ;  /* 0x000000149c9c7223 */ /* 0x180fe2000001089b */
[-CC-:B------:R-:W-:Y:S01]  /*b4b0*/  FFMA.FTZ R157, R157, R20.reuse, -R155.reuse ;  /* 0x000000149d9d7223 */ /* 0x180fe2000001089b */
[-CC-:B------:R-:W-:Y:S01]  /*b4c0*/  FFMA.FTZ R160, R160, R20.reuse, -R155.reuse ;  /* 0x00000014a0a07223 */ /* 0x180fe2000001089b */
[-CC-:B------:R-:W-:Y:S01]  /*b4d0*/  FFMA.FTZ R161, R161, R20.reuse, -R155.reuse ;  /* 0x00000014a1a17223 */ /* 0x180fe2000001089b */
[-CC-:B------:R-:W-:Y:S01]  /*b4e0*/  FFMA.FTZ R177, R177, R20.reuse, -R155.reuse ;  /* 0x00000014b1b17223 */ /* 0x180fe2000001089b */
[-CC-:B------:R-:W-:Y:S01]  /*b4f0*/  FFMA.FTZ R165, R165, R20.reuse, -R155.reuse ;  /* 0x00000014a5a57223 */ /* 0x180fe2000001089b */
[-CC-:B------:R-:W-:Y:S01]  /*b500*/  FFMA.FTZ R172, R172, R20.reuse, -R155.reuse ;  /* 0x00000014acac7223 */ /* 0x180fe2000001089b */
[----:B------:R-:W3:Y:S01]  /*b510*/  MUFU.EX2 R152, R152 ;  /* 0x0000009800987308 */ /* 0x000ee20000000800 */
[-CC-:B------:R-:W-:Y:S01]  /*b520*/  FFMA.FTZ R192, R192, R20.reuse, -R155.reuse ;  /* 0x00000014c0c07223 */ /* 0x180fe2000001089b */
[-CC-:B------:R-:W-:Y:S01]  /*b530*/  FFMA.FTZ R164, R164, R20.reuse, -R155.reuse ;  /* 0x00000014a4a47223 */ /* 0x180fe2000001089b */
[-CC-:B------:R-:W-:Y:S01]  /*b540*/  FFMA.FTZ R168, R168, R20.reuse, -R155.reuse ;  /* 0x00000014a8a87223 */ /* 0x180fe2000001089b */
[-CC-:B------:R-:W-:Y:S01]  /*b550*/  FFMA.FTZ R169, R169, R20.reuse, -R155.reuse ;  /* 0x00000014a9a97223 */ /* 0x180fe2000001089b */
[-CC-:B------:R-:W-:Y:S01]  /*b560*/  FFMA.FTZ R173, R173, R20.reuse, -R155.reuse ;  /* 0x00000014adad7223 */ /* 0x180fe2000001089b */
[-CC-:B------:R-:W-:Y:S01]  /*b570*/  FFMA.FTZ R180, R180, R20.reuse, -R155.reuse ;  /* 0x00000014b4b47223 */ /* 0x180fe2000001089b */
[-CC-:B------:R-:W-:Y:S01]  /*b580*/  FFMA.FTZ R181, R181, R20.reuse, -R155.reuse ;  /* 0x00000014b5b57223 */ /* 0x180fe2000001089b */
[----:B------:R4:W5:Y:S01]  /*b590*/  MUFU.EX2 R154, R153 ;  /* 0x00000099009a7308 */ /* 0x0009620000000800 */
[-CC-:B------:R-:W-:Y:S01]  /*b5a0*/  FFMA.FTZ R184, R184, R20.reuse, -R155.reuse ;  /* 0x00000014b8b87223 */ /* 0x180fe2000001089b */
[-CC-:B------:R-:W-:Y:S01]  /*b5b0*/  FFMA.FTZ R185, R185, R20.reuse, -R155.reuse ;  /* 0x00000014b9b97223 */ /* 0x180fe2000001089b */
[-CC-:B------:R-:W-:Y:S01]  /*b5c0*/  FFMA.FTZ R188, R188, R20.reuse, -R155.reuse ;  /* 0x00000014bcbc7223 */ /* 0x180fe2000001089b */
[-CC-:B------:R-:W-:Y:S01]  /*b5d0*/  FFMA.FTZ R189, R189, R20.reuse, -R155.reuse ;  /* 0x00000014bdbd7223 */ /* 0x180fe2000001089b */
[-CC-:B------:R-:W-:Y:S01]  /*b5e0*/  FFMA.FTZ R193, R193, R20.reuse, -R155.reuse ;  /* 0x00000014c1c17223 */ /* 0x180fe2000001089b */
[-CC-:B------:R-:W-:Y:S01]  /*b5f0*/  FFMA.FTZ R196, R196, R20.reuse, -R155.reuse ;  /* 0x00000014c4c47223 */ /* 0x180fe2000001089b */
[----:B------:R-:W-:Y:S01]  /*b600*/  FFMA.FTZ R155, R197, R20, -R155 ;  /* 0x00000014c59b7223 */ /* 0x000fe2000001089b */
[----:B------:R0:W-:Y:S01]  /*b610*/  MUFU.EX2 R163, R157 ;  /* 0x0000009d00a37308 */ /* 0x0001e20000000800 */
[----:B---3--:R-:W-:Y:S01]  /*b620*/  FFMA.FTZ R162, R176, R0, R152 ;  /* 0x00000000b0a27223 */ /* 0x008fe20000010098 */
[----:B----4-:R-:W-:Y:S01]  /*b630*/  FMUL.FTZ R153, R167, UR36 ;  /* 0x00000024a7997c20 */ /* 0x010fe20008410000 */
[----:B------:R-:W-:Y:S01]  /*b640*/  FMUL.FTZ R0, R171, UR36 ;  /* 0x00000024ab007c20 */ /* 0x000fe20008410000 */
[-C--:B------:R-:W-:Y:S01]  /*b650*/  FMUL.FTZ R24, R24, R176.reuse ;  /* 0x000000b018187220 */ /* 0x080fe20000410000 */
[-C--:B------:R-:W-:Y:S01]  /*b660*/  FMUL.FTZ R25, R25, R176.reuse ;  /* 0x000000b019197220 */ /* 0x080fe20000410000 */
[-C--:B------:R-:W-:Y:S01]  /*b670*/  FMUL.FTZ R28, R28, R176.reuse ;  /* 0x000000b01c1c7220 */ /* 0x080fe20000410000 */
[----:B------:R-:W-:Y:S01]  /*b680*/  FMUL.FTZ R29, R29, R176 ;  /* 0x000000b01d1d7220 */ /* 0x000fe20000410000 */
[----:B------:R-:W-:Y:S01]  /*b690*/  MUFU.EX2 R166, R160 ;  /* 0x000000a000a67308 */ /* 0x000fe20000000800 */
[C---:B-----5:R-:W-:Y:S01]  /*b6a0*/  FADD.FTZ R162, R154.reuse, R162 ;  /* 0x000000a29aa27221 */ /* 0x060fe20000010000 */
[----:B------:R-:W-:Y:S01]  /*b6b0*/  F2FP.F16.F32.PACK_AB R152, R154, R152 ;  /* 0x000000989a98723e */ /* 0x000fe200000000ff */
[----:B0-----:R-:W-:Y:S01]  /*b6c0*/  FMUL.FTZ R157, R174, UR36 ;  /* 0x00000024ae9d7c20 */ /* 0x001fe20008410000 */
        /* <DEDUP_REMOVED lines=10> */
[-C--:B------:R-:W-:Y:S01]  /*b770*/  FMUL.FTZ R49, R49, R176.reuse ;  /* 0x000000b031317220 */ /* 0x080fe20000410000 */
[-C--:B------:R-:W-:Y:S01]  /*b780*/  FMUL.FTZ R52, R52, R176.reuse ;  /* 0x000000b034347220 */ /* 0x080fe20000410000 */
[----:B------:R3:W4:Y:S01]  /*b790*/  MUFU.EX2 R167, R161 ;  /* 0x000000a100a77308 */ /* 0x0007220000000800 */
[-C--:B------:R-:W-:Y:S01]  /*b7a0*/  FMUL.FTZ R53, R53, R176.reuse ;  /* 0x000000b035357220 */ /* 0x080fe20000410000 */
[-C--:B------:R-:W-:Y:S01]  /*b7b0*/  FMUL.FTZ R56, R56, R176.reuse ;  /* 0x000000b038387220 */ /* 0x080fe20000410000 */
[-C--:B------:R-:W-:Y:S01]  /*b7c0*/  FMUL.FTZ R57, R57, R176.reuse ;  /* 0x000000b039397220 */ /* 0x080fe20000410000 */
[-C--:B------:R-:W-:Y:S01]  /*b7d0*/  FMUL.FTZ R60, R60, R176.reuse ;  /* 0x000000b03c3c7220 */ /* 0x080fe20000410000 */
[-C--:B------:R-:W-:Y:S01]  /*b7e0*/  FMUL.FTZ R61, R61, R176.reuse ;  /* 0x000000b03d3d7220 */ /* 0x080fe20000410000 */
[-C--:B------:R-:W-:Y:S01]  /*b7f0*/  FMUL.FTZ R64, R64, R176.reuse ;  /* 0x000000b040407220 */ /* 0x080fe20000410000 */
[----:B------:R-:W-:Y:S01]  /*b800*/  FMUL.FTZ R65, R65, R176 ;  /* 0x000000b041417220 */ /* 0x000fe20000410000 */
[----:B------:R-:W5:Y:S01]  /*b810*/  MUFU.TANH R153, R153 ;  /* 0x0000009900997308 */ /* 0x000f620000002400 */
[----:B0-----:R-:W-:Y:S01]  /*b820*/  FADD.FTZ R156, R154, R162 ;  /* 0x000000a29a9c7221 */ /* 0x001fe20000010000 */
[----:B---3--:R-:W-:Y:S01]  /*b830*/  FMUL.FTZ R161, R175, UR36 ;  /* 0x00000024afa17c20 */ /* 0x008fe20008410000 */
[----:B------:R-:W-:Y:S01]  /*b840*/  FMUL.FTZ R162, R178, UR36 ;  /* 0x00000024b2a27c20 */ /* 0x000fe20008410000 */
[C---:B------:R-:W-:Y:S01]  /*b850*/  F2FP.F16.F32.PACK_AB R154, R163.reuse, R154 ;  /* 0x0000009aa39a723e */ /* 0x040fe200000000ff */
[----:B------:R-:W-:Y:S01]  /*b860*/  FADD.FTZ R156, R163, R156 ;  /* 0x0000009ca39c7221 */ /* 0x000fe20000010000 */
[----:B------:R-:W-:Y:S01]  /*b870*/  FMUL.FTZ R163, R179, UR36 ;  /* 0x00000024b3a37c20 */ /* 0x000fe20008410000 */
[-C--:B------:R-:W-:Y:S01]  /*b880*/  FMUL.FTZ R68, R68, R176.reuse ;  /* 0x000000b044447220 */ /* 0x080fe20000410000 */
[----:B------:R-:W0:Y:S01]  /*b890*/  MUFU.TANH R0, R0 ;  /* 0x0000000000007308 */ /* 0x000e220000002400 */
[----:B------:R-:W-:Y:S01]  /*b8a0*/  FADD.FTZ R156, R166, R156 ;  /* 0x0000009ca69c7221 */ /* 0x000fe20000010000 */
[-C--:B------:R-:W-:Y:S01]  /*b8b0*/  FMUL.FTZ R69, R69, R176.reuse ;  /* 0x000000b045457220 */ /* 0x080fe20000410000 */
[-C--:B------:R-:W-:Y:S01]  /*b8c0*/  FMUL.FTZ R72, R72, R176.reuse ;  /* 0x000000b048487220 */ /* 0x080fe20000410000 */
[----:B------:R-:W-:Y:S01]  /*b8d0*/  FMUL.FTZ R73, R73, R176 ;  /* 0x000000b049497220 */ /* 0x000fe20000410000 */
[C---:B----4-:R-:W-:Y:S01]  /*b8e0*/  FADD.FTZ R160, R167.reuse, R156 ;  /* 0x0000009ca7a07221 */ /* 0x050fe20000010000 */
[----:B------:R-:W-:Y:S01]  /*b8f0*/  F2FP.F16.F32.PACK_AB R156, R167, R166 ;  /* 0x000000a6a79c723e */ /* 0x000fe200000000ff */
[----:B------:R-:W-:Y:S01]  /*b900*/  FMUL.FTZ R166, R182, UR36 ;  /* 0x00000024b6a67c20 */ /* 0x000fe20008410000 */
[----:B------:R-:W-:Y:S01]  /*b910*/  FMNMX.FTZ R167, R225, R214, !PT ;  /* 0x000000d6e1a77209 */ /* 0x000fe20007810000 */
[----:B------:R-:W3:Y:S01]  /*b920*/  MUFU.TANH R157, R157 ;  /* 0x0000009d009d7308 */ /* 0x000ee20000002400 */
[-C--:B------:R-:W-:Y:S01]  /*b930*/  FMUL.FTZ R76, R76, R176.reuse ;  /* 0x000000b04c4c7220 */ /* 0x080fe20000410000 */
[-C--:B------:R-:W-:Y:S01]  /*b940*/  FMUL.FTZ R77, R77, R176.reuse ;  /* 0x000000b04d4d7220 */ /* 0x080fe20000410000 */
[----:B------:R-:W-:Y:S01]  /*b950*/  FMNMX.FTZ R167, R224, R167, !PT ;  /* 0x000000a7e0a77209 */ /* 0x000fe20007810000 */
[-C--:B------:R-:W-:Y:S01]  /*b960*/  FMUL.FTZ R80, R80, R176.reuse ;  /* 0x000000b050507220 */ /* 0x080fe20000410000 */
[-C--:B------:R-:W-:Y:S01]  /*b970*/  FMUL.FTZ R81, R81, R176.reuse ;  /* 0x000000b051517220 */ /* 0x080fe20000410000 */
[-C--:B------:R-:W-:Y:S01]  /*b980*/  FMUL.FTZ R84, R84, R176.reuse ;  /* 0x000000b054547220 */ /* 0x080fe20000410000 */
[----:B------:R-:W-:Y:S01]  /*b990*/  FMNMX.FTZ R170, R223, R167, !PT ;  /* 0x000000a7dfaa7209 */ /* 0x000fe20007810000 */
[----:B------:R-:W4:Y:S01]  /*b9a0*/  MUFU.TANH R161, R161 ;  /* 0x000000a100a17308 */ /* 0x000f220000002400 */
[-C--:B------:R-:W-:Y:S01]  /*b9b0*/  FMUL.FTZ R85, R85, R176.reuse ;  /* 0x000000b055557220 */ /* 0x080fe20000410000 */
[----:B------:R-:W-:Y:S01]  /*b9c0*/  FMUL.FTZ R88, R88, R176 ;  /* 0x000000b058587220 */ /* 0x000fe20000410000 */
[----:B------:R-:W-:Y:S01]  /*b9d0*/  FMNMX.FTZ R170, R228, R170, !PT ;  /* 0x000000aae4aa7209 */ /* 0x000fe20007810000 */
[-C--:B------:R-:W-:Y:S01]  /*b9e0*/  FMUL.FTZ R89, R89, R176.reuse ;  /* 0x000000b059597220 */ /* 0x080fe20000410000 */
[-C--:B------:R-:W-:Y:S01]  /*b9f0*/  FMUL.FTZ R92, R92, R176.reuse ;  /* 0x000000b05c5c7220 */ /* 0x080fe20000410000 */
[----:B------:R-:W-:Y:S01]  /*ba00*/  FMUL.FTZ R93, R93, R176 ;  /* 0x000000b05d5d7220 */ /* 0x000fe20000410000 */
[----:B------:R-:W-:Y:S01]  /*ba10*/  FMNMX.FTZ R171, R227, R170, !PT ;  /* 0x000000aae3ab7209 */ /* 0x000fe20007810000 */
[----:B------:R-:W1:Y:S01]  /*ba20*/  MUFU.TANH R162, R162 ;  /* 0x000000a200a27308 */ /* 0x000e620000002400 */
[-C--:B------:R-:W-:Y:S01]  /*ba30*/  FMUL.FTZ R96, R96, R176.reuse ;  /* 0x000000b060607220 */ /* 0x080fe20000410000 */
[-C--:B------:R-:W-:Y:S01]  /*ba40*/  FMUL.FTZ R97, R97, R176.reuse ;  /* 0x000000b061617220 */ /* 0x080fe20000410000 */
[----:B------:R-:W-:Y:S01]  /*ba50*/  FMNMX.FTZ R171, R226, R171, !PT ;  /* 0x000000abe2ab7209 */ /* 0x000fe20007810000 */
[-C--:B------:R-:W-:Y:S01]  /*ba60*/  FMUL.FTZ R100, R100, R176.reuse ;  /* 0x000000b064647220 */ /* 0x080fe20000410000 */
[-C--:B------:R-:W-:Y:S01]  /*ba70*/  FMUL.FTZ R101, R101, R176.reuse ;  /* 0x000000b065657220 */ /* 0x080fe20000410000 */
[-C--:B------:R-:W-:Y:S01]  /*ba80*/  FMUL.FTZ R104, R104, R176.reuse ;  /* 0x000000b068687220 */ /* 0x080fe20000410000 */
[----:B------:R-:W-:Y:S01]  /*ba90*/  FMNMX.FTZ R174, R216, R171, !PT ;  /* 0x000000abd8ae7209 */ /* 0x000fe20007810000 */
[----:B------:R-:W2:Y:S01]  /*baa0*/  MUFU.TANH R163, R163 ;  /* 0x000000a300a37308 */ /* 0x000ea20000002400 */
[-C--:B------:R-:W-:Y:S01]  /*bab0*/  FMUL.FTZ R105, R105, R176.reuse ;  /* 0x000000b069697220 */ /* 0x080fe20000410000 */
[----:B------:R-:W-:Y:S01]  /*bac0*/  FMUL.FTZ R108, R108, R176 ;  /* 0x000000b06c6c7220 */ /* 0x000fe20000410000 */
[----:B-----5:R-:W-:Y:S01]  /*bad0*/  FMNMX.FTZ R174, R153, R174, !PT ;  /* 0x000000ae99ae7209 */ /* 0x020fe20007810000 */
[-C--:B------:R-:W-:Y:S01]  /*bae0*/  FMUL.FTZ R109, R109, R176.reuse ;  /* 0x000000b06d6d7220 */ /* 0x080fe20000410000 */
[-C--:B------:R-:W-:Y:S01]  /*baf0*/  FMUL.FTZ R112, R112, R176.reuse ;  /* 0x000000b070707220 */ /* 0x080fe20000410000 */
[----:B------:R-:W-:Y:S01]  /*bb00*/  FMUL.FTZ R113, R113, R176 ;  /* 0x000000b071717220 */ /* 0x000fe20000410000 */
[----:B------:R-:W-:Y:S01]  /*bb10*/  FMNMX.FTZ R175, R159, R174, !PT ;  /* 0x000000ae9faf7209 */ /* 0x000fe20007810000 */
[----:B------:R-:W5:Y:S01]  /*bb20*/  MUFU.TANH R166, R166 ;  /* 0x000000a600a67308 */ /* 0x000f620000002400 */
[-C--:B------:R-:W-:Y:S01]  /*bb30*/  FMUL.FTZ R116, R116, R176.reuse ;  /* 0x000000b074747220 */ /* 0x080fe20000410000 */
[-C--:B------:R-:W-:Y:S01]  /*bb40*/  FMUL.FTZ R117, R117, R176.reuse ;  /* 0x000000b075757220 */ /* 0x080fe20000410000 */
[----:B0-----:R-:W-:Y:S01]  /*bb50*/  FMNMX.FTZ R175, R0, R175, !PT ;  /* 0x000000af00af7209 */ /* 0x001fe20007810000 */
[-C--:B------:R-:W-:Y:S01]  /*bb60*/  FMUL.FTZ R120, R120, R176.reuse ;  /* 0x000000b078787220 */ /* 0x080fe20000410000 */
[-C--:B------:R-:W-:Y:S01]  /*bb70*/  FMUL.FTZ R121, R121, R176.reuse ;  /* 0x000000b079797220 */ /* 0x080fe20000410000 */
[-C--:B------:R-:W-:Y:S01]  /*bb80*/  FMUL.FTZ R124, R124, R176.reuse ;  /* 0x000000b07c7c7220 */ /* 0x080fe20000410000 */
[----:B---3--:R-:W-:Y:S01]  /*bb90*/  FMNMX.FTZ R178, R157, R175, !PT ;  /* 0x000000af9db27209 */ /* 0x008fe20007810000 */
[----:B------:R-:W0:Y:S01]  /*bba0*/  MUFU.TANH R167, R183 ;  /* 0x000000b700a77308 */ /* 0x000e220000002400 */
[-C--:B------:R-:W-:Y:S01]  /*bbb0*/  FMUL.FTZ R125, R125, R176.reuse ;  /* 0x000000b07d7d7220 */ /* 0x080fe20000410000 */
[----:B------:R-:W-:Y:S01]  /*bbc0*/  FMUL.FTZ R128, R128, R176 ;  /* 0x000000b080807220 */ /* 0x000fe20000410000 */
[----:B----4-:R-:W-:Y:S01]  /*bbd0*/  FMNMX.FTZ R178, R161, R178, !PT ;  /* 0x000000b2a1b27209 */ /* 0x010fe20007810000 */
[-C--:B------:R-:W-:Y:S01]  /*bbe0*/  FMUL.FTZ R129, R129, R176.reuse ;  /* 0x000000b081817220 */ /* 0x080fe20000410000 */
[-C--:B------:R-:W-:Y:S01]  /*bbf0*/  FMUL.FTZ R132, R132, R176.reuse ;  /* 0x000000b084847220 */ /* 0x080fe20000410000 */
[----:B------:R-:W-:Y:S01]  /*bc00*/  FMUL.FTZ R133, R133, R176 ;  /* 0x000000b085857220 */ /* 0x000fe20000410000 */
[----:B-1----:R-:W-:Y:S01]  /*bc10*/  FMNMX.FTZ R179, R162, R178, !PT ;  /* 0x000000b2a2b37209 */ /* 0x002fe20007810000 */
[----:B------:R1:W3:Y:S01]  /*bc20*/  MUFU.TANH R170, R186 ;  /* 0x000000ba00aa7308 */ /* 0x0002e20000002400 */
[-C--:B------:R-:W-:Y:S01]  /*bc30*/  FMUL.FTZ R136, R136, R176.reuse ;  /* 0x000000b088887220 */ /* 0x080fe20000410000 */
[-C--:B------:R-:W-:Y:S01]  /*bc40*/  FMUL.FTZ R137, R137, R176.reuse ;  /* 0x000000b089897220 */ /* 0x080fe20000410000 */
[----:B--2---:R-:W-:Y:S01]  /*bc50*/  FMNMX.FTZ R179, R163, R179, !PT ;  /* 0x000000b3a3b37209 */ /* 0x004fe20007810000 */
[-C--:B------:R-:W-:Y:S01]  /*bc60*/  FMUL.FTZ R140, R140, R176.reuse ;  /* 0x000000b08c8c7220 */ /* 0x080fe20000410000 */
[-C--:B------:R-:W-:Y:S01]  /*bc70*/  FMUL.FTZ R141, R141, R176.reuse ;  /* 0x000000b08d8d7220 */ /* 0x080fe20000410000 */
[-C--:B------:R-:W-:Y:S01]  /*bc80*/  FMUL.FTZ R144, R144, R176.reuse ;  /* 0x000000b090907220 */ /* 0x080fe20000410000 */
[----:B-----5:R-:W-:Y:S01]  /*bc90*/  FMNMX.FTZ R182, R166, R179, !PT ;  /* 0x000000b3a6b67209 */ /* 0x020fe20007810000 */
[----:B------:R-:W2:Y:S01]  /*bca0*/  MUFU.TANH R171, R187 ;  /* 0x000000bb00ab7308 */ /* 0x000ea20000002400 */
[----:B-1----:R-:W-:Y:S01]  /*bcb0*/  FMUL.FTZ R186, R198, UR36 ;  /* 0x00000024c6ba7c20 */ /* 0x002fe20008410000 */
[----:B------:R-:W-:Y:S01]  /*bcc0*/  FMUL.FTZ R145, R145, R176 ;  /* 0x000000b091917220 */ /* 0x000fe20000410000 */
[----:B0-----:R-:W-:Y:S01]  /*bcd0*/  FMNMX.FTZ R182, R167, R182, !PT ;  /* 0x000000b6a7b67209 */ /* 0x001fe20007810000 */
[-C--:B------:R-:W-:Y:S01]  /*bce0*/  FMUL.FTZ R148, R148, R176.reuse ;  /* 0x000000b094947220 */ /* 0x080fe20000410000 */
[----:B------:R-:W-:-:S03]  /*bcf0*/  FMUL.FTZ R149, R149, R176 ;  /* 0x000000b095957220 */ /* 0x000fc60000410000 */
[----:B------:R-:W0:Y:S01]  /*bd00*/  MUFU.TANH R174, R190 ;  /* 0x000000be00ae7308 */ /* 0x000e220000002400 */
[----:B---3--:R-:W-:-:S07]  /*bd10*/  FMNMX.FTZ R182, R170, R182, !PT ;  /* 0x000000b6aab67209 */ /* 0x008fce0007810000 */
[----:B------:R1:W3:Y:S01]  /*bd20*/  MUFU.TANH R175, R191 ;  /* 0x000000bf00af7308 */ /* 0x0002e20000002400 */
[----:B--2---:R-:W-:-:S07]  /*bd30*/  FMNMX.FTZ R182, R171, R182, !PT ;  /* 0x000000b6abb67209 */ /* 0x004fce0007810000 */
[----:B------:R-:W2:Y:S01]  /*bd40*/  MUFU.TANH R178, R194 ;  /* 0x000000c200b27308 */ /* 0x000ea20000002400 */
[----:B-1----:R-:W-:Y:S01]  /*bd50*/  FMUL.FTZ R191, R199, UR36 ;  /* 0x00000024c7bf7c20 */ /* 0x002fe20008410000 */
[----:B0-----:R-:W-:-:S06]  /*bd60*/  FMNMX.FTZ R182, R174, R182, !PT ;  /* 0x000000b6aeb67209 */ /* 0x001fcc0007810000 */
[----:B------:R-:W0:Y:S01]  /*bd70*/  MUFU.TANH R179, R195 ;  /* 0x000000c300b37308 */ /* 0x000e220000002400 */
[----:B---3--:R-:W-:-:S07]  /*bd80*/  FMNMX.FTZ R182, R175, R182, !PT ;  /* 0x000000b6afb67209 */ /* 0x008fce0007810000 */
[----:B------:R-:W1:Y:S01]  /*bd90*/  MUFU.TANH R186, R186 ;  /* 0x000000ba00ba7308 */ /* 0x000e620000002400 */
[----:B--2---:R-:W-:-:S07]  /*bda0*/  FMNMX.FTZ R182, R178, R182, !PT ;  /* 0x000000b6b2b67209 */ /* 0x004fce0007810000 */
[----:B------:R-:W2:Y:S01]  /*bdb0*/  MUFU.TANH R191, R191 ;  /* 0x000000bf00bf7308 */ /* 0x000ea20000002400 */
[----:B0-----:R-:W-:-:S07]  /*bdc0*/  FMNMX.FTZ R182, R179, R182, !PT ;  /* 0x000000b6b3b67209 */ /* 0x001fce0007810000 */
[----:B------:R-:W-:Y:S01]  /*bdd0*/  MUFU.EX2 R190, R177 ;  /* 0x000000b100be7308 */ /* 0x000fe20000000800 */
[----:B-1----:R-:W-:-:S07]  /*bde0*/  FMNMX.FTZ R182, R186, R182, !PT ;  /* 0x000000b6bab67209 */ /* 0x002fce0007810000 */
[----:B------:R-:W-:Y:S01]  /*bdf0*/  MUFU.EX2 R187, R165 ;  /* 0x000000a500bb7308 */ /* 0x000fe20000000800 */
[----:B--2---:R-:W-:-:S05]  /*be00*/  FMNMX.FTZ R194, R191, R182, !PT ;  /* 0x000000b6bfc27209 */ /* 0x004fca0007810000 */
[----:B------:R-:W0:Y:S02]  /*be10*/  SHFL.BFLY PT, R182, R194, 0x2, 0x1f ;  /* 0x0c401f00c2b67f89 */ /* 0x000e2400000e0000 */
[----:B------:R-:W-:Y:S08]  /*be20*/  MUFU.EX2 R165, R172 ;  /* 0x000000ac00a57308 */ /* 0x000ff00000000800 */
[----:B------:R-:W-:Y:S08]  /*be30*/  MUFU.EX2 R172, R192 ;  /* 0x000000c000ac7308 */ /* 0x000ff00000000800 */
[----:B------:R-:W1:Y:S01]  /*be40*/  MUFU.EX2 R183, R164 ;  /* 0x000000a400b77308 */ /* 0x000e620000000800 */
[----:B0-----:R-:W-:-:S07]  /*be50*/  FMNMX.FTZ R194, R194, R182, !PT ;  /* 0x000000b6c2c27209 */ /* 0x001fce0007810000 */
[----:B------:R-:W-:Y:S01]  /*be60*/  MUFU.EX2 R164, R158 ;  /* 0x0000009e00a47308 */ /* 0x000fe20000000800 */
[----:B------:R-:W0:Y:S07]  /*be70*/  SHFL.BFLY PT, R195, R194, 0x1, 0x1f ;  /* 0x0c201f00c2c37f89 */ /* 0x000e2e00000e0000 */
[----:B------:R-:W2:Y:S01]  /*be80*/  MUFU.EX2 R182, R168 ;  /* 0x000000a800b67308 */ /* 0x000ea20000000800 */
[----:B-1----:R-:W-:-:S04]  /*be90*/  FADD.FTZ R160, R183, R160 ;  /* 0x000000a0b7a07221 */ /* 0x002fc80000010000 */
[----:B------:R-:W-:-:S03]  /*bea0*/  FADD.FTZ R160, R187, R160 ;  /* 0x000000a0bba07221 */ /* 0x000fc60000010000 */
[----:B------:R-:W-:Y:S08]  /*beb0*/  MUFU.EX2 R168, R184 ;  /* 0x000000b800a87308 */ /* 0x000ff00000000800 */
[----:B------:R-:W-:Y:S01]  /*bec0*/  MUFU.EX2 R184, R155 ;  /* 0x0000009b00b87308 */ /* 0x000fe20000000800 */
[----:B--2---:R-:W-:Y:S01]  /*bed0*/  FADD.FTZ R160, R182, R160 ;  /* 0x000000a0b6a07221 */ /* 0x004fe20000010000 */
[----:B0-----:R-:W-:-:S05]  /*bee0*/  FMNMX.FTZ R177, R194, R195, !PT ;  /* 0x000000c3c2b17209 */ /* 0x001fca0007810000 */
[CC--:B------:R-:W-:Y:S01]  /*bef0*/  FMUL.FTZ R195, R177.reuse, R20.reuse ;  /* 0x00000014b1c37220 */ /* 0x0c0fe20000410000 */
[----:B------:R-:W-:Y:S01]  /*bf00*/  FADD.FTZ R192, -R177, R214 ;  /* 0x000000d6b1c07221 */ /* 0x000fe20000010100 */
[----:B------:R-:W-:Y:S02]  /*bf10*/  MUFU.EX2 R169, R169 ;  /* 0x000000a900a97308 */ /* 0x000fe40000000800 */
[-CC-:B------:R-:W-:Y:S01]  /*bf20*/  FFMA.FTZ R194, R225, R20.reuse, -R195.reuse ;  /* 0x00000014e1c27223 */ /* 0x180fe200000108c3 */
[-C--:B------:R-:W-:Y:S01]  /*bf30*/  FMUL.FTZ R192, R192, R20.reuse ;  /* 0x00000014c0c07220 */ /* 0x080fe20000410000 */
[----:B------:R-:W0:Y:S01]  /*bf40*/  S2R R225, SR_CgaCtaId ;  /* 0x0000000000e17919 */ /* 0x000e220000008800 */
        /* <DEDUP_REMOVED lines=18> */
[-CC-:B------:R-:W-:Y:S01]  /*c070*/  FFMA.FTZ R171, R171, R20.reuse, -R195.reuse ;  /* 0x00000014abab7223 */ /* 0x180fe200000108c3 */
[----:B------:R-:W2:Y:S01]  /*c080*/  MUFU.EX2 R197, R197 ;  /* 0x000000c500c57308 */ /* 0x000ea20000000800 */
[-CC-:B------:R-:W-:Y:S01]  /*c090*/  FFMA.FTZ R174, R174, R20.reuse, -R195.reuse ;  /* 0x00000014aeae7223 */ /* 0x180fe200000108c3 */
[-CC-:B------:R-:W-:Y:S01]  /*c0a0*/  FFMA.FTZ R175, R175, R20.reuse, -R195.reuse ;  /* 0x00000014afaf7223 */ /* 0x180fe200000108c3 */
[-CC-:B------:R-:W-:Y:S01]  /*c0b0*/  FFMA.FTZ R178, R178, R20.reuse, -R195.reuse ;  /* 0x00000014b2b27223 */ /* 0x180fe200000108c3 */
[-CC-:B------:R-:W-:Y:S01]  /*c0c0*/  FFMA.FTZ R179, R179, R20.reuse, -R195.reuse ;  /* 0x00000014b3b37223 */ /* 0x180fe200000108c3 */
[-CC-:B------:R-:W-:Y:S01]  /*c0d0*/  FFMA.FTZ R186, R186, R20.reuse, -R195.reuse ;  /* 0x00000014baba7223 */ /* 0x180fe200000108c3 */
[----:B------:R-:W-:-:S02]  /*c0e0*/  FFMA.FTZ R191, R191, R20, -R195 ;  /* 0x00000014bfbf7223 */ /* 0x000fc400000108c3 */
[----:B------:R3:W4:Y:S01]  /*c0f0*/  MUFU.EX2 R155, R158 ;  /* 0x0000009e009b7308 */ /* 0x0007220000000800 */
[-C--:B-1----:R-:W-:Y:S01]  /*c100*/  FMUL.FTZ R26, R26, R192.reuse ;  /* 0x000000c01a1a7220 */ /* 0x082fe20000410000 */
[-C--:B------:R-:W-:Y:S01]  /*c110*/  FMUL.FTZ R27, R27, R192.reuse ;  /* 0x000000c01b1b7220 */ /* 0x080fe20000410000 */
[-C--:B------:R-:W-:Y:S01]  /*c120*/  FMUL.FTZ R30, R30, R192.reuse ;  /* 0x000000c01e1e7220 */ /* 0x080fe20000410000 */
[-C--:B------:R-:W-:Y:S01]  /*c130*/  FMUL.FTZ R31, R31, R192.reuse ;  /* 0x000000c01f1f7220 */ /* 0x080fe20000410000 */
[-C--:B------:R-:W-:Y:S01]  /*c140*/  FMUL.FTZ R34, R34, R192.reuse ;  /* 0x000000c022227220 */ /* 0x080fe20000410000 */
[-C--:B------:R-:W-:Y:S01]  /*c150*/  FMUL.FTZ R35, R35, R192.reuse ;  /* 0x000000c023237220 */ /* 0x080fe20000410000 */
[-C--:B------:R-:W-:Y:S01]  /*c160*/  FMUL.FTZ R38, R38, R192.reuse ;  /* 0x000000c026267220 */ /* 0x080fe20000410000 */
[----:B------:R-:W1:Y:S01]  /*c170*/  MUFU.EX2 R215, R215 ;  /* 0x000000d700d77308 */ /* 0x000e620000000800 */
[----:B---3--:R-:W-:Y:S02]  /*c180*/  VIADD R158, R7, 0x22840 ;  /* 0x00022840079e7836 */ /* 0x008fe40000000000 */
[-C--:B------:R-:W-:Y:S01]  /*c190*/  FMUL.FTZ R39, R39, R192.reuse ;  /* 0x000000c027277220 */ /* 0x080fe20000410000 */
[-C--:B------:R-:W-:Y:S01]  /*c1a0*/  FMUL.FTZ R42, R42, R192.reuse ;  /* 0x000000c02a2a7220 */ /* 0x080fe20000410000 */
[-C--:B------:R-:W-:Y:S01]  /*c1b0*/  FMUL.FTZ R43, R43, R192.reuse ;  /* 0x000000c02b2b7220 */ /* 0x080fe20000410000 */
[-C--:B------:R-:W-:Y:S01]  /*c1c0*/  FMUL.FTZ R46, R46, R192.reuse ;  /* 0x000000c02e2e7220 */ /* 0x080fe20000410000 */
[----:B0-----:R-:W-:Y:S01]  /*c1d0*/  PRMT R158, R225, 0x654, R158 ;  /* 0x00000654e19e7816 */ /* 0x001fe2000000009e */
[-C--:B------:R-:W-:Y:S01]  /*c1e0*/  FMUL.FTZ R47, R47, R192.reuse ;  /* 0x000000c02f2f7220 */ /* 0x080fe20000410000 */
[----:B------:R-:W0:Y:S01]  /*c1f0*/  MUFU.EX2 R157, R198 ;  /* 0x000000c6009d7308 */ /* 0x000e220000000800 */
[-C--:B------:R-:W-:Y:S01]  /*c200*/  FMUL.FTZ R50, R50, R192.reuse ;  /* 0x000000c032327220 */ /* 0x080fe20000410000 */
[----:B------:R3:W-:Y:S01]  /*c210*/  SYNCS.ARRIVE.TRANS64.RED.A1T0 RZ, [R158+URZ], RZ ;  /* 0x000000ff9eff79a7 */ /* 0x0007e2000810043f */
[-C--:B------:R-:W-:Y:S01]  /*c220*/  FMUL.FTZ R51, R51, R192.reuse ;  /* 0x000000c033337220 */ /* 0x080fe20000410000 */
[-C--:B------:R-:W-:Y:S01]  /*c230*/  FMUL.FTZ R54, R54, R192.reuse ;  /* 0x000000c036367220 */ /* 0x080fe20000410000 */
[-C--:B------:R-:W-:Y:S01]  /*c240*/  FMUL.FTZ R55, R55, R192.reuse ;  /* 0x000000c037377220 */ /* 0x080fe20000410000 */
[-C--:B------:R-:W-:Y:S01]  /*c250*/  FMUL.FTZ R58, R58, R192.reuse ;  /* 0x000000c03a3a7220 */ /* 0x080fe20000410000 */
[-C--:B------:R-:W-:Y:S01]  /*c260*/  FMUL.FTZ R59, R59, R192.reuse ;  /* 0x000000c03b3b7220 */ /* 0x080fe20000410000 */
[----:B------:R-:W5:Y:S01]  /*c270*/  MUFU.EX2 R214, R214 ;  /* 0x000000d600d67308 */ /* 0x000f620000000800 */
[-C--:B------:R-:W-:Y:S01]  /*c280*/  FMUL.FTZ R62, R62, R192.reuse ;  /* 0x000000c03e3e7220 */ /* 0x080fe20000410000 */
[----:B---3--:R-:W-:Y:S01]  /*c290*/  FFMA.FTZ R158, R192, R3, R194 ;  /* 0x00000003c09e7223 */ /* 0x008fe200000100c2 */
[-C--:B------:R-:W-:Y:S01]  /*c2a0*/  FMUL.FTZ R63, R63, R192.reuse ;  /* 0x000000c03f3f7220 */ /* 0x080fe20000410000 */
[-C--:B------:R-:W-:Y:S01]  /*c2b0*/  FMUL.FTZ R66, R66, R192.reuse ;  /* 0x000000c042427220 */ /* 0x080fe20000410000 */
[-C--:B------:R-:W-:Y:S01]  /*c2c0*/  FMUL.FTZ R67, R67, R192.reuse ;  /* 0x000000c043437220 */ /* 0x080fe20000410000 */
[----:B--2---:R-:W-:Y:S01]  /*c2d0*/  FADD.FTZ R158, R197, R158 ;  /* 0x0000009ec59e7221 */ /* 0x004fe20000010000 */
[-C--:B------:R-:W-:Y:S01]  /*c2e0*/  FMUL.FTZ R70, R70, R192.reuse ;  /* 0x000000c046467220 */ /* 0x080fe20000410000 */
[----:B------:R-:W2:Y:S01]  /*c2f0*/  MUFU.EX2 R199, R199 ;  /* 0x000000c700c77308 */ /* 0x000ea20000000800 */
[-C--:B------:R-:W-:Y:S01]  /*c300*/  FMUL.FTZ R71, R71, R192.reuse ;  /* 0x000000c047477220 */ /* 0x080fe20000410000 */
[----:B----4-:R-:W-:Y:S01]  /*c310*/  FADD.FTZ R158, R155, R158 ;  /* 0x0000009e9b9e7221 */ /* 0x010fe20000010000 */
[----:B-1----:R-:W-:Y:S01]  /*c320*/  F2FP.F16.F32.PACK_AB R155, R215, R155 ;  /* 0x0000009bd79b723e */ /* 0x002fe200000000ff */
[-C--:B------:R-:W-:Y:S01]  /*c330*/  FMUL.FTZ R74, R74, R192.reuse ;  /* 0x000000c04a4a7220 */ /* 0x080fe20000410000 */
[-C--:B------:R-:W-:Y:S01]  /*c340*/  FMUL.FTZ R75, R75, R192.reuse ;  /* 0x000000c04b4b7220 */ /* 0x080fe20000410000 */
[----:B------:R-:W-:Y:S01]  /*c350*/  FADD.FTZ R158, R215, R158 ;  /* 0x0000009ed79e7221 */ /* 0x000fe20000010000 */
[-C--:B------:R-:W-:Y:S01]  /*c360*/  FMUL.FTZ R78, R78, R192.reuse ;  /* 0x000000c04e4e7220 */ /* 0x080fe20000410000 */
[----:B------:R1:W3:Y:S01]  /*c370*/  MUFU.EX2 R3, R153 ;  /* 0x0000009900037308 */ /* 0x0002e20000000800 */
[-C--:B------:R-:W-:Y:S01]  /*c380*/  FMUL.FTZ R79, R79, R192.reuse ;  /* 0x000000c04f4f7220 */ /* 0x080fe20000410000 */
[----:B0-----:R-:W-:Y:S01]  /*c390*/  FADD.FTZ R158, R157, R158 ;  /* 0x0000009e9d9e7221 */ /* 0x001fe20000010000 */
[----:B-----5:R-:W-:Y:S01]  /*c3a0*/  F2FP.F16.F32.PACK_AB R157, R214, R157 ;  /* 0x0000009dd69d723e */ /* 0x020fe200000000ff */
[-C--:B------:R-:W-:Y:S01]  /*c3b0*/  FMUL.FTZ R82, R82, R192.reuse ;  /* 0x000000c052527220 */ /* 0x080fe20000410000 */
[-C--:B------:R-:W-:Y:S01]  /*c3c0*/  FMUL.FTZ R83, R83, R192.reuse ;  /* 0x000000c053537220 */ /* 0x080fe20000410000 */
[-C--:B------:R-:W-:Y:S01]  /*c3d0*/  FMUL.FTZ R86, R86, R192.reuse ;  /* 0x000000c056567220 */ /* 0x080fe20000410000 */
[----:B------:R-:W-:Y:S01]  /*c3e0*/  FMUL.FTZ R87, R87, R192 ;  /* 0x000000c057577220 */ /* 0x000fe20000410000 */
[----:B------:R-:W-:Y:S01]  /*c3f0*/  MUFU.EX2 R0, R0 ;  /* 0x0000000000007308 */ /* 0x000fe20000000800 */
[----:B-1----:R-:W-:Y:S01]  /*c400*/  F2FP.F16.F32.PACK_AB R153, R197, R194 ;  /* 0x000000c2c599723e */ /* 0x002fe200000000ff */
[-C--:B------:R-:W-:Y:S01]  /*c410*/  FMUL.FTZ R90, R90, R192.reuse ;  /* 0x000000c05a5a7220 */ /* 0x080fe20000410000 */
[-C--:B------:R-:W-:Y:S01]  /*c420*/  FMUL.FTZ R91, R91, R192.reuse ;  /* 0x000000c05b5b7220 */ /* 0x080fe20000410000 */
[-C--:B------:R-:W-:Y:S01]  /*c430*/  FMUL.FTZ R94, R94, R192.reuse ;  /* 0x000000c05e5e7220 */ /* 0x080fe20000410000 */
[-C--:B------:R-:W-:Y:S01]  /*c440*/  FMUL.FTZ R95, R95, R192.reuse ;  /* 0x000000c05f5f7220 */ /* 0x080fe20000410000 */
[-C--:B------:R-:W-:Y:S01]  /*c450*/  FMUL.FTZ R98, R98, R192.reuse ;  /* 0x000000c062627220 */ /* 0x080fe20000410000 */
[-C--:B------:R-:W-:Y:S01]  /*c460*/  FMUL.FTZ R99, R99, R192.reuse ;  /* 0x000000c063637220 */ /* 0x080fe20000410000 */
[----:B------:R0:W1:Y:S01]  /*c470*/  MUFU.EX2 R194, R159 ;  /* 0x0000009f00c27308 */ /* 0x0000620000000800 */
        /* <DEDUP_REMOVED lines=8> */
[----:B0-----:R-:W-:Y:S01]  /*c500*/  FADD.FTZ R159, R214, R158 ;  /* 0x0000009ed69f7221 */ /* 0x001fe20000010000 */
[----:B------:R-:W-:Y:S01]  /*c510*/  F2FP.F16.F32.PACK_AB R158, R187, R183 ;  /* 0x000000b7bb9e723e */ /* 0x000fe200000000ff */
[-C--:B------:R-:W-:Y:S01]  /*c520*/  FMUL.FTZ R115, R115, R192.reuse ;  /* 0x000000c073737220 */ /* 0x080fe20000410000 */
[-C--:B------:R-:W-:Y:S01]  /*c530*/  FMUL.FTZ R118, R118, R192.reuse ;  /* 0x000000c076767220 */ /* 0x080fe20000410000 */
[----:B--2---:R-:W-:Y:S01]  /*c540*/  FADD.FTZ R159, R199, R159 ;  /* 0x0000009fc79f7221 */ /* 0x004fe20000010000 */
        /* <DEDUP_REMOVED lines=10> */
[----:B------:R3:W2:Y:S01]  /*c5f0*/  MUFU.EX2 R183, R161 ;  /* 0x000000a100b77308 */ /* 0x0006a20000000800 */
        /* <DEDUP_REMOVED lines=8> */
[C---:B---3--:R-:W-:Y:S01]  /*c680*/  FADD.FTZ R161, R3.reuse, R159 ;  /* 0x0000009f03a17221 */ /* 0x048fe20000010000 */
[----:B------:R-:W-:Y:S01]  /*c690*/  F2FP.F16.F32.PACK_AB R159, R3, R199 ;  /* 0x000000c7039f723e */ /* 0x000fe200000000ff */
[----:B------:R-:W-:-:S02]  /*c6a0*/  FMUL.FTZ R151, R151, R192 ;  /* 0x000000c097977220 */ /* 0x000fc40000410000 */
[----:B-1----:R-:W-:-:S03]  /*c6b0*/  FADD.FTZ R161, R194, R161 ;  /* 0x000000a1c2a17221 */ /* 0x002fc60000010000 */
[----:B------:R1:W3:Y:S08]  /*c6c0*/  MUFU.EX2 R3, R162 ;  /* 0x000000a200037308 */ /* 0x0002f00000000800 */
[----:B------:R-:W-:Y:S01]  /*c6d0*/  MUFU.EX2 R181, R181 ;  /* 0x000000b500b57308 */ /* 0x000fe20000000800 */
[C---:B-1----:R-:W-:Y:S01]  /*c6e0*/  FADD.FTZ R162, R169.reuse, R160 ;  /* 0x000000a0a9a27221 */ /* 0x042fe20000010000 */
[----:B------:R-:W-:-:S03]  /*c6f0*/  F2FP.F16.F32.PACK_AB R160, R169, R182 ;  /* 0x000000b6a9a0723e */ /* 0x000fc600000000ff */
[----:B------:R-:W-:-:S03]  /*c700*/  FADD.FTZ R162, R165, R162 ;  /* 0x000000a2a5a27221 */ /* 0x000fc60000010000 */
[----:B------:R1:W5:Y:S08]  /*c710*/  MUFU.EX2 R169, R163 ;  /* 0x000000a300a97308 */ /* 0x0003700000000800 */
[----:B------:R-:W-:Y:S01]  /*c720*/  MUFU.EX2 R167, R167 ;  /* 0x000000a700a77308 */ /* 0x000fe20000000800 */
[C---:B-1----:R-:W-:Y:S01]  /*c730*/  FADD.FTZ R163, R0.reuse, R161 ;  /* 0x000000a100a37221 */ /* 0x042fe20000010000 */
[----:B------:R-:W-:-:S03]  /*c740*/  F2FP.F16.F32.PACK_AB R161, R0, R194 ;  /* 0x000000c200a1723e */ /* 0x000fc600000000ff */
[----:B----4-:R-:W-:-:S03]  /*c750*/  FADD.FTZ R163, R216, R163 ;  /* 0x000000a3d8a37221 */ /* 0x010fc60000010000 */
[----:B------:R0:W1:Y:S08]  /*c760*/  MUFU.EX2 R0, R166 ;  /* 0x000000a600007308 */ /* 0x0000700000000800 */
[----:B------:R-:W4:Y:S01]  /*c770*/  MUFU.EX2 R170, R170 ;  /* 0x000000aa00aa7308 */ /* 0x000f220000000800 */
[C---:B0-----:R-:W-:Y:S01]  /*c780*/  FADD.FTZ R166, R173.reuse, R162 ;  /* 0x000000a2ada67221 */ /* 0x041fe20000010000 */
[----:B------:R-:W-:Y:S01]  /*c790*/  F2FP.F16.F32.PACK_AB R162, R173, R165 ;  /* 0x000000a5ada2723e */ /* 0x000fe200000000ff */
[C---:B--2---:R-:W-:Y:S01]  /*c7a0*/  FADD.FTZ R165, R183.reuse, R163 ;  /* 0x000000a3b7a57221 */ /* 0x044fe20000010000 */
[----:B------:R-:W-:Y:S01]  /*c7b0*/  F2FP.F16.F32.PACK_AB R163, R183, R216 ;  /* 0x000000d8b7a3723e */ /* 0x000fe200000000ff */
[----:B------:R-:W-:Y:S01]  /*c7c0*/  FADD.FTZ R166, R164, R166 ;  /* 0x000000a6a4a67221 */ /* 0x000fe20000010000 */
[C---:B------:R-:W-:Y:S01]  /*c7d0*/  F2FP.F16.F32.PACK_AB R164, R190.reuse, R164 ;  /* 0x000000a4bea4723e */ /* 0x040fe200000000ff */
[----:B---3--:R-:W-:Y:S01]  /*c7e0*/  FADD.FTZ R165, R3, R165 ;  /* 0x000000a503a57221 */ /* 0x008fe20000010000 */
[----:B------:R-:W0:Y:S01]  /*c7f0*/  MUFU.EX2 R185, R185 ;  /* 0x000000b900b97308 */ /* 0x000e220000000800 */
[----:B------:R-:W-:-:S02]  /*c800*/  FADD.FTZ R166, R190, R166 ;  /* 0x000000a6bea67221 */ /* 0x000fc40000010000 */
[C---:B-----5:R-:W-:Y:S01]  /*c810*/  FADD.FTZ R173, R169.reuse, R165 ;  /* 0x000000a5a9ad7221 */ /* 0x060fe20000010000 */
[----:B------:R-:W-:Y:S01]  /*c820*/  F2FP.F16.F32.PACK_AB R165, R169, R3 ;  /* 0x00000003a9a5723e */ /* 0x000fe200000000ff */
[----:B------:R-:W-:Y:S01]  /*c830*/  FADD.FTZ R3, R180, R166 ;  /* 0x000000a6b4037221 */ /* 0x000fe20000010000 */
[C---:B------:R-:W-:Y:S01]  /*c840*/  F2FP.F16.F32.PACK_AB R166, R181.reuse, R180 ;  /* 0x000000b4b5a6723e */ /* 0x040fe200000000ff */
[----:B-1----:R-:W-:Y:S01]  /*c850*/  FADD.FTZ R169, R0, R173 ;  /* 0x000000ad00a97221 */ /* 0x002fe20000010000 */
[----:B------:R-:W1:Y:S01]  /*c860*/  MUFU.EX2 R171, R171 ;  /* 0x000000ab00ab7308 */ /* 0x000e620000000800 */
[----:B------:R-:W-:Y:S02]  /*c870*/  FADD.FTZ R3, R181, R3 ;  /* 0x00000003b5037221 */ /* 0x000fe40000010000 */
[C---:B------:R-:W-:Y:S01]  /*c880*/  FADD.FTZ R169, R167.reuse, R169 ;  /* 0x000000a9a7a97221 */ /* 0x040fe20000010000 */
[----:B------:R-:W-:Y:S01]  /*c890*/  F2FP.F16.F32.PACK_AB R167, R167, R0 ;  /* 0x00000000a7a7723e */ /* 0x000fe200000000ff */
[----:B------:R-:W-:-:S02]  /*c8a0*/  FADD.FTZ R0, R168, R3 ;  /* 0x00000003a8007221 */ /* 0x000fc40000010000 */
[----:B----4-:R-:W-:Y:S01]  /*c8b0*/  FADD.FTZ R3, R170, R169 ;  /* 0x000000a9aa037221 */ /* 0x010fe20000010000 */
        /* <DEDUP_REMOVED lines=12> */
[----:B------:R-:W-:-:S03]  /*c980*/  F2FP.F16.F32.PACK_AB R170, R189, R188 ;  /* 0x000000bcbdaa723e */ /* 0x000fc600000000ff */
[----:B------:R-:W-:-:S03]  /*c990*/  FADD.FTZ R0, R172, R0 ;  /* 0x00000000ac007221 */ /* 0x000fc60000010000 */
        /* <DEDUP_REMOVED lines=12> */
[----:B0-----:R-:W-:Y:S01]  /*ca60*/  FADD.FTZ R0, R196, R0 ;  /* 0x00000000c4007221 */ /* 0x001fe20000010000 */
[----:B------:R-:W-:-:S03]  /*ca70*/  F2FP.F16.F32.PACK_AB R174, R184, R196 ;  /* 0x000000c4b8ae723e */ /* 0x000fc600000000ff */
[----:B------:R-:W-:Y:S01]  /*ca80*/  FADD.FTZ R0, R184, R0 ;  /* 0x00000000b8007221 */ /* 0x000fe20000010000 */
[----:B-1----:R-:W-:-:S04]  /*ca90*/  FADD.FTZ R3, R186, R3 ;  /* 0x00000003ba037221 */ /* 0x002fc80000010000 */
[C---:B--2---:R-:W-:Y:S01]  /*caa0*/  FADD.FTZ R3, R191.reuse, R3 ;  /* 0x00000003bf037221 */ /* 0x044fe20000010000 */
[----:B------:R-:W-:Y:S01]  /*cab0*/  F2FP.F16.F32.PACK_AB R175, R191, R186 ;  /* 0x000000babfaf723e */ /* 0x000fe200000000ff */
[----:B------:R-:W-:Y:S06]  /*cac0*/  @!P0 BRA `(.L_x_763) ;  /* 0x0000000000048947 */ /* 0x000fec0003800000 */
[----:B------:R-:W-:Y:S01]  /*cad0*/  BPT.TRAP 0x1 ;  /* 0x000000040000795c */ /* 0x000fe20000300000 */
.L_x_763:
[----:B------:R0:W1:Y:S01]  /*cae0*/  SYNCS.PHASECHK.TRANS64.TRYWAIT P2, [R7+URZ+0x22850], R8 ;  /* 0x02285008070075a7 */ /* 0x000062000804017f */
[----:B------:R-:W-:Y:S05]  /*caf0*/  @!P0 BRA `(.L_x_764) ;  /* 0x0000000000048947 */ /* 0x000fea0003800000 */
[----:B------:R-:W-:Y:S01]  /*cb00*/  BPT.TRAP 0x1 ;  /* 0x000000040000795c */ /* 0x000fe20000300000 */
.L_x_764:
[----:B------:R-:W-:Y:S04]  /*cb10*/  BSSY B0, `(.L_x_765) ;  /* 0x0000004000007945 */ /* 0x000fe80003800000 */
[----:B-1----:R-:W-:Y:S05]  /*cb20*/  @P2 BRA `(.L_x_766) ;  /* 0x0000000000082947 */ /* 0x002fea0003800000 */
[----:B------:R-:W1:Y:S02]  /*cb30*/  SYNCS.PHASECHK.TRANS64.TRYWAIT P2, [R7+URZ+0x22850], R8 ;  /* 0x02285008070075a7 */ /* 0x000e64000804017f */
[----:B-1----:R-:W-:Y:S05]  /*cb40*/  @!P2 BRA `(.L_x_767) ;  /* 0x000000b4006ca947 */ /* 0x002fea0003800000 */
.L_x_766:
[----:B------:R-:W-:Y:S05]  /*cb50*/  BSYNC B0 ;  /* 0x0000000000007941 */ /* 0x000fea0003800000 */
.L_x_765:
[----:B------:R-:W2:Y:S01]  /*cb60*/  LDL R176, [R1] ;  /* 0x0000000001b07983 */ /* 0x000ea20000100800 */
[----:B------:R-:W-:Y:S05]  /*cb70*/  WARPSYNC.ALL ;  /* 0x0000000000007948 */ /* 0x000fea0003800000 */
[----:B------:R-:W-:-:S05]  /*cb80*/  IMAD.MOV.U32 R179, RZ, RZ, 0x40000040 ;  /* 0x40000040ffb37424 */ /* 0x000fca00078e00ff */
[----:B------:R-:W-:Y:S01]  /*cb90*/  R2UR UR7, R179 ;  /* 0x00000000b30772ca */ /* 0x000fe200000e0000 */
[----:B------:R-:W-:Y:S02]  /*cba0*/  IMAD.MOV.U32 R179, RZ, RZ, 0x40000040 ;  /* 0x40000040ffb37424 */ /* 0x000fe400078e00ff */
[----:B--2---:R-:W-:Y:S02]  /*cbb0*/  IMAD R178, R202, 0xc00, R176 ;  /* 0x00000c00cab27824 */ /* 0x004fe400078e02b0 */
[----:B------:R-:W2:Y:S03]  /*cbc0*/  S2R R176, SR_TID.X ;  /* 0x0000000000b07919 */ /* 0x000ea60000002100 */
[----:B------:R-:W-:Y:S02]  /*cbd0*/  R2UR UR6, R178 ;  /* 0x00000000b20672ca */ /* 0x000fe400000e0000 */
[----:B--2---:R-:W-:-:S05]  /*cbe0*/  SHF.R.U32.HI R176, RZ, 0x7, R176 ;  /* 0x00000007ffb07819 */ /* 0x004fca00000116b0 */
[----:B01----:R-:W-:-:S05]  /*cbf0*/  VIADD R8, R176, 0x8 ;  /* 0x00000008b0087836 */ /* 0x003fca0000000000 */
[----:B------:R0:W-:Y:S06]  /*cc00*/  BAR.SYNC.DEFER_BLOCKING R8, 0x100 ;  /* 0x000400080000751d */ /* 0x0001ec0000010000 */
[----:B------:R-:W-:-:S06]  /*cc10*/  WARPGROUP.ARRIVE ;  /* 0x00000000000079c5 */ /* 0x000fcc0000000000 */
[----:B------:R-:W-:Y:S03]  /*cc20*/  HGMMA.64x256x16.F32 R24, R152, gdesc[UR4].tnspB, R24, gsb0 ;  /* 0x43e0000498187df0 */ /* 0x000fe60008000818 */
[----:B------:R-:W-:Y:S02]  /*cc30*/  WARPGROUP.DEPBAR.LE gsb0, 0x0 ;  /* 0x00008000000079c5 */ /* 0x000fe40000010000 */
[----:B------:R-:W-:Y:S01]  /*cc40*/  VIADD R152, R178, 0x80 ;  /* 0x00000080b2987836 */ /* 0x000fe20000000000 */
[----:B------:R-:W-:Y:S01]  /*cc50*/  MOV R153, 0x40000040 ;  /* 0x4000004000997802 */ /* 0x000fe20000000f00 */
[----:B------:R-:W-:-:S03]  /*cc60*/  WARPGROUP.ARRIVE ;  /* 0x00000000000079c5 */ /* 0x000fc60000000000 */
[----:B------:R-:W-:Y:S01]  /*cc70*/  R2UR UR6, R152 ;  /* 0x00000000980672ca */ /* 0x000fe200000e0000 */
[----:B------:R-:W-:Y:S01]  /*cc80*/  VIADD R152, R178, 0x100 ;  /* 0x00000100b2987836 */ /* 0x000fe20000000000 */
[----:B------:R-:W-:Y:S01]  /*cc90*/  R2UR UR7, R153 ;  /* 0x00000000990772ca */ /* 0x000fe200000e0000 */
[----:B------:R-:W-:-:S15]  /*cca0*/  IMAD.MOV.U32 R153, RZ, RZ, 0x40000040 ;  /* 0x40000040ff997424 */ /* 0x000fde00078e00ff */
[----:B------:R-:W-:Y:S01]  /*ccb0*/  HGMMA.64x256x16.F32 R24, R156, gdesc[UR4].tnspB, R24, gsb0 ;  /* 0x43e000049c187df0 */ /* 0x000fe20008000818 */
[----:B------:R-:W-:Y:S01]  /*ccc0*/  R2UR UR6, R152 ;  /* 0x00000000980672ca */ /* 0x000fe200000e0000 */
[----:B------:R-:W-:Y:S01]  /*ccd0*/  VIADD R152, R178, 0x180 ;  /* 0x00000180b2987836 */ /* 0x000fe20000000000 */
[----:B------:R-:W-:Y:S01]  /*cce0*/  R2UR UR7, R153 ;  /* 0x00000000990772ca */ /* 0x000fe200000e0000 */
[----:B------:R-:W-:Y:S01]  /*ccf0*/  IMAD.MOV.U32 R153, RZ, RZ, 0x40000040 ;  /* 0x40000040ff997424 */ /* 0x000fe200078e00ff */
[----:B------:R-:W-:Y:S02]  /*cd00*/  WARPGROUP.DEPBAR.LE gsb0, 0x0 ;  /* 0x00008000000079c5 */ /* 0x000fe40000010000 */
[----:B------:R-:W-:-:S15]  /*cd10*/  WARPGROUP.ARRIVE ;  /* 0x00000000000079c5 */ /* 0x000fde0000000000 */
[----:B------:R-:W-:-:S06]  /*cd20*/  NOP ;  /* 0x0000000000007918 */ /* 0x000fcc0000000000 */
[----:B------:R-:W-:Y:S01]  /*cd30*/  HGMMA.64x256x16.F32 R24, R160, gdesc[UR4].tnspB, R24, gsb0 ;  /* 0x43e00004a0187df0 */ /* 0x000fe20008000818 */
[----:B------:R-:W-:Y:S01]  /*cd40*/  R2UR UR6, R152 ;  /* 0x00000000980672ca */ /* 0x000fe200000e0000 */
[C---:B------:R-:W-:Y:S01]  /*cd50*/  VIADD R152, R178.reuse, 0x200 ;  /* 0x00000200b2987836 */ /* 0x040fe20000000000 */
[----:B------:R-:W-:Y:S01]  /*cd60*/  R2UR UR7, R153 ;  /* 0x00000000990772ca */ /* 0x000fe200000e0000 */
[----:B------:R-:W-:Y:S01]  /*cd70*/  VIADD R178, R178, 0x280 ;  /* 0x00000280b2b27836 */ /* 0x000fe20000000000 */
[----:B------:R-:W-:Y:S01]  /*cd80*/  MOV R153, 0x40000040 ;  /* 0x4000004000997802 */ /* 0x000fe20000000f00 */
[----:B------:R-:W-:Y:S02]  /*cd90*/  WARPGROUP.DEPBAR.LE gsb0, 0x0 ;  /* 0x00008000000079c5 */ /* 0x000fe40000010000 */
[----:B------:R-:W-:-:S15]  /*cda0*/  WARPGROUP.ARRIVE ;  /* 0x00000000000079c5 */ /* 0x000fde0000000000 */
[----:B------:R-:W-:-:S05]  /*cdb0*/  NOP ;  /* 0x0000000000007918 */ /* 0x000fca0000000000 */
[----:B------:R-:W-:Y:S01]  /*cdc0*/  HGMMA.64x256x16.F32 R24, R164, gdesc[UR4].tnspB, R24, gsb0 ;  /* 0x43e00004a4187df0 */ /* 0x000fe20008000818 */
[----:B------:R-:W-:Y:S02]  /*cdd0*/  R2UR UR6, R152 ;  /* 0x00000000980672ca */ /* 0x000fe400000e0000 */
[----:B------:R-:W-:Y:S01]  /*cde0*/  R2UR UR7, R153 ;  /* 0x00000000990772ca */ /* 0x000fe200000e0000 */
[----:B------:R-:W-:Y:S02]  /*cdf0*/  WARPGROUP.DEPBAR.LE gsb0, 0x0 ;  /* 0x00008000000079c5 */ /* 0x000fe40000010000 */
[----:B------:R-:W-:-:S15]  /*ce00*/  WARPGROUP.ARRIVE ;  /* 0x00000000000079c5 */ /* 0x000fde0000000000 */
[----:B------:R-:W-:-:S07]  /*ce10*/  NOP ;  /* 0x0000000000007918 */ /* 0x000fce0000000000 */
[----:B------:R-:W-:Y:S01]  /*ce20*/  HGMMA.64x256x16.F32 R24, R168, gdesc[UR4].tnspB, R24, gsb0 ;  /* 0x43e00004a8187df0 */ /* 0x000fe20008000818 */
[----:B------:R-:W-:Y:S02]  /*ce30*/  R2UR UR6, R178 ;  /* 0x00000000b20672ca */ /* 0x000fe400000e0000 */
[----:B------:R-:W-:Y:S01]  /*ce40*/  R2UR UR7, R179 ;  /* 0x00000000b30772ca */ /* 0x000fe200000e0000 */
[----:B------:R-:W-:Y:S02]  /*ce50*/  WARPGROUP.DEPBAR.LE gsb0, 0x0 ;  /* 0x00008000000079c5 */ /* 0x000fe40000010000 */
[----:B------:R-:W-:-:S15]  /*ce60*/  WARPGROUP.ARRIVE ;  /* 0x00000000000079c5 */ /* 0x000fde0000000000 */
[----:B------:R-:W-:-:S07]  /*ce70*/  NOP ;  /* 0x0000000000007918 */ /* 0x000fce0000000000 */
[----:B------:R-:W-:Y:S03]  /*ce80*/  HGMMA.64x256x16.F32 R24, R172, gdesc[UR4].tnspB, R24, gsb0 ;  /* 0x43e00004ac187df0 */ /* 0x000fe60008000818 */
[----:B------:R-:W-:Y:S02]  /*ce90*/  WARPGROUP.DEPBAR.LE gsb0, 0x0 ;  /* 0x00008000000079c5 */ /* 0x000fe40000010000 */
[----:B0-----:R-:W-:Y:S05]  /*cea0*/  @!P0 BRA `(.L_x_768) ;  /* 0x0000000000048947 */ /* 0x001fea0003800000 */
[----:B------:R-:W-:Y:S01]  /*ceb0*/  BPT.TRAP 0x1 ;  /* 0x000000040000795c */ /* 0x000fe20000300000 */
.L_x_768:
[----:B------:R-:W0:Y:S01]  /*cec0*/  S2R R8, SR_CgaCtaId ;  /* 0x0000000000087919 */ /* 0x000e220000008800 */
[----:B------:R-:W-:Y:S02]  /*ced0*/  VIADD R7, R7, 0x22860 ;  /* 0x0002286007077836 */ /* 0x000fe40000000000 */
[----:B------:R-:W-:Y:S02]  /*cee0*/  IMAD.MOV.U32 R214, RZ, RZ, R177 ;  /* 0x000000ffffd67224 */ /* 0x000fe400078e00b1 */
[----:B------:R-:W-:Y:S01]  /*cef0*/  IMAD.MOV.U32 R215, RZ, RZ, R21 ;  /* 0x000000ffffd77224 */ /* 0x000fe200078e0015 */
[----:B0-----:R-:W-:-:S04]  /*cf00*/  PRMT R7, R8, 0x654, R7 ;  /* 0x0000065408077816 */ /* 0x001fc80000000007 */
[----:B------:R1:W-:Y:S01]  /*cf10*/  SYNCS.ARRIVE.TRANS64.RED.A1T0 RZ, [R7+URZ], RZ ;  /* 0x000000ff07ff79a7 */ /* 0x0003e2000810043f */
[----:B------:R-:W-:Y:S05]  /*cf20*/  @P1 BRA `(.L_x_769) ;  /* 0xffffffd800b81947 */ /* 0x000fea000383ffff */
.L_x_757:
[----:B------:R-:W2:Y:S01]  /*cf30*/  LDL.LU R175, [R1+0x30] ;  /* 0x0000300001af7983 */ /* 0x000ea20000300800 */
[----:B------:R-:W-:Y:S05]  /*cf40*/  WARPSYNC.ALL ;  /* 0x0000000000007948 */ /* 0x000fea0003800000 */
[----:B------:R-:W1:Y:S01]  /*cf50*/  SHFL.BFLY PT, R5, R0, 0x2, 0x1f ;  /* 0x0c401f0000057f89 */ /* 0x000e6200000e0000 */
[----:B------:R-:W-:Y:S01]  /*cf60*/  VIADD R202, R202, 0x1 ;  /* 0x00000001caca7836 */ /* 0x000fe20000000000 */
[----:B------:R3:W-:Y:S08]  /*cf70*/  BAR.ARV R9, 0x100 ;  /* 0x000400090000751d */ /* 0x0007f00000002000 */
[----:B------:R-:W-:Y:S06]  /*cf80*/  BAR.ARV 0x8, 0x180 ;  /* 0x0206000000007b1d */ /* 0x000fec0000002000 */
[----:B------:R-:W-:Y:S01]  /*cf90*/  ISETP.NE.AND P0, PT, R202, 0x2, PT ;  /* 0x00000002ca00780c */ /* 0x000fe20003f05270 */
[----:B0-----:R-:W0:Y:S01]  /*cfa0*/  SHFL.BFLY PT, R6, R3, 0x2, 0x1f ;  /* 0x0c401f0003067f89 */ /* 0x001e2200000e0000 */
[----:B------:R-:W-:-:S02]  /*cfb0*/  PLOP3.LUT P1, PT, PT, PT, PT, 0x8, 0x0 ;  /* 0x000000000000781c */ /* 0x000fc40003f2e170 */
[----:B------:R-:W-:Y:S01]  /*cfc0*/  SEL R202, R202, RZ, P0 ;  /* 0x000000ffcaca7207 */ /* 0x000fe20000000000 */
[----:B-1----:R-:W-:Y:S01]  /*cfd0*/  FADD.FTZ R7, R5, R0 ;  /* 0x0000000005077221 */ /* 0x002fe20000010000 */
[----:B------:R-:W-:-:S04]  /*cfe0*/  IMAD.MOV.U32 R0, RZ, RZ, RZ ;  /* 0x000000ffff007224 */ /* 0x000fc800078e00ff */
[----:B------:R-:W1:Y:S01]  /*cff0*/  SHFL.BFLY PT, R4, R7, 0x1, 0x1f ;  /* 0x0c201f0007047f89 */ /* 0x000e6200000e0000 */
[----:B0-----:R-:W-:Y:S01]  /*d000*/  FADD.FTZ R8, R6, R3 ;  /* 0x0000000306087221 */ /* 0x001fe20000010000 */
[----:B------:R-:W-:Y:S02]  /*d010*/  MOV R6, RZ ;  /* 0x000000ff00067202 */ /* 0x000fe40000000f00 */
[----:B------:R-:W-:Y:S02]  /*d020*/  SEL R3, RZ, 0x1, P0 ;  /* 0x00000001ff037807 */ /* 0x000fe40000000000 */
[----:B------:R-:W0:Y:S02]  /*d030*/  SHFL.BFLY PT, R5, R8, 0x1, 0x1f ;  /* 0x0c201f0008057f89 */ /* 0x000e2400000e0000 */
[----:B------:R-:W-:Y:S01]  /*d040*/  LOP3.LUT R212, R212, R3, RZ, 0x3c, !PT ;  /* 0x00000003d4d47212 */ /* 0x000fe200078e3cff */
[----:B-1----:R-:W-:-:S05]  /*d050*/  FADD.FTZ R4, R7, R4 ;  /* 0x0000000407047221 */ /* 0x002fca0000010000 */
[----:B------:R-:W-:-:S13]  /*d060*/  FSETP.NE.FTZ.AND P2, PT, R4, RZ, PT ;  /* 0x000000ff0400720b */ /* 0x000fda0003f55000 */
[----:B------:R-:W1:Y:S01]  /*d070*/  @P2 MUFU.RCP R6, R4 ;  /* 0x0000000400062308 */ /* 0x000e620000001000 */
[----:B0-----:R-:W-:-:S05]  /*d080*/  FADD.FTZ R5, R8, R5 ;  /* 0x0000000508057221 */ /* 0x001fca0000010000 */
[----:B------:R-:W-:Y:S01]  /*d090*/  FSETP.NE.FTZ.AND P3, PT, R5, RZ, PT ;  /* 0x000000ff0500720b */ /* 0x000fe20003f75000 */
[-C--:B-1----:R-:W-:Y:S01]  /*d0a0*/  FMUL.FTZ R160, R72, R6.reuse ;  /* 0x0000000648a07220 */ /* 0x082fe20000410000 */
[-C--:B------:R-:W-:Y:S01]  /*d0b0*/  FMUL.FTZ R3, R73, R6.reuse ;  /* 0x0000000649037220 */ /* 0x080fe20000410000 */
[----:B------:R-:W-:Y:S01]  /*d0c0*/  @P2 MUFU.LG2 R72, R4 ;  /* 0x0000000400482308 */ /* 0x000fe20000000c00 */
[----:B------:R-:W-:Y:S01]  /*d0d0*/  FMUL.FTZ R170, R112, R6 ;  /* 0x0000000670aa7220 */ /* 0x000fe20000410000 */
[----:B------:R-:W-:-:S08]  /*d0e0*/  @P2 FMUL.FTZ R112, R20, 0.69314718246459960938 ;  /* 0x3f31721814702820 */ /* 0x000fd00000410000 */
[----:B------:R-:W-:Y:S01]  /*d0f0*/  @P3 FMUL.FTZ R73, R20, 0.69314718246459960938 ;  /* 0x3f31721814493820 */ /* 0x000fe20000410000 */
        /* <DEDUP_REMOVED lines=12> */
[----:B------:R-:W1:Y:S01]  /*d1c0*/  @P3 MUFU.LG2 R19, R5 ;  /* 0x0000000500133308 */ /* 0x000e620000000c00 */
        /* <DEDUP_REMOVED lines=8> */
[-C--:B0-----:R-:W-:Y:S01]  /*d250*/  FMUL.FTZ R8, R26, R0.reuse ;  /* 0x000000001a087220 */ /* 0x081fe20000410000 */
[-C--:B------:R-:W-:Y:S01]  /*d260*/  FMUL.FTZ R12, R27, R0.reuse ;  /* 0x000000001b0c7220 */ /* 0x080fe20000410000 */
[----:B------:R-:W-:Y:S01]  /*d270*/  @P2 FMUL.FTZ R27, R72, 0.69314718246459960938 ;  /* 0x3f317218481b2820 */ /* 0x000fe20000410000 */
[----:B------:R-:W-:Y:S01]  /*d280*/  FMUL.FTZ R10, R31, R0 ;  /* 0x000000001f0a7220 */ /* 0x000fe20000410000 */
[-C--:B------:R-:W-:Y:S01]  /*d290*/  FMUL.FTZ R53, R53, R6.reuse ;  /* 0x0000000635357220 */ /* 0x080fe20000410000 */
[-C--:B------:R-:W-:Y:S01]  /*d2a0*/  FMUL.FTZ R56, R56, R6.reuse ;  /* 0x0000000638387220 */ /* 0x080fe20000410000 */
[-C--:B------:R-:W-:Y:S01]  /*d2b0*/  FMUL.FTZ R57, R57, R6.reuse ;  /* 0x0000000639397220 */ /* 0x080fe20000410000 */
[-C--:B------:R-:W-:Y:S01]  /*d2c0*/  FMUL.FTZ R157, R60, R6.reuse ;  /* 0x000000063c9d7220 */ /* 0x080fe20000410000 */
[----:B-1----:R-:W-:Y:S01]  /*d2d0*/  @P3 FMUL.FTZ R26, R19, 0.69314718246459960938 ;  /* 0x3f317218131a3820 */ /* 0x002fe20000410000 */
        /* <DEDUP_REMOVED lines=46> */
[----:B------:R-:W-:Y:S02]  /*d5c0*/  IMAD.MOV.U32 R32, RZ, RZ, -0x800000 ;  /* 0xff800000ff207424 */ /* 0x000fe400078e00ff */
[-C--:B------:R-:W-:Y:S01]  /*d5d0*/  FMUL.FTZ R6, R35, R0.reuse ;  /* 0x0000000023067220 */ /* 0x080fe20000410000 */
[-C--:B------:R-:W-:Y:S01]  /*d5e0*/  FMUL.FTZ R39, R39, R0.reuse ;  /* 0x0000000027277220 */ /* 0x080fe20000410000 */
[-C--:B---3--:R-:W-:Y:S01]  /*d5f0*/  FMUL.FTZ R9, R42, R0.reuse ;  /* 0x000000002a097220 */ /* 0x088fe20000410000 */
        /* <DEDUP_REMOVED lines=51> */
[----:B------:R-:W-:Y:S01]  /*d930*/  @P2 FFMA.FTZ R36, R112, R21, R27 ;  /* 0x0000001570242223 */ /* 0x000fe2000001001b */
[----:B------:R-:W-:Y:S01]  /*d940*/  @P3 FFMA.FTZ R32, R73, R177, R26 ;  /* 0x000000b149203223 */ /* 0x000fe2000001001a */
[----:B--2---:R-:W-:-:S05]  /*d950*/  VIADD R175, R175, 0x1 ;  /* 0x00000001afaf7836 */ /* 0x004fca0000000000 */
[----:B------:R0:W-:Y:S02]  /*d960*/  STL [R1+0x30], R175 ;  /* 0x000030af01007387 */ /* 0x0001e40000100800 */
.L_x_714:
[----:B------:R-:W-:Y:S05]  /*d970*/  WARPSYNC.ALL ;  /* 0x0000000000007948 */ /* 0x000fea0003800000 */
[----:B------:R-:W1:Y:S01]  /*d980*/  S2R R21, SR_CgaCtaId ;  /* 0x0000000000157919 */ /* 0x000e620000008800 */
[----:B------:R-:W-:Y:S01]  /*d990*/  MOV R19, 0x400 ;  /* 0x0000040000137802 */ /* 0x000fe20000000f00 */
[----:B------:R-:W-:Y:S01]  /*d9a0*/  BSSY B0, `(.L_x_770) ;  /* 0x000031c000007945 */ /* 0x000fe20003800000 */
[----:B------:R-:W-:Y:S02]  /*d9b0*/  BAR.SYNC.DEFER_BLOCKING 0x5, 0x180 ;  /* 0x0146000000007b1d */ /* 0x000fe40000010000 */
[----:B-1----:R-:W-:-:S05]  /*d9c0*/  LEA R19, R21, R19, 0x18 ;  /* 0x0000001315137211 */ /* 0x002fca00078ec0ff */
[----:B------:R1:W2:Y:S01]  /*d9d0*/  LDS.128 R72, [R19+0x228d0] ;  /* 0x0228d00013487984 */ /* 0x0002a20000000c00 */
[----:B------:R-:W-:Y:S06]  /*d9e0*/  BAR.ARV 0x4, 0x180 ;  /* 0x0106000000007b1d */ /* 0x000fec0000002000 */
[----:B------:R-:W-:Y:S05]  /*d9f0*/  @P1 BRA `(.L_x_771) ;  /* 0x00000020002c1947 */ /* 0x000fea0003800000 */
[----:B------:R-:W3:Y:S04]  /*da00*/  LDL R21, [R1+0x5c] ;  /* 0x00005c0001157983 */ /* 0x000ee80000100800 */
[----:B------:R-:W4:Y:S04]  /*da10*/  LDL.LU R176, [R1+0x24] ;  /* 0x0000240001b07983 */ /* 0x000f280000300800 */
[----:B0-----:R-:W4:Y:S01]  /*da20*/  LDL.LU R175, [R1+0x28] ;  /* 0x0000280001af7983 */ /* 0x001f220000300800 */
[----:B-----5:R-:W0:Y:S01]  /*da30*/  S2R R26, SR_SWINHI ;  /* 0x00000000001a7919 */ /* 0x020e220000002f00 */
[----:B------:R-:W-:Y:S05]  /*da40*/  WARPSYNC.ALL ;  /* 0x0000000000007948 */ /* 0x000fea0003800000 */
[----:B------:R-:W-:Y:S01]  /*da50*/  F2FP.F16.F32.PACK_AB R24, R25, R24 ;  /* 0x000000181918723e */ /* 0x000fe200000000ff */
[----:B------:R-:W-:Y:S01]  /*da60*/  ULDC.64 UR4, c[0x0][0xc00] ;  /* 0x0003000000047ab9 */ /* 0x000fe20000000a00 */
[----:B------:R-:W-:Y:S01]  /*da70*/  F2FP.F16.F32.PACK_AB R5, R6, R5 ;  /* 0x000000050605723e */ /* 0x000fe200000000ff */
[----:B--2---:R-:W2:Y:S01]  /*da80*/  LDL R72, [R1+0x58] ;  /* 0x0000580001487983 */ /* 0x004ea20000100800 */
[----:B------:R-:W-:-:S02]  /*da90*/  F2FP.F16.F32.PACK_AB R7, R39, R7 ;  /* 0x000000072707723e */ /* 0x000fc400000000ff */
[----:B------:R-:W-:Y:S01]  /*daa0*/  F2FP.F16.F32.PACK_AB R9, R43, R9 ;  /* 0x000000092b09723e */ /* 0x000fe200000000ff */
[----:B------:R-:W2:Y:S01]  /*dab0*/  LDL R151, [R1+0x34] ;  /* 0x0000340001977983 */ /* 0x000ea20000100800 */
[----:B------:R-:W-:Y:S02]  /*dac0*/  MOV R34, R19 ;  /* 0x0000001300227202 */ /* 0x000fe40000000f00 */
[----:B0-----:R-:W-:Y:S02]  /*dad0*/  MOV R35, R26 ;  /* 0x0000001a00237202 */ /* 0x001fe40000000f00 */
        /* <DEDUP_REMOVED lines=19> */
[----:B------:R-:W-:Y:S01]  /*dc10*/  F2FP.F16.F32.PACK_AB R147, R0, R150 ;  /* 0x000000960093723e */ /* 0x000fe200000000ff */
[----:B------:R-:W-:Y:S01]  /*dc20*/  BAR.SYNC.DEFER_BLOCKING 0x1, 0x100 ;  /* 0x0044000000007b1d */ /* 0x000fe20000010000 */
[----:B---3--:R-:W-:-:S03]  /*dc30*/  IMAD.WIDE R118, R21, 0x2, R34 ;  /* 0x0000000215767825 */ /* 0x008fc600078e0222 */
[C---:B------:R-:W-:Y:S02]  /*dc40*/  LOP3.LUT R27, R118.reuse, 0x380, RZ, 0xc0, !PT ;  /* 0x00000380761b7812 */ /* 0x040fe400078ec0ff */
[C---:B------:R-:W-:Y:S02]  /*dc50*/  IADD3 R103, P2, R118.reuse, 0x40, RZ ;  /* 0x0000004076677810 */ /* 0x040fe40007f5e0ff */
[----:B------:R-:W-:Y:S02]  /*dc60*/  IADD3 R117, P3, R118, 0x60, RZ ;  /* 0x0000006076757810 */ /* 0x000fe40007f7e0ff */
[----:B------:R-:W-:Y:S02]  /*dc70*/  SHF.R.U64 R27, R27, 0x3, RZ ;  /* 0x000000031b1b7819 */ /* 0x000fe400000012ff */
[----:B------:R-:W-:Y:S02]  /*dc80*/  LOP3.LUT R102, R103, 0x380, RZ, 0xc0, !PT ;  /* 0x0000038067667812 */ /* 0x000fe400078ec0ff */
[----:B------:R-:W-:-:S02]  /*dc90*/  LOP3.LUT R116, R117, 0x380, RZ, 0xc0, !PT ;  /* 0x0000038075747812 */ /* 0x000fc400078ec0ff */
[----:B------:R-:W-:Y:S01]  /*dca0*/  LOP3.LUT R26, R27, R118, RZ, 0x3c, !PT ;  /* 0x000000761b1a7212 */ /* 0x000fe200078e3cff */
[--C-:B------:R-:W-:Y:S01]  /*dcb0*/  IMAD.MOV.U32 R27, RZ, RZ, R119.reuse ;  /* 0x000000ffff1b7224 */ /* 0x100fe200078e0077 */
[----:B------:R-:W-:Y:S02]  /*dcc0*/  SHF.R.U64 R102, R102, 0x3, RZ ;  /* 0x0000000366667819 */ /* 0x000fe400000012ff */
[----:B------:R-:W-:Y:S02]  /*dcd0*/  SHF.R.U64 R116, R116, 0x3, RZ ;  /* 0x0000000374747819 */ /* 0x000fe400000012ff */
[----:B------:R-:W-:Y:S01]  /*dce0*/  LOP3.LUT R102, R102, R103, RZ, 0x3c, !PT ;  /* 0x0000006766667212 */ /* 0x000fe200078e3cff */
[--C-:B------:R-:W-:Y:S01]  /*dcf0*/  IMAD.X R103, RZ, RZ, R119.reuse, P2 ;  /* 0x000000ffff677224 */ /* 0x100fe200010e0677 */
[----:B------:R-:W-:Y:S01]  /*dd00*/  LOP3.LUT R116, R116, R117, RZ, 0x3c, !PT ;  /* 0x0000007574747212 */ /* 0x000fe200078e3cff */
[----:B------:R-:W-:Y:S01]  /*dd10*/  IMAD.X R117, RZ, RZ, R119, P3 ;  /* 0x000000ffff757224 */ /* 0x000fe200018e0677 */
[----:B------:R-:W-:-:S02]  /*dd20*/  MOV R21, R26 ;  /* 0x0000001a00157202 */ /* 0x000fc40000000f00 */
[----:B------:R-:W-:Y:S02]  /*dd30*/  F2FP.F16.F32.PACK_AB R26, R29, R28 ;  /* 0x0000001c1d1a723e */ /* 0x000fe400000000ff */
[C---:B------:R-:W-:Y:S02]  /*dd40*/  IADD3 R29, P2, R118.reuse, 0x8000, RZ ;  /* 0x00008000761d7810 */ /* 0x040fe40007f5e0ff */
[C---:B------:R-:W-:Y:S02]  /*dd50*/  IADD3 R121, P3, R118.reuse, 0x8020, RZ ;  /* 0x0000802076797810 */ /* 0x040fe40007f7e0ff */
[----:B------:R-:W-:Y:S02]  /*dd60*/  IADD3 R99, P1, R118, 0x20, RZ ;  /* 0x0000002076637810 */ /* 0x000fe40007f3e0ff */
[----:B------:R-:W-:Y:S02]  /*dd70*/  LOP3.LUT R28, R29, 0x380, RZ, 0xc0, !PT ;  /* 0x000003801d1c7812 */ /* 0x000fe400078ec0ff */
[----:B------:R-:W-:-:S02]  /*dd80*/  LOP3.LUT R120, R121, 0x380, RZ, 0xc0, !PT ;  /* 0x0000038079787812 */ /* 0x000fc400078ec0ff */
[----:B------:R-:W-:Y:S02]  /*dd90*/  LOP3.LUT R98, R99, 0x380, RZ, 0xc0, !PT ;  /* 0x0000038063627812 */ /* 0x000fe400078ec0ff */
[----:B------:R-:W-:Y:S02]  /*dda0*/  IADD3 R107, P4, R118, 0x4000, RZ ;  /* 0x00004000766b7810 */ /* 0x000fe40007f9e0ff */
[----:B------:R-:W-:Y:S02]  /*ddb0*/  F2FP.F16.F32.PACK_AB R27, R10, R4 ;  /* 0x000000040a1b723e */ /* 0x000fe400000000ff */
[----:B------:R-:W-:Y:S02]  /*ddc0*/  SHF.R.U64 R28, R28, 0x3, RZ ;  /* 0x000000031c1c7819 */ /* 0x000fe400000012ff */
[----:B------:R-:W-:Y:S02]  /*ddd0*/  SHF.R.U64 R120, R120, 0x3, RZ ;  /* 0x0000000378787819 */ /* 0x000fe400000012ff */
[----:B------:R-:W-:Y:S01]  /*dde0*/  SHF.R.U64 R98, R98, 0x3, RZ ;  /* 0x0000000362627819 */ /* 0x000fe200000012ff */
[----:B------:R0:W-:Y:S01]  /*ddf0*/  STSM.16.M88.4 [R21], R24 ;  /* 0x0000001815007844 */ /* 0x0001e20000000200 */
[----:B------:R-:W-:-:S02]  /*de00*/  LOP3.LUT R106, R107, 0x380, RZ, 0xc0, !PT ;  /* 0x000003806b6a7812 */ /* 0x000fc400078ec0ff */
[----:B------:R-:W-:Y:S01]  /*de10*/  LOP3.LUT R28, R28, R29, RZ, 0x3c, !PT ;  /* 0x0000001d1c1c7212 */ /* 0x000fe200078e3cff */
[--C-:B------:R-:W-:Y:S01]  /*de20*/  IMAD.X R29, RZ, RZ, R119.reuse, P2 ;  /* 0x000000ffff1d7224 */ /* 0x100fe200010e0677 */
[----:B------:R-:W-:Y:S01]  /*de30*/  LOP3.LUT R120, R120, R121, RZ, 0x3c, !PT ;  /* 0x0000007978787212 */ /* 0x000fe200078e3cff */
[----:B------:R-:W-:Y:S01]  /*de40*/  IMAD.X R121, RZ, RZ, R119, P3 ;  /* 0x000000ffff797224 */ /* 0x000fe200018e0677 */
[----:B------:R-:W-:Y:S02]  /*de50*/  LOP3.LUT R98, R98, R99, RZ, 0x3c, !PT ;  /* 0x0000006362627212 */ /* 0x000fe400078e3cff */
[C---:B------:R-:W-:Y:S02]  /*de60*/  IADD3 R115, P5, R118.reuse, 0x4020, RZ ;  /* 0x0000402076737810 */ /* 0x040fe40007fbe0ff */
[----:B------:R-:W-:Y:S02]  /*de70*/  IADD3.X R99, RZ, R119, RZ, P1, !PT ;  /* 0x00000077ff637210 */ /* 0x000fe40000ffe4ff */
[----:B------:R-:W-:-:S02]  /*de80*/  IADD3 R113, P0, R118, 0x4040, RZ ;  /* 0x0000404076717810 */ /* 0x000fc40007f1e0ff */
[C---:B------:R-:W-:Y:S02]  /*de90*/  IADD3 R111, P1, R118.reuse, 0x4060, RZ ;  /* 0x00004060766f7810 */ /* 0x040fe40007f3e0ff */
[C---:B0-----:R-:W-:Y:S02]  /*dea0*/  IADD3 R25, P2, R118.reuse, 0xc040, RZ ;  /* 0x0000c04076197810 */ /* 0x041fe40007f5e0ff */
[----:B------:R-:W-:Y:S02]  /*deb0*/  IADD3 R27, P3, R118, 0xc060, RZ ;  /* 0x0000c060761b7810 */ /* 0x000fe40007f7e0ff */
[----:B------:R-:W-:Y:S02]  /*dec0*/  SHF.R.U64 R106, R106, 0x3, RZ ;  /* 0x000000036a6a7819 */ /* 0x000fe400000012ff */
[----:B------:R-:W-:Y:S02]  /*ded0*/  LOP3.LUT R114, R115, 0x380, RZ, 0xc0, !PT ;  /* 0x0000038073727812 */ /* 0x000fe400078ec0ff */
[----:B------:R-:W-:-:S02]  /*dee0*/  LOP3.LUT R24, R25, 0x380, RZ, 0xc0, !PT ;  /* 0x0000038019187812 */ /* 0x000fc400078ec0ff */
[----:B------:R-:W-:Y:S02]  /*def0*/  LOP3.LUT R26, R27, 0x380, RZ, 0xc0, !PT ;  /* 0x000003801b1a7812 */ /* 0x000fe400078ec0ff */
[----:B------:R-:W-:Y:S02]  /*df00*/  LOP3.LUT R112, R113, 0x380, RZ, 0xc0, !PT ;  /* 0x0000038071707812 */ /* 0x000fe400078ec0ff */
[----:B------:R-:W-:Y:S02]  /*df10*/  LOP3.LUT R110, R111, 0x380, RZ, 0xc0, !PT ;  /* 0x000003806f6e7812 */ /* 0x000fe400078ec0ff */
[----:B------:R-:W-:Y:S01]  /*df20*/  LOP3.LUT R106, R106, R107, RZ, 0x3c, !PT ;  /* 0x0000006b6a6a7212 */ /* 0x000fe200078e3cff */
[----:B------:R-:W-:Y:S01]  /*df30*/  IMAD.X R107, RZ, RZ, R119, P4 ;  /* 0x000000ffff6b7224 */ /* 0x000fe200020e0677 */
[----:B------:R-:W-:Y:S02]  /*df40*/  SHF.R.U64 R114, R114, 0x3, RZ ;  /* 0x0000000372727819 */ /* 0x000fe400000012ff */
[----:B------:R-:W-:-:S02]  /*df50*/  IADD3 R123, P4, R118, 0x8040, RZ ;  /* 0x00008040767b7810 */ /* 0x000fc40007f9e0ff */
[----:B------:R-:W-:Y:S02]  /*df60*/  SHF.R.U64 R24, R24, 0x3, RZ ;  /* 0x0000000318187819 */ /* 0x000fe400000012ff */
[----:B------:R-:W-:Y:S02]  /*df70*/  SHF.R.U64 R26, R26, 0x3, RZ ;  /* 0x000000031a1a7819 */ /* 0x000fe400000012ff */
[----:B------:R-:W-:Y:S02]  /*df80*/  SHF.R.U64 R112, R112, 0x3, RZ ;  /* 0x0000000370707819 */ /* 0x000fe400000012ff */
[----:B------:R-:W-:Y:S02]  /*df90*/  SHF.R.U64 R110, R110, 0x3, RZ ;  /* 0x000000036e6e7819 */ /* 0x000fe400000012ff */
[----:B------:R-:W-:Y:S01]  /*dfa0*/  LOP3.LUT R114, R114, R115, RZ, 0x3c, !PT ;  /* 0x0000007372727212 */ /* 0x000fe200078e3cff */
[----:B------:R-:W-:Y:S01]  /*dfb0*/  IMAD.X R115, RZ, RZ, R119, P5 ;  /* 0x000000ffff737224 */ /* 0x000fe200028e0677 */
[----:B------:R-:W-:-:S02]  /*dfc0*/  LOP3.LUT R122, R123, 0x380, RZ, 0xc0, !PT ;  /* 0x000003807b7a7812 */ /* 0x000fc400078ec0ff */
[----:B------:R-:W-:Y:S01]  /*dfd0*/  LOP3.LUT R24, R24, R25, RZ, 0x3c, !PT ;  /* 0x0000001918187212 */ /* 0x000fe200078e3cff */
[--C-:B------:R-:W-:Y:S01]  /*dfe0*/  IMAD.X R25, RZ, RZ, R119.reuse, P2 ;  /* 0x000000ffff197224 */ /* 0x100fe200010e0677 */
[----:B------:R-:W-:Y:S01]  /*dff0*/  LOP3.LUT R26, R26, R27, RZ, 0x3c, !PT ;  /* 0x0000001b1a1a7212 */ /* 0x000fe200078e3cff */
[--C-:B------:R-:W-:Y:S01]  /*e000*/  IMAD.X R27, RZ, RZ, R119.reuse, P3 ;  /* 0x000000ffff1b7224 */ /* 0x100fe200018e0677 */
[----:B------:R-:W-:Y:S02]  /*e010*/  LOP3.LUT R112, R112, R113, RZ, 0x3c, !PT ;  /* 0x0000007170707212 */ /* 0x000fe400078e3cff */
[----:B------:R-:W-:Y:S01]  /*e020*/  LOP3.LUT R110, R110, R111, RZ, 0x3c, !PT ;  /* 0x0000006f6e6e7212 */ /* 0x000fe200078e3cff */
[----:B------:R-:W-:Y:S01]  /*e030*/  IMAD.X R111, RZ, RZ, R119, P1 ;  /* 0x000000ffff6f7224 */ /* 0x000fe200008e0677 */
[----:B------:R-:W-:Y:S02]  /*e040*/  IADD3 R125, P5, R118, 0x8060, RZ ;  /* 0x00008060767d7810 */ /* 0x000fe40007fbe0ff */
[----:B------:R-:W-:-:S02]  /*e050*/  IADD3.X R113, RZ, R119, RZ, P0, !PT ;  /* 0x00000077ff717210 */ /* 0x000fc400007fe4ff */
[----:B------:R-:W-:Y:S02]  /*e060*/  MOV R98, R98 ;  /* 0x0000006200627202 */ /* 0x000fe40000000f00 */
[----:B------:R-:W-:Y:S02]  /*e070*/  F2FP.F16.F32.PACK_AB R4, R33, R14 ;  /* 0x0000000e2104723e */ /* 0x000fe400000000ff */
[C---:B------:R-:W-:Y:S02]  /*e080*/  IADD3 R127, P0, R118.reuse, 0xc000, RZ ;  /* 0x0000c000767f7810 */ /* 0x040fe40007f1e0ff */
[----:B------:R-:W-:Y:S02]  /*e090*/  IADD3 R129, P1, R118, 0xc020, RZ ;  /* 0x0000c02076817810 */ /* 0x000fe40007f3e0ff */
[----:B------:R-:W-:Y:S02]  /*e0a0*/  SHF.R.U64 R122, R122, 0x3, RZ ;  /* 0x000000037a7a7819 */ /* 0x000fe400000012ff */
[----:B------:R-:W-:-:S02]  /*e0b0*/  MOV R102, R102 ;  /* 0x0000006600667202 */ /* 0x000fc40000000f00 */
[----:B------:R-:W-:Y:S02]  /*e0c0*/  F2FP.F16.F32.PACK_AB R10, R45, R154 ;  /* 0x0000009a2d0a723e */ /* 0x000fe400000000ff */
[----:B------:R-:W-:Y:S01]  /*e0d0*/  LOP3.LUT R124, R125, 0x380, RZ, 0xc0, !PT ;  /* 0x000003807d7c7812 */ /* 0x000fe200078ec0ff */
[----:B------:R0:W-:Y:S01]  /*e0e0*/  STSM.16.M88.4 [R98], R4 ;  /* 0x0000000462007844 */ /* 0x0001e20000000200 */
[----:B------:R-:W-:Y:S02]  /*e0f0*/  MOV R116, R116 ;  /* 0x0000007400747202 */ /* 0x000fe40000000f00 */
[----:B------:R-:W-:Y:S02]  /*e100*/  MOV R33, R24 ;  /* 0x0000001800217202 */ /* 0x000fe40000000f00 */
[----:B------:R-:W-:Y:S02]  /*e110*/  MOV R37, R26 ;  /* 0x0000001a00257202 */ /* 0x000fe40000000f00 */
[----:B------:R-:W-:-:S02]  /*e120*/  F2FP.F16.F32.PACK_AB R14, R53, R156 ;  /* 0x0000009c350e723e */ /* 0x000fc400000000ff */
[----:B------:R-:W-:Y:S02]  /*e130*/  LOP3.LUT R126, R127, 0x380, RZ, 0xc0, !PT ;  /* 0x000003807f7e7812 */ /* 0x000fe400078ec0ff */
[----:B------:R-:W-:Y:S02]  /*e140*/  LOP3.LUT R128, R129, 0x380, RZ, 0xc0, !PT ;  /* 0x0000038081807812 */ /* 0x000fe400078ec0ff */
[----:B------:R-:W-:Y:S02]  /*e150*/  MOV R106, R106 ;  /* 0x0000006a006a7202 */ /* 0x000fe40000000f00 */
[----:B------:R-:W-:Y:S02]  /*e160*/  F2FP.F16.F32.PACK_AB R24, R57, R56 ;  /* 0x000000383918723e */ /* 0x000fe400000000ff */
[----:B------:R-:W-:Y:S02]  /*e170*/  F2FP.F16.F32.PACK_AB R25, R59, R58 ;  /* 0x0000003a3b19723e */ /* 0x000fe400000000ff */
[----:B------:R-:W-:-:S02]  /*e180*/  F2FP.F16.F32.PACK_AB R26, R61, R157 ;  /* 0x0000009d3d1a723e */ /* 0x000fc400000000ff */
[----:B------:R-:W-:Y:S01]  /*e190*/  F2FP.F16.F32.PACK_AB R27, R63, R62 ;  /* 0x0000003e3f1b723e */ /* 0x000fe200000000ff */
[----:B------:R3:W-:Y:S01]  /*e1a0*/  STSM.16.M88.4 [R102], R8 ;  /* 0x0000000866007844 */ /* 0x0007e20000000200 */
[----:B------:R-:W-:Y:S01]  /*e1b0*/  LOP3.LUT R122, R122, R123, RZ, 0x3c, !PT ;  /* 0x0000007b7a7a7212 */ /* 0x000fe200078e3cff */
[----:B------:R-:W-:Y:S01]  /*e1c0*/  IMAD.X R123, RZ, RZ, R119, P4 ;  /* 0x000000ffff7b7224 */ /* 0x000fe200020e0677 */
[----:B------:R-:W-:Y:S02]  /*e1d0*/  MOV R114, R114 ;  /* 0x0000007200727202 */ /* 0x000fe40000000f00 */
[----:B0-----:R-:W-:Y:S02]  /*e1e0*/  F2FP.F16.F32.PACK_AB R4, R65, R158 ;  /* 0x0000009e4104723e */ /* 0x001fe400000000ff */
[----:B------:R-:W-:Y:S02]  /*e1f0*/  F2FP.F16.F32.PACK_AB R5, R67, R66 ;  /* 0x000000424305723e */ /* 0x000fe400000000ff */
[----:B------:R-:W-:-:S02]  /*e200*/  F2FP.F16.F32.PACK_AB R6, R69, R159 ;  /* 0x0000009f4506723e */ /* 0x000fc400000000ff */
[----:B------:R-:W-:Y:S02]  /*e210*/  F2FP.F16.F32.PACK_AB R7, R71, R70 ;  /* 0x000000464707723e */ /* 0x000fe400000000ff */
[----:B------:R-:W-:Y:S01]  /*e220*/  SHF.R.U64 R124, R124, 0x3, RZ ;  /* 0x000000037c7c7819 */ /* 0x000fe200000012ff */
[----:B------:R-:W-:Y:S01]  /*e230*/  STSM.16.M88.4 [R116], R12 ;  /* 0x0000000c74007844 */ /* 0x000fe20000000200 */
[----:B------:R-:W-:Y:S02]  /*e240*/  MOV R112, R112 ;  /* 0x0000007000707202 */ /* 0x000fe40000000f00 */
[----:B------:R-:W-:Y:S02]  /*e250*/  MOV R21, R28 ;  /* 0x0000001c00157202 */ /* 0x000fe40000000f00 */
[----:B---3--:R-:W-:Y:S02]  /*e260*/  F2FP.F16.F32.PACK_AB R8, R3, R160 ;  /* 0x000000a00308723e */ /* 0x008fe400000000ff */
[----:B------:R-:W-:-:S02]  /*e270*/  F2FP.F16.F32.PACK_AB R9, R30, R20 ;  /* 0x000000141e09723e */ /* 0x000fc400000000ff */
[----:B------:R-:W-:Y:S02]  /*e280*/  F2FP.F16.F32.PACK_AB R10, R77, R161 ;  /* 0x000000a14d0a723e */ /* 0x000fe400000000ff */
[----:B------:R-:W-:Y:S01]  /*e290*/  F2FP.F16.F32.PACK_AB R11, R79, R78 ;  /* 0x0000004e4f0b723e */ /* 0x000fe200000000ff */
[----:B------:R-:W-:Y:S01]  /*e2a0*/  STSM.16.M88.4 [R106], R24 ;  /* 0x000000186a007844 */ /* 0x000fe20000000200 */
[----:B------:R-:W-:Y:S01]  /*e2b0*/  SHF.R.U64 R126, R126, 0x3, RZ ;  /* 0x000000037e7e7819 */ /* 0x000fe200000012ff */
[----:B------:R-:W0:Y:S01]  /*e2c0*/  LDC R3, c[0x0][0xbe8] ;  /* 0x0002fa00ff037b82 */ /* 0x000e220000000800 */
[----:B------:R-:W-:Y:S02]  /*e2d0*/  SHF.R.U64 R128, R128, 0x3, RZ ;  /* 0x0000000380807819 */ /* 0x000fe400000012ff */
[----:B------:R-:W-:Y:S02]  /*e2e0*/  MOV R110, R110 ;  /* 0x0000006e006e7202 */ /* 0x000fe40000000f00 */
[----:B------:R-:W-:-:S02]  /*e2f0*/  F2FP.F16.F32.PACK_AB R28, R81, R162 ;  /* 0x000000a2511c723e */ /* 0x000fc400000000ff */
[----:B------:R-:W-:Y:S02]  /*e300*/  F2FP.F16.F32.PACK_AB R29, R83, R82 ;  /* 0x00000052531d723e */ /* 0x000fe400000000ff */
[----:B------:R-:W-:Y:S01]  /*e310*/  F2FP.F16.F32.PACK_AB R30, R85, R163 ;  /* 0x000000a3551e723e */ /* 0x000fe200000000ff */
[----:B------:R3:W-:Y:S01]  /*e320*/  STSM.16.M88.4 [R114], R4 ;  /* 0x0000000472007844 */ /* 0x0007e20000000200 */
[----:B------:R-:W-:Y:S01]  /*e330*/  LOP3.LUT R124, R124, R125, RZ, 0x3c, !PT ;  /* 0x0000007d7c7c7212 */ /* 0x000fe200078e3cff */
[----:B------:R-:W-:Y:S01]  /*e340*/  IMAD.X R125, RZ, RZ, R119, P5 ;  /* 0x000000ffff7d7224 */ /* 0x000fe200028e0677 */
[----:B------:R-:W-:Y:S02]  /*e350*/  MOV R120, R120 ;  /* 0x0000007800787202 */ /* 0x000fe40000000f00 */
[----:B------:R-:W-:Y:S02]  /*e360*/  F2FP.F16.F32.PACK_AB R56, R97, R166 ;  /* 0x000000a66138723e */ /* 0x000fe400000000ff */
[----:B------:R-:W-:-:S02]  /*e370*/  F2FP.F16.F32.PACK_AB R57, R44, R38 ;  /* 0x000000262c39723e */ /* 0x000fc400000000ff */
[----:B------:R-:W-:Y:S02]  /*e380*/  F2FP.F16.F32.PACK_AB R58, R101, R167 ;  /* 0x000000a7653a723e */ /* 0x000fe400000000ff */
[----:B------:R-:W-:Y:S01]  /*e390*/  F2FP.F16.F32.PACK_AB R59, R48, R46 ;  /* 0x0000002e303b723e */ /* 0x000fe200000000ff */
[----:B------:R1:W-:Y:S01]  /*e3a0*/  STSM.16.M88.4 [R112], R8 ;  /* 0x0000000870007844 */ /* 0x0003e20000000200 */
[----:B------:R-:W-:Y:S02]  /*e3b0*/  MOV R122, R122 ;  /* 0x0000007a007a7202 */ /* 0x000fe40000000f00 */
[----:B------:R-:W-:Y:S02]  /*e3c0*/  LOP3.LUT R126, R126, R127, RZ, 0x3c, !PT ;  /* 0x0000007f7e7e7212 */ /* 0x000fe400078e3cff */
[----:B---3--:R-:W-:Y:S02]  /*e3d0*/  F2FP.F16.F32.PACK_AB R4, R105, R168 ;  /* 0x000000a86904723e */ /* 0x008fe400000000ff */
[----:B------:R-:W-:-:S02]  /*e3e0*/  F2FP.F16.F32.PACK_AB R5, R52, R50 ;  /* 0x000000323405723e */ /* 0x000fc400000000ff */
[----:B------:R-:W-:Y:S02]  /*e3f0*/  F2FP.F16.F32.PACK_AB R6, R109, R169 ;  /* 0x000000a96d06723e */ /* 0x000fe400000000ff */
[----:B------:R-:W-:Y:S01]  /*e400*/  F2FP.F16.F32.PACK_AB R7, R60, R54 ;  /* 0x000000363c07723e */ /* 0x000fe200000000ff */
[----:B------:R-:W-:Y:S01]  /*e410*/  STSM.16.M88.4 [R110], R28 ;  /* 0x0000001c6e007844 */ /* 0x000fe20000000200 */
[----:B------:R-:W-:Y:S01]  /*e420*/  LOP3.LUT R128, R128, R129, RZ, 0x3c, !PT ;  /* 0x0000008180807212 */ /* 0x000fe200078e3cff */
[----:B------:R-:W-:Y:S01]  /*e430*/  IMAD.X R129, RZ, RZ, R119, P1 ;  /* 0x000000ffff817224 */ /* 0x000fe200008e0677 */
[----:B------:R-:W-:Y:S01]  /*e440*/  IADD3.X R127, RZ, R119, RZ, P0, !PT ;  /* 0x00000077ff7f7210 */ /* 0x000fe200007fe4ff */
[----:B------:R-:W-:Y:S01]  /*e450*/  STSM.16.M88.4 [R21], R40 ;  /* 0x0000002815007844 */ /* 0x000fe20000000200 */
[----:B------:R-:W-:Y:S02]  /*e460*/  MOV R124, R124 ;  /* 0x0000007c007c7202 */ /* 0x000fe40000000f00 */
[----:B-1----:R-:W-:Y:S01]  /*e470*/  F2FP.F16.F32.PACK_AB R8, R96, R170 ;  /* 0x000000aa6008723e */ /* 0x002fe200000000ff */
[----:B------:R-:W-:Y:S01]  /*e480*/  STSM.16.M88.4 [R120], R56 ;  /* 0x0000003878007844 */ /* 0x000fe20000000200 */
[----:B------:R-:W-:-:S02]  /*e490*/  F2FP.F16.F32.PACK_AB R9, R68, R64 ;  /* 0x000000404409723e */ /* 0x000fc400000000ff */
[----:B------:R-:W-:Y:S01]  /*e4a0*/  F2FP.F16.F32.PACK_AB R10, R100, R171 ;  /* 0x000000ab640a723e */ /* 0x000fe200000000ff */
[----:B------:R4:W-:Y:S01]  /*e4b0*/  STSM.16.M88.4 [R122], R4 ;  /* 0x000000047a007844 */ /* 0x0009e20000000200 */
[----:B------:R-:W-:Y:S02]  /*e4c0*/  F2FP.F16.F32.PACK_AB R11, R80, R76 ;  /* 0x0000004c500b723e */ /* 0x000fe400000000ff */
[----:B------:R-:W-:Y:S02]  /*e4d0*/  MOV R126, R126 ;  /* 0x0000007e007e7202 */ /* 0x000fe40000000f00 */
[----:B------:R-:W-:Y:S02]  /*e4e0*/  F2FP.F16.F32.PACK_AB R12, R104, R172 ;  /* 0x000000ac680c723e */ /* 0x000fe400000000ff */
[----:B------:R-:W-:Y:S02]  /*e4f0*/  F2FP.F16.F32.PACK_AB R13, R86, R84 ;  /* 0x00000054560d723e */ /* 0x000fe400000000ff */
[----:B------:R-:W-:-:S02]  /*e500*/  F2FP.F16.F32.PACK_AB R14, R108, R173 ;  /* 0x000000ad6c0e723e */ /* 0x000fc400000000ff */
[----:B------:R-:W-:Y:S02]  /*e510*/  F2FP.F16.F32.PACK_AB R15, R92, R88 ;  /* 0x000000585c0f723e */ /* 0x000fe400000000ff */
[----:B------:R-:W-:Y:S02]  /*e520*/  ISETP.NE.U32.AND P0, PT, RZ, UR4, PT ;  /* 0x00000004ff007c0c */ /* 0x000fe4000bf05070 */
[----:B------:R-:W-:Y:S02]  /*e530*/  MOV R128, R128 ;  /* 0x0000008000807202 */ /* 0x000fe40000000f00 */
[----:B----4-:R-:W-:Y:S02]  /*e540*/  IADD3 R6, P1, R176, UR4, RZ ;  /* 0x00000004b0067c10 */ /* 0x010fe4000ff3e0ff */
[----:B------:R-:W-:Y:S02]  /*e550*/  F2FP.F16.F32.PACK_AB R24, R152, R174 ;  /* 0x000000ae9818723e */ /* 0x000fe400000000ff */
[----:B------:R-:W-:-:S02]  /*e560*/  F2FP.F16.F32.PACK_AB R25, R131, R130 ;  /* 0x000000828319723e */ /* 0x000fc400000000ff */
[----:B------:R-:W-:Y:S02]  /*e570*/  F2FP.F16.F32.PACK_AB R26, R133, R132 ;  /* 0x00000084851a723e */ /* 0x000fe400000000ff */
[----:B------:R-:W-:Y:S01]  /*e580*/  F2FP.F16.F32.PACK_AB R27, R135, R134 ;  /* 0x00000086871b723e */ /* 0x000fe200000000ff */
[----:B------:R1:W-:Y:S01]  /*e590*/  STSM.16.M88.4 [R124], R8 ;  /* 0x000000087c007844 */ /* 0x0003e20000000200 */
[----:B------:R-:W-:Y:S02]  /*e5a0*/  ISETP.NE.AND.EX P0, PT, RZ, UR5, PT, P0 ;  /* 0x00000005ff007c0c */ /* 0x000fe4000bf05300 */
[----:B------:R-:W-:Y:S01]  /*e5b0*/  IADD3.X R7, R175, UR5, RZ, P1, !PT ;  /* 0x00000005af077c10 */ /* 0x000fe20008ffe4ff */
[----:B------:R2:W-:Y:S01]  /*e5c0*/  STSM.16.M88.4 [R126], R12 ;  /* 0x0000000c7e007844 */ /* 0x0005e20000000200 */
[----:B------:R-:W-:Y:S02]  /*e5d0*/  ULDC.64 UR4, c[0x0][0xc08] ;  /* 0x0003020000047ab9 */ /* 0x000fe40000000a00 */
[----:B------:R-:W-:Y:S01]  /*e5e0*/  ISETP.NE.U32.AND P2, PT, RZ, UR4, PT ;  /* 0x00000004ff007c0c */ /* 0x000fe2000bf45070 */
[----:B------:R3:W-:Y:S04]  /*e5f0*/  STSM.16.M88.4 [R128], R24 ;  /* 0x0000001880007844 */ /* 0x0007e80000000200 */
[----:B------:R3:W-:Y:S01]  /*e600*/  STSM.16.M88.4 [R33], R136 ;  /* 0x0000008821007844 */ /* 0x0007e20000000200 */
[----:B------:R-:W-:-:S03]  /*e610*/  ISETP.NE.AND.EX P2, PT, RZ, UR5, PT, P2 ;  /* 0x00000005ff007c0c */ /* 0x000fc6000bf45320 */
[----:B------:R3:W-:Y:S01]  /*e620*/  STSM.16.M88.4 [R37], R144 ;  /* 0x0000009025007844 */ /* 0x0007e20000000200 */
[----:B------:R-:W-:Y:S01]  /*e630*/  IMAD.MOV.U32 R20, RZ, RZ, RZ ;  /* 0x000000ffff147224 */ /* 0x000fe200078e00ff */
[----:B------:R-:W-:Y:S08]  /*e640*/  BAR.SYNC.DEFER_BLOCKING 0x1, 0x100 ;  /* 0x0044000000007b1d */ /* 0x000ff00000010000 */
[----:B------:R-:W-:Y:S01]  /*e650*/  @P2 IADD3 R4, P3, R176, UR4, RZ ;  /* 0x00000004b0042c10 */ /* 0x000fe2000ff7e0ff */
[----:B------:R-:W-:-:S02]  /*e660*/  ULDC UR4, c[0x0][0xa88] ;  /* 0x0002a20000047ab9 */ /* 0x000fc40000000800 */
[----:B------:R-:W-:Y:S01]  /*e670*/  IMAD.U32 R0, RZ, RZ, UR4 ;  /* 0x00000004ff007e24 */ /* 0x000fe2000f8e00ff */
[----:B------:R-:W-:Y:S01]  /*e680*/  @P2 IADD3.X R5, R175, UR5, RZ, P3, !PT ;  /* 0x00000005af052c10 */ /* 0x000fe20009ffe4ff */
[----:B------:R3:W5:Y:S04]  /*e690*/  @P0 LDG.E R20, desc[UR40][R6.64] ;  /* 0x0000002806140981 */ /* 0x000768000c1e1900 */
[----:B------:R3:W5:Y:S01]  /*e6a0*/  @P2 LDG.E R0, desc[UR40][R4.64] ;  /* 0x0000002804002981 */ /* 0x000762000c1e1900 */
[----:B0-----:R-:W-:-:S13]  /*e6b0*/  ISETP.NE.AND P1, PT, R3, 0x1, PT ;  /* 0x000000010300780c */ /* 0x001fda0003f25270 */
[----:B-1----:R-:W0:Y:S08]  /*e6c0*/  @P1 LDC R8, c[0x0][0xbec] ;  /* 0x0002fb00ff081b82 */ /* 0x002e300000000800 */
[----:B------:R-:W1:Y:S01]  /*e6d0*/  @P1 LDC R11, c[0x0][0xbf0] ;  /* 0x0002fc00ff0b1b82 */ /* 0x000e620000000800 */
[----:B--2---:R-:W-:Y:S01]  /*e6e0*/  LEA R15, R151, R72, 0x7 ;  /* 0x00000048970f7211 */ /* 0x004fe200078e38ff */
[----:B---3--:R-:W-:Y:S06]  /*e6f0*/  @P2 BRA `(.L_x_772) ;  /* 0x0000000000102947 */ /* 0x008fec0003800000 */
[----:B------:R-:W-:Y:S05]  /*e700*/  @!P0 BRA `(.L_x_772) ;  /* 0x00000000000c8947 */ /* 0x000fea0003800000 */
[----:B------:R-:W2:Y:S04]  /*e710*/  LDG.E R5, desc[UR40][R6.64] ;  /* 0x0000002806057981 */ /* 0x000ea8000c1e1900 */
[----:B-----5:R-:W2:Y:S02]  /*e720*/  LDG.E R0, desc[UR40][R6.64+0x4] ;  /* 0x0000042806007981 */ /* 0x020ea4000c1e1900 */
[----:B--2---:R-:W-:-:S07]  /*e730*/  IMAD.IADD R0, R0, 0x1, -R5 ;  /* 0x0000000100007824 */ /* 0x004fce00078e0a05 */
.L_x_772:
[----:B------:R-:W2:Y:S01]  /*e740*/  LDL.LU R12, [R1+0x3c] ;  /* 0x00003c00010c7983 */ /* 0x000ea20000300800 */
[----:B0-----:R-:W-:Y:S01]  /*e750*/  @P1 IMAD.HI.U32 R4, R15, R8, RZ ;  /* 0x000000080f041227 */ /* 0x001fe200078e00ff */
[----:B------:R-:W-:Y:S01]  /*e760*/  ULDC.64 UR4, c[0x0][0xb90] ;  /* 0x0002e40000047ab9 */ /* 0x000fe20000000a00 */
[----:B-----5:R-:W-:Y:S01]  /*e770*/  SHF.R.S32.HI R21, RZ, 0x1f, R20 ;  /* 0x0000001fff157819 */ /* 0x020fe20000011414 */
[----:B------:R-:W3:Y:S01]  /*e780*/  LDL.LU R10, [R1+0x2c] ;  /* 0x00002c00010a7983 */ /* 0x000ee20000300800 */
[----:B------:R-:W-:Y:S01]  /*e790*/  IMAD.MOV.U32 R9, RZ, RZ, R15 ;  /* 0x000000ffff097224 */ /* 0x000fe200078e000f */
[----:B------:R-:W0:Y:S02]  /*e7a0*/  @P1 LDC R85, c[0x0][0xbec] ;  /* 0x0002fb00ff551b82 */ /* 0x000e240000000800 */
[----:B------:R-:W4:Y:S01]  /*e7b0*/  LDL.LU R87, [R1+0x20] ;  /* 0x0000200001577983 */ /* 0x000f220000300800 */
[----:B-1----:R-:W-:-:S03]  /*e7c0*/  @P1 SHF.R.U32.HI R9, RZ, R11, R4 ;  /* 0x0000000bff091219 */ /* 0x002fc60000011604 */
[----:B------:R-:W4:Y:S01]  /*e7d0*/  LDL R14, [R1+0x50] ;  /* 0x00005000010e7983 */ /* 0x000f220000100800 */
[----:B------:R-:W1:Y:S01]  /*e7e0*/  S2R R84, SR_TID.X ;  /* 0x0000000000547919 */ /* 0x000e620000002100 */
[----:B------:R-:W0:Y:S01]  /*e7f0*/  S2R R27, SR_TID.X ;  /* 0x00000000001b7919 */ /* 0x000e220000002100 */
[----:B-1----:R-:W-:-:S05]  /*e800*/  VIADD R84, R84, 0xffffff80 ;  /* 0xffffff8054547836 */ /* 0x002fca0000000000 */
[----:B------:R-:W-:-:S04]  /*e810*/  SHF.R.S32.HI R86, RZ, 0x1f, R84 ;  /* 0x0000001fff567819 */ /* 0x000fc80000011454 */
[----:B------:R-:W-:-:S04]  /*e820*/  LEA.HI R86, R86, R84, RZ, 0x3 ;  /* 0x0000005456567211 */ /* 0x000fc800078f18ff */
[----:B------:R-:W-:-:S05]  /*e830*/  SHF.R.S32.HI R86, RZ, 0x3, R86 ;  /* 0x00000003ff567819 */ /* 0x000fca0000011456 */
[----:B------:R-:W-:Y:S01]  /*e840*/  IMAD R13, R86, 0x40, R213 ;  /* 0x00000040560d7824 */ /* 0x000fe200078e02d5 */
[----:B------:R-:W-:Y:S01]  /*e850*/  SHF.R.S32.HI R82, RZ, 0x1f, R84 ;  /* 0x0000001fff527819 */ /* 0x000fe20000011454 */
[----:B0-----:R-:W-:-:S03]  /*e860*/  VIADD R27, R27, 0xffffff80 ;  /* 0xffffff801b1b7836 */ /* 0x001fc60000000000 */
[----:B------:R-:W-:Y:S02]  /*e870*/  LEA.HI R82, R82, R84, RZ, 0x3 ;  /* 0x0000005452527211 */ /* 0x000fe400078f18ff */
[----:B------:R-:W-:Y:S02]  /*e880*/  SHF.R.S32.HI R26, RZ, 0x1f, R27 ;  /* 0x0000001fff1a7819 */ /* 0x000fe4000001141b */
[----:B------:R-:W-:Y:S02]  /*e890*/  LOP3.LUT R82, R82, 0xfffffff8, RZ, 0xc0, !PT ;  /* 0xfffffff852527812 */ /* 0x000fe400078ec0ff */
[----:B------:R-:W-:-:S03]  /*e8a0*/  LEA.HI R26, R26, R27, RZ, 0x7 ;  /* 0x0000001b1a1a7211 */ /* 0x000fc600078f38ff */
[----:B------:R-:W-:Y:S02]  /*e8b0*/  IMAD.IADD R82, R84, 0x1, -R82 ;  /* 0x0000000154527824 */ /* 0x000fe400078e0a52 */
[----:B------:R-:W0:Y:S01]  /*e8c0*/  @P1 LDC R84, c[0x0][0xbf0] ;  /* 0x0002fc00ff541b82 */ /* 0x000e220000000800 */
[----:B------:R-:W-:Y:S01]  /*e8d0*/  LOP3.LUT R26, R26, 0xffffff80, RZ, 0xc0, !PT ;  /* 0xffffff801a1a7812 */ /* 0x000fe200078ec0ff */
[----:B------:R-:W-:-:S04]  /*e8e0*/  IMAD R82, R82, 0x20, R86 ;  /* 0x0000002052527824 */ /* 0x000fc800078e0256 */
[----:B------:R-:W-:Y:S02]  /*e8f0*/  IMAD.IADD R26, R27, 0x1, -R26 ;  /* 0x000000011b1a7824 */ /* 0x000fe400078e0a1a */
[----:B------:R-:W-:Y:S01]  /*e900*/  IMAD R0, R0, R3, RZ ;  /* 0x0000000300007224 */ /* 0x000fe200078e02ff */
[----:B------:R-:W-:Y:S01]  /*e910*/  LEA R82, R151, R82, 0x7 ;  /* 0x0000005297527211 */ /* 0x000fe200078e38ff */
[C---:B------:R-:W-:Y:S01]  /*e920*/  VIADD R92, R213.reuse, 0x80 ;  /* 0x00000080d55c7836 */ /* 0x040fe20000000000 */
[C---:B------:R-:W-:Y:S01]  /*e930*/  IADD3 R90, R213.reuse, 0xc0, RZ ;  /* 0x000000c0d55a7810 */ /* 0x040fe20007ffe0ff */
[C---:B------:R-:W-:Y:S01]  /*e940*/  VIADD R94, R213.reuse, 0x40 ;  /* 0x00000040d55e7836 */ /* 0x040fe20000000000 */
[----:B------:R-:W-:Y:S01]  /*e950*/  BSSY B1, `(.L_x_773) ;  /* 0x00000d1000017945 */ /* 0x000fe20003800000 */
[C---:B------:R-:W-:Y:S01]  /*e960*/  VIADD R89, R213.reuse, 0xc0 ;  /* 0x000000c0d5597836 */ /* 0x040fe20000000000 */
[----:B------:R-:W-:Y:S01]  /*e970*/  SHF.R.S32.HI R90, RZ, 0x1f, R90 ;  /* 0x0000001fff5a7819 */ /* 0x000fe2000001145a */
[C---:B------:R-:W-:Y:S01]  /*e980*/  VIADD R91, R213.reuse, 0x80 ;  /* 0x00000080d55b7836 */ /* 0x040fe20000000000 */
[----:B------:R-:W-:Y:S01]  /*e990*/  SHF.R.S32.HI R92, RZ, 0x1f, R92 ;  /* 0x0000001fff5c7819 */ /* 0x000fe2000001145c */
[----:B------:R-:W-:Y:S01]  /*e9a0*/  VIADD R93, R213, 0x40 ;  /* 0x00000040d55d7836 */ /* 0x000fe20000000000 */
[----:B------:R-:W-:-:S02]  /*e9b0*/  SHF.R.S32.HI R94, RZ, 0x1f, R94 ;  /* 0x0000001fff5e7819 */ /* 0x000fc4000001145e */
[----:B------:R-:W-:Y:S02]  /*e9c0*/  SHF.R.S32.HI R95, RZ, 0x1f, R213 ;  /* 0x0000001fff5f7819 */ /* 0x000fe400000114d5 */
[----:B--2---:R-:W-:Y:S02]  /*e9d0*/  SEL R72, R12, RZ, !P0 ;  /* 0x000000ff0c487207 */ /* 0x004fe40004000000 */
[----:B---3--:R-:W-:Y:S02]  /*e9e0*/  SEL R80, R10, RZ, !P0 ;  /* 0x000000ff0a507207 */ /* 0x008fe40004000000 */
[----:B----4-:R-:W-:Y:S01]  /*e9f0*/  SHF.R.S32.HI R81, RZ, 0x1f, R87 ;  /* 0x0000001fff517819 */ /* 0x010fe20000011457 */
[----:B------:R-:W-:-:S04]  /*ea00*/  IMAD.WIDE.U32 R4, R87, UR4, R20 ;  /* 0x0000000457047c25 */ /* 0x000fc8000f8e0014 */
[----:B------:R-:W-:-:S04]  /*ea10*/  IMAD R6, R81, UR4, RZ ;  /* 0x0000000451067c24 */ /* 0x000fc8000f8e02ff */
[----:B------:R-:W-:Y:S01]  /*ea20*/  IMAD R7, R87, UR5, R6 ;  /* 0x0000000557077c24 */ /* 0x000fe2000f8e0206 */
[----:B------:R-:W-:Y:S01]  /*ea30*/  ULDC.64 UR4, c[0x0][0xb98] ;  /* 0x0002e60000047ab9 */ /* 0x000fe20000000a00 */
[----:B------:R-:W-:-:S03]  /*ea40*/  IMAD.MOV R6, RZ, RZ, -R9 ;  /* 0x000000ffff067224 */ /* 0x000fc600078e0a09 */
[----:B------:R-:W-:Y:S01]  /*ea50*/  IADD3 R5, R5, R7, RZ ;  /* 0x0000000705057210 */ /* 0x000fe20007ffe0ff */
[----:B------:R-:W-:Y:S02]  /*ea60*/  IMAD R11, R3, R6, R15 ;  /* 0x00000006030b7224 */ /* 0x000fe400078e020f */
[----:B------:R-:W-:Y:S02]  /*ea70*/  IMAD R15, R72, UR4, RZ ;  /* 0x00000004480f7c24 */ /* 0x000fe4000f8e02ff */
[----:B------:R-:W-:Y:S01]  /*ea80*/  IMAD.WIDE.U32 R6, R80, UR4, R4 ;  /* 0x0000000450067c25 */ /* 0x000fe2000f8e0004 */
[----:B------:R-:W-:-:S03]  /*ea90*/  SHF.R.S32.HI R8, RZ, 0x1f, R11 ;  /* 0x0000001fff087819 */ /* 0x000fc6000001140b */
[----:B------:R-:W-:Y:S01]  /*eaa0*/  IMAD.WIDE R4, R13, 0x2, R34 ;  /* 0x000000020d047825 */ /* 0x000fe200078e0222 */
[----:B------:R-:W-:Y:S02]  /*eab0*/  SHF.R.S32.HI R13, RZ, 0x1f, R9 ;  /* 0x0000001fff0d7819 */ /* 0x000fe40000011409 */
[----:B------:R-:W-:Y:S01]  /*eac0*/  IADD3 R6, P0, R9, R6, RZ ;  /* 0x0000000609067210 */ /* 0x000fe20007f1e0ff */
[----:B------:R-:W-:Y:S01]  /*ead0*/  IMAD R15, R80, UR5, R15 ;  /* 0x00000005500f7c24 */ /* 0x000fe2000f8e020f */
[----:B------:R-:W-:Y:S02]  /*eae0*/  ULDC.64 UR4, c[0x0][0xb88] ;  /* 0x0002e20000047ab9 */ /* 0x000fe40000000a00 */
[----:B------:R-:W-:Y:S02]  /*eaf0*/  IMAD R10, R8, UR4, RZ ;  /* 0x00000004080a7c24 */ /* 0x000fe4000f8e02ff */
[----:B------:R-:W-:Y:S02]  /*eb00*/  IADD3.X R7, R13, R7, R15, P0, !PT ;  /* 0x000000070d077210 */ /* 0x000fe400007fe40f */
[----:B------:R-:W-:-:S02]  /*eb10*/  IMAD R13, R11, UR5, R10 ;  /* 0x000000050b0d7c24 */ /* 0x000fc4000f8e020a */
[----:B------:R-:W-:Y:S01]  /*eb20*/  IMAD.WIDE.U32 R6, R11, UR4, R6 ;  /* 0x000000040b067c25 */ /* 0x000fe2000f8e0006 */
[C---:B------:R-:W-:Y:S01]  /*eb30*/  IADD3 R9, P2, R4.reuse, 0x1000, RZ ;  /* 0x0000100004097810 */ /* 0x040fe20007f5e0ff */
[----:B------:R-:W-:Y:S02]  /*eb40*/  ULDC.64 UR4, c[0x0][0xb50] ;  /* 0x0002d40000047ab9 */ /* 0x000fe40000000a00 */
[----:B------:R-:W-:Y:S01]  /*eb50*/  IMAD.IADD R7, R7, 0x1, R13 ;  /* 0x0000000107077824 */ /* 0x000fe200078e020d */
[----:B------:R-:W-:Y:S02]  /*eb60*/  IADD3 R13, P3, R4, 0x2000, RZ ;  /* 0x00002000040d7810 */ /* 0x000fe40007f7e0ff */
[----:B------:R-:W-:Y:S02]  /*eb70*/  LOP3.LUT R8, R9, 0x380, RZ, 0xc0, !PT ;  /* 0x0000038009087812 */ /* 0x000fe400078ec0ff */
[----:B------:R-:W-:Y:S02]  /*eb80*/  LEA R10, P0, R6, UR4, 0x2 ;  /* 0x00000004060a7c11 */ /* 0x000fe4000f8010ff */
[----:B------:R-:W-:-:S02]  /*eb90*/  LOP3.LUT R12, R13, 0x380, RZ, 0xc0, !PT ;  /* 0x000003800d0c7812 */ /* 0x000fc400078ec0ff */
[----:B------:R-:W-:Y:S02]  /*eba0*/  SHF.R.U64 R8, R8, 0x3, RZ ;  /* 0x0000000308087819 */ /* 0x000fe400000012ff */
[----:B------:R-:W-:Y:S01]  /*ebb0*/  LEA.HI.X R6, R6, UR5, R7, 0x2, P0 ;  /* 0x0000000506067c11 */ /* 0x000fe200080f1407 */
[----:B------:R-:W-:Y:S01]  /*ebc0*/  ULDC.64 UR4, c[0x0][0xaa0] ;  /* 0x0002a80000047ab9 */ /* 0x000fe20000000a00 */
[----:B------:R-:W-:Y:S02]  /*ebd0*/  IADD3 R29, P0, R4, 0x4000, RZ ;  /* 0x00004000041d7810 */ /* 0x000fe40007f1e0ff */
[----:B------:R-:W-:Y:S02]  /*ebe0*/  SHF.R.U64 R12, R12, 0x3, RZ ;  /* 0x000000030c0c7819 */ /* 0x000fe400000012ff */
[----:B------:R-:W-:Y:S01]  /*ebf0*/  LOP3.LUT R8, R8, R9, RZ, 0x3c, !PT ;  /* 0x0000000908087212 */ /* 0x000fe200078e3cff */
[----:B------:R-:W-:Y:S01]  /*ec00*/  IMAD.X R9, RZ, RZ, R5, P2 ;  /* 0x000000ffff097224 */ /* 0x000fe200010e0605 */
[----:B------:R-:W-:-:S02]  /*ec10*/  LOP3.LUT R28, R29, 0x380, RZ, 0xc0, !PT ;  /* 0x000003801d1c7812 */ /* 0x000fc400078ec0ff */
[----:B------:R-:W-:Y:S01]  /*ec20*/  LOP3.LUT R12, R12, R13, RZ, 0x3c, !PT ;  /* 0x0000000d0c0c7212 */ /* 0x000fe200078e3cff */
[----:B------:R-:W-:Y:S01]  /*ec30*/  IMAD.X R13, RZ, RZ, R5, P3 ;  /* 0x000000ffff0d7224 */ /* 0x000fe200018e0605 */
[C---:B------:R-:W-:Y:S02]  /*ec40*/  IADD3 R39, P2, R4.reuse, 0x6000, RZ ;  /* 0x0000600004277810 */ /* 0x040fe40007f5e0ff */
[C---:B------:R-:W-:Y:S02]  /*ec50*/  IADD3 R25, P5, R4.reuse, 0x3000, RZ ;  /* 0x0000300004197810 */ /* 0x040fe40007fbe0ff */
[C---:B------:R-:W-:Y:S02]  /*ec60*/  IADD3 R35, P4, R4.reuse, 0x5000, RZ ;  /* 0x0000500004237810 */ /* 0x040fe40007f9e0ff */
[----:B------:R-:W-:Y:S02]  /*ec70*/  IADD3 R41, P3, R4, 0x7000, RZ ;  /* 0x0000700004297810 */ /* 0x000fe40007f7e0ff */
[----:B------:R-:W-:-:S02]  /*ec80*/  SHF.R.U64 R28, R28, 0x3, RZ ;  /* 0x000000031c1c7819 */ /* 0x000fc400000012ff */
        /* <DEDUP_REMOVED lines=9> */
[----:B------:R-:W-:Y:S02]  /*ed20*/  IADD3 R49, P0, R4, 0x9000, RZ ;  /* 0x0000900004317810 */ /* 0x000fe40007f1e0ff */
[----:B------:R-:W-:Y:S02]  /*ed30*/  SHF.R.U64 R40, R40, 0x3, RZ ;  /* 0x0000000328287819 */ /* 0x000fe400000012ff */
[----:B------:R-:W-:Y:S01]  /*ed40*/  LOP3.LUT R38, R38, R39, RZ, 0x3c, !PT ;  /* 0x0000002726267212 */ /* 0x000fe200078e3cff */
[--C-:B------:R-:W-:Y:S01]  /*ed50*/  IMAD.X R39, RZ, RZ, R5.reuse, P2 ;  /* 0x000000ffff277224 */ /* 0x100fe200010e0605 */
[----:B------:R-:W-:Y:S01]  /*ed60*/  LOP3.LUT R24, R24, R25, RZ, 0x3c, !PT ;  /* 0x0000001918187212 */ /* 0x000fe200078e3cff */
[----:B------:R-:W-:Y:S01]  /*ed70*/  IMAD.X R25, RZ, RZ, R5, P5 ;  /* 0x000000ffff197224 */ /* 0x000fe200028e0605 */
[----:B------:R-:W-:-:S02]  /*ed80*/  LOP3.LUT R34, R34, R35, RZ, 0x3c, !PT ;  /* 0x0000002322227212 */ /* 0x000fc400078e3cff */
[----:B------:R-:W-:Y:S02]  /*ed90*/  LOP3.LUT R48, R49, 0x380, RZ, 0xc0, !PT ;  /* 0x0000038031307812 */ /* 0x000fe400078ec0ff */
[----:B------:R-:W-:Y:S01]  /*eda0*/  LOP3.LUT R40, R40, R41, RZ, 0x3c, !PT ;  /* 0x0000002928287212 */ /* 0x000fe200078e3cff */
[----:B------:R-:W-:Y:S01]  /*edb0*/  IMAD.X R41, RZ, RZ, R5, P3 ;  /* 0x000000ffff297224 */ /* 0x000fe200018e0605 */
[----:B------:R-:W-:Y:S02]  /*edc0*/  IADD3.X R35, RZ, R5, RZ, P4, !PT ;  /* 0x00000005ff237210 */ /* 0x000fe400027fe4ff */
[C---:B------:R-:W-:Y:S01]  /*edd0*/  IADD3 R57, P2, R4.reuse, 0xb000, RZ ;  /* 0x0000b00004397810 */ /* 0x040fe20007f5e0ff */
[----:B------:R-:W-:Y:S01]  /*ede0*/  IMAD R21, R21, UR4, RZ ;  /* 0x0000000415157c24 */ /* 0x000fe2000f8e02ff */
[C---:B------:R-:W-:Y:S02]  /*edf0*/  IADD3 R45, P5, R4.reuse, 0x8000, RZ ;  /* 0x00008000042d7810 */ /* 0x040fe40007fbe0ff */
[----:B------:R-:W-:-:S02]  /*ee00*/  IADD3 R53, P4, R4, 0xa000, RZ ;  /* 0x0000a00004357810 */ /* 0x000fc40007f9e0ff */
[----:B------:R-:W-:Y:S02]  /*ee10*/  IADD3 R61, P3, R4, 0xc000, RZ ;  /* 0x0000c000043d7810 */ /* 0x000fe40007f7e0ff */
[----:B------:R-:W-:Y:S02]  /*ee20*/  SHF.R.U64 R48, R48, 0x3, RZ ;  /* 0x0000000330307819 */ /* 0x000fe400000012ff */
[----:B------:R-:W-:Y:S01]  /*ee30*/  LOP3.LUT R56, R57, 0x380, RZ, 0xc0, !PT ;  /* 0x0000038039387812 */ /* 0x000fe200078ec0ff */
[C---:B------:R-:W-:Y:S01]  /*ee40*/  IMAD R83, R20.reuse, UR5, R21 ;  /* 0x0000000514537c24 */ /* 0x040fe2000f8e0215 */
[----:B------:R-:W-:Y:S02]  /*ee50*/  LOP3.LUT R44, R45, 0x380, RZ, 0xc0, !PT ;  /* 0x000003802d2c7812 */ /* 0x000fe400078ec0ff */
[----:B------:R-:W-:Y:S01]  /*ee60*/  LOP3.LUT R52, R53, 0x380, RZ, 0xc0, !PT ;  /* 0x0000038035347812 */ /* 0x000fe200078ec0ff */
[----:B------:R-:W-:Y:S01]  /*ee70*/  IMAD.WIDE.U32 R20, R20, UR4, RZ ;  /* 0x0000000414147c25 */ /* 0x000fe2000f8e00ff */
[----:B------:R-:W-:Y:S01]  /*ee80*/  LOP3.LUT R60, R61, 0x380, RZ, 0xc0, !PT ;  /* 0x000003803d3c7812 */ /* 0x000fe200078ec0ff */
[----:B------:R-:W-:Y:S01]  /*ee90*/  SHFL.IDX PT, R50, R10, RZ, 0x1c1f ;  /* 0x001c1fff0a327589 */ /* 0x000fe200000e0000 */
[----:B------:R-:W-:Y:S01]  /*eea0*/  LOP3.LUT R48, R48, R49, RZ, 0x3c, !PT ;  /* 0x0000003130307212 */ /* 0x000fe200078e3cff */
[----:B------:R-:W-:Y:S01]  /*eeb0*/  IMAD R7, R151, 0x80, R14 ;  /* 0x0000008097077824 */ /* 0x000fe200078e020e */
[----:B------:R-:W-:Y:S01]  /*eec0*/  SHF.R.U64 R56, R56, 0x3, RZ ;  /* 0x0000000338387819 */ /* 0x000fe200000012ff */
[----:B------:R-:W1:Y:S01]  /*eed0*/  SHFL.IDX PT, R51, R6, RZ, 0x1c1f ;  /* 0x001c1fff06337589 */ /* 0x000e6200000e0000 */
[----:B------:R-:W-:Y:S01]  /*eee0*/  SHF.R.U64 R44, R44, 0x3, RZ ;  /* 0x000000032c2c7819 */ /* 0x000fe200000012ff */
[----:B------:R-:W-:Y:S01]  /*eef0*/  ULDC.64 UR4, c[0x0][0xae8] ;  /* 0x0002ba0000047ab9 */ /* 0x000fe20000000a00 */
[----:B------:R-:W-:Y:S01]  /*ef00*/  SHF.R.U64 R52, R52, 0x3, RZ ;  /* 0x0000000334347819 */ /* 0x000fe200000012ff */
[----:B------:R-:W-:Y:S01]  /*ef10*/  SHFL.IDX PT, R54, R10, 0x1, 0x1c1f ;  /* 0x003c1f000a367f89 */ /* 0x000fe200000e0000 */
[----:B------:R-:W-:Y:S01]  /*ef20*/  IADD3.X R49, RZ, R5, RZ, P0, !PT ;  /* 0x00000005ff317210 */ /* 0x000fe200007fe4ff */
[----:B------:R-:W-:Y:S01]  /*ef30*/  IMAD.IADD R21, R21, 0x1, R83 ;  /* 0x0000000115157824 */ /* 0x000fe200078e0253 */
[----:B------:R-:W-:Y:S01]  /*ef40*/  SHF.R.U64 R60, R60, 0x3, RZ ;  /* 0x000000033c3c7819 */ /* 0x000fe200000012ff */
[----:B------:R2:W3:Y:S01]  /*ef50*/  SHFL.IDX PT, R55, R6, 0x1, 0x1c1f ;  /* 0x003c1f0006377f89 */ /* 0x0004e200000e0000 */
[----:B------:R-:W-:Y:S01]  /*ef60*/  LOP3.LUT P0, RZ, R26, 0x3, RZ, 0xc0, !PT ;  /* 0x000000031aff7812 */ /* 0x000fe2000780c0ff */
[----:B------:R-:W-:Y:S01]  /*ef70*/  IMAD R81, R81, UR4, RZ ;  /* 0x0000000451517c24 */ /* 0x000fe2000f8e02ff */
        /* <DEDUP_REMOVED lines=8> */
[C---:B------:R-:W-:Y:S01]  /*f000*/  ISETP.GE.OR P2, PT, R7.reuse, R0, P0 ;  /* 0x000000000700720c */ /* 0x040fe20000746670 */
[----:B------:R-:W-:Y:S01]  /*f010*/  VIADD R7, R7, 0x8 ;  /* 0x0000000807077836 */ /* 0x000fe20000000000 */
[C---:B------:R-:W-:Y:S01]  /*f020*/  IADD3 R65, P5, R4.reuse, 0xd000, RZ ;  /* 0x0000d00004417810 */ /* 0x040fe20007fbe0ff */
[C---:B------:R-:W-:Y:S01]  /*f030*/  IMAD R83, R87.reuse, UR5, R81 ;  /* 0x0000000557537c24 */ /* 0x040fe2000f8e0251 */
[C---:B------:R-:W-:Y:S01]  /*f040*/  IADD3 R69, P4, R4.reuse, 0xe000, RZ ;  /* 0x0000e00004457810 */ /* 0x040fe20007f9e0ff */
[----:B------:R-:W-:Y:S01]  /*f050*/  IMAD.WIDE.U32 R20, R87, UR4, R20 ;  /* 0x0000000457147c25 */ /* 0x000fe2000f8e0014 */
[----:B------:R-:W-:Y:S01]  /*f060*/  IADD3 R11, P3, R4, 0xf000, RZ ;  /* 0x0000f000040b7810 */ /* 0x000fe20007f7e0ff */
[----:B------:R-:W-:-:S02]  /*f070*/  ULDC.64 UR4, c[0x0][0xaf0] ;  /* 0x0002bc0000047ab9 */ /* 0x000fc40000000a00 */
[----:B------:R-:W-:Y:S01]  /*f080*/  @P1 IMAD.HI.U32 R81, R82, R85, RZ ;  /* 0x0000005552511227 */ /* 0x000fe200078e00ff */
[----:B------:R-:W-:Y:S02]  /*f090*/  LOP3.LUT R64, R65, 0x380, RZ, 0xc0, !PT ;  /* 0x0000038041407812 */ /* 0x000fe400078ec0ff */
[----:B------:R-:W-:Y:S01]  /*f0a0*/  LOP3.LUT R68, R69, 0x380, RZ, 0xc0, !PT ;  /* 0x0000038045447812 */ /* 0x000fe200078ec0ff */
[----:B------:R-:W-:Y:S01]  /*f0b0*/  IMAD.IADD R21, R21, 0x1, R83 ;  /* 0x0000000115157824 */ /* 0x000fe200078e0253 */
[----:B------:R-:W-:Y:S01]  /*f0c0*/  LOP3.LUT R15, R4, 0x380, RZ, 0xc0, !PT ;  /* 0x00000380040f7812 */ /* 0x000fe200078ec0ff */
[----:B------:R-:W-:Y:S01]  /*f0d0*/  IMAD R85, R72, UR4, RZ ;  /* 0x0000000448557c24 */ /* 0x000fe2000f8e02ff */
[----:B------:R-:W-:Y:S01]  /*f0e0*/  ISETP.GE.OR P0, PT, R7, R0, P0 ;  /* 0x000000000700720c */ /* 0x000fe20000706670 */
[----:B------:R-:W-:Y:S01]  /*f0f0*/  IMAD.MOV.U32 R83, RZ, RZ, R82 ;  /* 0x000000ffff537224 */ /* 0x000fe200078e0052 */
[----:B--2---:R-:W-:Y:S02]  /*f100*/  LOP3.LUT R6, R11, 0x380, RZ, 0xc0, !PT ;  /* 0x000003800b067812 */ /* 0x004fe400078ec0ff */
[----:B0-----:R-:W-:Y:S01]  /*f110*/  @P1 SHF.R.U32.HI R83, RZ, R84, R81 ;  /* 0x00000054ff531219 */ /* 0x001fe20000011651 */
[----:B------:R-:W-:Y:S01]  /*f120*/  IMAD R85, R80, UR5, R85 ;  /* 0x0000000550557c24 */ /* 0x000fe2000f8e0255 */
[----:B------:R-:W-:Y:S01]  /*f130*/  SHF.R.U64 R64, R64, 0x3, RZ ;  /* 0x0000000340407819 */ /* 0x000fe200000012ff */
[----:B------:R-:W-:Y:S01]  /*f140*/  IMAD.WIDE.U32 R80, R80, UR4, R20 ;  /* 0x0000000450507c25 */ /* 0x000fe2000f8e0014 */
[----:B------:R-:W-:Y:S01]  /*f150*/  SHF.R.U64 R68, R68, 0x3, RZ ;  /* 0x0000000344447819 */ /* 0x000fe200000012ff */
[----:B------:R-:W-:Y:S01]  /*f160*/  ULDC.64 UR4, c[0x0][0xae0] ;  /* 0x0002b80000047ab9 */ /* 0x000fe20000000a00 */
[----:B------:R-:W-:-:S02]  /*f170*/  SHF.R.U64 R15, R15, 0x3, RZ ;  /* 0x000000030f0f7819 */ /* 0x000fc400000012ff */
[----:B------:R-:W-:Y:S02]  /*f180*/  SHF.R.U64 R6, R6, 0x3, RZ ;  /* 0x0000000306067819 */ /* 0x000fe400000012ff */
[--C-:B------:R-:W-:Y:S01]  /*f190*/  SHF.R.S32.HI R20, RZ, 0x1f, R83.reuse ;  /* 0x0000001fff147819 */ /* 0x100fe20000011453 */
[----:B------:R-:W-:Y:S01]  /*f1a0*/  IMAD.MOV R72, RZ, RZ, -R83 ;  /* 0x000000ffff487224 */ /* 0x000fe200078e0a53 */
[----:B------:R-:W-:Y:S01]  /*f1b0*/  LOP3.LUT R64, R64, R65, RZ, 0x3c, !PT ;  /* 0x0000004140407212 */ /* 0x000fe200078e3cff */
[--C-:B------:R-:W-:Y:S01]  /*f1c0*/  IMAD.X R77, RZ, RZ, R5.reuse, P3 ;  /* 0x000000ffff4d7224 */ /* 0x100fe200018e0605 */
[----:B------:R-:W-:Y:S01]  /*f1d0*/  LOP3.LUT R68, R68, R69, RZ, 0x3c, !PT ;  /* 0x0000004544447212 */ /* 0x000fe200078e3cff */
[----:B------:R-:W-:Y:S01]  /*f1e0*/  IMAD.X R69, RZ, RZ, R5, P4 ;  /* 0x000000ffff457224 */ /* 0x000fe200020e0605 */
[----:B------:R-:W-:Y:S02]  /*f1f0*/  LOP3.LUT R4, R15, R4, RZ, 0x3c, !PT ;  /* 0x000000040f047212 */ /* 0x000fe400078e3cff */
[----:B------:R-:W-:-:S02]  /*f200*/  IADD3.X R65, RZ, R5, RZ, P5, !PT ;  /* 0x00000005ff417210 */ /* 0x000fc40002ffe4ff */
[----:B------:R-:W-:Y:S01]  /*f210*/  LOP3.LUT R76, R6, R11, RZ, 0x3c, !PT ;  /* 0x0000000b064c7212 */ /* 0x000fe200078e3cff */
[----:B------:R-:W-:Y:S01]  /*f220*/  IMAD R20, R20, UR4, RZ ;  /* 0x0000000414147c24 */ /* 0x000fe2000f8e02ff */
[----:B-1----:R-:W-:Y:S01]  /*f230*/  @!P2 ST.E desc[UR40][R50.64], R36 ;  /* 0x000000243200a985 */ /* 0x002fe2000c101928 */
[----:B------:R-:W-:Y:S02]  /*f240*/  IMAD.IADD R81, R81, 0x1, R85 ;  /* 0x0000000151517824 */ /* 0x000fe400078e0255 */
[----:B------:R-:W-:Y:S01]  /*f250*/  IMAD R3, R3, R72, R82 ;  /* 0x0000004803037224 */ /* 0x000fe200078e0252 */
[----:B---3--:R0:W-:Y:S01]  /*f260*/  @!P0 ST.E desc[UR40][R54.64], R32 ;  /* 0x0000002036008985 */ /* 0x0081e2000c101928 */
[C---:B------:R-:W-:Y:S02]  /*f270*/  IMAD R85, R83.reuse, UR5, R20 ;  /* 0x0000000553557c24 */ /* 0x040fe4000f8e0214 */
[----:B------:R-:W-:Y:S01]  /*f280*/  IMAD.WIDE.U32 R20, R83, UR4, R80 ;  /* 0x0000000453147c25 */ /* 0x000fe2000f8e0050 */
[----:B------:R-:W5:Y:S01]  /*f290*/  LD.E.128 R4, desc[UR40][R4.64] ;  /* 0x0000002804047980 */ /* 0x000f62000c101d00 */
[----:B------:R-:W-:Y:S01]  /*f2a0*/  SHF.R.S32.HI R72, RZ, 0x1f, R3 ;  /* 0x0000001fff487819 */ /* 0x000fe20000011403 */
[----:B------:R-:W-:-:S02]  /*f2b0*/  ULDC.64 UR4, c[0x0][0xad8] ;  /* 0x0002b60000047ab9 */ /* 0x000fc40000000a00 */
[----:B------:R-:W5:Y:S04]  /*f2c0*/  LD.E.128 R8, desc[UR40][R8.64] ;  /* 0x0000002808087980 */ /* 0x000f68000c101d00 */
[----:B------:R-:W5:Y:S04]  /*f2d0*/  LD.E.128 R12, desc[UR40][R12.64] ;  /* 0x000000280c0c7980 */ /* 0x000f68000c101d00 */
[----:B------:R-:W5:Y:S04]  /*f2e0*/  LD.E.128 R24, desc[UR40][R24.64] ;  /* 0x0000002818187980 */ /* 0x000f68000c101d00 */
[----:B------:R-:W5:Y:S04]  /*f2f0*/  LD.E.128 R28, desc[UR40][R28.64] ;  /* 0x000000281c1c7980 */ /* 0x000f68000c101d00 */
[----:B0-----:R-:W5:Y:S04]  /*f300*/  LD.E.128 R32, desc[UR40][R34.64] ;  /* 0x0000002822207980 */ /* 0x001f68000c101d00 */
[----:B------:R-:W5:Y:S04]  /*f310*/  LD.E.128 R36, desc[UR40][R38.64] ;  /* 0x0000002826247980 */ /* 0x000f68000c101d00 */
        /* <DEDUP_REMOVED lines=14> */
[----:B0-----:R-:W0:Y:S01]  /*f400*/  FENCE.VIEW.ASYNC.S ;  /* 0x00000000000073c6 */ /* 0x001e220000000000 */
[----:B------:R-:W-:Y:S01]  /*f410*/  IADD3 R21, R21, R85, RZ ;  /* 0x0000005515157210 */ /* 0x000fe20007ffe0ff */
[----:B------:R-:W-:-:S02]  /*f420*/  IMAD R72, R72, UR4, RZ ;  /* 0x0000000448487c24 */ /* 0x000fc4000f8e02ff */
[----:B------:R-:W-:Y:S02]  /*f430*/  IMAD R87, R151, 0x80, R86 ;  /* 0x0000008097577824 */ /* 0x000fe400078e0256 */
[C---:B------:R-:W-:Y:S02]  /*f440*/  IMAD R83, R3.reuse, UR5, R72 ;  /* 0x0000000503537c24 */ /* 0x040fe4000f8e0248 */
[----:B------:R-:W-:Y:S01]  /*f450*/  IMAD.WIDE.U32 R20, R3, UR4, R20 ;  /* 0x0000000403147c25 */ /* 0x000fe2000f8e0014 */
[----:B------:R-:W-:Y:S01]  /*f460*/  ISETP.GE.AND P2, PT, R87, R0, PT ;  /* 0x000000005700720c */ /* 0x000fe20003f46270 */
[----:B------:R-:W-:Y:S02]  /*f470*/  ULDC.64 UR4, c[0x0][0xa80] ;  /* 0x0002a00000047ab9 */ /* 0x000fe40000000a00 */
[----:B------:R-:W-:Y:S01]  /*f480*/  IMAD.IADD R21, R21, 0x1, R83 ;  /* 0x0000000115157824 */ /* 0x000fe200078e0253 */
[----:B------:R-:W-:Y:S01]  /*f490*/  LEA R72, P3, R20, UR4, 0x1 ;  /* 0x0000000414487c11 */ /* 0x000fe2000f8608ff */
[----:B------:R-:W-:-:S02]  /*f4a0*/  VIADD R3, R19, 0x22820 ;  /* 0x0002282013037836 */ /* 0x000fc40000000000 */
[----:B------:R-:W-:Y:S01]  /*f4b0*/  VIADD R81, R87, 0x20 ;  /* 0x0000002057517836 */ /* 0x000fe20000000000 */
[----:B------:R-:W-:Y:S02]  /*f4c0*/  LEA.HI.X R86, R20, UR5, R21, 0x1, P3 ;  /* 0x0000000514567c11 */ /* 0x000fe400098f0c15 */
[----:B------:R-:W-:Y:S02]  /*f4d0*/  PRMT R3, RZ, 0x654, R3 ;  /* 0x00000654ff037816 */ /* 0x000fe40000000003 */
[-C--:B------:R-:W-:Y:S01]  /*f4e0*/  ISETP.GE.AND P1, PT, R81, R0.reuse, PT ;  /* 0x000000005100720c */ /* 0x080fe20003f26270 */
[----:B------:R-:W-:Y:S01]  /*f4f0*/  VIADD R81, R87, 0x40 ;  /* 0x0000004057517836 */ /* 0x000fe20000000000 */
[----:B0-----:R0:W1:Y:S01]  /*f500*/  SHFL.IDX PT, R84, R72, RZ, 0x181f ;  /* 0x00181fff48547589 */ /* 0x00106200000e0000 */
[----:B------:R0:W-:Y:S03]  /*f510*/  SYNCS.ARRIVE.TRANS64.RED.A1T0 RZ, [R3+URZ], RZ ;  /* 0x000000ff03ff79a7 */ /* 0x0001e6000810043f */
[----:B------:R0:W2:Y:S01]  /*f520*/  SHFL.IDX PT, R88, R86, RZ, 0x181f ;  /* 0x00181fff56587589 */ /* 0x0000a200000e0000 */
[----:B------:R-:W-:Y:S01]  /*f530*/  ISETP.GE.AND P0, PT, R81, R0, PT ;  /* 0x000000005100720c */ /* 0x000fe20003f06270 */
[----:B------:R-:W-:-:S12]  /*f540*/  @P2 BRA `(.L_x_774) ;  /* 0x0000000000442947 */ /* 0x000fd80003800000 */
[----:B------:R-:W-:Y:S02]  /*f550*/  ULDC UR4, c[0x0][0xac8] ;  /* 0x0002b20000047ab9 */ /* 0x000fe40000000800 */
[----:B------:R-:W-:Y:S02]  /*f560*/  ISETP.GE.AND P2, PT, R213, UR4, PT ;  /* 0x00000004d5007c0c */ /* 0x000fe4000bf46270 */
[----:B------:R-:W-:Y:S02]  /*f570*/  ISETP.GE.AND P3, PT, R93, UR4, PT ;  /* 0x000000045d007c0c */ /* 0x000fe4000bf66270 */
[----:B------:R-:W-:-:S09]  /*f580*/  ISETP.GE.AND P4, PT, R91, UR4, PT ;  /* 0x000000045b007c0c */ /* 0x000fd2000bf86270 */
[----:B-1----:R-:W-:-:S04]  /*f590*/  @!P2 LEA R20, P5, R213, R84, 0x1 ;  /* 0x00000054d514a211 */ /* 0x002fc800078a08ff */
[----:B--2---:R-:W-:Y:S02]  /*f5a0*/  @!P2 LEA.HI.X R21, R213, R88, R95, 0x1, P5 ;  /* 0x00000058d515a211 */ /* 0x004fe400028f0c5f */
[----:B------:R-:W-:-:S03]  /*f5b0*/  ISETP.GE.AND P5, PT, R89, UR4, PT ;  /* 0x0000000459007c0c */ /* 0x000fc6000bfa6270 */
[----:B-----5:R3:W-:Y:S01]  /*f5c0*/  @!P2 ST.E.128 desc[UR40][R20.64], R4 ;  /* 0x000000041400a985 */ /* 0x0207e2000c101d28 */
[----:B------:R-:W-:-:S04]  /*f5d0*/  @!P3 LEA R80, P2, R93, R84, 0x1 ;  /* 0x000000545d50b211 */ /* 0x000fc800078408ff */
        /* <DEDUP_REMOVED lines=8> */
.L_x_774:
[----:B------:R-:W-:Y:S05]  /*f660*/  BSYNC B1 ;  /* 0x0000000000017941 */ /* 0x000fea0003800000 */
.L_x_773:
        /* <DEDUP_REMOVED lines=9> */
[----:B0-----:R-:W-:-:S04]  /*f700*/  @!P4 LEA R4, P5, R213, R28, 0x1 ;  /* 0x0000001cd504c211 */ /* 0x001fc800078a08ff */
[----:B----4-:R-:W-:Y:S02]  /*f710*/  @!P4 LEA.HI.X R5, R213, R30, R95, 0x1, P5 ;  /* 0x0000001ed505c211 */ /* 0x010fe400028f0c5f */
[----:B------:R-:W-:-:S03]  /*f720*/  @!P3 LEA R6, P5, R93, R28, 0x1 ;  /* 0x0000001c5d06b211 */ /* 0x000fc600078a08ff */
[----:B------:R0:W-:Y:S01]  /*f730*/  @!P4 ST.E.128 desc[UR40][R4.64], R8 ;  /* 0x000000080400c985 */ /* 0x0001e2000c101d28 */
        /* <DEDUP_REMOVED lines=8> */
.L_x_776:
[----:B------:R-:W-:Y:S05]  /*f7c0*/  BSYNC B1 ;  /* 0x0000000000017941 */ /* 0x000fea0003800000 */
.L_x_775:
[----:B0-----:R0:W0:Y:S01]  /*f7d0*/  SHFL.IDX PT, R20, R86, 0x2, 0x181f ;  /* 0x00581f0056147f89 */ /* 0x00102200000e0000 */
        /* <DEDUP_REMOVED lines=8> */
[-C--:B0-----:R-:W-:Y:S02]  /*f860*/  @!P3 LEA R4, P5, R213, R10.reuse, 0x1 ;  /* 0x0000000ad504b211 */ /* 0x081fe400078a08ff */
[----:B------:R-:W-:Y:S02]  /*f870*/  @!P2 LEA R6, P4, R93, R10, 0x1 ;  /* 0x0000000a5d06a211 */ /* 0x000fe400078808ff */
[----:B------:R-:W-:Y:S02]  /*f880*/  @!P3 LEA.HI.X R5, R213, R20, R95, 0x1, P5 ;  /* 0x00000014d505b211 */ /* 0x000fe400028f0c5f */
        /* <DEDUP_REMOVED lines=9> */
.L_x_778:
[----:B------:R-:W-:Y:S05]  /*f920*/  BSYNC B1 ;  /* 0x0000000000017941 */ /* 0x000fea0003800000 */
.L_x_777:
[----:B------:R-:W-:Y:S01]  /*f930*/  VIADD R3, R87, 0x60 ;  /* 0x0000006057037836 */ /* 0x000fe20000000000 */
[----:B0--3--:R-:W3:Y:S04]  /*f940*/  SHFL.IDX PT, R86, R86, 0x3, 0x181f ;  /* 0x00781f0056567f89 */ /* 0x009ee800000e0000 */
[----:B------:R-:W-:Y:S01]  /*f950*/  ISETP.GE.AND P0, PT, R3, R0, PT ;  /* 0x000000000300720c */ /* 0x000fe20003f06270 */
[----:B------:R-:W0:-:S12]  /*f960*/  SHFL.IDX PT, R72, R72, 0x3, 0x181f ;  /* 0x00781f0048487f89 */ /* 0x000e1800000e0000 */
[----:B------:R-:W-:Y:S05]  /*f970*/  @P0 BRA `(.L_x_779) ;  /* 0x0000001000780947 */ /* 0x000fea0003800000 */
[----:B------:R-:W-:Y:S02]  /*f980*/  ULDC UR4, c[0x0][0xac8] ;  /* 0x0002b20000047ab9 */ /* 0x000fe40000000800 */
[----:B------:R-:W-:Y:S02]  /*f990*/  ISETP.GE.AND P3, PT, R213, UR4, PT ;  /* 0x00000004d5007c0c */ /* 0x000fe4000bf66270 */
[----:B------:R-:W-:Y:S02]  /*f9a0*/  ISETP.GE.AND P4, PT, R93, UR4, PT ;  /* 0x000000045d007c0c */ /* 0x000fe4000bf86270 */
[----:B------:R-:W-:-:S09]  /*f9b0*/  ISETP.GE.AND P5, PT, R91, UR4, PT ;  /* 0x000000045b007c0c */ /* 0x000fd2000bfa6270 */
[-C--:B0-----:R-:W-:Y:S02]  /*f9c0*/  @!P3 LEA R4, P0, R213, R72.reuse, 0x1 ;  /* 0x00000048d504b211 */ /* 0x081fe400078008ff */
[-C--:B------:R-:W-:Y:S02]  /*f9d0*/  @!P4 LEA R6, P1, R93, R72.reuse, 0x1 ;  /* 0x000000485d06c211 */ /* 0x080fe400078208ff */
[----:B------:R-:W-:Y:S02]  /*f9e0*/  @!P5 LEA R8, P2, R91, R72, 0x1 ;  /* 0x000000485b08d211 */ /* 0x000fe400078408ff */
[-C--:B---3--:R-:W-:Y:S02]  /*f9f0*/  @!P3 LEA.HI.X R5, R213, R86.reuse, R95, 0x1, P0 ;  /* 0x00000056d505b211 */ /* 0x088fe400000f0c5f */
        /* <DEDUP_REMOVED lines=11> */
.L_x_771:
[----:B------:R-:W3:Y:S01]  /*fab0*/  LDL.LU R6, [R1+0x24] ;  /* 0x0000240001067983 */ /* 0x000ee20000300800 */
[----:B------:R-:W-:Y:S01]  /*fac0*/  ULDC.64 UR4, c[0x0][0xc00] ;  /* 0x0003000000047ab9 */ /* 0x000fe20000000a00 */
[----:B------:R-:W-:Y:S01]  /*fad0*/  MOV R0, RZ ;  /* 0x000000ff00007202 */ /* 0x000fe20000000f00 */
[----:B------:R-:W4:Y:S01]  /*fae0*/  LDC R21, c[0x0][0xbe8] ;  /* 0x0002fa00ff157b82 */ /* 0x000f220000000800 */
[----:B------:R-:W2:Y:S01]  /*faf0*/  LDL.LU R3, [R1+0x28] ;  /* 0x0000280001037983 */ /* 0x000ea20000300800 */
[----:B------:R-:W-:-:S04]  /*fb00*/  ISETP.NE.U32.AND P0, PT, RZ, UR4, PT ;  /* 0x00000004ff007c0c */ /* 0x000fc8000bf05070 */
[----:B------:R-:W-:Y:S02]  /*fb10*/  ISETP.NE.AND.EX P0, PT, RZ, UR5, PT, P0 ;  /* 0x00000005ff007c0c */ /* 0x000fe4000bf05300 */
[----:B---3--:R-:W-:-:S04]  /*fb20*/  IADD3 R4, P1, R6, UR4, RZ ;  /* 0x0000000406047c10 */ /* 0x008fc8000ff3e0ff */
[----:B--2---:R-:W-:Y:S01]  /*fb30*/  IADD3.X R5, R3, UR5, RZ, P1, !PT ;  /* 0x0000000503057c10 */ /* 0x004fe20008ffe4ff */
[----:B------:R-:W-:Y:S02]  /*fb40*/  ULDC.64 UR4, c[0x0][0xc08] ;  /* 0x0003020000047ab9 */ /* 0x000fe40000000a00 */
[----:B------:R-:W-:-:S04]  /*fb50*/  ISETP.NE.U32.AND P1, PT, RZ, UR4, PT ;  /* 0x00000004ff007c0c */ /* 0x000fc8000bf25070 */
[----:B------:R2:W5:Y:S01]  /*fb60*/  @P0 LDG.E R0, desc[UR40][R4.64] ;  /* 0x0000002804000981 */ /* 0x000562000c1e1900 */
[----:B------:R-:W-:-:S13]  /*fb70*/  ISETP.NE.AND.EX P1, PT, RZ, UR5, PT, P1 ;  /* 0x00000005ff007c0c */ /* 0x000fda000bf25310 */
[----:B------:R-:W-:Y:S01]  /*fb80*/  @P1 IADD3 R6, P2, R6, UR4, RZ ;  /* 0x0000000406061c10 */ /* 0x000fe2000ff5e0ff */
[----:B------:R-:W-:Y:S02]  /*fb90*/  ULDC UR4, c[0x0][0xa88] ;  /* 0x0002a20000047ab9 */ /* 0x000fe40000000800 */
[----:B------:R-:W-:Y:S01]  /*fba0*/  IMAD.U32 R8, RZ, RZ, UR4 ;  /* 0x00000004ff087e24 */ /* 0x000fe2000f8e00ff */
[----:B------:R-:W-:-:S05]  /*fbb0*/  @P1 IADD3.X R7, R3, UR5, RZ, P2, !PT ;  /* 0x0000000503071c10 */ /* 0x000fca00097fe4ff */
[----:B------:R2:W5:Y:S01]  /*fbc0*/  @P1 LDG.E R8, desc[UR40][R6.64] ;  /* 0x0000002806081981 */ /* 0x000562000c1e1900 */
[----:B----4-:R-:W-:Y:S01]  /*fbd0*/  ISETP.NE.AND P2, PT, R21, 0x1, PT ;  /* 0x000000011500780c */ /* 0x010fe20003f45270 */
[----:B------:R-:W3:-:S12]  /*fbe0*/  S2R R28, SR_TID.X ;  /* 0x00000000001c7919 */ /* 0x000ed80000002100 */
[----:B------:R-:W4:Y:S08]  /*fbf0*/  @P2 LDC R20, c[0x0][0xbec] ;  /* 0x0002fb00ff142b82 */ /* 0x000f300000000800 */
[----:B------:R-:W0:Y:S01]  /*fc00*/  @P2 LDC R25, c[0x0][0xbf0] ;  /* 0x0002fc00ff192b82 */ /* 0x000e220000000800 */
[----:B---3--:R-:W-:-:S05]  /*fc10*/  VIADD R28, R28, 0xffffff80 ;  /* 0xffffff801c1c7836 */ /* 0x008fca0000000000 */
[----:B------:R-:W-:Y:S01]  /*fc20*/  ISETP.GE.AND P3, PT, R28, 0x80, PT ;  /* 0x000000801c00780c */ /* 0x000fe20003f66270 */
[----:B--2---:R-:W-:-:S12]  /*fc30*/  @P1 BRA `(.L_x_780) ;  /* 0x0000000000101947 */ /* 0x004fd80003800000 */
[----:B------:R-:W-:Y:S05]  /*fc40*/  @!P0 BRA `(.L_x_780) ;  /* 0x00000000000c8947 */ /* 0x000fea0003800000 */
[----:B------:R-:W2:Y:S04]  /*fc50*/  LDG.E R3, desc[UR40][R4.64] ;  /* 0x0000002804037981 */ /* 0x000ea8000c1e1900 */
[----:B-----5:R-:W2:Y:S02]  /*fc60*/  LDG.E R8, desc[UR40][R4.64+0x4] ;  /* 0x0000042804087981 */ /* 0x020ea4000c1e1900 */
[----:B--2---:R-:W-:-:S07]  /*fc70*/  IMAD.IADD R8, R8, 0x1, -R3 ;  /* 0x0000000108087824 */ /* 0x004fce00078e0a03 */
.L_x_780:
[----:B------:R-:W2:Y:S04]  /*fc80*/  LDL.LU R4, [R1+0x2c] ;  /* 0x00002c0001047983 */ /* 0x000ea80000300800 */
[----:B------:R-:W3:Y:S04]  /*fc90*/  LDL.LU R3, [R1+0x3c] ;  /* 0x00003c0001037983 */ /* 0x000ee80000300800 */
[----:B------:R-:W4:Y:S04]  /*fca0*/  LDL R27, [R1+0x20] ;  /* 0x00002000011b7983 */ /* 0x000f280000100800 */
[----:B------:R0:W5:Y:S01]  /*fcb0*/  LDL R24, [R1+0x34] ;  /* 0x0000340001187983 */ /* 0x0001620000100800 */
[----:B------:R-:W-:Y:S01]  /*fcc0*/  BSSY B1, `(.L_x_781) ;  /* 0x000002e000017945 */ /* 0x000fe20003800000 */
[----:B-----5:R-:W-:-:S02]  /*fcd0*/  SHF.R.S32.HI R11, RZ, 0x1f, R0 ;  /* 0x0000001fff0b7819 */ /* 0x020fc40000011400 */
[----:B--2---:R-:W-:Y:S02]  /*fce0*/  SEL R13, R4, RZ, !P0 ;  /* 0x000000ff040d7207 */ /* 0x004fe40004000000 */
[----:B---3--:R-:W-:Y:S02]  /*fcf0*/  SEL R12, R3, RZ, !P0 ;  /* 0x000000ff030c7207 */ /* 0x008fe40004000000 */
[----:B----4-:R-:W-:Y:S01]  /*fd00*/  SHF.R.S32.HI R10, RZ, 0x1f, R27 ;  /* 0x0000001fff0a7819 */ /* 0x010fe2000001141b */
[----:B0-----:R-:W-:Y:S06]  /*fd10*/  @P3 BRA `(.L_x_782) ;  /* 0x0000000000a03947 */ /* 0x001fec0003800000 */
[----:B------:R-:W0:Y:S01]  /*fd20*/  S2R R3, SR_TID.X ;  /* 0x0000000000037919 */ /* 0x000e220000002100 */
[----:B------:R-:W2:Y:S02]  /*fd30*/  LDC R14, c[0x0][0xbe8] ;  /* 0x0002fa00ff0e7b82 */ /* 0x000ea40000000800 */
[----:B--2---:R-:W-:Y:S02]  /*fd40*/  IMAD R4, R8, R14, RZ ;  /* 0x0000000e08047224 */ /* 0x004fe400078e02ff */
[----:B0-----:R-:W-:-:S04]  /*fd50*/  IMAD R3, R24, 0x80, R3 ;  /* 0x0000008018037824 */ /* 0x001fc800078e0203 */
[----:B------:R-:W-:-:S05]  /*fd60*/  VIADD R9, R3, 0xffffff80 ;  /* 0xffffff8003097836 */ /* 0x000fca0000000000 */
[----:B------:R-:W-:-:S13]  /*fd70*/  ISETP.GE.AND P0, PT, R9, R4, PT ;  /* 0x000000040900720c */ /* 0x000fda0003f06270 */
[----:B------:R-:W-:Y:S05]  /*fd80*/  @P0 BRA `(.L_x_782) ;  /* 0x0000000000840947 */ /* 0x000fea0003800000 */
[----:B------:R-:W-:Y:S01]  /*fd90*/  ISETP.NE.AND P0, PT, R14, 0x1, PT ;  /* 0x000000010e00780c */ /* 0x000fe20003f05270 */
[----:B------:R-:W-:Y:S01]  /*fda0*/  ULDC.64 UR4, c[0x0][0xb90] ;  /* 0x0002e40000047ab9 */ /* 0x000fe20000000a00 */
[----:B------:R-:W-:Y:S01]  /*fdb0*/  IMAD.MOV.U32 R4, RZ, RZ, R0 ;  /* 0x000000ffff047224 */ /* 0x000fe200078e0000 */
[----:B------:R-:W-:Y:S01]  /*fdc0*/  MOV R3, R9 ;  /* 0x0000000900037202 */ /* 0x000fe20000000f00 */
[----:B------:R-:W-:Y:S02]  /*fdd0*/  IMAD R7, R10, UR4, RZ ;  /* 0x000000040a077c24 */ /* 0x000fe4000f8e02ff */
[----:B------:R-:W-:Y:S02]  /*fde0*/  IMAD.MOV.U32 R5, RZ, RZ, R11 ;  /* 0x000000ffff057224 */ /* 0x000fe400078e000b */
[C---:B------:R-:W-:Y:S02]  /*fdf0*/  IMAD R7, R27.reuse, UR5, R7 ;  /* 0x000000051b077c24 */ /* 0x040fe4000f8e0207 */
[----:B------:R-:W-:Y:S01]  /*fe00*/  IMAD.WIDE.U32 R4, R27, UR4, R4 ;  /* 0x000000041b047c25 */ /* 0x000fe2000f8e0004 */
[----:B------:R-:W-:-:S02]  /*fe10*/  ULDC.64 UR4, c[0x0][0xb98] ;  /* 0x0002e60000047ab9 */ /* 0x000fc40000000a00 */
[----:B------:R-:W0:Y:S01]  /*fe20*/  @P0 LDC R6, c[0x0][0xbec] ;  /* 0x0002fb00ff060b82 */ /* 0x000e220000000800 */
[----:B------:R-:W-:Y:S02]  /*fe30*/  IMAD.IADD R5, R5, 0x1, R7 ;  /* 0x0000000105057824 */ /* 0x000fe400078e0207 */
[----:B------:R-:W-:-:S05]  /*fe40*/  IMAD.WIDE.U32 R4, R13, UR4, R4 ;  /* 0x000000040d047c25 */ /* 0x000fca000f8e0004 */
[----:B------:R-:W2:Y:S01]  /*fe50*/  @P0 LDC R15, c[0x0][0xbf0] ;  /* 0x0002fc00ff0f0b82 */ /* 0x000ea20000000800 */
[----:B0-----:R-:W-:-:S05]  /*fe60*/  @P0 IMAD.HI.U32 R6, R9, R6, RZ ;  /* 0x0000000609060227 */ /* 0x001fca00078e00ff */
[----:B--2---:R-:W-:Y:S01]  /*fe70*/  @P0 SHF.R.U32.HI R3, RZ, R15, R6 ;  /* 0x0000000fff030219 */ /* 0x004fe20000011606 */
[----:B------:R-:W-:-:S03]  /*fe80*/  IMAD R6, R12, UR4, RZ ;  /* 0x000000040c067c24 */ /* 0x000fc6000f8e02ff */
[----:B------:R-:W-:Y:S01]  /*fe90*/  IADD3 R4, P0, R3, R4, RZ ;  /* 0x0000000403047210 */ /* 0x000fe20007f1e0ff */
[----:B------:R-:W-:Y:S02]  /*fea0*/  IMAD.MOV R7, RZ, RZ, -R3 ;  /* 0x000000ffff077224 */ /* 0x000fe400078e0a03 */
[----:B------:R-:W-:Y:S01]  /*feb0*/  IMAD R6, R13, UR5, R6 ;  /* 0x000000050d067c24 */ /* 0x000fe2000f8e0206 */
[----:B------:R-:W-:Y:S01]  /*fec0*/  ULDC.64 UR4, c[0x0][0xb88] ;  /* 0x0002e20000047ab9 */ /* 0x000fe20000000a00 */
[----:B------:R-:W-:Y:S01]  /*fed0*/  IMAD R7, R14, R7, R9 ;  /* 0x000000070e077224 */ /* 0x000fe200078e0209 */
[----:B------:R-:W-:-:S04]  /*fee0*/  SHF.R.S32.HI R9, RZ, 0x1f, R3 ;  /* 0x0000001fff097819 */ /* 0x000fc80000011403 */
[----:B------:R-:W-:Y:S02]  /*fef0*/  SHF.R.S32.HI R3, RZ, 0x1f, R7 ;  /* 0x0000001fff037819 */ /* 0x000fe40000011407 */
[----:B------:R-:W-:-:S03]  /*ff00*/  IADD3.X R5, R9, R5, R6, P0, !PT ;  /* 0x0000000509057210 */ /* 0x000fc600007fe406 */
[----:B------:R-:W-:Y:S02]  /*ff10*/  IMAD R6, R3, UR4, RZ ;  /* 0x0000000403067c24 */ /* 0x000fe4000f8e02ff */
[----:B------:R-:W-:-:S04]  /*ff20*/  IMAD.WIDE.U32 R4, R7, UR4, R4 ;  /* 0x0000000407047c25 */ /* 0x000fc8000f8e0004 */
[----:B------:R-:W-:Y:S01]  /*ff30*/  IMAD R3, R7, UR5, R6 ;  /* 0x0000000507037c24 */ /* 0x000fe2000f8e0206 */
[----:B------:R-:W-:Y:S02]  /*ff40*/  ULDC.64 UR4, c[0x0][0xb50] ;  /* 0x0002d40000047ab9 */ /* 0x000fe40000000a00 */
[----:B------:R-:W-:Y:S01]  /*ff50*/  LEA R6, P0, R4, UR4, 0x2 ;  /* 0x0000000404067c11 */ /* 0x000fe2000f8010ff */
[----:B------:R-:W-:-:S05]  /*ff60*/  IMAD.IADD R3, R5, 0x1, R3 ;  /* 0x0000000105037824 */ /* 0x000fca00078e0203 */
[----:B------:R-:W-:Y:S02]  /*ff70*/  LEA.HI.X R7, R4, UR5, R3, 0x2, P0 ;  /* 0x0000000504077c11 */ /* 0x000fe400080f1403 */
[----:B------:R-:W-:-:S05]  /*ff80*/  MOV R3, 0xff800000 ;  /* 0xff80000000037802 */ /* 0x000fca0000000f00 */
[----:B------:R0:W-:Y:S02]  /*ff90*/  STG.E desc[UR40][R6.64], R3 ;  /* 0x0000000306007986 */ /* 0x0001e4000c101928 */
.L_x_782:
[----:B------:R-:W-:Y:S05]  /*ffa0*/  BSYNC B1 ;  /* 0x0000000000017941 */ /* 0x000fea0003800000 */
.L_x_781:
[--C-:B0-----:R-:W-:Y:S01]  /*ffb0*/  SHF.R.S32.HI R6, RZ, 0x1f, R28.reuse ;  /* 0x0000001fff067819 */ /* 0x101fe2000001141c */
[----:B------:R-:W-:Y:S01]  /*ffc0*/  ULDC.64 UR4, c[0x0][0xaa0] ;  /* 0x0002a80000047ab9 */ /* 0x000fe20000000a00 */
[----:B------:R-:W-:Y:S01]  /*ffd0*/  SHF.R.S32.HI R26, RZ, 0x1f, R28 ;  /* 0x0000001fff1a7819 */ /* 0x000fe2000001141c */
[----:B------:R-:W-:Y:S01]  /*ffe0*/  IMAD R3, R11, UR4, RZ ;  /* 0x000000040b037c24 */ /* 0x000fe2000f8e02ff */
[-C--:B------:R-:W-:Y:S01]  /*fff0*/  LEA.HI R6, R6, R28.reuse, RZ, 0x3 ;  /* 0x0000001c06067211 */ /* 0x080fe200078f18ff */
[----:B------:R-:W-:Y:S01]  /*10000*/  IMAD.WIDE.U32 R4, R0, UR4, RZ ;  /* 0x0000000400047c25 */ /* 0x000fe2000f8e00ff */
[----:B------:R-:W-:Y:S02]  /*10010*/  LEA.HI R26, R26, R28, RZ, 0x3 ;  /* 0x0000001c1a1a7211 */ /* 0x000fe400078f18ff */
[----:B------:R-:W-:Y:S01]  /*10020*/  LOP3.LUT R6, R6, 0xfffffff8, RZ, 0xc0, !PT ;  /* 0xfffffff806067812 */ /* 0x000fe200078ec0ff */
[----:B------:R-:W-:Y:S01]  /*10030*/  IMAD R3, R0, UR5, R3 ;  /* 0x0000000500037c24 */ /* 0x000fe2000f8e0203 */
[----:B------:R-:W-:Y:S01]  /*10040*/  SHF.R.S32.HI R26, RZ, 0x3, R26 ;  /* 0x00000003ff1a7819 */ /* 0x000fe2000001141a */
[----:B------:R-:W-:-:S02]  /*10050*/  ULDC.64 UR4, c[0x0][0xae8] ;  /* 0x0002ba0000047ab9 */ /* 0x000fc40000000a00 */
[----:B------:R-:W-:Y:S02]  /*10060*/  IMAD.IADD R6, R28, 0x1, -R6 ;  /* 0x000000011c067824 */ /* 0x000fe400078e0a06 */
[----:B------:R-:W-:Y:S02]  /*10070*/  IMAD.IADD R5, R5, 0x1, R3 ;  /* 0x0000000105057824 */ /* 0x000fe400078e0203 */
[----:B------:R-:W-:Y:S02]  /*10080*/  IMAD R0, R6, 0x20, R26 ;  /* 0x0000002006007824 */ /* 0x000fe400078e021a */
[----:B------:R-:W-:Y:S02]  /*10090*/  IMAD R6, R10, UR4, RZ ;  /* 0x000000040a067c24 */ /* 0x000fe4000f8e02ff */
[----:B------:R-:W-:Y:S02]  /*100a0*/  IMAD R9, R24, 0x80, R0 ;  /* 0x0000008018097824 */ /* 0x000fe400078e0200 */
[----:B------:R-:W-:-:S02]  /*100b0*/  IMAD R7, R27, UR5, R6 ;  /* 0x000000051b077c24 */ /* 0x000fc4000f8e0206 */
[----:B------:R-:W-:Y:S01]  /*100c0*/  IMAD.WIDE.U32 R4, R27, UR4, R4 ;  /* 0x000000041b047c25 */ /* 0x000fe2000f8e0004 */
[----:B------:R-:W-:-:S03]  /*100d0*/  ULDC.64 UR4, c[0x0][0xaf0] ;  /* 0x0002bc0000047ab9 */ /* 0x000fc60000000a00 */
[----:B------:R-:W-:Y:S01]  /*100e0*/  @P2 IMAD.HI.U32 R0, R9, R20, RZ ;  /* 0x0000001409002227 */ /* 0x000fe200078e00ff */
[----:B------:R-:W-:-:S03]  /*100f0*/  IADD3 R5, R5, R7, RZ ;  /* 0x0000000705057210 */ /* 0x000fc60007ffe0ff */
[----:B------:R-:W-:Y:S01]  /*10100*/  IMAD.MOV.U32 R3, RZ, RZ, R9 ;  /* 0x000000ffff037224 */ /* 0x000fe200078e0009 */
[----:B------:R-:W-:Y:S01]  /*10110*/  @P2 SHF.R.U32.HI R3, RZ, R25, R0 ;  /* 0x00000019ff032219 */ /* 0x000fe20000011600 */
[----:B------:R-:W-:Y:S02]  /*10120*/  IMAD R6, R12, UR4, RZ ;  /* 0x000000040c067c24 */ /* 0x000fe4000f8e02ff */
[----:B------:R-:W-:Y:S01]  /*10130*/  IMAD.WIDE.U32 R4, R13, UR4, R4 ;  /* 0x000000040d047c25 */ /* 0x000fe2000f8e0004 */
[----:B------:R-:W-:-:S03]  /*10140*/  SHF.R.S32.HI R0, RZ, 0x1f, R3 ;  /* 0x0000001fff007819 */ /* 0x000fc60000011403 */
[----:B------:R-:W-:Y:S01]  /*10150*/  IMAD R7, R13, UR5, R6 ;  /* 0x000000050d077c24 */ /* 0x000fe2000f8e0206 */
[----:B------:R-:W-:Y:S01]  /*10160*/  ULDC.64 UR4, c[0x0][0xae0] ;  /* 0x0002b80000047ab9 */ /* 0x000fe20000000a00 */
[----:B------:R-:W-:Y:S02]  /*10170*/  IMAD.MOV R6, RZ, RZ, -R3 ;  /* 0x000000ffff067224 */ /* 0x000fe400078e0a03 */
[----:B------:R-:W-:Y:S02]  /*10180*/  IMAD.IADD R5, R5, 0x1, R7 ;  /* 0x0000000105057824 */ /* 0x000fe400078e0207 */
[----:B------:R-:W-:Y:S02]  /*10190*/  IMAD R0, R0, UR4, RZ ;  /* 0x0000000400007c24 */ /* 0x000fe4000f8e02ff */
[----:B------:R-:W-:Y:S02]  /*101a0*/  IMAD R7, R21, R6, R9 ;  /* 0x0000000615077224 */ /* 0x000fe400078e0209 */
[----:B------:R-:W-:-:S02]  /*101b0*/  IMAD R9, R3, UR5, R0 ;  /* 0x0000000503097c24 */ /* 0x000fc4000f8e0200 */
[----:B------:R-:W-:Y:S01]  /*101c0*/  IMAD.WIDE.U32 R4, R3, UR4, R4 ;  /* 0x0000000403047c25 */ /* 0x000fe2000f8e0004 */
        /* <DEDUP_REMOVED lines=12> */
[----:B------:R0:W2:Y:S04]  /*10290*/  SHFL.IDX PT, R0, R4, RZ, 0x181f ;  /* 0x00181fff04007589 */ /* 0x0000a800000e0000 */
[----:B------:R0:W3:Y:S02]  /*102a0*/  SHFL.IDX PT, R14, R3, RZ, 0x181f ;  /* 0x00181fff030e7589 */ /* 0x0000e400000e0000 */
.L_x_961:
[----:B------:R-:W-:Y:S01]  /*102b0*/  IMAD R8, R8, R21, RZ ;  /* 0x0000001508087224 */ /* 0x000fe200078e02ff */
[----:B------:R-:W-:Y:S01]  /*102c0*/  BSSY B1, `(.L_x_784) ;  /* 0x000001f000017945 */ /* 0x000fe20003800000 */
[----:B------:R-:W-:-:S05]  /*102d0*/  IMAD R7, R24, 0x80, R26 ;  /* 0x0000008018077824 */ /* 0x000fca00078e021a */
[----:B------:R-:W-:-:S13]  /*102e0*/  ISETP.GE.AND P0, PT, R7, R8, PT ;  /* 0x000000080700720c */ /* 0x000fda0003f06270 */
[----:B------:R-:W-:Y:S05]  /*102f0*/  @P0 BRA `(.L_x_785) ;  /* 0x00000000006c0947 */ /* 0x000fea0003800000 */
[----:B------:R-:W-:Y:S01]  /*10300*/  ULDC UR4, c[0x0][0xac8] ;  /* 0x0002b20000047ab9 */ /* 0x000fe20000000800 */
[C---:B------:R-:W-:Y:S01]  /*10310*/  IADD3 R15, R213.reuse, 0x40, RZ ;  /* 0x00000040d50f7810 */ /* 0x040fe20007ffe0ff */
[C---:B------:R-:W-:Y:S01]  /*10320*/  VIADD R9, R213.reuse, 0x80 ;  /* 0x00000080d5097836 */ /* 0x040fe20000000000 */
[C---:B------:R-:W-:Y:S01]  /*10330*/  ISETP.GE.AND P3, PT, R213.reuse, UR4, PT ;  /* 0x00000004d5007c0c */ /* 0x040fe2000bf66270 */
[----:B------:R-:W-:Y:S01]  /*10340*/  VIADD R5, R213, 0xc0 ;  /* 0x000000c0d5057836 */ /* 0x000fe20000000000 */
[----:B------:R-:W-:Y:S01]  /*10350*/  ISETP.GE.AND P2, PT, R15, UR4, PT ;  /* 0x000000040f007c0c */ /* 0x000fe2000bf46270 */
[----:B------:R-:W-:Y:S01]  /*10360*/  VIADD R25, R213, 0x40 ;  /* 0x00000040d5197836 */ /* 0x000fe20000000000 */
[----:B------:R-:W-:Y:S01]  /*10370*/  ISETP.GE.AND P1, PT, R9, UR4, PT ;  /* 0x0000000409007c0c */ /* 0x000fe2000bf26270 */
[----:B------:R-:W-:Y:S01]  /*10380*/  VIADD R24, R213, 0x80 ;  /* 0x00000080d5187836 */ /* 0x000fe20000000000 */
[----:B------:R-:W-:Y:S02]  /*10390*/  ISETP.GE.AND P0, PT, R5, UR4, PT ;  /* 0x0000000405007c0c */ /* 0x000fe4000bf06270 */
[----:B------:R-:W-:-:S02]  /*103a0*/  SHF.R.S32.HI R6, RZ, 0x1f, R213 ;  /* 0x0000001fff067819 */ /* 0x000fc400000114d5 */
[----:B------:R-:W-:Y:S02]  /*103b0*/  SHF.R.S32.HI R25, RZ, 0x1f, R25 ;  /* 0x0000001fff197819 */ /* 0x000fe40000011419 */
[----:B------:R-:W-:Y:S02]  /*103c0*/  SHF.R.S32.HI R24, RZ, 0x1f, R24 ;  /* 0x0000001fff187819 */ /* 0x000fe40000011418 */
[-C--:B---3--:R-:W-:Y:S02]  /*103d0*/  @!P3 LEA R10, P5, R213, R14.reuse, 0x1 ;  /* 0x0000000ed50ab211 */ /* 0x088fe400078a08ff */
[----:B------:R-:W-:Y:S02]  /*103e0*/  @!P2 LEA R12, P4, R15, R14, 0x1 ;  /* 0x0000000e0f0ca211 */ /* 0x000fe400078808ff */
[C---:B--2---:R-:W-:Y:S01]  /*103f0*/  @!P3 LEA.HI.X R11, R213.reuse, R0, R6, 0x1, P5 ;  /* 0x00000000d50bb211 */ /* 0x044fe200028f0c06 */
[----:B------:R-:W-:Y:S01]  /*10400*/  VIADD R6, R213, 0xc0 ;  /* 0x000000c0d5067836 */ /* 0x000fe20000000000 */
[----:B------:R-:W-:-:S02]  /*10410*/  @!P1 LEA R20, P5, R9, R14, 0x1 ;  /* 0x0000000e09149211 */ /* 0x000fc400078a08ff */
[----:B------:R-:W-:Y:S01]  /*10420*/  @!P2 LEA.HI.X R13, R15, R0, R25, 0x1, P4 ;  /* 0x000000000f0da211 */ /* 0x000fe200020f0c19 */
[----:B------:R4:W-:Y:S01]  /*10430*/  @!P3 ST.E.128 desc[UR40][R10.64], RZ ;  /* 0x000000ff0a00b985 */ /* 0x0009e2000c101d28 */
[----:B------:R-:W-:Y:S02]  /*10440*/  SHF.R.S32.HI R6, RZ, 0x1f, R6 ;  /* 0x0000001fff067819 */ /* 0x000fe40000011406 */
[----:B------:R-:W-:Y:S01]  /*10450*/  @!P0 LEA R14, P4, R5, R14, 0x1 ;  /* 0x0000000e050e8211 */ /* 0x000fe200078808ff */
[----:B------:R4:W-:Y:S01]  /*10460*/  @!P2 ST.E.128 desc[UR40][R12.64], RZ ;  /* 0x000000ff0c00a985 */ /* 0x0009e2000c101d28 */
[-C--:B------:R-:W-:Y:S02]  /*10470*/  @!P1 LEA.HI.X R21, R9, R0.reuse, R24, 0x1, P5 ;  /* 0x0000000009159211 */ /* 0x080fe400028f0c18 */
[----:B------:R-:W-:-:S03]  /*10480*/  @!P0 LEA.HI.X R15, R5, R0, R6, 0x1, P4 ;  /* 0x00000000050f8211 */ /* 0x000fc600020f0c06 */
[----:B------:R4:W-:Y:S04]  /*10490*/  @!P1 ST.E.128 desc[UR40][R20.64], RZ ;  /* 0x000000ff14009985 */ /* 0x0009e8000c101d28 */
[----:B------:R4:W-:Y:S02]  /*104a0*/  @!P0 ST.E.128 desc[UR40][R14.64], RZ ;  /* 0x000000ff0e008985 */ /* 0x0009e4000c101d28 */
.L_x_785:
[----:B------:R-:W-:Y:S05]  /*104b0*/  BSYNC B1 ;  /* 0x0000000000017941 */ /* 0x000fea0003800000 */
.L_x_784:
[----:B------:R-:W-:-:S03]  /*104c0*/  UMOV UR4, 0xffffffff ;  /* 0xffffffff00047882 */ /* 0x000fc60000000000 */
[----:B------:R-:W-:Y:S05]  /*104d0*/  BRA.DIV UR4, `(.L_x_786) ;  /* 0x0000007e04507947 */ /* 0x000fea000b800000 */
[----:B--2---:R2:W0:Y:S04]  /*104e0*/  SHFL.IDX PT, R0, R4, 0x1, 0x181f ;  /* 0x00381f0004007f89 */ /* 0x00442800000e0000 */
[----:B---34-:R2:W3:Y:S02]  /*104f0*/  SHFL.IDX PT, R14, R3, 0x1, 0x181f ;  /* 0x00381f00030e7f89 */ /* 0x0184e400000e0000 */
.L_x_965:
[----:B------:R-:W-:Y:S01]  /*10500*/  IADD3 R5, R7, 0x20, RZ ;  /* 0x0000002007057810 */ /* 0x000fe20007ffe0ff */
[----:B------:R-:W-:Y:S03]  /*10510*/  BSSY B1, `(.L_x_787) ;  /* 0x000001e000017945 */ /* 0x000fe60003800000 */
[----:B------:R-:W-:-:S13]  /*10520*/  ISETP.GE.AND P0, PT, R5, R8, PT ;  /* 0x000000080500720c */ /* 0x000fda0003f06270 */
[----:B------:R-:W-:Y:S05]  /*10530*/  @P0 BRA `(.L_x_788) ;  /* 0x00000000006c0947 */ /* 0x000fea0003800000 */
[----:B------:R-:W-:Y:S01]  /*10540*/  ULDC UR4, c[0x0][0xac8] ;  /* 0x0002b20000047ab9 */ /* 0x000fe20000000800 */
[C---:B------:R-:W-:Y:S01]  /*10550*/  VIADD R15, R213.reuse, 0x40 ;  /* 0x00000040d50f7836 */ /* 0x040fe20000000000 */
[C---:B------:R-:W-:Y:S01]  /*10560*/  ISETP.GE.AND P3, PT, R213.reuse, UR4, PT ;  /* 0x00000004d5007c0c */ /* 0x040fe2000bf66270 */
[C---:B------:R-:W-:Y:S01]  /*10570*/  VIADD R24, R213.reuse, 0x80 ;  /* 0x00000080d5187836 */ /* 0x040fe20000000000 */
[----:B------:R-:W-:Y:S01]  /*10580*/  SHF.R.S32.HI R9, RZ, 0x1f, R213 ;  /* 0x0000001fff097819 */ /* 0x000fe200000114d5 */
[----:B------:R-:W-:Y:S01]  /*10590*/  VIADD R6, R213, 0xc0 ;  /* 0x000000c0d5067836 */ /* 0x000fe20000000000 */
[----:B------:R-:W-:Y:S01]  /*105a0*/  ISETP.GE.AND P2, PT, R15, UR4, PT ;  /* 0x000000040f007c0c */ /* 0x000fe2000bf46270 */
[----:B------:R-:W-:Y:S01]  /*105b0*/  VIADD R26, R213, 0x40 ;  /* 0x00000040d51a7836 */ /* 0x000fe20000000000 */
[----:B------:R-:W-:Y:S02]  /*105c0*/  ISETP.GE.AND P1, PT, R24, UR4, PT ;  /* 0x0000000418007c0c */ /* 0x000fe4000bf26270 */
[----:B------:R-:W-:-:S02]  /*105d0*/  ISETP.GE.AND P0, PT, R6, UR4, PT ;  /* 0x0000000406007c0c */ /* 0x000fc4000bf06270 */
[----:B------:R-:W-:Y:S02]  /*105e0*/  SHF.R.S32.HI R26, RZ, 0x1f, R26 ;  /* 0x0000001fff1a7819 */ /* 0x000fe4000001141a */
[C---:B------:R-:W-:Y:S02]  /*105f0*/  IADD3 R25, R213.reuse, 0x80, RZ ;  /* 0x00000080d5197810 */ /* 0x040fe40007ffe0ff */
[C---:B---3--:R-:W-:Y:S02]  /*10600*/  @!P3 LEA R10, P5, R213.reuse, R14, 0x1 ;  /* 0x0000000ed50ab211 */ /* 0x048fe400078a08ff */
[----:B------:R-:W-:Y:S02]  /*10610*/  SHF.R.S32.HI R25, RZ, 0x1f, R25 ;  /* 0x0000001fff197819 */ /* 0x000fe40000011419 */
[C---:B0-----:R-:W-:Y:S01]  /*10620*/  @!P3 LEA.HI.X R11, R213.reuse, R0, R9, 0x1, P5 ;  /* 0x00000000d50bb211 */ /* 0x041fe200028f0c09 */
[----:B------:R-:W-:Y:S01]  /*10630*/  VIADD R9, R213, 0xc0 ;  /* 0x000000c0d5097836 */ /* 0x000fe20000000000 */
[----:B------:R-:W-:-:S02]  /*10640*/  @!P2 LEA R12, P4, R15, R14, 0x1 ;  /* 0x0000000e0f0ca211 */ /* 0x000fc400078808ff */
[----:B------:R-:W-:Y:S01]  /*10650*/  @!P1 LEA R20, P5, R24, R14, 0x1 ;  /* 0x0000000e18149211 */ /* 0x000fe200078a08ff */
[----:B------:R4:W-:Y:S01]  /*10660*/  @!P3 ST.E.128 desc[UR40][R10.64], RZ ;  /* 0x000000ff0a00b985 */ /* 0x0009e2000c101d28 */
[----:B------:R-:W-:Y:S02]  /*10670*/  @!P2 LEA.HI.X R13, R15, R0, R26, 0x1, P4 ;  /* 0x000000000f0da211 */ /* 0x000fe400020f0c1a */
[----:B------:R-:W-:Y:S02]  /*10680*/  SHF.R.S32.HI R9, RZ, 0x1f, R9 ;  /* 0x0000001fff097819 */ /* 0x000fe40000011409 */
[----:B------:R-:W-:Y:S01]  /*10690*/  @!P0 LEA R14, P4, R6, R14, 0x1 ;  /* 0x0000000e060e8211 */ /* 0x000fe200078808ff */
[----:B------:R4:W-:Y:S01]  /*106a0*/  @!P2 ST.E.128 desc[UR40][R12.64], RZ ;  /* 0x000000ff0c00a985 */ /* 0x0009e2000c101d28 */
[-C--:B------:R-:W-:Y:S02]  /*106b0*/  @!P1 LEA.HI.X R21, R24, R0.reuse, R25, 0x1, P5 ;  /* 0x0000000018159211 */ /* 0x080fe400028f0c19 */
[----:B------:R-:W-:-:S03]  /*106c0*/  @!P0 LEA.HI.X R15, R6, R0, R9, 0x1, P4 ;  /* 0x00000000060f8211 */ /* 0x000fc600020f0c09 */
[----:B------:R4:W-:Y:S04]  /*106d0*/  @!P1 ST.E.128 desc[UR40][R20.64], RZ ;  /* 0x000000ff14009985 */ /* 0x0009e8000c101d28 */
[----:B------:R4:W-:Y:S02]  /*106e0*/  @!P0 ST.E.128 desc[UR40][R14.64], RZ ;  /* 0x000000ff0e008985 */ /* 0x0009e4000c101d28 */
.L_x_788:
[----:B------:R-:W-:Y:S05]  /*106f0*/  BSYNC B1 ;  /* 0x0000000000017941 */ /* 0x000fea0003800000 */
.L_x_787:
[----:B------:R-:W-:-:S03]  /*10700*/  UMOV UR4, 0xffffffff ;  /* 0xffffffff00047882 */ /* 0x000fc60000000000 */
[----:B------:R-:W-:Y:S05]  /*10710*/  BRA.DIV UR4, `(.L_x_789) ;  /* 0x0000007e04087947 */ /* 0x000fea000b800000 */
[----:B0-----:R0:W0:Y:S04]  /*10720*/  SHFL.IDX PT, R0, R4, 0x2, 0x181f ;  /* 0x00581f0004007f89 */ /* 0x00102800000e0000 */
[----:B---34-:R3:W4:Y:S02]  /*10730*/  SHFL.IDX PT, R14, R3, 0x2, 0x181f ;  /* 0x00581f00030e7f89 */ /* 0x01872400000e0000 */
.L_x_969:
[----:B------:R-:W-:Y:S01]  /*10740*/  VIADD R5, R7, 0x40 ;  /* 0x0000004007057836 */ /* 0x000fe20000000000 */
[----:B------:R-:W-:Y:S04]  /*10750*/  BSSY B1, `(.L_x_790) ;  /* 0x000001e000017945 */ /* 0x000fe80003800000 */
        /* <DEDUP_REMOVED lines=12> */
[C---:B------:R-:W-:Y:S02]  /*10820*/  IADD3 R26, R213.reuse, 0x40, RZ ;  /* 0x00000040d51a7810 */ /* 0x040fe40007ffe0ff */
[----:B------:R-:W-:Y:S02]  /*10830*/  SHF.R.S32.HI R25, RZ, 0x1f, R25 ;  /* 0x0000001fff197819 */ /* 0x000fe40000011419 */
[C---:B----4-:R-:W-:Y:S02]  /*10840*/  @!P3 LEA R10, P5, R213.reuse, R14, 0x1 ;  /* 0x0000000ed50ab211 */ /* 0x050fe400078a08ff */
        /* <DEDUP_REMOVED lines=14> */
.L_x_791:
[----:B------:R-:W-:Y:S05]  /*10930*/  BSYNC B1 ;  /* 0x0000000000017941 */ /* 0x000fea0003800000 */
.L_x_790:
[----:B------:R-:W-:-:S03]  /*10940*/  UMOV UR4, 0xffffffff ;  /* 0xffffffff00047882 */ /* 0x000fc60000000000 */
[----:B------:R-:W-:Y:S05]  /*10950*/  BRA.DIV UR4, `(.L_x_792) ;  /* 0x0000007a04c07947 */ /* 0x000fea000b800000 */
[----:B0-----:R0:W0:Y:S04]  /*10960*/  SHFL.IDX PT, R0, R4, 0x3, 0x181f ;  /* 0x00781f0004007f89 */ /* 0x00102800000e0000 */
[----:B----4-:R4:W0:Y:S02]  /*10970*/  SHFL.IDX PT, R14, R3, 0x3, 0x181f ;  /* 0x00781f00030e7f89 */ /* 0x01082400000e0000 */
.L_x_973:
[----:B--234-:R-:W-:-:S05]  /*10980*/  VIADD R3, R7, 0x60 ;  /* 0x0000006007037836 */ /* 0x01cfca0000000000 */
[----:B------:R-:W-:-:S13]  /*10990*/  ISETP.GE.AND P0, PT, R3, R8, PT ;  /* 0x000000080300720c */ /* 0x000fda0003f06270 */
[----:B------:R-:W-:Y:S05]  /*109a0*/  @P0 BRA `(.L_x_779) ;  /* 0x00000000006c0947 */ /* 0x000fea0003800000 */
[C---:B------:R-:W-:Y:S01]  /*109b0*/  VIADD R15, R213.reuse, 0x40 ;  /* 0x00000040d50f7836 */ /* 0x040fe20000000000 */
[----:B------:R-:W-:Y:S01]  /*109c0*/  ULDC UR4, c[0x0][0xac8] ;  /* 0x0002b20000047ab9 */ /* 0x000fe20000000800 */
[C---:B------:R-:W-:Y:S01]  /*109d0*/  VIADD R12, R213.reuse, 0x80 ;  /* 0x00000080d50c7836 */ /* 0x040fe20000000000 */
[C---:B------:R-:W-:Y:S01]  /*109e0*/  ISETP.GE.AND P3, PT, R213.reuse, UR4, PT ;  /* 0x00000004d5007c0c */ /* 0x040fe2000bf66270 */
[----:B------:R-:W-:Y:S01]  /*109f0*/  VIADD R10, R213, 0xc0 ;  /* 0x000000c0d50a7836 */ /* 0x000fe20000000000 */
[----:B------:R-:W-:Y:S01]  /*10a00*/  ISETP.GE.AND P2, PT, R15, UR4, PT ;  /* 0x000000040f007c0c */ /* 0x000fe2000bf46270 */
[C---:B------:R-:W-:Y:S01]  /*10a10*/  VIADD R20, R213.reuse, 0x40 ;  /* 0x00000040d5147836 */ /* 0x040fe20000000000 */
[----:B------:R-:W-:Y:S01]  /*10a20*/  ISETP.GE.AND P1, PT, R12, UR4, PT ;  /* 0x000000040c007c0c */ /* 0x000fe2000bf26270 */
[----:B------:R-:W-:Y:S01]  /*10a30*/  VIADD R13, R213, 0x80 ;  /* 0x00000080d50d7836 */ /* 0x000fe20000000000 */
[----:B------:R-:W-:Y:S02]  /*10a40*/  ISETP.GE.AND P0, PT, R10, UR4, PT ;  /* 0x000000040a007c0c */ /* 0x000fe4000bf06270 */
[----:B------:R-:W-:-:S02]  /*10a50*/  SHF.R.S32.HI R9, RZ, 0x1f, R213 ;  /* 0x0000001fff097819 */ /* 0x000fc400000114d5 */
[----:B------:R-:W-:Y:S02]  /*10a60*/  SHF.R.S32.HI R20, RZ, 0x1f, R20 ;  /* 0x0000001fff147819 */ /* 0x000fe40000011414 */
[C---:B------:R-:W-:Y:S02]  /*10a70*/  IADD3 R11, R213.reuse, 0xc0, RZ ;  /* 0x000000c0d50b7810 */ /* 0x040fe40007ffe0ff */
[-C--:B0-----:R-:W-:Y:S02]  /*10a80*/  @!P3 LEA R4, P5, R213, R14.reuse, 0x1 ;  /* 0x0000000ed504b211 */ /* 0x081fe400078a08ff */
[----:B------:R-:W-:Y:S02]  /*10a90*/  @!P2 LEA R6, P4, R15, R14, 0x1 ;  /* 0x0000000e0f06a211 */ /* 0x000fe400078808ff */
[----:B------:R-:W-:Y:S02]  /*10aa0*/  @!P3 LEA.HI.X R5, R213, R0, R9, 0x1, P5 ;  /* 0x00000000d505b211 */ /* 0x000fe400028f0c09 */
[----:B------:R-:W-:-:S02]  /*10ab0*/  @!P1 LEA R8, P5, R12, R14, 0x1 ;  /* 0x0000000e0c089211 */ /* 0x000fc400078a08ff */
[----:B------:R-:W-:Y:S01]  /*10ac0*/  SHF.R.S32.HI R13, RZ, 0x1f, R13 ;  /* 0x0000001fff0d7819 */ /* 0x000fe2000001140d */
        /* <DEDUP_REMOVED lines=9> */
.L_x_779:
[----:B------:R-:W-:Y:S05]  /*10b60*/  BSYNC B0 ;  /* 0x0000000000007941 */ /* 0x000fea0003800000 */
.L_x_770:
[----:B------:R-:W-:Y:S02]  /*10b70*/  ULDC UR4, c[0x0][0xc3c] ;  /* 0x00030f0000047ab9 */ /* 0x000fe40000000800 */
[----:B------:R-:W-:-:S13]  /*10b80*/  ISETP.GE.AND P0, PT, R75, UR4, PT ;  /* 0x000000044b007c0c */ /* 0x000fda000bf06270 */
[----:B------:R-:W-:Y:S05]  /*10b90*/  @!P0 BRA `(.L_x_793) ;  /* 0xffffff04005c8947 */ /* 0x000fea000383ffff */
[----:B------:R-:W-:Y:S05]  /*10ba0*/  BRA `(.L_x_650) ;  /* 0x0000006400bc7947 */ /* 0x000fea0003800000 */
.L_x_648:
[----:B------:R-:W-:-:S08]  /*10bb0*/  NOP ;  /* 0x0000000000007918 */ /* 0x000fd00000000000 */
[----:B--2---:R-:W0:-:S00]  /*10bc0*/  USETMAXREG.DEALLOC.CTAPOOL 0x28 ;  /* 0x00000028000079c8 */ /* 0x004e0000080e0500 */
[----:B0-----:R-:W-:Y:S01]  /*10bd0*/  LOP3.LUT R2, R2, 0x3, RZ, 0xc0, !PT ;  /* 0x0000000302027812 */ /* 0x001fe200078ec0ff */
[----:B------:R-:W-:Y:S01]  /*10be0*/  IMAD.MOV.U32 R4, RZ, RZ, RZ ;  /* 0x000000ffff047224 */ /* 0x000fe200078e00ff */
[----:B------:R-:W-:-:S04]  /*10bf0*/  LOP3.LUT R23, R23, 0xffffff7f, RZ, 0xc0, !PT ;  /* 0xffffff7f17177812 */ /* 0x000fc800078ec0ff */
[----:B------:R-:W0:Y:S02]  /*10c00*/  SHFL.IDX PT, R2, R2, RZ, 0x1f ;  /* 0x00001fff02027589 */ /* 0x000e2400000e0000 */
[----:B0-----:R-:W-:-:S13]  /*10c10*/  ISETP.NE.AND P0, PT, R2, RZ, PT ;  /* 0x000000ff0200720c */ /* 0x001fda0003f05270 */
[----:B------:R-:W-:Y:S01]  /*10c20*/  @P0 LOP3.LUT R23, R23, 0x80, RZ, 0xfc, !PT ;  /* 0x0000008017170812 */ /* 0x000fe200078efcff */
[----:B------:R-:W-:Y:S06]  /*10c30*/  @!P0 BRA `(.L_x_794) ;  /* 0x00000000001c8947 */ /* 0x000fec0003800000 */
[----:B------:R-:W0:Y:S08]  /*10c40*/  S2UR UR5, SR_CgaCtaId ;  /* 0x00000000000579c3 */ /* 0x000e300000008800 */
[----:B------:R-:W-:Y:S06]  /*10c50*/  BAR.SYNC.DEFER_BLOCKING 0x5, 0x180 ;  /* 0x0146000000007b1d */ /* 0x000fec0000010000 */
[----:B------:R-:W-:-:S02]  /*10c60*/  UMOV UR4, 0x400 ;  /* 0x0000040000047882 */ /* 0x000fc40000000000 */
[----:B0-----:R-:W-:-:S09]  /*10c70*/  ULEA UR4, UR5, UR4, 0x18 ;  /* 0x0000000405047291 */ /* 0x001fd2000f8ec03f */
[----:B------:R-:W0:Y:S01]  /*10c80*/  LDS.128 R16, [UR4+0x228d0] ;  /* 0x0228d004ff107984 */ /* 0x000e220008000c00 */
[----:B------:R-:W-:Y:S06]  /*10c90*/  BAR.ARV 0x4, 0x180 ;  /* 0x0106000000007b1d */ /* 0x000fec0000002000 */
[----:B------:R-:W-:Y:S05]  /*10ca0*/  BRA `(.L_x_795) ;  /* 0x0000000400fc7947 */ /* 0x000fea0003800000 */
.L_x_794:
[----:B------:R-:W-:Y:S01]  /*10cb0*/  LOP3.LUT R5, R0, 0x1f, RZ, 0xc0, !PT ;  /* 0x0000001f00057812 */ /* 0x000fe200078ec0ff */
[----:B------:R-:W-:Y:S01]  /*10cc0*/  ULDC UR4, c[0x0][0xc3c] ;  /* 0x00030f0000047ab9 */ /* 0x000fe20000000800 */
[----:B------:R-:W0:Y:S01]  /*10cd0*/  S2UR UR6, SR_CTAID.X ;  /* 0x00000000000679c3 */ /* 0x000e220000002500 */
[----:B------:R-:W-:Y:S01]  /*10ce0*/  ULDC UR5, c[0x0][0xc38] ;  /* 0x00030e0000057ab9 */ /* 0x000fe20000000800 */
[----:B------:R-:W-:-:S04]  /*10cf0*/  ISETP.NE.AND P0, PT, R5, 0x1f, PT ;  /* 0x0000001f0500780c */ /* 0x000fc80003f05270 */
[----:B------:R-:W-:-:S13]  /*10d00*/  ISETP.GE.OR P1, PT, R5, UR4, !P0 ;  /* 0x0000000405007c0c */ /* 0x000fda000c726670 */
[----:B------:R-:W1:Y:S02]  /*10d10*/  @!P1 LDC.64 R2, c[0x0][0xc80] ;  /* 0x00032000ff029b82 */ /* 0x000e640000000a00 */
[----:B-1----:R-:W-:-:S05]  /*10d20*/  @!P1 IMAD.WIDE.U32 R2, R5, 0x4, R2 ;  /* 0x0000000405029825 */ /* 0x002fca00078e0002 */
        /* <DEDUP_REMOVED lines=8> */
[----:B--2---:R-:W1:Y:S02]  /*10db0*/  SHFL.UP PT, R6, R4, 0x1, RZ ;  /* 0x0420000004067989 */ /* 0x004e6400000e00ff */
[----:B-1----:R-:W-:-:S05]  /*10dc0*/  SEL R7, R6, RZ, P1 ;  /* 0x000000ff06077207 */ /* 0x002fca0000800000 */
[----:B------:R-:W-:-:S05]  /*10dd0*/  IMAD.IADD R7, R4, 0x1, R7 ;  /* 0x0000000104077824 */ /* 0x000fca00078e0207 */
[----:B------:R-:W1:Y:S02]  /*10de0*/  SHFL.UP PT, R6, R7, 0x2, RZ ;  /* 0x0440000007067989 */ /* 0x000e6400000e00ff */
[----:B-1----:R-:W-:-:S05]  /*10df0*/  SEL R6, R6, RZ, P2 ;  /* 0x000000ff06067207 */ /* 0x002fca0001000000 */
[----:B------:R-:W-:-:S05]  /*10e00*/  IMAD.IADD R6, R7, 0x1, R6 ;  /* 0x0000000107067824 */ /* 0x000fca00078e0206 */
[----:B------:R-:W1:Y:S02]  /*10e10*/  SHFL.UP PT, R8, R6, 0x4, RZ ;  /* 0x0480000006087989 */ /* 0x000e6400000e00ff */
[----:B-1----:R-:W-:-:S04]  /*10e20*/  SEL R3, R8, RZ, P3 ;  /* 0x000000ff08037207 */ /* 0x002fc80001800000 */
[----:B------:R-:W-:-:S05]  /*10e30*/  IADD3 R3, R6, R3, RZ ;  /* 0x0000000306037210 */ /* 0x000fca0007ffe0ff */
[----:B------:R-:W1:Y:S02]  /*10e40*/  SHFL.UP PT, R2, R3, 0x8, RZ ;  /* 0x0500000003027989 */ /* 0x000e6400000e00ff */
[----:B-1----:R-:W-:-:S05]  /*10e50*/  SEL R2, R2, RZ, P4 ;  /* 0x000000ff02027207 */ /* 0x002fca0002000000 */
[----:B------:R-:W-:-:S05]  /*10e60*/  IMAD.IADD R2, R3, 0x1, R2 ;  /* 0x0000000103027824 */ /* 0x000fca00078e0202 */
[----:B------:R-:W1:Y:S02]  /*10e70*/  SHFL.UP PT, R7, R2, 0x10, RZ ;  /* 0x0600000002077989 */ /* 0x000e6400000e00ff */
[----:B-1----:R-:W-:-:S05]  /*10e80*/  SEL R7, R7, RZ, P5 ;  /* 0x000000ff07077207 */ /* 0x002fca0002800000 */
[----:B------:R-:W-:-:S05]  /*10e90*/  IMAD.IADD R7, R2, 0x1, R7 ;  /* 0x0000000102077824 */ /* 0x000fca00078e0207 */
[----:B------:R-:W1:Y:S02]  /*10ea0*/  SHFL.IDX PT, R6, R7, 0x1f, 0x1f ;  /* 0x03e01f0007067f89 */ /* 0x000e6400000e0000 */
[----:B-1----:R-:W-:-:S04]  /*10eb0*/  IMAD R6, R6, UR5, RZ ;  /* 0x0000000506067c24 */ /* 0x002fc8000f8e02ff */
[----:B------:R-:W-:Y:S01]  /*10ec0*/  IMAD.MOV.U32 R3, RZ, RZ, R6 ;  /* 0x000000ffff037224 */ /* 0x000fe200078e0006 */
[----:B0-----:R-:W-:-:S13]  /*10ed0*/  ISETP.GT.AND P6, PT, R6, UR6, PT ;  /* 0x0000000606007c0c */ /* 0x001fda000bfc4270 */
[----:B------:R-:W-:Y:S05]  /*10ee0*/  @P6 BRA `(.L_x_796) ;  /* 0x00000000009c6947 */ /* 0x000fea0003800000 */
[----:B------:R-:W0:Y:S01]  /*10ef0*/  LDC R10, c[0x0][0xc3c] ;  /* 0x00030f00ff0a7b82 */ /* 0x000e220000000800 */
[----:B------:R-:W-:Y:S01]  /*10f00*/  IMAD.MOV.U32 R6, RZ, RZ, R3 ;  /* 0x000000ffff067224 */ /* 0x000fe200078e0003 */
[----:B------:R-:W-:Y:S01]  /*10f10*/  UMOV UR4, URZ ;  /* 0x0000003f00047c82 */ /* 0x000fe20008000000 */
[----:B------:R-:W-:Y:S01]  /*10f20*/  ULDC UR7, c[0x0][0xc3c] ;  /* 0x00030f0000077ab9 */ /* 0x000fe20000000800 */
[----:B------:R-:W-:-:S05]  /*10f30*/  ULDC UR5, c[0x0][0xc38] ;  /* 0x00030e0000057ab9 */ /* 0x000fca0000000800 */
.L_x_800:
[----:B------:R-:W-:Y:S01]  /*10f40*/  UIADD3 UR4, UR4, 0x1f, URZ ;  /* 0x0000001f04047890 */ /* 0x000fe2000fffe03f */
[----:B------:R-:W-:-:S05]  /*10f50*/  MOV R19, UR7 ;  /* 0x0000000700137c02 */ /* 0x000fca0008000f00 */
[----:B0-----:R-:W-:-:S13]  /*10f60*/  ISETP.LE.AND P6, PT, R10, UR4, PT ;  /* 0x000000040a007c0c */ /* 0x001fda000bfc3270 */
[----:B------:R-:W-:Y:S05]  /*10f70*/  @P6 BRA `(.L_x_797) ;  /* 0x0000000400246947 */ /* 0x000fea0003800000 */
[----:B------:R-:W-:Y:S01]  /*10f80*/  VIADD R7, R5, UR4 ;  /* 0x0000000405077c36 */ /* 0x000fe20008000000 */
[----:B------:R-:W-:Y:S01]  /*10f90*/  BSSY B0, `(.L_x_798) ;  /* 0x0000007000007945 */ /* 0x000fe20003800000 */
[----:B------:R-:W-:-:S03]  /*10fa0*/  IMAD.MOV.U32 R4, RZ, RZ, RZ ;  /* 0x000000ffff047224 */ /* 0x000fc600078e00ff */
[----:B------:R-:W-:-:S13]  /*10fb0*/  ISETP.GE.OR P6, PT, R7, R10, !P0 ;  /* 0x0000000a0700720c */ /* 0x000fda00047c6670 */
[----:B------:R-:W-:Y:S05]  /*10fc0*/  @P6 BRA `(.L_x_799) ;  /* 0x00000000000c6947 */ /* 0x000fea0003800000 */
[----:B------:R-:W0:Y:S02]  /*10fd0*/  LDC.64 R2, c[0x0][0xc80] ;  /* 0x00032000ff027b82 */ /* 0x000e240000000a00 */
[----:B0-----:R-:W-:-:S05]  /*10fe0*/  IMAD.WIDE R2, R7, 0x4, R2 ;  /* 0x0000000407027825 */ /* 0x001fca00078e0202 */
[----:B------:R0:W5:Y:S02]  /*10ff0*/  LDG.E R4, desc[UR40][R2.64] ;  /* 0x0000002802047981 */ /* 0x000164000c1e1900 */
.L_x_799:
[----:B------:R-:W-:Y:S05]  /*11000*/  BSYNC B0 ;  /* 0x0000000000007941 */ /* 0x000fea0003800000 */
.L_x_798:
        /* <DEDUP_REMOVED lines=10> */
[----:B0-----:R-:W-:-:S04]  /*110b0*/  SEL R8, R8, RZ, P4 ;  /* 0x000000ff08087207 */ /* 0x001fc80002000000 */
[----:B------:R-:W-:-:S05]  /*110c0*/  IADD3 R8, R7, R8, RZ ;  /* 0x0000000807087210 */ /* 0x000fca0007ffe0ff */
        /* <DEDUP_REMOVED lines=9> */
.L_x_796:
        /* <DEDUP_REMOVED lines=15> */
.L_x_801:
[----:B---3--:R-:W-:Y:S01]  /*11250*/  IMAD R16, R16, UR5, R9 ;  /* 0x0000000510107c24 */ /* 0x008fe2000f8e0209 */
[----:B0-----:R-:W-:Y:S01]  /*11260*/  IABS R2, R4 ;  /* 0x0000000400027213 */ /* 0x001fe20000000000 */
[----:B-12---:R-:W-:Y:S02]  /*11270*/  IMAD.MOV R7, RZ, RZ, -R3 ;  /* 0x000000ffff077224 */ /* 0x006fe400078e0a03 */
[----:B------:R-:W-:Y:S01]  /*11280*/  VIADD R19, R19, UR4 ;  /* 0x0000000413137c36 */ /* 0x000fe20008000000 */
[----:B------:R-:W-:Y:S01]  /*11290*/  IADD3 R9, -R16, UR6, RZ ;  /* 0x0000000610097c10 */ /* 0x000fe2000fffe1ff */
[----:B------:R-:W-:Y:S02]  /*112a0*/  IMAD.MOV R8, RZ, RZ, -R2 ;  /* 0x000000ffff087224 */ /* 0x000fe400078e0a02 */
[----:B------:R-:W-:Y:S01]  /*112b0*/  IMAD R7, R7, R10, RZ ;  /* 0x0000000a07077224 */ /* 0x000fe200078e02ff */
        /* <DEDUP_REMOVED lines=8> */
[-C--:B------:R-:W-:Y:S01]  /*11340*/  @!P1 IADD3 R3, R3, -R10.reuse, RZ ;  /* 0x8000000a03039210 */ /* 0x080fe20007ffe0ff */
        /* <DEDUP_REMOVED lines=8> */
[----:B------:R-:W-:Y:S01]  /*113d0*/  MOV R18, R2 ;  /* 0x0000000200127202 */ /* 0x000fe20000000f00 */
[----:B------:R-:W-:-:S04]  /*113e0*/  IMAD.MOV R17, RZ, RZ, -R2 ;  /* 0x000000ffff117224 */ /* 0x000fc800078e0a02 */
[----:B------:R-:W-:Y:S01]  /*113f0*/  IMAD R17, R4, R17, R9 ;  /* 0x0000001104117224 */ /* 0x000fe200078e0209 */
[----:B------:R-:W-:Y:S06]  /*11400*/  BRA `(.L_x_802) ;  /* 0x00000000000c7947 */ /* 0x000fec0003800000 */
.L_x_797:
[----:B------:R-:W-:Y:S02]  /*11410*/  IMAD.MOV.U32 R17, RZ, RZ, RZ ;  /* 0x000000ffff117224 */ /* 0x000fe400078e00ff */
[----:B------:R-:W-:Y:S02]  /*11420*/  IMAD.U32 R16, RZ, RZ, UR6 ;  /* 0x00000006ff107e24 */ /* 0x000fe4000f8e00ff */
[----:B------:R-:W-:-:S07]  /*11430*/  IMAD.MOV.U32 R18, RZ, RZ, RZ ;  /* 0x000000ffff127224 */ /* 0x000fce00078e00ff */
.L_x_802:
[----:B------:R-:W-:-:S13]  /*11440*/  ISETP.NE.AND P0, PT, R5, RZ, PT ;  /* 0x000000ff0500720c */ /* 0x000fda0003f05270 */
[----:B------:R-:W0:Y:S01]  /*11450*/  @!P0 S2R R3, SR_CgaCtaId ;  /* 0x0000000000038919 */ /* 0x000e220000008800 */
[----:B------:R-:W-:-:S04]  /*11460*/  @!P0 MOV R2, 0x400 ;  /* 0x0000040000028802 */ /* 0x000fc80000000f00 */
[----:B0-----:R-:W-:-:S05]  /*11470*/  @!P0 LEA R2, R3, R2, 0x18 ;  /* 0x0000000203028211 */ /* 0x001fca00078ec0ff */
[----:B------:R1:W-:Y:S01]  /*11480*/  @!P0 STS.128 [R2+0x228d0], R16 ;  /* 0x0228d01002008388 */ /* 0x0003e20000000c00 */
[----:B------:R-:W-:Y:S06]  /*11490*/  BAR.ARV 0x5, 0x180 ;  /* 0x0146000000007b1d */ /* 0x000fec0000002000 */
.L_x_795:
[----:B------:R2:W-:Y:S01]  /*114a0*/  STL [R1+0x28], RZ ;  /* 0x000028ff01007387 */ /* 0x0005e20000100800 */
[----:B------:R-:W-:Y:S01]  /*114b0*/  ULDC UR4, c[0x0][0xc3c] ;  /* 0x00030f0000047ab9 */ /* 0x000fe20000000800 */
[----:B------:R-:W-:Y:S01]  /*114c0*/  IMAD.MOV.U32 R26, RZ, RZ, 0x1 ;  /* 0x00000001ff1a7424 */ /* 0x000fe200078e00ff */
[----:B0-----:R-:W-:Y:S01]  /*114d0*/  ISETP.GE.AND P0, PT, R19, UR4, PT ;  /* 0x0000000413007c0c */ /* 0x001fe2000bf06270 */
[----:B------:R-:W-:-:S12]  /*114e0*/  IMAD.MOV.U32 R25, RZ, RZ, RZ ;  /* 0x000000ffff197224 */ /* 0x000fd800078e00ff */
[----:B--2---:R-:W-:Y:S05]  /*114f0*/  @P0 BRA `(.L_x_803) ;  /* 0x00000058008c0947 */ /* 0x004fea0003800000 */
[----:B------:R-:W2:Y:S01]  /*11500*/  LDL R4, [R1] ;  /* 0x0000000001047983 */ /* 0x000ea20000100800 */
[----:B------:R-:W0:Y:S01]  /*11510*/  S2UR UR5, SR_CgaCtaId ;  /* 0x00000000000579c3 */ /* 0x000e220000008800 */
[C---:B-1----:R-:W-:Y:S01]  /*11520*/  SHF.L.U32 R2, R0.reuse, 0x3, RZ ;  /* 0x0000000300027819 */ /* 0x042fe200000006ff */
[----:B------:R-:W-:Y:S01]  /*11530*/  UMOV UR4, 0x400 ;  /* 0x0000040000047882 */ /* 0x000fe20000000000 */
[----:B------:R-:W-:Y:S01]  /*11540*/  LOP3.LUT R5, R0, 0x7f, RZ, 0xc0, !PT ;  /* 0x0000007f00057812 */ /* 0x000fe200078ec0ff */
[----:B------:R-:W-:Y:S01]  /*11550*/  BSSY B8, `(.L_x_803) ;  /* 0x000059d000087945 */ /* 0x000fe20003800000 */
[C---:B------:R-:W-:Y:S01]  /*11560*/  LOP3.LUT R3, R2.reuse, 0x1f8, RZ, 0xc0, !PT ;  /* 0x000001f802037812 */ /* 0x040fe200078ec0ff */
[----:B------:R-:W-:Y:S01]  /*11570*/  IMAD.MOV.U32 R26, RZ, RZ, 0x1 ;  /* 0x00000001ff1a7424 */ /* 0x000fe200078e00ff */
[----:B------:R-:W-:Y:S01]  /*11580*/  LOP3.LUT R2, R2, 0x38, RZ, 0xc0, !PT ;  /* 0x0000003802027812 */ /* 0x000fe200078ec0ff */
[----:B------:R-:W-:Y:S01]  /*11590*/  IMAD.SHL.U32 R30, R5, 0x8, RZ ;  /* 0x00000008051e7824 */ /* 0x000fe200078e00ff */
[----:B------:R-:W-:Y:S01]  /*115a0*/  LOP3.LUT R3, R3, 0x38, R0, 0x78, !PT ;  /* 0x0000003803037812 */ /* 0x000fe200078e7800 */
[----:B------:R-:W-:Y:S01]  /*115b0*/  IMAD.SHL.U32 R0, R0, 0x10, RZ ;  /* 0x0000001000007824 */ /* 0x000fe200078e00ff */
[----:B------:R-:W-:Y:S01]  /*115c0*/  CS2R R24, SRZ ;  /* 0x0000000000187805 */ /* 0x000fe2000001ff00 */
[----:B------:R-:W-:Y:S01]  /*115d0*/  IMAD.MOV.U32 R27, RZ, RZ, 0x1 ;  /* 0x00000001ff1b7424 */ /* 0x000fe200078e00ff */
[----:B------:R-:W-:Y:S01]  /*115e0*/  LOP3.LUT R30, R3, 0x200, R30, 0xf8, !PT ;  /* 0x00000200031e7812 */ /* 0x000fe200078ef81e */
[----:B------:R-:W-:Y:S01]  /*115f0*/  ULDC.64 UR38, c[0x0][0x198] ;  /* 0x0000660000267ab9 */ /* 0x000fe20000000a00 */
[----:B------:R-:W-:Y:S01]  /*11600*/  SHF.R.U32.HI R3, RZ, 0x3, R5 ;  /* 0x00000003ff037819 */ /* 0x000fe20000011605 */
[----:B------:R-:W-:-:S03]  /*11610*/  ULDC UR36, c[0x0][0xc] ;  /* 0x0000030000247ab9 */ /* 0x000fc60000000800 */
[----:B------:R-:W-:Y:S02]  /*11620*/  LOP3.LUT R3, R3, 0x70, R0, 0xf8, !PT ;  /* 0x0000007003037812 */ /* 0x000fe400078ef800 */
[C---:B------:R-:W-:Y:S02]  /*11630*/  LOP3.LUT R0, R2.reuse, 0x40, RZ, 0xfc, !PT ;  /* 0x0000004002007812 */ /* 0x040fe400078efcff */
[C---:B------:R-:W-:Y:S01]  /*11640*/  LOP3.LUT R3, R2.reuse, 0x80, RZ, 0xfc, !PT ;  /* 0x0000008002037812 */ /* 0x040fe200078efcff */
[----:B0-----:R-:W-:Y:S01]  /*11650*/  ULEA UR4, UR5, UR4, 0x18 ;  /* 0x0000000405047291 */ /* 0x001fe2000f8ec03f */
[----:B------:R-:W-:-:S05]  /*11660*/  LOP3.LUT R2, R2, 0xc0, RZ, 0xfc, !PT ;  /* 0x000000c002027812 */ /* 0x000fca00078efcff */
[----:B------:R-:W-:-:S05]  /*11670*/  IMAD.U32 R22, RZ, RZ, UR4 ;  /* 0x00000004ff167e24 */ /* 0x000fca000f8e00ff */
[----:B------:R-:W-:Y:S02]  /*11680*/  LEA R0, R30, R22, 0x1 ;  /* 0x000000161e007211 */ /* 0x000fe400078e08ff */
[----:B--2---:R-:W-:-:S05]  /*11690*/  LOP3.LUT R4, R4, 0x2, RZ, 0xfc, !PT ;  /* 0x0000000204047812 */ /* 0x004fca00078efcff */
[----:B------:R0:W-:Y:S04]  /*116a0*/  STL [R1+0x40], R4 ;  /* 0x0000400401007387 */ /* 0x0001e80000100800 */
[----:B------:R0:W-:Y:S04]  /*116b0*/  STL [R1+0x28], RZ ;  /* 0x000028ff01007387 */ /* 0x0001e80000100800 */
[----:B------:R0:W-:Y:S02]  /*116c0*/  STL [R1+0x8], R0 ;  /* 0x0000080001007387 */ /* 0x0001e40000100800 */
.L_x_902:
[----:B-1----:R-:W1:Y:S02]  /*116d0*/  LDC.64 R2, c[0x0][0xc88] ;  /* 0x00032200ff027b82 */ /* 0x002e640000000a00 */
[----:B-1----:R-:W-:-:S05]  /*116e0*/  IMAD.WIDE R2, R19, 0x4, R2 ;  /* 0x0000000413027825 */ /* 0x002fca00078e0202 */
[----:B------:R-:W0:Y:S01]  /*116f0*/  LDG.E R35, desc[UR40][R2.64] ;  /* 0x0000002802237981 */ /* 0x000e22000c1e1900 */
[----:B------:R-:W-:Y:S05]  /*11700*/  YIELD ;  /* 0x0000000000007946 */ /* 0x000fea0003800000 */
[----:B------:R-:W-:Y:S01]  /*11710*/  ULDC.64 UR4, c[0x0][0xa28] ;  /* 0x00028a0000047ab9 */ /* 0x000fe20000000a00 */
[----:B------:R-:W-:Y:S01]  /*11720*/  IMAD.MOV.U32 R31, RZ, RZ, RZ ;  /* 0x000000ffff1f7224 */ /* 0x000fe200078e00ff */
[----:B------:R-:W-:Y:S01]  /*11730*/  ISETP.NE.U32.AND P0, PT, RZ, UR4, PT ;  /* 0x00000004ff007c0c */ /* 0x000fe2000bf05070 */
[----:B------:R-:W-:Y:S01]  /*11740*/  IMAD.MOV.U32 R6, RZ, RZ, RZ ;  /* 0x000000ffff067224 */ /* 0x000fe200078e00ff */
[----:B------:R-:W-:Y:S01]  /*11750*/  ULDC.64 UR8, c[0x0][0xa18] ;  /* 0x0002860000087ab9 */ /* 0x000fe20000000a00 */
[----:B------:R-:W-:Y:S01]  /*11760*/  ULDC.64 UR6, c[0x0][0xa10] ;  /* 0x0002840000067ab9 */ /* 0x000fe20000000a00 */
[----:B------:R-:W-:-:S02]  /*11770*/  ISETP.NE.AND.EX P0, PT, RZ, UR5, PT, P0 ;  /* 0x00000005ff007c0c */ /* 0x000fc4000bf05300 */
[----:B0-----:R-:W-:-:S11]  /*11780*/  SHF.R.S32.HI R0, RZ, 0x1f, R35 ;  /* 0x0000001fff007819 */ /* 0x001fd60000011423 */
[C---:B------:R-:W-:Y:S01]  /*11790*/  @P0 LEA R2, P1, R35.reuse, UR4, 0x2 ;  /* 0x0000000423020c11 */ /* 0x040fe2000f8210ff */
[C---:B------:R-:W-:Y:S01]  /*117a0*/  IMAD.SHL.U32 R28, R35.reuse, 0x4, RZ ;  /* 0x00000004231c7824 */ /* 0x040fe200078e00ff */
[C-C-:B------:R-:W-:Y:S01]  /*117b0*/  SHF.L.U64.HI R32, R35.reuse, 0x2, R0.reuse ;  /* 0x0000000223207819 */ /* 0x140fe20000010200 */
[----:B------:R0:W-:Y:S01]  /*117c0*/  STL [R1+0x10], R0 ;  /* 0x0000100001007387 */ /* 0x0001e20000100800 */
[----:B------:R-:W-:Y:S01]  /*117d0*/  @P0 LEA.HI.X R3, R35, UR5, R0, 0x2, P1 ;  /* 0x0000000523030c11 */ /* 0x000fe200088f1400 */
[----:B------:R-:W-:-:S04]  /*117e0*/  ULDC.64 UR4, c[0x0][0xa00] ;  /* 0x0002800000047ab9 */ /* 0x000fc80000000a00 */
[----:B------:R1:W5:Y:S01]  /*117f0*/  @P0 LDG.E R31, desc[UR40][R2.64] ;  /* 0x00000028021f0981 */ /* 0x000362000c1e1900 */
[----:B------:R-:W-:Y:S02]  /*11800*/  ISETP.NE.U32.AND P0, PT, RZ, UR4, PT ;  /* 0x00000004ff007c0c */ /* 0x000fe4000bf05070 */
[----:B------:R-:W-:Y:S01]  /*11810*/  ISETP.NE.U32.AND P2, PT, RZ, UR8, PT ;  /* 0x00000008ff007c0c */ /* 0x000fe2000bf45070 */
[----:B0-----:R-:W-:Y:S01]  /*11820*/  IMAD.MOV.U32 R0, RZ, RZ, RZ ;  /* 0x000000ffff007224 */ /* 0x001fe200078e00ff */
[----:B------:R-:W-:Y:S02]  /*11830*/  ISETP.NE.AND.EX P0, PT, RZ, UR5, PT, P0 ;  /* 0x00000005ff007c0c */ /* 0x000fe4000bf05300 */
[----:B------:R-:W-:Y:S02]  /*11840*/  ISETP.NE.AND.EX P2, PT, RZ, UR9, PT, P2 ;  /* 0x00000009ff007c0c */ /* 0x000fe4000bf45320 */
[----:B------:R-:W-:Y:S02]  /*11850*/  ISETP.NE.U32.AND P1, PT, RZ, UR6, PT ;  /* 0x00000006ff007c0c */ /* 0x000fe4000bf25070 */
[----:B-1----:R-:W-:-:S02]  /*11860*/  IADD3 R2, P3, R28, UR4, RZ ;  /* 0x000000041c027c10 */ /* 0x002fc4000ff7e0ff */
[----:B------:R-:W-:Y:S02]  /*11870*/  ISETP.NE.AND.EX P1, PT, RZ, UR7, PT, P1 ;  /* 0x00000007ff007c0c */ /* 0x000fe4000bf25310 */
[----:B------:R-:W-:Y:S02]  /*11880*/  IADD3.X R3, R32, UR5, RZ, P3, !PT ;  /* 0x0000000520037c10 */ /* 0x000fe40009ffe4ff */
[----:B--23--:R-:W-:-:S03]  /*11890*/  IADD3 R4, P4, R28, UR6, RZ ;  /* 0x000000061c047c10 */ /* 0x00cfc6000ff9e0ff */
[----:B------:R-:W2:Y:S01]  /*118a0*/  @P0 LDG.E R6, desc[UR40][R2.64] ;  /* 0x0000002802060981 */ /* 0x000ea2000c1e1900 */
[----:B------:R-:W-:Y:S01]  /*118b0*/  ULDC UR4, c[0x0][0x288] ;  /* 0x0000a20000047ab9 */ /* 0x000fe20000000800 */
[----:B------:R-:W-:Y:S01]  /*118c0*/  IADD3.X R5, R32, UR7, RZ, P4, !PT ;  /* 0x0000000720057c10 */ /* 0x000fe2000a7fe4ff */
[----:B------:R-:W-:Y:S01]  /*118d0*/  IMAD.U32 R8, RZ, RZ, UR4 ;  /* 0x00000004ff087e24 */ /* 0x000fe2000f8e00ff */
[----:B------:R-:W-:-:S03]  /*118e0*/  ULDC.64 UR4, c[0x0][0x418] ;  /* 0x0001060000047ab9 */ /* 0x000fc60000000a00 */
[----:B------:R-:W5:Y:S04]  /*118f0*/  @P1 LDG.E R0, desc[UR40][R4.64] ;  /* 0x0000002804001981 */ /* 0x000f68000c1e1900 */
[----:B--2---:R0:W-:Y:S02]  /*11900*/  STL [R1+0xc], R6 ;  /* 0x00000c0601007387 */ /* 0x0041e40000100800 */
[----:B0-----:R-:W-:-:S04]  /*11910*/  @P2 IADD3 R6, P3, R28, UR8, RZ ;  /* 0x000000081c062c10 */ /* 0x001fc8000ff7e0ff */
[----:B------:R-:W-:-:S05]  /*11920*/  @P2 IADD3.X R7, R32, UR9, RZ, P3, !PT ;  /* 0x0000000920072c10 */ /* 0x000fca0009ffe4ff */
[----:B------:R0:W2:Y:S01]  /*11930*/  @P2 LDG.E R8, desc[UR40][R6.64] ;  /* 0x0000002806082981 */ /* 0x0000a2000c1e1900 */
[----:B------:R-:W-:-:S03]  /*11940*/  UISETP.NE.U32.AND UP0, UPT, UR4, URZ, UPT ;  /* 0x0000003f0400728c */ /* 0x000fc6000bf05070 */
[----:B------:R-:W-:Y:S01]  /*11950*/  ULDC UR4, c[0x0][0x424] ;  /* 0x0001090000047ab9 */ /* 0x000fe20000000800 */
[----:B------:R-:W-:-:S03]  /*11960*/  UISETP.NE.AND.EX UP0, UPT, UR5, URZ, UPT, UP0 ;  /* 0x0000003f0500728c */ /* 0x000fc6000bf05300 */
[----:B------:R-:W-:Y:S01]  /*11970*/  ULDC UR5, c[0x0][0x2f0] ;  /* 0x0000bc0000057ab9 */ /* 0x000fe20000000800 */
[----:B------:R-:W-:-:S04]  /*11980*/  USEL UR4, UR4, 0x1, UP0 ;  /* 0x0000000104047887 */ /* 0x000fc80008000000 */
[----:B------:R-:W-:-:S03]  /*11990*/  UIMAD UR4, UR4, UR5, URZ ;  /* 0x00000005040472a4 */ /* 0x000fc6000f8e023f */
[----:B------:R-:W-:Y:S02]  /*119a0*/  ULDC UR5, c[0x0][0x348] ;  /* 0x0000d20000057ab9 */ /* 0x000fe40000000800 */
[----:B0-----:R-:W-:Y:S01]  /*119b0*/  MOV R6, UR5 ;  /* 0x0000000500067c02 */ /* 0x001fe20008000f00 */
[----:B------:R-:W-:Y:S01]  /*119c0*/  IMAD.U32 R7, RZ, RZ, UR4 ;  /* 0x00000004ff077e24 */ /* 0x000fe2000f8e00ff */
[----:B--2---:R0:W-:Y:S01]  /*119d0*/  STL [R1+0x20], R8 ;  /* 0x0000200801007387 */ /* 0x0041e20000100800 */
[----:B----4-:R-:W-:Y:S05]  /*119e0*/  @P2 BRA `(.L_x_804) ;  /* 0x0000000000142947 */ /* 0x010fea0003800000 */
[----:B------:R-:W-:Y:S05]  /*119f0*/  @!P0 BRA `(.L_x_804) ;  /* 0x0000000000108947 */ /* 0x000fea0003800000 */
[----:B0-----:R-:W2:Y:S04]  /*11a00*/  LDG.E R8, desc[UR40][R2.64] ;  /* 0x0000002802087981 */ /* 0x001ea8000c1e1900 */
[----:B------:R-:W2:Y:S02]  /*11a10*/  LDG.E R9, desc[UR40][R2.64+0x4] ;  /* 0x0000042802097981 */ /* 0x000ea4000c1e1900 */
[----:B--2---:R-:W-:-:S05]  /*11a20*/  IMAD.IADD R2, R9, 0x1, -R8 ;  /* 0x0000000109027824 */ /* 0x004fca00078e0a08 */
[----:B------:R1:W-:Y:S02]  /*11a30*/  STL [R1+0x20], R2 ;  /* 0x0000200201007387 */ /* 0x0003e40000100800 */
.L_x_804:
[----:B------:R-:W-:Y:S01]  /*11a40*/  ULDC.64 UR4, c[0x0][0xa20] ;  /* 0x0002880000047ab9 */ /* 0x000fe20000000a00 */
[----:B------:R-:W-:Y:S01]  /*11a50*/  IMAD.MOV.U32 R29, RZ, RZ, R35 ;  /* 0x000000ffff1d7224 */ /* 0x000fe200078e0023 */
[----:B------:R-:W-:-:S04]  /*11a60*/  ISETP.NE.U32.AND P0, PT, RZ, UR4, PT ;  /* 0x00000004ff007c0c */ /* 0x000fc8000bf05070 */
[----:B------:R-:W-:-:S13]  /*11a70*/  ISETP.NE.AND.EX P0, PT, RZ, UR5, PT, P0 ;  /* 0x00000005ff007c0c */ /* 0x000fda000bf05300 */
[----:B------:R-:W-:Y:S05]  /*11a80*/  @!P0 BRA `(.L_x_805) ;  /* 0x0000000000108947 */ /* 0x000fea0003800000 */
[----:B-1----:R-:W-:-:S04]  /*11a90*/  IADD3 R2, P0, R28, UR4, RZ ;  /* 0x000000041c027c10 */ /* 0x002fc8000ff1e0ff */
[----:B------:R-:W-:-:S05]  /*11aa0*/  IADD3.X R3, R32, UR5, RZ, P0, !PT ;  /* 0x0000000520037c10 */ /* 0x000fca00087fe4ff */
[----:B------:R2:W5:Y:S01]  /*11ab0*/  LDG.E R7, desc[UR40][R2.64] ;  /* 0x0000002802077981 */ /* 0x000562000c1e1900 */
[----:B------:R-:W-:Y:S05]  /*11ac0*/  BRA `(.L_x_806) ;  /* 0x0000000000247947 */ /* 0x000fea0003800000 */
.L_x_805:
[----:B------:R-:W-:Y:S02]  /*11ad0*/  ULDC.64 UR4, c[0x0][0xa08] ;  /* 0x0002820000047ab9 */ /* 0x000fe40000000a00 */
[----:B------:R-:W-:-:S04]  /*11ae0*/  ISETP.NE.U32.AND P0, PT, RZ, UR4, PT ;  /* 0x00000004ff007c0c */ /* 0x000fc8000bf05070 */
[----:B------:R-:W-:-:S13]  /*11af0*/  ISETP.NE.AND.EX P0, PT, RZ, UR5, PT, P0 ;  /* 0x00000005ff007c0c */ /* 0x000fda000bf05300 */
[----:B------:R-:W-:Y:S05]  /*11b00*/  @!P0 BRA `(.L_x_806) ;  /* 0x0000000000148947 */ /* 0x000fea0003800000 */
[----:B-1----:R-:W1:Y:S02]  /*11b10*/  LDC.64 R2, c[0x0][0xa08] ;  /* 0x00028200ff027b82 */ /* 0x002e640000000a00 */
[----:B-1----:R-:W-:-:S05]  /*11b20*/  IMAD.WIDE R2, R29, 0x4, R2 ;  /* 0x000000041d027825 */ /* 0x002fca00078e0202 */
[----:B------:R-:W2:Y:S04]  /*11b30*/  LDG.E R7, desc[UR40][R2.64] ;  /* 0x0000002802077981 */ /* 0x000ea8000c1e1900 */
[----:B------:R-:W2:Y:S02]  /*11b40*/  LDG.E R2, desc[UR40][R2.64+0x4] ;  /* 0x0000042802027981 */ /* 0x000ea4000c1e1900 */
[----:B--2---:R-:W-:-:S07]  /*11b50*/  IMAD.IADD R7, R2, 0x1, -R7 ;  /* 0x0000000102077824 */ /* 0x004fce00078e0a07 */
.L_x_806:
[----:B-12---:R-:W2:Y:S04]  /*11b60*/  @P1 LDG.E R2, desc[UR40][R4.64] ;  /* 0x0000002804021981 */ /* 0x006ea8000c1e1900 */
[----:B------:R-:W2:Y:S01]  /*11b70*/  @P1 LDG.E R3, desc[UR40][R4.64+0x4] ;  /* 0x0000042804031981 */ /* 0x000ea2000c1e1900 */
[----:B-----5:R-:W-:Y:S01]  /*11b80*/  IADD3 R7, -R31, R7, RZ ;  /* 0x000000071f077210 */ /* 0x020fe20007ffe1ff */
[----:B------:R-:W-:Y:S01]  /*11b90*/  BSSY B0, `(.L_x_807) ;  /* 0x0000138000007945 */ /* 0x000fe20003800000 */
[----:B--2---:R-:W-:-:S04]  /*11ba0*/  @P1 IMAD.IADD R6, R3, 0x1, -R2 ;  /* 0x0000000103061824 */ /* 0x004fc800078e0a02 */
[----:B0-----:R-:W-:-:S04]  /*11bb0*/  IMAD.IADD R8, R7, 0x1, R6 ;  /* 0x0000000107087824 */ /* 0x001fc800078e0206 */
[----:B------:R-:W-:Y:S01]  /*11bc0*/  VIADD R2, R8, 0x5f ;  /* 0x0000005f08027836 */ /* 0x000fe20000000000 */
[----:B------:R-:W-:Y:S03]  /*11bd0*/  STL [R1+0x4], R8 ;  /* 0x0000040801007387 */ /* 0x000fe60000100800 */
[----:B------:R-:W-:-:S05]  /*11be0*/  IMAD.HI R2, R2, 0x2aaaaaab, RZ ;  /* 0x2aaaaaab02027827 */ /* 0x000fca00078e02ff */
[----:B------:R-:W-:-:S04]  /*11bf0*/  SHF.R.U32.HI R3, RZ, 0x1f, R2 ;  /* 0x0000001fff037819 */ /* 0x000fc80000011602 */
[----:B------:R-:W-:-:S05]  /*11c00*/  LEA.HI.SX32 R4, R2, R3, 0x1c ;  /* 0x0000000302047211 */ /* 0x000fca00078fe2ff */
[--C-:B------:R-:W-:Y:S01]  /*11c10*/  IMAD R2, R4, 0x60, -R7.reuse ;  /* 0x0000006004027824 */ /* 0x100fe200078e0a07 */
[----:B------:R0:W-:Y:S01]  /*11c20*/  STL [R1+0x2c], R4 ;  /* 0x00002c0401007387 */ /* 0x0001e20000100800 */
[----:B------:R-:W-:-:S03]  /*11c30*/  IMAD.MOV R7, RZ, RZ, -R7 ;  /* 0x000000ffff077224 */ /* 0x000fc600078e0a07 */
[----:B------:R-:W-:Y:S02]  /*11c40*/  VIMNMX R2, R2, R6, PT ;  /* 0x0000000602027248 */ /* 0x000fe40003fe0100 */
[----:B------:R-:W-:-:S04]  /*11c50*/  VIMNMX R7, RZ, R7, !PT ;  /* 0x00000007ff077248 */ /* 0x000fc80007fe0100 */
[----:B------:R-:W-:-:S13]  /*11c60*/  ISETP.GT.AND P0, PT, R2, R7, PT ;  /* 0x000000070200720c */ /* 0x000fda0003f04270 */
[----:B0-----:R-:W-:Y:S02]  /*11c70*/  @P0 VIADD R4, R2, 0x5f ;  /* 0x0000005f02040836 */ /* 0x001fe40000000000 */
[----:B------:R-:W-:-:S04]  /*11c80*/  IMAD.WIDE.U32 R2, R7, -0x55555555, RZ ;  /* 0xaaaaaaab07027825 */ /* 0x000fc800078e00ff */
[----:B------:R-:W-:Y:S01]  /*11c90*/  @P0 IMAD.HI R4, R4, 0x2aaaaaab, RZ ;  /* 0x2aaaaaab04040827 */ /* 0x000fe200078e02ff */
[----:B------:R-:W-:-:S04]  /*11ca0*/  SHF.R.U32.HI R5, RZ, 0x6, R3 ;  /* 0x00000006ff057819 */ /* 0x000fc80000011603 */
[----:B------:R-:W-:Y:S01]  /*11cb0*/  @P0 SHF.R.U32.HI R3, RZ, 0x1f, R4 ;  /* 0x0000001fff030819 */ /* 0x000fe20000011604 */
[----:B------:R-:W-:-:S03]  /*11cc0*/  IMAD.MOV.U32 R2, RZ, RZ, R5 ;  /* 0x000000ffff027224 */ /* 0x000fc600078e0005 */
[----:B------:R-:W-:Y:S02]  /*11cd0*/  @P0 LEA.HI.SX32 R2, R4, R3, 0x1c ;  /* 0x0000000304020211 */ /* 0x000fe400078fe2ff */
[----:B------:R-:W-:Y:S02]  /*11ce0*/  PLOP3.LUT P0, PT, PT, PT, PT, 0x80, 0x0 ;  /* 0x000000000000781c */ /* 0x000fe40003f0f070 */
[----:B------:R-:W-:-:S13]  /*11cf0*/  ISETP.GT.AND P2, PT, R2, R5, PT ;  /* 0x000000050200720c */ /* 0x000fda0003f44270 */
[----:B------:R-:W-:Y:S05]  /*11d00*/  @!P2 BRA `(.L_x_808) ;  /* 0x000000100080a947 */ /* 0x000fea0003800000 */
[----:B------:R-:W-:Y:S01]  /*11d10*/  UMOV UR4, 0xffffffff ;  /* 0xffffffff00047882 */ /* 0x000fe20000000000 */
[----:B------:R-:W-:Y:S02]  /*11d20*/  SEL R4, R29, RZ, !P1 ;  /* 0x000000ff1d047207 */ /* 0x000fe40004800000 */
[----:B------:R-:W-:Y:S05]  /*11d30*/  BRA.DIV UR4, `(.L_x_809) ;  /* 0x0000006a04107947 */ /* 0x000fea000b800000 */
[----:B------:R-:W0:Y:S02]  /*11d40*/  S2R R3, SR_TID.X ;  /* 0x0000000000037919 */ /* 0x000e240000002100 */
[----:B0-----:R-:W-:-:S04]  /*11d50*/  SHF.R.U32.HI R3, RZ, 0x5, R3 ;  /* 0x00000005ff037819 */ /* 0x001fc80000011603 */
[----:B------:R-:W-:-:S05]  /*11d60*/  LOP3.LUT R3, R3, 0x3, RZ, 0xc0, !PT ;  /* 0x0000000303037812 */ /* 0x000fca00078ec0ff */
[----:B------:R0:W1:Y:S02]  /*11d70*/  SHFL.IDX PT, R14, R3, RZ, 0x1f ;  /* 0x00001fff030e7589 */ /* 0x00006400000e0000 */
.L_x_976:
[----:B-1----:R-:W-:Y:S02]  /*11d80*/  ISETP.NE.AND P0, PT, R14, RZ, PT ;  /* 0x000000ff0e00720c */ /* 0x002fe40003f05270 */
[----:B------:R-:W-:-:S11]  /*11d90*/  PLOP3.LUT P6, PT, PT, PT, PT, 0x8, 0x0 ;  /* 0x000000000000781c */ /* 0x000fd60003fce170 */
[----:B------:R-:W-:Y:S05]  /*11da0*/  @P0 BRA `(.L_x_810) ;  /* 0x00000000000c0947 */ /* 0x000fea0003800000 */
[----:B------:R-:W-:-:S03]  /*11db0*/  UMOV UR4, 0xffffffff ;  /* 0xffffffff00047882 */ /* 0x000fc60000000000 */
[----:B------:R-:W-:Y:S05]  /*11dc0*/  BRA.DIV UR4, `(.L_x_811) ;  /* 0x0000006a04207947 */ /* 0x000fea000b800000 */
[----:B------:R-:W-:-:S13]  /*11dd0*/  ELECT P6, URZ, PT ;  /* 0x00000000003f782f */ /* 0x000fda00038c0000 */
.L_x_810:
[----:B0-----:R-:W2:Y:S01]  /*11de0*/  LDL R3, [R1+0x28] ;  /* 0x0000280001037983 */ /* 0x001ea20000100800 */
[----:B------:R-:W-:Y:S01]  /*11df0*/  BSSY B1, `(.L_x_812) ;  /* 0x0000008000017945 */ /* 0x000fe20003800000 */
[----:B--2---:R-:W-:-:S04]  /*11e00*/  IADD3 R3, R3, 0x1, RZ ;  /* 0x0000000103037810 */ /* 0x004fc80007ffe0ff */
[----:B------:R-:W-:-:S04]  /*11e10*/  LEA.HI R6, R3, R3, RZ, 0x1 ;  /* 0x0000000303067211 */ /* 0x000fc800078f08ff */
[----:B------:R-:W-:-:S05]  /*11e20*/  LOP3.LUT R6, R6, 0xfffffffe, RZ, 0xc0, !PT ;  /* 0xfffffffe06067812 */ /* 0x000fca00078ec0ff */
[----:B------:R-:W-:-:S05]  /*11e30*/  IMAD.IADD R3, R3, 0x1, -R6 ;  /* 0x0000000103037824 */ /* 0x000fca00078e0a06 */
[----:B------:R-:W-:-:S04]  /*11e40*/  SHF.L.U32 R3, R3, 0x1f, RZ ;  /* 0x0000001f03037819 */ /* 0x000fc800000006ff */
[----:B------:R-:W0:Y:S02]  /*11e50*/  SYNCS.PHASECHK.TRANS64.TRYWAIT P0, [R22+URZ+0x22820], R3 ;  /* 0x02282003160075a7 */ /* 0x000e24000800017f */
[----:B0-----:R-:W-:Y:S05]  /*11e60*/  @!P0 BRA `(.L_x_813) ;  /* 0x0000006800188947 */ /* 0x001fea0003800000 */
.L_x_979:
[----:B------:R-:W-:Y:S05]  /*11e70*/  BSYNC B1 ;  /* 0x0000000000017941 */ /* 0x000fea0003800000 */
.L_x_812:
[----:B------:R-:W-:Y:S04]  /*11e80*/  BSSY B1, `(.L_x_814) ;  /* 0x000007b000017945 */ /* 0x000fe80003800000 */
[----:B------:R-:W-:Y:S05]  /*11e90*/  @!P6 BRA `(.L_x_815) ;  /* 0x0000000400e4e947 */ /* 0x000fea0003800000 */
[----:B0-----:R-:W-:Y:S01]  /*11ea0*/  IMAD R3, R24, 0x8, R22 ;  /* 0x0000000818037824 */ /* 0x001fe200078e0216 */
[----:B------:R-:W-:Y:S01]  /*11eb0*/  SHF.L.U32 R6, R27, 0x1f, RZ ;  /* 0x0000001f1b067819 */ /* 0x000fe200000006ff */
[----:B------:R-:W0:Y:S01]  /*11ec0*/  S2R R7, SR_TID.X ;  /* 0x0000000000077919 */ /* 0x000e220000002100 */
[----:B------:R-:W-:Y:S02]  /*11ed0*/  BSSY B2, `(.L_x_816) ;  /* 0x0000005000027945 */ /* 0x000fe40003800000 */
[----:B------:R-:W1:Y:S01]  /*11ee0*/  SYNCS.PHASECHK.TRANS64.TRYWAIT P0, [R3+URZ+0x228a0], R6 ;  /* 0x0228a006030075a7 */ /* 0x000e62000800017f */
[----:B0-----:R-:W-:-:S04]  /*11ef0*/  LOP3.LUT R7, R7, 0x7f, RZ, 0xc0, !PT ;  /* 0x0000007f07077812 */ /* 0x001fc800078ec0ff */
[----:B------:R-:W-:Y:S01]  /*11f00*/  ISETP.NE.AND P1, PT, R7, RZ, PT ;  /* 0x000000ff0700720c */ /* 0x000fe20003f25270 */
[----:B-1----:R-:W-:-:S12]  /*11f10*/  @!P0 BRA `(.L_x_817) ;  /* 0x0000006800008947 */ /* 0x002fd80003800000 */
.L_x_980:
[----:B------:R-:W-:Y:S05]  /*11f20*/  BSYNC B2 ;  /* 0x0000000000027941 */ /* 0x000fea0003800000 */
.L_x_816:
[----:B------:R-:W-:Y:S04]  /*11f30*/  BSSY B2, `(.L_x_818) ;  /* 0x0000009000027945 */ /* 0x000fe80003800000 */
[----:B------:R-:W-:Y:S05]  /*11f40*/  @P1 BRA `(.L_x_819) ;  /* 0x00000000001c1947 */ /* 0x000fea0003800000 */
[----:B------:R-:W1:Y:S01]  /*11f50*/  S2R R8, SR_TID.X ;  /* 0x0000000000087919 */ /* 0x000e620000002100 */
[----:B------:R-:W-:-:S04]  /*11f60*/  IMAD.MOV.U32 R7, RZ, RZ, 0x3000 ;  /* 0x00003000ff077424 */ /* 0x000fc800078e00ff */
[----:B------:R2:W-:Y:S01]  /*11f70*/  SYNCS.ARRIVE.TRANS64 RZ, [R3+URZ+0x22890], R7 ;  /* 0x0228900703ff79a7 */ /* 0x0005e2000800003f */
[----:B-1----:R-:W-:-:S04]  /*11f80*/  LOP3.LUT R8, R8, 0x1f, RZ, 0xc0, !PT ;  /* 0x0000001f08087812 */ /* 0x002fc800078ec0ff */
[----:B------:R-:W-:-:S13]  /*11f90*/  ISETP.NE.AND P0, PT, R8, RZ, PT ;  /* 0x000000ff0800720c */ /* 0x000fda0003f05270 */
[----:B--2---:R-:W-:Y:S05]  /*11fa0*/  @!P0 BRA `(.L_x_819) ;  /* 0x0000000000048947 */ /* 0x004fea0003800000 */
[----:B------:R-:W-:Y:S01]  /*11fb0*/  BPT.TRAP 0x1 ;  /* 0x000000040000795c */ /* 0x000fe20000300000 */
.L_x_819:
[----:B------:R-:W-:Y:S05]  /*11fc0*/  BSYNC B2 ;  /* 0x0000000000027941 */ /* 0x000fea0003800000 */
.L_x_818:
[----:B------:R-:W-:Y:S01]  /*11fd0*/  IMAD.MOV.U32 R12, RZ, RZ, RZ ;  /* 0x000000ffff0c7224 */ /* 0x000fe200078e00ff */
[----:B------:R-:W-:Y:S01]  /*11fe0*/  UIADD3 UR4, UP0, UR38, 0x570, URZ ;  /* 0x0000057026047890 */ /* 0x000fe2000ff1e03f */
[----:B------:R-:W-:Y:S01]  /*11ff0*/  IMAD R8, R24, 0x3000, R22 ;  /* 0x0000300018087824 */ /* 0x000fe200078e0216 */
[----:B------:R-:W-:Y:S01]  /*12000*/  PLOP3.LUT P0, PT, PT, PT, PT, 0x80, 0x0 ;  /* 0x000000000000781c */ /* 0x000fe20003f0f070 */
[----:B------:R-:W-:Y:S01]  /*12010*/  IMAD R7, R2, 0x60, R0 ;  /* 0x0000006002077824 */ /* 0x000fe200078e0200 */
[----:B------:R-:W-:Y:S01]  /*12020*/  R2UR UR10, R12 ;  /* 0x000000000c0a72ca */ /* 0x000fe200000e0000 */
[----:B------:R-:W-:Y:S01]  /*12030*/  VIADD R9, R3, 0x22890 ;  /* 0x0002289003097836 */ /* 0x000fe20000000000 */
[----:B------:R-:W-:Y:S01]  /*12040*/  IADD3 R8, R8, 0x1c400, RZ ;  /* 0x0001c40008087810 */ /* 0x000fe20007ffe0ff */
[----:B------:R-:W-:Y:S01]  /*12050*/  VIADD R7, R7, 0xffffffa0 ;  /* 0xffffffa007077836 */ /* 0x000fe20000000000 */
[----:B------:R-:W-:Y:S01]  /*12060*/  UIADD3.X UR5, URZ, UR39, URZ, UP0, !UPT ;  /* 0x000000273f057290 */ /* 0x000fe200087fe43f */
[----:B------:R-:W-:Y:S01]  /*12070*/  UMOV UR6, 0x0 ;  /* 0x0000000000067882 */ /* 0x000fe20000000000 */
[----:B------:R-:W-:-:S10]  /*12080*/  UMOV UR7, 0x12f00000 ;  /* 0x12f0000000077882 */ /* 0x000fd40000000000 */
.L_x_820:
[----:B------:R-:W-:-:S13]  /*12090*/  @P0 ELECT P2, URZ, PT ;  /* 0x00000000003f082f */ /* 0x000fda0003840000 */
[----:B------:R-:W-:Y:S02]  /*120a0*/  @P2 R2UR UR13, R4 ;  /* 0x00000000040d22ca */ /* 0x000fe400000e0000 */
[----:B------:R-:W-:Y:S02]  /*120b0*/  @P2 R2UR UR12, R18 ;  /* 0x00000000120c22ca */ /* 0x000fe400000e0000 */
[----:B------:R-:W-:Y:S02]  /*120c0*/  @P2 R2UR UR11, R7 ;  /* 0x00000000070b22ca */ /* 0x000fe400000e0000 */
[----:B------:R-:W-:Y:S02]  /*120d0*/  @P2 R2UR UR9, R9 ;  /* 0x00000000090922ca */ /* 0x000fe400000e0000 */
[----:B------:R-:W-:Y:S02]  /*120e0*/  @P2 R2UR UR8, R8 ;  /* 0x00000000080822ca */ /* 0x000fe400000e0000 */
[----:B------:R-:W-:-:S02]  /*120f0*/  @P2 PLOP3.LUT P0, PT, P2, PT, PT, 0x8, 0x0 ;  /* 0x000000000000281c */ /* 0x000fc4000170e170 */
[----:B------:R-:W-:-:S09]  /*12100*/  PLOP3.LUT P2, PT, PT, PT, PT, 0x8, 0x0 ;  /* 0x000000000000781c */ /* 0x000fd20003f4e170 */
[----:B------:R1:W-:Y:S02]  /*12110*/  UTMALDG.4D [UR8], [UR4], desc[UR6] ;  /* 0x00000608040075b4 */ /* 0x0003e40008019000 */
[----:B-1----:R-:W-:Y:S05]  /*12120*/  @P0 BRA.U.ANY `(.L_x_820) ;  /* 0xfffffffd00d80947 */ /* 0x002fea000393ffff */
[----:B------:R-:W1:Y:S01]  /*12130*/  SYNCS.PHASECHK.TRANS64.TRYWAIT P0, [R3+URZ+0x228c0], R6 ;  /* 0x0228c006030075a7 */ /* 0x000e62000800017f */
[----:B------:R-:W-:Y:S04]  /*12140*/  BSSY B2, `(.L_x_821) ;  /* 0x0000002000027945 */ /* 0x000fe80003800000 */
[----:B-1----:R-:W-:Y:S05]  /*12150*/  @!P0 BRA `(.L_x_822) ;  /* 0x0000006400848947 */ /* 0x002fea0003800000 */
.L_x_981:
[----:B------:R-:W-:Y:S05]  /*12160*/  BSYNC B2 ;  /* 0x0000000000027941 */ /* 0x000fea0003800000 */
.L_x_821:
[----:B------:R-:W-:Y:S01]  /*12170*/  BSSY B2, `(.L_x_823) ;  /* 0x000000b000027945 */ /* 0x000fe20003800000 */
[----:B------:R-:W-:Y:S02]  /*12180*/  IMAD.MOV.U32 R10, RZ, RZ, 0x0 ;  /* 0x00000000ff0a7424 */ /* 0x000fe400078e00ff */
[----:B------:R-:W-:Y:S01]  /*12190*/  IMAD.MOV.U32 R11, RZ, RZ, 0x12f00000 ;  /* 0x12f00000ff0b7424 */ /* 0x000fe200078e00ff */
[----:B------:R-:W-:Y:S06]  /*121a0*/  @P1 BRA `(.L_x_824) ;  /* 0x00000000001c1947 */ /* 0x000fec0003800000 */
[----:B------:R-:W2:Y:S01]  /*121b0*/  S2R R8, SR_TID.X ;  /* 0x0000000000087919 */ /* 0x000ea20000002100 */
[----:B01----:R-:W-:-:S04]  /*121c0*/  IMAD.MOV.U32 R6, RZ, RZ, 0xc000 ;  /* 0x0000c000ff067424 */ /* 0x003fc800078e00ff */
[----:B------:R3:W-:Y:S01]  /*121d0*/  SYNCS.ARRIVE.TRANS64 RZ, [R3+URZ+0x228b0], R6 ;  /* 0x0228b00603ff79a7 */ /* 0x0007e2000800003f */
[----:B--2---:R-:W-:-:S04]  /*121e0*/  LOP3.LUT R8, R8, 0x1f, RZ, 0xc0, !PT ;  /* 0x0000001f08087812 */ /* 0x004fc800078ec0ff */
[----:B------:R-:W-:-:S13]  /*121f0*/  ISETP.NE.AND P0, PT, R8, RZ, PT ;  /* 0x000000ff0800720c */ /* 0x000fda0003f05270 */
[----:B---3--:R-:W-:Y:S05]  /*12200*/  @!P0 BRA `(.L_x_824) ;  /* 0x0000000000048947 */ /* 0x008fea0003800000 */
[----:B------:R-:W-:Y:S01]  /*12210*/  BPT.TRAP 0x1 ;  /* 0x000000040000795c */ /* 0x000fe20000300000 */
.L_x_824:
[----:B------:R-:W-:Y:S05]  /*12220*/  BSYNC B2 ;  /* 0x0000000000027941 */ /* 0x000fea0003800000 */
.L_x_823:
[----:B------:R-:W-:Y:S01]  /*12230*/  R2UR UR10, R12 ;  /* 0x000000000c0a72ca */ /* 0x000fe200000e0000 */
[----:B01----:R-:W-:Y:S01]  /*12240*/  IMAD R6, R24, 0xc000, R22 ;  /* 0x0000c00018067824 */ /* 0x003fe200078e0216 */
[----:B------:R-:W-:Y:S01]  /*12250*/  R2UR UR6, R10 ;  /* 0x000000000a0672ca */ /* 0x000fe200000e0000 */
[----:B------:R-:W-:Y:S01]  /*12260*/  UIADD3 UR4, UP0, UR38, 0x670, URZ ;  /* 0x0000067026047890 */ /* 0x000fe2000ff1e03f */
[----:B------:R-:W-:Y:S01]  /*12270*/  R2UR UR7, R11 ;  /* 0x000000000b0772ca */ /* 0x000fe200000e0000 */
[----:B------:R-:W-:Y:S01]  /*12280*/  VIADD R3, R3, 0x228b0 ;  /* 0x000228b003037836 */ /* 0x000fe20000000000 */
[----:B------:R-:W-:Y:S01]  /*12290*/  PLOP3.LUT P0, PT, PT, PT, PT, 0x80, 0x0 ;  /* 0x000000000000781c */ /* 0x000fe20003f0f070 */
[----:B------:R-:W-:Y:S01]  /*122a0*/  UIADD3.X UR5, URZ, UR39, URZ, UP0, !UPT ;  /* 0x000000273f057290 */ /* 0x000fe200087fe43f */
[----:B------:R-:W-:-:S11]  /*122b0*/  IADD3 R8, R6, 0x400, RZ ;  /* 0x0000040006087810 */ /* 0x000fd60007ffe0ff */
.L_x_825:
        /* <DEDUP_REMOVED lines=9> */
[----:B0-----:R-:W-:Y:S05]  /*12350*/  @P0 BRA.U.ANY `(.L_x_825) ;  /* 0xfffffffd00d80947 */ /* 0x001fea000393ffff */
[----:B------:R-:W-:Y:S01]  /*12360*/  R2UR UR6, R10 ;  /* 0x000000000a0672ca */ /* 0x000fe200000e0000 */
[----:B------:R-:W-:Y:S01]  /*12370*/  VIADD R8, R6, 0x3400 ;  /* 0x0000340006087836 */ /* 0x000fe20000000000 */
[----:B------:R-:W-:Y:S01]  /*12380*/  R2UR UR7, R11 ;  /* 0x000000000b0772ca */ /* 0x000fe200000e0000 */
[----:B------:R-:W-:Y:S01]  /*12390*/  UMOV UR10, 0x40 ;  /* 0x00000040000a7882 */ /* 0x000fe20000000000 */
[----:B------:R-:W-:-:S13]  /*123a0*/  PLOP3.LUT P0, PT, PT, PT, PT, 0x80, 0x0 ;  /* 0x000000000000781c */ /* 0x000fda0003f0f070 */
.L_x_826:
        /* <DEDUP_REMOVED lines=15> */
.L_x_827:
        /* <DEDUP_REMOVED lines=15> */
.L_x_828:
        /* <DEDUP_REMOVED lines=10> */
.L_x_815:
[----:B------:R-:W-:Y:S05]  /*12630*/  BSYNC B1 ;  /* 0x0000000000017941 */ /* 0x000fea0003800000 */
.L_x_814:
[----:B------:R-:W-:Y:S01]  /*12640*/  VIADD R9, R2, 0xfffffffe ;  /* 0xfffffffe02097836 */ /* 0x000fe20000000000 */
[----:B------:R-:W-:Y:S01]  /*12650*/  PLOP3.LUT P0, PT, PT, PT, PT, 0x8, 0x0 ;  /* 0x000000000000781c */ /* 0x000fe20003f0e170 */
[----:B------:R-:W-:-:S03]  /*12660*/  VIADD R24, R24, 0x1 ;  /* 0x0000000118187836 */ /* 0x000fc60000000000 */
[----:B------:R-:W-:Y:S02]  /*12670*/  ISETP.GE.AND P2, PT, R9, R5, PT ;  /* 0x000000050900720c */ /* 0x000fe40003f46270 */
[----:B------:R-:W-:-:S04]  /*12680*/  ISETP.NE.AND P1, PT, R24, 0x2, PT ;  /* 0x000000021800780c */ /* 0x000fc80003f25270 */
[----:B------:R-:W-:Y:S02]  /*12690*/  SEL R2, RZ, 0x1, P1 ;  /* 0x00000001ff027807 */ /* 0x000fe40000800000 */
[----:B------:R-:W-:Y:S02]  /*126a0*/  SEL R24, R24, RZ, P1 ;  /* 0x000000ff18187207 */ /* 0x000fe40000800000 */
[----:B------:R-:W-:-:S03]  /*126b0*/  LOP3.LUT R27, R27, R2, RZ, 0x3c, !PT ;  /* 0x000000021b1b7212 */ /* 0x000fc600078e3cff */
[----:B------:R-:W-:Y:S05]  /*126c0*/  @!P2 BRA `(.L_x_808) ;  /* 0x000000080010a947 */ /* 0x000fea0003800000 */
.L_x_844:
[----:B------:R-:W-:Y:S05]  /*126d0*/  YIELD ;  /* 0x0000000000007946 */ /* 0x000fea0003800000 */
[----:B------:R-:W-:Y:S04]  /*126e0*/  BSSY B1, `(.L_x_829) ;  /* 0x000007a000017945 */ /* 0x000fe80003800000 */
[----:B------:R-:W-:Y:S05]  /*126f0*/  @!P6 BRA `(.L_x_830) ;  /* 0x0000000400e0e947 */ /* 0x000fea0003800000 */
[----:B------:R-:W-:Y:S01]  /*12700*/  LEA R6, R24, R22, 0x3 ;  /* 0x0000001618067211 */ /* 0x000fe200078e18ff */
[----:B0-----:R-:W0:Y:S01]  /*12710*/  S2R R3, SR_TID.X ;  /* 0x0000000000037919 */ /* 0x001e220000002100 */
[----:B------:R-:W-:Y:S01]  /*12720*/  SHF.L.U32 R2, R27, 0x1f, RZ ;  /* 0x0000001f1b027819 */ /* 0x000fe200000006ff */
[----:B------:R-:W-:Y:S03]  /*12730*/  BSSY B2, `(.L_x_831) ;  /* 0x0000005000027945 */ /* 0x000fe60003800000 */
[----:B------:R-:W1:Y:S01]  /*12740*/  SYNCS.PHASECHK.TRANS64.TRYWAIT P1, [R6+URZ+0x228a0], R2 ;  /* 0x0228a002060075a7 */ /* 0x000e62000802017f */
[----:B0-----:R-:W-:-:S04]  /*12750*/  LOP3.LUT R3, R3, 0x7f, RZ, 0xc0, !PT ;  /* 0x0000007f03037812 */ /* 0x001fc800078ec0ff */
[----:B------:R-:W-:Y:S01]  /*12760*/  ISETP.NE.AND P2, PT, R3, RZ, PT ;  /* 0x000000ff0300720c */ /* 0x000fe20003f45270 */
[----:B-1----:R-:W-:-:S12]  /*12770*/  @!P1 BRA `(.L_x_832) ;  /* 0x0000006000109947 */ /* 0x002fd80003800000 */
.L_x_982:
[----:B------:R-:W-:Y:S05]  /*12780*/  BSYNC B2 ;  /* 0x0000000000027941 */ /* 0x000fea0003800000 */
.L_x_831:
        /* <DEDUP_REMOVED lines=9> */
.L_x_834:
[----:B------:R-:W-:Y:S05]  /*12820*/  BSYNC B2 ;  /* 0x0000000000027941 */ /* 0x000fea0003800000 */
.L_x_833:
[----:B------:R-:W-:Y:S01]  /*12830*/  IMAD.MOV.U32 R10, RZ, RZ, RZ ;  /* 0x000000ffff0a7224 */ /* 0x000fe200078e00ff */
[----:B------:R-:W-:Y:S01]  /*12840*/  UIADD3 UR4, UP0, UR38, 0x570, URZ ;  /* 0x0000057026047890 */ /* 0x000fe2000ff1e03f */
[----:B------:R-:W-:Y:S01]  /*12850*/  IMAD R3, R24, 0x3000, R22 ;  /* 0x0000300018037824 */ /* 0x000fe200078e0216 */
[----:B------:R-:W-:Y:S01]  /*12860*/  PLOP3.LUT P1, PT, PT, PT, PT, 0x80, 0x0 ;  /* 0x000000000000781c */ /* 0x000fe20003f2f070 */
[----:B------:R-:W-:Y:S01]  /*12870*/  IMAD R8, R9, 0x60, R0 ;  /* 0x0000006009087824 */ /* 0x000fe200078e0200 */
[----:B------:R-:W-:Y:S01]  /*12880*/  R2UR UR10, R10 ;  /* 0x000000000a0a72ca */ /* 0x000fe200000e0000 */
[----:B------:R-:W-:Y:S01]  /*12890*/  VIADD R3, R3, 0x1c400 ;  /* 0x0001c40003037836 */ /* 0x000fe20000000000 */
[----:B------:R-:W-:Y:S01]  /*128a0*/  UIADD3.X UR5, URZ, UR39, URZ, UP0, !UPT ;  /* 0x000000273f057290 */ /* 0x000fe200087fe43f */
[----:B------:R-:W-:Y:S01]  /*128b0*/  VIADD R7, R6, 0x22890 ;  /* 0x0002289006077836 */ /* 0x000fe20000000000 */
[----:B------:R-:W-:Y:S01]  /*128c0*/  UMOV UR6, 0x0 ;  /* 0x0000000000067882 */ /* 0x000fe20000000000 */
[----:B------:R-:W-:-:S10]  /*128d0*/  UMOV UR7, 0x12f00000 ;  /* 0x12f0000000077882 */ /* 0x000fd40000000000 */
.L_x_835:
        /* <DEDUP_REMOVED lines=13> */
.L_x_983:
[----:B------:R-:W-:Y:S05]  /*129b0*/  BSYNC B2 ;  /* 0x0000000000027941 */ /* 0x000fea0003800000 */
.L_x_836:
[----:B------:R-:W-:Y:S01]  /*129c0*/  BSSY B2, `(.L_x_838) ;  /* 0x000000b000027945 */ /* 0x000fe20003800000 */
[----:B01----:R-:W-:Y:S01]  /*129d0*/  IMAD.MOV.U32 R2, RZ, RZ, 0x0 ;  /* 0x00000000ff027424 */ /* 0x003fe200078e00ff */
[----:B------:R-:W-:Y:S02]  /*129e0*/  MOV R3, 0x12f00000 ;  /* 0x12f0000000037802 */ /* 0x000fe40000000f00 */
[----:B------:R-:W-:Y:S05]  /*129f0*/  @P2 BRA `(.L_x_839) ;  /* 0x00000000001c2947 */ /* 0x000fea0003800000 */
[----:B------:R-:W0:Y:S01]  /*12a00*/  S2R R11, SR_TID.X ;  /* 0x00000000000b7919 */ /* 0x000e220000002100 */
[----:B------:R-:W-:-:S04]  /*12a10*/  IMAD.MOV.U32 R7, RZ, RZ, 0xc000 ;  /* 0x0000c000ff077424 */ /* 0x000fc800078e00ff */
[----:B------:R1:W-:Y:S01]  /*12a20*/  SYNCS.ARRIVE.TRANS64 RZ, [R6+URZ+0x228b0], R7 ;  /* 0x0228b00706ff79a7 */ /* 0x0003e2000800003f */
[----:B0-----:R-:W-:-:S04]  /*12a30*/  LOP3.LUT R11, R11, 0x1f, RZ, 0xc0, !PT ;  /* 0x0000001f0b0b7812 */ /* 0x001fc800078ec0ff */
[----:B------:R-:W-:-:S13]  /*12a40*/  ISETP.NE.AND P1, PT, R11, RZ, PT ;  /* 0x000000ff0b00720c */ /* 0x000fda0003f25270 */
[----:B-1----:R-:W-:Y:S05]  /*12a50*/  @!P1 BRA `(.L_x_839) ;  /* 0x0000000000049947 */ /* 0x002fea0003800000 */
[----:B------:R-:W-:Y:S01]  /*12a60*/  BPT.TRAP 0x1 ;  /* 0x000000040000795c */ /* 0x000fe20000300000 */
.L_x_839:
[----:B------:R-:W-:Y:S05]  /*12a70*/  BSYNC B2 ;  /* 0x0000000000027941 */ /* 0x000fea0003800000 */
.L_x_838:
[----:B------:R-:W-:Y:S01]  /*12a80*/  R2UR UR6, R2 ;  /* 0x00000000020672ca */ /* 0x000fe200000e0000 */
[----:B------:R-:W-:Y:S01]  /*12a90*/  IMAD R7, R24, 0xc000, R22 ;  /* 0x0000c00018077824 */ /* 0x000fe200078e0216 */
[----:B------:R-:W-:Y:S01]  /*12aa0*/  R2UR UR7, R3 ;  /* 0x00000000030772ca */ /* 0x000fe200000e0000 */
[----:B------:R-:W-:Y:S01]  /*12ab0*/  UIADD3 UR4, UP0, UR38, 0x670, URZ ;  /* 0x0000067026047890 */ /* 0x000fe2000ff1e03f */
[----:B------:R-:W-:Y:S01]  /*12ac0*/  R2UR UR10, R10 ;  /* 0x000000000a0a72ca */ /* 0x000fe200000e0000 */
[----:B------:R-:W-:Y:S01]  /*12ad0*/  VIADD R6, R6, 0x228b0 ;  /* 0x000228b006067836 */ /* 0x000fe20000000000 */
[----:B------:R-:W-:Y:S01]  /*12ae0*/  PLOP3.LUT P1, PT, PT, PT, PT, 0x80, 0x0 ;  /* 0x000000000000781c */ /* 0x000fe20003f2f070 */
[----:B------:R-:W-:Y:S01]  /*12af0*/  VIADD R10, R7, 0x400 ;  /* 0x00000400070a7836 */ /* 0x000fe20000000000 */
[----:B------:R-:W-:-:S12]  /*12b00*/  UIADD3.X UR5, URZ, UR39, URZ, UP0, !UPT ;  /* 0x000000273f057290 */ /* 0x000fd800087fe43f */
.L_x_840:
        /* <DEDUP_REMOVED lines=15> */
.L_x_841:
        /* <DEDUP_REMOVED lines=15> */
.L_x_842:
        /* <DEDUP_REMOVED lines=11> */
[----:B------:R-:W-:Y:S01]  /*12da0*/  UMOV UR10, 0xc0 ;  /* 0x000000c0000a7882 */ /* 0x000fe20000000000 */
[----:B------:R-:W-:Y:S02]  /*12db0*/  R2UR UR7, R3 ;  /* 0x00000000030772ca */ /* 0x000fe400000e0000 */
[----:B------:R-:W-:Y:S02]  /*12dc0*/  PLOP3.LUT P1, PT, PT, PT, PT, 0x80, 0x0 ;  /* 0x000000000000781c */ /* 0x000fe40003f2f070 */
[----:B------:R-:W-:-:S11]  /*12dd0*/  IADD3 R7, R7, 0x9400, RZ ;  /* 0x0000940007077810 */ /* 0x000fd60007ffe0ff */
.L_x_843:
        /* <DEDUP_REMOVED lines=10> */
.L_x_830:
[----:B------:R-:W-:Y:S05]  /*12e80*/  BSYNC B1 ;  /* 0x0000000000017941 */ /* 0x000fea0003800000 */
.L_x_829:
[C---:B------:R-:W-:Y:S01]  /*12e90*/  ISETP.GT.AND P2, PT, R9.reuse, R5, PT ;  /* 0x000000050900720c */ /* 0x040fe20003f44270 */
[----:B------:R-:W-:Y:S02]  /*12ea0*/  VIADD R24, R24, 0x1 ;  /* 0x0000000118187836 */ /* 0x000fe40000000000 */
[----:B------:R-:W-:-:S03]  /*12eb0*/  VIADD R9, R9, 0xffffffff ;  /* 0xffffffff09097836 */ /* 0x000fc60000000000 */
[----:B------:R-:W-:-:S04]  /*12ec0*/  ISETP.NE.AND P1, PT, R24, 0x2, PT ;  /* 0x000000021800780c */ /* 0x000fc80003f25270 */
[----:B------:R-:W-:Y:S02]  /*12ed0*/  SEL R2, RZ, 0x1, P1 ;  /* 0x00000001ff027807 */ /* 0x000fe40000800000 */
[----:B------:R-:W-:Y:S02]  /*12ee0*/  SEL R24, R24, RZ, P1 ;  /* 0x000000ff18187207 */ /* 0x000fe40000800000 */
[----:B------:R-:W-:Y:S01]  /*12ef0*/  LOP3.LUT R27, R27, R2, RZ, 0x3c, !PT ;  /* 0x000000021b1b7212 */ /* 0x000fe200078e3cff */
[----:B------:R-:W-:Y:S06]  /*12f00*/  @P2 BRA `(.L_x_844) ;  /* 0xfffffff400f02947 */ /* 0x000fec000383ffff */
.L_x_808:
[----:B------:R-:W-:Y:S05]  /*12f10*/  BSYNC B0 ;  /* 0x0000000000007941 */ /* 0x000fea0003800000 */
.L_x_807:
[----:B------:R-:W2:Y:S01]  /*12f20*/  LDL R34, [R1+0x4] ;  /* 0x0000040001227983 */ /* 0x000ea20000100800 */
[----:B------:R-:W-:Y:S05]  /*12f30*/  @!P0 WARPSYNC.ALL ;  /* 0x0000000000008948 */ /* 0x000fea0003800000 */
[----:B------:R-:W-:Y:S06]  /*12f40*/  @!P0 BAR.SYNC.DEFER_BLOCKING 0xc, 0x180 ;  /* 0x0306000000008b1d */ /* 0x000fec0000010000 */
[----:B------:R-:W-:Y:S01]  /*12f50*/  BSSY B7, `(.L_x_845) ;  /* 0x000035e000077945 */ /* 0x000fe20003800000 */
[----:B--2---:R-:W-:-:S13]  /*12f60*/  ISETP.GT.AND P0, PT, R34, RZ, PT ;  /* 0x000000ff2200720c */ /* 0x004fda0003f04270 */
[----:B------:R-:W-:Y:S05]  /*12f70*/  @P0 BRA `(.L_x_846) ;  /* 0x0000000000440947 */ /* 0x000fea0003800000 */
[----:B------:R-:W1:Y:S02]  /*12f80*/  S2R R2, SR_TID.X ;  /* 0x0000000000027919 */ /* 0x000e640000002100 */
[----:B-1----:R-:W-:-:S04]  /*12f90*/  LOP3.LUT R2, R2, 0x7f, RZ, 0xc0, !PT ;  /* 0x0000007f02027812 */ /* 0x002fc800078ec0ff */
[----:B------:R-:W-:-:S13]  /*12fa0*/  ISETP.NE.AND P0, PT, R2, RZ, PT ;  /* 0x000000ff0200720c */ /* 0x000fda0003f05270 */
[----:B------:R-:W-:Y:S05]  /*12fb0*/  @P0 BRA `(.L_x_847) ;  /* 0x00000034005c0947 */ /* 0x000fea0003800000 */
[----:B------:R-:W1:Y:S01]  /*12fc0*/  S2R R5, SR_LANEID ;  /* 0x0000000000057919 */ /* 0x000e620000000000 */
[----:B------:R-:W-:Y:S01]  /*12fd0*/  VOTEU.ANY UR4, UPT, PT ;  /* 0x0000000000047886 */ /* 0x000fe200038e0100 */
[----:B0-----:R-:W0:Y:S01]  /*12fe0*/  LDC.64 R2, c[0x0][0xc60] ;  /* 0x00031800ff027b82 */ /* 0x001e220000000a00 */
[----:B------:R-:W1:Y:S02]  /*12ff0*/  FLO.U32 R0, UR4 ;  /* 0x0000000400007d00 */ /* 0x000e6400080e0000 */
[----:B-1----:R-:W-:-:S06]  /*13000*/  ISETP.EQ.U32.AND P0, PT, R0, R5, PT ;  /* 0x000000050000720c */ /* 0x002fcc0003f02070 */
[----:B------:R-:W0:Y:S07]  /*13010*/  POPC R5, UR4 ;  /* 0x0000000400057d09 */ /* 0x000e2e0008000000 */
[----:B0-----:R-:W2:Y:S01]  /*13020*/  @P0 ATOMG.E.ADD.STRONG.GPU PT, R3, desc[UR40][R2.64], R5 ;  /* 0x00000005020309a8 */ /* 0x001ea200081ee1e8 */
[----:B------:R-:W0:Y:S02]  /*13030*/  S2R R4, SR_LTMASK ;  /* 0x0000000000047919 */ /* 0x000e240000003900 */
[----:B0-----:R-:W-:-:S04]  /*13040*/  LOP3.LUT R4, R4, UR4, RZ, 0xc0, !PT ;  /* 0x0000000404047c12 */ /* 0x001fc8000f8ec0ff */
[----:B------:R-:W0:Y:S01]  /*13050*/  POPC R7, R4 ;  /* 0x0000000400077309 */ /* 0x000e220000000000 */
[----:B--2---:R-:W0:Y:S02]  /*13060*/  SHFL.IDX PT, R0, R3, R0, 0x1f ;  /* 0x00001f0003007589 */ /* 0x004e2400000e0000 */
[----:B0-----:R-:W-:Y:S01]  /*13070*/  IADD3 R16, R0, UR36, R7 ;  /* 0x0000002400107c10 */ /* 0x001fe2000fffe007 */
[----:B------:R-:W-:Y:S06]  /*13080*/  BRA `(.L_x_847) ;  /* 0x0000003400287947 */ /* 0x000fec0003800000 */
.L_x_846:
        /* <DEDUP_REMOVED lines=10> */
[----:B0-----:R-:W0:Y:S01]  /*13130*/  LDC.64 R2, c[0x4][R2] ;  /* 0x0100000002027b82 */ /* 0x001e220000000a00 */
[----:B------:R-:W-:Y:S01]  /*13140*/  IMAD.U32 R5, RZ, RZ, UR7 ;  /* 0x00000007ff057e24 */ /* 0x000fe2000f8e00ff */
[----:B------:R-:W-:Y:S01]  /*13150*/  MOV R13, RZ ;  /* 0x000000ff000d7202 */ /* 0x000fe20000000f00 */
[----:B------:R-:W-:Y:S02]  /*13160*/  IMAD.U32 R7, RZ, RZ, UR9 ;  /* 0x00000009ff077e24 */ /* 0x000fe4000f8e00ff */
[----:B------:R-:W-:-:S02]  /*13170*/  IMAD.U32 R10, RZ, RZ, UR4 ;  /* 0x00000004ff0a7e24 */ /* 0x000fc4000f8e00ff */
[----:B------:R-:W-:Y:S02]  /*13180*/  IMAD.U32 R11, RZ, RZ, UR5 ;  /* 0x00000005ff0b7e24 */ /* 0x000fe4000f8e00ff */
[----:B------:R-:W-:Y:S02]  /*13190*/  IMAD.MOV.U32 R8, RZ, RZ, 0x70 ;  /* 0x00000070ff087424 */ /* 0x000fe400078e00ff */
[----:B------:R-:W-:-:S07]  /*131a0*/  IMAD.MOV.U32 R12, RZ, RZ, 0x1 ;  /* 0x00000001ff0c7424 */ /* 0x000fce00078e00ff */
[----:B------:R-:W-:-:S07]  /*131b0*/  LEPC R20, `(.L_x_849) ;  /* 0x000000001014794e */ /* 0x000fce0000000000 */
[----:B0-----:R-:W-:Y:S05]  /*131c0*/  CALL.ABS.NOINC R2 ;  /* 0x0000000002007343 */ /* 0x001fea0003c00000 */
.L_x_849:
[----:B------:R-:W-:Y:S05]  /*131d0*/  BSYNC B6 ;  /* 0x0000000000067941 */ /* 0x000fea0003800000 */
.L_x_848:
        /* <DEDUP_REMOVED lines=8> */
[----:B0-----:R0:W1:Y:S01]  /*13260*/  LDC.64 R2, c[0x4][R33] ;  /* 0x0100000021027b82 */ /* 0x0010620000000a00 */
        /* <DEDUP_REMOVED lines=11> */
.L_x_852:
[----:B------:R0:W1:Y:S01]  /*13320*/  LDC.64 R2, c[0x4][R33] ;  /* 0x0100000021027b82 */ /* 0x0000620000000a00 */
[----:B------:R-:W-:Y:S01]  /*13330*/  ULDC.64 UR4, c[0x4][0x98] ;  /* 0x0100260000047ab9 */ /* 0x000fe20000000a00 */
[----:B------:R-:W-:Y:S01]  /*13340*/  ULDC.64 UR6, c[0x4][0xa0] ;  /* 0x0100280000067ab9 */ /* 0x000fe20000000a00 */
[----:B------:R-:W-:Y:S01]  /*13350*/  ULDC.64 UR8, c[0x4][0x18] ;  /* 0x0100060000087ab9 */ /* 0x000fe20000000a00 */
[----:B------:R-:W-:Y:S01]  /*13360*/  IMAD.U32 R4, RZ, RZ, UR4 ;  /* 0x00000004ff047e24 */ /* 0x000fe2000f8e00ff */
[----:B------:R-:W-:Y:S01]  /*13370*/  MOV R5, UR5 ;  /* 0x0000000500057c02 */ /* 0x000fe20008000f00 */
        /* <DEDUP_REMOVED lines=9> */
.L_x_851:
[----:B------:R-:W-:Y:S05]  /*13410*/  BSYNC B6 ;  /* 0x0000000000067941 */ /* 0x000fea0003800000 */
.L_x_850:
[----:B------:R-:W2:Y:S01]  /*13420*/  LDL R33, [R1+0x2c] ;  /* 0x00002c0001217983 */ /* 0x000ea20000100800 */
[----:B------:R-:W-:Y:S01]  /*13430*/  ULDC.64 UR4, c[0x0][0x9f8] ;  /* 0x00027e0000047ab9 */ /* 0x000fe20000000a00 */
[----:B------:R-:W1:Y:S01]  /*13440*/  LDC R9, c[0x0][0x430] ;  /* 0x00010c00ff097b82 */ /* 0x000e620000000800 */
[----:B------:R-:W-:Y:S01]  /*13450*/  ISETP.NE.U32.AND P0, PT, RZ, UR4, PT ;  /* 0x00000004ff007c0c */ /* 0x000fe2000bf05070 */
[----:B------:R-:W3:Y:S03]  /*13460*/  LDL R20, [R1+0x40] ;  /* 0x0000400001147983 */ /* 0x000ee60000100800 */
[----:B------:R-:W-:Y:S01]  /*13470*/  ISETP.NE.AND.EX P0, PT, RZ, UR5, PT, P0 ;  /* 0x00000005ff007c0c */ /* 0x000fe2000bf05300 */
[----:B------:R-:W4:-:S12]  /*13480*/  S2R R21, SR_TID.X ;  /* 0x0000000000157919 */ /* 0x000f180000002100 */
[----:B------:R-:W-:Y:S01]  /*13490*/  @P0 IADD3 R2, P1, R28, UR4, RZ ;  /* 0x000000041c020c10 */ /* 0x000fe2000ff3e0ff */
[----:B------:R-:W-:Y:S01]  /*134a0*/  IMAD.MOV.U32 R36, RZ, RZ, RZ ;  /* 0x000000ffff247224 */ /* 0x000fe200078e00ff */
[----:B------:R-:W1:Y:S01]  /*134b0*/  S2R R10, SR_TID.X ;  /* 0x00000000000a7919 */ /* 0x000e620000002100 */
[----:B------:R-:W-:Y:S01]  /*134c0*/  LOP3.LUT R23, R23, 0xffffffdf, RZ, 0xc0, !PT ;  /* 0xffffffdf17177812 */ /* 0x000fe200078ec0ff */
[----:B------:R-:W-:Y:S01]  /*134d0*/  ULDC UR4, c[0x0][0x320] ;  /* 0x0000c80000047ab9 */ /* 0x000fe20000000800 */
[----:B0-----:R-:W-:-:S05]  /*134e0*/  @P0 IADD3.X R3, R32, UR5, RZ, P1, !PT ;  /* 0x0000000520030c10 */ /* 0x001fca0008ffe4ff */
[----:B------:R0:W3:Y:S01]  /*134f0*/  @P0 LDG.E R29, desc[UR40][R2.64] ;  /* 0x00000028021d0981 */ /* 0x0000e2000c1e1900 */
[----:B----4-:R-:W-:-:S04]  /*13500*/  LOP3.LUT R21, R21, 0x7f, RZ, 0xc0, !PT ;  /* 0x0000007f15157812 */ /* 0x010fc800078ec0ff */
[----:B------:R-:W-:Y:S02]  /*13510*/  SHF.R.U32.HI R0, RZ, 0x3, R21 ;  /* 0x00000003ff007819 */ /* 0x000fe40000011615 */
[----:B------:R-:W4:Y:S01]  /*13520*/  S2R R21, SR_TID.X ;  /* 0x0000000000157919 */ /* 0x000f220000002100 */
[----:B-1----:R-:W-:-:S13]  /*13530*/  ISETP.NE.AND P1, PT, R9, 0x1, PT ;  /* 0x000000010900780c */ /* 0x002fda0003f25270 */
[----:B0-----:R-:W0:Y:S01]  /*13540*/  @P1 LDC R2, c[0x0][0x438] ;  /* 0x00010e00ff021b82 */ /* 0x001e220000000800 */
[----:B----4-:R-:W-:-:S05]  /*13550*/  IMAD.SHL.U32 R21, R21, 0x10, RZ ;  /* 0x0000001015157824 */ /* 0x010fca00078e00ff */
[----:B------:R-:W-:Y:S02]  /*13560*/  LOP3.LUT R21, R0, 0x70, R21, 0xf8, !PT ;  /* 0x0000007000157812 */ /* 0x000fe400078ef815 */
[----:B------:R-:W1:Y:S01]  /*13570*/  @P1 LDC R0, c[0x0][0x434] ;  /* 0x00010d00ff001b82 */ /* 0x000e620000000800 */
[----:B------:R-:W-:-:S05]  /*13580*/  IMAD.SHL.U32 R10, R10, 0x8, RZ ;  /* 0x000000080a0a7824 */ /* 0x000fca00078e00ff */
[----:B------:R-:W-:Y:S01]  /*13590*/  LOP3.LUT R10, R10, 0x38, RZ, 0xc0, !PT ;  /* 0x000000380a0a7812 */ /* 0x000fe200078ec0ff */
[----:B------:R-:W-:Y:S01]  /*135a0*/  UMOV UR5, 0xffffffff ;  /* 0xffffffff00057882 */ /* 0x000fe20000000000 */
[----:B--2---:R-:W-:-:S04]  /*135b0*/  VIADD R8, R33, 0xffffffff ;  /* 0xffffffff21087836 */ /* 0x004fc80000000000 */
[----:B------:R-:W-:-:S05]  /*135c0*/  IMAD R4, R8, 0x60, R21 ;  /* 0x0000006008047824 */ /* 0x000fca00078e0215 */
[C---:B------:R-:W-:Y:S01]  /*135d0*/  ISETP.GE.AND P0, PT, R4.reuse, R34, PT ;  /* 0x000000220400720c */ /* 0x040fe20003f06270 */
[----:B------:R-:W-:-:S03]  /*135e0*/  IMAD.IADD R37, R4, 0x1, R31 ;  /* 0x0000000104257824 */ /* 0x000fc600078e021f */
[----:B------:R-:W-:Y:S01]  /*135f0*/  ISETP.GT.U32.OR P0, PT, R21, 0x5f, P0 ;  /* 0x0000005f1500780c */ /* 0x000fe20000704470 */
[----:B-1----:R-:W-:-:S04]  /*13600*/  @P1 IMAD.HI.U32 R3, R37, R0, RZ ;  /* 0x0000000025031227 */ /* 0x002fc800078e00ff */
[----:B------:R-:W-:Y:S01]  /*13610*/  IMAD.MOV.U32 R0, RZ, RZ, R37 ;  /* 0x000000ffff007224 */ /* 0x000fe200078e0025 */
[----:B0-----:R-:W-:-:S07]  /*13620*/  @P1 SHF.R.U32.HI R0, RZ, R2, R3 ;  /* 0x00000002ff001219 */ /* 0x001fce0000011603 */
[----:B------:R-:W0:Y:S08]  /*13630*/  @!P0 LDC.64 R2, c[0x0][0x428] ;  /* 0x00010a00ff028b82 */ /* 0x000e300000000a00 */
[----:B------:R-:W1:Y:S01]  /*13640*/  @!P0 LDC.64 R4, c[0x0][0x418] ;  /* 0x00010600ff048b82 */ /* 0x000e620000000a00 */
[----:B------:R-:W-:Y:S02]  /*13650*/  @!P0 SHF.R.S32.HI R7, RZ, 0x1f, R0 ;  /* 0x0000001fff078819 */ /* 0x000fe40000011400 */
[----:B------:R-:W-:-:S02]  /*13660*/  @!P0 MOV R6, R0 ;  /* 0x0000000000068202 */ /* 0x000fc40000000f00 */
[----:B---3--:R-:W-:-:S03]  /*13670*/  SHF.R.S32.HI R34, RZ, 0x1f, R29 ;  /* 0x0000001fff227819 */ /* 0x008fc6000001141d */
[----:B0-----:R-:W-:-:S04]  /*13680*/  @!P0 IMAD.WIDE.U32 R6, R29, R2, R6 ;  /* 0x000000021d068225 */ /* 0x001fc800078e0006 */
[----:B------:R-:W-:-:S04]  /*13690*/  @!P0 IMAD R2, R34, R2, RZ ;  /* 0x0000000222028224 */ /* 0x000fc800078e02ff */
[----:B------:R-:W-:Y:S01]  /*136a0*/  @!P0 IMAD R3, R29, R3, R2 ;  /* 0x000000031d038224 */ /* 0x000fe200078e0202 */
[----:B-1----:R-:W-:-:S03]  /*136b0*/  @!P0 LEA R4, P1, R6, R4, 0x2 ;  /* 0x0000000406048211 */ /* 0x002fc600078210ff */
[----:B------:R-:W-:-:S05]  /*136c0*/  @!P0 IMAD.IADD R3, R7, 0x1, R3 ;  /* 0x0000000107038824 */ /* 0x000fca00078e0203 */
[----:B------:R-:W-:-:S05]  /*136d0*/  @!P0 LEA.HI.X R5, R6, R5, R3, 0x2, P1 ;  /* 0x0000000506058211 */ /* 0x000fca00008f1403 */
[----:B------:R0:W5:Y:S01]  /*136e0*/  @!P0 LDG.E R36, desc[UR40][R4.64] ;  /* 0x0000002804248981 */ /* 0x000162000c1e1900 */
[----:B------:R-:W-:Y:S02]  /*136f0*/  ISETP.NE.AND P0, PT, R20, 0x3, PT ;  /* 0x000000031400780c */ /* 0x000fe40003f05270 */
[----:B------:R-:W1:Y:S01]  /*13700*/  S2R R20, SR_TID.X ;  /* 0x0000000000147919 */ /* 0x000e620000002100 */
[----:B------:R-:W-:-:S13]  /*13710*/  ISETP.GT.U32.AND P1, PT, R21, 0x5f, PT ;  /* 0x0000005f1500780c */ /* 0x000fda0003f24070 */
[----:B------:R-:W-:Y:S02]  /*13720*/  @P1 LOP3.LUT R23, R23, 0x20, RZ, 0xfc, !PT ;  /* 0x0000002017171812 */ /* 0x000fe400078efcff */
[----:B------:R-:W-:Y:S02]  /*13730*/  ISETP.GE.AND P1, PT, R10, UR4, PT ;  /* 0x000000040a007c0c */ /* 0x000fe4000bf26270 */
[----:B------:R-:W-:-:S04]  /*13740*/  LOP3.LUT R23, R23, 0xffffffbf, RZ, 0xc0, !PT ;  /* 0xffffffbf17177812 */ /* 0x000fc800078ec0ff */
[----:B------:R-:W-:Y:S01]  /*13750*/  @P0 LOP3.LUT R23, R23, 0x40, RZ, 0xfc, !PT ;  /* 0x0000004017170812 */ /* 0x000fe200078efcff */
[----:B-1----:R-:W-:-:S05]  /*13760*/  IMAD.SHL.U32 R20, R20, 0x8, RZ ;  /* 0x0000000814147824 */ /* 0x002fca00078e00ff */
[----:B------:R-:W-:-:S04]  /*13770*/  LOP3.LUT R20, R20, 0x38, RZ, 0xc0, !PT ;  /* 0x0000003814147812 */ /* 0x000fc800078ec0ff */
[----:B------:R-:W-:Y:S02]  /*13780*/  LOP3.LUT R11, R20, 0x40, RZ, 0xfc, !PT ;  /* 0x00000040140b7812 */ /* 0x000fe400078efcff */
[----:B------:R-:W-:Y:S02]  /*13790*/  LOP3.LUT R23, R23, 0xffffffef, RZ, 0xc0, !PT ;  /* 0xffffffef17177812 */ /* 0x000fe400078ec0ff */
[----:B------:R-:W-:Y:S02]  /*137a0*/  ISETP.GE.AND P2, PT, R11, UR4, PT ;  /* 0x000000040b007c0c */ /* 0x000fe4000bf46270 */
[----:B------:R-:W-:Y:S02]  /*137b0*/  @P1 LOP3.LUT R23, R23, 0x10, RZ, 0xfc, !PT ;  /* 0x0000001017171812 */ /* 0x000fe400078efcff */
[----:B------:R-:W-:Y:S02]  /*137c0*/  LOP3.LUT R11, R10, 0x80, RZ, 0xfc, !PT ;  /* 0x000000800a0b7812 */ /* 0x000fe400078efcff */
[----:B------:R-:W-:-:S02]  /*137d0*/  LOP3.LUT R23, R23, 0xfffffff7, RZ, 0xc0, !PT ;  /* 0xfffffff717177812 */ /* 0x000fc400078ec0ff */
[----:B------:R-:W-:Y:S02]  /*137e0*/  LOP3.LUT R10, R10, 0xc0, RZ, 0xfc, !PT ;  /* 0x000000c00a0a7812 */ /* 0x000fe400078efcff */
[----:B------:R-:W-:-:S03]  /*137f0*/  ISETP.GE.AND P3, PT, R11, UR4, PT ;  /* 0x000000040b007c0c */ /* 0x000fc6000bf66270 */
[----:B------:R-:W-:Y:S02]  /*13800*/  @P2 LOP3.LUT R23, R23, 0x8, RZ, 0xfc, !PT ;  /* 0x0000000817172812 */ /* 0x000fe400078efcff */
[----:B------:R-:W-:Y:S02]  /*13810*/  ISETP.GE.AND P2, PT, R10, UR4, PT ;  /* 0x000000040a007c0c */ /* 0x000fe4000bf46270 */
[----:B------:R-:W-:-:S04]  /*13820*/  LOP3.LUT R23, R23, 0xfffffffd, RZ, 0xc0, !PT ;  /* 0xfffffffd17177812 */ /* 0x000fc800078ec0ff */
[----:B------:R-:W-:Y:S01]  /*13830*/  LOP3.LUT R23, R23, 0xfffffffb, RZ, 0xc0, !PT ;  /* 0xfffffffb17177812 */ /* 0x000fe200078ec0ff */
[----:B------:R-:W-:-:S03]  /*13840*/  IMAD.MOV R0, RZ, RZ, -R0 ;  /* 0x000000ffff007224 */ /* 0x000fc600078e0a00 */
[----:B------:R-:W-:Y:S01]  /*13850*/  @P3 LOP3.LUT R23, R23, 0x4, RZ, 0xfc, !PT ;  /* 0x0000000417173812 */ /* 0x000fe200078efcff */
[----:B------:R-:W-:-:S03]  /*13860*/  IMAD R37, R9, R0, R37 ;  /* 0x0000000009257224 */ /* 0x000fc600078e0225 */
[----:B------:R-:W-:Y:S01]  /*13870*/  @P2 LOP3.LUT R23, R23, 0x2, RZ, 0xfc, !PT ;  /* 0x0000000217172812 */ /* 0x000fe200078efcff */
[----:B0-----:R-:W-:Y:S06]  /*13880*/  BRA.DIV UR5, `(.L_x_853) ;  /* 0x0000004e05f47947 */ /* 0x001fec000b800000 */
.L_x_986:
[----:B------:R-:W-:Y:S02]  /*13890*/  SHF.R.S32.HI R28, RZ, 0x1f, R18 ;  /* 0x0000001fff1c7819 */ /* 0x000fe40000011412 */
[----:B------:R-:W-:Y:S01]  /*138a0*/  SEL R7, RZ, 0x1, P1 ;  /* 0x00000001ff077807 */ /* 0x000fe20000800000 */
[----:B------:R-:W-:Y:S06]  /*138b0*/  @!P0 BRA `(.L_x_854) ;  /* 0x0000000000048947 */ /* 0x000fec0003800000 */
[----:B------:R-:W-:Y:S01]  /*138c0*/  BPT.TRAP 0x1 ;  /* 0x000000040000795c */ /* 0x000fe20000300000 */
.L_x_854:
[----:B------:R-:W-:Y:S01]  /*138d0*/  LEA R32, R25, R22, 0x3 ;  /* 0x0000001619207211 */ /* 0x000fe200078e18ff */
[----:B------:R-:W-:Y:S01]  /*138e0*/  BSSY B0, `(.L_x_855) ;  /* 0x0000004000007945 */ /* 0x000fe20003800000 */
[----:B------:R-:W-:-:S04]  /*138f0*/  SHF.L.U32 R0, R26, 0x1f, RZ ;  /* 0x0000001f1a007819 */ /* 0x000fc800000006ff */
[----:B------:R-:W0:Y:S02]  /*13900*/  SYNCS.PHASECHK.TRANS64.TRYWAIT P0, [R32+URZ+0x22840], R0 ;  /* 0x02284000200075a7 */ /* 0x000e24000800017f */
[----:B0-----:R-:W-:Y:S05]  /*13910*/  @!P0 BRA `(.L_x_856) ;  /* 0x0000005000048947 */ /* 0x001fea0003800000 */
.L_x_987:
[----:B------:R-:W-:Y:S05]  /*13920*/  BSYNC B0 ;  /* 0x0000000000007941 */ /* 0x000fea0003800000 */
.L_x_855:
[----:B------:R-:W2:Y:S01]  /*13930*/  LDL R6, [R1+0x4] ;  /* 0x0000040001067983 */ /* 0x000ea20000100800 */
[----:B0-----:R-:W-:Y:S01]  /*13940*/  SHF.R.S32.HI R0, RZ, 0x1f, R37 ;  /* 0x0000001fff007819 */ /* 0x001fe20000011425 */
[----:B------:R-:W-:Y:S01]  /*13950*/  ULDC.64 UR4, c[0x0][0x300] ;  /* 0x0000c00000047ab9 */ /* 0x000fe20000000a00 */
[----:B-----5:R-:W-:Y:S01]  /*13960*/  SHF.R.S32.HI R4, RZ, 0x1f, R36 ;  /* 0x0000001fff047819 */ /* 0x020fe20000011424 */
[----:B------:R-:W0:Y:S01]  /*13970*/  S2R R9, SR_TID.X ;  /* 0x0000000000097919 */ /* 0x000e220000002100 */
[----:B------:R-:W-:Y:S01]  /*13980*/  IMAD.WIDE.U32 R2, R37, UR4, RZ ;  /* 0x0000000425027c25 */ /* 0x000fe2000f8e00ff */
[----:B------:R-:W-:Y:S01]  /*13990*/  LOP3.LUT R23, R23, 0xfffffffe, RZ, 0xc0, !PT ;  /* 0xfffffffe17177812 */ /* 0x000fe200078ec0ff */
[----:B------:R-:W1:Y:S01]  /*139a0*/  S2R R5, SR_TID.X ;  /* 0x0000000000057919 */ /* 0x000e620000002100 */
[----:B------:R3:W-:Y:S04]  /*139b0*/  STL [R1+0x30], R0 ;  /* 0x0000300001007387 */ /* 0x0007e80000100800 */
[----:B------:R4:W-:Y:S01]  /*139c0*/  STL [R1+0x34], R4 ;  /* 0x0000340401007387 */ /* 0x0009e20000100800 */
[----:B---3--:R-:W-:-:S04]  /*139d0*/  IMAD R0, R0, UR4, RZ ;  /* 0x0000000400007c24 */ /* 0x008fc8000f8e02ff */
[----:B------:R-:W-:Y:S01]  /*139e0*/  IMAD R0, R37, UR5, R0 ;  /* 0x0000000525007c24 */ /* 0x000fe2000f8e0200 */
[----:B------:R-:W-:-:S03]  /*139f0*/  ULDC.64 UR4, c[0x0][0x310] ;  /* 0x0000c40000047ab9 */ /* 0x000fc60000000a00 */
[----:B------:R-:W-:Y:S02]  /*13a00*/  IMAD.IADD R3, R3, 0x1, R0 ;  /* 0x0000000103037824 */ /* 0x000fe400078e0200 */
[----:B------:R-:W-:Y:S02]  /*13a10*/  IMAD R0, R4, UR4, RZ ;  /* 0x0000000404007c24 */ /* 0x000fe4000f8e02ff */
[----:B------:R-:W-:-:S04]  /*13a20*/  IMAD.WIDE.U32 R2, R36, UR4, R2 ;  /* 0x0000000424027c25 */ /* 0x000fc8000f8e0002 */
[----:B------:R-:W-:Y:S01]  /*13a30*/  IMAD R0, R36, UR5, R0 ;  /* 0x0000000524007c24 */ /* 0x000fe2000f8e0200 */
[----:B------:R-:W-:Y:S01]  /*13a40*/  ULDC.64 UR4, c[0x0][0x308] ;  /* 0x0000c20000047ab9 */ /* 0x000fe20000000a00 */
[----:B0-----:R-:W-:Y:S01]  /*13a50*/  IMAD.SHL.U32 R9, R9, 0x8, RZ ;  /* 0x0000000809097824 */ /* 0x001fe200078e00ff */
[----:B-1----:R-:W-:Y:S01]  /*13a60*/  LOP3.LUT R5, R5, 0x7f, RZ, 0xc0, !PT ;  /* 0x0000007f05057812 */ /* 0x002fe200078ec0ff */
[----:B------:R-:W-:Y:S02]  /*13a70*/  IMAD.IADD R3, R3, 0x1, R0 ;  /* 0x0000000103037824 */ /* 0x000fe400078e0200 */
[----:B------:R-:W-:Y:S01]  /*13a80*/  IMAD R0, R28, UR4, RZ ;  /* 0x000000041c007c24 */ /* 0x000fe2000f8e02ff */
[----:B------:R-:W-:Y:S01]  /*13a90*/  LOP3.LUT R9, R9, 0x38, RZ, 0xc0, !PT ;  /* 0x0000003809097812 */ /* 0x000fe200078ec0ff */
[----:B------:R-:W-:Y:S01]  /*13aa0*/  IMAD.WIDE.U32 R2, R18, UR4, R2 ;  /* 0x0000000412027c25 */ /* 0x000fe2000f8e0002 */
[----:B------:R-:W-:-:S03]  /*13ab0*/  SHF.R.U32.HI R5, RZ, 0x3, R5 ;  /* 0x00000003ff057819 */ /* 0x000fc60000011605 */
[----:B------:R-:W-:Y:S01]  /*13ac0*/  IMAD R0, R18, UR5, R0 ;  /* 0x0000000512007c24 */ /* 0x000fe2000f8e0200 */
[----:B------:R-:W-:-:S03]  /*13ad0*/  ULDC.64 UR4, c[0x0][0x2e8] ;  /* 0x0000ba0000047ab9 */ /* 0x000fc60000000a00 */
[----:B----4-:R-:W-:Y:S01]  /*13ae0*/  IMAD.IADD R4, R3, 0x1, R0 ;  /* 0x0000000103047824 */ /* 0x010fe200078e0200 */
[C---:B------:R-:W-:Y:S01]  /*13af0*/  LEA R0, P0, R2.reuse, UR4, 0x1 ;  /* 0x0000000402007c11 */ /* 0x040fe2000f8008ff */
[----:B------:R-:W-:Y:S02]  /*13b00*/  ULDC UR4, c[0x0][0x2f4] ;  /* 0x0000bd0000047ab9 */ /* 0x000fe40000000800 */
[----:B------:R-:W-:Y:S02]  /*13b10*/  ISETP.GE.AND P2, PT, R9, UR4, PT ;  /* 0x0000000409007c0c */ /* 0x000fe4000bf46270 */
[----:B------:R-:W-:Y:S01]  /*13b20*/  LEA.HI.X R4, R2, UR5, R4, 0x1, P0 ;  /* 0x0000000502047c11 */ /* 0x000fe200080f0c04 */
[----:B------:R-:W-:-:S10]  /*13b30*/  UMOV UR5, 0xffffffff ;  /* 0xffffffff00057882 */ /* 0x000fd40000000000 */
[----:B------:R-:W-:Y:S01]  /*13b40*/  @P2 LOP3.LUT R23, R23, 0x1, RZ, 0xfc, !PT ;  /* 0x0000000117172812 */ /* 0x000fe200078efcff */
[----:B--2---:R-:W-:-:S04]  /*13b50*/  IMAD R33, R8, -0x60, R6 ;  /* 0xffffffa008217824 */ /* 0x004fc800078e0206 */
[----:B------:R-:W-:Y:S02]  /*13b60*/  IMAD.IADD R33, R33, 0x1, -R5 ;  /* 0x0000000121217824 */ /* 0x000fe400078e0a05 */
[----:B------:R-:W-:-:S03]  /*13b70*/  IMAD R5, R25, 0x1800, R30 ;  /* 0x0000180019057824 */ /* 0x000fc600078e021e */
[----:B------:R-:W-:Y:S01]  /*13b80*/  ISETP.GE.AND P0, PT, R33, 0x1, PT ;  /* 0x000000012100780c */ /* 0x000fe20003f06270 */
[----:B------:R-:W-:-:S12]  /*13b90*/  BRA.DIV UR5, `(.L_x_857) ;  /* 0x0000004e05787947 */ /* 0x000fd8000b800000 */
        /* <DEDUP_REMOVED lines=34> */
[----:B0-----:R-:W-:-:S04]  /*13dc0*/  @P0 LEA R3, P1, R9, R3, 0x1 ;  /* 0x0000000309030211 */ /* 0x001fc800078208ff */
[----:B-1----:R-:W-:-:S04]  /*13dd0*/  @P0 IADD3.X R2, RZ, R2, RZ, P1, !PT ;  /* 0x00000002ff020210 */ /* 0x002fc80000ffe4ff */
        /* <DEDUP_REMOVED lines=16> */
.L_x_1001:
[----:B------:R-:W-:-:S13]  /*13ee0*/  ISETP.GE.AND P0, PT, R33, 0x51, PT ;  /* 0x000000512100780c */ /* 0x000fda0003f06270 */
[----:B01----:R-:W-:Y:S01]  /*13ef0*/  @P0 LEA R2, P1, R9, R0, 0x1 ;  /* 0x0000000009020211 */ /* 0x003fe200078208ff */
[----:B------:R-:W-:-:S04]  /*13f00*/  @P0 IMAD R5, R5, 0x2, R22 ;  /* 0x0000000205050824 */ /* 0x000fc800078e0216 */
[----:B------:R-:W-:-:S05]  /*13f10*/  @P0 IMAD.X R3, RZ, RZ, R4, P1 ;  /* 0x000000ffff030224 */ /* 0x000fca00008e0604 */
[----:B------:R-:W-:Y:S01]  /*13f20*/  @!PT LDS RZ, [RZ] ;  /* 0x00000000fffff984 */ /* 0x000fe20000000800 */
[----:B------:R-:W-:Y:S01]  /*13f30*/  @!PT LDS RZ, [RZ] ;  /* 0x00000000fffff984 */ /* 0x000fe20000000800 */
[----:B------:R-:W-:Y:S01]  /*13f40*/  @!PT LDS RZ, [RZ] ;  /* 0x00000000fffff984 */ /* 0x000fe20000000800 */
[----:B------:R0:W-:Y:S01]  /*13f50*/  @P0 LDGSTS.E.BYPASS.LTC128B.128 [R5+0x1ec00], desc[UR40][R2.64], !P2 ;  /* 0x1ec0000002050fae */ /* 0x0001e2000d101d68 */
[----:B------:R-:W-:Y:S01]  /*13f60*/  PLOP3.LUT P0, PT, PT, PT, PT, 0x80, 0x0 ;  /* 0x000000000000781c */ /* 0x000fe20003f0f070 */
[----:B------:R-:W-:-:S12]  /*13f70*/  NOP ;  /* 0x0000000000007918 */ /* 0x000fd80000000000 */
.L_x_858:
[----:B------:R-:W-:Y:S02]  /*13f80*/  PLOP3.LUT P1, PT, P1, P0, PT, 0xa2, 0x0 ;  /* 0x000000000000781c */ /* 0x000fe40000f21472 */
[----:B------:R-:W-:-:S08]  /*13f90*/  @P0 R2UR P1, UR4, R32 ;  /* 0x00000000200402ca */ /* 0x000fd00000020000 */
[----:B------:R-:W-:-:S05]  /*13fa0*/  @P0 PLOP3.LUT P0, PT, P1, PT, PT, 0x80, 0x0 ;  /* 0x000000000000081c */ /* 0x000fca0000f0f070 */
[----:B------:R-:W-:Y:S01]  /*13fb0*/  @!P1 SYNCS.ARRIVE.TRANS64.RED.A0T1 RZ, [UR4+0x22830], RZ ;  /* 0x022830ffffff99a7 */ /* 0x000fe20008200404 */
[----:B------:R-:W-:Y:S07]  /*13fc0*/  @!P1 ARRIVES.LDGSTSBAR.64.TRANSCNT [UR4+0x22830] ;  /* 0x02283000ff0099b0 */ /* 0x000fee0008000a84 */
[----:B------:R-:W-:Y:S05]  /*13fd0*/  @P0 BRA.U.ANY `(.L_x_858) ;  /* 0xfffffffd00e80947 */ /* 0x000fea000393ffff */
[----:B------:R-:W-:Y:S01]  /*13fe0*/  NOP ;  /* 0x0000000000007918 */ /* 0x000fe20000000000 */
[----:B------:R-:W2:Y:S02]  /*13ff0*/  LDL R0, [R1+0x40] ;  /* 0x0000400001007983 */ /* 0x000ea40000100800 */
[----:B--2---:R-:W-:-:S13]  /*14000*/  ISETP.NE.AND P2, PT, R0, 0x3, PT ;  /* 0x000000030000780c */ /* 0x004fda0003f45270 */
[----:B------:R-:W-:Y:S05]  /*14010*/  @!P2 BRA `(.L_x_859) ;  /* 0x000000000004a947 */ /* 0x000fea0003800000 */
[----:B------:R-:W-:Y:S01]  /*14020*/  BPT.TRAP 0x1 ;  /* 0x000000040000795c */ /* 0x000fe20000300000 */
.L_x_859:
[----:B------:R1:W5:Y:S01]  /*14030*/  LDL.LU R4, [R1+0x10] ;  /* 0x0000100001047983 */ /* 0x0003620000300800 */
[----:B------:R-:W-:Y:S01]  /*14040*/  LOP3.LUT P0, RZ, R23, 0x4, RZ, 0xc0, !PT ;  /* 0x0000000417ff7812 */ /* 0x000fe2000780c0ff */
[----:B------:R1:W-:Y:S02]  /*14050*/  SYNCS.ARRIVE.TRANS64.A1T0 RZ, [R32+URZ+0x22830], RZ ;  /* 0x022830ff20ff79a7 */ /* 0x0003e4000810003f */
[----:B0-----:R1:W5:Y:S10]  /*14060*/  LDL.LU R3, [R1+0xc] ;  /* 0x00000c0001037983 */ /* 0x0013740000300800 */
[----:B------:R-:W-:Y:S05]  /*14070*/  WARPSYNC.ALL ;  /* 0x0000000000007948 */ /* 0x000fea0003800000 */
[----:B------:R-:W-:Y:S01]  /*14080*/  ULDC.64 UR4, c[0x0][0xa00] ;  /* 0x0002800000047ab9 */ /* 0x000fe20000000a00 */
[----:B------:R-:W-:Y:S01]  /*14090*/  SEL R2, RZ, 0x4, P0 ;  /* 0x00000004ff027807 */ /* 0x000fe20000000000 */
[----:B------:R-:W-:Y:S01]  /*140a0*/  BSSY B6, `(.L_x_860) ;  /* 0x0000029000067945 */ /* 0x000fe20003800000 */
[----:B------:R-:W-:Y:S01]  /*140b0*/  BAR.SYNC.DEFER_BLOCKING 0x8, 0x180 ;  /* 0x0206000000007b1d */ /* 0x000fe20000010000 */
[----:B------:R-:W-:Y:S02]  /*140c0*/  ISETP.NE.U32.AND P0, PT, RZ, UR4, PT ;  /* 0x00000004ff007c0c */ /* 0x000fe4000bf05070 */
[----:B------:R-:W-:-:S02]  /*140d0*/  LOP3.LUT P2, RZ, R23, 0x8, RZ, 0xc0, !PT ;  /* 0x0000000817ff7812 */ /* 0x000fc4000784c0ff */
[----:B------:R-:W-:Y:S01]  /*140e0*/  ISETP.NE.AND.EX P0, PT, RZ, UR5, PT, P0 ;  /* 0x00000005ff007c0c */ /* 0x000fe2000bf05300 */
[----:B------:R-:W-:Y:S01]  /*140f0*/  ULDC.64 UR4, c[0x0][0x298] ;  /* 0x0000a60000047ab9 */ /* 0x000fe20000000a00 */
[----:B------:R-:W-:Y:S02]  /*14100*/  LOP3.LUT P1, RZ, R23, 0x2, RZ, 0xc0, !PT ;  /* 0x0000000217ff7812 */ /* 0x000fe4000782c0ff */
[----:B------:R-:W-:Y:S02]  /*14110*/  SEL R0, RZ, 0x2, P2 ;  /* 0x00000002ff007807 */ /* 0x000fe40001000000 */
[----:B------:R-:W-:Y:S02]  /*14120*/  SEL R5, R35, RZ, !P0 ;  /* 0x000000ff23057207 */ /* 0x000fe40004000000 */
[----:B------:R-:W-:Y:S02]  /*14130*/  IADD3 R0, R2, R0, R7 ;  /* 0x0000000002007210 */ /* 0x000fe40007ffe007 */
[----:B------:R-:W-:Y:S01]  /*14140*/  SEL R35, RZ, 0x8, P1 ;  /* 0x00000008ff237807 */ /* 0x000fe20000800000 */
[----:B------:R0:W-:Y:S03]  /*14150*/  STL [R1+0x24], R5 ;  /* 0x0000240501007387 */ /* 0x0001e60000100800 */
[----:B------:R-:W-:-:S02]  /*14160*/  IADD3 R35, R0, R35, RZ ;  /* 0x0000002300237210 */ /* 0x000fc40007ffe0ff */
[----:B-----5:R-:W-:Y:S02]  /*14170*/  SEL R2, R4, RZ, !P0 ;  /* 0x000000ff04027207 */ /* 0x020fe40004000000 */
[----:B------:R-:W-:Y:S01]  /*14180*/  SHF.R.S32.HI R0, RZ, 0x1f, R3 ;  /* 0x0000001fff007819 */ /* 0x000fe20000011403 */
[C---:B0-----:R-:W-:Y:S02]  /*14190*/  IMAD.WIDE.U32 R4, R3.reuse, UR4, RZ ;  /* 0x0000000403047c25 */ /* 0x041fe4000f8e00ff */
[----:B------:R0:W-:Y:S02]  /*141a0*/  STL [R1+0x10], R2 ;  /* 0x0000100201007387 */ /* 0x0001e40000100800 */
[----:B------:R-:W-:Y:S02]  /*141b0*/  IMAD R0, R0, UR4, RZ ;  /* 0x0000000400007c24 */ /* 0x000fe4000f8e02ff */
[----:B------:R2:W-:Y:S02]  /*141c0*/  STL.64 [R1+0x18], R4 ;  /* 0x0000180401007387 */ /* 0x0005e40000100a00 */
[----:B------:R-:W-:-:S02]  /*141d0*/  IMAD R0, R3, UR5, R0 ;  /* 0x0000000503007c24 */ /* 0x000fc4000f8e0200 */
[----:B0-----:R-:W-:Y:S02]  /*141e0*/  VIADD R2, R22, 0x18400 ;  /* 0x0001840016027836 */ /* 0x001fe40000000000 */
[----:B------:R-:W-:-:S03]  /*141f0*/  IMAD.IADD R0, R5, 0x1, R0 ;  /* 0x0000000105007824 */ /* 0x000fc600078e0200 */
[----:B------:R-:W-:Y:S02]  /*14200*/  LOP3.LUT P0, RZ, R2, 0x3ff, RZ, 0xc0, !PT ;  /* 0x000003ff02ff7812 */ /* 0x000fe4000780c0ff */
[----:B------:R2:W-:Y:S11]  /*14210*/  STL [R1+0xc], R0 ;  /* 0x00000c0001007387 */ /* 0x0005f60000100800 */
        /* <DEDUP_REMOVED lines=17> */
.L_x_861:
[----:B------:R-:W-:Y:S05]  /*14330*/  BSYNC B6 ;  /* 0x0000000000067941 */ /* 0x000fea0003800000 */
.L_x_860:
[----:B------:R-:W2:Y:S01]  /*14340*/  LDL.LU R0, [R1+0xc] ;  /* 0x00000c0001007983 */ /* 0x000ea20000300800 */
[----:B------:R-:W-:Y:S01]  /*14350*/  ULDC.64 UR4, c[0x0][0x2d8] ;  /* 0x0000b60000047ab9 */ /* 0x000fe20000000a00 */
[----:B------:R-:W0:Y:S02]  /*14360*/  LDC R7, c[0x0][0x448] ;  /* 0x00011200ff077b82 */ /* 0x000e240000000800 */
[----:B------:R-:W2:Y:S04]  /*14370*/  LDL.LU.64 R2, [R1+0x18] ;  /* 0x0000180001027983 */ /* 0x000ea80000300a00 */
[----:B------:R-:W3:Y:S04]  /*14380*/  LDL.LU R21, [R1+0x10] ;  /* 0x0000100001157983 */ /* 0x000ee80000300800 */
[----:B------:R-:W4:Y:S01]  /*14390*/  LDL.LU R20, [R1+0x24] ;  /* 0x0000240001147983 */ /* 0x000f220000300800 */
[----:B------:R-:W-:-:S03]  /*143a0*/  IMAD.SHL.U32 R17, R17, 0x80, RZ ;  /* 0x0000008011117824 */ /* 0x000fc600078e00ff */
[----:B------:R0:W5:Y:S02]  /*143b0*/  LDL R8, [R1+0x8] ;  /* 0x0000080001087983 */ /* 0x0001640000100800 */
[----:B0-----:R-:W-:-:S13]  /*143c0*/  ISETP.NE.AND P0, PT, R7, 0x1, PT ;  /* 0x000000010700780c */ /* 0x001fda0003f05270 */
[----:B------:R-:W0:Y:S08]  /*143d0*/  @P0 LDC R4, c[0x0][0x44c] ;  /* 0x00011300ff040b82 */ /* 0x000e300000000800 */
[----:B------:R-:W1:Y:S01]  /*143e0*/  @P0 LDC R6, c[0x0][0x450] ;  /* 0x00011400ff060b82 */ /* 0x000e620000000800 */
[----:B--2---:R-:W-:Y:S01]  /*143f0*/  MOV R3, R0 ;  /* 0x0000000000037202 */ /* 0x004fe20000000f00 */
[----:B------:R-:W-:-:S02]  /*14400*/  IMAD R0, R28, UR4, RZ ;  /* 0x000000041c007c24 */ /* 0x000fc4000f8e02ff */
[----:B------:R-:W-:-:S04]  /*14410*/  IMAD.WIDE.U32 R2, R18, UR4, R2 ;  /* 0x0000000412027c25 */ /* 0x000fc8000f8e0002 */
[----:B------:R-:W-:Y:S01]  /*14420*/  IMAD R0, R18, UR5, R0 ;  /* 0x0000000512007c24 */ /* 0x000fe2000f8e0200 */
[----:B------:R-:W-:-:S03]  /*14430*/  ULDC.64 UR4, c[0x0][0x2e0] ;  /* 0x0000b80000047ab9 */ /* 0x000fc60000000a00 */
[----:B------:R-:W-:Y:S02]  /*14440*/  IMAD.IADD R3, R3, 0x1, R0 ;  /* 0x0000000103037824 */ /* 0x000fe400078e0200 */
[----:B---3--:R-:W-:Y:S02]  /*14450*/  IMAD R0, R21, UR4, RZ ;  /* 0x0000000415007c24 */ /* 0x008fe4000f8e02ff */
[----:B----4-:R-:W-:-:S04]  /*14460*/  IMAD.WIDE.U32 R2, R20, UR4, R2 ;  /* 0x0000000414027c25 */ /* 0x010fc8000f8e0002 */
[----:B------:R-:W-:Y:S01]  /*14470*/  IMAD R0, R20, UR5, R0 ;  /* 0x0000000514007c24 */ /* 0x000fe2000f8e0200 */
[----:B------:R-:W2:Y:S01]  /*14480*/  S2R R9, SR_TID.X ;  /* 0x0000000000097919 */ /* 0x000ea20000002100 */
[----:B------:R-:W-:Y:S02]  /*14490*/  ULDC.64 UR4, c[0x0][0x2d0] ;  /* 0x0000b40000047ab9 */ /* 0x000fe40000000a00 */
[----:B------:R-:W-:Y:S01]  /*144a0*/  IMAD.IADD R3, R3, 0x1, R0 ;  /* 0x0000000103037824 */ /* 0x000fe200078e0200 */
[----:B------:R-:W3:Y:S02]  /*144b0*/  S2R R20, SR_TID.X ;  /* 0x0000000000147919 */ /* 0x000ee40000002100 */
[----:B---3--:R-:W-:-:S04]  /*144c0*/  LOP3.LUT R20, R20, 0x7f, RZ, 0xc0, !PT ;  /* 0x0000007f14147812 */ /* 0x008fc800078ec0ff */
[----:B------:R-:W-:Y:S02]  /*144d0*/  SHF.R.U32.HI R21, RZ, 0x3, R20 ;  /* 0x00000003ff157819 */ /* 0x000fe40000011614 */
[----:B------:R-:W3:Y:S02]  /*144e0*/  S2R R20, SR_TID.X ;  /* 0x0000000000147919 */ /* 0x000ee40000002100 */
[----:B---3--:R-:W-:-:S05]  /*144f0*/  IMAD.SHL.U32 R20, R20, 0x10, RZ ;  /* 0x0000001014147824 */ /* 0x008fca00078e00ff */
[----:B------:R-:W-:-:S04]  /*14500*/  LOP3.LUT R20, R21, 0x70, R20, 0xf8, !PT ;  /* 0x0000007015147812 */ /* 0x000fc800078ef814 */
[----:B------:R-:W-:Y:S02]  /*14510*/  LOP3.LUT R0, R20, R17, RZ, 0xfc, !PT ;  /* 0x0000001114007212 */ /* 0x000fe400078efcff */
[----:B------:R3:W5:Y:S03]  /*14520*/  LDL R20, [R1+0x20] ;  /* 0x0000200001147983 */ /* 0x0007660000100800 */
[----:B0-----:R-:W-:-:S04]  /*14530*/  @P0 IMAD.HI.U32 R5, R0, R4, RZ ;  /* 0x0000000400050227 */ /* 0x001fc800078e00ff */
[----:B------:R-:W-:Y:S01]  /*14540*/  IMAD.MOV.U32 R4, RZ, RZ, R0 ;  /* 0x000000ffff047224 */ /* 0x000fe200078e0000 */
[----:B-1----:R-:W-:-:S04]  /*14550*/  @P0 SHF.R.U32.HI R4, RZ, R6, R5 ;  /* 0x00000006ff040219 */ /* 0x002fc80000011605 */
[C---:B------:R-:W-:Y:S01]  /*14560*/  IADD3 R5, -R4.reuse, RZ, RZ ;  /* 0x000000ff04057210 */ /* 0x040fe20007ffe1ff */
[----:B------:R-:W0:Y:S04]  /*14570*/  S2R R21, SR_TID.X ;  /* 0x0000000000157919 */ /* 0x000e280000002100 */
        /* <DEDUP_REMOVED lines=11> */
[----:B------:R-:W-:Y:S01]  /*14630*/  ULDC.64 UR4, c[0x0][0x280] ;  /* 0x0000a00000047ab9 */ /* 0x000fe20000000a00 */
[----:B--2---:R-:W-:Y:S01]  /*14640*/  IMAD.SHL.U32 R9, R9, 0x8, RZ ;  /* 0x0000000809097824 */ /* 0x004fe200078e00ff */
[C---:B------:R-:W-:Y:S01]  /*14650*/  LEA R0, P0, R2.reuse, UR4, 0x1 ;  /* 0x0000000402007c11 */ /* 0x040fe2000f8008ff */
[----:B------:R-:W-:Y:S01]  /*14660*/  IMAD.IADD R3, R3, 0x1, R4 ;  /* 0x0000000103037824 */ /* 0x000fe200078e0204 */
[----:B------:R-:W-:Y:S02]  /*14670*/  ULDC UR4, c[0x0][0x2b8] ;  /* 0x0000ae0000047ab9 */ /* 0x000fe40000000800 */
[----:B------:R-:W-:Y:S02]  /*14680*/  LOP3.LUT R9, R9, 0x38, RZ, 0xc0, !PT ;  /* 0x0000003809097812 */ /* 0x000fe400078ec0ff */
[----:B------:R-:W-:Y:S01]  /*14690*/  LEA.HI.X R2, R2, UR5, R3, 0x1, P0 ;  /* 0x0000000502027c11 */ /* 0x000fe200080f0c03 */
[----:B------:R-:W-:Y:S01]  /*146a0*/  UMOV UR5, 0xffffffff ;  /* 0xffffffff00057882 */ /* 0x000fe20000000000 */
[----:B0-----:R-:W-:-:S02]  /*146b0*/  LOP3.LUT R21, R21, 0x7f, RZ, 0xc0, !PT ;  /* 0x0000007f15157812 */ /* 0x001fc400078ec0ff */
[----:B------:R-:W-:Y:S02]  /*146c0*/  ISETP.GE.AND P1, PT, R9, UR4, PT ;  /* 0x0000000409007c0c */ /* 0x000fe4000bf26270 */
[----:B------:R-:W-:Y:S01]  /*146d0*/  SHF.R.U32.HI R10, RZ, 0x3, R21 ;  /* 0x00000003ff0a7819 */ /* 0x000fe20000011615 */
[----:B---3--:R-:W-:Y:S10]  /*146e0*/  BRA.DIV UR5, `(.L_x_862) ;  /* 0x0000004a05a47947 */ /* 0x008ff4000b800000 */
[----:B------:R-:W0:Y:S01]  /*146f0*/  SHFL.IDX PT, R5, R0, RZ, 0x181f ;  /* 0x00181fff00057589 */ /* 0x000e2200000e0000 */
[----:B-----5:R-:W-:Y:S02]  /*14700*/  IMAD R3, R20, R7, RZ ;  /* 0x0000000714037224 */ /* 0x020fe400078e02ff */
[----:B------:R-:W-:Y:S01]  /*14710*/  IMAD.IADD R17, R10, 0x1, R17 ;  /* 0x000000010a117824 */ /* 0x000fe200078e0211 */
[----:B------:R-:W1:Y:S04]  /*14720*/  SHFL.IDX PT, R4, R2, RZ, 0x181f ;  /* 0x00181fff02047589 */ /* 0x000e6800000e0000 */
[C---:B------:R-:W-:Y:S02]  /*14730*/  ISETP.GE.AND P0, PT, R17.reuse, R3, PT ;  /* 0x000000031100720c */ /* 0x040fe40003f06270 */
[----:B------:R-:W-:-:S11]  /*14740*/  IADD3 R6, R17, 0x10, RZ ;  /* 0x0000001011067810 */ /* 0x000fd60007ffe0ff */
[----:B0-----:R-:W-:-:S05]  /*14750*/  @!P0 LEA R5, P2, R9, R5, 0x1 ;  /* 0x0000000509058211 */ /* 0x001fca00078408ff */
[----:B-1----:R-:W-:-:S05]  /*14760*/  @!P0 IMAD.X R4, RZ, RZ, R4, P2 ;  /* 0x000000ffff048224 */ /* 0x002fca00010e0604 */
        /* <DEDUP_REMOVED lines=8> */
[----:B------:R-:W1:Y:S06]  /*147f0*/  SHFL.IDX PT, R4, R2, 0x1, 0x181f ;  /* 0x00381f0002047f89 */ /* 0x000e6c00000e0000 */
[----:B0-----:R-:W-:-:S05]  /*14800*/  @!P0 LEA R5, P2, R9, R5, 0x1 ;  /* 0x0000000509058211 */ /* 0x001fca00078408ff */
[----:B-1----:R-:W-:-:S05]  /*14810*/  @!P0 IMAD.X R4, RZ, RZ, R4, P2 ;  /* 0x000000ffff048224 */ /* 0x002fca00010e0604 */
[----:B------:R-:W-:-:S04]  /*14820*/  @!P0 LOP3.LUT R5, R5, R4, RZ, 0x3c, !PT ;  /* 0x0000000405058212 */ /* 0x000fc800078e3cff */
[----:B------:R-:W-:-:S04]  /*14830*/  @!P0 LOP3.LUT R4, R5, R4, RZ, 0x3c, !PT ;  /* 0x0000000405048212 */ /* 0x000fc800078e3cff */
[----:B------:R-:W-:-:S05]  /*14840*/  @!P0 LOP3.LUT R5, R5, R4, RZ, 0x3c, !PT ;  /* 0x0000000405058212 */ /* 0x000fca00078e3cff */
        /* <DEDUP_REMOVED lines=11> */
[----:B------:R-:W-:Y:S02]  /*14900*/  ISETP.GE.AND P0, PT, R6, R3, PT ;  /* 0x000000030600720c */ /* 0x000fe40003f06270 */
[----:B------:R-:W-:Y:S01]  /*14910*/  IADD3 R6, R17, 0x40, RZ ;  /* 0x0000004011067810 */ /* 0x000fe20007ffe0ff */
        /* <DEDUP_REMOVED lines=28> */
[----:B------:R-:W-:-:S03]  /*14ae0*/  ISETP.GE.AND P0, PT, R6, R3, PT ;  /* 0x000000030600720c */ /* 0x000fc60003f06270 */
[----:B0-----:R-:W0:Y:S04]  /*14af0*/  SHFL.IDX PT, R5, R0, 0x6, 0x181f ;  /* 0x00d81f0000057f89 */ /* 0x001e2800000e0000 */
[----:B------:R-:W1:Y:S04]  /*14b00*/  SHFL.IDX PT, R4, R2, 0x6, 0x181f ;  /* 0x00d81f0002047f89 */ /* 0x000e6800000e0000 */
[----:B------:R-:W2:Y:S02]  /*14b10*/  SHFL.IDX PT, R0, R0, 0x7, 0x181f ;  /* 0x00f81f0000007f89 */ /* 0x000ea400000e0000 */
[----:B0-----:R-:W-:-:S05]  /*14b20*/  @!P0 LEA R5, P2, R9, R5, 0x1 ;  /* 0x0000000509058211 */ /* 0x001fca00078408ff */
[----:B-1----:R-:W-:-:S05]  /*14b30*/  @!P0 IMAD.X R4, RZ, RZ, R4, P2 ;  /* 0x000000ffff048224 */ /* 0x002fca00010e0604 */
[----:B------:R-:W-:-:S04]  /*14b40*/  @!P0 LOP3.LUT R5, R5, R4, RZ, 0x3c, !PT ;  /* 0x0000000405058212 */ /* 0x000fc800078e3cff */
[----:B------:R-:W-:-:S04]  /*14b50*/  @!P0 LOP3.LUT R4, R5, R4, RZ, 0x3c, !PT ;  /* 0x0000000405048212 */ /* 0x000fc800078e3cff */
[----:B------:R-:W-:-:S05]  /*14b60*/  @!P0 LOP3.LUT R5, R5, R4, RZ, 0x3c, !PT ;  /* 0x0000000405058212 */ /* 0x000fca00078e3cff */
[----:B------:R0:W-:Y:S04]  /*14b70*/  @!P0 LDGSTS.E.BYPASS.LTC128B.128 [R8+0x1b400], desc[UR40][R4.64], !P1 ;  /* 0x1b40000004088fae */ /* 0x0001e8000c901d68 */
[----:B0-2---:R0:W1:Y:S02]  /*14b80*/  SHFL.IDX PT, R4, R2, 0x7, 0x181f ;  /* 0x00f81f0002047f89 */ /* 0x00506400000e0000 */
.L_x_1018:
[----:B------:R-:W-:-:S04]  /*14b90*/  IADD3 R17, R17, 0x70, RZ ;  /* 0x0000007011117810 */ /* 0x000fc80007ffe0ff */
[----:B------:R-:W-:-:S13]  /*14ba0*/  ISETP.GE.AND P0, PT, R17, R3, PT ;  /* 0x000000031100720c */ /* 0x000fda0003f06270 */
[----:B0-----:R-:W-:-:S05]  /*14bb0*/  @!P0 LEA R2, P2, R9, R0, 0x1 ;  /* 0x0000000009028211 */ /* 0x001fca00078408ff */
[----:B-1----:R-:W-:-:S05]  /*14bc0*/  @!P0 IMAD.X R3, RZ, RZ, R4, P2 ;  /* 0x000000ffff038224 */ /* 0x002fca00010e0604 */
[----:B------:R-:W-:Y:S01]  /*14bd0*/  @!PT LDS RZ, [RZ] ;  /* 0x00000000fffff984 */ /* 0x000fe20000000800 */
[----:B------:R-:W-:Y:S01]  /*14be0*/  @!PT LDS RZ, [RZ] ;  /* 0x00000000fffff984 */ /* 0x000fe20000000800 */
[----:B------:R-:W-:Y:S01]  /*14bf0*/  @!PT LDS RZ, [RZ] ;  /* 0x00000000fffff984 */ /* 0x000fe20000000800 */
[----:B------:R0:W-:Y:S01]  /*14c00*/  @!P0 LDGSTS.E.BYPASS.LTC128B.128 [R8+0x1bc00], desc[UR40][R2.64], !P1 ;  /* 0x1bc0000002088fae */ /* 0x0001e2000c901d68 */
[----:B------:R-:W-:Y:S01]  /*14c10*/  PLOP3.LUT P0, PT, PT, PT, PT, 0x80, 0x0 ;  /* 0x000000000000781c */ /* 0x000fe20003f0f070 */
[----:B------:R-:W-:-:S12]  /*14c20*/  NOP ;  /* 0x0000000000007918 */ /* 0x000fd80000000000 */
.L_x_863:
        /* <DEDUP_REMOVED lines=16> */
[----:B------:R-:W1:Y:S03]  /*14d30*/  SYNCS.PHASECHK.TRANS64.TRYWAIT P0, [R22+URZ+0x22820], R3 ;  /* 0x02282003160075a7 */ /* 0x000e66000800017f */
[----:B01----:R-:W-:Y:S05]  /*14d40*/  @!P0 BRA `(.L_x_865) ;  /* 0x0000004c00b08947 */ /* 0x003fea0003800000 */
.L_x_1019:
[----:B------:R-:W-:Y:S05]  /*14d50*/  BSYNC B0 ;  /* 0x0000000000007941 */ /* 0x000fea0003800000 */
.L_x_864:
[----:B------:R-:W2:Y:S02]  /*14d60*/  LDL R0, [R1+0x40] ;  /* 0x0000400001007983 */ /* 0x000ea40000100800 */
[----:B--2---:R-:W-:-:S13]  /*14d70*/  ISETP.NE.AND P0, PT, R0, 0x3, PT ;  /* 0x000000030000780c */ /* 0x004fda0003f05270 */
[----:B------:R-:W-:Y:S05]  /*14d80*/  @!P0 BRA `(.L_x_866) ;  /* 0x0000000000048947 */ /* 0x000fea0003800000 */
[----:B------:R-:W-:Y:S01]  /*14d90*/  BPT.TRAP 0x1 ;  /* 0x000000040000795c */ /* 0x000fe20000300000 */
.L_x_866:
[----:B0-----:R-:W-:Y:S01]  /*14da0*/  SHF.L.U32 R3, R26, 0x1f, RZ ;  /* 0x0000001f1a037819 */ /* 0x001fe200000006ff */
[----:B------:R-:W-:Y:S03]  /*14db0*/  BSSY B0, `(.L_x_867) ;  /* 0x0000003000007945 */ /* 0x000fe60003800000 */
[----:B------:R-:W0:Y:S02]  /*14dc0*/  SYNCS.PHASECHK.TRANS64.TRYWAIT P0, [R32+URZ+0x22860], R3 ;  /* 0x02286003200075a7 */ /* 0x000e24000800017f */
[----:B0-----:R-:W-:Y:S05]  /*14dd0*/  @!P0 BRA `(.L_x_868) ;  /* 0x0000004c00a08947 */ /* 0x001fea0003800000 */
.L_x_1020:
[----:B------:R-:W-:Y:S05]  /*14de0*/  BSYNC B0 ;  /* 0x0000000000007941 */ /* 0x000fea0003800000 */
.L_x_867:
[----:B------:R-:W2:Y:S01]  /*14df0*/  LDL.LU R0, [R1+0x30] ;  /* 0x0000300001007983 */ /* 0x000ea20000300800 */
[----:B------:R-:W-:-:S03]  /*14e00*/  ULDC.64 UR4, c[0x0][0x328] ;  /* 0x0000ca0000047ab9 */ /* 0x000fc60000000a00 */
[----:B------:R-:W3:Y:S01]  /*14e10*/  LDL.LU R4, [R1+0x34] ;  /* 0x0000340001047983 */ /* 0x000ee20000300800 */
[----:B0-----:R-:W-:-:S04]  /*14e20*/  IMAD.WIDE.U32 R2, R37, UR4, RZ ;  /* 0x0000000425027c25 */ /* 0x001fc8000f8e00ff */
[----:B--2---:R-:W-:-:S04]  /*14e30*/  IMAD R0, R0, UR4, RZ ;  /* 0x0000000400007c24 */ /* 0x004fc8000f8e02ff */
        /* <DEDUP_REMOVED lines=12> */
[----:B------:R-:W-:-:S04]  /*14f00*/  ULDC.64 UR4, c[0x0][0x318] ;  /* 0x0000c60000047ab9 */ /* 0x000fc80000000a00 */
[----:B------:R-:W-:Y:S02]  /*14f10*/  IADD3 R3, R3, R5, RZ ;  /* 0x0000000503037210 */ /* 0x000fe40007ffe0ff */
[----:B------:R-:W-:Y:S01]  /*14f20*/  LEA R5, P0, R2, UR4, 0x1 ;  /* 0x0000000402057c11 */ /* 0x000fe2000f8008ff */
[----:B------:R-:W-:-:S03]  /*14f30*/  UMOV UR4, 0xffffffff ;  /* 0xffffffff00047882 */ /* 0x000fc60000000000 */
[----:B------:R-:W-:Y:S01]  /*14f40*/  LEA.HI.X R6, R2, UR5, R3, 0x1, P0 ;  /* 0x0000000502067c11 */ /* 0x000fe200080f0c03 */
[----:B------:R-:W-:Y:S08]  /*14f50*/  BRA.DIV UR4, `(.L_x_869) ;  /* 0x0000004e04547947 */ /* 0x000ff0000b800000 */
[----:B------:R-:W0:Y:S01]  /*14f60*/  S2R R7, SR_TID.X ;  /* 0x0000000000077919 */ /* 0x000e220000002100 */
[----:B------:R-:W-:Y:S01]  /*14f70*/  IMAD R4, R4, 0x2, R22 ;  /* 0x0000000204047824 */ /* 0x000fe200078e0216 */
[C---:B------:R-:W-:Y:S01]  /*14f80*/  LOP3.LUT P2, RZ, R35.reuse, 0x2, RZ, 0xc0, !PT ;  /* 0x0000000223ff7812 */ /* 0x040fe2000784c0ff */
[----:B------:R-:W1:Y:S01]  /*14f90*/  SHFL.IDX PT, R2, R5, RZ, 0x181f ;  /* 0x00181fff05027589 */ /* 0x000e6200000e0000 */
[----:B------:R-:W-:-:S03]  /*14fa0*/  LOP3.LUT P1, RZ, R35, 0x4, RZ, 0xc0, !PT ;  /* 0x0000000423ff7812 */ /* 0x000fc6000782c0ff */
[----:B------:R-:W2:Y:S01]  /*14fb0*/  SHFL.IDX PT, R3, R6, RZ, 0x181f ;  /* 0x00181fff06037589 */ /* 0x000ea200000e0000 */
[----:B------:R-:W-:-:S03]  /*14fc0*/  ISETP.LT.OR P4, PT, R33, 0x1, !P1 ;  /* 0x000000012100780c */ /* 0x000fc60004f81670 */
[----:B------:R-:W3:Y:S01]  /*14fd0*/  SHFL.IDX PT, R14, R5, 0x1, 0x181f ;  /* 0x00381f00050e7f89 */ /* 0x000ee200000e0000 */
[----:B0-----:R-:W-:-:S05]  /*14fe0*/  IMAD.SHL.U32 R7, R7, 0x8, RZ ;  /* 0x0000000807077824 */ /* 0x001fca00078e00ff */
[----:B------:R-:W-:-:S05]  /*14ff0*/  LOP3.LUT R7, R7, 0x38, RZ, 0xc0, !PT ;  /* 0x0000003807077812 */ /* 0x000fca00078ec0ff */
[----:B------:R-:W-:Y:S01]  /*15000*/  IMAD.SHL.U32 R0, R7, 0x2, RZ ;  /* 0x0000000207007824 */ /* 0x000fe200078e00ff */
[----:B------:R-:W-:-:S04]  /*15010*/  LOP3.LUT R7, R35, 0x1, RZ, 0xc0, !PT ;  /* 0x0000000123077812 */ /* 0x000fc800078ec0ff */
[----:B-1----:R-:W-:Y:S02]  /*15020*/  IADD3 R2, P0, R2, R0, RZ ;  /* 0x0000000002027210 */ /* 0x002fe40007f1e0ff */
[----:B------:R-:W-:-:S03]  /*15030*/  ISETP.NE.U32.AND P3, PT, R7, 0x1, PT ;  /* 0x000000010700780c */ /* 0x000fc60003f65070 */
[----:B--2---:R-:W-:Y:S01]  /*15040*/  IMAD.X R3, RZ, RZ, R3, P0 ;  /* 0x000000ffff037224 */ /* 0x004fe200000e0603 */
[----:B------:R-:W-:-:S13]  /*15050*/  ISETP.LT.OR P0, PT, R33, 0x1, P3 ;  /* 0x000000012100780c */ /* 0x000fda0001f01670 */
[----:B------:R-:W-:Y:S01]  /*15060*/  LDGSTS.E.BYPASS.LTC128B.128 [R4+0x400], desc[UR40][R2.64], !P0 ;  /* 0x0040000002047fae */ /* 0x000fe2000c101d68 */
[----:B------:R-:W-:-:S13]  /*15070*/  ISETP.LT.OR P0, PT, R33, 0x1, !P2 ;  /* 0x000000012100780c */ /* 0x000fda0005701670 */
[----:B------:R-:W-:Y:S01]  /*15080*/  LDGSTS.E.BYPASS.LTC128B.128 [R4+0x3400], desc[UR40][R2.64+0x80], !P0 ;  /* 0x0340008002047fae */ /* 0x000fe2000c101d68 */
[----:B------:R-:W-:-:S03]  /*15090*/  LOP3.LUT P0, RZ, R35, 0x8, RZ, 0xc0, !PT ;  /* 0x0000000823ff7812 */ /* 0x000fc6000780c0ff */
[----:B------:R-:W-:Y:S01]  /*150a0*/  LDGSTS.E.BYPASS.LTC128B.128 [R4+0x6400], desc[UR40][R2.64+0x100], !P4 ;  /* 0x0640010002047fae */ /* 0x000fe2000e101d68 */
[----:B------:R-:W-:-:S13]  /*150b0*/  ISETP.LT.OR P4, PT, R33, 0x1, !P0 ;  /* 0x000000012100780c */ /* 0x000fda0004781670 */
[----:B------:R0:W-:Y:S01]  /*150c0*/  LDGSTS.E.BYPASS.LTC128B.128 [R4+0x9400], desc[UR40][R2.64+0x180], !P4 ;  /* 0x0940018002047fae */ /* 0x0001e2000e101d68 */
[----:B---3--:R-:W-:-:S03]  /*150d0*/  IADD3 R8, P4, R14, R0, RZ ;  /* 0x000000000e087210 */ /* 0x008fc60007f9e0ff */
[----:B------:R-:W-:Y:S04]  /*150e0*/  SHFL.IDX PT, R14, R5, 0x2, 0x181f ;  /* 0x00581f00050e7f89 */ /* 0x000fe800000e0000 */
[----:B0-----:R-:W0:Y:S02]  /*150f0*/  SHFL.IDX PT, R3, R6, 0x1, 0x181f ;  /* 0x00381f0006037f89 */ /* 0x001e2400000e0000 */
        /* <DEDUP_REMOVED lines=9> */
[----:B------:R1:W-:Y:S01]  /*15190*/  LDGSTS.E.BYPASS.LTC128B.128 [R4+0x9c00], desc[UR40][R8.64+0x180], !P4 ;  /* 0x09c0018008047fae */ /* 0x0003e2000e101d68 */
[----:B------:R-:W-:-:S03]  /*151a0*/  IADD3 R2, P4, R14, R0, RZ ;  /* 0x000000000e027210 */ /* 0x000fc60007f9e0ff */
[----:B------:R-:W1:Y:S01]  /*151b0*/  SHFL.IDX PT, R14, R5, 0x3, 0x181f ;  /* 0x00781f00050e7f89 */ /* 0x000e6200000e0000 */
[----:B0-----:R-:W-:Y:S02]  /*151c0*/  IADD3.X R3, RZ, R3, RZ, P4, !PT ;  /* 0x00000003ff037210 */ /* 0x001fe400027fe4ff */
        /* <DEDUP_REMOVED lines=8> */
[----:B-1----:R-:W-:-:S03]  /*15250*/  IADD3 R8, P4, R14, R0, RZ ;  /* 0x000000000e087210 */ /* 0x002fc60007f9e0ff */
[----:B------:R-:W-:Y:S04]  /*15260*/  SHFL.IDX PT, R14, R5, 0x4, 0x181f ;  /* 0x00981f00050e7f89 */ /* 0x000fe800000e0000 */
[----:B0-----:R-:W0:Y:S02]  /*15270*/  SHFL.IDX PT, R3, R6, 0x3, 0x181f ;  /* 0x00781f0006037f89 */ /* 0x001e2400000e0000 */
[----:B0-----:R-:W-:Y:S01]  /*15280*/  IMAD.X R9, RZ, RZ, R3, P4 ;  /* 0x000000ffff097224 */ /* 0x001fe200020e0603 */
[C---:B------:R-:W-:Y:S01]  /*15290*/  ISETP.LT.OR P4, PT, R33.reuse, 0x31, P3 ;  /* 0x000000312100780c */ /* 0x040fe20001f81670 */
[----:B------:R-:W0:Y:S04]  /*152a0*/  SHFL.IDX PT, R3, R6, 0x4, 0x181f ;  /* 0x00981f0006037f89 */ /* 0x000e2800000e0000 */
[----:B------:R-:W1:Y:S08]  /*152b0*/  SHFL.IDX PT, R6, R6, 0x5, 0x181f ;  /* 0x00b81f0006067f89 */ /* 0x000e7000000e0000 */
[----:B------:R2:W-:Y:S01]  /*152c0*/  LDGSTS.E.BYPASS.LTC128B.128 [R4+0x1c00], desc[UR40][R8.64], !P4 ;  /* 0x01c0000008047fae */ /* 0x0005e2000e101d68 */
[----:B------:R-:W-:-:S13]  /*152d0*/  ISETP.LT.OR P4, PT, R33, 0x31, !P2 ;  /* 0x000000312100780c */ /* 0x000fda0005781670 */
[----:B------:R2:W-:Y:S01]  /*152e0*/  LDGSTS.E.BYPASS.LTC128B.128 [R4+0x4c00], desc[UR40][R8.64+0x80], !P4 ;  /* 0x04c0008008047fae */ /* 0x0005e2000e101d68 */
[----:B------:R-:W-:-:S13]  /*152f0*/  ISETP.LT.OR P4, PT, R33, 0x31, !P1 ;  /* 0x000000312100780c */ /* 0x000fda0004f81670 */
[----:B------:R2:W-:Y:S01]  /*15300*/  LDGSTS.E.BYPASS.LTC128B.128 [R4+0x7c00], desc[UR40][R8.64+0x100], !P4 ;  /* 0x07c0010008047fae */ /* 0x0005e2000e101d68 */
[----:B------:R-:W-:-:S13]  /*15310*/  ISETP.LT.OR P4, PT, R33, 0x31, !P0 ;  /* 0x000000312100780c */ /* 0x000fda0004781670 */
[----:B------:R2:W-:Y:S01]  /*15320*/  LDGSTS.E.BYPASS.LTC128B.128 [R4+0xac00], desc[UR40][R8.64+0x180], !P4 ;  /* 0x0ac0018008047fae */ /* 0x0005e2000e101d68 */
[----:B------:R-:W-:-:S03]  /*15330*/  IADD3 R2, P4, R14, R0, RZ ;  /* 0x000000000e027210 */ /* 0x000fc60007f9e0ff */
[----:B------:R2:W3:Y:S02]  /*15340*/  SHFL.IDX PT, R14, R5, 0x5, 0x181f ;  /* 0x00b81f00050e7f89 */ /* 0x0004e400000e0000 */
        /* <DEDUP_REMOVED lines=8> */
[----:B-1-3--:R2:W-:Y:S02]  /*153d0*/  LDGSTS.E.BYPASS.LTC128B.128 [R4+0xb400], desc[UR40][R2.64+0x180], !P4 ;  /* 0x0b40018002047fae */ /* 0x00a5e4000e101d68 */
.L_x_1034:
[C---:B------:R-:W-:Y:S02]  /*153e0*/  ISETP.LT.OR P3, PT, R33.reuse, 0x51, P3 ;  /* 0x000000512100780c */ /* 0x040fe40001f61670 */
[C---:B------:R-:W-:Y:S02]  /*153f0*/  ISETP.LT.OR P2, PT, R33.reuse, 0x51, !P2 ;  /* 0x000000512100780c */ /* 0x040fe40005741670 */
[C---:B------:R-:W-:Y:S02]  /*15400*/  ISETP.LT.OR P1, PT, R33.reuse, 0x51, !P1 ;  /* 0x000000512100780c */ /* 0x040fe40004f21670 */
[----:B0-2---:R-:W-:Y:S02]  /*15410*/  IADD3 R2, P4, R14, R0, RZ ;  /* 0x000000000e027210 */ /* 0x005fe40007f9e0ff */
        /* <DEDUP_REMOVED lines=11> */
.L_x_870:
[----:B------:R-:W-:Y:S02]  /*154d0*/  PLOP3.LUT P1, PT, P1, P0, PT, 0xa2, 0x0 ;  /* 0x000000000000781c */ /* 0x000fe40000f21472 */
[----:B------:R-:W-:-:S08]  /*154e0*/  @P0 R2UR P1, UR4, R32 ;  /* 0x00000000200402ca */ /* 0x000fd00000020000 */
[----:B------:R-:W-:-:S05]  /*154f0*/  @P0 PLOP3.LUT P0, PT, P1, PT, PT, 0x80, 0x0 ;  /* 0x000000000000081c */ /* 0x000fca0000f0f070 */
[----:B------:R-:W-:Y:S01]  /*15500*/  @!P1 SYNCS.ARRIVE.TRANS64.RED.A0T1 RZ, [UR4+0x22850], RZ ;  /* 0x022850ffffff99a7 */ /* 0x000fe20008200404 */
[----:B------:R-:W-:Y:S07]  /*15510*/  @!P1 ARRIVES.LDGSTSBAR.64.TRANSCNT [UR4+0x22850] ;  /* 0x02285000ff0099b0 */ /* 0x000fee0008000a84 */
[----:B------:R-:W-:Y:S05]  /*15520*/  @P0 BRA.U.ANY `(.L_x_870) ;  /* 0xfffffffd00e80947 */ /* 0x000fea000393ffff */
[----:B------:R-:W-:Y:S01]  /*15530*/  NOP ;  /* 0x0000000000007918 */ /* 0x000fe20000000000 */
[----:B0-----:R-:W2:Y:S02]  /*15540*/  LDL R2, [R1+0x40] ;  /* 0x0000400001027983 */ /* 0x001ea40000100800 */
[----:B--2---:R-:W-:-:S13]  /*15550*/  ISETP.NE.AND P2, PT, R2, 0x3, PT ;  /* 0x000000030200780c */ /* 0x004fda0003f45270 */
[----:B------:R-:W-:Y:S05]  /*15560*/  @!P2 BRA `(.L_x_871) ;  /* 0x000000000004a947 */ /* 0x000fea0003800000 */
[----:B------:R-:W-:Y:S01]  /*15570*/  BPT.TRAP 0x1 ;  /* 0x000000040000795c */ /* 0x000fe20000300000 */
.L_x_871:
[----:B------:R-:W2:Y:S01]  /*15580*/  LDL.LU R2, [R1+0x4] ;  /* 0x0000040001027983 */ /* 0x000ea20000300800 */
[----:B------:R0:W-:Y:S01]  /*15590*/  SYNCS.ARRIVE.TRANS64.A1T0 RZ, [R32+URZ+0x22850], RZ ;  /* 0x022850ff20ff79a7 */ /* 0x0001e2000810003f */
[----:B------:R-:W-:Y:S01]  /*155a0*/  BSSY B0, `(.L_x_872) ;  /* 0x00000e1000007945 */ /* 0x000fe20003800000 */
[----:B--2---:R-:W-:-:S13]  /*155b0*/  ISETP.GE.AND P0, PT, R2, 0x61, PT ;  /* 0x000000610200780c */ /* 0x004fda0003f06270 */
[----:B0-----:R-:W-:Y:S05]  /*155c0*/  @!P0 BRA `(.L_x_873) ;  /* 0x0000000c00788947 */ /* 0x001fea0003800000 */
[----:B------:R-:W2:Y:S02]  /*155d0*/  LDL.LU R2, [R1+0x2c] ;  /* 0x00002c0001027983 */ /* 0x000ea40000300800 */
[----:B--2---:R-:W-:-:S07]  /*155e0*/  VIADD R10, R2, 0xfffffffe ;  /* 0xfffffffe020a7836 */ /* 0x004fce0000000000 */
.L_x_886:
[----:B--2---:R-:W2:Y:S01]  /*155f0*/  LDL R12, [R1+0x40] ;  /* 0x00004000010c7983 */ /* 0x004ea20000100800 */
[----:B0-----:R-:W0:Y:S01]  /*15600*/  LDC R6, c[0x0][0x430] ;  /* 0x00010c00ff067b82 */ /* 0x001e220000000800 */
[----:B------:R-:W1:Y:S01]  /*15610*/  S2R R2, SR_TID.X ;  /* 0x0000000000027919 */ /* 0x000e620000002100 */
[----:B---3--:R-:W3:Y:S01]  /*15620*/  S2R R4, SR_TID.X ;  /* 0x0000000000047919 */ /* 0x008ee20000002100 */
[----:B0-----:R-:W-:Y:S02]  /*15630*/  ISETP.NE.AND P0, PT, R6, 0x1, PT ;  /* 0x000000010600780c */ /* 0x001fe40003f05270 */
[----:B-1----:R-:W-:-:S11]  /*15640*/  LOP3.LUT R2, R2, 0x7f, RZ, 0xc0, !PT ;  /* 0x0000007f02027812 */ /* 0x002fd600078ec0ff */
[----:B------:R-:W0:Y:S01]  /*15650*/  @P0 LDC R3, c[0x0][0x438] ;  /* 0x00010e00ff030b82 */ /* 0x000e220000000800 */
[----:B---3--:R-:W-:Y:S01]  /*15660*/  IMAD.SHL.U32 R4, R4, 0x10, RZ ;  /* 0x0000001004047824 */ /* 0x008fe200078e00ff */
[----:B------:R-:W-:-:S04]  /*15670*/  SHF.R.U32.HI R2, RZ, 0x3, R2 ;  /* 0x00000003ff027819 */ /* 0x000fc80000011602 */
[----:B------:R-:W-:Y:S02]  /*15680*/  LOP3.LUT R4, R2, 0x70, R4, 0xf8, !PT ;  /* 0x0000007002047812 */ /* 0x000fe400078ef804 */
[----:B------:R-:W1:Y:S02]  /*15690*/  @P0 LDC R2, c[0x0][0x434] ;  /* 0x00010d00ff020b82 */ /* 0x000e640000000800 */
[----:B------:R-:W-:Y:S01]  /*156a0*/  ISETP.GT.U32.AND P1, PT, R4, 0x5f, PT ;  /* 0x0000005f0400780c */ /* 0x000fe20003f24070 */
[----:B------:R-:W-:-:S05]  /*156b0*/  IMAD R7, R10, 0x60, R31 ;  /* 0x000000600a077824 */ /* 0x000fca00078e021f */
[----:B------:R-:W-:-:S07]  /*156c0*/  IADD3 R7, R4, R7, RZ ;  /* 0x0000000704077210 */ /* 0x000fce0007ffe0ff */
[----:B------:R-:W3:Y:S01]  /*156d0*/  @!P1 LDC.64 R4, c[0x0][0x428] ;  /* 0x00010a00ff049b82 */ /* 0x000ee20000000a00 */
[----:B------:R-:W-:-:S07]  /*156e0*/  IMAD.MOV.U32 R11, RZ, RZ, R7 ;  /* 0x000000ffff0b7224 */ /* 0x000fce00078e0007 */
[----:B------:R-:W4:Y:S01]  /*156f0*/  @!P1 LDC.64 R8, c[0x0][0x418] ;  /* 0x00010600ff089b82 */ /* 0x000f220000000a00 */
[----:B-1----:R-:W-:-:S05]  /*15700*/  @P0 IMAD.HI.U32 R2, R7, R2, RZ ;  /* 0x0000000207020227 */ /* 0x002fca00078e00ff */
[----:B0-----:R-:W-:-:S04]  /*15710*/  @P0 SHF.R.U32.HI R11, RZ, R3, R2 ;  /* 0x00000003ff0b0219 */ /* 0x001fc80000011602 */
[--C-:B------:R-:W-:Y:S01]  /*15720*/  @!P1 SHF.R.S32.HI R3, RZ, 0x1f, R11.reuse ;  /* 0x0000001fff039819 */ /* 0x100fe2000001140b */
[----:B------:R-:W-:-:S04]  /*15730*/  @!P1 IMAD.MOV.U32 R2, RZ, RZ, R11 ;  /* 0x000000ffff029224 */ /* 0x000fc800078e000b */
[----:B---3--:R-:W-:-:S04]  /*15740*/  @!P1 IMAD.WIDE.U32 R2, R29, R4, R2 ;  /* 0x000000041d029225 */ /* 0x008fc800078e0002 */
[----:B------:R-:W-:-:S04]  /*15750*/  @!P1 IMAD R4, R34, R4, RZ ;  /* 0x0000000422049224 */ /* 0x000fc800078e02ff */
[----:B------:R-:W-:Y:S01]  /*15760*/  @!P1 IMAD R5, R29, R5, R4 ;  /* 0x000000051d059224 */ /* 0x000fe200078e0204 */
[----:B----4-:R-:W-:-:S03]  /*15770*/  @!P1 LEA R8, P0, R2, R8, 0x2 ;  /* 0x0000000802089211 */ /* 0x010fc600078010ff */
[----:B------:R-:W-:Y:S01]  /*15780*/  @!P1 IMAD.IADD R3, R5, 0x1, R3 ;  /* 0x0000000105039824 */ /* 0x000fe200078e0203 */
[----:B------:R-:W-:-:S04]  /*15790*/  MOV R5, RZ ;  /* 0x000000ff00057202 */ /* 0x000fc80000000f00 */
[----:B------:R-:W-:Y:S01]  /*157a0*/  @!P1 LEA.HI.X R9, R2, R9, R3, 0x2, P0 ;  /* 0x0000000902099211 */ /* 0x000fe200000f1403 */
[----:B------:R-:W-:-:S04]  /*157b0*/  VIADD R25, R25, 0x1 ;  /* 0x0000000119197836 */ /* 0x000fc80000000000 */
[----:B------:R0:W5:Y:S01]  /*157c0*/  @!P1 LDG.E R5, desc[UR40][R8.64] ;  /* 0x0000002808059981 */ /* 0x000162000c1e1900 */
[----:B------:R-:W-:Y:S01]  /*157d0*/  IMAD.MOV R2, RZ, RZ, -R11 ;  /* 0x000000ffff027224 */ /* 0x000fe200078e0a0b */
[----:B------:R-:W-:-:S03]  /*157e0*/  ISETP.NE.AND P0, PT, R25, 0x2, PT ;  /* 0x000000021900780c */ /* 0x000fc60003f05270 */
[----:B------:R-:W-:Y:S01]  /*157f0*/  IMAD R6, R6, R2, R7 ;  /* 0x0000000206067224 */ /* 0x000fe200078e0207 */
[----:B------:R-:W-:Y:S01]  /*15800*/  SEL R3, RZ, 0x1, P0 ;  /* 0x00000001ff037807 */ /* 0x000fe20000000000 */
[----:B------:R-:W-:Y:S01]  /*15810*/  IMAD.MOV.U32 R2, RZ, RZ, R10 ;  /* 0x000000ffff027224 */ /* 0x000fe200078e000a */
[----:B------:R-:W-:Y:S05]  /*15820*/  YIELD ;  /* 0x0000000000007946 */ /* 0x000fea0003800000 */
[----:B------:R-:W-:Y:S01]  /*15830*/  SEL R25, R25, RZ, P0 ;  /* 0x000000ff19197207 */ /* 0x000fe20000000000 */
[----:B------:R-:W-:Y:S01]  /*15840*/  VIADD R10, R10, 0xffffffff ;  /* 0xffffffff0a0a7836 */ /* 0x000fe20000000000 */
[----:B------:R-:W-:-:S02]  /*15850*/  LOP3.LUT R26, R26, R3, RZ, 0x3c, !PT ;  /* 0x000000031a1a7212 */ /* 0x000fc400078e3cff */
[----:B------:R-:W-:Y:S02]  /*15860*/  ISETP.GT.AND P2, PT, R2, RZ, PT ;  /* 0x000000ff0200720c */ /* 0x000fe40003f44270 */
[----:B--2---:R-:W-:-:S13]  /*15870*/  ISETP.NE.AND P1, PT, R12, 0x3, PT ;  /* 0x000000030c00780c */ /* 0x004fda0003f25270 */
[----:B0-----:R-:W-:Y:S05]  /*15880*/  @!P1 BRA `(.L_x_874) ;  /* 0x0000000000049947 */ /* 0x001fea0003800000 */
[----:B------:R-:W-:Y:S01]  /*15890*/  BPT.TRAP 0x1 ;  /* 0x000000040000795c */ /* 0x000fe20000300000 */
.L_x_874:
[----:B------:R-:W-:Y:S01]  /*158a0*/  IMAD R4, R25, 0x8, R22 ;  /* 0x0000000819047824 */ /* 0x000fe200078e0216 */
[----:B------:R-:W-:Y:S01]  /*158b0*/  SHF.L.U32 R21, R26, 0x1f, RZ ;  /* 0x0000001f1a157819 */ /* 0x000fe200000006ff */
[----:B------:R-:W-:Y:S01]  /*158c0*/  BSSY B1, `(.L_x_875) ;  /* 0x0000004000017945 */ /* 0x000fe20003800000 */
[----:B------:R-:W-:Y:S02]  /*158d0*/  SHF.R.S32.HI R17, RZ, 0x1f, R6 ;  /* 0x0000001fff117819 */ /* 0x000fe40000011406 */
[----:B------:R-:W0:Y:S02]  /*158e0*/  SYNCS.PHASECHK.TRANS64.TRYWAIT P0, [R4+URZ+0x22840], R21 ;  /* 0x02284015040075a7 */ /* 0x000e24000800017f */
[----:B0-----:R-:W-:Y:S05]  /*158f0*/  @!P0 BRA `(.L_x_876) ;  /* 0x0000004c00388947 */ /* 0x001fea0003800000 */
.L_x_1035:
[----:B------:R-:W-:Y:S05]  /*15900*/  BSYNC B1 ;  /* 0x0000000000017941 */ /* 0x000fea0003800000 */
.L_x_875:
[----:B------:R-:W-:Y:S01]  /*15910*/  ULDC.64 UR4, c[0x0][0x300] ;  /* 0x0000c00000047ab9 */ /* 0x000fe20000000a00 */
[----:B-----5:R-:W-:Y:S01]  /*15920*/  SHF.R.S32.HI R20, RZ, 0x1f, R5 ;  /* 0x0000001fff147819 */ /* 0x020fe20000011405 */
[----:B------:R-:W-:Y:S01]  /*15930*/  IMAD R3, R17, UR4, RZ ;  /* 0x0000000411037c24 */ /* 0x000fe2000f8e02ff */
[----:B------:R-:W-:-:S03]  /*15940*/  LOP3.LUT P1, RZ, R23, 0x1, RZ, 0xc0, !PT ;  /* 0x0000000117ff7812 */ /* 0x000fc6000782c0ff */
[C---:B------:R-:W-:Y:S02]  /*15950*/  IMAD R7, R6.reuse, UR5, R3 ;  /* 0x0000000506077c24 */ /* 0x040fe4000f8e0203 */
[----:B------:R-:W-:Y:S01]  /*15960*/  IMAD.WIDE.U32 R2, R6, UR4, RZ ;  /* 0x0000000406027c25 */ /* 0x000fe2000f8e00ff */
[----:B------:R-:W-:-:S03]  /*15970*/  ULDC.64 UR4, c[0x0][0x310] ;  /* 0x0000c40000047ab9 */ /* 0x000fc60000000a00 */
[----:B------:R-:W-:Y:S02]  /*15980*/  IMAD.IADD R3, R3, 0x1, R7 ;  /* 0x0000000103037824 */ /* 0x000fe400078e0207 */
[----:B------:R-:W-:Y:S02]  /*15990*/  IMAD R7, R20, UR4, RZ ;  /* 0x0000000414077c24 */ /* 0x000fe4000f8e02ff */
[----:B------:R-:W-:-:S04]  /*159a0*/  IMAD.WIDE.U32 R2, R5, UR4, R2 ;  /* 0x0000000405027c25 */ /* 0x000fc8000f8e0002 */
[----:B------:R-:W-:Y:S01]  /*159b0*/  IMAD R7, R5, UR5, R7 ;  /* 0x0000000505077c24 */ /* 0x000fe2000f8e0207 */
[----:B------:R-:W-:-:S03]  /*159c0*/  ULDC.64 UR4, c[0x0][0x308] ;  /* 0x0000c20000047ab9 */ /* 0x000fc60000000a00 */
[----:B------:R-:W-:Y:S02]  /*159d0*/  IMAD.IADD R3, R3, 0x1, R7 ;  /* 0x0000000103037824 */ /* 0x000fe400078e0207 */
[----:B------:R-:W-:Y:S02]  /*159e0*/  IMAD R7, R28, UR4, RZ ;  /* 0x000000041c077c24 */ /* 0x000fe4000f8e02ff */
[----:B------:R-:W-:-:S04]  /*159f0*/  IMAD.WIDE.U32 R2, R18, UR4, R2 ;  /* 0x0000000412027c25 */ /* 0x000fc8000f8e0002 */
[----:B------:R-:W-:Y:S01]  /*15a00*/  IMAD R7, R18, UR5, R7 ;  /* 0x0000000512077c24 */ /* 0x000fe2000f8e0207 */
[----:B------:R-:W-:Y:S02]  /*15a10*/  ULDC.64 UR4, c[0x0][0x2e8] ;  /* 0x0000ba0000047ab9 */ /* 0x000fe40000000a00 */
[----:B------:R-:W-:Y:S01]  /*15a20*/  LEA R8, P0, R2, UR4, 0x1 ;  /* 0x0000000402087c11 */ /* 0x000fe2000f8008ff */
[----:B------:R-:W-:Y:S01]  /*15a30*/  UMOV UR4, 0xffffffff ;  /* 0xffffffff00047882 */ /* 0x000fe20000000000 */
[----:B------:R-:W-:-:S04]  /*15a40*/  IADD3 R7, R7, R3, RZ ;  /* 0x0000000307077210 */ /* 0x000fc80007ffe0ff */
[----:B------:R-:W-:Y:S01]  /*15a50*/  LEA.HI.X R9, R2, UR5, R7, 0x1, P0 ;  /* 0x0000000502097c11 */ /* 0x000fe200080f0c07 */
[----:B------:R-:W-:Y:S01]  /*15a60*/  IMAD R7, R25, 0x1800, R30 ;  /* 0x0000180019077824 */ /* 0x000fe200078e021e */
[----:B------:R-:W-:Y:S06]  /*15a70*/  BRA.DIV UR4, `(.L_x_877) ;  /* 0x0000004a04ec7947 */ /* 0x000fec000b800000 */
[----:B------:R-:W1:Y:S01]  /*15a80*/  SHFL.IDX PT, R2, R8, RZ, 0x181f ;  /* 0x00181fff08027589 */ /* 0x000e6200000e0000 */
[----:B------:R-:W-:-:S03]  /*15a90*/  IMAD R7, R7, 0x2, R22 ;  /* 0x0000000207077824 */ /* 0x000fc600078e0216 */
[----:B------:R-:W2:Y:S01]  /*15aa0*/  SHFL.IDX PT, R3, R9, RZ, 0x181f ;  /* 0x00181fff09037589 */ /* 0x000ea200000e0000 */
[----:B-1----:R-:W-:-:S05]  /*15ab0*/  IADD3 R2, P0, R2, R0, RZ ;  /* 0x0000000002027210 */ /* 0x002fca0007f1e0ff */
[----:B--2---:R-:W-:-:S05]  /*15ac0*/  IMAD.X R3, RZ, RZ, R3, P0 ;  /* 0x000000ffff037224 */ /* 0x004fca00000e0603 */
[----:B------:R-:W-:Y:S01]  /*15ad0*/  @!PT LDS RZ, [RZ] ;  /* 0x00000000fffff984 */ /* 0x000fe20000000800 */
[----:B------:R1:W-:Y:S04]  /*15ae0*/  LDGSTS.E.BYPASS.LTC128B.128 [R7+0x1c400], desc[UR40][R2.64], !P1 ;  /* 0x1c40000002077fae */ /* 0x0003e8000c901d68 */
[----:B-1----:R-:W1:Y:S04]  /*15af0*/  SHFL.IDX PT, R2, R8, 0x1, 0x181f ;  /* 0x00381f0008027f89 */ /* 0x002e6800000e0000 */
[----:B------:R-:W2:Y:S01]  /*15b00*/  SHFL.IDX PT, R3, R9, 0x1, 0x181f ;  /* 0x00381f0009037f89 */ /* 0x000ea200000e0000 */
[----:B-1----:R-:W-:-:S05]  /*15b10*/  IADD3 R2, P0, R2, R0, RZ ;  /* 0x0000000002027210 */ /* 0x002fca0007f1e0ff */
[----:B--2---:R-:W-:-:S05]  /*15b20*/  IMAD.X R3, RZ, RZ, R3, P0 ;  /* 0x000000ffff037224 */ /* 0x004fca00000e0603 */
        /* <DEDUP_REMOVED lines=12> */
[----:B------:R-:W2:Y:S04]  /*15bf0*/  SHFL.IDX PT, R3, R9, 0x4, 0x181f ;  /* 0x00981f0009037f89 */ /* 0x000ea800000e0000 */
[----:B------:R-:W3:Y:S01]  /*15c00*/  SHFL.IDX PT, R9, R9, 0x5, 0x181f ;  /* 0x00b81f0009097f89 */ /* 0x000ee200000e0000 */
[----:B-1----:R-:W-:-:S04]  /*15c10*/  IADD3 R2, P0, R2, R0, RZ ;  /* 0x0000000002027210 */ /* 0x002fc80007f1e0ff */
[----:B--2---:R-:W-:-:S05]  /*15c20*/  IADD3.X R3, RZ, R3, RZ, P0, !PT ;  /* 0x00000003ff037210 */ /* 0x004fca00007fe4ff */
[----:B------:R1:W-:Y:S04]  /*15c30*/  LDGSTS.E.BYPASS.LTC128B.128 [R7+0x1e400], desc[UR40][R2.64], !P1 ;  /* 0x1e40000002077fae */ /* 0x0003e8000c901d68 */
[----:B-1-3--:R1:W2:Y:S02]  /*15c40*/  SHFL.IDX PT, R2, R8, 0x5, 0x181f ;  /* 0x00b81f0008027f89 */ /* 0x00a2a400000e0000 */
.L_x_1049:
        /* <DEDUP_REMOVED lines=8> */
.L_x_878:
[----:B------:R-:W-:Y:S02]  /*15cd0*/  PLOP3.LUT P1, PT, P1, P0, PT, 0xa2, 0x0 ;  /* 0x000000000000781c */ /* 0x000fe40000f21472 */
[----:B------:R-:W-:-:S08]  /*15ce0*/  @P0 R2UR P1, UR4, R4 ;  /* 0x00000000040402ca */ /* 0x000fd00000020000 */
[----:B------:R-:W-:-:S05]  /*15cf0*/  @P0 PLOP3.LUT P0, PT, P1, PT, PT, 0x80, 0x0 ;  /* 0x000000000000081c */ /* 0x000fca0000f0f070 */
[----:B------:R-:W-:Y:S01]  /*15d00*/  @!P1 SYNCS.ARRIVE.TRANS64.RED.A0T1 RZ, [UR4+0x22830], RZ ;  /* 0x022830ffffff99a7 */ /* 0x000fe20008200404 */
[----:B------:R-:W-:Y:S07]  /*15d10*/  @!P1 ARRIVES.LDGSTSBAR.64.TRANSCNT [UR4+0x22830] ;  /* 0x02283000ff0099b0 */ /* 0x000fee0008000a84 */
[----:B------:R-:W-:Y:S05]  /*15d20*/  @P0 BRA.U.ANY `(.L_x_878) ;  /* 0xfffffffd00e80947 */ /* 0x000fea000393ffff */
[----:B------:R-:W-:Y:S01]  /*15d30*/  NOP ;  /* 0x0000000000007918 */ /* 0x000fe20000000000 */
[----:B--2---:R-:W2:Y:S02]  /*15d40*/  LDL R2, [R1+0x40] ;  /* 0x0000400001027983 */ /* 0x004ea40000100800 */
[----:B--2---:R-:W-:-:S13]  /*15d50*/  ISETP.NE.AND P3, PT, R2, 0x3, PT ;  /* 0x000000030200780c */ /* 0x004fda0003f65270 */
[----:B------:R-:W-:Y:S05]  /*15d60*/  @!P3 BRA `(.L_x_879) ;  /* 0x000000000004b947 */ /* 0x000fea0003800000 */
[----:B------:R-:W-:Y:S01]  /*15d70*/  BPT.TRAP 0x1 ;  /* 0x000000040000795c */ /* 0x000fe20000300000 */
.L_x_879:
[----:B------:R2:W-:Y:S01]  /*15d80*/  SYNCS.ARRIVE.TRANS64.A1T0 RZ, [R4+URZ+0x22830], RZ ;  /* 0x022830ff04ff79a7 */ /* 0x0005e2000810003f */
[----:B------:R-:W-:Y:S05]  /*15d90*/  @!P3 BRA `(.L_x_880) ;  /* 0x000000000004b947 */ /* 0x000fea0003800000 */
[----:B------:R-:W-:Y:S01]  /*15da0*/  BPT.TRAP 0x1 ;  /* 0x000000040000795c */ /* 0x000fe20000300000 */
.L_x_880:
[----:B------:R-:W3:Y:S01]  /*15db0*/  SYNCS.PHASECHK.TRANS64.TRYWAIT P0, [R4+URZ+0x22860], R21 ;  /* 0x02286015040075a7 */ /* 0x000ee2000800017f */
[----:B------:R-:W-:Y:S04]  /*15dc0*/  BSSY B1, `(.L_x_881) ;  /* 0x0000002000017945 */ /* 0x000fe80003800000 */
[----:B---3--:R-:W-:Y:S05]  /*15dd0*/  @!P0 BRA `(.L_x_882) ;  /* 0x0000004c00b88947 */ /* 0x008fea0003800000 */
.L_x_1050:
[----:B------:R-:W-:Y:S05]  /*15de0*/  BSYNC B1 ;  /* 0x0000000000017941 */ /* 0x000fea0003800000 */
.L_x_881:
[----:B------:R-:W-:Y:S01]  /*15df0*/  ULDC.64 UR4, c[0x0][0x328] ;  /* 0x0000ca0000047ab9 */ /* 0x000fe20000000a00 */
[----:B------:R-:W-:Y:S01]  /*15e00*/  LOP3.LUT P5, RZ, R23, 0x10, RZ, 0xc0, !PT ;  /* 0x0000001017ff7812 */ /* 0x000fe200078ac0ff */
[----:B------:R-:W-:Y:S01]  /*15e10*/  IMAD R17, R17, UR4, RZ ;  /* 0x0000000411117c24 */ /* 0x000fe2000f8e02ff */
[C---:B------:R-:W-:Y:S01]  /*15e20*/  LOP3.LUT P4, RZ, R23.reuse, 0x8, RZ, 0xc0, !PT ;  /* 0x0000000817ff7812 */ /* 0x040fe2000788c0ff */
[C---:B------:R-:W-:Y:S01]  /*15e30*/  IMAD.WIDE.U32 R2, R6.reuse, UR4, RZ ;  /* 0x0000000406027c25 */ /* 0x040fe2000f8e00ff */
[C---:B------:R-:W-:Y:S02]  /*15e40*/  LOP3.LUT P3, RZ, R23.reuse, 0x4, RZ, 0xc0, !PT ;  /* 0x0000000417ff7812 */ /* 0x040fe4000786c0ff */
[----:B------:R-:W-:Y:S01]  /*15e50*/  LOP3.LUT P1, RZ, R23, 0x2, RZ, 0xc0, !PT ;  /* 0x0000000217ff7812 */ /* 0x000fe2000782c0ff */
[----:B------:R-:W-:Y:S01]  /*15e60*/  IMAD R17, R6, UR5, R17 ;  /* 0x0000000506117c24 */ /* 0x000fe2000f8e0211 */
[----:B------:R-:W-:Y:S02]  /*15e70*/  ULDC.64 UR4, c[0x0][0x338] ;  /* 0x0000ce0000047ab9 */ /* 0x000fe40000000a00 */
[----:B------:R-:W-:-:S02]  /*15e80*/  IMAD R20, R20, UR4, RZ ;  /* 0x0000000414147c24 */ /* 0x000fc4000f8e02ff */
        /* <DEDUP_REMOVED lines=11> */
[----:B------:R-:W-:Y:S01]  /*15f40*/  UMOV UR4, 0xffffffff ;  /* 0xffffffff00047882 */ /* 0x000fe20000000000 */
[----:B------:R-:W-:-:S03]  /*15f50*/  IMAD R5, R25, 0x6000, R30 ;  /* 0x0000600019057824 */ /* 0x000fc600078e021e */
[----:B------:R-:W-:Y:S01]  /*15f60*/  LEA.HI.X R7, R2, UR5, R7, 0x1, P0 ;  /* 0x0000000502077c11 */ /* 0x000fe200080f0c07 */
[----:B------:R-:W-:Y:S06]  /*15f70*/  BRA.DIV UR4, `(.L_x_883) ;  /* 0x0000004e04647947 */ /* 0x000fec000b800000 */
[----:B------:R-:W4:Y:S01]  /*15f80*/  SHFL.IDX PT, R14, R6, RZ, 0x181f ;  /* 0x00181fff060e7589 */ /* 0x000f2200000e0000 */
[----:B------:R-:W-:-:S03]  /*15f90*/  LEA R5, R5, R22, 0x1 ;  /* 0x0000001605057211 */ /* 0x000fc600078e08ff */
[----:B------:R-:W5:Y:S04]  /*15fa0*/  SHFL.IDX PT, R3, R7, RZ, 0x181f ;  /* 0x00181fff07037589 */ /* 0x000f6800000e0000 */
[----:B-1----:R-:W-:Y:S01]  /*15fb0*/  SHFL.IDX PT, R8, R7, 0x1, 0x181f ;  /* 0x00381f0007087f89 */ /* 0x002fe200000e0000 */
[----:B----4-:R-:W-:-:S03]  /*15fc0*/  IADD3 R2, P0, R14, R0, RZ ;  /* 0x000000000e027210 */ /* 0x010fc60007f1e0ff */
[----:B------:R-:W1:Y:S02]  /*15fd0*/  SHFL.IDX PT, R14, R6, 0x1, 0x181f ;  /* 0x00381f00060e7f89 */ /* 0x000e6400000e0000 */
[----:B-----5:R-:W-:-:S05]  /*15fe0*/  IMAD.X R3, RZ, RZ, R3, P0 ;  /* 0x000000ffff037224 */ /* 0x020fca00000e0603 */
[----:B------:R-:W-:Y:S04]  /*15ff0*/  LDGSTS.E.BYPASS.LTC128B.128 [R5+0x400], desc[UR40][R2.64], !P5 ;  /* 0x0040000002057fae */ /* 0x000fe8000e901d68 */
[----:B------:R-:W-:Y:S04]  /*16000*/  LDGSTS.E.BYPASS.LTC128B.128 [R5+0x3400], desc[UR40][R2.64+0x80], !P4 ;  /* 0x0340008002057fae */ /* 0x000fe8000e101d68 */
[----:B------:R-:W-:Y:S04]  /*16010*/  LDGSTS.E.BYPASS.LTC128B.128 [R5+0x6400], desc[UR40][R2.64+0x100], !P3 ;  /* 0x0640010002057fae */ /* 0x000fe8000d901d68 */
[----:B------:R1:W-:Y:S02]  /*16020*/  LDGSTS.E.BYPASS.LTC128B.128 [R5+0x9400], desc[UR40][R2.64+0x180], !P1 ;  /* 0x0940018002057fae */ /* 0x0003e4000c901d68 */
[----:B-1----:R-:W-:-:S02]  /*16030*/  IADD3 R2, P0, R14, R0, RZ ;  /* 0x000000000e027210 */ /* 0x002fc40007f1e0ff */
[----:B------:R-:W1:Y:S03]  /*16040*/  SHFL.IDX PT, R14, R6, 0x2, 0x181f ;  /* 0x00581f00060e7f89 */ /* 0x000e6600000e0000 */
[----:B------:R-:W-:Y:S02]  /*16050*/  IMAD.X R3, RZ, RZ, R8, P0 ;  /* 0x000000ffff037224 */ /* 0x000fe400000e0608 */
[----:B------:R-:W4:Y:S04]  /*16060*/  SHFL.IDX PT, R8, R7, 0x2, 0x181f ;  /* 0x00581f0007087f89 */ /* 0x000f2800000e0000 */
[----:B------:R-:W-:Y:S04]  /*16070*/  LDGSTS.E.BYPASS.LTC128B.128 [R5+0xc00], desc[UR40][R2.64], !P5 ;  /* 0x00c0000002057fae */ /* 0x000fe8000e901d68 */
[----:B------:R-:W-:Y:S04]  /*16080*/  LDGSTS.E.BYPASS.LTC128B.128 [R5+0x3c00], desc[UR40][R2.64+0x80], !P4 ;  /* 0x03c0008002057fae */ /* 0x000fe8000e101d68 */
[----:B------:R-:W-:Y:S04]  /*16090*/  LDGSTS.E.BYPASS.LTC128B.128 [R5+0x6c00], desc[UR40][R2.64+0x100], !P3 ;  /* 0x06c0010002057fae */ /* 0x000fe8000d901d68 */
[----:B------:R1:W-:Y:S02]  /*160a0*/  LDGSTS.E.BYPASS.LTC128B.128 [R5+0x9c00], desc[UR40][R2.64+0x180], !P1 ;  /* 0x09c0018002057fae */ /* 0x0003e4000c901d68 */
[----:B-1----:R-:W-:-:S02]  /*160b0*/  IADD3 R2, P0, R14, R0, RZ ;  /* 0x000000000e027210 */ /* 0x002fc40007f1e0ff */
[----:B------:R-:W1:Y:S03]  /*160c0*/  SHFL.IDX PT, R14, R6, 0x3, 0x181f ;  /* 0x00781f00060e7f89 */ /* 0x000e6600000e0000 */
[----:B----4-:R-:W-:Y:S02]  /*160d0*/  IMAD.X R3, RZ, RZ, R8, P0 ;  /* 0x000000ffff037224 */ /* 0x010fe400000e0608 */
        /* <DEDUP_REMOVED lines=14> */
[----:B------:R1:W0:Y:S03]  /*161c0*/  SHFL.IDX PT, R14, R6, 0x5, 0x181f ;  /* 0x00b81f00060e7f89 */ /* 0x00022600000e0000 */
[----:B----4-:R-:W-:Y:S02]  /*161d0*/  IMAD.X R3, RZ, RZ, R8, P0 ;  /* 0x000000ffff037224 */ /* 0x010fe400000e0608 */
[----:B------:R1:W4:Y:S04]  /*161e0*/  SHFL.IDX PT, R8, R7, 0x5, 0x181f ;  /* 0x00b81f0007087f89 */ /* 0x00032800000e0000 */
[----:B------:R1:W-:Y:S04]  /*161f0*/  LDGSTS.E.BYPASS.LTC128B.128 [R5+0x2400], desc[UR40][R2.64], !P5 ;  /* 0x0240000002057fae */ /* 0x0003e8000e901d68 */
[----:B------:R1:W-:Y:S04]  /*16200*/  LDGSTS.E.BYPASS.LTC128B.128 [R5+0x5400], desc[UR40][R2.64+0x80], !P4 ;  /* 0x0540008002057fae */ /* 0x0003e8000e101d68 */
[----:B------:R1:W-:Y:S04]  /*16210*/  LDGSTS.E.BYPASS.LTC128B.128 [R5+0x8400], desc[UR40][R2.64+0x100], !P3 ;  /* 0x0840010002057fae */ /* 0x0003e8000d901d68 */
[----:B------:R1:W-:Y:S02]  /*16220*/  LDGSTS.E.BYPASS.LTC128B.128 [R5+0xb400], desc[UR40][R2.64+0x180], !P1 ;  /* 0x0b40018002057fae */ /* 0x0003e4000c901d68 */
.L_x_1064:
[----:B01----:R-:W-:-:S05]  /*16230*/  IADD3 R2, P0, R14, R0, RZ ;  /* 0x000000000e027210 */ /* 0x003fca0007f1e0ff */
        /* <DEDUP_REMOVED lines=10> */
.L_x_884:
[----:B------:R-:W-:Y:S02]  /*162e0*/  PLOP3.LUT P1, PT, P1, P0, PT, 0xa2, 0x0 ;  /* 0x000000000000781c */ /* 0x000fe40000f21472 */
[----:B------:R-:W-:-:S08]  /*162f0*/  @P0 R2UR P1, UR4, R4 ;  /* 0x00000000040402ca */ /* 0x000fd00000020000 */
[----:B------:R-:W-:-:S05]  /*16300*/  @P0 PLOP3.LUT P0, PT, P1, PT, PT, 0x80, 0x0 ;  /* 0x000000000000081c */ /* 0x000fca0000f0f070 */
[----:B------:R-:W-:Y:S01]  /*16310*/  @!P1 SYNCS.ARRIVE.TRANS64.RED.A0T1 RZ, [UR4+0x22850], RZ ;  /* 0x022850ffffff99a7 */ /* 0x000fe20008200404 */
[----:B------:R-:W-:Y:S07]  /*16320*/  @!P1 ARRIVES.LDGSTSBAR.64.TRANSCNT [UR4+0x22850] ;  /* 0x02285000ff0099b0 */ /* 0x000fee0008000a84 */
[----:B------:R-:W-:Y:S05]  /*16330*/  @P0 BRA.U.ANY `(.L_x_884) ;  /* 0xfffffffd00e80947 */ /* 0x000fea000393ffff */
[----:B------:R-:W-:Y:S01]  /*16340*/  NOP ;  /* 0x0000000000007918 */ /* 0x000fe20000000000 */
[----:B0-----:R-:W4:Y:S02]  /*16350*/  LDL R2, [R1+0x40] ;  /* 0x0000400001027983 */ /* 0x001f240000100800 */
[----:B----4-:R-:W-:-:S13]  /*16360*/  ISETP.NE.AND P3, PT, R2, 0x3, PT ;  /* 0x000000030200780c */ /* 0x010fda0003f65270 */
[----:B------:R-:W-:Y:S05]  /*16370*/  @!P3 BRA `(.L_x_885) ;  /* 0x000000000004b947 */ /* 0x000fea0003800000 */
[----:B------:R-:W-:Y:S01]  /*16380*/  BPT.TRAP 0x1 ;  /* 0x000000040000795c */ /* 0x000fe20000300000 */
.L_x_885:
[----:B------:R0:W-:Y:S01]  /*16390*/  SYNCS.ARRIVE.TRANS64.A1T0 RZ, [R4+URZ+0x22850], RZ ;  /* 0x022850ff04ff79a7 */ /* 0x0001e2000810003f */
[----:B------:R-:W-:Y:S05]  /*163a0*/  @P2 BRA `(.L_x_886) ;  /* 0xfffffff000902947 */ /* 0x000fea000383ffff */
.L_x_873:
[----:B------:R-:W-:Y:S05]  /*163b0*/  BSYNC B0 ;  /* 0x0000000000007941 */ /* 0x000fea0003800000 */
.L_x_872:
[----:B------:R-:W1:Y:S01]  /*163c0*/  S2R R2, SR_TID.X ;  /* 0x0000000000027919 */ /* 0x000e620000002100 */
[----:B------:R-:W-:Y:S01]  /*163d0*/  IADD3 R25, R25, 0x1, RZ ;  /* 0x0000000119197810 */ /* 0x000fe20007ffe0ff */
[----:B------:R-:W-:Y:S03]  /*163e0*/  BSSY B0, `(.L_x_887) ;  /* 0x0000013000007945 */ /* 0x000fe60003800000 */
[----:B------:R-:W-:-:S04]  /*163f0*/  ISETP.NE.AND P0, PT, R25, 0x2, PT ;  /* 0x000000021900780c */ /* 0x000fc80003f05270 */
[----:B------:R-:W-:-:S04]  /*16400*/  SEL R3, RZ, 0x1, P0 ;  /* 0x00000001ff037807 */ /* 0x000fc80000000000 */
[----:B------:R-:W-:Y:S02]  /*16410*/  LOP3.LUT R26, R26, R3, RZ, 0x3c, !PT ;  /* 0x000000031a1a7212 */ /* 0x000fe400078e3cff */
[----:B-1----:R-:W-:-:S04]  /*16420*/  LOP3.LUT R2, R2, 0x7f, RZ, 0xc0, !PT ;  /* 0x0000007f02027812 */ /* 0x002fc800078ec0ff */
[----:B------:R-:W-:-:S13]  /*16430*/  ISETP.NE.AND P1, PT, R2, RZ, PT ;  /* 0x000000ff0200720c */ /* 0x000fda0003f25270 */
[----:B------:R-:W-:Y:S05]  /*16440*/  @P1 BRA `(.L_x_888) ;  /* 0x0000000000301947 */ /* 0x000fea0003800000 */
[----:B------:R-:W1:Y:S01]  /*16450*/  S2R R5, SR_LANEID ;  /* 0x0000000000057919 */ /* 0x000e620000000000 */
[----:B------:R-:W-:Y:S01]  /*16460*/  VOTEU.ANY UR4, UPT, PT ;  /* 0x0000000000047886 */ /* 0x000fe200038e0100 */
[----:B------:R-:W4:Y:S01]  /*16470*/  LDC.64 R2, c[0x0][0xc60] ;  /* 0x00031800ff027b82 */ /* 0x000f220000000a00 */
[----:B------:R-:W1:Y:S02]  /*16480*/  FLO.U32 R0, UR4 ;  /* 0x0000000400007d00 */ /* 0x000e6400080e0000 */
[----:B-1----:R-:W-:-:S06]  /*16490*/  ISETP.EQ.U32.AND P1, PT, R0, R5, PT ;  /* 0x000000050000720c */ /* 0x002fcc0003f22070 */
[----:B------:R-:W4:Y:S07]  /*164a0*/  POPC R5, UR4 ;  /* 0x0000000400057d09 */ /* 0x000f2e0008000000 */
[----:B----4-:R-:W4:Y:S01]  /*164b0*/  @P1 ATOMG.E.ADD.STRONG.GPU PT, R3, desc[UR40][R2.64], R5 ;  /* 0x00000005020319a8 */ /* 0x010f2200081ee1e8 */
[----:B0-23--:R-:W0:Y:S02]  /*164c0*/  S2R R4, SR_LTMASK ;  /* 0x0000000000047919 */ /* 0x00de240000003900 */
[----:B0-----:R-:W-:-:S04]  /*164d0*/  LOP3.LUT R4, R4, UR4, RZ, 0xc0, !PT ;  /* 0x0000000404047c12 */ /* 0x001fc8000f8ec0ff */
[----:B------:R-:W0:Y:S01]  /*164e0*/  POPC R7, R4 ;  /* 0x0000000400077309 */ /* 0x000e220000000000 */
[----:B----4-:R-:W0:Y:S02]  /*164f0*/  SHFL.IDX PT, R0, R3, R0, 0x1f ;  /* 0x00001f0003007589 */ /* 0x010e2400000e0000 */
[----:B0-----:R-:W-:-:S07]  /*16500*/  IADD3 R16, R0, UR36, R7 ;  /* 0x0000002400107c10 */ /* 0x001fce000fffe007 */
.L_x_888:
[----:B------:R-:W-:Y:S05]  /*16510*/  BSYNC B0 ;  /* 0x0000000000007941 */ /* 0x000fea0003800000 */
.L_x_887:
[----:B------:R-:W-:-:S07]  /*16520*/  SEL R25, R25, RZ, P0 ;  /* 0x000000ff19197207 */ /* 0x000fce0000000000 */
.L_x_847:
[----:B------:R-:W-:Y:S05]  /*16530*/  BSYNC B7 ;  /* 0x0000000000077941 */ /* 0x000fea0003800000 */
.L_x_845:
[----:B------:R-:W-:-:S13]  /*16540*/  LOP3.LUT P0, RZ, R23, 0x80, RZ, 0xc0, !PT ;  /* 0x0000008017ff7812 */ /* 0x000fda000780c0ff */
[----:B------:R-:W-:Y:S05]  /*16550*/  @!P0 BRA `(.L_x_889) ;  /* 0x0000000000248947 */ /* 0x000fea0003800000 */
[----:B------:R-:W-:Y:S05]  /*16560*/  WARPSYNC.ALL ;  /* 0x0000000000007948 */ /* 0x000fea0003800000 */
[----:B------:R-:W1:Y:S08]  /*16570*/  S2UR UR5, SR_CgaCtaId ;  /* 0x00000000000579c3 */ /* 0x000e700000008800 */
[----:B------:R-:W-:Y:S06]  /*16580*/  BAR.SYNC.DEFER_BLOCKING 0x5, 0x180 ;  /* 0x0146000000007b1d */ /* 0x000fec0000010000 */
[----:B------:R-:W-:-:S02]  /*16590*/  UMOV UR4, 0x400 ;  /* 0x0000040000047882 */ /* 0x000fc40000000000 */
[----:B-1----:R-:W-:-:S06]  /*165a0*/  ULEA UR4, UR5, UR4, 0x18 ;  /* 0x0000000405047291 */ /* 0x002fcc000f8ec03f */
[----:B0-----:R-:W-:-:S05]  /*165b0*/  IMAD.U32 R22, RZ, RZ, UR4 ;  /* 0x00000004ff167e24 */ /* 0x001fca000f8e00ff */
[----:B------:R4:W0:Y:S01]  /*165c0*/  LDS.128 R16, [R22+0x228d0] ;  /* 0x0228d00016107984 */ /* 0x0008220000000c00 */
[----:B------:R-:W-:Y:S06]  /*165d0*/  BAR.ARV 0x4, 0x180 ;  /* 0x0106000000007b1d */ /* 0x000fec0000002000 */
[----:B------:R-:W-:Y:S05]  /*165e0*/  BRA `(.L_x_890) ;  /* 0x0000000800407947 */ /* 0x000fea0003800000 */
.L_x_889:
[----:B------:R-:W1:Y:S01]  /*165f0*/  S2R R8, SR_TID.X ;  /* 0x0000000000087919 */ /* 0x000e620000002100 */
[----:B------:R-:W-:Y:S01]  /*16600*/  UMOV UR4, 0xffffffff ;  /* 0xffffffff00047882 */ /* 0x000fe20000000000 */
[----:B-1----:R-:W-:-:S04]  /*16610*/  LOP3.LUT R8, R8, 0x1f, RZ, 0xc0, !PT ;  /* 0x0000001f08087812 */ /* 0x002fc800078ec0ff */
[----:B------:R-:W-:Y:S01]  /*16620*/  ISETP.NE.AND P0, PT, R8, 0x1f, PT ;  /* 0x0000001f0800780c */ /* 0x000fe20003f05270 */
[----:B------:R-:W-:-:S12]  /*16630*/  BRA.DIV UR4, `(.L_x_891) ;  /* 0x0000004e047c7947 */ /* 0x000fd8000b800000 */
[----:B------:R-:W-:Y:S01]  /*16640*/  IMAD.IADD R5, R19, 0x1, R8 ;  /* 0x0000000113057824 */ /* 0x000fe200078e0208 */
[----:B------:R-:W-:-:S04]  /*16650*/  ULDC UR4, c[0x0][0xc3c] ;  /* 0x00030f0000047ab9 */ /* 0x000fc80000000800 */
[----:B------:R-:W-:-:S13]  /*16660*/  ISETP.GE.OR P1, PT, R5, UR4, !P0 ;  /* 0x0000000405007c0c */ /* 0x000fda000c726670 */
[----:B0-----:R-:W0:Y:S02]  /*16670*/  @!P1 LDC.64 R2, c[0x0][0xc80] ;  /* 0x00032000ff029b82 */ /* 0x001e240000000a00 */
[----:B0-----:R-:W-:-:S06]  /*16680*/  @!P1 IMAD.WIDE R2, R5, 0x4, R2 ;  /* 0x0000000405029825 */ /* 0x001fcc00078e0202 */
[----:B------:R-:W4:Y:S01]  /*16690*/  @!P1 LDG.E R2, desc[UR40][R2.64] ;  /* 0x0000002802029981 */ /* 0x000f22000c1e1900 */
[----:B------:R-:W-:Y:S01]  /*166a0*/  IMAD.MOV.U32 R5, RZ, RZ, RZ ;  /* 0x000000ffff057224 */ /* 0x000fe200078e00ff */
[C---:B------:R-:W-:Y:S02]  /*166b0*/  ISETP.GE.U32.AND P2, PT, R8.reuse, 0x2, PT ;  /* 0x000000020800780c */ /* 0x040fe40003f46070 */
[C---:B------:R-:W-:Y:S01]  /*166c0*/  ISETP.GE.U32.AND P3, PT, R8.reuse, 0x4, PT ;  /* 0x000000040800780c */ /* 0x040fe20003f66070 */
[----:B------:R-:W-:Y:S01]  /*166d0*/  SHFL.IDX PT, R0, R16, RZ, 0x1f ;  /* 0x00001fff10007589 */ /* 0x000fe200000e0000 */
[C---:B------:R-:W-:Y:S02]  /*166e0*/  ISETP.GE.U32.AND P4, PT, R8.reuse, 0x8, PT ;  /* 0x000000080800780c */ /* 0x040fe40003f86070 */
[C---:B------:R-:W-:Y:S01]  /*166f0*/  ISETP.GE.U32.AND P5, PT, R8.reuse, 0x10, PT ;  /* 0x000000100800780c */ /* 0x040fe20003fa6070 */
[----:B--23--:R-:W-:Y:S01]  /*16700*/  SHFL.IDX PT, R4, R16, 0x1, 0x1f ;  /* 0x00201f0010047f89 */ /* 0x00cfe200000e0000 */
[----:B----4-:R-:W-:Y:S01]  /*16710*/  @!P1 IMAD.MOV.U32 R5, RZ, RZ, R2 ;  /* 0x000000ffff059224 */ /* 0x010fe200078e0002 */
[----:B------:R-:W-:-:S04]  /*16720*/  ISETP.NE.AND P1, PT, R8, RZ, PT ;  /* 0x000000ff0800720c */ /* 0x000fc80003f25270 */
        /* <DEDUP_REMOVED lines=15> */
[----:B------:R0:W1:Y:S02]  /*16820*/  SHFL.IDX PT, R14, R2, 0x1f, 0x1f ;  /* 0x03e01f00020e7f89 */ /* 0x00006400000e0000 */
.L_x_1074:
[----:B------:R-:W-:Y:S02]  /*16830*/  ULDC UR4, c[0x0][0xc38] ;  /* 0x00030e0000047ab9 */ /* 0x000fe40000000800 */
[----:B------:R-:W-:-:S04]  /*16840*/  IMAD.U32 R7, RZ, RZ, UR4 ;  /* 0x00000004ff077e24 */ /* 0x000fc8000f8e00ff */
[----:B-1----:R-:W-:-:S04]  /*16850*/  IMAD R14, R14, R7, RZ ;  /* 0x000000070e0e7224 */ /* 0x002fc800078e02ff */
[----:B------:R-:W-:-:S05]  /*16860*/  IMAD.IADD R9, R4, 0x1, R14 ;  /* 0x0000000104097824 */ /* 0x000fca00078e020e */
[----:B------:R-:W-:-:S13]  /*16870*/  ISETP.GT.AND P6, PT, R9, R0, PT ;  /* 0x000000000900720c */ /* 0x000fda0003fc4270 */
[----:B------:R-:W-:Y:S05]  /*16880*/  @P6 BRA `(.L_x_892) ;  /* 0x00000000009c6947 */ /* 0x000fea0003800000 */
.L_x_897:
[----:B0-----:R-:W0:Y:S01]  /*16890*/  LDC R2, c[0x0][0xc3c] ;  /* 0x00030f00ff027b82 */ /* 0x001e220000000800 */
[----:B------:R-:W-:-:S04]  /*168a0*/  IADD3 R19, R19, 0x1f, RZ ;  /* 0x0000001f13137810 */ /* 0x000fc80007ffe0ff */
[----:B0-----:R-:W-:-:S13]  /*168b0*/  ISETP.GE.AND P6, PT, R19, R2, PT ;  /* 0x000000021300720c */ /* 0x001fda0003fc6270 */
[----:B------:R-:W-:Y:S05]  /*168c0*/  @P6 BRA `(.L_x_893) ;  /* 0x0000000400446947 */ /* 0x000fea0003800000 */
[----:B------:R-:W0:Y:S01]  /*168d0*/  S2R R3, SR_TID.X ;  /* 0x0000000000037919 */ /* 0x000e220000002100 */
[----:B------:R-:W-:Y:S01]  /*168e0*/  BSSY B0, `(.L_x_894) ;  /* 0x0000009000007945 */ /* 0x000fe20003800000 */
[----:B------:R-:W-:Y:S01]  /*168f0*/  IMAD.MOV.U32 R5, RZ, RZ, RZ ;  /* 0x000000ffff057224 */ /* 0x000fe200078e00ff */
[----:B0-----:R-:W-:-:S05]  /*16900*/  LOP3.LUT R3, R3, 0x1f, RZ, 0xc0, !PT ;  /* 0x0000001f03037812 */ /* 0x001fca00078ec0ff */
[----:B------:R-:W-:-:S05]  /*16910*/  IMAD.IADD R7, R19, 0x1, R3 ;  /* 0x0000000113077824 */ /* 0x000fca00078e0203 */
[----:B------:R-:W-:-:S13]  /*16920*/  ISETP.GE.OR P6, PT, R7, R2, !P0 ;  /* 0x000000020700720c */ /* 0x000fda00047c6670 */
[----:B------:R-:W-:Y:S05]  /*16930*/  @P6 BRA `(.L_x_895) ;  /* 0x00000000000c6947 */ /* 0x000fea0003800000 */
[----:B------:R-:W0:Y:S02]  /*16940*/  LDC.64 R2, c[0x0][0xc80] ;  /* 0x00032000ff027b82 */ /* 0x000e240000000a00 */
[----:B0-----:R-:W-:-:S05]  /*16950*/  IMAD.WIDE R2, R7, 0x4, R2 ;  /* 0x0000000407027825 */ /* 0x001fca00078e0202 */
[----:B------:R0:W5:Y:S02]  /*16960*/  LDG.E R5, desc[UR40][R2.64] ;  /* 0x0000002802057981 */ /* 0x000164000c1e1900 */
.L_x_895:
[----:B------:R-:W-:Y:S05]  /*16970*/  BSYNC B0 ;  /* 0x0000000000007941 */ /* 0x000fea0003800000 */
.L_x_894:
[----:B------:R-:W-:-:S03]  /*16980*/  UMOV UR4, 0xffffffff ;  /* 0xffffffff00047882 */ /* 0x000fc60000000000 */
[----:B------:R-:W-:Y:S05]  /*16990*/  BRA.DIV UR4, `(.L_x_896) ;  /* 0x0000004e04c87947 */ /* 0x000fea000b800000 */
[----:B-----5:R-:W1:Y:S02]  /*169a0*/  SHFL.UP PT, R14, R5, 0x1, RZ ;  /* 0x04200000050e7989 */ /* 0x020e6400000e00ff */
[----:B-1----:R-:W-:-:S05]  /*169b0*/  SEL R14, R14, RZ, P1 ;  /* 0x000000ff0e0e7207 */ /* 0x002fca0000800000 */
        /* <DEDUP_REMOVED lines=13> */
[----:B------:R0:W1:Y:S02]  /*16a90*/  SHFL.IDX PT, R14, R2, 0x1f, 0x1f ;  /* 0x03e01f00020e7f89 */ /* 0x00006400000e0000 */
.L_x_1082:
[----:B------:R-:W-:Y:S02]  /*16aa0*/  ULDC UR4, c[0x0][0xc38] ;  /* 0x00030e0000047ab9 */ /* 0x000fe40000000800 */
[----:B------:R-:W-:-:S04]  /*16ab0*/  IMAD.U32 R7, RZ, RZ, UR4 ;  /* 0x00000004ff077e24 */ /* 0x000fc8000f8e00ff */
[----:B-1----:R-:W-:-:S04]  /*16ac0*/  IMAD R14, R14, R7, RZ ;  /* 0x000000070e0e7224 */ /* 0x002fc800078e02ff */
[----:B------:R-:W-:-:S05]  /*16ad0*/  IMAD.IADD R9, R14, 0x1, R9 ;  /* 0x000000010e097824 */ /* 0x000fca00078e0209 */
[----:B------:R-:W-:-:S13]  /*16ae0*/  ISETP.GT.AND P6, PT, R9, R0, PT ;  /* 0x000000000900720c */ /* 0x000fda0003fc4270 */
[----:B------:R-:W-:Y:S05]  /*16af0*/  @!P6 BRA `(.L_x_897) ;  /* 0xfffffffc0064e947 */ /* 0x000fea000383ffff */
.L_x_892:
[----:B------:R-:W-:Y:S01]  /*16b00*/  IMAD.IADD R16, R9, 0x1, -R14 ;  /* 0x0000000109107824 */ /* 0x000fe200078e0a0e */
[----:B------:R-:W-:-:S03]  /*16b10*/  UMOV UR4, 0xffffffff ;  /* 0xffffffff00047882 */ /* 0x000fc60000000000 */
[----:B------:R-:W-:-:S05]  /*16b20*/  IMAD R3, R2, R7, R16 ;  /* 0x0000000702037224 */ /* 0x000fca00078e0210 */
[----:B------:R-:W-:Y:S01]  /*16b30*/  ISETP.GT.AND P6, PT, R3, R0, PT ;  /* 0x000000000300720c */ /* 0x000fe20003fc4270 */
[----:B------:R-:W-:-:S12]  /*16b40*/  BRA.DIV UR4, `(.L_x_898) ;  /* 0x0000005204187947 */ /* 0x000fd8000b800000 */
[----:B------:R-:W-:-:S04]  /*16b50*/  VOTE.ANY R3, PT, !P6 ;  /* 0x0000000000037806 */ /* 0x000fc800070e0100 */
[----:B------:R-:W1:Y:S02]  /*16b60*/  POPC R4, R3 ;  /* 0x0000000300047309 */ /* 0x000e640000000000 */
[----:B-1----:R1:W2:Y:S02]  /*16b70*/  SHFL.IDX PT, R5, R5, R4, 0x1f ;  /* 0x00001f0405057589 */ /* 0x0022a400000e0000 */
.L_x_1086:
[----:B------:R-:W-:Y:S01]  /*16b80*/  ISETP.NE.AND P0, PT, R3, RZ, PT ;  /* 0x000000ff0300720c */ /* 0x000fe20003f05270 */
[----:B------:R-:W-:-:S12]  /*16b90*/  IMAD.MOV.U32 R14, RZ, RZ, RZ ;  /* 0x000000ffff0e7224 */ /* 0x000fd800078e00ff */
[----:B------:R-:W-:Y:S05]  /*16ba0*/  @!P0 BRA `(.L_x_899) ;  /* 0x0000000000108947 */ /* 0x000fea0003800000 */
[----:B------:R-:W-:Y:S01]  /*16bb0*/  UMOV UR4, 0xffffffff ;  /* 0xffffffff00047882 */ /* 0x000fe20000000000 */
[----:B------:R-:W-:Y:S02]  /*16bc0*/  IADD3 R12, R4, -0x1, RZ ;  /* 0xffffffff040c7810 */ /* 0x000fe40007ffe0ff */
[----:B------:R-:W-:Y:S05]  /*16bd0*/  BRA.DIV UR4, `(.L_x_900) ;  /* 0x00000052043c7947 */ /* 0x000fea000b800000 */
[----:B------:R3:W4:Y:S02]  /*16be0*/  SHFL.IDX PT, R14, R2, R12, 0x1f ;  /* 0x00001f0c020e7589 */ /* 0x00072400000e0000 */
.L_x_899:
[----:B--2---:R-:W-:Y:S01]  /*16bf0*/  IABS R6, R5 ;  /* 0x0000000500067213 */ /* 0x004fe20000000000 */
[----:B----4-:R-:W-:Y:S02]  /*16c00*/  IMAD R16, R14, R7, R16 ;  /* 0x000000070e107224 */ /* 0x010fe400078e0210 */
[----:B------:R-:W-:Y:S01]  /*16c10*/  IMAD.IADD R19, R4, 0x1, R19 ;  /* 0x0000000104137824 */ /* 0x000fe200078e0213 */
[----:B------:R-:W2:Y:S01]  /*16c20*/  I2F.RP R8, R6 ;  /* 0x0000000600087306 */ /* 0x000ea20000209400 */
[----:B------:R-:W-:-:S05]  /*16c30*/  IMAD.IADD R10, R0, 0x1, -R16 ;  /* 0x00000001000a7824 */ /* 0x000fca00078e0a10 */
[----:B------:R-:W-:Y:S02]  /*16c40*/  IABS R0, R10 ;  /* 0x0000000a00007213 */ /* 0x000fe40000000000 */
[----:B--2---:R-:W0:Y:S02]  /*16c50*/  MUFU.RCP R8, R8 ;  /* 0x0000000800087308 */ /* 0x004e240000001000 */
[----:B0--3--:R-:W-:-:S06]  /*16c60*/  VIADD R2, R8, 0xffffffe ;  /* 0x0ffffffe08027836 */ /* 0x009fcc0000000000 */
[----:B------:R0:W2:Y:S02]  /*16c70*/  F2I.FTZ.U32.TRUNC.NTZ R3, R2 ;  /* 0x0000000200037305 */ /* 0x0000a4000021f000 */
[----:B0-----:R-:W-:Y:S02]  /*16c80*/  IMAD.MOV.U32 R2, RZ, RZ, RZ ;  /* 0x000000ffff027224 */ /* 0x001fe400078e00ff */
[----:B--2---:R-:W-:-:S04]  /*16c90*/  IMAD.MOV R7, RZ, RZ, -R3 ;  /* 0x000000ffff077224 */ /* 0x004fc800078e0a03 */
[----:B------:R-:W-:-:S04]  /*16ca0*/  IMAD R7, R7, R6, RZ ;  /* 0x0000000607077224 */ /* 0x000fc800078e02ff */
[----:B------:R-:W-:Y:S01]  /*16cb0*/  IMAD.HI.U32 R3, R3, R7, R2 ;  /* 0x0000000703037227 */ /* 0x000fe200078e0002 */
[----:B------:R-:W-:-:S05]  /*16cc0*/  IABS R7, R5 ;  /* 0x0000000500077213 */ /* 0x000fca0000000000 */
[----:B------:R-:W-:Y:S02]  /*16cd0*/  IMAD.MOV R7, RZ, RZ, -R7 ;  /* 0x000000ffff077224 */ /* 0x000fe400078e0a07 */
[----:B------:R-:W-:-:S04]  /*16ce0*/  IMAD.HI.U32 R3, R3, R0, RZ ;  /* 0x0000000003037227 */ /* 0x000fc800078e00ff */
[----:B------:R-:W-:Y:S01]  /*16cf0*/  IMAD R7, R3, R7, R0 ;  /* 0x0000000703077224 */ /* 0x000fe200078e0200 */
[----:B------:R-:W-:-:S04]  /*16d00*/  LOP3.LUT R0, R10, R5, RZ, 0x3c, !PT ;  /* 0x000000050a007212 */ /* 0x000fc800078e3cff */
[----:B------:R-:W-:Y:S02]  /*16d10*/  ISETP.GT.U32.AND P1, PT, R6, R7, PT ;  /* 0x000000070600720c */ /* 0x000fe40003f24070 */
[----:B------:R-:W-:-:S11]  /*16d20*/  ISETP.GE.AND P2, PT, R0, RZ, PT ;  /* 0x000000ff0000720c */ /* 0x000fd60003f46270 */
[-C--:B------:R-:W-:Y:S01]  /*16d30*/  @!P1 IADD3 R7, R7, -R6.reuse, RZ ;  /* 0x8000000607079210 */ /* 0x080fe20007ffe0ff */
[----:B------:R-:W-:Y:S01]  /*16d40*/  @!P1 VIADD R3, R3, 0x1 ;  /* 0x0000000103039836 */ /* 0x000fe20000000000 */
[----:B------:R-:W-:Y:S02]  /*16d50*/  ISETP.NE.AND P1, PT, R5, RZ, PT ;  /* 0x000000ff0500720c */ /* 0x000fe40003f25270 */
[----:B------:R-:W-:-:S13]  /*16d60*/  ISETP.GE.U32.AND P0, PT, R7, R6, PT ;  /* 0x000000060700720c */ /* 0x000fda0003f06070 */
[----:B------:R-:W-:-:S04]  /*16d70*/  @P0 VIADD R3, R3, 0x1 ;  /* 0x0000000103030836 */ /* 0x000fc80000000000 */
[----:B------:R-:W-:Y:S01]  /*16d80*/  @!P2 IMAD.MOV R3, RZ, RZ, -R3 ;  /* 0x000000ffff03a224 */ /* 0x000fe200078e0a03 */
[----:B------:R-:W-:-:S04]  /*16d90*/  @!P1 LOP3.LUT R3, RZ, R5, RZ, 0x33, !PT ;  /* 0x00000005ff039212 */ /* 0x000fc800078e33ff */
[----:B------:R-:W-:Y:S01]  /*16da0*/  MOV R18, R3 ;  /* 0x0000000300127202 */ /* 0x000fe20000000f00 */
[----:B------:R-:W-:-:S04]  /*16db0*/  IMAD.MOV R0, RZ, RZ, -R3 ;  /* 0x000000ffff007224 */ /* 0x000fc800078e0a03 */
[----:B------:R-:W-:Y:S01]  /*16dc0*/  IMAD R17, R5, R0, R10 ;  /* 0x0000000005117224 */ /* 0x000fe200078e020a */
[----:B------:R-:W-:Y:S06]  /*16dd0*/  BRA `(.L_x_901) ;  /* 0x00000000001c7947 */ /* 0x000fec0003800000 */
.L_x_893:
[----:B------:R-:W-:Y:S01]  /*16de0*/  UMOV UR4, URZ ;  /* 0x0000003f00047c82 */ /* 0x000fe20008000000 */
[----:B------:R-:W-:Y:S01]  /*16df0*/  UMOV UR5, URZ ;  /* 0x0000003f00057c82 */ /* 0x000fe20008000000 */
[----:B------:R-:W-:Y:S01]  /*16e00*/  ULDC UR6, c[0x0][0xc3c] ;  /* 0x00030f0000067ab9 */ /* 0x000fe20000000800 */
[----:B------:R-:W-:Y:S02]  /*16e10*/  IMAD.MOV.U32 R16, RZ, RZ, R0 ;  /* 0x000000ffff107224 */ /* 0x000fe400078e0000 */
[----:B------:R-:W-:Y:S02]  /*16e20*/  IMAD.U32 R17, RZ, RZ, UR4 ;  /* 0x00000004ff117e24 */ /* 0x000fe4000f8e00ff */
[----:B------:R-:W-:Y:S02]  /*16e30*/  IMAD.U32 R18, RZ, RZ, UR5 ;  /* 0x00000005ff127e24 */ /* 0x000fe4000f8e00ff */
[----:B------:R-:W-:-:S07]  /*16e40*/  IMAD.U32 R19, RZ, RZ, UR6 ;  /* 0x00000006ff137e24 */ /* 0x000fce000f8e00ff */
.L_x_901:
[----:B------:R-:W0:Y:S01]  /*16e50*/  S2R R0, SR_TID.X ;  /* 0x0000000000007919 */ /* 0x000e220000002100 */
[----:B------:R-:W-:Y:S05]  /*16e60*/  WARPSYNC.ALL ;  /* 0x0000000000007948 */ /* 0x000fea0003800000 */
[----:B------:R-:W-:Y:S01]  /*16e70*/  BAR.SYNC.DEFER_BLOCKING 0x4, 0x180 ;  /* 0x0106000000007b1d */ /* 0x000fe20000010000 */
[----:B0-----:R-:W-:-:S04]  /*16e80*/  LOP3.LUT R0, R0, 0x1f, RZ, 0xc0, !PT ;  /* 0x0000001f00007812 */ /* 0x001fc800078ec0ff */
[----:B------:R-:W-:-:S13]  /*16e90*/  ISETP.NE.AND P0, PT, R0, RZ, PT ;  /* 0x000000ff0000720c */ /* 0x000fda0003f05270 */
[----:B------:R-:W0:Y:S01]  /*16ea0*/  @!P0 S2R R3, SR_CgaCtaId ;  /* 0x0000000000038919 */ /* 0x000e220000008800 */
[----:B------:R-:W-:-:S04]  /*16eb0*/  @!P0 MOV R0, 0x400 ;  /* 0x0000040000008802 */ /* 0x000fc80000000f00 */
[----:B0-----:R-:W-:-:S05]  /*16ec0*/  @!P0 LEA R22, R3, R0, 0x18 ;  /* 0x0000000003168211 */ /* 0x001fca00078ec0ff */
[----:B------:R0:W-:Y:S01]  /*16ed0*/  @!P0 STS.128 [R22+0x228d0], R16 ;  /* 0x0228d01016008388 */ /* 0x0001e20000000c00 */
[----:B------:R-:W-:Y:S06]  /*16ee0*/  BAR.ARV 0x5, 0x180 ;  /* 0x0146000000007b1d */ /* 0x000fec0000002000 */
.L_x_890:
[----:B------:R-:W-:Y:S02]  /*16ef0*/  ULDC UR4, c[0x0][0xc3c] ;  /* 0x00030f0000047ab9 */ /* 0x000fe40000000800 */
[----:B0-----:R-:W-:-:S13]  /*16f00*/  ISETP.GE.AND P0, PT, R19, UR4, PT ;  /* 0x0000000413007c0c */ /* 0x001fda000bf06270 */
[----:B------:R-:W-:Y:S05]  /*16f10*/  @!P0 BRA `(.L_x_902) ;  /* 0xffffffa400ec8947 */ /* 0x000fea000383ffff */
[----:B------:R-:W-:Y:S05]  /*16f20*/  BSYNC B8 ;  /* 0x0000000000087941 */ /* 0x000fea0003800000 */
.L_x_803:
[----:B------:R-:W5:Y:S01]  /*16f30*/  LDL.LU R0, [R1+0x28] ;  /* 0x0000280001007983 */ /* 0x000f620000300800 */
[----:B------:R-:W-:Y:S01]  /*16f40*/  BSSY B0, `(.L_x_903) ;  /* 0x000000b000007945 */ /* 0x000fe20003800000 */
[----:B------:R-:W2:Y:S01]  /*16f50*/  S2R R5, SR_CgaCtaId ;  /* 0x0000000000057919 */ /* 0x000ea20000008800 */
[----:B-----5:R-:W-:-:S05]  /*16f60*/  VIADD R0, R0, 0x1 ;  /* 0x0000000100007836 */ /* 0x020fca0000000000 */
[----:B-1----:R-:W-:-:S04]  /*16f70*/  LEA.HI R2, R0, R0, RZ, 0x1 ;  /* 0x0000000000027211 */ /* 0x002fc800078f08ff */
[----:B------:R-:W-:Y:S02]  /*16f80*/  LOP3.LUT R3, R2, 0xfffffffe, RZ, 0xc0, !PT ;  /* 0xfffffffe02037812 */ /* 0x000fe400078ec0ff */
[----:B------:R-:W-:Y:S02]  /*16f90*/  MOV R2, 0x400 ;  /* 0x0000040000027802 */ /* 0x000fe40000000f00 */
[----:B------:R-:W-:Y:S02]  /*16fa0*/  IADD3 R0, R0, -R3, RZ ;  /* 0x8000000300007210 */ /* 0x000fe40007ffe0ff */
[----:B--23--:R-:W-:Y:S02]  /*16fb0*/  LEA R4, R5, R2, 0x18 ;  /* 0x0000000205047211 */ /* 0x00cfe400078ec0ff */
[----:B------:R-:W-:-:S04]  /*16fc0*/  SHF.L.U32 R0, R0, 0x1f, RZ ;  /* 0x0000001f00007819 */ /* 0x000fc800000006ff */
[----:B------:R-:W0:Y:S02]  /*16fd0*/  SYNCS.PHASECHK.TRANS64.TRYWAIT P0, [R4+URZ+0x22820], R0 ;  /* 0x02282000040075a7 */ /* 0x000e24000800017f */
[----:B0-----:R-:W-:Y:S05]  /*16fe0*/  @!P0 BRA `(.L_x_904) ;  /* 0x0000004c005c8947 */ /* 0x001fea0003800000 */
.L_x_1089:
[----:B------:R-:W-:Y:S05]  /*16ff0*/  BSYNC B0 ;  /* 0x0000000000007941 */ /* 0x000fea0003800000 */
.L_x_903:
[----:B------:R-:W-:-:S03]  /*17000*/  UMOV UR4, 0xffffffff ;  /* 0xffffffff00047882 */ /* 0x000fc60000000000 */
[----:B------:R-:W-:Y:S05]  /*17010*/  BRA.DIV UR4, `(.L_x_905) ;  /* 0x0000004e04647947 */ /* 0x000fea000b800000 */
[----:B0-----:R-:W0:Y:S02]  /*17020*/  S2R R0, SR_TID.X ;  /* 0x0000000000007919 */ /* 0x001e240000002100 */
[----:B0-----:R-:W-:-:S04]  /*17030*/  SHF.R.U32.HI R0, RZ, 0x5, R0 ;  /* 0x00000005ff007819 */ /* 0x001fc80000011600 */
[----:B------:R-:W-:-:S05]  /*17040*/  LOP3.LUT R0, R0, 0x3, RZ, 0xc0, !PT ;  /* 0x0000000300007812 */ /* 0x000fca00078ec0ff */
[----:B------:R0:W1:Y:S02]  /*17050*/  SHFL.IDX PT, R14, R0, RZ, 0x1f ;  /* 0x00001fff000e7589 */ /* 0x00006400000e0000 */
.L_x_1092:
[----:B-1----:R-:W-:-:S13]  /*17060*/  ISETP.NE.AND P0, PT, R14, RZ, PT ;  /* 0x000000ff0e00720c */ /* 0x002fda0003f05270 */
[----:B------:R-:W-:Y:S05]  /*17070*/  @P0 BRA `(.L_x_650) ;  /* 0x0000000000880947 */ /* 0x000fea0003800000 */
[----:B------:R-:W-:-:S03]  /*17080*/  UMOV UR4, 0xffffffff ;  /* 0xffffffff00047882 */ /* 0x000fc60000000000 */
[----:B------:R-:W-:Y:S05]  /*17090*/  BRA.DIV UR4, `(.L_x_906) ;  /* 0x0000004e04787947 */ /* 0x000fea000b800000 */
[----:B------:R-:W-:-:S13]  /*170a0*/  ELECT P6, URZ, PT ;  /* 0x00000000003f782f */ /* 0x000fda00038c0000 */
.L_x_1095:
[----:B------:R-:W-:Y:S05]  /*170b0*/  @!P6 BRA `(.L_x_650) ;  /* 0x000000000078e947 */ /* 0x000fea0003800000 */
[----:B0-----:R-:W2:Y:S02]  /*170c0*/  LDL.LU R0, [R1] ;  /* 0x0000000001007983 */ /* 0x001ea40000300800 */
[----:B--2---:R-:W-:-:S04]  /*170d0*/  LOP3.LUT R0, R0, 0x2, RZ, 0xfc, !PT ;  /* 0x0000000200007812 */ /* 0x004fc800078efcff */
[----:B------:R-:W-:-:S13]  /*170e0*/  ISETP.NE.AND P0, PT, R0, 0x3, PT ;  /* 0x000000030000780c */ /* 0x000fda0003f05270 */
[----:B------:R-:W-:Y:S05]  /*170f0*/  @!P0 BRA `(.L_x_907) ;  /* 0x0000000000048947 */ /* 0x000fea0003800000 */
[----:B------:R-:W-:Y:S01]  /*17100*/  BPT.TRAP 0x1 ;  /* 0x000000040000795c */ /* 0x000fe20000300000 */
.L_x_907:
[C---:B------:R-:W-:Y:S01]  /*17110*/  IMAD R5, R25.reuse, 0x8, R4 ;  /* 0x0000000819057824 */ /* 0x040fe200078e0204 */
[----:B------:R-:W-:Y:S01]  /*17120*/  SHF.L.U32 R0, R26, 0x1f, RZ ;  /* 0x0000001f1a007819 */ /* 0x000fe200000006ff */
[----:B------:R-:W-:-:S03]  /*17130*/  VIADD R25, R25, 0x1 ;  /* 0x0000000119197836 */ /* 0x000fc60000000000 */
[----:B------:R-:W0:Y:S02]  /*17140*/  SYNCS.PHASECHK.TRANS64.TRYWAIT P1, [R5+URZ+0x22840], R0 ;  /* 0x02284000050075a7 */ /* 0x000e24000802017f */
[----:B------:R-:W-:-:S04]  /*17150*/  ISETP.NE.AND P2, PT, R25, 0x2, PT ;  /* 0x000000021900780c */ /* 0x000fc80003f45270 */
[----:B------:R-:W-:Y:S01]  /*17160*/  SEL R3, RZ, 0x1, P2 ;  /* 0x00000001ff037807 */ /* 0x000fe20001000000 */
[----:B0-----:R-:W-:Y:S08]  /*17170*/  @!P1 BRA `(.L_x_908) ;  /* 0x0000004c00609947 */ /* 0x001ff00003800000 */
.L_x_1096:
[----:B------:R-:W-:Y:S02]  /*17180*/  SEL R25, R25, RZ, P2 ;  /* 0x000000ff19197207 */ /* 0x000fe40001000000 */
[----:B------:R-:W-:Y:S01]  /*17190*/  LOP3.LUT R2, R26, R3, RZ, 0x3c, !PT ;  /* 0x000000031a027212 */ /* 0x000fe200078e3cff */
[----:B------:R-:W-:Y:S06]  /*171a0*/  @!P0 BRA `(.L_x_909) ;  /* 0x0000000000048947 */ /* 0x000fec0003800000 */
[----:B------:R-:W-:Y:S01]  /*171b0*/  BPT.TRAP 0x1 ;  /* 0x000000040000795c */ /* 0x000fe20000300000 */
.L_x_909:
[----:B------:R-:W-:Y:S01]  /*171c0*/  IMAD R25, R25, 0x8, R4 ;  /* 0x0000000819197824 */ /* 0x000fe200078e0204 */
[----:B------:R-:W-:-:S04]  /*171d0*/  SHF.L.U32 R2, R2, 0x1f, RZ ;  /* 0x0000001f02027819 */ /* 0x000fc800000006ff */
[----:B------:R-:W1:Y:S02]  /*171e0*/  SYNCS.PHASECHK.TRANS64.TRYWAIT P1, [R25+URZ+0x22840], R2 ;  /* 0x02284002190075a7 */ /* 0x000e64000802017f */
[----:B-1----:R-:W-:Y:S05]  /*171f0*/  @!P1 BRA `(.L_x_910) ;  /* 0x0000004c00549947 */ /* 0x002fea0003800000 */
.L_x_1097:
[----:B------:R-:W-:Y:S05]  /*17200*/  @!P0 BRA `(.L_x_911) ;  /* 0x0000000000048947 */ /* 0x000fea0003800000 */
[----:B------:R-:W-:Y:S01]  /*17210*/  BPT.TRAP 0x1 ;  /* 0x000000040000795c */ /* 0x000fe20000300000 */
.L_x_911:
[----:B------:R-:W2:Y:S02]  /*17220*/  SYNCS.PHASECHK.TRANS64.TRYWAIT P1, [R5+URZ+0x22860], R0 ;  /* 0x02286000050075a7 */ /* 0x000ea4000802017f */
[----:B--2---:R-:W-:Y:S05]  /*17230*/  @!P1 BRA `(.L_x_912) ;  /* 0x0000004c00589947 */ /* 0x004fea0003800000 */
.L_x_1098:
[----:B------:R-:W-:Y:S05]  /*17240*/  @!P0 BRA `(.L_x_913) ;  /* 0x0000000000048947 */ /* 0x000fea0003800000 */
[----:B------:R-:W-:Y:S01]  /*17250*/  BPT.TRAP 0x1 ;  /* 0x000000040000795c */ /* 0x000fe20000300000 */
.L_x_913:
[----:B---3--:R3:W0:Y:S02]  /*17260*/  SYNCS.PHASECHK.TRANS64.TRYWAIT P0, [R25+URZ+0x22860], R2 ;  /* 0x02286002190075a7 */ /* 0x008624000800017f */
[----:B0-----:R-:W-:Y:S05]  /*17270*/  @!P0 NANOSLEEP.SYNCS 0x989680 ;  /* 0x009896800000895d */ /* 0x001fea0003900000 */
[----:B------:R-:W0:Y:S02]  /*17280*/  @!P0 SYNCS.PHASECHK.TRANS64 P0, [R25+URZ+0x22860], R2 ;  /* 0x02286002190085a7 */ /* 0x000e24000800007f */
[----:B0-----:R-:W-:Y:S05]  /*17290*/  @!P0 BRA `(.L_x_913) ;  /* 0xfffffffc00f08947 */ /* 0x001fea000383ffff */
.L_x_650:
[----:B------:R-:W-:Y:S05]  /*172a0*/  BSYNC B9 ;  /* 0x0000000000097941 */ /* 0x000fea0003800000 */
.L_x_647:
[----:B------:R-:W-:Y:S05]  /*172b0*/  EXIT ;  /* 0x000000000000794d */ /* 0x000fea0003800000 */
.L_x_668:
[----:B0-----:R0:W1:Y:S02]  /*172c0*/  SYNCS.PHASECHK.TRANS64.TRYWAIT P5, [R89+URZ+0x22890], R101 ;  /* 0x02289065590075a7 */ /* 0x00106400080a017f */
[----:B-1----:R-:W-:Y:S05]  /*172d0*/  @!P5 NANOSLEEP.SYNCS 0x989680 ;  /* 0x009896800000d95d */ /* 0x002fea0003900000 */
[----:B------:R-:W1:Y:S02]  /*172e0*/  @!P5 SYNCS.PHASECHK.TRANS64 P5, [R89+URZ+0x22890], R101 ;  /* 0x022890655900d5a7 */ /* 0x000e6400080a007f */
[----:B-1----:R-:W-:Y:S05]  /*172f0*/  @!P5 BRA `(.L_x_668) ;  /* 0xfffffffc00f0d947 */ /* 0x002fea000383ffff */
[----:B------:R-:W-:Y:S05]  /*17300*/  BRA `(.L_x_914) ;  /* 0xfffffeb800587947 */ /* 0x000fea000383ffff */
.L_x_669:
[----:B------:R-:W-:Y:S01]  /*17310*/  BSSY B1, `(.L_x_915) ;  /* 0x0000008000017945 */ /* 0x000fe20003800000 */
[----:B------:R-:W-:Y:S01]  /*17320*/  IMAD.MOV.U32 R13, RZ, RZ, R103 ;  /* 0x000000ffff0d7224 */ /* 0x000fe200078e0067 */
[----:B------:R-:W-:Y:S01]  /*17330*/  MOV R11, 0x1c1f ;  /* 0x00001c1f000b7802 */ /* 0x000fe20000000f00 */
[----:B------:R-:W-:Y:S02]  /*17340*/  IMAD.MOV.U32 R12, RZ, RZ, RZ ;  /* 0x000000ffff0c7224 */ /* 0x000fe400078e00ff */
[----:B------:R-:W-:-:S07]  /*17350*/  IMAD.MOV.U32 R15, RZ, RZ, -0x1 ;  /* 0xffffffffff0f7424 */ /* 0x000fce00078e00ff */
[----:B0-----:R-:W-:Y:S05]  /*17360*/  WARPSYNC.COLLECTIVE R15, `(.L_x_916) ;  /* 0x000000000f087348 */ /* 0x001fea0003c00000 */
[----:B------:R1:W2:Y:S02]  /*17370*/  SHFL.IDX P6, R14, R13, R12, R11 ;  /* 0x0000000c0d0e7389 */ /* 0x0002a400000c000b */
[----:B012---:R-:W-:Y:S01]  /*17380*/  ENDCOLLECTIVE ;  /* 0x000000000000791b */ /* 0x007fe20003800000 */
.L_x_916:
[----:B------:R-:W-:Y:S05]  /*17390*/  BSYNC B1 ;  /* 0x0000000000017941 */ /* 0x000fea0003800000 */
.L_x_915:
[----:B------:R-:W-:Y:S01]  /*173a0*/  IMAD.MOV.U32 R13, RZ, RZ, R102 ;  /* 0x000000ffff0d7224 */ /* 0x000fe200078e0066 */
[----:B------:R-:W-:Y:S01]  /*173b0*/  MOV R15, 0xffffffff ;  /* 0xffffffff000f7802 */ /* 0x000fe20000000f00 */
[----:B------:R-:W-:Y:S02]  /*173c0*/  IMAD.MOV.U32 R12, RZ, RZ, RZ ;  /* 0x000000ffff0c7224 */ /* 0x000fe400078e00ff */
[----:B------:R-:W-:Y:S02]  /*173d0*/  IMAD.MOV.U32 R11, RZ, RZ, 0x1c1f ;  /* 0x00001c1fff0b7424 */ /* 0x000fe400078e00ff */
[----:B------:R-:W-:-:S07]  /*173e0*/  IMAD.MOV.U32 R51, RZ, RZ, R14 ;  /* 0x000000ffff337224 */ /* 0x000fce00078e000e */
[----:B------:R-:W-:Y:S05]  /*173f0*/  WARPSYNC.COLLECTIVE R15, `(.L_x_917) ;  /* 0x000000000f087348 */ /* 0x000fea0003c00000 */
[----:B------:R0:W1:Y:S02]  /*17400*/  SHFL.IDX P6, R14, R13, R12, R11 ;  /* 0x0000000c0d0e7389 */ /* 0x00006400000c000b */
[----:B01----:R-:W-:Y:S01]  /*17410*/  ENDCOLLECTIVE ;  /* 0x000000000000791b */ /* 0x003fe20003800000 */
.L_x_917:
[----:B------:R-:W-:Y:S01]  /*17420*/  IMAD.MOV.U32 R93, RZ, RZ, R14 ;  /* 0x000000ffff5d7224 */ /* 0x000fe200078e000e */
[----:B------:R-:W-:Y:S06]  /*17430*/  BRA `(.L_x_918) ;  /* 0xfffffeb800207947 */ /* 0x000fec000383ffff */
.L_x_678:
[----:B------:R-:W-:Y:S01]  /*17440*/  BSSY B1, `(.L_x_919) ;  /* 0x0000008000017945 */ /* 0x000fe20003800000 */
[----:B0---4-:R-:W-:Y:S02]  /*17450*/  IMAD.MOV.U32 R13, RZ, RZ, R103 ;  /* 0x000000ffff0d7224 */ /* 0x011fe400078e0067 */
[----:B------:R-:W-:Y:S02]  /*17460*/  IMAD.MOV.U32 R12, RZ, RZ, 0x1 ;  /* 0x00000001ff0c7424 */ /* 0x000fe400078e00ff */
[----:B------:R-:W-:Y:S02]  /*17470*/  IMAD.MOV.U32 R11, RZ, RZ, 0x1c1f ;  /* 0x00001c1fff0b7424 */ /* 0x000fe400078e00ff */
[----:B------:R-:W-:-:S07]  /*17480*/  IMAD.MOV.U32 R15, RZ, RZ, -0x1 ;  /* 0xffffffffff0f7424 */ /* 0x000fce00078e00ff */
[----:B-123--:R-:W-:Y:S05]  /*17490*/  WARPSYNC.COLLECTIVE R15, `(.L_x_920) ;  /* 0x000000000f087348 */ /* 0x00efea0003c00000 */
[----:B------:R0:W4:Y:S02]  /*174a0*/  SHFL.IDX P6, R14, R13, R12, R11 ;  /* 0x0000000c0d0e7389 */ /* 0x00012400000c000b */
[----:B01234-:R-:W-:Y:S01]  /*174b0*/  ENDCOLLECTIVE ;  /* 0x000000000000791b */ /* 0x01ffe20003800000 */
.L_x_920:
[----:B------:R-:W-:Y:S05]  /*174c0*/  BSYNC B1 ;  /* 0x0000000000017941 */ /* 0x000fea0003800000 */
.L_x_919:
[----:B------:R-:W-:Y:S01]  /*174d0*/  IMAD.MOV.U32 R13, RZ, RZ, R102 ;  /* 0x000000ffff0d7224 */ /* 0x000fe200078e0066 */
[----:B------:R-:W-:Y:S01]  /*174e0*/  MOV R103, R14 ;  /* 0x0000000e00677202 */ /* 0x000fe20000000f00 */
[----:B------:R-:W-:Y:S02]  /*174f0*/  IMAD.MOV.U32 R12, RZ, RZ, 0x1 ;  /* 0x00000001ff0c7424 */ /* 0x000fe400078e00ff */
[----:B------:R-:W-:Y:S02]  /*17500*/  IMAD.MOV.U32 R11, RZ, RZ, 0x1c1f ;  /* 0x00001c1fff0b7424 */ /* 0x000fe400078e00ff */
[----:B------:R-:W-:-:S07]  /*17510*/  IMAD.MOV.U32 R15, RZ, RZ, -0x1 ;  /* 0xffffffffff0f7424 */ /* 0x000fce00078e00ff */
[----:B------:R-:W-:Y:S05]  /*17520*/  WARPSYNC.COLLECTIVE R15, `(.L_x_921) ;  /* 0x000000000f087348 */ /* 0x000fea0003c00000 */
[----:B------:R0:W1:Y:S02]  /*17530*/  SHFL.IDX P6, R14, R13, R12, R11 ;  /* 0x0000000c0d0e7389 */ /* 0x00006400000c000b */
[----:B01----:R-:W-:Y:S01]  /*17540*/  ENDCOLLECTIVE ;  /* 0x000000000000791b */ /* 0x003fe20003800000 */
.L_x_921:
[----:B------:R-:W-:Y:S01]  /*17550*/  IMAD.MOV.U32 R43, RZ, RZ, R14 ;  /* 0x000000ffff2b7224 */ /* 0x000fe200078e000e */
[----:B------:R-:W-:Y:S06]  /*17560*/  BRA `(.L_x_922) ;  /* 0xfffffebc00847947 */ /* 0x000fec000383ffff */
.L_x_688:
[----:B-1----:R1:W2:Y:S02]  /*17570*/  SYNCS.PHASECHK.TRANS64.TRYWAIT P4, [R89+URZ+0x22890], R101 ;  /* 0x02289065590075a7 */ /* 0x0022a4000808017f */
[----:B--2---:R-:W-:Y:S05]  /*17580*/  @!P4 NANOSLEEP.SYNCS 0x989680 ;  /* 0x009896800000c95d */ /* 0x004fea0003900000 */
[----:B------:R-:W2:Y:S02]  /*17590*/  @!P4 SYNCS.PHASECHK.TRANS64 P4, [R89+URZ+0x22890], R101 ;  /* 0x022890655900c5a7 */ /* 0x000ea4000808007f */
[----:B--2---:R-:W-:Y:S05]  /*175a0*/  @!P4 BRA `(.L_x_688) ;  /* 0xfffffffc00f0c947 */ /* 0x004fea000383ffff */
[----:B------:R-:W-:Y:S05]  /*175b0*/  BRA `(.L_x_923) ;  /* 0xfffffec800387947 */ /* 0x000fea000383ffff */
.L_x_689:
[----:B------:R-:W-:Y:S01]  /*175c0*/  BSSY B1, `(.L_x_924) ;  /* 0x0000008000017945 */ /* 0x000fe20003800000 */
[----:B------:R-:W-:Y:S01]  /*175d0*/  MOV R13, R103 ;  /* 0x00000067000d7202 */ /* 0x000fe20000000f00 */
[----:B------:R-:W-:Y:S02]  /*175e0*/  IMAD.MOV.U32 R12, RZ, RZ, RZ ;  /* 0x000000ffff0c7224 */ /* 0x000fe400078e00ff */
[----:B------:R-:W-:Y:S02]  /*175f0*/  IMAD.MOV.U32 R11, RZ, RZ, 0x1c1f ;  /* 0x00001c1fff0b7424 */ /* 0x000fe400078e00ff */
[----:B------:R-:W-:-:S07]  /*17600*/  IMAD.MOV.U32 R15, RZ, RZ, -0x1 ;  /* 0xffffffffff0f7424 */ /* 0x000fce00078e00ff */
[----:B-1----:R-:W-:Y:S05]  /*17610*/  WARPSYNC.COLLECTIVE R15, `(.L_x_925) ;  /* 0x000000000f087348 */ /* 0x002fea0003c00000 */
[----:B------:R0:W2:Y:S02]  /*17620*/  SHFL.IDX P6, R14, R13, R12, R11 ;  /* 0x0000000c0d0e7389 */ /* 0x0000a400000c000b */
[----:B012---:R-:W-:Y:S01]  /*17630*/  ENDCOLLECTIVE ;  /* 0x000000000000791b */ /* 0x007fe20003800000 */
.L_x_925:
[----:B------:R-:W-:Y:S05]  /*17640*/  BSYNC B1 ;  /* 0x0000000000017941 */ /* 0x000fea0003800000 */
.L_x_924:
[----:B------:R-:W-:Y:S01]  /*17650*/  IMAD.MOV.U32 R13, RZ, RZ, R102 ;  /* 0x000000ffff0d7224 */ /* 0x000fe200078e0066 */
[----:B------:R-:W-:Y:S01]  /*17660*/  MOV R12, RZ ;  /* 0x000000ff000c7202 */ /* 0x000fe20000000f00 */
[----:B------:R-:W-:Y:S02]  /*17670*/  IMAD.MOV.U32 R11, RZ, RZ, 0x1c1f ;  /* 0x00001c1fff0b7424 */ /* 0x000fe400078e00ff */
[----:B------:R-:W-:Y:S02]  /*17680*/  IMAD.MOV.U32 R15, RZ, RZ, -0x1 ;  /* 0xffffffffff0f7424 */ /* 0x000fe400078e00ff */
[----:B------:R-:W-:-:S07]  /*17690*/  IMAD.MOV.U32 R95, RZ, RZ, R14 ;  /* 0x000000ffff5f7224 */ /* 0x000fce00078e000e */
[----:B------:R-:W-:Y:S05]  /*176a0*/  WARPSYNC.COLLECTIVE R15, `(.L_x_926) ;  /* 0x000000000f087348 */ /* 0x000fea0003c00000 */
[----:B------:R0:W1:Y:S02]  /*176b0*/  SHFL.IDX P6, R14, R13, R12, R11 ;  /* 0x0000000c0d0e7389 */ /* 0x00006400000c000b */
[----:B01----:R-:W-:Y:S01]  /*176c0*/  ENDCOLLECTIVE ;  /* 0x000000000000791b */ /* 0x003fe20003800000 */
.L_x_926:
[----:B------:R-:W-:Y:S01]  /*176d0*/  IMAD.MOV.U32 R94, RZ, RZ, R14 ;  /* 0x000000ffff5e7224 */ /* 0x000fe200078e000e */
[----:B------:R-:W-:Y:S06]  /*176e0*/  BRA `(.L_x_927) ;  /* 0xfffffec800047947 */ /* 0x000fec000383ffff */
.L_x_694:
[----:B------:R-:W-:Y:S01]  /*176f0*/  BSSY B1, `(.L_x_928) ;  /* 0x0000008000017945 */ /* 0x000fe20003800000 */
[----:B----4-:R-:W-:Y:S01]  /*17700*/  IMAD.MOV.U32 R13, RZ, RZ, R103 ;  /* 0x000000ffff0d7224 */ /* 0x010fe200078e0067 */
[----:B------:R-:W-:Y:S01]  /*17710*/  MOV R11, 0x1c1f ;  /* 0x00001c1f000b7802 */ /* 0x000fe20000000f00 */
[----:B------:R-:W-:Y:S02]  /*17720*/  IMAD.MOV.U32 R12, RZ, RZ, 0x1 ;  /* 0x00000001ff0c7424 */ /* 0x000fe400078e00ff */
[----:B------:R-:W-:-:S07]  /*17730*/  IMAD.MOV.U32 R15, RZ, RZ, -0x1 ;  /* 0xffffffffff0f7424 */ /* 0x000fce00078e00ff */
[----:B0123--:R-:W-:Y:S05]  /*17740*/  WARPSYNC.COLLECTIVE R15, `(.L_x_929) ;  /* 0x000000000f087348 */ /* 0x00ffea0003c00000 */
[----:B------:R4:W0:Y:S02]  /*17750*/  SHFL.IDX P6, R14, R13, R12, R11 ;  /* 0x0000000c0d0e7389 */ /* 0x00082400000c000b */
[----:B01234-:R-:W-:Y:S01]  /*17760*/  ENDCOLLECTIVE ;  /* 0x000000000000791b */ /* 0x01ffe20003800000 */
.L_x_929:
[----:B------:R-:W-:Y:S05]  /*17770*/  BSYNC B1 ;  /* 0x0000000000017941 */ /* 0x000fea0003800000 */
.L_x_928:
[----:B------:R-:W-:Y:S01]  /*17780*/  IMAD.MOV.U32 R13, RZ, RZ, R102 ;  /* 0x000000ffff0d7224 */ /* 0x000fe200078e0066 */
[----:B------:R-:W-:Y:S01]  /*17790*/  MOV R15, 0xffffffff ;  /* 0xffffffff000f7802 */ /* 0x000fe20000000f00 */
[----:B------:R-:W-:Y:S02]  /*177a0*/  IMAD.MOV.U32 R12, RZ, RZ, 0x1 ;  /* 0x00000001ff0c7424 */ /* 0x000fe400078e00ff */
[----:B------:R-:W-:Y:S02]  /*177b0*/  IMAD.MOV.U32 R11, RZ, RZ, 0x1c1f ;  /* 0x00001c1fff0b7424 */ /* 0x000fe400078e00ff */
[----:B------:R-:W-:-:S07]  /*177c0*/  IMAD.MOV.U32 R38, RZ, RZ, R14 ;  /* 0x000000ffff267224 */ /* 0x000fce00078e000e */
[----:B------:R-:W-:Y:S05]  /*177d0*/  WARPSYNC.COLLECTIVE R15, `(.L_x_930) ;  /* 0x000000000f087348 */ /* 0x000fea0003c00000 */
[----:B------:R0:W1:Y:S02]  /*177e0*/  SHFL.IDX P6, R14, R13, R12, R11 ;  /* 0x0000000c0d0e7389 */ /* 0x00006400000c000b */
[----:B01----:R-:W-:Y:S01]  /*177f0*/  ENDCOLLECTIVE ;  /* 0x000000000000791b */ /* 0x003fe20003800000 */
.L_x_930:
[----:B------:R-:W-:Y:S01]  /*17800*/  IMAD.MOV.U32 R102, RZ, RZ, R14 ;  /* 0x000000ffff667224 */ /* 0x000fe200078e000e */
[----:B------:R-:W-:Y:S06]  /*17810*/  BRA `(.L_x_931) ;  /* 0xfffffecc009c7947 */ /* 0x000fec000383ffff */
.L_x_699:
[----:B0-----:R0:W1:Y:S02]  /*17820*/  SYNCS.PHASECHK.TRANS64.TRYWAIT P2, [R89+URZ+0x22890], R101 ;  /* 0x02289065590075a7 */ /* 0x001064000804017f */
[----:B-1----:R-:W-:Y:S05]  /*17830*/  @!P2 NANOSLEEP.SYNCS 0x989680 ;  /* 0x009896800000a95d */ /* 0x002fea0003900000 */
[----:B------:R-:W1:Y:S02]  /*17840*/  @!P2 SYNCS.PHASECHK.TRANS64 P2, [R89+URZ+0x22890], R101 ;  /* 0x022890655900a5a7 */ /* 0x000e64000804007f */
[----:B-1----:R-:W-:Y:S05]  /*17850*/  @!P2 BRA `(.L_x_699) ;  /* 0xfffffffc00f0a947 */ /* 0x002fea000383ffff */
[----:B------:R-:W-:Y:S05]  /*17860*/  BRA `(.L_x_932) ;  /* 0xfffffed400847947 */ /* 0x000fea000383ffff */
.L_x_700:
[----:B------:R-:W-:Y:S01]  /*17870*/  BSSY B1, `(.L_x_933) ;  /* 0x0000008000017945 */ /* 0x000fe20003800000 */
[----:B------:R-:W-:Y:S02]  /*17880*/  IMAD.MOV.U32 R13, RZ, RZ, R37 ;  /* 0x000000ffff0d7224 */ /* 0x000fe400078e0025 */
[----:B------:R-:W-:Y:S02]  /*17890*/  IMAD.MOV.U32 R12, RZ, RZ, RZ ;  /* 0x000000ffff0c7224 */ /* 0x000fe400078e00ff */
[----:B------:R-:W-:Y:S02]  /*178a0*/  IMAD.MOV.U32 R11, RZ, RZ, 0x1c1f ;  /* 0x00001c1fff0b7424 */ /* 0x000fe400078e00ff */
[----:B------:R-:W-:-:S07]  /*178b0*/  IMAD.MOV.U32 R15, RZ, RZ, -0x1 ;  /* 0xffffffffff0f7424 */ /* 0x000fce00078e00ff */
[----:B0-----:R-:W-:Y:S05]  /*178c0*/  WARPSYNC.COLLECTIVE R15, `(.L_x_934) ;  /* 0x000000000f087348 */ /* 0x001fea0003c00000 */
[----:B------:R1:W2:Y:S02]  /*178d0*/  SHFL.IDX P6, R14, R13, R12, R11 ;  /* 0x0000000c0d0e7389 */ /* 0x0002a400000c000b */
[----:B012---:R-:W-:Y:S01]  /*178e0*/  ENDCOLLECTIVE ;  /* 0x000000000000791b */ /* 0x007fe20003800000 */
.L_x_934:
[----:B------:R-:W-:Y:S05]  /*178f0*/  BSYNC B1 ;  /* 0x0000000000017941 */ /* 0x000fea0003800000 */
.L_x_933:
[----:B------:R-:W-:Y:S01]  /*17900*/  IMAD.MOV.U32 R13, RZ, RZ, R36 ;  /* 0x000000ffff0d7224 */ /* 0x000fe200078e0024 */
[----:B------:R-:W-:Y:S01]  /*17910*/  MOV R33, R14 ;  /* 0x0000000e00217202 */ /* 0x000fe20000000f00 */
[----:B------:R-:W-:Y:S02]  /*17920*/  IMAD.MOV.U32 R12, RZ, RZ, RZ ;  /* 0x000000ffff0c7224 */ /* 0x000fe400078e00ff */
[----:B------:R-:W-:Y:S02]  /*17930*/  IMAD.MOV.U32 R11, RZ, RZ, 0x1c1f ;  /* 0x00001c1fff0b7424 */ /* 0x000fe400078e00ff */
[----:B------:R-:W-:-:S07]  /*17940*/  IMAD.MOV.U32 R15, RZ, RZ, -0x1 ;  /* 0xffffffffff0f7424 */ /* 0x000fce00078e00ff */
[----:B------:R-:W-:Y:S05]  /*17950*/  WARPSYNC.COLLECTIVE R15, `(.L_x_935) ;  /* 0x000000000f087348 */ /* 0x000fea0003c00000 */
[----:B------:R0:W1:Y:S02]  /*17960*/  SHFL.IDX P6, R14, R13, R12, R11 ;  /* 0x0000000c0d0e7389 */ /* 0x00006400000c000b */
[----:B01----:R-:W-:Y:S01]  /*17970*/  ENDCOLLECTIVE ;  /* 0x000000000000791b */ /* 0x003fe20003800000 */
.L_x_935:
[----:B------:R-:W-:Y:S05]  /*17980*/  BRA `(.L_x_936) ;  /* 0xfffffed400ac7947 */ /* 0x000fea000383ffff */
.L_x_703:
[----:B------:R-:W-:Y:S01]  /*17990*/  BSSY B1, `(.L_x_937) ;  /* 0x0000008000017945 */ /* 0x000fe20003800000 */
[----:B----4-:R-:W-:Y:S01]  /*179a0*/  IMAD.MOV.U32 R13, RZ, RZ, R37 ;  /* 0x000000ffff0d7224 */ /* 0x010fe200078e0025 */
[----:B------:R-:W-:Y:S01]  /*179b0*/  MOV R12, 0x1 ;  /* 0x00000001000c7802 */ /* 0x000fe20000000f00 */
[----:B------:R-:W-:Y:S02]  /*179c0*/  IMAD.MOV.U32 R11, RZ, RZ, 0x1c1f ;  /* 0x00001c1fff0b7424 */ /* 0x000fe400078e00ff */
[----:B------:R-:W-:-:S07]  /*179d0*/  IMAD.MOV.U32 R15, RZ, RZ, -0x1 ;  /* 0xffffffffff0f7424 */ /* 0x000fce00078e00ff */
[----:B0123--:R-:W-:Y:S05]  /*179e0*/  WARPSYNC.COLLECTIVE R15, `(.L_x_938) ;  /* 0x000000000f087348 */ /* 0x00ffea0003c00000 */
[----:B---3--:R3:W4:Y:S02]  /*179f0*/  SHFL.IDX P6, R14, R13, R12, R11 ;  /* 0x0000000c0d0e7389 */ /* 0x00872400000c000b */
[----:B01234-:R-:W-:Y:S01]  /*17a00*/  ENDCOLLECTIVE ;  /* 0x000000000000791b */ /* 0x01ffe20003800000 */
.L_x_938:
[----:B------:R-:W-:Y:S05]  /*17a10*/  BSYNC B1 ;  /* 0x0000000000017941 */ /* 0x000fea0003800000 */
.L_x_937:
[----:B------:R-:W-:Y:S01]  /*17a20*/  IMAD.MOV.U32 R13, RZ, RZ, R36 ;  /* 0x000000ffff0d7224 */ /* 0x000fe200078e0024 */
[----:B------:R-:W-:Y:S01]  /*17a30*/  MOV R11, 0x1c1f ;  /* 0x00001c1f000b7802 */ /* 0x000fe20000000f00 */
[----:B------:R-:W-:Y:S02]  /*17a40*/  IMAD.MOV.U32 R12, RZ, RZ, 0x1 ;  /* 0x00000001ff0c7424 */ /* 0x000fe400078e00ff */
[----:B------:R-:W-:Y:S02]  /*17a50*/  IMAD.MOV.U32 R15, RZ, RZ, -0x1 ;  /* 0xffffffffff0f7424 */ /* 0x000fe400078e00ff */
[----:B------:R-:W-:-:S07]  /*17a60*/  IMAD.MOV.U32 R33, RZ, RZ, R14 ;  /* 0x000000ffff217224 */ /* 0x000fce00078e000e */
[----:B------:R-:W-:Y:S05]  /*17a70*/  WARPSYNC.COLLECTIVE R15, `(.L_x_939) ;  /* 0x000000000f087348 */ /* 0x000fea0003c00000 */
[----:B------:R0:W1:Y:S02]  /*17a80*/  SHFL.IDX P6, R14, R13, R12, R11 ;  /* 0x0000000c0d0e7389 */ /* 0x00006400000c000b */
[----:B01----:R-:W-:Y:S01]  /*17a90*/  ENDCOLLECTIVE ;  /* 0x000000000000791b */ /* 0x003fe20003800000 */
.L_x_939:
[----:B------:R-:W-:Y:S05]  /*17aa0*/  BRA `(.L_x_940) ;  /* 0xfffffed400ac7947 */ /* 0x000fea000383ffff */
.L_x_707:
[----:B------:R0:W0:Y:S02]  /*17ab0*/  SYNCS.PHASECHK.TRANS64.TRYWAIT P3, [R89+URZ+0x228b0], R101 ;  /* 0x0228b065590075a7 */ /* 0x000024000806017f */
[----:B0-----:R-:W-:Y:S05]  /*17ac0*/  @!P3 NANOSLEEP.SYNCS 0x989680 ;  /* 0x009896800000b95d */ /* 0x001fea0003900000 */
[----:B------:R-:W0:Y:S02]  /*17ad0*/  @!P3 SYNCS.PHASECHK.TRANS64 P3, [R89+URZ+0x228b0], R101 ;  /* 0x0228b0655900b5a7 */ /* 0x000e24000806007f */
[----:B0-----:R-:W-:Y:S05]  /*17ae0*/  @!P3 BRA `(.L_x_707) ;  /* 0xfffffffc00f0b947 */ /* 0x001fea000383ffff */
[----:B------:R-:W-:Y:S05]  /*17af0*/  BRA `(.L_x_941) ;  /* 0xfffffed800247947 */ /* 0x000fea000383ffff */
.L_x_715:
[----:B------:R-:W0:Y:S01]  /*17b00*/  S2R R34, SR_TID.X ;  /* 0x0000000000227919 */ /* 0x000e220000002100 */
[----:B------:R-:W-:Y:S01]  /*17b10*/  BSSY B0, `(.L_x_942) ;  /* 0x000000c000007945 */ /* 0x000fe20003800000 */
[----:B------:R-:W-:Y:S01]  /*17b20*/  IMAD.MOV.U32 R12, RZ, RZ, RZ ;  /* 0x000000ffff0c7224 */ /* 0x000fe200078e00ff */
[----:B------:R-:W-:Y:S01]  /*17b30*/  MOV R15, 0xffffffff ;  /* 0xffffffff000f7802 */ /* 0x000fe20000000f00 */
[----:B------:R-:W-:Y:S02]  /*17b40*/  IMAD.MOV.U32 R11, RZ, RZ, 0x1f ;  /* 0x0000001fff0b7424 */ /* 0x000fe400078e00ff */
[----:B0-----:R-:W-:-:S05]  /*17b50*/  VIADD R34, R34, 0xffffff80 ;  /* 0xffffff8022227836 */ /* 0x001fca0000000000 */
[----:B------:R-:W-:-:S04]  /*17b60*/  SHF.R.S32.HI R21, RZ, 0x1f, R34 ;  /* 0x0000001fff157819 */ /* 0x000fc80000011422 */
[----:B------:R-:W-:-:S04]  /*17b70*/  LEA.HI R21, R21, R34, RZ, 0x7 ;  /* 0x0000002215157211 */ /* 0x000fc800078f38ff */
[----:B------:R-:W-:-:S05]  /*17b80*/  SHF.R.S32.HI R21, RZ, 0x7, R21 ;  /* 0x00000007ff157819 */ /* 0x000fca0000011415 */
[----:B------:R-:W-:-:S07]  /*17b90*/  IMAD.MOV.U32 R13, RZ, RZ, R21 ;  /* 0x000000ffff0d7224 */ /* 0x000fce00078e0015 */
[----:B-----5:R-:W-:Y:S05]  /*17ba0*/  WARPSYNC.COLLECTIVE R15, `(.L_x_943) ;  /* 0x000000000f087348 */ /* 0x020fea0003c00000 */
[----:B------:R0:W1:Y:S02]  /*17bb0*/  SHFL.IDX P6, R14, R13, R12, R11 ;  /* 0x0000000c0d0e7389 */ /* 0x00006400000c000b */
[----:B01---5:R-:W-:Y:S01]  /*17bc0*/  ENDCOLLECTIVE ;  /* 0x000000000000791b */ /* 0x023fe20003800000 */
.L_x_943:
[----:B------:R-:W-:Y:S05]  /*17bd0*/  BSYNC B0 ;  /* 0x0000000000007941 */ /* 0x000fea0003800000 */
.L_x_942:
[----:B------:R-:W-:Y:S05]  /*17be0*/  BRA `(.L_x_944) ;  /* 0xfffffee400647947 */ /* 0x000fea000383ffff */
.L_x_727:
        /* <DEDUP_REMOVED lines=8> */
.L_x_946:
[----:B------:R-:W-:Y:S05]  /*17c70*/  BSYNC B1 ;  /* 0x0000000000017941 */ /* 0x000fea0003800000 */
.L_x_945:
[----:B------:R-:W-:Y:S01]  /*17c80*/  MOV R13, R24 ;  /* 0x00000018000d7202 */ /* 0x000fe20000000f00 */
[----:B------:R-:W-:Y:S02]  /*17c90*/  IMAD.MOV.U32 R12, RZ, RZ, RZ ;  /* 0x000000ffff0c7224 */ /* 0x000fe400078e00ff */
[----:B------:R-:W-:Y:S02]  /*17ca0*/  IMAD.MOV.U32 R11, RZ, RZ, 0x1c1f ;  /* 0x00001c1fff0b7424 */ /* 0x000fe400078e00ff */
[----:B------:R-:W-:Y:S02]  /*17cb0*/  IMAD.MOV.U32 R15, RZ, RZ, -0x1 ;  /* 0xffffffffff0f7424 */ /* 0x000fe400078e00ff */
[----:B------:R-:W-:-:S07]  /*17cc0*/  IMAD.MOV.U32 R3, RZ, RZ, R14 ;  /* 0x000000ffff037224 */ /* 0x000fce00078e000e */
[----:B------:R-:W-:Y:S05]  /*17cd0*/  WARPSYNC.COLLECTIVE R15, `(.L_x_947) ;  /* 0x000000000f087348 */ /* 0x000fea0003c00000 */
[----:B------:R0:W1:Y:S02]  /*17ce0*/  SHFL.IDX P6, R14, R13, R12, R11 ;  /* 0x0000000c0d0e7389 */ /* 0x00006400000c000b */
[----:B01----:R-:W-:Y:S01]  /*17cf0*/  ENDCOLLECTIVE ;  /* 0x000000000000791b */ /* 0x003fe20003800000 */
.L_x_947:
[----:B------:R-:W-:Y:S02]  /*17d00*/  IMAD.MOV.U32 R13, RZ, RZ, R28 ;  /* 0x000000ffff0d7224 */ /* 0x000fe400078e001c */
[----:B------:R-:W-:-:S07]  /*17d10*/  IMAD.MOV.U32 R0, RZ, RZ, R14 ;  /* 0x000000ffff007224 */ /* 0x000fce00078e000e */
[----:B------:R-:W-:Y:S05]  /*17d20*/  WARPSYNC.COLLECTIVE R15, `(.L_x_948) ;  /* 0x000000000f087348 */ /* 0x000fea0003c00000 */
[----:B------:R0:W1:Y:S02]  /*17d30*/  SHFL.IDX P6, R14, R13, R12, R11 ;  /* 0x0000000c0d0e7389 */ /* 0x00006400000c000b */
[----:B01----:R-:W-:Y:S01]  /*17d40*/  ENDCOLLECTIVE ;  /* 0x000000000000791b */ /* 0x003fe20003800000 */
.L_x_948:
[----:B------:R-:W-:Y:S01]  /*17d50*/  IMAD.MOV.U32 R13, RZ, RZ, R26 ;  /* 0x000000ffff0d7224 */ /* 0x000fe200078e001a */
[----:B------:R-:W-:-:S07]  /*17d60*/  MOV R5, R14 ;  /* 0x0000000e00057202 */ /* 0x000fce0000000f00 */
[----:B------:R-:W-:Y:S05]  /*17d70*/  WARPSYNC.COLLECTIVE R15, `(.L_x_949) ;  /* 0x000000000f087348 */ /* 0x000fea0003c00000 */
[----:B------:R0:W1:Y:S02]  /*17d80*/  SHFL.IDX P6, R14, R13, R12, R11 ;  /* 0x0000000c0d0e7389 */ /* 0x00006400000c000b */
[----:B01----:R-:W-:Y:S01]  /*17d90*/  ENDCOLLECTIVE ;  /* 0x000000000000791b */ /* 0x003fe20003800000 */
.L_x_949:
[----:B------:R-:W-:Y:S05]  /*17da0*/  BRA `(.L_x_950) ;  /* 0xfffffee8006c7947 */ /* 0x000fea000383ffff */
.L_x_731:
[----:B0-----:R0:W1:Y:S02]  /*17db0*/  SYNCS.PHASECHK.TRANS64.TRYWAIT P0, [R19+URZ+0x22800], R14 ;  /* 0x0228000e130075a7 */ /* 0x001064000800017f */
[----:B-1----:R-:W-:Y:S05]  /*17dc0*/  @!P0 NANOSLEEP.SYNCS 0x989680 ;  /* 0x009896800000895d */ /* 0x002fea0003900000 */
[----:B------:R-:W1:Y:S02]  /*17dd0*/  @!P0 SYNCS.PHASECHK.TRANS64 P0, [R19+URZ+0x22800], R14 ;  /* 0x0228000e130085a7 */ /* 0x000e64000800007f */
[----:B-1----:R-:W-:Y:S05]  /*17de0*/  @!P0 BRA `(.L_x_731) ;  /* 0xfffffffc00f08947 */ /* 0x002fea000383ffff */
[----:B------:R-:W-:Y:S05]  /*17df0*/  BRA `(.L_x_951) ;  /* 0xfffffeec00a47947 */ /* 0x000fea000383ffff */
.L_x_739:
        /* <DEDUP_REMOVED lines=8> */
.L_x_953:
[----:B------:R-:W-:Y:S05]  /*17e80*/  BSYNC B1 ;  /* 0x0000000000017941 */ /* 0x000fea0003800000 */
.L_x_952:
        /* <DEDUP_REMOVED lines=8> */
.L_x_954:
[----:B------:R-:W-:Y:S01]  /*17f10*/  MOV R13, R28 ;  /* 0x0000001c000d7202 */ /* 0x000fe20000000f00 */
[----:B------:R-:W-:-:S07]  /*17f20*/  IMAD.MOV.U32 R3, RZ, RZ, R14 ;  /* 0x000000ffff037224 */ /* 0x000fce00078e000e */
[----:B------:R-:W-:Y:S05]  /*17f30*/  WARPSYNC.COLLECTIVE R15, `(.L_x_955) ;  /* 0x000000000f087348 */ /* 0x000fea0003c00000 */
[----:B------:R0:W1:Y:S02]  /*17f40*/  SHFL.IDX P6, R14, R13, R12, R11 ;  /* 0x0000000c0d0e7389 */ /* 0x00006400000c000b */
[----:B01----:R-:W-:Y:S01]  /*17f50*/  ENDCOLLECTIVE ;  /* 0x000000000000791b */ /* 0x003fe20003800000 */
.L_x_955:
[----:B------:R-:W-:Y:S02]  /*17f60*/  IMAD.MOV.U32 R13, RZ, RZ, R26 ;  /* 0x000000ffff0d7224 */ /* 0x000fe400078e001a */
[----:B------:R-:W-:-:S07]  /*17f70*/  IMAD.MOV.U32 R20, RZ, RZ, R14 ;  /* 0x000000ffff147224 */ /* 0x000fce00078e000e */
[----:B------:R-:W-:Y:S05]  /*17f80*/  WARPSYNC.COLLECTIVE R15, `(.L_x_956) ;  /* 0x000000000f087348 */ /* 0x000fea0003c00000 */
[----:B------:R0:W1:Y:S02]  /*17f90*/  SHFL.IDX P6, R14, R13, R12, R11 ;  /* 0x0000000c0d0e7389 */ /* 0x00006400000c000b */
[----:B01----:R-:W-:Y:S01]  /*17fa0*/  ENDCOLLECTIVE ;  /* 0x000000000000791b */ /* 0x003fe20003800000 */
.L_x_956:
[----:B------:R-:W-:Y:S05]  /*17fb0*/  BRA `(.L_x_957) ;  /* 0xfffffef800087947 */ /* 0x000fea000383ffff */
.L_x_743:
[----:B0-----:R0:W1:Y:S02]  /*17fc0*/  SYNCS.PHASECHK.TRANS64.TRYWAIT P1, [R19+URZ+0x22800], R24 ;  /* 0x02280018130075a7 */ /* 0x001064000802017f */
[----:B-1----:R-:W-:Y:S05]  /*17fd0*/  @!P1 NANOSLEEP.SYNCS 0x989680 ;  /* 0x009896800000995d */ /* 0x002fea0003900000 */
[----:B------:R-:W1:Y:S02]  /*17fe0*/  @!P1 SYNCS.PHASECHK.TRANS64 P1, [R19+URZ+0x22800], R24 ;  /* 0x02280018130095a7 */ /* 0x000e64000802007f */
[----:B-1----:R-:W-:Y:S05]  /*17ff0*/  @!P1 BRA `(.L_x_743) ;  /* 0xfffffffc00f09947 */ /* 0x002fea000383ffff */
[----:B------:R-:W-:Y:S05]  /*18000*/  BRA `(.L_x_958) ;  /* 0xfffffef800ec7947 */ /* 0x000fea000383ffff */
.L_x_749:
[----:B--2---:R2:W4:Y:S02]  /*18010*/  SYNCS.PHASECHK.TRANS64.TRYWAIT P1, [R6+URZ+0x22830], R73 ;  /* 0x02283049060075a7 */ /* 0x004524000802017f */
[----:B----4-:R-:W-:Y:S05]  /*18020*/  @!P1 NANOSLEEP.SYNCS 0x989680 ;  /* 0x009896800000995d */ /* 0x010fea0003900000 */
[----:B------:R-:W4:Y:S02]  /*18030*/  @!P1 SYNCS.PHASECHK.TRANS64 P1, [R6+URZ+0x22830], R73 ;  /* 0x02283049060095a7 */ /* 0x000f24000802007f */
[----:B----4-:R-:W-:Y:S05]  /*18040*/  @!P1 BRA `(.L_x_749) ;  /* 0xfffffffc00f09947 */ /* 0x010fea000383ffff */
[----:B------:R-:W-:Y:S05]  /*18050*/  BRA `(.L_x_748) ;  /* 0xffffff0800287947 */ /* 0x000fea000383ffff */
.L_x_755:
[----:B-1----:R1:W2:Y:S02]  /*18060*/  SYNCS.PHASECHK.TRANS64.TRYWAIT P1, [R6+URZ+0x22850], R73 ;  /* 0x02285049060075a7 */ /* 0x0022a4000802017f */
[----:B--2---:R-:W-:Y:S05]  /*18070*/  @!P1 NANOSLEEP.SYNCS 0x989680 ;  /* 0x009896800000995d */ /* 0x004fea0003900000 */
[----:B------:R-:W2:Y:S02]  /*18080*/  @!P1 SYNCS.PHASECHK.TRANS64 P1, [R6+URZ+0x22850], R73 ;  /* 0x02285049060095a7 */ /* 0x000ea4000802007f */
[----:B--2---:R-:W-:Y:S05]  /*18090*/  @!P1 BRA `(.L_x_755) ;  /* 0xfffffffc00f09947 */ /* 0x004fea000383ffff */
[----:B------:R-:W-:Y:S05]  /*180a0*/  BRA `(.L_x_754) ;  /* 0xffffff2400547947 */ /* 0x000fea000383ffff */
.L_x_761:
[----:B-1----:R1:W2:Y:S02]  /*180b0*/  SYNCS.PHASECHK.TRANS64.TRYWAIT P2, [R7+URZ+0x22830], R8 ;  /* 0x02283008070075a7 */ /* 0x0022a4000804017f */
[----:B--2---:R-:W-:Y:S05]  /*180c0*/  @!P2 NANOSLEEP.SYNCS 0x989680 ;  /* 0x009896800000a95d */ /* 0x004fea0003900000 */
[----:B------:R-:W2:Y:S02]  /*180d0*/  @!P2 SYNCS.PHASECHK.TRANS64 P2, [R7+URZ+0x22830], R8 ;  /* 0x022830080700a5a7 */ /* 0x000ea4000804007f */
[----:B--2---:R-:W-:Y:S05]  /*180e0*/  @!P2 BRA `(.L_x_761) ;  /* 0xfffffffc00f0a947 */ /* 0x004fea000383ffff */
[----:B------:R-:W-:Y:S05]  /*180f0*/  BRA `(.L_x_760) ;  /* 0xffffff2800987947 */ /* 0x000fea000383ffff */
.L_x_767:
[----:B-1----:R1:W2:Y:S02]  /*18100*/  SYNCS.PHASECHK.TRANS64.TRYWAIT P2, [R7+URZ+0x22850], R8 ;  /* 0x02285008070075a7 */ /* 0x0022a4000804017f */
[----:B--2---:R-:W-:Y:S05]  /*18110*/  @!P2 NANOSLEEP.SYNCS 0x989680 ;  /* 0x009896800000a95d */ /* 0x004fea0003900000 */
[----:B------:R-:W2:Y:S02]  /*18120*/  @!P2 SYNCS.PHASECHK.TRANS64 P2, [R7+URZ+0x22850], R8 ;  /* 0x022850080700a5a7 */ /* 0x000ea4000804007f */
[----:B--2---:R-:W-:Y:S05]  /*18130*/  @!P2 BRA `(.L_x_767) ;  /* 0xfffffffc00f0a947 */ /* 0x004fea000383ffff */
[----:B------:R-:W-:Y:S05]  /*18140*/  BRA `(.L_x_766) ;  /* 0xffffff4800807947 */ /* 0x000fea000383ffff */
.L_x_783:
[----:B------:R-:W-:Y:S01]  /*18150*/  IMAD.MOV.U32 R13, RZ, RZ, R4 ;  /* 0x000000ffff0d7224 */ /* 0x000fe200078e0004 */
[----:B------:R-:W-:Y:S01]  /*18160*/  MOV R15, 0xffffffff ;  /* 0xffffffff000f7802 */ /* 0x000fe20000000f00 */
[----:B------:R-:W-:Y:S02]  /*18170*/  IMAD.MOV.U32 R12, RZ, RZ, RZ ;  /* 0x000000ffff0c7224 */ /* 0x000fe400078e00ff */
[----:B------:R-:W-:-:S07]  /*18180*/  IMAD.MOV.U32 R11, RZ, RZ, 0x181f ;  /* 0x0000181fff0b7424 */ /* 0x000fce00078e00ff */
[----:B-1----:R-:W-:Y:S05]  /*18190*/  WARPSYNC.COLLECTIVE R15, `(.L_x_959) ;  /* 0x000000000f087348 */ /* 0x002fea0003c00000 */
[----:B------:R0:W2:Y:S02]  /*181a0*/  SHFL.IDX P6, R14, R13, R12, R11 ;  /* 0x0000000c0d0e7389 */ /* 0x0000a400000c000b */
[----:B012---:R-:W-:Y:S01]  /*181b0*/  ENDCOLLECTIVE ;  /* 0x000000000000791b */ /* 0x007fe20003800000 */
.L_x_959:
[----:B------:R-:W-:Y:S02]  /*181c0*/  IMAD.MOV.U32 R13, RZ, RZ, R3 ;  /* 0x000000ffff0d7224 */ /* 0x000fe400078e0003 */
[----:B------:R-:W-:-:S07]  /*181d0*/  IMAD.MOV.U32 R0, RZ, RZ, R14 ;  /* 0x000000ffff007224 */ /* 0x000fce00078e000e */
[----:B------:R-:W-:Y:S05]  /*181e0*/  WARPSYNC.COLLECTIVE R15, `(.L_x_960) ;  /* 0x000000000f087348 */ /* 0x000fea0003c00000 */
[----:B------:R0:W1:Y:S02]  /*181f0*/  SHFL.IDX P6, R14, R13, R12, R11 ;  /* 0x0000000c0d0e7389 */ /* 0x00006400000c000b */
[----:B01----:R-:W-:Y:S01]  /*18200*/  ENDCOLLECTIVE ;  /* 0x000000000000791b */ /* 0x003fe20003800000 */
.L_x_960:
[----:B------:R-:W-:Y:S05]  /*18210*/  BRA `(.L_x_961) ;  /* 0xffffff8000247947 */ /* 0x000fea000383ffff */
.L_x_786:
[----:B------:R-:W-:Y:S01]  /*18220*/  BSSY B1, `(.L_x_962) ;  /* 0x0000008000017945 */ /* 0x000fe20003800000 */
[----:B----4-:R-:W-:Y:S01]  /*18230*/  IMAD.MOV.U32 R13, RZ, RZ, R4 ;  /* 0x000000ffff0d7224 */ /* 0x010fe200078e0004 */
[----:B------:R-:W-:Y:S01]  /*18240*/  MOV R15, 0xffffffff ;  /* 0xffffffff000f7802 */ /* 0x000fe20000000f00 */
[----:B------:R-:W-:Y:S02]  /*18250*/  IMAD.MOV.U32 R12, RZ, RZ, 0x1 ;  /* 0x00000001ff0c7424 */ /* 0x000fe400078e00ff */
[----:B------:R-:W-:-:S07]  /*18260*/  IMAD.MOV.U32 R11, RZ, RZ, 0x181f ;  /* 0x0000181fff0b7424 */ /* 0x000fce00078e00ff */
[----:B0123--:R-:W-:Y:S05]  /*18270*/  WARPSYNC.COLLECTIVE R15, `(.L_x_963) ;  /* 0x000000000f087348 */ /* 0x00ffea0003c00000 */
[----:B---3--:R3:W4:Y:S02]  /*18280*/  SHFL.IDX P6, R14, R13, R12, R11 ;  /* 0x0000000c0d0e7389 */ /* 0x00872400000c000b */
[----:B01234-:R-:W-:Y:S01]  /*18290*/  ENDCOLLECTIVE ;  /* 0x000000000000791b */ /* 0x01ffe20003800000 */
.L_x_963:
[----:B------:R-:W-:Y:S05]  /*182a0*/  BSYNC B1 ;  /* 0x0000000000017941 */ /* 0x000fea0003800000 */
.L_x_962:
[----:B------:R-:W-:Y:S02]  /*182b0*/  IMAD.MOV.U32 R13, RZ, RZ, R3 ;  /* 0x000000ffff0d7224 */ /* 0x000fe400078e0003 */
[----:B------:R-:W-:Y:S02]  /*182c0*/  IMAD.MOV.U32 R12, RZ, RZ, 0x1 ;  /* 0x00000001ff0c7424 */ /* 0x000fe400078e00ff */
[----:B------:R-:W-:Y:S02]  /*182d0*/  IMAD.MOV.U32 R11, RZ, RZ, 0x181f ;  /* 0x0000181fff0b7424 */ /* 0x000fe400078e00ff */
[----:B------:R-:W-:Y:S02]  /*182e0*/  IMAD.MOV.U32 R15, RZ, RZ, -0x1 ;  /* 0xffffffffff0f7424 */ /* 0x000fe400078e00ff */
[----:B------:R-:W-:-:S07]  /*182f0*/  IMAD.MOV.U32 R0, RZ, RZ, R14 ;  /* 0x000000ffff007224 */ /* 0x000fce00078e000e */
[----:B------:R-:W-:Y:S05]  /*18300*/  WARPSYNC.COLLECTIVE R15, `(.L_x_964) ;  /* 0x000000000f087348 */ /* 0x000fea0003c00000 */
[----:B------:R0:W1:Y:S02]  /*18310*/  SHFL.IDX P6, R14, R13, R12, R11 ;  /* 0x0000000c0d0e7389 */ /* 0x00006400000c000b */
[----:B01----:R-:W-:Y:S01]  /*18320*/  ENDCOLLECTIVE ;  /* 0x000000000000791b */ /* 0x003fe20003800000 */
.L_x_964:
[----:B------:R-:W-:Y:S05]  /*18330*/  BRA `(.L_x_965) ;  /* 0xffffff8000707947 */ /* 0x000fea000383ffff */
.L_x_789:
[----:B------:R-:W-:Y:S01]  /*18340*/  BSSY B1, `(.L_x_966) ;  /* 0x0000008000017945 */ /* 0x000fe20003800000 */
[----:B----4-:R-:W-:Y:S01]  /*18350*/  MOV R13, R4 ;  /* 0x00000004000d7202 */ /* 0x010fe20000000f00 */
[----:B------:R-:W-:Y:S02]  /*18360*/  IMAD.MOV.U32 R12, RZ, RZ, 0x2 ;  /* 0x00000002ff0c7424 */ /* 0x000fe400078e00ff */
[----:B------:R-:W-:Y:S02]  /*18370*/  IMAD.MOV.U32 R11, RZ, RZ, 0x181f ;  /* 0x0000181fff0b7424 */ /* 0x000fe400078e00ff */
[----:B------:R-:W-:-:S07]  /*18380*/  IMAD.MOV.U32 R15, RZ, RZ, -0x1 ;  /* 0xffffffffff0f7424 */ /* 0x000fce00078e00ff */
[----:B0123--:R-:W-:Y:S05]  /*18390*/  WARPSYNC.COLLECTIVE R15, `(.L_x_967) ;  /* 0x000000000f087348 */ /* 0x00ffea0003c00000 */
[----:B---3--:R3:W4:Y:S02]  /*183a0*/  SHFL.IDX P6, R14, R13, R12, R11 ;  /* 0x0000000c0d0e7389 */ /* 0x00872400000c000b */
[----:B01234-:R-:W-:Y:S01]  /*183b0*/  ENDCOLLECTIVE ;  /* 0x000000000000791b */ /* 0x01ffe20003800000 */
.L_x_967:
[----:B------:R-:W-:Y:S05]  /*183c0*/  BSYNC B1 ;  /* 0x0000000000017941 */ /* 0x000fea0003800000 */
.L_x_966:
        /* <DEDUP_REMOVED lines=8> */
.L_x_968:
[----:B------:R-:W-:Y:S05]  /*18450*/  BRA `(.L_x_969) ;  /* 0xffffff8000b87947 */ /* 0x000fea000383ffff */
.L_x_792:
[----:B------:R-:W-:Y:S01]  /*18460*/  BSSY B1, `(.L_x_970) ;  /* 0x0000008000017945 */ /* 0x000fe20003800000 */
[----:B0-----:R-:W-:Y:S01]  /*18470*/  IMAD.MOV.U32 R13, RZ, RZ, R4 ;  /* 0x000000ffff0d7224 */ /* 0x001fe200078e0004 */
[----:B------:R-:W-:Y:S01]  /*18480*/  MOV R15, 0xffffffff ;  /* 0xffffffff000f7802 */ /* 0x000fe20000000f00 */
[----:B------:R-:W-:Y:S02]  /*18490*/  IMAD.MOV.U32 R12, RZ, RZ, 0x3 ;  /* 0x00000003ff0c7424 */ /* 0x000fe400078e00ff */
[----:B------:R-:W-:-:S07]  /*184a0*/  IMAD.MOV.U32 R11, RZ, RZ, 0x181f ;  /* 0x0000181fff0b7424 */ /* 0x000fce00078e00ff */
[----:B-1234-:R-:W-:Y:S05]  /*184b0*/  WARPSYNC.COLLECTIVE R15, `(.L_x_971) ;  /* 0x000000000f087348 */ /* 0x01efea0003c00000 */
[----:B----4-:R0:W4:Y:S02]  /*184c0*/  SHFL.IDX P6, R14, R13, R12, R11 ;  /* 0x0000000c0d0e7389 */ /* 0x01012400000c000b */
[----:B01234-:R-:W-:Y:S01]  /*184d0*/  ENDCOLLECTIVE ;  /* 0x000000000000791b */ /* 0x01ffe20003800000 */
.L_x_971:
[----:B------:R-:W-:Y:S05]  /*184e0*/  BSYNC B1 ;  /* 0x0000000000017941 */ /* 0x000fea0003800000 */
.L_x_970:
        /* <DEDUP_REMOVED lines=8> */
.L_x_972:
[----:B------:R-:W-:Y:S05]  /*18570*/  BRA `(.L_x_973) ;  /* 0xffffff8400007947 */ /* 0x000fea000383ffff */
.L_x_809:
[----:B------:R-:W0:Y:S01]  /*18580*/  S2R R8, SR_TID.X ;  /* 0x0000000000087919 */ /* 0x000e220000002100 */
[----:B------:R-:W-:Y:S01]  /*18590*/  BSSY B1, `(.L_x_974) ;  /* 0x000000a000017945 */ /* 0x000fe20003800000 */
[----:B------:R-:W-:Y:S02]  /*185a0*/  IMAD.MOV.U32 R12, RZ, RZ, RZ ;  /* 0x000000ffff0c7224 */ /* 0x000fe400078e00ff */
[----:B------:R-:W-:Y:S02]  /*185b0*/  IMAD.MOV.U32 R11, RZ, RZ, 0x1f ;  /* 0x0000001fff0b7424 */ /* 0x000fe400078e00ff */
[----:B------:R-:W-:Y:S01]  /*185c0*/  IMAD.MOV.U32 R15, RZ, RZ, -0x1 ;  /* 0xffffffffff0f7424 */ /* 0x000fe200078e00ff */
[----:B0-----:R-:W-:-:S04]  /*185d0*/  SHF.R.U32.HI R8, RZ, 0x5, R8 ;  /* 0x00000005ff087819 */ /* 0x001fc80000011608 */
[----:B------:R-:W-:-:S04]  /*185e0*/  LOP3.LUT R8, R8, 0x3, RZ, 0xc0, !PT ;  /* 0x0000000308087812 */ /* 0x000fc800078ec0ff */
[----:B------:R-:W-:-:S07]  /*185f0*/  MOV R13, R8 ;  /* 0x00000008000d7202 */ /* 0x000fce0000000f00 */
[----:B------:R-:W-:Y:S05]  /*18600*/  WARPSYNC.COLLECTIVE R15, `(.L_x_975) ;  /* 0x000000000f087348 */ /* 0x000fea0003c00000 */
[----:B------:R0:W1:Y:S02]  /*18610*/  SHFL.IDX P6, R14, R13, R12, R11 ;  /* 0x0000000c0d0e7389 */ /* 0x00006400000c000b */
[----:B01----:R-:W-:Y:S01]  /*18620*/  ENDCOLLECTIVE ;  /* 0x000000000000791b */ /* 0x003fe20003800000 */
.L_x_975:
[----:B------:R-:W-:Y:S05]  /*18630*/  BSYNC B1 ;  /* 0x0000000000017941 */ /* 0x000fea0003800000 */
.L_x_974:
[----:B------:R-:W-:Y:S05]  /*18640*/  BRA `(.L_x_976) ;  /* 0xffffff9400cc7947 */ /* 0x000fea000383ffff */
.L_x_811:
[----:B------:R-:W-:Y:S01]  /*18650*/  BSSY B1, `(.L_x_977) ;  /* 0x0000006000017945 */ /* 0x000fe20003800000 */
[----:B------:R-:W-:-:S07]  /*18660*/  IMAD.MOV.U32 R15, RZ, RZ, -0x1 ;  /* 0xffffffffff0f7424 */ /* 0x000fce00078e00ff */
[----:B0-----:R-:W-:Y:S05]  /*18670*/  WARPSYNC.COLLECTIVE R15, `(.L_x_978) ;  /* 0x000000000f0c7348 */ /* 0x001fea0003c00000 */
[----:B------:R-:W-:Y:S02]  /*18680*/  ELECT P6, UR62, PT ;  /* 0x00000000003e782f */ /* 0x000fe400038c0000 */
[----:B------:R-:W-:Y:S01]  /*18690*/  MOV R14, UR62 ;  /* 0x0000003e000e7c02 */ /* 0x000fe20008000f00 */
[----:B0-----:R-:W-:Y:S10]  /*186a0*/  ENDCOLLECTIVE ;  /* 0x000000000000791b */ /* 0x001ff40003800000 */
.L_x_978:
[----:B------:R-:W-:Y:S05]  /*186b0*/  BSYNC B1 ;  /* 0x0000000000017941 */ /* 0x000fea0003800000 */
.L_x_977:
[----:B------:R-:W-:Y:S05]  /*186c0*/  BRA `(.L_x_810) ;  /* 0xffffff9400c47947 */ /* 0x000fea000383ffff */
.L_x_813:
[----:B0-----:R0:W1:Y:S02]  /*186d0*/  SYNCS.PHASECHK.TRANS64.TRYWAIT P0, [R22+URZ+0x22820], R3 ;  /* 0x02282003160075a7 */ /* 0x001064000800017f */
[----:B-1----:R-:W-:Y:S05]  /*186e0*/  @!P0 NANOSLEEP.SYNCS 0x989680 ;  /* 0x009896800000895d */ /* 0x002fea0003900000 */
[----:B------:R-:W1:Y:S02]  /*186f0*/  @!P0 SYNCS.PHASECHK.TRANS64 P0, [R22+URZ+0x22820], R3 ;  /* 0x02282003160085a7 */ /* 0x000e64000800007f */
[----:B-1----:R-:W-:Y:S05]  /*18700*/  @!P0 BRA `(.L_x_813) ;  /* 0xfffffffc00f08947 */ /* 0x002fea000383ffff */
[----:B------:R-:W-:Y:S05]  /*18710*/  BRA `(.L_x_979) ;  /* 0xffffff9400d47947 */ /* 0x000fea000383ffff */
.L_x_817:
[----:B0-----:R0:W1:Y:S02]  /*18720*/  SYNCS.PHASECHK.TRANS64.TRYWAIT P0, [R3+URZ+0x228a0], R6 ;  /* 0x0228a006030075a7 */ /* 0x001064000800017f */
[----:B-1----:R-:W-:Y:S05]  /*18730*/  @!P0 NANOSLEEP.SYNCS 0x989680 ;  /* 0x009896800000895d */ /* 0x002fea0003900000 */
[----:B------:R-:W1:Y:S02]  /*18740*/  @!P0 SYNCS.PHASECHK.TRANS64 P0, [R3+URZ+0x228a0], R6 ;  /* 0x0228a006030085a7 */ /* 0x000e64000800007f */
[----:B-1----:R-:W-:Y:S05]  /*18750*/  @!P0 BRA `(.L_x_817) ;  /* 0xfffffffc00f08947 */ /* 0x002fea000383ffff */
[----:B------:R-:W-:Y:S05]  /*18760*/  BRA `(.L_x_980) ;  /* 0xffffff9400ec7947 */ /* 0x000fea000383ffff */
.L_x_822:
[----:B-1----:R1:W2:Y:S02]  /*18770*/  SYNCS.PHASECHK.TRANS64.TRYWAIT P0, [R3+URZ+0x228c0], R6 ;  /* 0x0228c006030075a7 */ /* 0x0022a4000800017f */
[----:B--2---:R-:W-:Y:S05]  /*18780*/  @!P0 NANOSLEEP.SYNCS 0x989680 ;  /* 0x009896800000895d */ /* 0x004fea0003900000 */
[----:B------:R-:W2:Y:S02]  /*18790*/  @!P0 SYNCS.PHASECHK.TRANS64 P0, [R3+URZ+0x228c0], R6 ;  /* 0x0228c006030085a7 */ /* 0x000ea4000800007f */
[----:B--2---:R-:W-:Y:S05]  /*187a0*/  @!P0 BRA `(.L_x_822) ;  /* 0xfffffffc00f08947 */ /* 0x004fea000383ffff */
[----:B------:R-:W-:Y:S05]  /*187b0*/  BRA `(.L_x_981) ;  /* 0xffffff9800687947 */ /* 0x000fea000383ffff */
.L_x_832:
[----:B0-----:R0:W1:Y:S02]  /*187c0*/  SYNCS.PHASECHK.TRANS64.TRYWAIT P1, [R6+URZ+0x228a0], R2 ;  /* 0x0228a002060075a7 */ /* 0x001064000802017f */
[----:B-1----:R-:W-:Y:S05]  /*187d0*/  @!P1 NANOSLEEP.SYNCS 0x989680 ;  /* 0x009896800000995d */ /* 0x002fea0003900000 */
[----:B------:R-:W1:Y:S02]  /*187e0*/  @!P1 SYNCS.PHASECHK.TRANS64 P1, [R6+URZ+0x228a0], R2 ;  /* 0x0228a002060095a7 */ /* 0x000e64000802007f */
[----:B-1----:R-:W-:Y:S05]  /*187f0*/  @!P1 BRA `(.L_x_832) ;  /* 0xfffffffc00f09947 */ /* 0x002fea000383ffff */
[----:B------:R-:W-:Y:S05]  /*18800*/  BRA `(.L_x_982) ;  /* 0xffffff9c00dc7947 */ /* 0x000fea000383ffff */
.L_x_837:
[----:B-1----:R1:W2:Y:S02]  /*18810*/  SYNCS.PHASECHK.TRANS64.TRYWAIT P1, [R6+URZ+0x228c0], R2 ;  /* 0x0228c002060075a7 */ /* 0x0022a4000802017f */
[----:B--2---:R-:W-:Y:S05]  /*18820*/  @!P1 NANOSLEEP.SYNCS 0x989680 ;  /* 0x009896800000995d */ /* 0x004fea0003900000 */
[----:B------:R-:W2:Y:S02]  /*18830*/  @!P1 SYNCS.PHASECHK.TRANS64 P1, [R6+URZ+0x228c0], R2 ;  /* 0x0228c002060095a7 */ /* 0x000ea4000802007f */
[----:B--2---:R-:W-:Y:S05]  /*18840*/  @!P1 BRA `(.L_x_837) ;  /* 0xfffffffc00f09947 */ /* 0x004fea000383ffff */
[----:B------:R-:W-:Y:S05]  /*18850*/  BRA `(.L_x_983) ;  /* 0xffffffa000547947 */ /* 0x000fea000383ffff */
.L_x_853:
[----:B------:R-:W0:Y:S01]  /*18860*/  S2R R10, SR_TID.X ;  /* 0x00000000000a7919 */ /* 0x000e220000002100 */
[----:B------:R-:W-:Y:S01]  /*18870*/  BSSY B0, `(.L_x_984) ;  /* 0x000000a000007945 */ /* 0x000fe20003800000 */
[----:B------:R-:W-:Y:S01]  /*18880*/  MOV R12, RZ ;  /* 0x000000ff000c7202 */ /* 0x000fe20000000f00 */
[----:B------:R-:W-:Y:S02]  /*18890*/  IMAD.MOV.U32 R11, RZ, RZ, 0x1f ;  /* 0x0000001fff0b7424 */ /* 0x000fe400078e00ff */
[----:B------:R-:W-:Y:S01]  /*188a0*/  IMAD.MOV.U32 R15, RZ, RZ, -0x1 ;  /* 0xffffffffff0f7424 */ /* 0x000fe200078e00ff */
[----:B0-----:R-:W-:-:S04]  /*188b0*/  SHF.R.U32.HI R10, RZ, 0x5, R10 ;  /* 0x00000005ff0a7819 */ /* 0x001fc8000001160a */
[----:B------:R-:W-:-:S05]  /*188c0*/  LOP3.LUT R10, R10, 0x3, RZ, 0xc0, !PT ;  /* 0x000000030a0a7812 */ /* 0x000fca00078ec0ff */
[----:B------:R-:W-:-:S07]  /*188d0*/  IMAD.MOV.U32 R13, RZ, RZ, R10 ;  /* 0x000000ffff0d7224 */ /* 0x000fce00078e000a */
[----:B-----5:R-:W-:Y:S05]  /*188e0*/  WARPSYNC.COLLECTIVE R15, `(.L_x_985) ;  /* 0x000000000f087348 */ /* 0x020fea0003c00000 */
[----:B------:R0:W1:Y:S02]  /*188f0*/  SHFL.IDX P6, R14, R13, R12, R11 ;  /* 0x0000000c0d0e7389 */ /* 0x00006400000c000b */
[----:B01---5:R-:W-:Y:S01]  /*18900*/  ENDCOLLECTIVE ;  /* 0x000000000000791b */ /* 0x023fe20003800000 */
.L_x_985:
[----:B------:R-:W-:Y:S05]  /*18910*/  BSYNC B0 ;  /* 0x0000000000007941 */ /* 0x000fea0003800000 */
.L_x_984:
[----:B------:R-:W-:Y:S05]  /*18920*/  BRA `(.L_x_986) ;  /* 0xffffffac00d87947 */ /* 0x000fea000383ffff */
.L_x_856:
[----:B0-----:R0:W1:Y:S02]  /*18930*/  SYNCS.PHASECHK.TRANS64.TRYWAIT P0, [R32+URZ+0x22840], R0 ;  /* 0x02284000200075a7 */ /* 0x001064000800017f */
[----:B-1----:R-:W-:Y:S05]  /*18940*/  @!P0 NANOSLEEP.SYNCS 0x989680 ;  /* 0x009896800000895d */ /* 0x002fea0003900000 */
[----:B------:R-:W1:Y:S02]  /*18950*/  @!P0 SYNCS.PHASECHK.TRANS64 P0, [R32+URZ+0x22840], R0 ;  /* 0x02284000200085a7 */ /* 0x000e64000800007f */
[----:B-1----:R-:W-:Y:S05]  /*18960*/  @!P0 BRA `(.L_x_856) ;  /* 0xfffffffc00f08947 */ /* 0x002fea000383ffff */
[----:B------:R-:W-:Y:S05]  /*18970*/  BRA `(.L_x_987) ;  /* 0xffffffac00e87947 */ /* 0x000fea000383ffff */
.L_x_857:
[----:B------:R-:W-:Y:S01]  /*18980*/  BSSY B0, `(.L_x_988) ;  /* 0x0000008000007945 */ /* 0x000fe20003800000 */
[----:B------:R-:W-:Y:S01]  /*18990*/  IMAD.MOV.U32 R13, RZ, RZ, R4 ;  /* 0x000000ffff0d7224 */ /* 0x000fe200078e0004 */
[----:B------:R-:W-:Y:S01]  /*189a0*/  MOV R15, 0xffffffff ;  /* 0xffffffff000f7802 */ /* 0x000fe20000000f00 */
[----:B------:R-:W-:Y:S02]  /*189b0*/  IMAD.MOV.U32 R12, RZ, RZ, RZ ;  /* 0x000000ffff0c7224 */ /* 0x000fe400078e00ff */
[----:B------:R-:W-:-:S07]  /*189c0*/  IMAD.MOV.U32 R11, RZ, RZ, 0x181f ;  /* 0x0000181fff0b7424 */ /* 0x000fce00078e00ff */
[----:B------:R-:W-:Y:S05]  /*189d0*/  WARPSYNC.COLLECTIVE R15, `(.L_x_989) ;  /* 0x000000000f087348 */ /* 0x000fea0003c00000 */
[----:B------:R0:W1:Y:S02]  /*189e0*/  SHFL.IDX P6, R14, R13, R12, R11 ;  /* 0x0000000c0d0e7389 */ /* 0x00006400000c000b */
[----:B01----:R-:W-:Y:S01]  /*189f0*/  ENDCOLLECTIVE ;  /* 0x000000000000791b */ /* 0x003fe20003800000 */
.L_x_989:
[----:B------:R-:W-:Y:S05]  /*18a00*/  BSYNC B0 ;  /* 0x0000000000007941 */ /* 0x000fea0003800000 */
.L_x_988:
        /* <DEDUP_REMOVED lines=9> */
.L_x_990:
[----:B------:R-:W-:Y:S02]  /*18aa0*/  IMAD.MOV.U32 R13, RZ, RZ, R4 ;  /* 0x000000ffff0d7224 */ /* 0x000fe400078e0004 */
[----:B------:R-:W-:Y:S01]  /*18ab0*/  IMAD.MOV.U32 R12, RZ, RZ, 0x1 ;  /* 0x00000001ff0c7424 */ /* 0x000fe200078e00ff */
[----:B------:R-:W-:-:S07]  /*18ac0*/  MOV R3, R14 ;  /* 0x0000000e00037202 */ /* 0x000fce0000000f00 */
[----:B------:R-:W-:Y:S05]  /*18ad0*/  WARPSYNC.COLLECTIVE R15, `(.L_x_991) ;  /* 0x000000000f087348 */ /* 0x000fea0003c00000 */
[----:B------:R0:W1:Y:S02]  /*18ae0*/  SHFL.IDX P6, R14, R13, R12, R11 ;  /* 0x0000000c0d0e7389 */ /* 0x00006400000c000b */
[----:B01----:R-:W-:Y:S01]  /*18af0*/  ENDCOLLECTIVE ;  /* 0x000000000000791b */ /* 0x003fe20003800000 */
.L_x_991:
        /* <DEDUP_REMOVED lines=15> */
.L_x_992:
[----:B------:R-:W-:Y:S02]  /*18bf0*/  @P0 IMAD R6, R5, 0x2, R22 ;  /* 0x0000000205060824 */ /* 0x000fe400078e0216 */
[----:B------:R-:W-:Y:S02]  /*18c00*/  IMAD.MOV.U32 R13, RZ, RZ, R4 ;  /* 0x000000ffff0d7224 */ /* 0x000fe400078e0004 */
[----:B------:R-:W-:Y:S02]  /*18c10*/  IMAD.MOV.U32 R12, RZ, RZ, 0x2 ;  /* 0x00000002ff0c7424 */ /* 0x000fe400078e00ff */
[----:B------:R-:W-:-:S07]  /*18c20*/  IMAD.MOV.U32 R3, RZ, RZ, R14 ;  /* 0x000000ffff037224 */ /* 0x000fce00078e000e */
[----:B------:R-:W-:Y:S05]  /*18c30*/  WARPSYNC.COLLECTIVE R15, `(.L_x_993) ;  /* 0x000000000f087348 */ /* 0x000fea0003c00000 */
[----:B------:R0:W1:Y:S02]  /*18c40*/  SHFL.IDX P6, R14, R13, R12, R11 ;  /* 0x0000000c0d0e7389 */ /* 0x00006400000c000b */
[----:B01----:R-:W-:Y:S01]  /*18c50*/  ENDCOLLECTIVE ;  /* 0x000000000000791b */ /* 0x003fe20003800000 */
.L_x_993:
        /* <DEDUP_REMOVED lines=10> */
[----:B------:R-:W-:Y:S02]  /*18d00*/  ISETP.GE.AND P0, PT, R33, 0x21, PT ;  /* 0x000000212100780c */ /* 0x000fe40003f06270 */
[----:B0-----:R-:W-:-:S11]  /*18d10*/  MOV R2, R14 ;  /* 0x0000000e00027202 */ /* 0x001fd60000000f00 */
[----:B------:R-:W-:Y:S05]  /*18d20*/  WARPSYNC.COLLECTIVE R15, `(.L_x_994) ;  /* 0x000000000f087348 */ /* 0x000fea0003c00000 */
[----:B------:R0:W1:Y:S02]  /*18d30*/  SHFL.IDX P6, R14, R13, R12, R11 ;  /* 0x0000000c0d0e7389 */ /* 0x00006400000c000b */
[----:B01----:R-:W-:Y:S01]  /*18d40*/  ENDCOLLECTIVE ;  /* 0x000000000000791b */ /* 0x003fe20003800000 */
.L_x_994:
[----:B------:R-:W-:Y:S02]  /*18d50*/  @P0 IMAD R6, R5, 0x2, R22 ;  /* 0x0000000205060824 */ /* 0x000fe400078e0216 */
[----:B------:R-:W-:Y:S01]  /*18d60*/  IMAD.MOV.U32 R13, RZ, RZ, R4 ;  /* 0x000000ffff0d7224 */ /* 0x000fe200078e0004 */
[----:B------:R-:W-:Y:S01]  /*18d70*/  MOV R12, 0x3 ;  /* 0x00000003000c7802 */ /* 0x000fe20000000f00 */
[----:B------:R-:W-:-:S07]  /*18d80*/  IMAD.MOV.U32 R3, RZ, RZ, R14 ;  /* 0x000000ffff037224 */ /* 0x000fce00078e000e */
[----:B------:R-:W-:Y:S05]  /*18d90*/  WARPSYNC.COLLECTIVE R15, `(.L_x_995) ;  /* 0x000000000f087348 */ /* 0x000fea0003c00000 */
[----:B------:R0:W1:Y:S02]  /*18da0*/  SHFL.IDX P6, R14, R13, R12, R11 ;  /* 0x0000000c0d0e7389 */ /* 0x00006400000c000b */
[----:B01----:R-:W-:Y:S01]  /*18db0*/  ENDCOLLECTIVE ;  /* 0x000000000000791b */ /* 0x003fe20003800000 */
.L_x_995:
        /* <DEDUP_REMOVED lines=15> */
.L_x_996:
[----:B------:R-:W-:Y:S01]  /*18eb0*/  @P0 IMAD R6, R5, 0x2, R22 ;  /* 0x0000000205060824 */ /* 0x000fe200078e0216 */
[----:B------:R-:W-:Y:S01]  /*18ec0*/  MOV R13, R4 ;  /* 0x00000004000d7202 */ /* 0x000fe20000000f00 */
[----:B------:R-:W-:Y:S02]  /*18ed0*/  IMAD.MOV.U32 R12, RZ, RZ, 0x4 ;  /* 0x00000004ff0c7424 */ /* 0x000fe400078e00ff */
[----:B------:R-:W-:-:S07]  /*18ee0*/  IMAD.MOV.U32 R3, RZ, RZ, R14 ;  /* 0x000000ffff037224 */ /* 0x000fce00078e000e */
[----:B------:R-:W-:Y:S05]  /*18ef0*/  WARPSYNC.COLLECTIVE R15, `(.L_x_997) ;  /* 0x000000000f087348 */ /* 0x000fea0003c00000 */
[----:B------:R0:W1:Y:S02]  /*18f00*/  SHFL.IDX P6, R14, R13, R12, R11 ;  /* 0x0000000c0d0e7389 */ /* 0x00006400000c000b */
[----:B01----:R-:W-:Y:S01]  /*18f10*/  ENDCOLLECTIVE ;  /* 0x000000000000791b */ /* 0x003fe20003800000 */
.L_x_997:
        /* <DEDUP_REMOVED lines=15> */
.L_x_998:
[----:B------:R-:W-:Y:S01]  /*19010*/  @P0 LEA R6, R5, R22, 0x1 ;  /* 0x0000001605060211 */ /* 0x000fe200078e08ff */
[----:B------:R-:W-:Y:S02]  /*19020*/  IMAD.MOV.U32 R13, RZ, RZ, R4 ;  /* 0x000000ffff0d7224 */ /* 0x000fe400078e0004 */
[----:B------:R-:W-:Y:S02]  /*19030*/  IMAD.MOV.U32 R12, RZ, RZ, 0x5 ;  /* 0x00000005ff0c7424 */ /* 0x000fe400078e00ff */
[----:B------:R-:W-:-:S07]  /*19040*/  IMAD.MOV.U32 R3, RZ, RZ, R14 ;  /* 0x000000ffff037224 */ /* 0x000fce00078e000e */
[----:B------:R-:W-:Y:S05]  /*19050*/  WARPSYNC.COLLECTIVE R15, `(.L_x_999) ;  /* 0x000000000f087348 */ /* 0x000fea0003c00000 */
[----:B------:R0:W1:Y:S02]  /*19060*/  SHFL.IDX P6, R14, R13, R12, R11 ;  /* 0x0000000c0d0e7389 */ /* 0x00006400000c000b */
[----:B01----:R-:W-:Y:S01]  /*19070*/  ENDCOLLECTIVE ;  /* 0x000000000000791b */ /* 0x003fe20003800000 */
.L_x_999:
[----:B------:R-:W-:-:S05]  /*19080*/  @P0 LEA R3, P1, R9, R3, 0x1 ;  /* 0x0000000309030211 */ /* 0x000fca00078208ff */
[----:B------:R-:W-:-:S05]  /*19090*/  @P0 IMAD.X R2, RZ, RZ, R2, P1 ;  /* 0x000000ffff020224 */ /* 0x000fca00008e0602 */
[----:B------:R-:W-:Y:S01]  /*190a0*/  @P0 LOP3.LUT R3, R3, R2, RZ, 0x3c, !PT ;  /* 0x0000000203030212 */ /* 0x000fe200078e3cff */
[----:B------:R-:W-:-:S03]  /*190b0*/  IMAD.MOV.U32 R13, RZ, RZ, R0 ;  /* 0x000000ffff0d7224 */ /* 0x000fc600078e0000 */
[----:B------:R-:W-:-:S04]  /*190c0*/  @P0 LOP3.LUT R2, R3, R2, RZ, 0x3c, !PT ;  /* 0x0000000203020212 */ /* 0x000fc800078e3cff */
[----:B------:R-:W-:Y:S01]  /*190d0*/  @P0 LOP3.LUT R3, R3, R2, RZ, 0x3c, !PT ;  /* 0x0000000203030212 */ /* 0x000fe200078e3cff */
[----:B------:R-:W-:-:S07]  /*190e0*/  IMAD.MOV.U32 R4, RZ, RZ, R14 ;  /* 0x000000ffff047224 */ /* 0x000fce00078e000e */
[----:B------:R-:W-:Y:S05]  /*190f0*/  WARPSYNC.COLLECTIVE R15, `(.L_x_1000) ;  /* 0x000000000f087348 */ /* 0x000fea0003c00000 */
[----:B------:R0:W1:Y:S02]  /*19100*/  SHFL.IDX P6, R14, R13, R12, R11 ;  /* 0x0000000c0d0e7389 */ /* 0x00006400000c000b */
[----:B01----:R-:W-:Y:S01]  /*19110*/  ENDCOLLECTIVE ;  /* 0x000000000000791b */ /* 0x003fe20003800000 */
.L_x_1000:
[----:B------:R-:W-:Y:S01]  /*19120*/  @!PT LDS RZ, [RZ] ;  /* 0x00000000fffff984 */ /* 0x000fe20000000800 */
[----:B------:R-:W-:Y:S01]  /*19130*/  @!PT LDS RZ, [RZ] ;  /* 0x00000000fffff984 */ /* 0x000fe20000000800 */
[----:B------:R-:W-:Y:S01]  /*19140*/  @!PT LDS RZ, [RZ] ;  /* 0x00000000fffff984 */ /* 0x000fe20000000800 */
[----:B------:R1:W-:Y:S01]  /*19150*/  @P0 LDGSTS.E.BYPASS.LTC128B.128 [R6+0x1e400], desc[UR40][R2.64], !P2 ;  /* 0x1e40000002060fae */ /* 0x0003e2000d101d68 */
[----:B------:R-:W-:Y:S01]  /*19160*/  IMAD.MOV.U32 R0, RZ, RZ, R14 ;  /* 0x000000ffff007224 */ /* 0x000fe200078e000e */
[----:B------:R-:W-:Y:S06]  /*19170*/  BRA `(.L_x_1001) ;  /* 0xffffffac00587947 */ /* 0x000fec000383ffff */
.L_x_862:
[----:B------:R-:W-:Y:S01]  /*19180*/  MOV R13, R2 ;  /* 0x00000002000d7202 */ /* 0x000fe20000000f00 */
[----:B------:R-:W-:Y:S02]  /*19190*/  IMAD.MOV.U32 R12, RZ, RZ, RZ ;  /* 0x000000ffff0c7224 */ /* 0x000fe400078e00ff */
[----:B------:R-:W-:Y:S02]  /*191a0*/  IMAD.MOV.U32 R11, RZ, RZ, 0x181f ;  /* 0x0000181fff0b7424 */ /* 0x000fe400078e00ff */
[----:B------:R-:W-:Y:S02]  /*191b0*/  IMAD.MOV.U32 R15, RZ, RZ, -0x1 ;  /* 0xffffffffff0f7424 */ /* 0x000fe400078e00ff */
[----:B-----5:R-:W-:Y:S02]  /*191c0*/  IMAD R3, R20, R7, RZ ;  /* 0x0000000714037224 */ /* 0x020fe400078e02ff */
[----:B------:R-:W-:-:S07]  /*191d0*/  IMAD.IADD R17, R10, 0x1, R17 ;  /* 0x000000010a117824 */ /* 0x000fce00078e0211 */
[----:B------:R-:W-:Y:S05]  /*191e0*/  WARPSYNC.COLLECTIVE R15, `(.L_x_1002) ;  /* 0x000000000f087348 */ /* 0x000fea0003c00000 */
[----:B------:R0:W1:Y:S02]  /*191f0*/  SHFL.IDX P6, R14, R13, R12, R11 ;  /* 0x0000000c0d0e7389 */ /* 0x00006400000c000b */
[----:B01----:R-:W-:Y:S01]  /*19200*/  ENDCOLLECTIVE ;  /* 0x000000000000791b */ /* 0x003fe20003800000 */
.L_x_1002:
[C---:B------:R-:W-:Y:S01]  /*19210*/  VIADD R6, R17.reuse, 0x10 ;  /* 0x0000001011067836 */ /* 0x040fe20000000000 */
[----:B------:R-:W-:Y:S01]  /*19220*/  ISETP.GE.AND P0, PT, R17, R3, PT ;  /* 0x000000031100720c */ /* 0x000fe20003f06270 */
[----:B------:R-:W-:Y:S02]  /*19230*/  IMAD.MOV.U32 R13, RZ, RZ, R0 ;  /* 0x000000ffff0d7224 */ /* 0x000fe400078e0000 */
[----:B------:R-:W-:-:S10]  /*19240*/  IMAD.MOV.U32 R4, RZ, RZ, R14 ;  /* 0x000000ffff047224 */ /* 0x000fd400078e000e */
[----:B------:R-:W-:Y:S05]  /*19250*/  WARPSYNC.COLLECTIVE R15, `(.L_x_1003) ;  /* 0x000000000f087348 */ /* 0x000fea0003c00000 */
[----:B------:R0:W1:Y:S02]  /*19260*/  SHFL.IDX P6, R14, R13, R12, R11 ;  /* 0x0000000c0d0e7389 */ /* 0x00006400000c000b */
[----:B01----:R-:W-:Y:S01]  /*19270*/  ENDCOLLECTIVE ;  /* 0x000000000000791b */ /* 0x003fe20003800000 */
.L_x_1003:
[----:B------:R-:W-:Y:S02]  /*19280*/  IMAD.MOV.U32 R13, RZ, RZ, R2 ;  /* 0x000000ffff0d7224 */ /* 0x000fe400078e0002 */
[----:B------:R-:W-:Y:S01]  /*19290*/  IMAD.MOV.U32 R12, RZ, RZ, 0x1 ;  /* 0x00000001ff0c7424 */ /* 0x000fe200078e00ff */
[----:B------:R-:W-:-:S07]  /*192a0*/  MOV R5, R14 ;  /* 0x0000000e00057202 */ /* 0x000fce0000000f00 */
[----:B------:R-:W-:Y:S05]  /*192b0*/  WARPSYNC.COLLECTIVE R15, `(.L_x_1004) ;  /* 0x000000000f087348 */ /* 0x000fea0003c00000 */
[----:B------:R0:W1:Y:S02]  /*192c0*/  SHFL.IDX P6, R14, R13, R12, R11 ;  /* 0x0000000c0d0e7389 */ /* 0x00006400000c000b */
[----:B01----:R-:W-:Y:S01]  /*192d0*/  ENDCOLLECTIVE ;  /* 0x000000000000791b */ /* 0x003fe20003800000 */
.L_x_1004:
        /* <DEDUP_REMOVED lines=10> */
[----:B------:R-:W-:Y:S02]  /*19380*/  ISETP.GE.AND P0, PT, R6, R3, PT ;  /* 0x000000030600720c */ /* 0x000fe40003f06270 */
[----:B0-----:R-:W-:-:S11]  /*19390*/  MOV R4, R14 ;  /* 0x0000000e00047202 */ /* 0x001fd60000000f00 */
[----:B------:R-:W-:Y:S05]  /*193a0*/  WARPSYNC.COLLECTIVE R15, `(.L_x_1005) ;  /* 0x000000000f087348 */ /* 0x000fea0003c00000 */
[----:B------:R0:W1:Y:S02]  /*193b0*/  SHFL.IDX P6, R14, R13, R12, R11 ;  /* 0x0000000c0d0e7389 */ /* 0x00006400000c000b */
[----:B01----:R-:W-:Y:S01]  /*193c0*/  ENDCOLLECTIVE ;  /* 0x000000000000791b */ /* 0x003fe20003800000 */
.L_x_1005:
[----:B------:R-:W-:Y:S01]  /*193d0*/  IMAD.MOV.U32 R13, RZ, RZ, R2 ;  /* 0x000000ffff0d7224 */ /* 0x000fe200078e0002 */
[----:B------:R-:W-:Y:S01]  /*193e0*/  MOV R12, 0x2 ;  /* 0x00000002000c7802 */ /* 0x000fe20000000f00 */
[----:B------:R-:W-:-:S07]  /*193f0*/  IMAD.MOV.U32 R5, RZ, RZ, R14 ;  /* 0x000000ffff057224 */ /* 0x000fce00078e000e */
[----:B------:R-:W-:Y:S05]  /*19400*/  WARPSYNC.COLLECTIVE R15, `(.L_x_1006) ;  /* 0x000000000f087348 */ /* 0x000fea0003c00000 */
[----:B------:R0:W1:Y:S02]  /*19410*/  SHFL.IDX P6, R14, R13, R12, R11 ;  /* 0x0000000c0d0e7389 */ /* 0x00006400000c000b */
[----:B01----:R-:W-:Y:S01]  /*19420*/  ENDCOLLECTIVE ;  /* 0x000000000000791b */ /* 0x003fe20003800000 */
.L_x_1006:
        /* <DEDUP_REMOVED lines=16> */
.L_x_1007:
[----:B------:R-:W-:Y:S01]  /*19530*/  MOV R13, R2 ;  /* 0x00000002000d7202 */ /* 0x000fe20000000f00 */
[----:B------:R-:W-:Y:S02]  /*19540*/  IMAD.MOV.U32 R12, RZ, RZ, 0x3 ;  /* 0x00000003ff0c7424 */ /* 0x000fe400078e00ff */
[----:B------:R-:W-:-:S07]  /*19550*/  IMAD.MOV.U32 R5, RZ, RZ, R14 ;  /* 0x000000ffff057224 */ /* 0x000fce00078e000e */
[----:B------:R-:W-:Y:S05]  /*19560*/  WARPSYNC.COLLECTIVE R15, `(.L_x_1008) ;  /* 0x000000000f087348 */ /* 0x000fea0003c00000 */
[----:B------:R0:W1:Y:S02]  /*19570*/  SHFL.IDX P6, R14, R13, R12, R11 ;  /* 0x0000000c0d0e7389 */ /* 0x00006400000c000b */
[----:B01----:R-:W-:Y:S01]  /*19580*/  ENDCOLLECTIVE ;  /* 0x000000000000791b */ /* 0x003fe20003800000 */
.L_x_1008:
        /* <DEDUP_REMOVED lines=16> */
.L_x_1009:
[----:B------:R-:W-:Y:S02]  /*19690*/  IMAD.MOV.U32 R13, RZ, RZ, R2 ;  /* 0x000000ffff0d7224 */ /* 0x000fe400078e0002 */
[----:B------:R-:W-:Y:S02]  /*196a0*/  IMAD.MOV.U32 R12, RZ, RZ, 0x4 ;  /* 0x00000004ff0c7424 */ /* 0x000fe400078e00ff */
[----:B------:R-:W-:-:S07]  /*196b0*/  IMAD.MOV.U32 R5, RZ, RZ, R14 ;  /* 0x000000ffff057224 */ /* 0x000fce00078e000e */
[----:B------:R-:W-:Y:S05]  /*196c0*/  WARPSYNC.COLLECTIVE R15, `(.L_x_1010) ;  /* 0x000000000f087348 */ /* 0x000fea0003c00000 */
[----:B------:R0:W1:Y:S02]  /*196d0*/  SHFL.IDX P6, R14, R13, R12, R11 ;  /* 0x0000000c0d0e7389 */ /* 0x00006400000c000b */
[----:B01----:R-:W-:Y:S01]  /*196e0*/  ENDCOLLECTIVE ;  /* 0x000000000000791b */ /* 0x003fe20003800000 */
.L_x_1010:
        /* <DEDUP_REMOVED lines=16> */
.L_x_1011:
[----:B------:R-:W-:Y:S02]  /*197f0*/  IMAD.MOV.U32 R13, RZ, RZ, R2 ;  /* 0x000000ffff0d7224 */ /* 0x000fe400078e0002 */
[----:B------:R-:W-:Y:S02]  /*19800*/  IMAD.MOV.U32 R12, RZ, RZ, 0x5 ;  /* 0x00000005ff0c7424 */ /* 0x000fe400078e00ff */
[----:B------:R-:W-:-:S07]  /*19810*/  IMAD.MOV.U32 R5, RZ, RZ, R14 ;  /* 0x000000ffff057224 */ /* 0x000fce00078e000e */
[----:B------:R-:W-:Y:S05]  /*19820*/  WARPSYNC.COLLECTIVE R15, `(.L_x_1012) ;  /* 0x000000000f087348 */ /* 0x000fea0003c00000 */
[----:B------:R0:W1:Y:S02]  /*19830*/  SHFL.IDX P6, R14, R13, R12, R11 ;  /* 0x0000000c0d0e7389 */ /* 0x00006400000c000b */
[----:B01----:R-:W-:Y:S01]  /*19840*/  ENDCOLLECTIVE ;  /* 0x000000000000791b */ /* 0x003fe20003800000 */
.L_x_1012:
[----:B------:R-:W-:-:S04]  /*19850*/  @!P0 LEA R5, P2, R9, R5, 0x1 ;  /* 0x0000000509058211 */ /* 0x000fc800078408ff */
[----:B------:R-:W-:-:S04]  /*19860*/  @!P0 IADD3.X R4, RZ, R4, RZ, P2, !PT ;  /* 0x00000004ff048210 */ /* 0x000fc800017fe4ff */
        /* <DEDUP_REMOVED lines=14> */
.L_x_1013:
[----:B------:R-:W-:Y:S02]  /*19950*/  IMAD.MOV.U32 R13, RZ, RZ, R2 ;  /* 0x000000ffff0d7224 */ /* 0x000fe400078e0002 */
[----:B------:R-:W-:Y:S01]  /*19960*/  IMAD.MOV.U32 R12, RZ, RZ, 0x6 ;  /* 0x00000006ff0c7424 */ /* 0x000fe200078e00ff */
[----:B------:R-:W-:-:S07]  /*19970*/  MOV R5, R14 ;  /* 0x0000000e00057202 */ /* 0x000fce0000000f00 */
[----:B------:R-:W-:Y:S05]  /*19980*/  WARPSYNC.COLLECTIVE R15, `(.L_x_1014) ;  /* 0x000000000f087348 */ /* 0x000fea0003c00000 */
[----:B------:R0:W1:Y:S02]  /*19990*/  SHFL.IDX P6, R14, R13, R12, R11 ;  /* 0x0000000c0d0e7389 */ /* 0x00006400000c000b */
[----:B01----:R-:W-:Y:S01]  /*199a0*/  ENDCOLLECTIVE ;  /* 0x000000000000791b */ /* 0x003fe20003800000 */
.L_x_1014:
        /* <DEDUP_REMOVED lines=16> */
.L_x_1015:
[----:B------:R-:W-:Y:S02]  /*19ab0*/  IMAD.MOV.U32 R13, RZ, RZ, R2 ;  /* 0x000000ffff0d7224 */ /* 0x000fe400078e0002 */
[----:B------:R-:W-:Y:S02]  /*19ac0*/  IMAD.MOV.U32 R12, RZ, RZ, 0x7 ;  /* 0x00000007ff0c7424 */ /* 0x000fe400078e00ff */
[----:B------:R-:W-:-:S07]  /*19ad0*/  IMAD.MOV.U32 R5, RZ, RZ, R14 ;  /* 0x000000ffff057224 */ /* 0x000fce00078e000e */
[----:B------:R-:W-:Y:S05]  /*19ae0*/  WARPSYNC.COLLECTIVE R15, `(.L_x_1016) ;  /* 0x000000000f087348 */ /* 0x000fea0003c00000 */
[----:B------:R0:W1:Y:S02]  /*19af0*/  SHFL.IDX P6, R14, R13, R12, R11 ;  /* 0x0000000c0d0e7389 */ /* 0x00006400000c000b */
[----:B01----:R-:W-:Y:S01]  /*19b00*/  ENDCOLLECTIVE ;  /* 0x000000000000791b */ /* 0x003fe20003800000 */
.L_x_1016:
        /* <DEDUP_REMOVED lines=14> */
.L_x_1017:
[----:B------:R-:W-:Y:S01]  /*19bf0*/  IMAD.MOV.U32 R0, RZ, RZ, R14 ;  /* 0x000000ffff007224 */ /* 0x000fe200078e000e */
[----:B------:R-:W-:Y:S06]  /*19c00*/  BRA `(.L_x_1018) ;  /* 0xffffffac00e07947 */ /* 0x000fec000383ffff */
.L_x_865:
[----:B0-----:R0:W1:Y:S02]  /*19c10*/  SYNCS.PHASECHK.TRANS64.TRYWAIT P0, [R22+URZ+0x22820], R3 ;  /* 0x02282003160075a7 */ /* 0x001064000800017f */
[----:B-1----:R-:W-:Y:S05]  /*19c20*/  @!P0 NANOSLEEP.SYNCS 0x989680 ;  /* 0x009896800000895d */ /* 0x002fea0003900000 */
[----:B------:R-:W1:Y:S02]  /*19c30*/  @!P0 SYNCS.PHASECHK.TRANS64 P0, [R22+URZ+0x22820], R3 ;  /* 0x02282003160085a7 */ /* 0x000e64000800007f */
[----:B-1----:R-:W-:Y:S05]  /*19c40*/  @!P0 BRA `(.L_x_865) ;  /* 0xfffffffc00f08947 */ /* 0x002fea000383ffff */
[----:B------:R-:W-:Y:S05]  /*19c50*/  BRA `(.L_x_1019) ;  /* 0xffffffb0003c7947 */ /* 0x000fea000383ffff */
.L_x_868:
[----:B0-----:R0:W1:Y:S02]  /*19c60*/  SYNCS.PHASECHK.TRANS64.TRYWAIT P0, [R32+URZ+0x22860], R3 ;  /* 0x02286003200075a7 */ /* 0x001064000800017f */
[----:B-1----:R-:W-:Y:S05]  /*19c70*/  @!P0 NANOSLEEP.SYNCS 0x989680 ;  /* 0x009896800000895d */ /* 0x002fea0003900000 */
[----:B------:R-:W1:Y:S02]  /*19c80*/  @!P0 SYNCS.PHASECHK.TRANS64 P0, [R32+URZ+0x22860], R3 ;  /* 0x02286003200085a7 */ /* 0x000e64000800007f */
[----:B-1----:R-:W-:Y:S05]  /*19c90*/  @!P0 BRA `(.L_x_868) ;  /* 0xfffffffc00f08947 */ /* 0x002fea000383ffff */
[----:B------:R-:W-:Y:S05]  /*19ca0*/  BRA `(.L_x_1020) ;  /* 0xffffffb0004c7947 */ /* 0x000fea000383ffff */
.L_x_869:
        /* <DEDUP_REMOVED lines=8> */
.L_x_1022:
[----:B------:R-:W-:Y:S05]  /*19d30*/  BSYNC B0 ;  /* 0x0000000000007941 */ /* 0x000fea0003800000 */
.L_x_1021:
[----:B------:R-:W0:Y:S01]  /*19d40*/  S2R R7, SR_TID.X ;  /* 0x0000000000077919 */ /* 0x000e220000002100 */
[----:B------:R-:W-:Y:S01]  /*19d50*/  IMAD.MOV.U32 R13, RZ, RZ, R5 ;  /* 0x000000ffff0d7224 */ /* 0x000fe200078e0005 */
[----:B------:R-:W-:Y:S01]  /*19d60*/  MOV R3, R14 ;  /* 0x0000000e00037202 */ /* 0x000fe20000000f00 */
[----:B------:R-:W-:Y:S01]  /*19d70*/  IMAD.MOV.U32 R12, RZ, RZ, RZ ;  /* 0x000000ffff0c7224 */ /* 0x000fe200078e00ff */
[C---:B------:R-:W-:Y:S01]  /*19d80*/  LOP3.LUT P2, RZ, R35.reuse, 0x2, RZ, 0xc0, !PT ;  /* 0x0000000223ff7812 */ /* 0x040fe2000784c0ff */
[----:B------:R-:W-:Y:S01]  /*19d90*/  IMAD.MOV.U32 R11, RZ, RZ, 0x181f ;  /* 0x0000181fff0b7424 */ /* 0x000fe200078e00ff */
[----:B------:R-:W-:Y:S01]  /*19da0*/  LOP3.LUT P1, RZ, R35, 0x4, RZ, 0xc0, !PT ;  /* 0x0000000423ff7812 */ /* 0x000fe2000782c0ff */
[----:B------:R-:W-:Y:S02]  /*19db0*/  IMAD.MOV.U32 R15, RZ, RZ, -0x1 ;  /* 0xffffffffff0f7424 */ /* 0x000fe400078e00ff */
[----:B------:R-:W-:Y:S01]  /*19dc0*/  IMAD R4, R4, 0x2, R22 ;  /* 0x0000000204047824 */ /* 0x000fe200078e0216 */
[----:B------:R-:W-:-:S13]  /*19dd0*/  ISETP.LT.OR P4, PT, R33, 0x1, !P1 ;  /* 0x000000012100780c */ /* 0x000fda0004f81670 */
[----:B0-----:R-:W-:Y:S05]  /*19de0*/  WARPSYNC.COLLECTIVE R15, `(.L_x_1023) ;  /* 0x000000000f087348 */ /* 0x001fea0003c00000 */
[----:B------:R1:W2:Y:S02]  /*19df0*/  SHFL.IDX P6, R14, R13, R12, R11 ;  /* 0x0000000c0d0e7389 */ /* 0x0002a400000c000b */
[----:B012---:R-:W-:Y:S01]  /*19e00*/  ENDCOLLECTIVE ;  /* 0x000000000000791b */ /* 0x007fe20003800000 */
.L_x_1023:
[----:B------:R-:W-:Y:S02]  /*19e10*/  IMAD.MOV.U32 R13, RZ, RZ, R6 ;  /* 0x000000ffff0d7224 */ /* 0x000fe400078e0006 */
[----:B------:R-:W-:Y:S02]  /*19e20*/  IMAD.MOV.U32 R12, RZ, RZ, 0x1 ;  /* 0x00000001ff0c7424 */ /* 0x000fe400078e00ff */
[----:B------:R-:W-:Y:S01]  /*19e30*/  IMAD.SHL.U32 R7, R7, 0x8, RZ ;  /* 0x0000000807077824 */ /* 0x000fe200078e00ff */
[----:B------:R-:W-:-:S04]  /*19e40*/  MOV R2, R14 ;  /* 0x0000000e00027202 */ /* 0x000fc80000000f00 */
[----:B------:R-:W-:-:S07]  /*19e50*/  LOP3.LUT R7, R7, 0x38, RZ, 0xc0, !PT ;  /* 0x0000003807077812 */ /* 0x000fce00078ec0ff */
[----:B------:R-:W-:Y:S05]  /*19e60*/  WARPSYNC.COLLECTIVE R15, `(.L_x_1024) ;  /* 0x000000000f087348 */ /* 0x000fea0003c00000 */
[----:B------:R0:W1:Y:S02]  /*19e70*/  SHFL.IDX P6, R14, R13, R12, R11 ;  /* 0x0000000c0d0e7389 */ /* 0x00006400000c000b */
[----:B01----:R-:W-:Y:S01]  /*19e80*/  ENDCOLLECTIVE ;  /* 0x000000000000791b */ /* 0x003fe20003800000 */
.L_x_1024:
[----:B------:R-:W-:Y:S01]  /*19e90*/  IMAD.SHL.U32 R0, R7, 0x2, RZ ;  /* 0x0000000207007824 */ /* 0x000fe200078e00ff */
[----:B------:R-:W-:-:S04]  /*19ea0*/  LOP3.LUT R7, R35, 0x1, RZ, 0xc0, !PT ;  /* 0x0000000123077812 */ /* 0x000fc800078ec0ff */
[----:B------:R-:W-:Y:S02]  /*19eb0*/  IADD3 R2, P0, R2, R0, RZ ;  /* 0x0000000002027210 */ /* 0x000fe40007f1e0ff */
[----:B------:R-:W-:-:S03]  /*19ec0*/  ISETP.NE.U32.AND P3, PT, R7, 0x1, PT ;  /* 0x000000010700780c */ /* 0x000fc60003f65070 */
        /* <DEDUP_REMOVED lines=13> */
[----:B0-----:R-:W-:-:S07]  /*19fa0*/  MOV R3, R14 ;  /* 0x0000000e00037202 */ /* 0x001fce0000000f00 */
[----:B------:R-:W-:Y:S05]  /*19fb0*/  WARPSYNC.COLLECTIVE R15, `(.L_x_1025) ;  /* 0x000000000f087348 */ /* 0x000fea0003c00000 */
[----:B------:R0:W1:Y:S02]  /*19fc0*/  SHFL.IDX P6, R14, R13, R12, R11 ;  /* 0x0000000c0d0e7389 */ /* 0x00006400000c000b */
[----:B01----:R-:W-:Y:S01]  /*19fd0*/  ENDCOLLECTIVE ;  /* 0x000000000000791b */ /* 0x003fe20003800000 */
.L_x_1025:
[----:B------:R-:W-:Y:S02]  /*19fe0*/  IMAD.MOV.U32 R13, RZ, RZ, R6 ;  /* 0x000000ffff0d7224 */ /* 0x000fe400078e0006 */
[----:B------:R-:W-:Y:S01]  /*19ff0*/  IMAD.MOV.U32 R12, RZ, RZ, 0x2 ;  /* 0x00000002ff0c7424 */ /* 0x000fe200078e00ff */
[----:B------:R-:W-:-:S13]  /*1a000*/  IADD3 R2, P4, R14, R0, RZ ;  /* 0x000000000e027210 */ /* 0x000fda0007f9e0ff */
[----:B------:R-:W-:Y:S05]  /*1a010*/  WARPSYNC.COLLECTIVE R15, `(.L_x_1026) ;  /* 0x000000000f087348 */ /* 0x000fea0003c00000 */
[----:B------:R0:W1:Y:S02]  /*1a020*/  SHFL.IDX P6, R14, R13, R12, R11 ;  /* 0x0000000c0d0e7389 */ /* 0x00006400000c000b */
[----:B01----:R-:W-:Y:S01]  /*1a030*/  ENDCOLLECTIVE ;  /* 0x000000000000791b */ /* 0x003fe20003800000 */
.L_x_1026:
        /* <DEDUP_REMOVED lines=17> */
.L_x_1027:
[----:B------:R-:W-:Y:S02]  /*1a150*/  IMAD.MOV.U32 R13, RZ, RZ, R6 ;  /* 0x000000ffff0d7224 */ /* 0x000fe400078e0006 */
[----:B------:R-:W-:Y:S01]  /*1a160*/  IMAD.MOV.U32 R12, RZ, RZ, 0x3 ;  /* 0x00000003ff0c7424 */ /* 0x000fe200078e00ff */
[----:B------:R-:W-:-:S13]  /*1a170*/  IADD3 R2, P4, R14, R0, RZ ;  /* 0x000000000e027210 */ /* 0x000fda0007f9e0ff */
[----:B------:R-:W-:Y:S05]  /*1a180*/  WARPSYNC.COLLECTIVE R15, `(.L_x_1028) ;  /* 0x000000000f087348 */ /* 0x000fea0003c00000 */
[----:B------:R0:W1:Y:S02]  /*1a190*/  SHFL.IDX P6, R14, R13, R12, R11 ;  /* 0x0000000c0d0e7389 */ /* 0x00006400000c000b */
[----:B01----:R-:W-:Y:S01]  /*1a1a0*/  ENDCOLLECTIVE ;  /* 0x000000000000791b */ /* 0x003fe20003800000 */
.L_x_1028:
        /* <DEDUP_REMOVED lines=17> */
.L_x_1029:
[----:B------:R-:W-:Y:S02]  /*1a2c0*/  IMAD.MOV.U32 R13, RZ, RZ, R6 ;  /* 0x000000ffff0d7224 */ /* 0x000fe400078e0006 */
[----:B------:R-:W-:Y:S01]  /*1a2d0*/  IMAD.MOV.U32 R12, RZ, RZ, 0x4 ;  /* 0x00000004ff0c7424 */ /* 0x000fe200078e00ff */
[----:B------:R-:W-:-:S13]  /*1a2e0*/  IADD3 R2, P4, R14, R0, RZ ;  /* 0x000000000e027210 */ /* 0x000fda0007f9e0ff */
[----:B------:R-:W-:Y:S05]  /*1a2f0*/  WARPSYNC.COLLECTIVE R15, `(.L_x_1030) ;  /* 0x000000000f087348 */ /* 0x000fea0003c00000 */
[----:B------:R0:W1:Y:S02]  /*1a300*/  SHFL.IDX P6, R14, R13, R12, R11 ;  /* 0x0000000c0d0e7389 */ /* 0x00006400000c000b */
[----:B01----:R-:W-:Y:S01]  /*1a310*/  ENDCOLLECTIVE ;  /* 0x000000000000791b */ /* 0x003fe20003800000 */
.L_x_1030:
        /* <DEDUP_REMOVED lines=17> */
.L_x_1031:
[----:B------:R-:W-:Y:S01]  /*1a430*/  MOV R13, R6 ;  /* 0x00000006000d7202 */ /* 0x000fe20000000f00 */
[----:B------:R-:W-:Y:S01]  /*1a440*/  IMAD.MOV.U32 R12, RZ, RZ, 0x5 ;  /* 0x00000005ff0c7424 */ /* 0x000fe200078e00ff */
[----:B------:R-:W-:-:S13]  /*1a450*/  IADD3 R2, P4, R14, R0, RZ ;  /* 0x000000000e027210 */ /* 0x000fda0007f9e0ff */
[----:B------:R-:W-:Y:S05]  /*1a460*/  WARPSYNC.COLLECTIVE R15, `(.L_x_1032) ;  /* 0x000000000f087348 */ /* 0x000fea0003c00000 */
[----:B------:R0:W1:Y:S02]  /*1a470*/  SHFL.IDX P6, R14, R13, R12, R11 ;  /* 0x0000000c0d0e7389 */ /* 0x00006400000c000b */
[----:B01----:R-:W-:Y:S01]  /*1a480*/  ENDCOLLECTIVE ;  /* 0x000000000000791b */ /* 0x003fe20003800000 */
.L_x_1032:
        /* <DEDUP_REMOVED lines=12> */
.L_x_1033:
        /* <DEDUP_REMOVED lines=9> */
.L_x_876:
[----:B0-----:R0:W1:Y:S02]  /*1a5e0*/  SYNCS.PHASECHK.TRANS64.TRYWAIT P0, [R4+URZ+0x22840], R21 ;  /* 0x02284015040075a7 */ /* 0x001064000800017f */
[----:B-1----:R-:W-:Y:S05]  /*1a5f0*/  @!P0 NANOSLEEP.SYNCS 0x989680 ;  /* 0x009896800000895d */ /* 0x002fea0003900000 */
[----:B------:R-:W1:Y:S02]  /*1a600*/  @!P0 SYNCS.PHASECHK.TRANS64 P0, [R4+URZ+0x22840], R21 ;  /* 0x02284015040085a7 */ /* 0x000e64000800007f */
[----:B-1----:R-:W-:Y:S05]  /*1a610*/  @!P0 BRA `(.L_x_876) ;  /* 0xfffffffc00f08947 */ /* 0x002fea000383ffff */
[----:B------:R-:W-:Y:S05]  /*1a620*/  BRA `(.L_x_1035) ;  /* 0xffffffb000b47947 */ /* 0x000fea000383ffff */
.L_x_877:
        /* <DEDUP_REMOVED lines=8> */
.L_x_1037:
[----:B------:R-:W-:Y:S05]  /*1a6b0*/  BSYNC B1 ;  /* 0x0000000000017941 */ /* 0x000fea0003800000 */
.L_x_1036:
[----:B------:R-:W-:Y:S01]  /*1a6c0*/  IMAD.MOV.U32 R13, RZ, RZ, R8 ;  /* 0x000000ffff0d7224 */ /* 0x000fe200078e0008 */
[----:B------:R-:W-:Y:S01]  /*1a6d0*/  MOV R15, 0xffffffff ;  /* 0xffffffff000f7802 */ /* 0x000fe20000000f00 */
[----:B------:R-:W-:Y:S02]  /*1a6e0*/  IMAD.MOV.U32 R12, RZ, RZ, RZ ;  /* 0x000000ffff0c7224 */ /* 0x000fe400078e00ff */
[----:B------:R-:W-:Y:S02]  /*1a6f0*/  IMAD.MOV.U32 R11, RZ, RZ, 0x181f ;  /* 0x0000181fff0b7424 */ /* 0x000fe400078e00ff */
[----:B------:R-:W-:Y:S02]  /*1a700*/  IMAD.MOV.U32 R3, RZ, RZ, R14 ;  /* 0x000000ffff037224 */ /* 0x000fe400078e000e */
[----:B------:R-:W-:-:S07]  /*1a710*/  IMAD R7, R7, 0x2, R22 ;  /* 0x0000000207077824 */ /* 0x000fce00078e0216 */
[----:B------:R-:W-:Y:S05]  /*1a720*/  WARPSYNC.COLLECTIVE R15, `(.L_x_1038) ;  /* 0x000000000f087348 */ /* 0x000fea0003c00000 */
[----:B------:R0:W1:Y:S02]  /*1a730*/  SHFL.IDX P6, R14, R13, R12, R11 ;  /* 0x0000000c0d0e7389 */ /* 0x00006400000c000b */
[----:B01----:R-:W-:Y:S01]  /*1a740*/  ENDCOLLECTIVE ;  /* 0x000000000000791b */ /* 0x003fe20003800000 */
.L_x_1038:
[----:B------:R-:W-:Y:S02]  /*1a750*/  IMAD.MOV.U32 R13, RZ, RZ, R9 ;  /* 0x000000ffff0d7224 */ /* 0x000fe400078e0009 */
[----:B------:R-:W-:Y:S02]  /*1a760*/  IMAD.MOV.U32 R12, RZ, RZ, 0x1 ;  /* 0x00000001ff0c7424 */ /* 0x000fe400078e00ff */
[----:B------:R-:W-:-:S07]  /*1a770*/  IMAD.MOV.U32 R2, RZ, RZ, R14 ;  /* 0x000000ffff027224 */ /* 0x000fce00078e000e */
[----:B------:R-:W-:Y:S05]  /*1a780*/  WARPSYNC.COLLECTIVE R15, `(.L_x_1039) ;  /* 0x000000000f087348 */ /* 0x000fea0003c00000 */
[----:B------:R0:W1:Y:S02]  /*1a790*/  SHFL.IDX P6, R14, R13, R12, R11 ;  /* 0x0000000c0d0e7389 */ /* 0x00006400000c000b */
[----:B01----:R-:W-:Y:S01]  /*1a7a0*/  ENDCOLLECTIVE ;  /* 0x000000000000791b */ /* 0x003fe20003800000 */
.L_x_1039:
        /* <DEDUP_REMOVED lines=11> */
.L_x_1040:
[----:B------:R-:W-:Y:S02]  /*1a860*/  IMAD.MOV.U32 R13, RZ, RZ, R9 ;  /* 0x000000ffff0d7224 */ /* 0x000fe400078e0009 */
[----:B------:R-:W-:Y:S02]  /*1a870*/  IMAD.MOV.U32 R12, RZ, RZ, 0x2 ;  /* 0x00000002ff0c7424 */ /* 0x000fe400078e00ff */
[----:B------:R-:W-:-:S07]  /*1a880*/  IMAD.MOV.U32 R2, RZ, RZ, R14 ;  /* 0x000000ffff027224 */ /* 0x000fce00078e000e */
[----:B------:R-:W-:Y:S05]  /*1a890*/  WARPSYNC.COLLECTIVE R15, `(.L_x_1041) ;  /* 0x000000000f087348 */ /* 0x000fea0003c00000 */
[----:B------:R0:W1:Y:S02]  /*1a8a0*/  SHFL.IDX P6, R14, R13, R12, R11 ;  /* 0x0000000c0d0e7389 */ /* 0x00006400000c000b */
[----:B01----:R-:W-:Y:S01]  /*1a8b0*/  ENDCOLLECTIVE ;  /* 0x000000000000791b */ /* 0x003fe20003800000 */
.L_x_1041:
        /* <DEDUP_REMOVED lines=11> */
.L_x_1042:
[----:B------:R-:W-:Y:S02]  /*1a970*/  IMAD.MOV.U32 R13, RZ, RZ, R9 ;  /* 0x000000ffff0d7224 */ /* 0x000fe400078e0009 */
[----:B------:R-:W-:Y:S02]  /*1a980*/  IMAD.MOV.U32 R12, RZ, RZ, 0x3 ;  /* 0x00000003ff0c7424 */ /* 0x000fe400078e00ff */
[----:B------:R-:W-:-:S07]  /*1a990*/  IMAD.MOV.U32 R2, RZ, RZ, R14 ;  /* 0x000000ffff027224 */ /* 0x000fce00078e000e */
[----:B------:R-:W-:Y:S05]  /*1a9a0*/  WARPSYNC.COLLECTIVE R15, `(.L_x_1043) ;  /* 0x000000000f087348 */ /* 0x000fea0003c00000 */
[----:B------:R0:W1:Y:S02]  /*1a9b0*/  SHFL.IDX P6, R14, R13, R12, R11 ;  /* 0x0000000c0d0e7389 */ /* 0x00006400000c000b */
[----:B01----:R-:W-:Y:S01]  /*1a9c0*/  ENDCOLLECTIVE ;  /* 0x000000000000791b */ /* 0x003fe20003800000 */
.L_x_1043:
        /* <DEDUP_REMOVED lines=11> */
.L_x_1044:
[----:B------:R-:W-:Y:S02]  /*1aa80*/  IMAD.MOV.U32 R13, RZ, RZ, R9 ;  /* 0x000000ffff0d7224 */ /* 0x000fe400078e0009 */
[----:B------:R-:W-:Y:S02]  /*1aa90*/  IMAD.MOV.U32 R12, RZ, RZ, 0x4 ;  /* 0x00000004ff0c7424 */ /* 0x000fe400078e00ff */
[----:B------:R-:W-:-:S07]  /*1aaa0*/  IMAD.MOV.U32 R2, RZ, RZ, R14 ;  /* 0x000000ffff027224 */ /* 0x000fce00078e000e */
[----:B------:R-:W-:Y:S05]  /*1aab0*/  WARPSYNC.COLLECTIVE R15, `(.L_x_1045) ;  /* 0x000000000f087348 */ /* 0x000fea0003c00000 */
[----:B------:R0:W1:Y:S02]  /*1aac0*/  SHFL.IDX P6, R14, R13, R12, R11 ;  /* 0x0000000c0d0e7389 */ /* 0x00006400000c000b */
[----:B01----:R-:W-:Y:S01]  /*1aad0*/  ENDCOLLECTIVE ;  /* 0x000000000000791b */ /* 0x003fe20003800000 */
.L_x_1045:
        /* <DEDUP_REMOVED lines=11> */
.L_x_1046:
[----:B------:R-:W-:Y:S02]  /*1ab90*/  IMAD.MOV.U32 R13, RZ, RZ, R9 ;  /* 0x000000ffff0d7224 */ /* 0x000fe400078e0009 */
[----:B------:R-:W-:Y:S02]  /*1aba0*/  IMAD.MOV.U32 R12, RZ, RZ, 0x5 ;  /* 0x00000005ff0c7424 */ /* 0x000fe400078e00ff */
[----:B------:R-:W-:-:S07]  /*1abb0*/  IMAD.MOV.U32 R2, RZ, RZ, R14 ;  /* 0x000000ffff027224 */ /* 0x000fce00078e000e */
[----:B------:R-:W-:Y:S05]  /*1abc0*/  WARPSYNC.COLLECTIVE R15, `(.L_x_1047) ;  /* 0x000000000f087348 */ /* 0x000fea0003c00000 */
[----:B------:R0:W1:Y:S02]  /*1abd0*/  SHFL.IDX P6, R14, R13, R12, R11 ;  /* 0x0000000c0d0e7389 */ /* 0x00006400000c000b */
[----:B01----:R-:W-:Y:S01]  /*1abe0*/  ENDCOLLECTIVE ;  /* 0x000000000000791b */ /* 0x003fe20003800000 */
.L_x_1047:
[----:B------:R-:W-:-:S05]  /*1abf0*/  IADD3 R2, P0, R2, R0, RZ ;  /* 0x0000000002027210 */ /* 0x000fca0007f1e0ff */
        /* <DEDUP_REMOVED lines=10> */
.L_x_1048:
[----:B------:R-:W-:Y:S01]  /*1aca0*/  IMAD.MOV.U32 R2, RZ, RZ, R14 ;  /* 0x000000ffff027224 */ /* 0x000fe200078e000e */
[----:B------:R-:W-:Y:S06]  /*1acb0*/  BRA `(.L_x_1049) ;  /* 0xffffffac00e47947 */ /* 0x000fec000383ffff */
.L_x_882:
[----:B---3--:R3:W4:Y:S02]  /*1acc0*/  SYNCS.PHASECHK.TRANS64.TRYWAIT P0, [R4+URZ+0x22860], R21 ;  /* 0x02286015040075a7 */ /* 0x008724000800017f */
[----:B----4-:R-:W-:Y:S05]  /*1acd0*/  @!P0 NANOSLEEP.SYNCS 0x989680 ;  /* 0x009896800000895d */ /* 0x010fea0003900000 */
[----:B------:R-:W4:Y:S02]  /*1ace0*/  @!P0 SYNCS.PHASECHK.TRANS64 P0, [R4+URZ+0x22860], R21 ;  /* 0x02286015040085a7 */ /* 0x000f24000800007f */
[----:B----4-:R-:W-:Y:S05]  /*1acf0*/  @!P0 BRA `(.L_x_882) ;  /* 0xfffffffc00f08947 */ /* 0x010fea000383ffff */
[----:B------:R-:W-:Y:S05]  /*1ad00*/  BRA `(.L_x_1050) ;  /* 0xffffffb000347947 */ /* 0x000fea000383ffff */
.L_x_883:
[----:B------:R-:W-:Y:S01]  /*1ad10*/  BSSY B1, `(.L_x_1051) ;  /* 0x0000008000017945 */ /* 0x000fe20003800000 */
[----:B------:R-:W-:Y:S01]  /*1ad20*/  IMAD.MOV.U32 R13, RZ, RZ, R7 ;  /* 0x000000ffff0d7224 */ /* 0x000fe200078e0007 */
[----:B------:R-:W-:Y:S01]  /*1ad30*/  MOV R15, 0xffffffff ;  /* 0xffffffff000f7802 */ /* 0x000fe20000000f00 */
[----:B------:R-:W-:Y:S02]  /*1ad40*/  IMAD.MOV.U32 R12, RZ, RZ, RZ ;  /* 0x000000ffff0c7224 */ /* 0x000fe400078e00ff */
[----:B------:R-:W-:-:S07]  /*1ad50*/  IMAD.MOV.U32 R11, RZ, RZ, 0x181f ;  /* 0x0000181fff0b7424 */ /* 0x000fce00078e00ff */
[----:B0123--:R-:W-:Y:S05]  /*1ad60*/  WARPSYNC.COLLECTIVE R15, `(.L_x_1052) ;  /* 0x000000000f087348 */ /* 0x00ffea0003c00000 */
[----:B------:R4:W0:Y:S02]  /*1ad70*/  SHFL.IDX P6, R14, R13, R12, R11 ;  /* 0x0000000c0d0e7389 */ /* 0x00082400000c000b */
[----:B01234-:R-:W-:Y:S01]  /*1ad80*/  ENDCOLLECTIVE ;  /* 0x000000000000791b */ /* 0x01ffe20003800000 */
.L_x_1052:
[----:B------:R-:W-:Y:S05]  /*1ad90*/  BSYNC B1 ;  /* 0x0000000000017941 */ /* 0x000fea0003800000 */
.L_x_1051:
        /* <DEDUP_REMOVED lines=9> */
.L_x_1053:
[----:B------:R-:W-:Y:S02]  /*1ae30*/  IMAD.MOV.U32 R13, RZ, RZ, R7 ;  /* 0x000000ffff0d7224 */ /* 0x000fe400078e0007 */
[----:B------:R-:W-:Y:S01]  /*1ae40*/  IMAD.MOV.U32 R12, RZ, RZ, 0x1 ;  /* 0x00000001ff0c7424 */ /* 0x000fe200078e00ff */
[----:B------:R-:W-:-:S13]  /*1ae50*/  IADD3 R2, P0, R14, R0, RZ ;  /* 0x000000000e027210 */ /* 0x000fda0007f1e0ff */
[----:B------:R-:W-:Y:S05]  /*1ae60*/  WARPSYNC.COLLECTIVE R15, `(.L_x_1054) ;  /* 0x000000000f087348 */ /* 0x000fea0003c00000 */
[----:B------:R0:W1:Y:S02]  /*1ae70*/  SHFL.IDX P6, R14, R13, R12, R11 ;  /* 0x0000000c0d0e7389 */ /* 0x00006400000c000b */
[----:B01----:R-:W-:Y:S01]  /*1ae80*/  ENDCOLLECTIVE ;  /* 0x000000000000791b */ /* 0x003fe20003800000 */
.L_x_1054:
        /* <DEDUP_REMOVED lines=13> */
.L_x_1055:
[----:B------:R-:W-:Y:S02]  /*1af60*/  IMAD.MOV.U32 R13, RZ, RZ, R7 ;  /* 0x000000ffff0d7224 */ /* 0x000fe400078e0007 */
[----:B------:R-:W-:Y:S01]  /*1af70*/  IMAD.MOV.U32 R12, RZ, RZ, 0x2 ;  /* 0x00000002ff0c7424 */ /* 0x000fe200078e00ff */
[----:B------:R-:W-:-:S13]  /*1af80*/  IADD3 R2, P0, R14, R0, RZ ;  /* 0x000000000e027210 */ /* 0x000fda0007f1e0ff */
[----:B------:R-:W-:Y:S05]  /*1af90*/  WARPSYNC.COLLECTIVE R15, `(.L_x_1056) ;  /* 0x000000000f087348 */ /* 0x000fea0003c00000 */
[----:B------:R0:W1:Y:S02]  /*1afa0*/  SHFL.IDX P6, R14, R13, R12, R11 ;  /* 0x0000000c0d0e7389 */ /* 0x00006400000c000b */
[----:B01----:R-:W-:Y:S01]  /*1afb0*/  ENDCOLLECTIVE ;  /* 0x000000000000791b */ /* 0x003fe20003800000 */
.L_x_1056:
        /* <DEDUP_REMOVED lines=13> */
.L_x_1057:
[----:B------:R-:W-:Y:S02]  /*1b090*/  IMAD.MOV.U32 R13, RZ, RZ, R7 ;  /* 0x000000ffff0d7224 */ /* 0x000fe400078e0007 */
[----:B------:R-:W-:Y:S01]  /*1b0a0*/  IMAD.MOV.U32 R12, RZ, RZ, 0x3 ;  /* 0x00000003ff0c7424 */ /* 0x000fe200078e00ff */
[----:B------:R-:W-:-:S13]  /*1b0b0*/  IADD3 R2, P0, R14, R0, RZ ;  /* 0x000000000e027210 */ /* 0x000fda0007f1e0ff */
[----:B------:R-:W-:Y:S05]  /*1b0c0*/  WARPSYNC.COLLECTIVE R15, `(.L_x_1058) ;  /* 0x000000000f087348 */ /* 0x000fea0003c00000 */
[----:B------:R0:W1:Y:S02]  /*1b0d0*/  SHFL.IDX P6, R14, R13, R12, R11 ;  /* 0x0000000c0d0e7389 */ /* 0x00006400000c000b */
[----:B01----:R-:W-:Y:S01]  /*1b0e0*/  ENDCOLLECTIVE ;  /* 0x000000000000791b */ /* 0x003fe20003800000 */
.L_x_1058:
        /* <DEDUP_REMOVED lines=13> */
.L_x_1059:
[----:B------:R-:W-:Y:S02]  /*1b1c0*/  IMAD.MOV.U32 R13, RZ, RZ, R7 ;  /* 0x000000ffff0d7224 */ /* 0x000fe400078e0007 */
[----:B------:R-:W-:Y:S01]  /*1b1d0*/  IMAD.MOV.U32 R12, RZ, RZ, 0x4 ;  /* 0x00000004ff0c7424 */ /* 0x000fe200078e00ff */
[----:B------:R-:W-:-:S13]  /*1b1e0*/  IADD3 R2, P0, R14, R0, RZ ;  /* 0x000000000e027210 */ /* 0x000fda0007f1e0ff */
[----:B------:R-:W-:Y:S05]  /*1b1f0*/  WARPSYNC.COLLECTIVE R15, `(.L_x_1060) ;  /* 0x000000000f087348 */ /* 0x000fea0003c00000 */
[----:B------:R0:W1:Y:S02]  /*1b200*/  SHFL.IDX P6, R14, R13, R12, R11 ;  /* 0x0000000c0d0e7389 */ /* 0x00006400000c000b */
[----:B01----:R-:W-:Y:S01]  /*1b210*/  ENDCOLLECTIVE ;  /* 0x000000000000791b */ /* 0x003fe20003800000 */
.L_x_1060:
        /* <DEDUP_REMOVED lines=13> */
.L_x_1061:
[----:B------:R-:W-:Y:S02]  /*1b2f0*/  IMAD.MOV.U32 R13, RZ, RZ, R7 ;  /* 0x000000ffff0d7224 */ /* 0x000fe400078e0007 */
[----:B------:R-:W-:Y:S01]  /*1b300*/  IMAD.MOV.U32 R12, RZ, RZ, 0x5 ;  /* 0x00000005ff0c7424 */ /* 0x000fe200078e00ff */
[----:B------:R-:W-:-:S13]  /*1b310*/  IADD3 R2, P0, R14, R0, RZ ;  /* 0x000000000e027210 */ /* 0x000fda0007f1e0ff */
[----:B------:R-:W-:Y:S05]  /*1b320*/  WARPSYNC.COLLECTIVE R15, `(.L_x_1062) ;  /* 0x000000000f087348 */ /* 0x000fea0003c00000 */
[----:B------:R0:W1:Y:S02]  /*1b330*/  SHFL.IDX P6, R14, R13, R12, R11 ;  /* 0x0000000c0d0e7389 */ /* 0x00006400000c000b */
[----:B01----:R-:W-:Y:S01]  /*1b340*/  ENDCOLLECTIVE ;  /* 0x000000000000791b */ /* 0x003fe20003800000 */
.L_x_1062:
        /* <DEDUP_REMOVED lines=13> */
.L_x_1063:
[----:B------:R-:W-:Y:S05]  /*1b420*/  BRA `(.L_x_1064) ;  /* 0xffffffac00807947 */ /* 0x000fea000383ffff */
.L_x_891:
[----:B------:R-:W-:Y:S01]  /*1b430*/  BSSY B0, `(.L_x_1065) ;  /* 0x0000008000007945 */ /* 0x000fe20003800000 */
[----:B------:R-:W-:Y:S01]  /*1b440*/  IMAD.MOV.U32 R13, RZ, RZ, R16 ;  /* 0x000000ffff0d7224 */ /* 0x000fe200078e0010 */
[----:B------:R-:W-:Y:S01]  /*1b450*/  MOV R15, 0xffffffff ;  /* 0xffffffff000f7802 */ /* 0x000fe20000000f00 */
[----:B------:R-:W-:Y:S02]  /*1b460*/  IMAD.MOV.U32 R12, RZ, RZ, RZ ;  /* 0x000000ffff0c7224 */ /* 0x000fe400078e00ff */
[----:B------:R-:W-:-:S07]  /*1b470*/  IMAD.MOV.U32 R11, RZ, RZ, 0x1f ;  /* 0x0000001fff0b7424 */ /* 0x000fce00078e00ff */
[----:B0-23--:R-:W-:Y:S05]  /*1b480*/  WARPSYNC.COLLECTIVE R15, `(.L_x_1066) ;  /* 0x000000000f087348 */ /* 0x00dfea0003c00000 */
[----:B------:R1:W4:Y:S02]  /*1b490*/  SHFL.IDX P6, R14, R13, R12, R11 ;  /* 0x0000000c0d0e7389 */ /* 0x00032400000c000b */
[----:B01234-:R-:W-:Y:S01]  /*1b4a0*/  ENDCOLLECTIVE ;  /* 0x000000000000791b */ /* 0x01ffe20003800000 */
.L_x_1066:
[----:B------:R-:W-:Y:S05]  /*1b4b0*/  BSYNC B0 ;  /* 0x0000000000007941 */ /* 0x000fea0003800000 */
.L_x_1065:
        /* <DEDUP_REMOVED lines=9> */
.L_x_1067:
[----:B------:R-:W-:Y:S02]  /*1b550*/  ULDC UR4, c[0x0][0xc3c] ;  /* 0x00030f0000047ab9 */ /* 0x000fe40000000800 */
[----:B------:R-:W-:-:S13]  /*1b560*/  ISETP.GE.OR P1, PT, R5, UR4, !P0 ;  /* 0x0000000405007c0c */ /* 0x000fda000c726670 */
[----:B------:R-:W0:Y:S01]  /*1b570*/  @!P1 LDC.64 R2, c[0x0][0xc80] ;  /* 0x00032000ff029b82 */ /* 0x000e220000000a00 */
[----:B------:R-:W-:Y:S02]  /*1b580*/  IMAD.MOV.U32 R11, RZ, RZ, RZ ;  /* 0x000000ffff0b7224 */ /* 0x000fe400078e00ff */
[----:B------:R-:W-:Y:S02]  /*1b590*/  IMAD.MOV.U32 R4, RZ, RZ, R14 ;  /* 0x000000ffff047224 */ /* 0x000fe400078e000e */
[----:B0-----:R-:W-:-:S06]  /*1b5a0*/  @!P1 IMAD.WIDE R2, R5, 0x4, R2 ;  /* 0x0000000405029825 */ /* 0x001fcc00078e0202 */
[----:B------:R-:W2:Y:S01]  /*1b5b0*/  @!P1 LDG.E R2, desc[UR40][R2.64] ;  /* 0x0000002802029981 */ /* 0x000ea2000c1e1900 */
[----:B------:R-:W-:Y:S01]  /*1b5c0*/  IMAD.MOV.U32 R5, RZ, RZ, RZ ;  /* 0x000000ffff057224 */ /* 0x000fe200078e00ff */
[C---:B------:R-:W-:Y:S02]  /*1b5d0*/  ISETP.GE.U32.AND P2, PT, R8.reuse, 0x2, PT ;  /* 0x000000020800780c */ /* 0x040fe40003f46070 */
[C---:B------:R-:W-:Y:S02]  /*1b5e0*/  ISETP.GE.U32.AND P3, PT, R8.reuse, 0x4, PT ;  /* 0x000000040800780c */ /* 0x040fe40003f66070 */
[C---:B------:R-:W-:Y:S02]  /*1b5f0*/  ISETP.GE.U32.AND P4, PT, R8.reuse, 0x8, PT ;  /* 0x000000080800780c */ /* 0x040fe40003f86070 */
[C---:B------:R-:W-:Y:S01]  /*1b600*/  ISETP.GE.U32.AND P5, PT, R8.reuse, 0x10, PT ;  /* 0x000000100800780c */ /* 0x040fe20003fa6070 */
[----:B--2---:R-:W-:Y:S01]  /*1b610*/  @!P1 IMAD.MOV.U32 R5, RZ, RZ, R2 ;  /* 0x000000ffff059224 */ /* 0x004fe200078e0002 */
[----:B------:R-:W-:-:S04]  /*1b620*/  ISETP.NE.AND P1, PT, R8, RZ, PT ;  /* 0x000000ff0800720c */ /* 0x000fc80003f25270 */
[----:B------:R-:W-:-:S09]  /*1b630*/  MOV R13, R5 ;  /* 0x00000005000d7202 */ /* 0x000fd20000000f00 */
[----:B------:R-:W-:Y:S05]  /*1b640*/  WARPSYNC.COLLECTIVE R15, `(.L_x_1068) ;  /* 0x000000000f087348 */ /* 0x000fea0003c00000 */
[----:B------:R0:W1:Y:S02]  /*1b650*/  SHFL.UP P6, R14, R13, R12, R11 ;  /* 0x0400000c0d0e7389 */ /* 0x00006400000c000b */
[----:B01----:R-:W-:Y:S01]  /*1b660*/  ENDCOLLECTIVE ;  /* 0x000000000000791b */ /* 0x003fe20003800000 */
.L_x_1068:
[----:B------:R-:W-:Y:S01]  /*1b670*/  IMAD.MOV.U32 R12, RZ, RZ, 0x2 ;  /* 0x00000002ff0c7424 */ /* 0x000fe200078e00ff */
[----:B------:R-:W-:-:S05]  /*1b680*/  SEL R6, R14, RZ, P1 ;  /* 0x000000ff0e067207 */ /* 0x000fca0000800000 */
[----:B------:R-:W-:-:S04]  /*1b690*/  IMAD.IADD R6, R5, 0x1, R6 ;  /* 0x0000000105067824 */ /* 0x000fc800078e0206 */
[----:B------:R-:W-:-:S07]  /*1b6a0*/  IMAD.MOV.U32 R13, RZ, RZ, R6 ;  /* 0x000000ffff0d7224 */ /* 0x000fce00078e0006 */
[----:B------:R-:W-:Y:S05]  /*1b6b0*/  WARPSYNC.COLLECTIVE R15, `(.L_x_1069) ;  /* 0x000000000f087348 */ /* 0x000fea0003c00000 */
[----:B------:R0:W1:Y:S02]  /*1b6c0*/  SHFL.UP P6, R14, R13, R12, R11 ;  /* 0x0400000c0d0e7389 */ /* 0x00006400000c000b */
[----:B01----:R-:W-:Y:S01]  /*1b6d0*/  ENDCOLLECTIVE ;  /* 0x000000000000791b */ /* 0x003fe20003800000 */
.L_x_1069:
[----:B------:R-:W-:Y:S01]  /*1b6e0*/  IMAD.MOV.U32 R12, RZ, RZ, 0x4 ;  /* 0x00000004ff0c7424 */ /* 0x000fe200078e00ff */
[----:B------:R-:W-:-:S04]  /*1b6f0*/  SEL R7, R14, RZ, P2 ;  /* 0x000000ff0e077207 */ /* 0x000fc80001000000 */
[----:B------:R-:W-:-:S05]  /*1b700*/  IADD3 R7, R6, R7, RZ ;  /* 0x0000000706077210 */ /* 0x000fca0007ffe0ff */
[----:B------:R-:W-:-:S07]  /*1b710*/  IMAD.MOV.U32 R13, RZ, RZ, R7 ;  /* 0x000000ffff0d7224 */ /* 0x000fce00078e0007 */
[----:B------:R-:W-:Y:S05]  /*1b720*/  WARPSYNC.COLLECTIVE R15, `(.L_x_1070) ;  /* 0x000000000f087348 */ /* 0x000fea0003c00000 */
[----:B------:R0:W1:Y:S02]  /*1b730*/  SHFL.UP P6, R14, R13, R12, R11 ;  /* 0x0400000c0d0e7389 */ /* 0x00006400000c000b */
[----:B01----:R-:W-:Y:S01]  /*1b740*/  ENDCOLLECTIVE ;  /* 0x000000000000791b */ /* 0x003fe20003800000 */
.L_x_1070:
[----:B------:R-:W-:Y:S02]  /*1b750*/  MOV R12, 0x8 ;  /* 0x00000008000c7802 */ /* 0x000fe40000000f00 */
[----:B------:R-:W-:-:S05]  /*1b760*/  SEL R2, R14, RZ, P3 ;  /* 0x000000ff0e027207 */ /* 0x000fca0001800000 */
[----:B------:R-:W-:-:S04]  /*1b770*/  IMAD.IADD R2, R7, 0x1, R2 ;  /* 0x0000000107027824 */ /* 0x000fc800078e0202 */
[----:B------:R-:W-:-:S07]  /*1b780*/  IMAD.MOV.U32 R13, RZ, RZ, R2 ;  /* 0x000000ffff0d7224 */ /* 0x000fce00078e0002 */
[----:B------:R-:W-:Y:S05]  /*1b790*/  WARPSYNC.COLLECTIVE R15, `(.L_x_1071) ;  /* 0x000000000f087348 */ /* 0x000fea0003c00000 */
[----:B------:R0:W1:Y:S02]  /*1b7a0*/  SHFL.UP P6, R14, R13, R12, R11 ;  /* 0x0400000c0d0e7389 */ /* 0x00006400000c000b */
[----:B01----:R-:W-:Y:S01]  /*1b7b0*/  ENDCOLLECTIVE ;  /* 0x000000000000791b */ /* 0x003fe20003800000 */
.L_x_1071:
[----:B------:R-:W-:Y:S01]  /*1b7c0*/  IMAD.MOV.U32 R12, RZ, RZ, 0x10 ;  /* 0x00000010ff0c7424 */ /* 0x000fe200078e00ff */
[----:B------:R-:W-:-:S05]  /*1b7d0*/  SEL R3, R14, RZ, P4 ;  /* 0x000000ff0e037207 */ /* 0x000fca0002000000 */
[----:B------:R-:W-:-:S04]  /*1b7e0*/  IMAD.IADD R3, R2, 0x1, R3 ;  /* 0x0000000102037824 */ /* 0x000fc800078e0203 */
[----:B------:R-:W-:-:S07]  /*1b7f0*/  IMAD.MOV.U32 R13, RZ, RZ, R3 ;  /* 0x000000ffff0d7224 */ /* 0x000fce00078e0003 */
[----:B------:R-:W-:Y:S05]  /*1b800*/  WARPSYNC.COLLECTIVE R15, `(.L_x_1072) ;  /* 0x000000000f087348 */ /* 0x000fea0003c00000 */
[----:B------:R0:W1:Y:S02]  /*1b810*/  SHFL.UP P6, R14, R13, R12, R11 ;  /* 0x0400000c0d0e7389 */ /* 0x00006400000c000b */
[----:B01----:R-:W-:Y:S01]  /*1b820*/  ENDCOLLECTIVE ;  /* 0x000000000000791b */ /* 0x003fe20003800000 */
.L_x_1072:
        /* <DEDUP_REMOVED lines=8> */
.L_x_1073:
[----:B------:R-:W-:Y:S05]  /*1b8b0*/  BRA `(.L_x_1074) ;  /* 0xffffffac00dc7947 */ /* 0x000fea000383ffff */
.L_x_896:
[----:B------:R-:W-:Y:S01]  /*1b8c0*/  BSSY B0, `(.L_x_1075) ;  /* 0x0000008000007945 */ /* 0x000fe20003800000 */
[----:B-----5:R-:W-:Y:S01]  /*1b8d0*/  IMAD.MOV.U32 R13, RZ, RZ, R5 ;  /* 0x000000ffff0d7224 */ /* 0x020fe200078e0005 */
[----:B------:R-:W-:Y:S01]  /*1b8e0*/  MOV R11, RZ ;  /* 0x000000ff000b7202 */ /* 0x000fe20000000f00 */
[----:B------:R-:W-:Y:S02]  /*1b8f0*/  IMAD.MOV.U32 R12, RZ, RZ, 0x1 ;  /* 0x00000001ff0c7424 */ /* 0x000fe400078e00ff */
[----:B------:R-:W-:-:S07]  /*1b900*/  IMAD.MOV.U32 R15, RZ, RZ, -0x1 ;  /* 0xffffffffff0f7424 */ /* 0x000fce00078e00ff */
[----:B0-----:R-:W-:Y:S05]  /*1b910*/  WARPSYNC.COLLECTIVE R15, `(.L_x_1076) ;  /* 0x000000000f087348 */ /* 0x001fea0003c00000 */
[----:B------:R1:W2:Y:S02]  /*1b920*/  SHFL.UP P6, R14, R13, R12, R11 ;  /* 0x0400000c0d0e7389 */ /* 0x0002a400000c000b */
[----:B012---:R-:W-:Y:S01]  /*1b930*/  ENDCOLLECTIVE ;  /* 0x000000000000791b */ /* 0x007fe20003800000 */
.L_x_1076:
[----:B------:R-:W-:Y:S05]  /*1b940*/  BSYNC B0 ;  /* 0x0000000000007941 */ /* 0x000fea0003800000 */
.L_x_1075:
        /* <DEDUP_REMOVED lines=8> */
.L_x_1077:
[----:B------:R-:W-:Y:S01]  /*1b9d0*/  IMAD.MOV.U32 R12, RZ, RZ, 0x4 ;  /* 0x00000004ff0c7424 */ /* 0x000fe200078e00ff */
[----:B------:R-:W-:-:S05]  /*1b9e0*/  SEL R2, R14, RZ, P2 ;  /* 0x000000ff0e027207 */ /* 0x000fca0001000000 */
[----:B------:R-:W-:-:S04]  /*1b9f0*/  IMAD.IADD R2, R13, 0x1, R2 ;  /* 0x000000010d027824 */ /* 0x000fc800078e0202 */
[----:B------:R-:W-:-:S07]  /*1ba00*/  IMAD.MOV.U32 R13, RZ, RZ, R2 ;  /* 0x000000ffff0d7224 */ /* 0x000fce00078e0002 */
[----:B------:R-:W-:Y:S05]  /*1ba10*/  WARPSYNC.COLLECTIVE R15, `(.L_x_1078) ;  /* 0x000000000f087348 */ /* 0x000fea0003c00000 */
[----:B------:R0:W1:Y:S02]  /*1ba20*/  SHFL.UP P6, R14, R13, R12, R11 ;  /* 0x0400000c0d0e7389 */ /* 0x00006400000c000b */
[----:B01----:R-:W-:Y:S01]  /*1ba30*/  ENDCOLLECTIVE ;  /* 0x000000000000791b */ /* 0x003fe20003800000 */
.L_x_1078:
[----:B------:R-:W-:Y:S01]  /*1ba40*/  IMAD.MOV.U32 R12, RZ, RZ, 0x8 ;  /* 0x00000008ff0c7424 */ /* 0x000fe200078e00ff */
[----:B------:R-:W-:-:S05]  /*1ba50*/  SEL R3, R14, RZ, P3 ;  /* 0x000000ff0e037207 */ /* 0x000fca0001800000 */
[----:B------:R-:W-:-:S05]  /*1ba60*/  IMAD.IADD R3, R2, 0x1, R3 ;  /* 0x0000000102037824 */ /* 0x000fca00078e0203 */
[----:B------:R-:W-:-:S07]  /*1ba70*/  MOV R13, R3 ;  /* 0x00000003000d7202 */ /* 0x000fce0000000f00 */
[----:B------:R-:W-:Y:S05]  /*1ba80*/  WARPSYNC.COLLECTIVE R15, `(.L_x_1079) ;  /* 0x000000000f087348 */ /* 0x000fea0003c00000 */
[----:B------:R0:W1:Y:S02]  /*1ba90*/  SHFL.UP P6, R14, R13, R12, R11 ;  /* 0x0400000c0d0e7389 */ /* 0x00006400000c000b */
[----:B01----:R-:W-:Y:S01]  /*1baa0*/  ENDCOLLECTIVE ;  /* 0x000000000000791b */ /* 0x003fe20003800000 */
.L_x_1079:
[----:B------:R-:W-:Y:S01]  /*1bab0*/  IMAD.MOV.U32 R12, RZ, RZ, 0x10 ;  /* 0x00000010ff0c7424 */ /* 0x000fe200078e00ff */
[----:B------:R-:W-:-:S05]  /*1bac0*/  SEL R4, R14, RZ, P4 ;  /* 0x000000ff0e047207 */ /* 0x000fca0002000000 */
[----:B------:R-:W-:-:S04]  /*1bad0*/  IMAD.IADD R4, R3, 0x1, R4 ;  /* 0x0000000103047824 */ /* 0x000fc800078e0204 */
[----:B------:R-:W-:-:S07]  /*1bae0*/  IMAD.MOV.U32 R13, RZ, RZ, R4 ;  /* 0x000000ffff0d7224 */ /* 0x000fce00078e0004 */
[----:B------:R-:W-:Y:S05]  /*1baf0*/  WARPSYNC.COLLECTIVE R15, `(.L_x_1080) ;  /* 0x000000000f087348 */ /* 0x000fea0003c00000 */
[----:B------:R0:W1:Y:S02]  /*1bb00*/  SHFL.UP P6, R14, R13, R12, R11 ;  /* 0x0400000c0d0e7389 */ /* 0x00006400000c000b */
[----:B01----:R-:W-:Y:S01]  /*1bb10*/  ENDCOLLECTIVE ;  /* 0x000000000000791b */ /* 0x003fe20003800000 */
.L_x_1080:
        /* <DEDUP_REMOVED lines=8> */
.L_x_1081:
[----:B------:R-:W-:Y:S05]  /*1bba0*/  BRA `(.L_x_1082) ;  /* 0xffffffac00bc7947 */ /* 0x000fea000383ffff */
.L_x_898:
[----:B------:R-:W-:Y:S01]  /*1bbb0*/  BSSY B0, `(.L_x_1083) ;  /* 0x0000006000007945 */ /* 0x000fe20003800000 */
[----:B------:R-:W-:Y:S01]  /*1bbc0*/  PLOP3.LUT P6, PT, P6, PT, PT, 0x8, 0x0 ;  /* 0x000000000000781c */ /* 0x000fe200037ce170 */
[----:B------:R-:W-:-:S12]  /*1bbd0*/  IMAD.MOV.U32 R15, RZ, RZ, -0x1 ;  /* 0xffffffffff0f7424 */ /* 0x000fd800078e00ff */
[----:B0-----:R-:W-:Y:S05]  /*1bbe0*/  WARPSYNC.COLLECTIVE R15, `(.L_x_1084) ;  /* 0x000000000f087348 */ /* 0x001fea0003c00000 */
[----:B------:R-:W-:Y:S01]  /*1bbf0*/  VOTE.ANY R14, PT, P6 ;  /* 0x00000000000e7806 */ /* 0x000fe200030e0100 */
[----:B0-----:R-:W-:Y:S06]  /*1bc00*/  ENDCOLLECTIVE ;  /* 0x000000000000791b */ /* 0x001fec0003800000 */
.L_x_1084:
[----:B------:R-:W-:Y:S05]  /*1bc10*/  BSYNC B0 ;  /* 0x0000000000007941 */ /* 0x000fea0003800000 */
.L_x_1083:
[----:B------:R-:W-:Y:S01]  /*1bc20*/  MOV R3, R14 ;  /* 0x0000000e00037202 */ /* 0x000fe20000000f00 */
[----:B------:R-:W-:Y:S02]  /*1bc30*/  IMAD.MOV.U32 R13, RZ, RZ, R5 ;  /* 0x000000ffff0d7224 */ /* 0x000fe400078e0005 */
[----:B------:R-:W-:Y:S01]  /*1bc40*/  IMAD.MOV.U32 R11, RZ, RZ, 0x1f ;  /* 0x0000001fff0b7424 */ /* 0x000fe200078e00ff */
[----:B------:R-:W0:Y:S01]  /*1bc50*/  POPC R4, R3 ;  /* 0x0000000300047309 */ /* 0x000e220000000000 */
[----:B------:R-:W-:Y:S02]  /*1bc60*/  IMAD.MOV.U32 R15, RZ, RZ, -0x1 ;  /* 0xffffffffff0f7424 */ /* 0x000fe400078e00ff */
[----:B0-----:R-:W-:-:S07]  /*1bc70*/  IMAD.MOV.U32 R12, RZ, RZ, R4 ;  /* 0x000000ffff0c7224 */ /* 0x001fce00078e0004 */
[----:B------:R-:W-:Y:S05]  /*1bc80*/  WARPSYNC.COLLECTIVE R15, `(.L_x_1085) ;  /* 0x000000000f087348 */ /* 0x000fea0003c00000 */
[----:B------:R0:W1:Y:S02]  /*1bc90*/  SHFL.IDX P6, R14, R13, R12, R11 ;  /* 0x0000000c0d0e7389 */ /* 0x00006400000c000b */
[----:B01----:R-:W-:Y:S01]  /*1bca0*/  ENDCOLLECTIVE ;  /* 0x000000000000791b */ /* 0x003fe20003800000 */
.L_x_1085:
[----:B------:R-:W-:Y:S01]  /*1bcb0*/  MOV R5, R14 ;  /* 0x0000000e00057202 */ /* 0x000fe20000000f00 */
[----:B------:R-:W-:Y:S06]  /*1bcc0*/  BRA `(.L_x_1086) ;  /* 0xffffffac00ac7947 */ /* 0x000fec000383ffff */
.L_x_900:
[----:B------:R-:W-:Y:S01]  /*1bcd0*/  BSSY B0, `(.L_x_1087) ;  /* 0x0000007000007945 */ /* 0x000fe20003800000 */
[----:B------:R-:W-:Y:S02]  /*1bce0*/  IMAD.MOV.U32 R13, RZ, RZ, R2 ;  /* 0x000000ffff0d7224 */ /* 0x000fe400078e0002 */
[----:B------:R-:W-:Y:S02]  /*1bcf0*/  IMAD.MOV.U32 R11, RZ, RZ, 0x1f ;  /* 0x0000001fff0b7424 */ /* 0x000fe400078e00ff */
[----:B------:R-:W-:-:S07]  /*1bd00*/  IMAD.MOV.U32 R15, RZ, RZ, -0x1 ;  /* 0xffffffffff0f7424 */ /* 0x000fce00078e00ff */
[----:B012---:R-:W-:Y:S05]  /*1bd10*/  WARPSYNC.COLLECTIVE R15, `(.L_x_1088) ;  /* 0x000000000f087348 */ /* 0x007fea0003c00000 */
[----:B------:R3:W4:Y:S02]  /*1bd20*/  SHFL.IDX P6, R14, R13, R12, R11 ;  /* 0x0000000c0d0e7389 */ /* 0x00072400000c000b */
[----:B01234-:R-:W-:Y:S01]  /*1bd30*/  ENDCOLLECTIVE ;  /* 0x000000000000791b */ /* 0x01ffe20003800000 */
.L_x_1088:
[----:B------:R-:W-:Y:S05]  /*1bd40*/  BSYNC B0 ;  /* 0x0000000000007941 */ /* 0x000fea0003800000 */
.L_x_1087:
[----:B------:R-:W-:Y:S05]  /*1bd50*/  BRA `(.L_x_899) ;  /* 0xffffffac00a47947 */ /* 0x000fea000383ffff */
.L_x_904:
[----:B0-----:R0:W1:Y:S02]  /*1bd60*/  SYNCS.PHASECHK.TRANS64.TRYWAIT P0, [R4+URZ+0x22820], R0 ;  /* 0x02282000040075a7 */ /* 0x001064000800017f */
[----:B-1----:R-:W-:Y:S05]  /*1bd70*/  @!P0 NANOSLEEP.SYNCS 0x989680 ;  /* 0x009896800000895d */ /* 0x002fea0003900000 */
[----:B------:R-:W1:Y:S02]  /*1bd80*/  @!P0 SYNCS.PHASECHK.TRANS64 P0, [R4+URZ+0x22820], R0 ;  /* 0x02282000040085a7 */ /* 0x000e64000800007f */
[----:B-1----:R-:W-:Y:S05]  /*1bd90*/  @!P0 BRA `(.L_x_904) ;  /* 0xfffffffc00f08947 */ /* 0x002fea000383ffff */
[----:B------:R-:W-:Y:S05]  /*1bda0*/  BRA `(.L_x_1089) ;  /* 0xffffffb000907947 */ /* 0x000fea000383ffff */
.L_x_905:
[----:B------:R-:W1:Y:S01]  /*1bdb0*/  S2R R2, SR_TID.X ;  /* 0x0000000000027919 */ /* 0x000e620000002100 */
[----:B------:R-:W-:Y:S01]  /*1bdc0*/  BSSY B0, `(.L_x_1090) ;  /* 0x000000a000007945 */ /* 0x000fe20003800000 */
[----:B------:R-:W-:Y:S01]  /*1bdd0*/  MOV R12, RZ ;  /* 0x000000ff000c7202 */ /* 0x000fe20000000f00 */
[----:B------:R-:W-:Y:S02]  /*1bde0*/  IMAD.MOV.U32 R11, RZ, RZ, 0x1f ;  /* 0x0000001fff0b7424 */ /* 0x000fe400078e00ff */
[----:B------:R-:W-:Y:S01]  /*1bdf0*/  IMAD.MOV.U32 R15, RZ, RZ, -0x1 ;  /* 0xffffffffff0f7424 */ /* 0x000fe200078e00ff */
[----:B-1----:R-:W-:-:S04]  /*1be00*/  SHF.R.U32.HI R2, RZ, 0x5, R2 ;  /* 0x00000005ff027819 */ /* 0x002fc80000011602 */
[----:B------:R-:W-:-:S05]  /*1be10*/  LOP3.LUT R2, R2, 0x3, RZ, 0xc0, !PT ;  /* 0x0000000302027812 */ /* 0x000fca00078ec0ff */
[----:B------:R-:W-:-:S07]  /*1be20*/  IMAD.MOV.U32 R13, RZ, RZ, R2 ;  /* 0x000000ffff0d7224 */ /* 0x000fce00078e0002 */
[----:B0---4-:R-:W-:Y:S05]  /*1be30*/  WARPSYNC.COLLECTIVE R15, `(.L_x_1091) ;  /* 0x000000000f087348 */ /* 0x011fea0003c00000 */
[----:B------:R1:W2:Y:S02]  /*1be40*/  SHFL.IDX P6, R14, R13, R12, R11 ;  /* 0x0000000c0d0e7389 */ /* 0x0002a400000c000b */
[----:B012-4-:R-:W-:Y:S01]  /*1be50*/  ENDCOLLECTIVE ;  /* 0x000000000000791b */ /* 0x017fe20003800000 */
.L_x_1091:
[----:B------:R-:W-:Y:S05]  /*1be60*/  BSYNC B0 ;  /* 0x0000000000007941 */ /* 0x000fea0003800000 */
.L_x_1090:
[----:B------:R-:W-:Y:S05]  /*1be70*/  BRA `(.L_x_1092) ;  /* 0xffffffb000787947 */ /* 0x000fea000383ffff */
.L_x_906:
[----:B------:R-:W-:Y:S01]  /*1be80*/  BSSY B0, `(.L_x_1093) ;  /* 0x0000006000007945 */ /* 0x000fe20003800000 */
[----:B------:R-:W-:-:S07]  /*1be90*/  IMAD.MOV.U32 R15, RZ, RZ, -0x1 ;  /* 0xffffffffff0f7424 */ /* 0x000fce00078e00ff */
[----:B0---4-:R-:W-:Y:S05]  /*1bea0*/  WARPSYNC.COLLECTIVE R15, `(.L_x_1094) ;  /* 0x000000000f0c7348 */ /* 0x011fea0003c00000 */
[----:B------:R-:W-:Y:S02]  /*1beb0*/  ELECT P6, UR62, PT ;  /* 0x00000000003e782f */ /* 0x000fe400038c0000 */
[----:B------:R-:W-:Y:S01]  /*1bec0*/  MOV R14, UR62 ;  /* 0x0000003e000e7c02 */ /* 0x000fe20008000f00 */
[----:B0---4-:R-:W-:Y:S10]  /*1bed0*/  ENDCOLLECTIVE ;  /* 0x000000000000791b */ /* 0x011ff40003800000 */
.L_x_1094:
[----:B------:R-:W-:Y:S05]  /*1bee0*/  BSYNC B0 ;  /* 0x0000000000007941 */ /* 0x000fea0003800000 */
.L_x_1093:
[----:B------:R-:W-:Y:S05]  /*1bef0*/  BRA `(.L_x_1095) ;  /* 0xffffffb0006c7947 */ /* 0x000fea000383ffff */
.L_x_908:
[----:B0-----:R0:W1:Y:S02]  /*1bf00*/  SYNCS.PHASECHK.TRANS64.TRYWAIT P1, [R5+URZ+0x22840], R0 ;  /* 0x02284000050075a7 */ /* 0x001064000802017f */
[----:B-1----:R-:W-:Y:S05]  /*1bf10*/  @!P1 NANOSLEEP.SYNCS 0x989680 ;  /* 0x009896800000995d */ /* 0x002fea0003900000 */
[----:B------:R-:W1:Y:S02]  /*1bf20*/  @!P1 SYNCS.PHASECHK.TRANS64 P1, [R5+URZ+0x22840], R0 ;  /* 0x02284000050095a7 */ /* 0x000e64000802007f */
[----:B-1----:R-:W-:Y:S05]  /*1bf30*/  @!P1 BRA `(.L_x_908) ;  /* 0xfffffffc00f09947 */ /* 0x002fea000383ffff */
[----:B------:R-:W-:Y:S05]  /*1bf40*/  BRA `(.L_x_1096) ;  /* 0xffffffb0008c7947 */ /* 0x000fea000383ffff */
.L_x_910:
[----:B-1----:R1:W2:Y:S02]  /*1bf50*/  SYNCS.PHASECHK.TRANS64.TRYWAIT P1, [R25+URZ+0x22840], R2 ;  /* 0x02284002190075a7 */ /* 0x0022a4000802017f */
[----:B--2---:R-:W-:Y:S05]  /*1bf60*/  @!P1 NANOSLEEP.SYNCS 0x989680 ;  /* 0x009896800000995d */ /* 0x004fea0003900000 */
[----:B------:R-:W2:Y:S02]  /*1bf70*/  @!P1 SYNCS.PHASECHK.TRANS64 P1, [R25+URZ+0x22840], R2 ;  /* 0x02284002190095a7 */ /* 0x000ea4000802007f */
[----:B--2---:R-:W-:Y:S05]  /*1bf80*/  @!P1 BRA `(.L_x_910) ;  /* 0xfffffffc00f09947 */ /* 0x004fea000383ffff */
[----:B------:R-:W-:Y:S05]  /*1bf90*/  BRA `(.L_x_1097) ;  /* 0xffffffb000987947 */ /* 0x000fea000383ffff */
.L_x_912:
[----:B--2---:R2:W3:Y:S02]  /*1bfa0*/  SYNCS.PHASECHK.TRANS64.TRYWAIT P1, [R5+URZ+0x22860], R0 ;  /* 0x02286000050075a7 */ /* 0x0044e4000802017f */
[----:B---3--:R-:W-:Y:S05]  /*1bfb0*/  @!P1 NANOSLEEP.SYNCS 0x989680 ;  /* 0x009896800000995d */ /* 0x008fea0003900000 */
[----:B------:R-:W3:Y:S02]  /*1bfc0*/  @!P1 SYNCS.PHASECHK.TRANS64 P1, [R5+URZ+0x22860], R0 ;  /* 0x02286000050095a7 */ /* 0x000ee4000802007f */
[----:B---3--:R-:W-:Y:S05]  /*1bfd0*/  @!P1 BRA `(.L_x_912) ;  /* 0xfffffffc00f09947 */ /* 0x008fea000383ffff */
[----:B------:R-:W-:Y:S05]  /*1bfe0*/  BRA `(.L_x_1098) ;  /* 0xffffffb000947947 */ /* 0x000fea000383ffff */
.L_x_1099:
        /* <DEDUP_REMOVED lines=9> */
.L_x_6451:


//--------------------- .text._ZN7cutlass13device_kernelIN5flash11enable_sm90INS1_16FlashAttnFwdSm90INS1_25CollectiveMainloopFwdSm90ILi2EN4cute5tupleIJNS5_1CILi1EEES8_S8_EEENS6_IJNS7_ILi128EEENS7_ILi96EEENS7_ILi64EEEEEELi256ENS_6half_tEfNS_4arch4Sm90ELb0ELb0ELb1ELb1ELb1ELb0ELb1ELb1ELb0ELb1ELb0ELb0EEENS1_21CollectiveEpilogueFwdINS6_IJSA_NS7_ILi256EEESB_EEES9_SE_SG_Li256ELb1ELb1ELb0ELb0EEENS1_36VarlenDynamicPersistentTileSchedulerILi128ELi96ELi256ELi128ELb0ELb1ELb1ELb0ELb1ELb1EEEEEEEEEvNT_6ParamsE --------------------------
	.section	.text._ZN7cutlass13device_kernelIN5flash11enable_sm90INS1_16FlashAttnFwdSm90INS1_25CollectiveMainloopFwdSm90ILi2EN4cute5tupleIJNS5_1CILi1EEES8_S8_EEENS6_IJNS7_ILi128EEENS7_ILi96EEENS7_ILi64EEEEEELi256ENS_6half_tEfNS_4arch4Sm90ELb0ELb0ELb1ELb1ELb1ELb0ELb1ELb1ELb0ELb1ELb0ELb0EEENS1_21CollectiveEpilogueFwdINS6_IJSA_NS7_ILi256EEESB_EEES9_SE_SG_Li256ELb1ELb1ELb0ELb0EEENS1_36VarlenDynamicPersistentTileSchedulerILi128ELi96ELi256ELi128ELb0ELb1ELb1ELb0ELb1ELb1EEEEEEEEEvNT_6ParamsE,"ax",@progbits
	.align	128
.text._ZN7cutlass13device_kernelIN5flash11enable_sm90INS1_16FlashAttnFwdSm90INS1_25CollectiveMainloopFwdSm90ILi2EN4cute5tupleIJNS5_1CILi1EEES8_S8_EEENS6_IJNS7_ILi128EEENS7_ILi96EEENS7_ILi64EEEEEELi256ENS_6half_tEfNS_4arch4Sm90ELb0ELb0ELb1ELb1ELb1ELb0ELb1ELb1ELb0ELb1ELb0ELb0EEENS1_21CollectiveEpilogueFwdINS6_IJSA_NS7_ILi256EEESB_EEES9_SE_SG_Li256ELb1ELb1ELb0ELb0EEENS1_36VarlenDynamicPersistentTileSchedulerILi128ELi96ELi256ELi128ELb0ELb1ELb1ELb0ELb1ELb1EEEEEEEEEvNT_6ParamsE:
        .type           _ZN7cutlass13device_kernelIN5flash11enable_sm90INS1_16FlashAttnFwdSm90INS1_25CollectiveMainloopFwdSm90ILi2EN4cute5tupleIJNS5_1CILi1EEES8_S8_EEENS6_IJNS7_ILi128EEENS7_ILi96EEENS7_ILi64EEEEEELi256ENS_6half_tEfNS_4arch4Sm90ELb0ELb0ELb1ELb1ELb1ELb0ELb1ELb1ELb0ELb1ELb0ELb0EEENS1_21CollectiveEpilogueFwdINS6_IJSA_NS7_ILi256EEESB_EEES9_SE_SG_Li256ELb1ELb1ELb0ELb0EEENS1_36VarlenDynamicPersistentTileSchedulerILi128ELi96ELi256ELi128ELb0ELb1ELb1ELb0ELb1ELb1EEEEEEEEEvNT_6ParamsE,@function
        .size           _ZN7cutlass13device_kernelIN5flash11enable_sm90INS1_16FlashAttnFwdSm90INS1_25CollectiveMainloopFwdSm90ILi2EN4cute5tupleIJNS5_1CILi1EEES8_S8_EEENS6_IJNS7_ILi128EEENS7_ILi96EEENS7_ILi64EEEEEELi256ENS_6half_tEfNS_4arch4Sm90ELb0ELb0ELb1ELb1ELb1ELb0ELb1ELb1ELb0ELb1ELb0ELb0EEENS1_21CollectiveEpilogueFwdINS6_IJSA_NS7_ILi256EEESB_EEES9_SE_SG_Li256ELb1ELb1ELb0ELb0EEENS1_36VarlenDynamicPersistentTileSchedulerILi128ELi96ELi256ELi128ELb0ELb1ELb1ELb0ELb1ELb1EEEEEEEEEvNT_6ParamsE,(.L_x_6452 - _ZN7cutlass13device_kernelIN5flash11enable_sm90INS1_16FlashAttnFwdSm90INS1_25CollectiveMainloopFwdSm90ILi2EN4cute5tupleIJNS5_1CILi1EEES8_S8_EEENS6_IJNS7_ILi128EEENS7_ILi96EEENS7_ILi64EEEEEELi256ENS_6half_tEfNS_4arch4Sm90ELb0ELb0ELb1ELb1ELb1ELb0ELb1ELb1ELb0ELb1ELb0ELb0EEENS1_21CollectiveEpilogueFwdINS6_IJSA_NS7_ILi256EEESB_EEES9_SE_SG_Li256ELb1ELb1ELb0ELb0EEENS1_36VarlenDynamicPersistentTileSchedulerILi128ELi96ELi256ELi128ELb0ELb1ELb1ELb0ELb1ELb1EEEEEEEEEvNT_6ParamsE)
        .other          _ZN7cutlass13device_kernelIN5flash11enable_sm90INS1_16FlashAttnFwdSm90INS1_25CollectiveMainloopFwdSm90ILi2EN4cute5tupleIJNS5_1CILi1EEES8_S8_EEENS6_IJNS7_ILi128EEENS7_ILi96EEENS7_ILi64EEEEEELi256ENS_6half_tEfNS_4arch4Sm90ELb0ELb0ELb1ELb1ELb1ELb0ELb1ELb1ELb0ELb1ELb0ELb0EEENS1_21CollectiveEpilogueFwdINS6_IJSA_NS7_ILi256EEESB_EEES9_SE_SG_Li256ELb1ELb1ELb0ELb0EEENS1_36VarlenDynamicPersistentTileSchedulerILi128ELi96ELi256ELi128ELb0ELb1ELb1ELb0ELb1ELb1EEEEEEEEEvNT_6ParamsE,@"STO_CUDA_ENTRY STV_DEFAULT"
_ZN7cutlass13device_kernelIN5flash11enable_sm90INS1_16FlashAttnFwdSm90INS1_25CollectiveMainloopFwdSm90ILi2EN4cute5tupleIJNS5_1CILi1EEES8_S8_EEENS6_IJNS7_ILi128EEENS7_ILi96EEENS7_ILi64EEEEEELi256ENS_6half_tEfNS_4arch4Sm90ELb0ELb0ELb1ELb1ELb1ELb0ELb1ELb1ELb0ELb1ELb0ELb0EEENS1_21CollectiveEpilogueFwdINS6_IJSA_NS7_ILi256EEESB_EEES9_SE_SG_Li256ELb1ELb1ELb0ELb0EEENS1_36VarlenDynamicPersistentTileSchedulerILi128ELi96ELi256ELi128ELb0ELb1ELb1ELb0ELb1ELb1EEEEEEEEEvNT_6ParamsE:
        /* <DEDUP_REMOVED lines=47> */
.L_x_1100:
        /* <DEDUP_REMOVED lines=22> */
.L_x_1101:
        /* <DEDUP_REMOVED lines=18> */
.L_x_1102:
        /* <DEDUP_REMOVED lines=22> */
.L_x_1103:
        /* <DEDUP_REMOVED lines=23> */
.L_x_1104:
[----:B------:R-:W-:Y:S01]  /*0840*/  UISETP.NE.AND UP0, UPT, UR9, URZ, UPT ;  /* 0x0000003f0900728c */ /* 0x000fe2000bf05270 */
[----:B------:R-:W-:Y:S01]  /*0850*/  NOP ;  /* 0x0000000000007918 */ /* 0x000fe20000000000 */
[----:B0-----:R-:W-:Y:S01]  /*0860*/  UMOV UR4, 0x1 ;  /* 0x0000000100047882 */ /* 0x001fe20000000000 */
[----:B------:R-:W-:Y:S01]  /*0870*/  ULDC.64 UR36, c[0x0][0x208] ;  /* 0x0000820000247ab9 */ /* 0x000fe20000000a00 */
[----:B------:R-:W-:Y:S01]  /*0880*/  USEL UR4, UR4, 0x2, !UP0 ;  /* 0x0000000204047887 */ /* 0x000fe2000c000000 */
[----:B-1234-:R-:W-:Y:S01]  /*0890*/  BAR.SYNC.DEFER_BLOCKING 0x0 ;  /* 0x0000000000007b1d */ /* 0x01efe20000010000 */
[----:B------:R-:W-:-:S04]  /*08a0*/  PLOP3.LUT P0, PT, PT, PT, UP0, 0x80, 0x0 ;  /* 0x000000000000781c */ /* 0x000fc80003f0f008 */
[----:B------:R-:W-:-:S05]  /*08b0*/  IMAD.U32 R2, RZ, RZ, UR4 ;  /* 0x00000004ff027e24 */ /* 0x000fca000f8e00ff */
[----:B------:R0:W-:Y:S04]  /*08c0*/  STL [R1+0x24], R2 ;  /* 0x0000240201007387 */ /* 0x0001e80000100800 */
[----:B------:R-:W-:Y:S05]  /*08d0*/  @!P0 BRA `(.L_x_1105) ;  /* 0x0000009800ec8947 */ /* 0x000fea0003800000 */
.L_x_1106:
[----:B------:R-:W-:-:S08]  /*08e0*/  NOP ;  /* 0x0000000000007918 */ /* 0x000fd00000000000 */
[----:B------:R-:W1:Y:S02]  /*08f0*/  USETMAXREG.TRY_ALLOC.CTAPOOL UP0, 0xe8 ;  /* 0x000000e8000079c8 */ /* 0x000e640008000600 */
[----:B-1----:R-:W-:-:S13]  /*0900*/  PLOP3.LUT P0, PT, PT, PT, UP0, 0x80, 0x0 ;  /* 0x000000000000781c */ /* 0x002fda0003f0f008 */
[----:B------:R-:W-:Y:S05]  /*0910*/  @!P0 BRA `(.L_x_1106) ;  /* 0xfffffffc00f08947 */ /* 0x000fea000383ffff */
[----:B------:R-:W1:Y:S01]  /*0920*/  S2R R0, SR_TID.X ;  /* 0x0000000000007919 */ /* 0x000e620000002100 */
[----:B------:R-:W2:Y:S01]  /*0930*/  S2UR UR5, SR_CgaCtaId ;  /* 0x00000000000579c3 */ /* 0x000ea20000008800 */
[----:B------:R-:W-:-:S07]  /*0940*/  UMOV UR4, 0x400 ;  /* 0x0000040000047882 */ /* 0x000fce0000000000 */
[----:B------:R-:W-:Y:S06]  /*0950*/  BAR.ARV 0x8, 0x180 ;  /* 0x0206000000007b1d */ /* 0x000fec0000002000 */
[----:B--2---:R-:W-:Y:S01]  /*0960*/  ULEA UR4, UR5, UR4, 0x18 ;  /* 0x0000000405047291 */ /* 0x004fe2000f8ec03f */
[----:B-1----:R-:W-:-:S04]  /*0970*/  SHF.R.U32.HI R0, RZ, 0x7, R0 ;  /* 0x00000007ff007819 */ /* 0x002fc80000011600 */
[----:B------:R-:W-:-:S13]  /*0980*/  ISETP.NE.AND P0, PT, R0, 0x1, PT ;  /* 0x000000010000780c */ /* 0x000fda0003f05270 */
[----:B------:R-:W-:Y:S08]  /*0990*/  @!P0 BAR.ARV 0x9, 0x100 ;  /* 0x0244000000008b1d */ /* 0x000ff00000002000 */
[----:B------:R-:W-:Y:S06]  /*09a0*/  BAR.SYNC.DEFER_BLOCKING 0x5, 0x180 ;  /* 0x0146000000007b1d */ /* 0x000fec0000010000 */
[----:B------:R-:W1:Y:S01]  /*09b0*/  LDS.128 R12, [UR4+0x324d0] ;  /* 0x0324d004ff0c7984 */ /* 0x000e620008000c00 */
[----:B------:R-:W-:Y:S01]  /*09c0*/  ULDC UR4, c[0x0][0xd3c] ;  /* 0x00034f0000047ab9 */ /* 0x000fe20000000800 */
[----:B------:R-:W-:Y:S06]  /*09d0*/  BAR.ARV 0x4, 0x180 ;  /* 0x0106000000007b1d */ /* 0x000fec0000002000 */
[----:B-1----:R-:W-:-:S13]  /*09e0*/  ISETP.GE.AND P0, PT, R15, UR4, PT ;  /* 0x000000040f007c0c */ /* 0x002fda000bf06270 */
[----:B------:R-:W-:Y:S05]  /*09f0*/  @P0 EXIT ;  /* 0x000000000000094d */ /* 0x000fea0003800000 */
[----:B0-----:R-:W2:Y:S01]  /*0a00*/  LDL R2, [R1+0x24] ;  /* 0x0000240001027983 */ /* 0x001ea20000100800 */
[----:B------:R-:W-:Y:S01]  /*0a10*/  R2UR UR5, R13 ;  /* 0x000000000d0572ca */ /* 0x000fe200000e0000 */
[----:B------:R-:W-:Y:S01]  /*0a20*/  UMOV UR39, URZ ;  /* 0x0000003f00277c82 */ /* 0x000fe20008000000 */
[----:B------:R-:W-:Y:S01]  /*0a30*/  R2UR UR6, R14 ;  /* 0x000000000e0672ca */ /* 0x000fe200000e0000 */
[----:B------:R-:W0:Y:S01]  /*0a40*/  S2R R0, SR_TID.X ;  /* 0x0000000000007919 */ /* 0x000e220000002100 */
[----:B------:R-:W-:Y:S01]  /*0a50*/  UMOV UR38, URZ ;  /* 0x0000003f00267c82 */ /* 0x000fe20008000000 */
[----:B0-----:R-:W-:-:S05]  /*0a60*/  VIADD R12, R0, 0xffffff80 ;  /* 0xffffff80000c7836 */ /* 0x001fca0000000000 */
[----:B------:R-:W-:-:S04]  /*0a70*/  SHF.R.S32.HI R0, RZ, 0x1f, R12 ;  /* 0x0000001fff007819 */ /* 0x000fc8000001140c */
[CC--:B------:R-:W-:Y:S02]  /*0a80*/  LEA.HI R4, R0.reuse, R12.reuse, RZ, 0x5 ;  /* 0x0000000c00047211 */ /* 0x0c0fe400078f28ff */
[CC--:B------:R-:W-:Y:S02]  /*0a90*/  LEA.HI R3, R0.reuse, R12.reuse, RZ, 0x4 ;  /* 0x0000000c00037211 */ /* 0x0c0fe400078f20ff */
[----:B------:R-:W-:Y:S01]  /*0aa0*/  LEA.HI R11, R0, R12, RZ, 0x2 ;  /* 0x0000000c000b7211 */ /* 0x000fe200078f10ff */
[----:B------:R-:W-:Y:S01]  /*0ab0*/  IMAD.SHL.U32 R5, R4, 0x20, RZ ;  /* 0x0000002004057824 */ /* 0x000fe200078e00ff */
[----:B------:R-:W-:Y:S02]  /*0ac0*/  SHF.R.S32.HI R6, RZ, 0x4, R3 ;  /* 0x00000004ff067819 */ /* 0x000fe40000011403 */
[----:B------:R-:W-:Y:S02]  /*0ad0*/  LOP3.LUT R4, R3, 0x3fffff0, RZ, 0xc0, !PT ;  /* 0x03fffff003047812 */ /* 0x000fe400078ec0ff */
[----:B------:R-:W-:-:S02]  /*0ae0*/  LOP3.LUT R11, R11, 0xfffffffc, RZ, 0xc0, !PT ;  /* 0xfffffffc0b0b7812 */ /* 0x000fc400078ec0ff */
[----:B------:R-:W-:Y:S01]  /*0af0*/  LEA.HI R3, R3, R6, RZ, 0x1 ;  /* 0x0000000603037211 */ /* 0x000fe200078f08ff */
[C---:B------:R-:W-:Y:S01]  /*0b00*/  IMAD.IADD R4, R12.reuse, 0x1, -R4 ;  /* 0x000000010c047824 */ /* 0x040fe200078e0a04 */
[----:B------:R-:W-:Y:S01]  /*0b10*/  LOP3.LUT R5, R5, 0xfffffc00, RZ, 0xc0, !PT ;  /* 0xfffffc0005057812 */ /* 0x000fe200078ec0ff */
[----:B------:R-:W-:Y:S01]  /*0b20*/  IMAD.IADD R11, R12, 0x1, -R11 ;  /* 0x000000010c0b7824 */ /* 0x000fe200078e0a0b */
[----:B------:R-:W-:-:S03]  /*0b30*/  LOP3.LUT R3, R3, 0x1ffffffe, RZ, 0xc0, !PT ;  /* 0x1ffffffe03037812 */ /* 0x000fc600078ec0ff */
[----:B------:R-:W-:Y:S01]  /*0b40*/  IMAD R4, R4, 0x40, R5 ;  /* 0x0000004004047824 */ /* 0x000fe200078e0205 */
[----:B------:R-:W-:Y:S01]  /*0b50*/  LEA.HI R5, R11, R11, RZ, 0x1 ;  /* 0x0000000b0b057211 */ /* 0x000fe200078f08ff */
[----:B------:R-:W-:-:S03]  /*0b60*/  IMAD.IADD R3, R6, 0x1, -R3 ;  /* 0x0000000106037824 */ /* 0x000fc600078e0a03 */
[----:B------:R-:W-:Y:S01]  /*0b70*/  LOP3.LUT R6, R5, 0x1ffffffe, RZ, 0xc0, !PT ;  /* 0x1ffffffe05067812 */ /* 0x000fe200078ec0ff */
[----:B------:R-:W-:-:S04]  /*0b80*/  IMAD R225, R3, 0x8, R4 ;  /* 0x0000000803e17824 */ /* 0x000fc800078e0204 */
[----:B------:R-:W-:Y:S01]  /*0b90*/  IMAD.IADD R11, R11, 0x1, -R6 ;  /* 0x000000010b0b7824 */ /* 0x000fe200078e0a06 */
[----:B--2---:R-:W-:Y:S02]  /*0ba0*/  R2UR UR4, R2 ;  /* 0x00000000020472ca */ /* 0x004fe400000e0000 */
[CC--:B------:R-:W-:Y:S02]  /*0bb0*/  LEA.HI R2, R0.reuse, R12.reuse, RZ, 0x7 ;  /* 0x0000000c00027211 */ /* 0x0c0fe400078f38ff */
[----:B------:R-:W-:Y:S02]  /*0bc0*/  LEA.HI R0, R0, R12, RZ, 0x3 ;  /* 0x0000000c00007211 */ /* 0x000fe400078f18ff */
[----:B------:R-:W-:Y:S02]  /*0bd0*/  LOP3.LUT R220, R2, 0xffffff80, RZ, 0xc0, !PT ;  /* 0xffffff8002dc7812 */ /* 0x000fe400078ec0ff */
[----:B------:R-:W-:Y:S02]  /*0be0*/  SHF.R.S32.HI R221, RZ, 0x7, R2 ;  /* 0x00000007ffdd7819 */ /* 0x000fe40000011402 */
[----:B------:R-:W-:Y:S01]  /*0bf0*/  LOP3.LUT R214, R0, 0xfffffff8, RZ, 0xc0, !PT ;  /* 0xfffffff800d67812 */ /* 0x000fe200078ec0ff */
[----:B------:R-:W-:Y:S01]  /*0c00*/  IMAD.IADD R220, R12, 0x1, -R220 ;  /* 0x000000010cdc7824 */ /* 0x000fe200078e0adc */
[----:B------:R-:W-:Y:S01]  /*0c10*/  LEA.HI R2, R2, R221, RZ, 0x1 ;  /* 0x000000dd02027211 */ /* 0x000fe200078f08ff */
[----:B------:R-:W-:Y:S01]  /*0c20*/  ULOP3.LUT UR4, UR4, 0x1, URZ, 0xfc, !UPT ;  /* 0x0000000104047892 */ /* 0x000fe2000f8efc3f */
[----:B------:R-:W-:Y:S01]  /*0c30*/  SHF.R.S32.HI R217, RZ, 0x3, R0 ;  /* 0x00000003ffd97819 */ /* 0x000fe20000011400 */
[----:B------:R-:W-:Y:S01]  /*0c40*/  IMAD.IADD R214, R12, 0x1, -R214 ;  /* 0x000000010cd67824 */ /* 0x000fe200078e0ad6 */
[----:B------:R-:W-:-:S02]  /*0c50*/  SHF.R.S32.HI R7, RZ, 0x1f, R220 ;  /* 0x0000001fff077819 */ /* 0x000fc400000114dc */
[----:B------:R-:W-:Y:S01]  /*0c60*/  LOP3.LUT R2, R2, 0x3fffffe, RZ, 0xc0, !PT ;  /* 0x03fffffe02027812 */ /* 0x000fe200078ec0ff */
[----:B------:R-:W-:Y:S01]  /*0c70*/  IMAD.U32 R226, RZ, RZ, UR4 ;  /* 0x00000004ffe27e24 */ /* 0x000fe2000f8e00ff */
[CC--:B------:R-:W-:Y:S01]  /*0c80*/  LEA.HI R8, R7.reuse, R220.reuse, RZ, 0x2 ;  /* 0x000000dc07087211 */ /* 0x0c0fe200078f10ff */
[----:B------:R-:W-:Y:S01]  /*0c90*/  UMOV UR4, URZ ;  /* 0x0000003f00047c82 */ /* 0x000fe20008000000 */
[----:B------:R-:W-:Y:S01]  /*0ca0*/  LEA.HI R7, R7, R220, RZ, 0x5 ;  /* 0x000000dc07077211 */ /* 0x000fe200078f28ff */
[----:B------:R-:W-:Y:S01]  /*0cb0*/  IMAD.IADD R2, R221, 0x1, -R2 ;  /* 0x00000001dd027824 */ /* 0x000fe200078e0a02 */
[--C-:B------:R-:W-:Y:S01]  /*0cc0*/  SHF.R.S32.HI R9, RZ, 0x2, R8.reuse ;  /* 0x00000002ff097819 */ /* 0x100fe20000011408 */
[----:B------:R-:W-:Y:S01]  /*0cd0*/  IMAD.U32 R219, RZ, RZ, UR4 ;  /* 0x00000004ffdb7e24 */ /* 0x000fe2000f8e00ff */
[----:B------:R-:W-:Y:S02]  /*0ce0*/  SHF.R.S32.HI R10, RZ, 0x1f, R8 ;  /* 0x0000001fff0a7819 */ /* 0x000fe40000011408 */
[----:B------:R-:W-:-:S02]  /*0cf0*/  SHF.R.S32.HI R7, RZ, 0x5, R7 ;  /* 0x00000005ff077819 */ /* 0x000fc40000011407 */
[----:B------:R-:W-:Y:S02]  /*0d00*/  LEA.HI R10, R10, R9, RZ, 0x3 ;  /* 0x000000090a0a7211 */ /* 0x000fe400078f18ff */
[----:B------:R-:W-:Y:S02]  /*0d10*/  LOP3.LUT R223, R8, 0x7ffffffc, RZ, 0xc0, !PT ;  /* 0x7ffffffc08df7812 */ /* 0x000fe400078ec0ff */
[----:B------:R-:W-:-:S03]  /*0d20*/  LOP3.LUT R10, R10, 0xfffffff8, RZ, 0xc0, !PT ;  /* 0xfffffff80a0a7812 */ /* 0x000fc600078ec0ff */
[----:B------:R-:W-:Y:S01]  /*0d30*/  IMAD.IADD R223, R220, 0x1, -R223 ;  /* 0x00000001dcdf7824 */ /* 0x000fe200078e0adf */
[----:B------:R-:W-:-:S05]  /*0d40*/  IADD3 R10, R9, -R10, RZ ;  /* 0x8000000a090a7210 */ /* 0x000fca0007ffe0ff */
[----:B------:R-:W-:-:S04]  /*0d50*/  IMAD R7, R7, 0x10, R10 ;  /* 0x0000001007077824 */ /* 0x000fc800078e020a */
[----:B------:R-:W-:Y:S01]  /*0d60*/  IMAD R222, R2, 0x40, R7 ;  /* 0x0000004002de7824 */ /* 0x000fe200078e0207 */
[----:B------:R-:W-:Y:S01]  /*0d70*/  SHF.L.U32 R2, R214, 0x3, RZ ;  /* 0x00000003d6027819 */ /* 0x000fe200000006ff */
[----:B------:R-:W-:Y:S02]  /*0d80*/  IMAD.MOV.U32 R7, RZ, RZ, R15 ;  /* 0x000000ffff077224 */ /* 0x000fe400078e000f */
[----:B------:R-:W-:Y:S01]  /*0d90*/  IMAD R224, R11, 0x8, R222 ;  /* 0x000000080be07824 */ /* 0x000fe200078e02de */
[----:B------:R-:W-:Y:S01]  /*0da0*/  SHF.R.S32.HI R0, RZ, 0x1f, R2 ;  /* 0x0000001fff007819 */ /* 0x000fe20000011402 */
[C---:B------:R-:W-:Y:S02]  /*0db0*/  VIADD R212, R2.reuse, 0x40 ;  /* 0x0000004002d47836 */ /* 0x040fe40000000000 */
[C---:B------:R-:W-:Y:S02]  /*0dc0*/  VIADD R211, R2.reuse, 0x80 ;  /* 0x0000008002d37836 */ /* 0x040fe40000000000 */
[----:B------:R-:W-:Y:S01]  /*0dd0*/  VIADD R213, R2, 0xc0 ;  /* 0x000000c002d57836 */ /* 0x000fe20000000000 */
[----:B------:R-:W-:-:S02]  /*0de0*/  SHF.R.S32.HI R229, RZ, 0x1f, R212 ;  /* 0x0000001fffe57819 */ /* 0x000fc400000114d4 */
[----:B------:R-:W-:Y:S02]  /*0df0*/  SHF.R.S32.HI R228, RZ, 0x1f, R211 ;  /* 0x0000001fffe47819 */ /* 0x000fe400000114d3 */
[----:B------:R-:W-:-:S07]  /*0e00*/  SHF.R.S32.HI R227, RZ, 0x1f, R213 ;  /* 0x0000001fffe37819 */ /* 0x000fce00000114d5 */
.L_x_1153:
[----:B01----:R-:W0:Y:S01]  /*0e10*/  LDC.64 R4, c[0x0][0xd88] ;  /* 0x00036200ff047b82 */ /* 0x003e220000000a00 */
[----:B------:R-:W-:Y:S01]  /*0e20*/  ULDC.64 UR8, c[0x0][0xb20] ;  /* 0x0002c80000087ab9 */ /* 0x000fe20000000a00 */
[----:B------:R-:W-:Y:S01]  /*0e30*/  ULDC.64 UR10, c[0x0][0x418] ;  /* 0x00010600000a7ab9 */ /* 0x000fe20000000a00 */
[----:B------:R-:W-:Y:S01]  /*0e40*/  MOV R0, RZ ;  /* 0x000000ff00007202 */ /* 0x000fe20000000f00 */
[----:B------:R-:W-:Y:S01]  /*0e50*/  ULDC UR4, c[0x0][0x424] ;  /* 0x0001090000047ab9 */ /* 0x000fe20000000800 */
[----:B------:R-:W-:Y:S01]  /*0e60*/  ULDC UR7, c[0x0][0x2f0] ;  /* 0x0000bc0000077ab9 */ /* 0x000fe20000000800 */
[----:B0-----:R-:W-:-:S06]  /*0e70*/  IMAD.WIDE R4, R7, 0x4, R4 ;  /* 0x0000000407047825 */ /* 0x001fcc00078e0204 */
[----:B--2---:R-:W2:Y:S01]  /*0e80*/  LDG.E R4, desc[UR36][R4.64] ;  /* 0x0000002404047981 */ /* 0x004ea2000c1e1900 */
[----:B------:R-:W-:-:S04]  /*0e90*/  UISETP.NE.U32.AND UP0, UPT, UR8, URZ, UPT ;  /* 0x0000003f0800728c */ /* 0x000fc8000bf05070 */
[----:B------:R-:W-:-:S06]  /*0ea0*/  UISETP.NE.AND.EX UP0, UPT, UR9, URZ, UPT, UP0 ;  /* 0x0000003f0900728c */ /* 0x000fcc000bf05300 */
[----:B------:R-:W-:Y:S02]  /*0eb0*/  PLOP3.LUT P0, PT, PT, PT, UP0, 0x80, 0x0 ;  /* 0x000000000000781c */ /* 0x000fe40003f0f008 */
[----:B--2---:R-:W-:-:S13]  /*0ec0*/  R2UR UR61, R4 ;  /* 0x00000000043d72ca */ /* 0x004fda00000e0000 */
[----:B------:R-:W-:Y:S02]  /*0ed0*/  USHF.R.S32.HI UR12, URZ, 0x1f, UR61 ;  /* 0x0000001f3f0c7899 */ /* 0x000fe4000801143d */
[----:B------:R-:W-:-:S04]  /*0ee0*/  @UP0 ULEA UR8, UP1, UR61, UR8, 0x2 ;  /* 0x000000083d080291 */ /* 0x000fc8000f82103f */
[----:B------:R-:W-:Y:S02]  /*0ef0*/  @UP0 ULEA.HI.X UR9, UR61, UR9, UR12, 0x2, UP1 ;  /* 0x000000093d090291 */ /* 0x000fe400088f140c */
[----:B------:R-:W-:Y:S02]  /*0f00*/  IMAD.U32 R218, RZ, RZ, UR12 ;  /* 0x0000000cffda7e24 */ /* 0x000fe4000f8e00ff */
[----:B----4-:R-:W-:Y:S02]  /*0f10*/  IMAD.U32 R6, RZ, RZ, UR8 ;  /* 0x00000008ff067e24 */ /* 0x010fe4000f8e00ff */
[----:B------:R-:W-:Y:S01]  /*0f20*/  IMAD.U32 R7, RZ, RZ, UR9 ;  /* 0x00000009ff077e24 */ /* 0x000fe2000f8e00ff */
[----:B------:R-:W-:Y:S02]  /*0f30*/  ULDC.64 UR8, c[0x0][0xb18] ;  /* 0x0002c60000087ab9 */ /* 0x000fe40000000a00 */
[----:B------:R-:W-:Y:S02]  /*0f40*/  UISETP.NE.U32.AND UP0, UPT, UR8, URZ, UPT ;  /* 0x0000003f0800728c */ /* 0x000fe4000bf05070 */
[----:B------:R-:W-:Y:S01]  /*0f50*/  UISETP.NE.U32.AND UP1, UPT, UR10, URZ, UPT ;  /* 0x0000003f0a00728c */ /* 0x000fe2000bf25070 */
[----:B------:R0:W5:Y:S01]  /*0f60*/  @P0 LDG.E R0, desc[UR36][R6.64] ;  /* 0x0000002406000981 */ /* 0x000162000c1e1900 */
[----:B------:R-:W-:-:S02]  /*0f70*/  UISETP.NE.AND.EX UP0, UPT, UR9, URZ, UPT, UP0 ;  /* 0x0000003f0900728c */ /* 0x000fc4000bf05300 */
[----:B------:R-:W-:-:S04]  /*0f80*/  UISETP.NE.AND.EX UP1, UPT, UR11, URZ, UPT, UP1 ;  /* 0x0000003f0b00728c */ /* 0x000fc8000bf25310 */
[----:B------:R-:W-:Y:S01]  /*0f90*/  USEL UR4, UR4, 0x1, UP1 ;  /* 0x0000000104047887 */ /* 0x000fe20008800000 */
[----:B------:R-:W-:-:S03]  /*0fa0*/  PLOP3.LUT P0, PT, PT, PT, UP0, 0x80, 0x0 ;  /* 0x000000000000781c */ /* 0x000fc60003f0f008 */
[----:B------:R-:W-:Y:S02]  /*0fb0*/  UIMAD UR4, UR4, UR7, URZ ;  /* 0x00000007040472a4 */ /* 0x000fe4000f8e023f */
[----:B------:R-:W-:-:S04]  /*0fc0*/  @UP0 ULEA UR8, UP1, UR61, UR8, 0x2 ;  /* 0x000000083d080291 */ /* 0x000fc8000f82103f */
[----:B------:R-:W-:Y:S01]  /*0fd0*/  @UP0 ULEA.HI.X UR9, UR61, UR9, UR12, 0x2, UP1 ;  /* 0x000000093d090291 */ /* 0x000fe200088f140c */
[----:B------:R-:W-:Y:S02]  /*0fe0*/  IMAD.U32 R157, RZ, RZ, UR4 ;  /* 0x00000004ff9d7e24 */ /* 0x000fe4000f8e00ff */
[----:B------:R-:W-:-:S03]  /*0ff0*/  IMAD.U32 R4, RZ, RZ, UR8 ;  /* 0x00000008ff047e24 */ /* 0x000fc6000f8e00ff */
[----:B------:R-:W-:-:S05]  /*1000*/  IMAD.U32 R5, RZ, RZ, UR9 ;  /* 0x00000009ff057e24 */ /* 0x000fca000f8e00ff */
[----:B------:R0:W5:Y:S01]  /*1010*/  @P0 LDG.E R157, desc[UR36][R4.64] ;  /* 0x00000024049d0981 */ /* 0x000162000c1e1900 */
[----:B------:R-:W-:Y:S02]  /*1020*/  IMAD.U32 R216, RZ, RZ, UR5 ;  /* 0x00000005ffd87e24 */ /* 0x000fe4000f8e00ff */
[----:B------:R-:W-:Y:S01]  /*1030*/  IMAD.U32 R215, RZ, RZ, UR6 ;  /* 0x00000006ffd77e24 */ /* 0x000fe2000f8e00ff */
[----:B---3--:R-:W-:Y:S06]  /*1040*/  @P0 BRA `(.L_x_1107) ;  /* 0x00000000002c0947 */ /* 0x008fec0003800000 */
[----:B------:R-:W-:Y:S02]  /*1050*/  ULDC.64 UR4, c[0x0][0xb00] ;  /* 0x0002c00000047ab9 */ /* 0x000fe40000000a00 */
[----:B------:R-:W-:-:S04]  /*1060*/  ISETP.NE.U32.AND P0, PT, RZ, UR4, PT ;  /* 0x00000004ff007c0c */ /* 0x000fc8000bf05070 */
[----:B------:R-:W-:-:S13]  /*1070*/  ISETP.NE.AND.EX P0, PT, RZ, UR5, PT, P0 ;  /* 0x00000005ff007c0c */ /* 0x000fda000bf05300 */
[----:B------:R-:W-:Y:S05]  /*1080*/  @!P0 BRA `(.L_x_1107) ;  /* 0x00000000001c8947 */ /* 0x000fea0003800000 */
[----:B------:R-:W-:Y:S02]  /*1090*/  ULDC.64 UR4, c[0x0][0xb00] ;  /* 0x0002c00000047ab9 */ /* 0x000fe40000000a00 */
[----:B------:R-:W-:-:S06]  /*10a0*/  UIMAD.WIDE UR4, UR61, 0x4, UR4 ;  /* 0x000000043d0478a5 */ /* 0x000fcc000f8e0204 */
[----:B0-----:R-:W-:Y:S01]  /*10b0*/  IMAD.U32 R4, RZ, RZ, UR4 ;  /* 0x00000004ff047e24 */ /* 0x001fe2000f8e00ff */
[----:B------:R-:W-:-:S05]  /*10c0*/  MOV R5, UR5 ;  /* 0x0000000500057c02 */ /* 0x000fca0008000f00 */
[----:B-----5:R-:W2:Y:S04]  /*10d0*/  LDG.E R157, desc[UR36][R4.64] ;  /* 0x00000024049d7981 */ /* 0x020ea8000c1e1900 */
[----:B------:R-:W2:Y:S02]  /*10e0*/  LDG.E R6, desc[UR36][R4.64+0x4] ;  /* 0x0000042404067981 */ /* 0x000ea4000c1e1900 */
[----:B--2---:R-:W-:-:S07]  /*10f0*/  IMAD.IADD R157, R6, 0x1, -R157 ;  /* 0x00000001069d7824 */ /* 0x004fce00078e0a9d */
.L_x_1107:
[----:B-----5:R-:W-:Y:S01]  /*1100*/  IMAD.IADD R157, R157, 0x1, -R0 ;  /* 0x000000019d9d7824 */ /* 0x020fe200078e0a00 */
[----:B------:R-:W-:Y:S02]  /*1110*/  PLOP3.LUT P0, PT, PT, PT, PT, 0x80, 0x0 ;  /* 0x000000000000781c */ /* 0x000fe40003f0f070 */
[----:B------:R-:W-:Y:S01]  /*1120*/  CS2R R8, SRZ ;  /* 0x0000000000087805 */ /* 0x000fe2000001ff00 */
[----:B------:R-:W-:Y:S01]  /*1130*/  IMAD.MOV.U32 R150, RZ, RZ, RZ ;  /* 0x000000ffff967224 */ /* 0x000fe200078e00ff */
[----:B------:R-:W-:Y:S02]  /*1140*/  CS2R R148, SRZ ;  /* 0x0000000000947805 */ /* 0x000fe4000001ff00 */
[C---:B------:R-:W-:Y:S01]  /*1150*/  ISETP.GE.AND P1, PT, R157.reuse, 0x1, PT ;  /* 0x000000019d00780c */ /* 0x040fe20003f26270 */
[----:B------:R-:W-:Y:S01]  /*1160*/  VIADD R0, R157, 0x5f ;  /* 0x0000005f9d007836 */ /* 0x000fe20000000000 */
[----:B------:R-:W-:Y:S02]  /*1170*/  CS2R R146, SRZ ;  /* 0x0000000000927805 */ /* 0x000fe4000001ff00 */
[----:B------:R-:W-:-:S02]  /*1180*/  CS2R R144, SRZ ;  /* 0x0000000000907805 */ /* 0x000fc4000001ff00 */
[----:B------:R-:W-:Y:S01]  /*1190*/  CS2R R142, SRZ ;  /* 0x00000000008e7805 */ /* 0x000fe2000001ff00 */
[----:B------:R-:W-:Y:S01]  /*11a0*/  IMAD.HI R158, R0, 0x2aaaaaab, RZ ;  /* 0x2aaaaaab009e7827 */ /* 0x000fe200078e02ff */
[----:B------:R-:W-:Y:S02]  /*11b0*/  CS2R R140, SRZ ;  /* 0x00000000008c7805 */ /* 0x000fe4000001ff00 */
[----:B------:R-:W-:Y:S02]  /*11c0*/  CS2R R138, SRZ ;  /* 0x00000000008a7805 */ /* 0x000fe4000001ff00 */
[----:B------:R-:W-:Y:S01]  /*11d0*/  CS2R R136, SRZ ;  /* 0x0000000000887805 */ /* 0x000fe2000001ff00 */
[----:B------:R-:W-:Y:S01]  /*11e0*/  IMAD.MOV.U32 R0, RZ, RZ, RZ ;  /* 0x000000ffff007224 */ /* 0x000fe200078e00ff */
[----:B------:R-:W-:Y:S02]  /*11f0*/  SHF.R.U32.HI R3, RZ, 0x1f, R158 ;  /* 0x0000001fff037819 */ /* 0x000fe4000001169e */
[----:B------:R-:W-:-:S02]  /*1200*/  CS2R R134, SRZ ;  /* 0x0000000000867805 */ /* 0x000fc4000001ff00 */
[----:B------:R-:W-:Y:S02]  /*1210*/  CS2R R132, SRZ ;  /* 0x0000000000847805 */ /* 0x000fe4000001ff00 */
[----:B------:R-:W-:Y:S02]  /*1220*/  CS2R R130, SRZ ;  /* 0x0000000000827805 */ /* 0x000fe4000001ff00 */
[----:B------:R-:W-:Y:S01]  /*1230*/  LEA.HI.SX32 R158, R158, R3, 0x1c ;  /* 0x000000039e9e7211 */ /* 0x000fe200078fe2ff */
        /* <DEDUP_REMOVED lines=51> */
[----:B------:R-:W-:Y:S02]  /*1570*/  MOV R10, RZ ;  /* 0x000000ff000a7202 */ /* 0x000fe40000000f00 */
[----:B------:R-:W-:Y:S02]  /*1580*/  CS2R R26, SRZ ;  /* 0x00000000001a7805 */ /* 0x000fe4000001ff00 */
[----:B------:R-:W-:-:S02]  /*1590*/  CS2R R28, SRZ ;  /* 0x00000000001c7805 */ /* 0x000fc4000001ff00 */
[----:B------:R-:W-:Y:S01]  /*15a0*/  CS2R R24, SRZ ;  /* 0x0000000000187805 */ /* 0x000fe2000001ff00 */
[----:B------:R-:W-:Y:S06]  /*15b0*/  @!P1 BRA `(.L_x_1108) ;  /* 0x0000005c00f09947 */ /* 0x000fec0003800000 */
[----:B------:R-:W1:Y:S01]  /*15c0*/  S2UR UR53, SR_CgaCtaId ;  /* 0x00000000003579c3 */ /* 0x000e620000008800 */
[----:B------:R-:W2:Y:S01]  /*15d0*/  SHFL.IDX PT, R0, R221, RZ, 0x1f ;  /* 0x00001fffdd007589 */ /* 0x000ea200000e0000 */
[----:B------:R-:W-:Y:S02]  /*15e0*/  UMOV UR40, 0x400 ;  /* 0x0000040000287882 */ /* 0x000fe40000000000 */
[----:B-1----:R-:W-:Y:S01]  /*15f0*/  ULEA UR40, UR53, UR40, 0x18 ;  /* 0x0000002835287291 */ /* 0x002fe2000f8ec03f */
[----:B--2---:R-:W-:-:S03]  /*1600*/  R2UR UR4, R0 ;  /* 0x00000000000472ca */ /* 0x004fc600000e0000 */
[----:B------:R-:W-:-:S04]  /*1610*/  UIADD3 UR6, UR40, 0x18400, URZ ;  /* 0x0001840028067890 */ /* 0x000fc8000fffe03f */
[----:B------:R-:W-:-:S06]  /*1620*/  ULOP3.LUT UP0, URZ, UR6, 0x1bf, URZ, 0xc0, !UPT ;  /* 0x000001bf063f7892 */ /* 0x000fcc000f80c03f */
[----:B------:R-:W-:Y:S01]  /*1630*/  PLOP3.LUT P0, PT, PT, PT, UP0, 0x80, 0x0 ;  /* 0x000000000000781c */ /* 0x000fe20003f0f008 */
[----:B------:R-:W-:-:S04]  /*1640*/  ULEA.HI UR5, UR4, UR4, URZ, 0x1 ;  /* 0x0000000404057291 */ /* 0x000fc8000f8f083f */
[----:B------:R-:W-:-:S04]  /*1650*/  ULOP3.LUT UR5, UR5, 0xffffe, URZ, 0xc0, !UPT ;  /* 0x000ffffe05057892 */ /* 0x000fc8000f8ec03f */
[----:B------:R-:W-:-:S04]  /*1660*/  UIADD3 UR41, UR4, -UR5, URZ ;  /* 0x8000000504297290 */ /* 0x000fc8000fffe03f */
[----:B------:R-:W-:Y:S08]  /*1670*/  @!P0 BRA `(.L_x_1109) ;  /* 0x0000000000408947 */ /* 0x000ff00003800000 */
[----:B------:R-:W-:Y:S01]  /*1680*/  MOV R0, 0x0 ;  /* 0x0000000000007802 */ /* 0x000fe20000000f00 */
[----:B------:R-:W-:Y:S01]  /*1690*/  ULDC.64 UR4, c[0x4][0x98] ;  /* 0x0100260000047ab9 */ /* 0x000fe20000000a00 */
[----:B------:R-:W-:Y:S01]  /*16a0*/  ULDC.64 UR6, c[0x4][0x38] ;  /* 0x01000e0000067ab9 */ /* 0x000fe20000000a00 */
[----:B0-----:R-:W-:Y:S01]  /*16b0*/  IMAD.U32 R4, RZ, RZ, UR4 ;  /* 0x00000004ff047e24 */ /* 0x001fe2000f8e00ff */
[----:B------:R0:W1:Y:S01]  /*16c0*/  LDC.64 R14, c[0x4][R0] ;  /* 0x01000000000e7b82 */ /* 0x0000620000000a00 */
[----:B------:R-:W-:Y:S01]  /*16d0*/  IMAD.U32 R5, RZ, RZ, UR5 ;  /* 0x00000005ff057e24 */ /* 0x000fe2000f8e00ff */
[----:B------:R-:W-:Y:S01]  /*16e0*/  ULDC.64 UR4, c[0x4][0xa0] ;  /* 0x0100280000047ab9 */ /* 0x000fe20000000a00 */
[----:B------:R-:W-:Y:S01]  /*16f0*/  IMAD.U32 R10, RZ, RZ, UR6 ;  /* 0x00000006ff0a7e24 */ /* 0x000fe2000f8e00ff */
[----:B------:R-:W-:Y:S01]  /*1700*/  MOV R13, RZ ;  /* 0x000000ff000d7202 */ /* 0x000fe20000000f00 */
[----:B------:R-:W-:Y:S02]  /*1710*/  IMAD.U32 R6, RZ, RZ, UR4 ;  /* 0x00000004ff067e24 */ /* 0x000fe4000f8e00ff */
[----:B------:R-:W-:-:S02]  /*1720*/  IMAD.U32 R7, RZ, RZ, UR5 ;  /* 0x00000005ff077e24 */ /* 0x000fc4000f8e00ff */
[----:B------:R-:W-:Y:S02]  /*1730*/  IMAD.U32 R11, RZ, RZ, UR7 ;  /* 0x00000007ff0b7e24 */ /* 0x000fe4000f8e00ff */
[----:B------:R-:W-:Y:S02]  /*1740*/  IMAD.MOV.U32 R8, RZ, RZ, 0x70 ;  /* 0x00000070ff087424 */ /* 0x000fe400078e00ff */
[----:B0-----:R-:W-:-:S07]  /*1750*/  IMAD.MOV.U32 R12, RZ, RZ, 0x1 ;  /* 0x00000001ff0c7424 */ /* 0x001fce00078e00ff */
[----:B------:R-:W-:-:S07]  /*1760*/  LEPC R20, `(.L_x_1109) ;  /* 0x000000001014794e */ /* 0x000fce0000000000 */
[----:B-1----:R-:W-:Y:S05]  /*1770*/  CALL.ABS.NOINC R14 ;  /* 0x000000000e007343 */ /* 0x002fea0003c00000 */
.L_x_1109:
[----:B------:R-:W-:Y:S01]  /*1780*/  R2UR UR5, R219 ;  /* 0x00000000db0572ca */ /* 0x000fe200000e0000 */
[----:B------:R-:W1:-:S12]  /*1790*/  S2R R16, SR_TID.X ;  /* 0x0000000000107919 */ /* 0x000e580000002100 */
[----:B------:R-:W-:-:S04]  /*17a0*/  ULEA.HI UR4, UR5, UR5, URZ, 0x1 ;  /* 0x0000000505047291 */ /* 0x000fc8000f8f083f */
[----:B------:R-:W-:-:S04]  /*17b0*/  ULOP3.LUT UR4, UR4, 0xfffffffe, URZ, 0xc0, !UPT ;  /* 0xfffffffe04047892 */ /* 0x000fc8000f8ec03f */
[----:B------:R-:W-:-:S06]  /*17c0*/  UIADD3 UR4, UR5, -UR4, URZ ;  /* 0x8000000405047290 */ /* 0x000fcc000fffe03f */
[----:B------:R-:W-:-:S05]  /*17d0*/  IMAD.U32 R0, RZ, RZ, UR4 ;  /* 0x00000004ff007e24 */ /* 0x000fca000f8e00ff */
[----:B------:R-:W-:Y:S02]  /*17e0*/  SHF.L.U32 R0, R0, 0x1f, RZ ;  /* 0x0000001f00007819 */ /* 0x000fe400000006ff */
[----:B-1----:R-:W-:Y:S02]  /*17f0*/  SHF.R.U32.HI R16, RZ, 0x7, R16 ;  /* 0x00000007ff107819 */ /* 0x002fe40000011610 */
[----:B------:R-:W1:Y:S03]  /*1800*/  SYNCS.PHASECHK.TRANS64.TRYWAIT P0, [UR40+0x32400], R0 ;  /* 0x03240000ff0075a7 */ /* 0x000e660008000168 */
[----:B------:R-:W-:Y:S01]  /*1810*/  VIADD R208, R16, 0x8 ;  /* 0x0000000810d07836 */ /* 0x000fe20000000000 */
[----:B-1----:R-:W-:Y:S06]  /*1820*/  @!P0 BRA `(.L_x_1110) ;  /* 0x000000e800908947 */ /* 0x002fec0003800000 */
.L_x_1244:
[----:B------:R-:W-:Y:S05]  /*1830*/  WARPSYNC.ALL ;  /* 0x0000000000007948 */ /* 0x000fea0003800000 */
[----:B------:R-:W-:Y:S01]  /*1840*/  R2UR UR4, R226 ;  /* 0x00000000e20472ca */ /* 0x000fe200000e0000 */
[----:B------:R2:W-:-:S12]  /*1850*/  BAR.SYNC.DEFER_BLOCKING R208, 0x100 ;  /* 0x000400d00000751d */ /* 0x0005d80000010000 */
[----:B-1----:R-:W-:-:S05]  /*1860*/  IMAD.U32 R3, RZ, RZ, UR4 ;  /* 0x00000004ff037e24 */ /* 0x002fca000f8e00ff */
[----:B------:R-:W-:-:S13]  /*1870*/  ISETP.NE.AND P0, PT, R3, 0x3, PT ;  /* 0x000000030300780c */ /* 0x000fda0003f05270 */
[----:B--2---:R-:W-:Y:S05]  /*1880*/  @!P0 BRA `(.L_x_1111) ;  /* 0x0000000000048947 */ /* 0x004fea0003800000 */
[----:B------:R-:W-:Y:S01]  /*1890*/  BPT.TRAP 0x1 ;  /* 0x000000040000795c */ /* 0x000fe20000300000 */
.L_x_1111:
[----:B------:R-:W-:Y:S01]  /*18a0*/  ULEA UR52, UR38, UR40, 0x3 ;  /* 0x0000002826347291 */ /* 0x000fe2000f8e183f */
[----:B------:R-:W-:-:S05]  /*18b0*/  IMAD.U32 R3, RZ, RZ, UR39 ;  /* 0x00000027ff037e24 */ /* 0x000fca000f8e00ff */
[----:B------:R-:W-:-:S04]  /*18c0*/  SHF.L.U32 R3, R3, 0x1f, RZ ;  /* 0x0000001f03037819 */ /* 0x000fc800000006ff */
[----:B------:R1:W2:Y:S01]  /*18d0*/  SYNCS.PHASECHK.TRANS64.TRYWAIT P1, [UR52+0x32430], R3 ;  /* 0x03243003ff0075a7 */ /* 0x0002a20008020174 */
[----:B------:R-:W-:Y:S05]  /*18e0*/  @!P0 BRA `(.L_x_1112) ;  /* 0x0000000000048947 */ /* 0x000fea0003800000 */
[----:B------:R-:W-:Y:S01]  /*18f0*/  BPT.TRAP 0x1 ;  /* 0x000000040000795c */ /* 0x000fe20000300000 */
.L_x_1112:
[----:B--2---:R-:W-:Y:S05]  /*1900*/  @P1 BRA `(.L_x_1113) ;  /* 0x0000000000081947 */ /* 0x004fea0003800000 */
[----:B------:R-:W2:Y:S02]  /*1910*/  SYNCS.PHASECHK.TRANS64.TRYWAIT P1, [UR52+0x32430], R3 ;  /* 0x03243003ff0075a7 */ /* 0x000ea40008020174 */
[----:B--2---:R-:W-:Y:S05]  /*1920*/  @!P1 BRA `(.L_x_1114) ;  /* 0x000000e800689947 */ /* 0x004fea0003800000 */
.L_x_1113:
[----:B------:R-:W-:Y:S01]  /*1930*/  UIADD3 UR4, UR40, 0x1c400, URZ ;  /* 0x0001c40028047890 */ /* 0x000fe2000fffe03f */
[----:B------:R-:W-:Y:S01]  /*1940*/  WARPGROUP.ARRIVE ;  /* 0x00000000000079c5 */ /* 0x000fe20000000000 */
[----:B------:R-:W-:Y:S02]  /*1950*/  ULEA UR41, UR41, UR40, 0xd ;  /* 0x0000002829297291 */ /* 0x000fe4000f8e683f */
[----:B------:R-:W-:Y:S02]  /*1960*/  USHF.R.U32.HI UR4, URZ, 0x4, UR4 ;  /* 0x000000043f047899 */ /* 0x000fe40008011604 */
[----:B------:R-:W-:Y:S02]  /*1970*/  UIADD3 UR5, UR41, 0x18400, URZ ;  /* 0x0001840029057890 */ /* 0x000fe4000fffe03f */
[----:B------:R-:W-:Y:S02]  /*1980*/  ULOP3.LUT UR4, UR4, 0x3fff, URZ, 0xc0, !UPT ;  /* 0x00003fff04047892 */ /* 0x000fe4000f8ec03f */
[----:B------:R-:W-:-:S02]  /*1990*/  USHF.R.U32.HI UR5, URZ, 0x4, UR5 ;  /* 0x000000043f057899 */ /* 0x000fc40008011605 */
[----:B------:R-:W-:Y:S02]  /*19a0*/  ULOP3.LUT UR60, UR4, 0x10000, URZ, 0xfc, !UPT ;  /* 0x00010000043c7892 */ /* 0x000fe4000f8efc3f */
[----:B------:R-:W-:Y:S02]  /*19b0*/  ULOP3.LUT UR5, UR5, 0x3fff, URZ, 0xc0, !UPT ;  /* 0x00003fff05057892 */ /* 0x000fe4000f8ec03f */
[----:B------:R-:W-:Y:S02]  /*19c0*/  UIMAD UR4, UR38, 0x300, UR60 ;  /* 0x00000300260478a4 */ /* 0x000fe4000f8e023c */
[----:B------:R-:W-:Y:S01]  /*19d0*/  ULOP3.LUT UR7, UR5, 0x10000, URZ, 0xfc, !UPT ;  /* 0x0001000005077892 */ /* 0x000fe2000f8efc3f */
[----:B------:R-:W-:Y:S01]  /*19e0*/  UMOV UR11, 0x40000040 ;  /* 0x40000040000b7882 */ /* 0x000fe20000000000 */
[----:B------:R-:W-:Y:S02]  /*19f0*/  UMOV UR9, 0x40000040 ;  /* 0x4000004000097882 */ /* 0x000fe40000000000 */
[----:B------:R-:W-:Y:S01]  /*1a00*/  UIADD3 UR5, UR7, 0x2, URZ ;  /* 0x0000000207057890 */ /* 0x000fe2000fffe03f */
[----:B------:R-:W-:Y:S01]  /*1a10*/  IMAD.U32 R21, RZ, RZ, UR9 ;  /* 0x00000009ff157e24 */ /* 0x000fe2000f8e00ff */
[----:B------:R-:W-:Y:S01]  /*1a20*/  UMOV UR10, UR4 ;  /* 0x00000004000a7c82 */ /* 0x000fe20008000000 */
[----:B------:R-:W-:Y:S01]  /*1a30*/  UMOV UR8, UR7 ;  /* 0x0000000700087c82 */ /* 0x000fe20008000000 */
[----:B------:R-:W-:Y:S01]  /*1a40*/  UIADD3 UR6, UR4, 0x2, URZ ;  /* 0x0000000204067890 */ /* 0x000fe2000fffe03f */
[----:B------:R-:W-:Y:S01]  /*1a50*/  HGMMA.64x96x16.F32 R24, gdesc[UR8], RZ, !UPT, gsb0 ;  /* 0x01600000081879f0 */ /* 0x000fe2000c0008ff */
[----:B------:R-:W-:Y:S01]  /*1a60*/  IMAD.U32 R20, RZ, RZ, UR8 ;  /* 0x00000008ff147e24 */ /* 0x000fe2000f8e00ff */
[----:B------:R-:W-:Y:S01]  /*1a70*/  UMOV UR8, UR5 ;  /* 0x0000000500087c82 */ /* 0x000fe20008000000 */
[----:B------:R-:W-:Y:S01]  /*1a80*/  UMOV UR9, 0x40000040 ;  /* 0x4000004000097882 */ /* 0x000fe20000000000 */
[----:B------:R-:W-:Y:S01]  /*1a90*/  UMOV UR11, 0x40000040 ;  /* 0x40000040000b7882 */ /* 0x000fe20000000000 */
[----:B------:R-:W-:Y:S01]  /*1aa0*/  UIADD3 UR5, UR7, 0x4, URZ ;  /* 0x0000000407057890 */ /* 0x000fe2000fffe03f */
[----:B------:R-:W-:Y:S01]  /*1ab0*/  IMAD.U32 R18, RZ, RZ, UR8 ;  /* 0x00000008ff127e24 */ /* 0x000fe2000f8e00ff */
[----:B------:R-:W-:Y:S01]  /*1ac0*/  UMOV UR10, UR6 ;  /* 0x00000006000a7c82 */ /* 0x000fe20008000000 */
[----:B------:R-:W-:Y:S01]  /*1ad0*/  UIADD3 UR6, UR4, 0x4, URZ ;  /* 0x0000000404067890 */ /* 0x000fe2000fffe03f */
[----:B------:R-:W-:Y:S01]  /*1ae0*/  IMAD.U32 R19, RZ, RZ, UR9 ;  /* 0x00000009ff137e24 */ /* 0x000fe2000f8e00ff */
[----:B------:R-:W-:Y:S01]  /*1af0*/  UIADD3 UR4, UR4, 0x6, URZ ;  /* 0x0000000604047890 */ /* 0x000fe2000fffe03f */
[----:B------:R-:W-:-:S02]  /*1b00*/  WARPGROUP.DEPBAR.LE gsb0, 0x0 ;  /* 0x00008000000079c5 */ /* 0x000fc40000010000 */
[----:B------:R-:W-:-:S06]  /*1b10*/  WARPGROUP.ARRIVE ;  /* 0x00000000000079c5 */ /* 0x000fcc0000000000 */
[----:B------:R-:W-:Y:S01]  /*1b20*/  HGMMA.64x96x16.F32 R24, gdesc[UR8], R24, gsb0 ;  /* 0x01600000081879f0 */ /* 0x000fe20008000818 */
[----:B------:R-:W-:Y:S01]  /*1b30*/  UMOV UR8, UR5 ;  /* 0x0000000500087c82 */ /* 0x000fe20008000000 */
[----:B------:R-:W-:Y:S01]  /*1b40*/  UMOV UR9, 0x40000040 ;  /* 0x4000004000097882 */ /* 0x000fe20000000000 */
[----:B------:R-:W-:Y:S01]  /*1b50*/  UMOV UR10, UR6 ;  /* 0x00000006000a7c82 */ /* 0x000fe20008000000 */
[----:B------:R-:W-:Y:S01]  /*1b60*/  UMOV UR11, 0x40000040 ;  /* 0x40000040000b7882 */ /* 0x000fe20000000000 */
[----:B------:R-:W-:Y:S01]  /*1b70*/  UIADD3 UR5, UR7, 0x6, URZ ;  /* 0x0000000607057890 */ /* 0x000fe2000fffe03f */
[----:B------:R-:W-:Y:S01]  /*1b80*/  MOV R16, UR8 ;  /* 0x0000000800107c02 */ /* 0x000fe20008000f00 */
[----:B------:R-:W-:Y:S01]  /*1b90*/  IMAD.U32 R17, RZ, RZ, UR9 ;  /* 0x00000009ff117e24 */ /* 0x000fe2000f8e00ff */
[----:B------:R-:W-:Y:S02]  /*1ba0*/  WARPGROUP.DEPBAR.LE gsb0, 0x0 ;  /* 0x00008000000079c5 */ /* 0x000fe40000010000 */
[----:B------:R-:W-:-:S06]  /*1bb0*/  WARPGROUP.ARRIVE ;  /* 0x00000000000079c5 */ /* 0x000fcc0000000000 */
[----:B------:R-:W-:Y:S01]  /*1bc0*/  HGMMA.64x96x16.F32 R24, gdesc[UR8], R24, gsb0 ;  /* 0x01600000081879f0 */ /* 0x000fe20008000818 */
[----:B------:R-:W-:Y:S01]  /*1bd0*/  UMOV UR8, UR5 ;  /* 0x0000000500087c82 */ /* 0x000fe20008000000 */
[----:B------:R-:W-:Y:S01]  /*1be0*/  UMOV UR9, 0x40000040 ;  /* 0x4000004000097882 */ /* 0x000fe20000000000 */
[----:B------:R-:W-:Y:S01]  /*1bf0*/  UMOV UR10, UR4 ;  /* 0x00000004000a7c82 */ /* 0x000fe20008000000 */
[----:B------:R-:W-:Y:S01]  /*1c00*/  UMOV UR11, 0x40000040 ;  /* 0x40000040000b7882 */ /* 0x000fe20000000000 */
[----:B------:R-:W-:Y:S02]  /*1c10*/  IMAD.U32 R14, RZ, RZ, UR8 ;  /* 0x00000008ff0e7e24 */ /* 0x000fe4000f8e00ff */
[----:B------:R-:W-:Y:S01]  /*1c20*/  IMAD.U32 R15, RZ, RZ, UR9 ;  /* 0x00000009ff0f7e24 */ /* 0x000fe2000f8e00ff */
[----:B------:R-:W-:Y:S02]  /*1c30*/  WARPGROUP.DEPBAR.LE gsb0, 0x0 ;  /* 0x00008000000079c5 */ /* 0x000fe40000010000 */
[----:B------:R-:W-:-:S06]  /*1c40*/  WARPGROUP.ARRIVE ;  /* 0x00000000000079c5 */ /* 0x000fcc0000000000 */
[----:B------:R-:W-:Y:S03]  /*1c50*/  HGMMA.64x96x16.F32 R24, gdesc[UR8], R24, gsb0 ;  /* 0x01600000081879f0 */ /* 0x000fe60008000818 */
[----:B------:R-:W-:Y:S02]  /*1c60*/  WARPGROUP.DEPBAR.LE gsb0, 0x0 ;  /* 0x00008000000079c5 */ /* 0x000fe40000010000 */
[----:B------:R-:W2:Y:S02]  /*1c70*/  SYNCS.PHASECHK.TRANS64.TRYWAIT P1, [UR40+0x32410], R0 ;  /* 0x03241000ff0075a7 */ /* 0x000ea40008020168 */
[----:B--2---:R-:W-:Y:S05]  /*1c80*/  @!P1 BRA `(.L_x_1115) ;  /* 0x000000e400a89947 */ /* 0x004fea0003800000 */
.L_x_1245:
[----:B------:R-:W-:Y:S05]  /*1c90*/  @!P0 BRA `(.L_x_1116) ;  /* 0x0000000000048947 */ /* 0x000fea0003800000 */
[----:B------:R-:W-:Y:S01]  /*1ca0*/  BPT.TRAP 0x1 ;  /* 0x000000040000795c */ /* 0x000fe20000300000 */
.L_x_1116:
[----:B------:R2:W3:Y:S01]  /*1cb0*/  SYNCS.PHASECHK.TRANS64.TRYWAIT P1, [UR52+0x32450], R3 ;  /* 0x03245003ff0075a7 */ /* 0x0004e20008020174 */
[----:B------:R-:W-:Y:S05]  /*1cc0*/  @!P0 BRA `(.L_x_1117) ;  /* 0x0000000000048947 */ /* 0x000fea0003800000 */
[----:B------:R-:W-:Y:S01]  /*1cd0*/  BPT.TRAP 0x1 ;  /* 0x000000040000795c */ /* 0x000fe20000300000 */
.L_x_1117:
[----:B---3--:R-:W-:Y:S05]  /*1ce0*/  @P1 BRA `(.L_x_1118) ;  /* 0x0000000000081947 */ /* 0x008fea0003800000 */
[----:B------:R-:W3:Y:S02]  /*1cf0*/  SYNCS.PHASECHK.TRANS64.TRYWAIT P1, [UR52+0x32450], R3 ;  /* 0x03245003ff0075a7 */ /* 0x000ee40008020174 */
[----:B---3--:R-:W-:Y:S05]  /*1d00*/  @!P1 BRA `(.L_x_1119) ;  /* 0x000000e400a09947 */ /* 0x008fea0003800000 */
.L_x_1118:
[----:B------:R-:W-:Y:S01]  /*1d10*/  UIADD3 UR40, UR40, 0x400, URZ ;  /* 0x0000040028287890 */ /* 0x000fe2000fffe03f */
[----:B------:R-:W-:Y:S01]  /*1d20*/  WARPGROUP.ARRIVE ;  /* 0x00000000000079c5 */ /* 0x000fe20000000000 */
[----:B------:R-:W-:-:S05]  /*1d30*/  UIADD3 UR41, UR41, 0x22400, URZ ;  /* 0x0002240029297890 */ /* 0x000fca000fffe03f */
[----:B0-----:R-:W0:Y:S01]  /*1d40*/  S2R R0, SR_TID.X ;  /* 0x0000000000007919 */ /* 0x001e220000002100 */
[----:B------:R-:W-:Y:S02]  /*1d50*/  USHF.R.U32.HI UR6, URZ, 0x4, UR40 ;  /* 0x000000043f067899 */ /* 0x000fe40008011628 */
[----:B------:R-:W-:Y:S02]  /*1d60*/  USHF.R.U32.HI UR41, URZ, 0x4, UR41 ;  /* 0x000000043f297899 */ /* 0x000fe40008011629 */
[----:B------:R-:W-:Y:S02]  /*1d70*/  ULOP3.LUT UR6, UR6, 0x3fff, URZ, 0xc0, !UPT ;  /* 0x00003fff06067892 */ /* 0x000fe4000f8ec03f */
[----:B------:R-:W-:Y:S02]  /*1d80*/  ULOP3.LUT UR4, UR41, 0x3fff, URZ, 0xc0, !UPT ;  /* 0x00003fff29047892 */ /* 0x000fe4000f8ec03f */
[----:B------:R-:W-:Y:S02]  /*1d90*/  ULOP3.LUT UR7, UR6, 0x10000, URZ, 0xfc, !UPT ;  /* 0x0001000006077892 */ /* 0x000fe4000f8efc3f */
[----:B------:R-:W-:-:S02]  /*1da0*/  ULOP3.LUT UR4, UR4, 0x10000, URZ, 0xfc, !UPT ;  /* 0x0001000004047892 */ /* 0x000fc4000f8efc3f */
[----:B------:R-:W-:Y:S01]  /*1db0*/  UIMAD UR5, UR38, 0xc00, UR7 ;  /* 0x00000c00260578a4 */ /* 0x000fe2000f8e0207 */
[----:B------:R-:W-:Y:S01]  /*1dc0*/  UMOV UR9, 0x40000040 ;  /* 0x4000004000097882 */ /* 0x000fe20000000000 */
[----:B------:R-:W-:Y:S01]  /*1dd0*/  UMOV UR11, 0x40000040 ;  /* 0x40000040000b7882 */ /* 0x000fe20000000000 */
[----:B------:R-:W-:Y:S02]  /*1de0*/  IMAD.U32 R13, RZ, RZ, UR9 ;  /* 0x00000009ff0d7e24 */ /* 0x000fe4000f8e00ff */
[----:B------:R-:W-:Y:S01]  /*1df0*/  UMOV UR8, UR4 ;  /* 0x0000000400087c82 */ /* 0x000fe20008000000 */
[----:B------:R-:W-:Y:S01]  /*1e00*/  UMOV UR13, 0x40000040 ;  /* 0x40000040000d7882 */ /* 0x000fe20000000000 */
[----:B------:R-:W-:Y:S01]  /*1e10*/  UMOV UR10, UR5 ;  /* 0x00000005000a7c82 */ /* 0x000fe20008000000 */
[----:B------:R-:W-:Y:S01]  /*1e20*/  IMAD.U32 R12, RZ, RZ, UR8 ;  /* 0x00000008ff0c7e24 */ /* 0x000fe2000f8e00ff */
[----:B------:R-:W-:Y:S01]  /*1e30*/  HGMMA.64x96x16.F32 R24, gdesc[UR8], R24, gsb0 ;  /* 0x01600000081879f0 */ /* 0x000fe20008000818 */
[----:B------:R-:W-:Y:S01]  /*1e40*/  UIADD3 UR8, UR4, 0x2, URZ ;  /* 0x0000000204087890 */ /* 0x000fe2000fffe03f */
[----:B------:R-:W-:Y:S01]  /*1e50*/  IMAD.U32 R11, RZ, RZ, UR13 ;  /* 0x0000000dff0b7e24 */ /* 0x000fe2000f8e00ff */
[----:B------:R-:W-:Y:S01]  /*1e60*/  UIADD3 UR9, UR5, 0x2, URZ ;  /* 0x0000000205097890 */ /* 0x000fe2000fffe03f */
[----:B------:R-:W-:Y:S01]  /*1e70*/  UMOV UR15, 0x40000040 ;  /* 0x40000040000f7882 */ /* 0x000fe20000000000 */
[----:B------:R-:W-:-:S03]  /*1e80*/  UIADD3 UR10, UR5, 0x302, URZ ;  /* 0x00000302050a7890 */ /* 0x000fc6000fffe03f */
[----:B------:R-:W-:Y:S01]  /*1e90*/  UMOV UR12, UR8 ;  /* 0x00000008000c7c82 */ /* 0x000fe20008000000 */
[----:B------:R-:W-:Y:S01]  /*1ea0*/  UIADD3 UR8, UR4, 0x4, URZ ;  /* 0x0000000404087890 */ /* 0x000fe2000fffe03f */
[----:B------:R-:W-:Y:S01]  /*1eb0*/  IMAD.U32 R10, RZ, RZ, UR12 ;  /* 0x0000000cff0a7e24 */ /* 0x000fe2000f8e00ff */
[----:B------:R-:W-:Y:S01]  /*1ec0*/  UMOV UR14, UR9 ;  /* 0x00000009000e7c82 */ /* 0x000fe20008000000 */
[----:B------:R-:W-:Y:S01]  /*1ed0*/  UIADD3 UR9, UR5, 0x4, URZ ;  /* 0x0000000405097890 */ /* 0x000fe2000fffe03f */
[----:B0-----:R-:W-:Y:S01]  /*1ee0*/  SHF.R.U32.HI R0, RZ, 0x7, R0 ;  /* 0x00000007ff007819 */ /* 0x001fe20000011600 */
[----:B------:R-:W-:Y:S01]  /*1ef0*/  UMOV UR11, 0x40000040 ;  /* 0x40000040000b7882 */ /* 0x000fe20000000000 */
[----:B------:R-:W-:Y:S02]  /*1f00*/  UIADD3 UR16, UR4, 0x406, URZ ;  /* 0x0000040604107890 */ /* 0x000fe4000fffe03f */
[----:B------:R-:W-:Y:S01]  /*1f10*/  UIADD3 UR18, UR5, 0x306, URZ ;  /* 0x0000030605127890 */ /* 0x000fe2000fffe03f */
[----:B------:R-:W-:Y:S01]  /*1f20*/  IADD3 R0, -R0, 0xb, RZ ;  /* 0x0000000b00007810 */ /* 0x000fe20007ffe1ff */
[----:B------:R-:W-:Y:S01]  /*1f30*/  UMOV UR17, 0x40000040 ;  /* 0x4000004000117882 */ /* 0x000fe20000000000 */
[----:B------:R-:W-:Y:S01]  /*1f40*/  UMOV UR19, 0x40000040 ;  /* 0x4000004000137882 */ /* 0x000fe20000000000 */
[----:B------:R-:W-:-:S02]  /*1f50*/  UIADD3 UR20, UR4, 0x800, URZ ;  /* 0x0000080004147890 */ /* 0x000fc4000fffe03f */
[----:B------:R-:W-:Y:S01]  /*1f60*/  UIADD3 UR22, UR5, 0x600, URZ ;  /* 0x0000060005167890 */ /* 0x000fe2000fffe03f */
[----:B------:R-:W-:Y:S01]  /*1f70*/  UMOV UR21, 0x40000040 ;  /* 0x4000004000157882 */ /* 0x000fe20000000000 */
        /* <DEDUP_REMOVED lines=29> */
[----:B------:R-:W-:Y:S02]  /*2150*/  WARPGROUP.DEPBAR.LE gsb0, 0x0 ;  /* 0x00008000000079c5 */ /* 0x000fe40000010000 */
[----:B------:R-:W-:-:S06]  /*2160*/  WARPGROUP.ARRIVE ;  /* 0x00000000000079c5 */ /* 0x000fcc0000000000 */
[----:B------:R-:W-:Y:S01]  /*2170*/  HGMMA.64x96x16.F32 R24, gdesc[UR12], R24, gsb0 ;  /* 0x016000000c1879f0 */ /* 0x000fe20008000818 */
[----:B------:R-:W-:Y:S01]  /*2180*/  UMOV UR12, UR8 ;  /* 0x00000008000c7c82 */ /* 0x000fe20008000000 */
[----:B------:R-:W-:Y:S01]  /*2190*/  UMOV UR13, 0x40000040 ;  /* 0x40000040000d7882 */ /* 0x000fe20000000000 */
[----:B------:R-:W-:Y:S01]  /*21a0*/  UMOV UR14, UR9 ;  /* 0x00000009000e7c82 */ /* 0x000fe20008000000 */
[----:B------:R-:W-:Y:S01]  /*21b0*/  UMOV UR15, 0x40000040 ;  /* 0x40000040000f7882 */ /* 0x000fe20000000000 */
[----:B------:R-:W-:Y:S01]  /*21c0*/  UIADD3 UR8, UR4, 0x6, URZ ;  /* 0x0000000604087890 */ /* 0x000fe2000fffe03f */
[----:B------:R-:W-:Y:S01]  /*21d0*/  IMAD.U32 R8, RZ, RZ, UR12 ;  /* 0x0000000cff087e24 */ /* 0x000fe2000f8e00ff */
[----:B------:R-:W-:Y:S01]  /*21e0*/  UIADD3 UR9, UR5, 0x6, URZ ;  /* 0x0000000605097890 */ /* 0x000fe2000fffe03f */
[----:B------:R-:W-:Y:S01]  /*21f0*/  MOV R9, UR13 ;  /* 0x0000000d00097c02 */ /* 0x000fe20008000f00 */
        /* <DEDUP_REMOVED lines=20> */
[----:B------:R-:W-:Y:S01]  /*2340*/  UMOV UR9, 0x40000040 ;  /* 0x4000004000097882 */ /* 0x000fe20000000000 */
[----:B------:R-:W-:Y:S01]  /*2350*/  IMAD.U32 R5, RZ, RZ, UR13 ;  /* 0x0000000dff057e24 */ /* 0x000fe2000f8e00ff */
        /* <DEDUP_REMOVED lines=44> */
.L_x_1120:
[----:B------:R-:W-:Y:S01]  /*2620*/  ULDC UR4, c[0x0][0xad0] ;  /* 0x0002b40000047ab9 */ /* 0x000fe20000000800 */
[----:B-12---:R-:W-:Y:S02]  /*2630*/  IMAD R3, R158, -0x60, R157 ;  /* 0xffffffa09e037824 */ /* 0x006fe400078e029d */
[----:B------:R-:W-:Y:S01]  /*2640*/  FMUL.FTZ R24, R24, UR4 ;  /* 0x0000000418187c20 */ /* 0x000fe20008410000 */
[----:B------:R-:W-:Y:S01]  /*2650*/  FMUL.FTZ R25, R25, UR4 ;  /* 0x0000000419197c20 */ /* 0x000fe20008410000 */
[----:B------:R-:W-:Y:S01]  /*2660*/  FMUL.FTZ R32, R32, UR4 ;  /* 0x0000000420207c20 */ /* 0x000fe20008410000 */
[----:B------:R-:W-:Y:S01]  /*2670*/  FMUL.FTZ R28, R28, UR4 ;  /* 0x000000041c1c7c20 */ /* 0x000fe20008410000 */
[----:B------:R-:W-:Y:S01]  /*2680*/  FMUL.FTZ R29, R29, UR4 ;  /* 0x000000041d1d7c20 */ /* 0x000fe20008410000 */
[----:B------:R-:W-:Y:S01]  /*2690*/  VIADD R22, R3, 0x60 ;  /* 0x0000006003167836 */ /* 0x000fe20000000000 */
[----:B------:R-:W1:Y:S01]  /*26a0*/  MUFU.TANH R24, R24 ;  /* 0x0000001800187308 */ /* 0x000e620000002400 */
[----:B------:R-:W-:Y:S01]  /*26b0*/  FMUL.FTZ R27, R27, UR4 ;  /* 0x000000041b1b7c20 */ /* 0x000fe20008410000 */
[----:B------:R-:W-:Y:S01]  /*26c0*/  FMUL.FTZ R26, R26, UR4 ;  /* 0x000000041a1a7c20 */ /* 0x000fe20008410000 */
[----:B------:R-:W-:-:S02]  /*26d0*/  IMAD R22, R223, -0x2, R22 ;  /* 0xfffffffedf167824 */ /* 0x000fc400078e0216 */
[----:B------:R-:W-:Y:S01]  /*26e0*/  FMUL.FTZ R33, R33, UR4 ;  /* 0x0000000421217c20 */ /* 0x000fe20008410000 */
[----:B------:R-:W-:Y:S01]  /*26f0*/  FMUL.FTZ R30, R30, UR4 ;  /* 0x000000041e1e7c20 */ /* 0x000fe20008410000 */
[----:B------:R-:W-:Y:S01]  /*2700*/  FMUL.FTZ R31, R31, UR4 ;  /* 0x000000041f1f7c20 */ /* 0x000fe20008410000 */
[----:B------:R-:W-:Y:S01]  /*2710*/  FMUL.FTZ R36, R36, UR4 ;  /* 0x0000000424247c20 */ /* 0x000fe20008410000 */
[----:B------:R-:W2:Y:S01]  /*2720*/  MUFU.TANH R25, R25 ;  /* 0x0000001900197308 */ /* 0x000ea20000002400 */
[C---:B------:R-:W-:Y:S01]  /*2730*/  ISETP.GT.AND P2, PT, R22.reuse, RZ, PT ;  /* 0x000000ff1600720c */ /* 0x040fe20003f44270 */
[----:B------:R-:W-:Y:S01]  /*2740*/  FMUL.FTZ R37, R37, UR4 ;  /* 0x0000000425257c20 */ /* 0x000fe20008410000 */
[----:B------:R-:W-:Y:S01]  /*2750*/  ISETP.GT.AND P1, PT, R22, 0x1, PT ;  /* 0x000000011600780c */ /* 0x000fe20003f24270 */
[----:B------:R-:W-:Y:S01]  /*2760*/  FMUL.FTZ R34, R34, UR4 ;  /* 0x0000000422227c20 */ /* 0x000fe20008410000 */
[----:B------:R-:W-:Y:S01]  /*2770*/  ISETP.GT.AND P4, PT, R22, 0x10, PT ;  /* 0x000000101600780c */ /* 0x000fe20003f84270 */
[----:B------:R-:W-:Y:S01]  /*2780*/  FMUL.FTZ R40, R40, UR4 ;  /* 0x0000000428287c20 */ /* 0x000fe20008410000 */
[----:B------:R-:W-:Y:S01]  /*2790*/  ISETP.GT.AND P6, PT, R22, 0x8, PT ;  /* 0x000000081600780c */ /* 0x000fe20003fc4270 */
[----:B------:R-:W3:Y:S01]  /*27a0*/  MUFU.TANH R32, R32 ;  /* 0x0000002000207308 */ /* 0x000ee20000002400 */
[----:B-1----:R-:W-:Y:S01]  /*27b0*/  FSEL R3, R24, -INF , P2 ;  /* 0xff80000018037808 */ /* 0x002fe20001000000 */
[----:B------:R-:W-:Y:S01]  /*27c0*/  FMUL.FTZ R35, R35, UR4 ;  /* 0x0000000423237c20 */ /* 0x000fe20008410000 */
[----:B------:R-:W-:Y:S01]  /*27d0*/  ISETP.GT.AND P5, PT, R22, 0x9, PT ;  /* 0x000000091600780c */ /* 0x000fe20003fa4270 */
[----:B------:R-:W-:Y:S01]  /*27e0*/  FMUL.FTZ R41, R41, UR4 ;  /* 0x0000000429297c20 */ /* 0x000fe20008410000 */
[----:B------:R-:W-:Y:S01]  /*27f0*/  FMUL.FTZ R38, R38, UR4 ;  /* 0x0000000426267c20 */ /* 0x000fe20008410000 */
[----:B------:R-:W-:Y:S01]  /*2800*/  ISETP.GT.AND P3, PT, R22, 0x11, PT ;  /* 0x000000111600780c */ /* 0x000fe20003f64270 */
[----:B------:R-:W-:Y:S01]  /*2810*/  FMUL.FTZ R44, R44, UR4 ;  /* 0x000000042c2c7c20 */ /* 0x000fe20008410000 */
[----:B------:R-:W1:Y:S01]  /*2820*/  MUFU.TANH R28, R28 ;  /* 0x0000001c001c7308 */ /* 0x000e620000002400 */
[----:B--2---:R-:W-:Y:S01]  /*2830*/  FSEL R25, R25, -INF , P1 ;  /* 0xff80000019197808 */ /* 0x004fe20000800000 */
[----:B------:R-:W-:Y:S01]  /*2840*/  FMUL.FTZ R39, R39, UR4 ;  /* 0x0000000427277c20 */ /* 0x000fe20008410000 */
[----:B------:R-:W-:Y:S01]  /*2850*/  FMUL.FTZ R45, R45, UR4 ;  /* 0x000000042d2d7c20 */ /* 0x000fe20008410000 */
[----:B------:R-:W-:Y:S01]  /*2860*/  FMUL.FTZ R42, R42, UR4 ;  /* 0x000000042a2a7c20 */ /* 0x000fe20008410000 */
[----:B------:R-:W-:Y:S01]  /*2870*/  FMUL.FTZ R48, R48, UR4 ;  /* 0x0000000430307c20 */ /* 0x000fe20008410000 */
[----:B------:R-:W-:Y:S01]  /*2880*/  FMUL.FTZ R43, R43, UR4 ;  /* 0x000000042b2b7c20 */ /* 0x000fe20008410000 */
[----:B------:R-:W-:Y:S01]  /*2890*/  FMUL.FTZ R49, R49, UR4 ;  /* 0x0000000431317c20 */ /* 0x000fe20008410000 */
[----:B------:R-:W2:Y:S01]  /*28a0*/  MUFU.TANH R29, R29 ;  /* 0x0000001d001d7308 */ /* 0x000ea20000002400 */
[----:B---3--:R-:W-:Y:S01]  /*28b0*/  FSEL R174, R32, -INF , P4 ;  /* 0xff80000020ae7808 */ /* 0x008fe20002000000 */
[----:B------:R-:W-:Y:S01]  /*28c0*/  FMUL.FTZ R46, R46, UR4 ;  /* 0x000000042e2e7c20 */ /* 0x000fe20008410000 */
[----:B------:R-:W-:Y:S01]  /*28d0*/  FMNMX.FTZ R32, R3, R25, !PT ;  /* 0x0000001903207209 */ /* 0x000fe20007810000 */
[----:B------:R-:W-:Y:S01]  /*28e0*/  FMUL.FTZ R52, R52, UR4 ;  /* 0x0000000434347c20 */ /* 0x000fe20008410000 */
[----:B------:R-:W-:Y:S01]  /*28f0*/  FMUL.FTZ R47, R47, UR4 ;  /* 0x000000042f2f7c20 */ /* 0x000fe20008410000 */
        /* <DEDUP_REMOVED lines=23> */
[----:B------:R-:W-:Y:S01]  /*2a70*/  ISETP.GT.AND P1, PT, R22, 0x19, PT ;  /* 0x000000191600780c */ /* 0x000fe20003f24270 */
[----:B------:R-:W-:Y:S01]  /*2a80*/  FMUL.FTZ R63, R63, UR4 ;  /* 0x000000043f3f7c20 */ /* 0x000fe20008410000 */
[----:B------:R-:W-:Y:S01]  /*2a90*/  FMNMX.FTZ R32, R174, R27, !PT ;  /* 0x0000001bae207209 */ /* 0x000fe20007810000 */
        /* <DEDUP_REMOVED lines=9> */
[----:B--2---:R-:W-:Y:S01]  /*2b30*/  FSEL R175, R33, -INF , P3 ;  /* 0xff80000021af7808 */ /* 0x004fe20001800000 */
[----:B------:R-:W-:Y:S01]  /*2b40*/  FMUL.FTZ R71, R71, UR4 ;  /* 0x0000000447477c20 */ /* 0x000fe20008410000 */
[----:B------:R-:W-:Y:S01]  /*2b50*/  ULDC UR4, c[0x0][0xa80] ;  /* 0x0002a00000047ab9 */ /* 0x000fe20000000800 */
[----:B------:R-:W-:Y:S01]  /*2b60*/  UIADD3 UR5, UR52, 0x32440, URZ ;  /* 0x0003244034057890 */ /* 0x000fe2000fffe03f */
[----:B------:R-:W-:Y:S01]  /*2b70*/  IMAD.U32 R202, RZ, RZ, UR4 ;  /* 0x00000004ffca7e24 */ /* 0x000fe2000f8e00ff */
[----:B------:R-:W-:-:S02]  /*2b80*/  ULOP3.LUT UR6, UR6, 0x3000000, URZ, 0xfc, !UPT ;  /* 0x0300000006067892 */ /* 0x000fc4000f8efc3f */
[----:B------:R-:W2:Y:S01]  /*2b90*/  MUFU.TANH R36, R36 ;  /* 0x0000002400247308 */ /* 0x000ea20000002400 */
[----:B---3--:R-:W-:Y:S01]  /*2ba0*/  FSEL R30, R30, -INF , P6 ;  /* 0xff8000001e1e7808 */ /* 0x008fe20003000000 */
[----:B------:R-:W-:Y:S01]  /*2bb0*/  UPRMT UR5, UR53, 0x654, UR5 ;  /* 0x0000065435057896 */ /* 0x000fe20008000005 */
[----:B------:R-:W-:Y:S01]  /*2bc0*/  ISETP.GT.AND P6, PT, R22, 0x20, PT ;  /* 0x000000201600780c */ /* 0x000fe20003fc4270 */
[----:B------:R-:W-:Y:S01]  /*2bd0*/  UIMAD UR4, UR38, 0xc00, UR6 ;  /* 0x00000c00260478a4 */ /* 0x000fe2000f8e0206 */
[----:B------:R-:W-:Y:S01]  /*2be0*/  FMNMX.FTZ R27, R30, R27, !PT ;  /* 0x0000001b1e1b7209 */ /* 0x000fe20007810000 */
[----:B------:R-:W-:Y:S02]  /*2bf0*/  UMOV UR11, 0x40000040 ;  /* 0x40000040000b7882 */ /* 0x000fe40000000000 */
[----:B------:R-:W3:Y:S01]  /*2c00*/  MUFU.TANH R37, R37 ;  /* 0x0000002500257308 */ /* 0x000ee20000002400 */
[----:B-1----:R-:W-:Y:S02]  /*2c10*/  FSEL R28, R31, -INF , P5 ;  /* 0xff8000001f1c7808 */ /* 0x002fe40002800000 */
[----:B------:R-:W-:Y:S01]  /*2c20*/  FMNMX.FTZ R31, R175, R32, !PT ;  /* 0x00000020af1f7209 */ /* 0x000fe20007810000 */
[----:B------:R-:W-:Y:S01]  /*2c30*/  SYNCS.ARRIVE.TRANS64.RED.A1T0 RZ, [UR5], RZ ;  /* 0x000000ffffff79a7 */ /* 0x000fe20008100405 */
[----:B------:R-:W-:Y:S01]  /*2c40*/  FMNMX.FTZ R27, R28, R27, !PT ;  /* 0x0000001b1c1b7209 */ /* 0x000fe20007810000 */
[----:B------:R-:W-:Y:S01]  /*2c50*/  UMOV UR10, UR4 ;  /* 0x00000004000a7c82 */ /* 0x000fe20008000000 */
[----:B------:R-:W-:Y:S01]  /*2c60*/  ISETP.GT.AND P5, PT, R22, 0x21, PT ;  /* 0x000000211600780c */ /* 0x000fe20003fa4270 */
[----:B------:R-:W1:Y:S01]  /*2c70*/  MUFU.TANH R34, R34 ;  /* 0x0000002200227308 */ /* 0x000e620000002400 */
[----:B--2---:R-:W-:-:S04]  /*2c80*/  FSEL R176, R36, -INF , P2 ;  /* 0xff80000024b07808 */ /* 0x004fc80001000000 */
[----:B------:R-:W-:-:S03]  /*2c90*/  FMNMX.FTZ R32, R176, R31, !PT ;  /* 0x0000001fb0207209 */ /* 0x000fc60007810000 */
[----:B------:R-:W2:Y:S01]  /*2ca0*/  MUFU.TANH R40, R40 ;  /* 0x0000002800287308 */ /* 0x000ea20000002400 */
[----:B---3--:R-:W-:-:S04]  /*2cb0*/  FSEL R177, R37, -INF , P1 ;  /* 0xff80000025b17808 */ /* 0x008fc80000800000 */
[----:B------:R-:W-:-:S03]  /*2cc0*/  FMNMX.FTZ R31, R177, R32, !PT ;  /* 0x00000020b11f7209 */ /* 0x000fc60007810000 */
[----:B------:R-:W3:Y:S01]  /*2cd0*/  MUFU.TANH R35, R35 ;  /* 0x0000002300237308 */ /* 0x000ee20000002400 */
[----:B-1----:R-:W-:Y:S02]  /*2ce0*/  FSEL R178, R34, -INF , P4 ;  /* 0xff80000022b27808 */ /* 0x002fe40002000000 */
[----:B------:R-:W-:Y:S02]  /*2cf0*/  ISETP.GT.AND P4, PT, R22, 0x28, PT ;  /* 0x000000281600780c */ /* 0x000fe40003f84270 */
[----:B------:R-:W-:-:S03]  /*2d00*/  FMNMX.FTZ R32, R178, R27, !PT ;  /* 0x0000001bb2207209 */ /* 0x000fc60007810000 */
[----:B------:R-:W1:Y:S01]  /*2d10*/  MUFU.TANH R41, R41 ;  /* 0x0000002900297308 */ /* 0x000e620000002400 */
[----:B--2---:R-:W-:-:S04]  /*2d20*/  FSEL R182, R40, -INF , P6 ;  /* 0xff80000028b67808 */ /* 0x004fc80003000000 */
[----:B------:R-:W-:-:S03]  /*2d30*/  FMNMX.FTZ R31, R182, R31, !PT ;  /* 0x0000001fb61f7209 */ /* 0x000fc60007810000 */
[----:B------:R-:W2:Y:S01]  /*2d40*/  MUFU.TANH R38, R38 ;  /* 0x0000002600267308 */ /* 0x000ea20000002400 */
[----:B---3--:R-:W-:Y:S02]  /*2d50*/  FSEL R179, R35, -INF , P3 ;  /* 0xff80000023b37808 */ /* 0x008fe40001800000 */
[----:B------:R-:W-:Y:S02]  /*2d60*/  ISETP.GT.AND P3, PT, R22, 0x29, PT ;  /* 0x000000291600780c */ /* 0x000fe40003f64270 */
[----:B------:R-:W-:-:S03]  /*2d70*/  FMNMX.FTZ R27, R179, R32, !PT ;  /* 0x00000020b31b7209 */ /* 0x000fc60007810000 */
[----:B------:R-:W3:Y:S01]  /*2d80*/  MUFU.TANH R44, R44 ;  /* 0x0000002c002c7308 */ /* 0x000ee20000002400 */
[----:B-1----:R-:W-:-:S04]  /*2d90*/  FSEL R184, R41, -INF , P5 ;  /* 0xff80000029b87808 */ /* 0x002fc80002800000 */
[----:B------:R-:W-:-:S03]  /*2da0*/  FMNMX.FTZ R31, R184, R31, !PT ;  /* 0x0000001fb81f7209 */ /* 0x000fc60007810000 */
[----:B------:R-:W1:Y:S01]  /*2db0*/  MUFU.TANH R39, R39 ;  /* 0x0000002700277308 */ /* 0x000e620000002400 */
[----:B--2---:R-:W-:Y:S02]  /*2dc0*/  FSEL R180, R38, -INF , P2 ;  /* 0xff80000026b47808 */ /* 0x004fe40001000000 */
[----:B------:R-:W-:Y:S02]  /*2dd0*/  ISETP.GT.AND P2, PT, R22, 0x30, PT ;  /* 0x000000301600780c */ /* 0x000fe40003f44270 */
        /* <DEDUP_REMOVED lines=69> */
[----:B------:R-:W-:-:S05]  /*3230*/  ISETP.GT.AND P4, PT, R22, 0x58, PT ;  /* 0x000000581600780c */ /* 0x000fca0003f84270 */
[----:B------:R-:W1:Y:S01]  /*3240*/  MUFU.TANH R65, R65 ;  /* 0x0000004100417308 */ /* 0x000e620000002400 */
[----:B--2---:R-:W-:Y:S02]  /*3250*/  FSEL R191, R59, -INF , P3 ;  /* 0xff8000003bbf7808 */ /* 0x004fe40001800000 */
[----:B------:R-:W-:Y:S02]  /*3260*/  ISETP.GT.AND P3, PT, R22, 0x59, PT ;  /* 0x000000591600780c */ /* 0x000fe40003f64270 */
[----:B------:R-:W-:-:S03]  /*3270*/  FMNMX.FTZ R22, R196, R27, !PT ;  /* 0x0000001bc4167209 */ /* 0x000fc60007810000 */
[----:B------:R-:W2:Y:S01]  /*3280*/  MUFU.TANH R62, R62 ;  /* 0x0000003e003e7308 */ /* 0x000ea20000002400 */
[----:B---3--:R-:W-:Y:S02]  /*3290*/  FSEL R164, R64, -INF , P6 ;  /* 0xff80000040a47808 */ /* 0x008fe40003000000 */
[----:B------:R-:W-:Y:S02]  /*32a0*/  FMNMX.FTZ R22, R191, R22, !PT ;  /* 0x00000016bf167209 */ /* 0x000fe40007810000 */
[----:B------:R-:W-:-:S03]  /*32b0*/  FMNMX.FTZ R32, R164, R31, !PT ;  /* 0x0000001fa4207209 */ /* 0x000fc60007810000 */
[----:B------:R-:W3:Y:S01]  /*32c0*/  MUFU.TANH R68, R68 ;  /* 0x0000004400447308 */ /* 0x000ee20000002400 */
[----:B-1----:R-:W-:-:S04]  /*32d0*/  FSEL R165, R65, -INF , P5 ;  /* 0xff80000041a57808 */ /* 0x002fc80002800000 */
[----:B------:R-:W-:-:S03]  /*32e0*/  FMNMX.FTZ R27, R165, R32, !PT ;  /* 0x00000020a51b7209 */ /* 0x000fc60007810000 */
[----:B------:R-:W1:Y:S01]  /*32f0*/  MUFU.TANH R63, R63 ;  /* 0x0000003f003f7308 */ /* 0x000e620000002400 */
[----:B--2---:R-:W-:-:S04]  /*3300*/  FSEL R193, R62, -INF , P2 ;  /* 0xff8000003ec17808 */ /* 0x004fc80001000000 */
[----:B------:R-:W-:-:S03]  /*3310*/  FMNMX.FTZ R22, R193, R22, !PT ;  /* 0x00000016c1167209 */ /* 0x000fc60007810000 */
[----:B------:R-:W2:Y:S01]  /*3320*/  MUFU.TANH R66, R66 ;  /* 0x0000004200427308 */ /* 0x000ea20000002400 */
[----:B---3--:R-:W-:-:S04]  /*3330*/  FSEL R166, R68, -INF , P4 ;  /* 0xff80000044a67808 */ /* 0x008fc80002000000 */
        /* <DEDUP_REMOVED lines=12> */
[----:B------:R-:W-:Y:S02]  /*3400*/  FMNMX.FTZ R32, R167, R32, !PT ;  /* 0x00000020a7207209 */ /* 0x000fe40007810000 */
[----:B--2---:R-:W-:-:S03]  /*3410*/  FSEL R170, R70, -INF , P4 ;  /* 0xff80000046aa7808 */ /* 0x004fc60002000000 */
[----:B------:R-:W1:Y:S01]  /*3420*/  SHFL.BFLY PT, R31, R32, 0x2, 0x1f ;  /* 0x0c401f00201f7f89 */ /* 0x000e6200000e0000 */
[----:B------:R-:W-:Y:S02]  /*3430*/  FMNMX.FTZ R22, R170, R27, !PT ;  /* 0x0000001baa167209 */ /* 0x000fe40007810000 */
[----:B---3--:R-:W-:-:S04]  /*3440*/  FSEL R171, R71, -INF , P3 ;  /* 0xff80000047ab7808 */ /* 0x008fc80001800000 */
[----:B------:R-:W-:-:S05]  /*3450*/  FMNMX.FTZ R22, R171, R22, !PT ;  /* 0x00000016ab167209 */ /* 0x000fca0007810000 */
[----:B------:R-:W2:Y:S01]  /*3460*/  SHFL.BFLY PT, R27, R22, 0x2, 0x1f ;  /* 0x0c401f00161b7f89 */ /* 0x000ea200000e0000 */
[----:B-1----:R-:W-:-:S05]  /*3470*/  FMNMX.FTZ R31, R32, R31, !PT ;  /* 0x0000001f201f7209 */ /* 0x002fca0007810000 */
[----:B------:R-:W1:Y:S01]  /*3480*/  SHFL.BFLY PT, R34, R31, 0x1, 0x1f ;  /* 0x0c201f001f227f89 */ /* 0x000e6200000e0000 */
[----:B--2---:R-:W-:-:S05]  /*3490*/  FMNMX.FTZ R27, R22, R27, !PT ;  /* 0x0000001b161b7209 */ /* 0x004fca0007810000 */
[----:B------:R-:W2:Y:S01]  /*34a0*/  SHFL.BFLY PT, R156, R27, 0x1, 0x1f ;  /* 0x0c201f001b9c7f89 */ /* 0x000ea200000e0000 */
[----:B-1----:R-:W-:Y:S01]  /*34b0*/  FMNMX.FTZ R199, R31, R34, !PT ;  /* 0x000000221fc77209 */ /* 0x002fe20007810000 */
[----:B------:R1:W-:Y:S03]  /*34c0*/  BAR.SYNC.DEFER_BLOCKING R208, 0x100 ;  /* 0x000400d00000751d */ /* 0x0003e60000010000 */
[C---:B------:R-:W-:Y:S01]  /*34d0*/  FSETP.NEU.FTZ.AND P1, PT, R199.reuse, -INF , PT ;  /* 0xff800000c700780b */ /* 0x040fe20003f3d000 */
[----:B------:R-:W-:-:S05]  /*34e0*/  FMUL.FTZ R172, R199, R202 ;  /* 0x000000cac7ac7220 */ /* 0x000fca0000410000 */
[----:B------:R-:W-:-:S05]  /*34f0*/  FSEL R172, R172, RZ, P1 ;  /* 0x000000ffacac7208 */ /* 0x000fca0000800000 */
[--C-:B------:R-:W-:Y:S01]  /*3500*/  FFMA.FTZ R3, R3, R202, -R172.reuse ;  /* 0x000000ca03037223 */ /* 0x100fe200000108ac */
[----:B--2---:R-:W-:Y:S01]  /*3510*/  FMNMX.FTZ R156, R27, R156, !PT ;  /* 0x0000009c1b9c7209 */ /* 0x004fe20007810000 */
[-CC-:B------:R-:W-:Y:S01]  /*3520*/  FFMA.FTZ R22, R25, R202.reuse, -R172.reuse ;  /* 0x000000ca19167223 */ /* 0x180fe200000108ac */
[-CC-:B------:R-:W-:Y:S01]  /*3530*/  FFMA.FTZ R23, R23, R202.reuse, -R172.reuse ;  /* 0x000000ca17177223 */ /* 0x180fe200000108ac */
[-CC-:B------:R-:W-:Y:S01]  /*3540*/  FFMA.FTZ R159, R29, R202.reuse, -R172.reuse ;  /* 0x000000ca1d9f7223 */ /* 0x180fe200000108ac */
[C---:B------:R-:W-:Y:S01]  /*3550*/  FSETP.NEU.FTZ.AND P1, PT, R156.reuse, -INF , PT ;  /* 0xff8000009c00780b */ /* 0x040fe20003f3d000 */
[-C--:B------:R-:W-:Y:S01]  /*3560*/  FMUL.FTZ R173, R156, R202.reuse ;  /* 0x000000ca9cad7220 */ /* 0x080fe20000410000 */
[----:B------:R-:W-:Y:S01]  /*3570*/  MUFU.EX2 R3, R3 ;  /* 0x0000000300037308 */ /* 0x000fe20000000800 */
[-CC-:B------:R-:W-:Y:S01]  /*3580*/  FFMA.FTZ R174, R174, R202.reuse, -R172.reuse ;  /* 0x000000caaeae7223 */ /* 0x180fe200000108ac */
[-CC-:B------:R-:W-:Y:S01]  /*3590*/  FFMA.FTZ R175, R175, R202.reuse, -R172.reuse ;  /* 0x000000caafaf7223 */ /* 0x180fe200000108ac */
[-CC-:B------:R-:W-:Y:S01]  /*35a0*/  FFMA.FTZ R176, R176, R202.reuse, -R172.reuse ;  /* 0x000000cab0b07223 */ /* 0x180fe200000108ac */
[----:B------:R-:W-:Y:S01]  /*35b0*/  FSEL R173, R173, RZ, P1 ;  /* 0x000000ffadad7208 */ /* 0x000fe20000800000 */
        /* <DEDUP_REMOVED lines=20> */
[----:B--2---:R-:W-:Y:S01]  /*3700*/  F2FP.F16.F32.PACK_AB R152, R22, R3 ;  /* 0x000000031698723e */ /* 0x004fe200000000ff */
        /* <DEDUP_REMOVED lines=15> */
[----:B---3--:R-:W-:Y:S01]  /*3800*/  F2FP.F16.F32.PACK_AB R154, R159, R23 ;  /* 0x000000179f9a723e */ /* 0x008fe200000000ff */
[-CC-:B------:R-:W-:Y:S01]  /*3810*/  FFMA.FTZ R191, R191, R202.reuse, -R173.reuse ;  /* 0x000000cabfbf7223 */ /* 0x180fe200000108ad */
[-CC-:B------:R-:W-:Y:S01]  /*3820*/  FFMA.FTZ R193, R193, R202.reuse, -R173.reuse ;  /* 0x000000cac1c17223 */ /* 0x180fe200000108ad */
[-CC-:B------:R-:W-:Y:S01]  /*3830*/  FFMA.FTZ R195, R195, R202.reuse, -R173.reuse ;  /* 0x000000cac3c37223 */ /* 0x180fe200000108ad */
[-CC-:B------:R-:W-:Y:S01]  /*3840*/  FFMA.FTZ R164, R164, R202.reuse, -R172.reuse ;  /* 0x000000caa4a47223 */ /* 0x180fe200000108ac */
[-CC-:B------:R-:W-:Y:S01]  /*3850*/  FFMA.FTZ R165, R165, R202.reuse, -R172.reuse ;  /* 0x000000caa5a57223 */ /* 0x180fe200000108ac */
[-CC-:B------:R-:W-:Y:S01]  /*3860*/  FFMA.FTZ R166, R166, R202.reuse, -R172.reuse ;  /* 0x000000caa6a67223 */ /* 0x180fe200000108ac */
[----:B------:R-:W-:Y:S01]  /*3870*/  MUFU.EX2 R162, R162 ;  /* 0x000000a200a27308 */ /* 0x000fe20000000800 */
[-C--:B------:R-:W-:Y:S01]  /*3880*/  FFMA.FTZ R167, R167, R202.reuse, -R172 ;  /* 0x000000caa7a77223 */ /* 0x080fe200000108ac */
[-CC-:B------:R-:W-:Y:S01]  /*3890*/  FFMA.FTZ R168, R168, R202.reuse, -R173.reuse ;  /* 0x000000caa8a87223 */ /* 0x180fe200000108ad */
[-CC-:B------:R-:W-:Y:S01]  /*38a0*/  FFMA.FTZ R169, R169, R202.reuse, -R173.reuse ;  /* 0x000000caa9a97223 */ /* 0x180fe200000108ad */
[-CC-:B------:R-:W-:Y:S01]  /*38b0*/  FFMA.FTZ R170, R170, R202.reuse, -R173.reuse ;  /* 0x000000caaaaa7223 */ /* 0x180fe200000108ad */
[----:B------:R-:W-:Y:S01]  /*38c0*/  FFMA.FTZ R171, R171, R202, -R173 ;  /* 0x000000caabab7223 */ /* 0x000fe200000108ad */
[----:B------:R-:W-:-:S02]  /*38d0*/  FADD.FTZ R22, R3, R22 ;  /* 0x0000001603167221 */ /* 0x000fc40000010000 */
[----:B------:R-:W3:Y:S01]  /*38e0*/  MUFU.EX2 R163, R163 ;  /* 0x000000a300a37308 */ /* 0x000ee20000000800 */
[----:B--2---:R-:W-:Y:S01]  /*38f0*/  F2FP.F16.F32.PACK_AB R153, R161, R160 ;  /* 0x000000a0a199723e */ /* 0x004fe200000000ff */
[----:B------:R-:W-:Y:S01]  /*3900*/  FADD.FTZ R161, R160, R161 ;  /* 0x000000a1a0a17221 */ /* 0x000fe20000010000 */
[----:B------:R-:W-:-:S04]  /*3910*/  FADD.FTZ R22, R23, R22 ;  /* 0x0000001617167221 */ /* 0x000fc80000010000 */
[----:B------:R-:W-:Y:S01]  /*3920*/  FADD.FTZ R159, R159, R22 ;  /* 0x000000169f9f7221 */ /* 0x000fe20000010000 */
[----:B------:R-:W-:Y:S08]  /*3930*/  MUFU.EX2 R174, R174 ;  /* 0x000000ae00ae7308 */ /* 0x000ff00000000800 */
[----:B------:R-:W2:Y:S01]  /*3940*/  MUFU.EX2 R175, R175 ;  /* 0x000000af00af7308 */ /* 0x000ea20000000800 */
[----:B---3--:R-:W-:Y:S01]  /*3950*/  F2FP.F16.F32.PACK_AB R155, R163, R162 ;  /* 0x000000a2a39b723e */ /* 0x008fe200000000ff */
        /* <DEDUP_REMOVED lines=9> */
[----:B------:R-:W3:Y:S08]  /*39f0*/  MUFU.EX2 R179, R179 ;  /* 0x000000b300b37308 */ /* 0x000ef00000000800 */
[----:B------:R-:W-:Y:S08]  /*3a00*/  MUFU.EX2 R180, R180 ;  /* 0x000000b400b47308 */ /* 0x000ff00000000800 */
[----:B------:R-:W4:Y:S08]  /*3a10*/  MUFU.EX2 R181, R181 ;  /* 0x000000b500b57308 */ /* 0x000f300000000800 */
[----:B------:R-:W5:Y:S08]  /*3a20*/  MUFU.EX2 R182, R182 ;  /* 0x000000b600b67308 */ /* 0x000f700000000800 */
[----:B------:R-:W-:Y:S08]  /*3a30*/  MUFU.EX2 R184, R184 ;  /* 0x000000b800b87308 */ /* 0x000ff00000000800 */
[----:B------:R-:W-:Y:S08]  /*3a40*/  MUFU.EX2 R186, R186 ;  /* 0x000000ba00ba7308 */ /* 0x000ff00000000800 */
[----:B------:R-:W-:Y:S08]  /*3a50*/  MUFU.EX2 R188, R188 ;  /* 0x000000bc00bc7308 */ /* 0x000ff00000000800 */
[----:B------:R-:W0:Y:S08]  /*3a60*/  MUFU.EX2 R183, R183 ;  /* 0x000000b700b77308 */ /* 0x000e300000000800 */
[----:B------:R-:W1:Y:S08]  /*3a70*/  MUFU.EX2 R185, R185 ;  /* 0x000000b900b97308 */ /* 0x000e700000000800 */
[----:B------:R-:W1:Y:S08]  /*3a80*/  MUFU.EX2 R187, R187 ;  /* 0x000000bb00bb7308 */ /* 0x000e700000000800 */
[----:B------:R-:W1:Y:S08]  /*3a90*/  MUFU.EX2 R189, R189 ;  /* 0x000000bd00bd7308 */ /* 0x000e700000000800 */
[----:B------:R-:W-:Y:S08]  /*3aa0*/  MUFU.EX2 R204, R204 ;  /* 0x000000cc00cc7308 */ /* 0x000ff00000000800 */
[----:B------:R-:W1:Y:S08]  /*3ab0*/  MUFU.EX2 R205, R205 ;  /* 0x000000cd00cd7308 */ /* 0x000e700000000800 */
[----:B------:R-:W-:Y:S08]  /*3ac0*/  MUFU.EX2 R206, R206 ;  /* 0x000000ce00ce7308 */ /* 0x000ff00000000800 */
[----:B------:R-:W-:Y:S08]  /*3ad0*/  MUFU.EX2 R207, R207 ;  /* 0x000000cf00cf7308 */ /* 0x000ff00000000800 */
[----:B------:R-:W-:Y:S08]  /*3ae0*/  MUFU.EX2 R203, R203 ;  /* 0x000000cb00cb7308 */ /* 0x000ff00000000800 */
[----:B------:R-:W1:Y:S08]  /*3af0*/  MUFU.EX2 R198, R198 ;  /* 0x000000c600c67308 */ /* 0x000e700000000800 */
[----:B------:R-:W-:Y:S08]  /*3b00*/  MUFU.EX2 R200, R200 ;  /* 0x000000c800c87308 */ /* 0x000ff00000000800 */
        /* <DEDUP_REMOVED lines=13> */
[----:B------:R-:W-:Y:S01]  /*3be0*/  MUFU.EX2 R168, R168 ;  /* 0x000000a800a87308 */ /* 0x000fe20000000800 */
[----:B------:R-:W-:-:S02]  /*3bf0*/  WARPGROUP.DEPBAR.LE gsb0, 0x0 ;  /* 0x00008000000079c5 */ /* 0x000fc40000010000 */
[----:B--2---:R-:W-:Y:S01]  /*3c00*/  F2FP.F16.F32.PACK_AB R152, R175, R174 ;  /* 0x000000aeaf98723e */ /* 0x004fe200000000ff */
[----:B------:R-:W-:Y:S01]  /*3c10*/  FADD.FTZ R174, R174, R159 ;  /* 0x0000009faeae7221 */ /* 0x000fe20000010000 */
[----:B---3--:R-:W-:Y:S01]  /*3c20*/  F2FP.F16.F32.PACK_AB R153, R179, R178 ;  /* 0x000000b2b399723e */ /* 0x008fe200000000ff */
[----:B------:R-:W-:Y:S01]  /*3c30*/  FADD.FTZ R178, R178, R163 ;  /* 0x000000a3b2b27221 */ /* 0x000fe20000010000 */
[----:B------:R-:W-:Y:S01]  /*3c40*/  F2FP.F16.F32.PACK_AB R154, R177, R176 ;  /* 0x000000b0b19a723e */ /* 0x000fe200000000ff */
[----:B------:R-:W2:Y:S01]  /*3c50*/  MUFU.EX2 R169, R169 ;  /* 0x000000a900a97308 */ /* 0x000ea20000000800 */
[----:B----4-:R-:W-:Y:S01]  /*3c60*/  F2FP.F16.F32.PACK_AB R155, R181, R180 ;  /* 0x000000b4b59b723e */ /* 0x010fe200000000ff */
        /* <DEDUP_REMOVED lines=10> */
[----:B------:R-:W-:Y:S01]  /*3d10*/  UMOV UR11, 0x40000040 ;  /* 0x40000040000b7882 */ /* 0x000fe20000000000 */
[----:B-----5:R-:W-:Y:S01]  /*3d20*/  FADD.FTZ R177, R182, R177 ;  /* 0x000000b1b6b17221 */ /* 0x020fe20000010000 */
[----:B------:R-:W3:Y:S01]  /*3d30*/  MUFU.EX2 R171, R171 ;  /* 0x000000ab00ab7308 */ /* 0x000ee20000000800 */
[----:B0-----:R-:W-:-:S02]  /*3d40*/  FADD.FTZ R180, R183, R180 ;  /* 0x000000b4b7b47221 */ /* 0x001fc40000010000 */
[----:B------:R-:W-:Y:S02]  /*3d50*/  FADD.FTZ R177, R184, R177 ;  /* 0x000000b1b8b17221 */ /* 0x000fe40000010000 */
[----:B-1----:R-:W-:Y:S02]  /*3d60*/  FADD.FTZ R180, R185, R180 ;  /* 0x000000b4b9b47221 */ /* 0x002fe40000010000 */
[----:B------:R-:W-:Y:S02]  /*3d70*/  FADD.FTZ R177, R186, R177 ;  /* 0x000000b1bab17221 */ /* 0x000fe40000010000 */
[----:B------:R-:W-:Y:S02]  /*3d80*/  FADD.FTZ R180, R187, R180 ;  /* 0x000000b4bbb47221 */ /* 0x000fe40000010000 */
[----:B------:R-:W-:Y:S02]  /*3d90*/  FADD.FTZ R177, R188, R177 ;  /* 0x000000b1bcb17221 */ /* 0x000fe40000010000 */
[----:B------:R-:W-:Y:S01]  /*3da0*/  FADD.FTZ R180, R189, R180 ;  /* 0x000000b4bdb47221 */ /* 0x000fe20000010000 */
[----:B------:R-:W-:-:S02]  /*3db0*/  WARPGROUP.DEPBAR.LE gsb0, 0x0 ;  /* 0x00008000000079c5 */ /* 0x000fc40000010000 */
[----:B------:R-:W-:Y:S02]  /*3dc0*/  F2FP.F16.F32.PACK_AB R152, R184, R182 ;  /* 0x000000b6b898723e */ /* 0x000fe400000000ff */
[----:B------:R-:W-:Y:S02]  /*3dd0*/  F2FP.F16.F32.PACK_AB R153, R185, R183 ;  /* 0x000000b7b999723e */ /* 0x000fe400000000ff */
[----:B------:R-:W-:Y:S02]  /*3de0*/  F2FP.F16.F32.PACK_AB R154, R188, R186 ;  /* 0x000000babc9a723e */ /* 0x000fe400000000ff */
[----:B------:R-:W-:-:S04]  /*3df0*/  F2FP.F16.F32.PACK_AB R155, R189, R187 ;  /* 0x000000bbbd9b723e */ /* 0x000fc800000000ff */
[----:B------:R-:W-:-:S06]  /*3e00*/  WARPGROUP.ARRIVE ;  /* 0x00000000000079c5 */ /* 0x000fcc0000000000 */
[----:B------:R-:W-:Y:S01]  /*3e10*/  HGMMA.64x256x16.F32 R24, R152, gdesc[UR8].tnspB, R24, gsb0 ;  /* 0x43e0000898187df0 */ /* 0x000fe20008000818 */
[----:B------:R-:W-:Y:S01]  /*3e20*/  UIADD3 UR10, UR4, 0x180, URZ ;  /* 0x00000180040a7890 */ /* 0x000fe2000fffe03f */
[----:B------:R-:W-:Y:S01]  /*3e30*/  UMOV UR11, 0x40000040 ;  /* 0x40000040000b7882 */ /* 0x000fe20000000000 */
[----:B------:R-:W-:Y:S02]  /*3e40*/  WARPGROUP.DEPBAR.LE gsb0, 0x0 ;  /* 0x00008000000079c5 */ /* 0x000fe40000010000 */
[----:B------:R-:W-:Y:S01]  /*3e50*/  F2FP.F16.F32.PACK_AB R152, R205, R204 ;  /* 0x000000cccd98723e */ /* 0x000fe200000000ff */
[----:B------:R-:W-:Y:S01]  /*3e60*/  FADD.FTZ R204, R204, R177 ;  /* 0x000000b1cccc7221 */ /* 0x000fe20000010000 */
[C---:B------:R-:W-:Y:S01]  /*3e70*/  F2FP.F16.F32.PACK_AB R153, R198.reuse, R203 ;  /* 0x000000cbc699723e */ /* 0x040fe200000000ff */
        /* <DEDUP_REMOVED lines=33> */
[----:B--2---:R-:W-:Y:S01]  /*4090*/  F2FP.F16.F32.PACK_AB R153, R169, R168 ;  /* 0x000000a8a999723e */ /* 0x004fe200000000ff */
[----:B------:R-:W-:Y:S01]  /*40a0*/  FADD.FTZ R168, R168, R195 ;  /* 0x000000c3a8a87221 */ /* 0x000fe20000010000 */
[----:B------:R-:W-:Y:S01]  /*40b0*/  F2FP.F16.F32.PACK_AB R154, R167, R166 ;  /* 0x000000a6a79a723e */ /* 0x000fe200000000ff */
[----:B------:R-:W-:Y:S01]  /*40c0*/  FADD.FTZ R165, R165, R164 ;  /* 0x000000a4a5a57221 */ /* 0x000fe20000010000 */
[----:B---3--:R-:W-:Y:S01]  /*40d0*/  F2FP.F16.F32.PACK_AB R155, R171, R170 ;  /* 0x000000aaab9b723e */ /* 0x008fe200000000ff */
        /* <DEDUP_REMOVED lines=10> */
.L_x_1121:
[----:B------:R-:W-:Y:S01]  /*4180*/  UIADD3 UR52, UR52, 0x32460, URZ ;  /* 0x0003246034347890 */ /* 0x000fe2000fffe03f */
[----:B------:R-:W-:-:S03]  /*4190*/  ISETP.GE.AND P1, PT, R157, 0x61, PT ;  /* 0x000000619d00780c */ /* 0x000fc60003f26270 */
[----:B------:R-:W-:-:S09]  /*41a0*/  UPRMT UR52, UR53, 0x654, UR52 ;  /* 0x0000065435347896 */ /* 0x000fd20008000034 */
[----:B------:R-:W-:Y:S01]  /*41b0*/  SYNCS.ARRIVE.TRANS64.RED.A1T0 RZ, [UR52], RZ ;  /* 0x000000ffffff79a7 */ /* 0x000fe20008100434 */
[----:B------:R-:W-:Y:S05]  /*41c0*/  @!P1 BRA `(.L_x_1122) ;  /* 0x0000002800609947 */ /* 0x000fea0003800000 */
[----:B------:R-:W-:Y:S01]  /*41d0*/  VIADD R3, R158, 0xfffffffe ;  /* 0xfffffffe9e037836 */ /* 0x000fe20000000000 */
[----:B------:R-:W-:Y:S01]  /*41e0*/  MOV R200, R199 ;  /* 0x000000c700c87202 */ /* 0x000fe20000000f00 */
[----:B------:R-:W-:-:S07]  /*41f0*/  IMAD.MOV.U32 R201, RZ, RZ, R156 ;  /* 0x000000ffffc97224 */ /* 0x000fce00078e009c */
.L_x_1133:
[----:B------:R-:W-:Y:S01]  /*4200*/  UIADD3 UR38, UR38, 0x1, URZ ;  /* 0x0000000126267890 */ /* 0x000fe2000fffe03f */
[C---:B------:R-:W-:Y:S01]  /*4210*/  ISETP.GT.AND P1, PT, R3.reuse, RZ, PT ;  /* 0x000000ff0300720c */ /* 0x040fe20003f24270 */
[----:B------:R-:W-:Y:S02]  /*4220*/  VIADD R3, R3, 0xffffffff ;  /* 0xffffffff03037836 */ /* 0x000fe40000000000 */
[----:B------:R-:W-:-:S04]  /*4230*/  UISETP.NE.AND UP0, UPT, UR38, 0x2, UPT ;  /* 0x000000022600788c */ /* 0x000fc8000bf05270 */
[----:B------:R-:W-:Y:S02]  /*4240*/  USEL UR4, URZ, 0x1, UP0 ;  /* 0x000000013f047887 */ /* 0x000fe40008000000 */
[----:B------:R-:W-:Y:S02]  /*4250*/  USEL UR38, UR38, URZ, UP0 ;  /* 0x0000003f26267287 */ /* 0x000fe40008000000 */
[----:B------:R-:W-:Y:S01]  /*4260*/  ULOP3.LUT UR39, UR39, UR4, URZ, 0x3c, !UPT ;  /* 0x0000000427277292 */ /* 0x000fe2000f8e3c3f */
[----:B------:R-:W-:Y:S11]  /*4270*/  @!P0 BRA `(.L_x_1123) ;  /* 0x0000000000048947 */ /* 0x000ff60003800000 */
[----:B------:R-:W-:Y:S01]  /*4280*/  BPT.TRAP 0x1 ;  /* 0x000000040000795c */ /* 0x000fe20000300000 */
.L_x_1123:
        /* <DEDUP_REMOVED lines=9> */
.L_x_1124:
[----:B-1----:R-:W-:Y:S05]  /*4320*/  @P2 BRA `(.L_x_1125) ;  /* 0x0000000000082947 */ /* 0x002fea0003800000 */
[----:B------:R-:W1:Y:S02]  /*4330*/  SYNCS.PHASECHK.TRANS64.TRYWAIT P2, [UR4+0x32430], R0 ;  /* 0x03243000ff0075a7 */ /* 0x000e640008040144 */
[----:B-1----:R-:W-:Y:S05]  /*4340*/  @!P2 BRA `(.L_x_1126) ;  /* 0x000000c00028a947 */ /* 0x002fea0003800000 */
.L_x_1125:
[----:B------:R-:W-:Y:S01]  /*4350*/  R2UR UR52, R20 ;  /* 0x00000000143472ca */ /* 0x000fe200000e0000 */
[----:B------:R-:W-:Y:S01]  /*4360*/  UIMAD UR5, UR38, 0x300, UR60 ;  /* 0x00000300260578a4 */ /* 0x000fe2000f8e023c */
[----:B------:R-:W-:Y:S01]  /*4370*/  R2UR UR53, R21 ;  /* 0x00000000153572ca */ /* 0x000fe200000e0000 */
[----:B-1----:R-:W-:Y:S01]  /*4380*/  WARPGROUP.ARRIVE ;  /* 0x00000000000079c5 */ /* 0x002fe20000000000 */
[----:B------:R-:W-:-:S04]  /*4390*/  UMOV UR55, 0x40000040 ;  /* 0x4000004000377882 */ /* 0x000fc80000000000 */
[----:B------:R-:W-:-:S07]  /*43a0*/  UMOV UR54, UR5 ;  /* 0x0000000500367c82 */ /* 0x000fce0008000000 */
[----:B------:R-:W-:Y:S01]  /*43b0*/  HGMMA.64x96x16.F32 R152, gdesc[UR52], RZ, !UPT, gsb0 ;  /* 0x01600000349879f0 */ /* 0x000fe2000c0008ff */
[----:B------:R-:W-:Y:S01]  /*43c0*/  R2UR UR52, R18 ;  /* 0x00000000123472ca */ /* 0x000fe200000e0000 */
[----:B------:R-:W-:Y:S01]  /*43d0*/  UIADD3 UR54, UR5, 0x2, URZ ;  /* 0x0000000205367890 */ /* 0x000fe2000fffe03f */
[----:B------:R-:W-:Y:S01]  /*43e0*/  R2UR UR53, R19 ;  /* 0x00000000133572ca */ /* 0x000fe200000e0000 */
[----:B------:R-:W-:Y:S01]  /*43f0*/  UMOV UR55, 0x40000040 ;  /* 0x4000004000377882 */ /* 0x000fe20000000000 */
[----:B------:R-:W-:Y:S02]  /*4400*/  WARPGROUP.DEPBAR.LE gsb0, 0x0 ;  /* 0x00008000000079c5 */ /* 0x000fe40000010000 */
[----:B------:R-:W-:-:S09]  /*4410*/  WARPGROUP.ARRIVE ;  /* 0x00000000000079c5 */ /* 0x000fd20000000000 */
[----:B------:R-:W-:Y:S01]  /*4420*/  HGMMA.64x96x16.F32 R152, gdesc[UR52], R152, gsb0 ;  /* 0x01600000349879f0 */ /* 0x000fe20008000898 */
        /* <DEDUP_REMOVED lines=13> */
[----:B------:R-:W-:Y:S03]  /*4500*/  HGMMA.64x96x16.F32 R152, gdesc[UR52], R152, gsb0 ;  /* 0x01600000349879f0 */ /* 0x000fe60008000898 */
[----:B------:R-:W-:Y:S02]  /*4510*/  WARPGROUP.DEPBAR.LE gsb0, 0x0 ;  /* 0x00008000000079c5 */ /* 0x000fe40000010000 */
[----:B------:R-:W-:Y:S05]  /*4520*/  @!P0 BRA `(.L_x_1127) ;  /* 0x0000000000048947 */ /* 0x000fea0003800000 */
[----:B------:R-:W-:Y:S01]  /*4530*/  BPT.TRAP 0x1 ;  /* 0x000000040000795c */ /* 0x000fe20000300000 */
.L_x_1127:
[----:B------:R1:W2:Y:S01]  /*4540*/  SYNCS.PHASECHK.TRANS64.TRYWAIT P2, [UR4+0x32450], R0 ;  /* 0x03245000ff0075a7 */ /* 0x0002a20008040144 */
[----:B------:R-:W-:Y:S05]  /*4550*/  @!P0 BRA `(.L_x_1128) ;  /* 0x0000000000048947 */ /* 0x000fea0003800000 */
[----:B------:R-:W-:Y:S01]  /*4560*/  BPT.TRAP 0x1 ;  /* 0x000000040000795c */ /* 0x000fe20000300000 */
.L_x_1128:
[----:B--2---:R-:W-:Y:S05]  /*4570*/  @P2 BRA `(.L_x_1129) ;  /* 0x0000000000082947 */ /* 0x004fea0003800000 */
[----:B------:R-:W2:Y:S02]  /*4580*/  SYNCS.PHASECHK.TRANS64.TRYWAIT P2, [UR4+0x32450], R0 ;  /* 0x03245000ff0075a7 */ /* 0x000ea40008040144 */
[----:B--2---:R-:W-:Y:S05]  /*4590*/  @!P2 BRA `(.L_x_1130) ;  /* 0x000000bc00aca947 */ /* 0x004fea0003800000 */
.L_x_1129:
[----:B------:R-:W-:Y:S01]  /*45a0*/  R2UR UR52, R12 ;  /* 0x000000000c3472ca */ /* 0x000fe200000e0000 */
[----:B------:R-:W-:Y:S01]  /*45b0*/  UIMAD UR5, UR38, 0xc00, UR7 ;  /* 0x00000c00260578a4 */ /* 0x000fe2000f8e0207 */
[----:B------:R-:W-:Y:S01]  /*45c0*/  R2UR UR53, R13 ;  /* 0x000000000d3572ca */ /* 0x000fe200000e0000 */
[----:B------:R-:W-:Y:S01]  /*45d0*/  WARPGROUP.ARRIVE ;  /* 0x00000000000079c5 */ /* 0x000fe20000000000 */
[----:B------:R-:W-:Y:S01]  /*45e0*/  UMOV UR55, 0x40000040 ;  /* 0x4000004000377882 */ /* 0x000fe20000000000 */
[----:B------:R-:W-:-:S04]  /*45f0*/  UIADD3 UR10, UR5, 0x302, URZ ;  /* 0x00000302050a7890 */ /* 0x000fc8000fffe03f */
[----:B------:R-:W3:Y:S01]  /*4600*/  S2R R202, SR_TID.X ;  /* 0x0000000000ca7919 */ /* 0x000ee20000002100 */
[----:B------:R-:W-:Y:S01]  /*4610*/  UMOV UR11, 0x40000040 ;  /* 0x40000040000b7882 */ /* 0x000fe20000000000 */
[----:B------:R-:W-:Y:S01]  /*4620*/  UMOV UR54, UR5 ;  /* 0x0000000500367c82 */ /* 0x000fe20008000000 */
[----:B------:R-:W-:Y:S01]  /*4630*/  UIADD3 UR14, UR5, 0x304, URZ ;  /* 0x00000304050e7890 */ /* 0x000fe2000fffe03f */
[----:B------:R-:W-:Y:S01]  /*4640*/  UMOV UR15, 0x40000040 ;  /* 0x40000040000f7882 */ /* 0x000fe20000000000 */
[----:B------:R-:W-:Y:S01]  /*4650*/  UIADD3 UR18, UR5, 0x306, URZ ;  /* 0x0000030605127890 */ /* 0x000fe2000fffe03f */
[----:B------:R-:W-:Y:S01]  /*4660*/  UMOV UR19, 0x40000040 ;  /* 0x4000004000137882 */ /* 0x000fe20000000000 */
[----:B------:R-:W-:Y:S01]  /*4670*/  HGMMA.64x96x16.F32 R152, gdesc[UR52], R152, gsb0 ;  /* 0x01600000349879f0 */ /* 0x000fe20008000898 */
[----:B------:R-:W-:Y:S01]  /*4680*/  R2UR UR52, R10 ;  /* 0x000000000a3472ca */ /* 0x000fe200000e0000 */
[----:B------:R-:W-:Y:S01]  /*4690*/  UIADD3 UR54, UR5, 0x2, URZ ;  /* 0x0000000205367890 */ /* 0x000fe2000fffe03f */
[----:B------:R-:W-:Y:S01]  /*46a0*/  R2UR UR53, R11 ;  /* 0x000000000b3572ca */ /* 0x000fe200000e0000 */
[----:B------:R-:W-:Y:S01]  /*46b0*/  UMOV UR55, 0x40000040 ;  /* 0x4000004000377882 */ /* 0x000fe20000000000 */
[----:B------:R-:W-:Y:S01]  /*46c0*/  UIADD3 UR22, UR5, 0x600, URZ ;  /* 0x0000060005167890 */ /* 0x000fe2000fffe03f */
        /* <DEDUP_REMOVED lines=12> */
[----:B---3--:R-:W-:Y:S01]  /*4790*/  SHF.R.U32.HI R202, RZ, 0x7, R202 ;  /* 0x00000007ffca7819 */ /* 0x008fe200000116ca */
[----:B------:R-:W-:-:S03]  /*47a0*/  UMOV UR51, 0x40000040 ;  /* 0x4000004000337882 */ /* 0x000fc60000000000 */
[----:B012---:R-:W-:Y:S01]  /*47b0*/  IADD3 R0, -R202, 0xb, RZ ;  /* 0x0000000bca007810 */ /* 0x007fe20007ffe1ff */
[----:B------:R-:W-:Y:S02]  /*47c0*/  WARPGROUP.DEPBAR.LE gsb0, 0x0 ;  /* 0x00008000000079c5 */ /* 0x000fe40000010000 */
[----:B------:R-:W-:-:S06]  /*47d0*/  WARPGROUP.ARRIVE ;  /* 0x00000000000079c5 */ /* 0x000fcc0000000000 */
        /* <DEDUP_REMOVED lines=22> */
[----:B------:R-:W-:Y:S01]  /*4940*/  UIADD3 UR54, UR5, 0x906, URZ ;  /* 0x0000090605367890 */ /* 0x000fe2000fffe03f */
[----:B------:R-:W-:Y:S01]  /*4950*/  UMOV UR55, 0x40000040 ;  /* 0x4000004000377882 */ /* 0x000fe20000000000 */
[----:B------:R-:W-:Y:S01]  /*4960*/  UMOV UR52, UR56 ;  /* 0x0000003800347c82 */ /* 0x000fe20008000000 */
[----:B------:R-:W-:Y:S01]  /*4970*/  UMOV UR53, UR57 ;  /* 0x0000003900357c82 */ /* 0x000fe20008000000 */
        /* <DEDUP_REMOVED lines=37> */
.L_x_1131:
[----:B------:R-:W-:Y:S01]  /*4bd0*/  ULDC UR5, c[0x0][0xad0] ;  /* 0x0002b40000057ab9 */ /* 0x000fe20000000800 */
[----:B------:R-:W-:Y:S01]  /*4be0*/  UMOV UR11, 0x40000040 ;  /* 0x40000040000b7882 */ /* 0x000fe20000000000 */
        /* <DEDUP_REMOVED lines=58> */
[----:B------:R-:W-:-:S04]  /*4f90*/  FMUL.FTZ R198, R198, UR5 ;  /* 0x00000005c6c67c20 */ /* 0x000fc80008410000 */
        /* <DEDUP_REMOVED lines=77> */
[----:B------:R-:W-:Y:S01]  /*5470*/  SYNCS.ARRIVE.TRANS64.RED.A1T0 RZ, [UR5], RZ ;  /* 0x000000ffffff79a7 */ /* 0x000fe20008100405 */
[----:B------:R-:W3:Y:S01]  /*5480*/  SHFL.BFLY PT, R202, R207, 0x2, 0x1f ;  /* 0x0c401f00cfca7f89 */ /* 0x000ee200000e0000 */
[----:B------:R-:W-:-:S04]  /*5490*/  UIMAD UR5, UR38, 0xc00, UR6 ;  /* 0x00000c00260578a4 */ /* 0x000fc8000f8e0206 */
[----:B------:R-:W4:Y:S01]  /*54a0*/  MUFU.TANH R194, R194 ;  /* 0x000000c200c27308 */ /* 0x000f220000002400 */
[----:B-1----:R-:W-:Y:S02]  /*54b0*/  FMNMX.FTZ R204, R190, R205, !PT ;  /* 0x000000cdbecc7209 */ /* 0x002fe40007810000 */
[----:B------:R-:W-:-:S05]  /*54c0*/  UMOV UR10, UR5 ;  /* 0x00000005000a7c82 */ /* 0x000fca0008000000 */
[----:B------:R-:W1:Y:S01]  /*54d0*/  MUFU.TANH R195, R195 ;  /* 0x000000c300c37308 */ /* 0x000e620000002400 */
[----:B--2---:R-:W-:-:S07]  /*54e0*/  FMNMX.FTZ R199, R191, R204, !PT ;  /* 0x000000ccbfc77209 */ /* 0x004fce0007810000 */
[----:B------:R-:W2:Y:S01]  /*54f0*/  MUFU.TANH R198, R198 ;  /* 0x000000c600c67308 */ /* 0x000ea20000002400 */
[----:B----4-:R-:W-:-:S07]  /*5500*/  FMNMX.FTZ R204, R194, R199, !PT ;  /* 0x000000c7c2cc7209 */ /* 0x010fce0007810000 */
[----:B------:R-:W4:Y:S01]  /*5510*/  MUFU.TANH R203, R203 ;  /* 0x000000cb00cb7308 */ /* 0x000f220000002400 */
[----:B-1----:R-:W-:-:S04]  /*5520*/  FMNMX.FTZ R199, R195, R204, !PT ;  /* 0x000000ccc3c77209 */ /* 0x002fc80007810000 */
[----:B--2---:R-:W-:Y:S02]  /*5530*/  FMNMX.FTZ R206, R198, R199, !PT ;  /* 0x000000c7c6ce7209 */ /* 0x004fe40007810000 */
[----:B---3--:R-:W-:Y:S02]  /*5540*/  FMNMX.FTZ R199, R207, R202, !PT ;  /* 0x000000cacfc77209 */ /* 0x008fe40007810000 */
[----:B------:R-:W1:Y:S03]  /*5550*/  LDC R202, c[0x0][0xa80] ;  /* 0x0002a000ffca7b82 */ /* 0x000e660000000800 */
[----:B------:R-:W2:Y:S01]  /*5560*/  SHFL.BFLY PT, R204, R199, 0x1, 0x1f ;  /* 0x0c201f00c7cc7f89 */ /* 0x000ea200000e0000 */
[----:B----4-:R-:W-:-:S05]  /*5570*/  FMNMX.FTZ R206, R203, R206, !PT ;  /* 0x000000cecbce7209 */ /* 0x010fca0007810000 */
[----:B------:R-:W3:Y:S01]  /*5580*/  SHFL.BFLY PT, R205, R206, 0x2, 0x1f ;  /* 0x0c401f00cecd7f89 */ /* 0x000ee200000e0000 */
[----:B--2---:R-:W-:Y:S02]  /*5590*/  FMNMX.FTZ R199, R199, R204, !PT ;  /* 0x000000ccc7c77209 */ /* 0x004fe40007810000 */
[----:B---3--:R-:W-:-:S03]  /*55a0*/  FMNMX.FTZ R206, R206, R205, !PT ;  /* 0x000000cdcece7209 */ /* 0x008fc60007810000 */
[----:B------:R-:W-:-:S04]  /*55b0*/  FADD.FTZ R205, -R199, R200 ;  /* 0x000000c8c7cd7221 */ /* 0x000fc80000010100 */
[-C--:B-1----:R-:W-:Y:S01]  /*55c0*/  FMUL.FTZ R200, R205, R202.reuse ;  /* 0x000000cacdc87220 */ /* 0x082fe20000410000 */
[-C--:B------:R-:W-:Y:S01]  /*55d0*/  FMUL.FTZ R205, R199, R202.reuse ;  /* 0x000000cac7cd7220 */ /* 0x080fe20000410000 */
[----:B------:R-:W1:Y:S03]  /*55e0*/  SHFL.BFLY PT, R208, R206, 0x1, 0x1f ;  /* 0x0c201f00ced07f89 */ /* 0x000e6600000e0000 */
[-CC-:B------:R-:W-:Y:S01]  /*55f0*/  FFMA.FTZ R204, R153, R202.reuse, -R205.reuse ;  /* 0x000000ca99cc7223 */ /* 0x180fe200000108cd */
[-CC-:B------:R-:W-:Y:S01]  /*5600*/  FFMA.FTZ R207, R152, R202.reuse, -R205.reuse ;  /* 0x000000ca98cf7223 */ /* 0x180fe200000108cd */
[----:B------:R-:W2:Y:S01]  /*5610*/  S2R R153, SR_TID.X ;  /* 0x0000000000997919 */ /* 0x000ea20000002100 */
        /* <DEDUP_REMOVED lines=17> */
[----:B------:R-:W-:Y:S01]  /*5730*/  FFMA.FTZ R185, R185, R202, -R205 ;  /* 0x000000cab9b97223 */ /* 0x000fe200000108cd */
[----:B-1----:R-:W-:Y:S01]  /*5740*/  FMNMX.FTZ R156, R206, R208, !PT ;  /* 0x000000d0ce9c7209 */ /* 0x002fe20007810000 */
[----:B------:R-:W-:Y:S01]  /*5750*/  MUFU.EX2 R204, R204 ;  /* 0x000000cc00cc7308 */ /* 0x000fe20000000800 */
[-C--:B---3--:R-:W-:Y:S01]  /*5760*/  FMUL.FTZ R24, R24, R200.reuse ;  /* 0x000000c818187220 */ /* 0x088fe20000410000 */
[-C--:B------:R-:W-:Y:S01]  /*5770*/  FMUL.FTZ R25, R25, R200.reuse ;  /* 0x000000c819197220 */ /* 0x080fe20000410000 */
[----:B------:R-:W-:Y:S01]  /*5780*/  FMUL.FTZ R28, R28, R200 ;  /* 0x000000c81c1c7220 */ /* 0x000fe20000410000 */
[----:B------:R-:W-:Y:S01]  /*5790*/  FMUL.FTZ R209, R156, R202 ;  /* 0x000000ca9cd17220 */ /* 0x000fe20000410000 */
[-C--:B------:R-:W-:Y:S01]  /*57a0*/  FMUL.FTZ R29, R29, R200.reuse ;  /* 0x000000c81d1d7220 */ /* 0x080fe20000410000 */
[-C--:B------:R-:W-:Y:S01]  /*57b0*/  FMUL.FTZ R32, R32, R200.reuse ;  /* 0x000000c820207220 */ /* 0x080fe20000410000 */
[----:B------:R-:W-:Y:S01]  /*57c0*/  FMUL.FTZ R33, R33, R200 ;  /* 0x000000c821217220 */ /* 0x000fe20000410000 */
[----:B------:R1:W-:Y:S01]  /*57d0*/  MUFU.EX2 R206, R152 ;  /* 0x0000009800ce7308 */ /* 0x0003e20000000800 */
[-CC-:B------:R-:W-:Y:S01]  /*57e0*/  FFMA.FTZ R210, R154, R202.reuse, -R209.reuse ;  /* 0x000000ca9ad27223 */ /* 0x180fe200000108d1 */
[-CC-:B------:R-:W-:Y:S01]  /*57f0*/  FFMA.FTZ R158, R158, R202.reuse, -R209.reuse ;  /* 0x000000ca9e9e7223 */ /* 0x180fe200000108d1 */
[----:B------:R-:W-:Y:S01]  /*5800*/  FFMA.FTZ R159, R159, R202, -R209 ;  /* 0x000000ca9f9f7223 */ /* 0x000fe200000108d1 */
[----:B--2---:R-:W-:Y:S01]  /*5810*/  SHF.R.U32.HI R153, RZ, 0x7, R153 ;  /* 0x00000007ff997819 */ /* 0x004fe20000011699 */
[-C--:B------:R-:W-:Y:S01]  /*5820*/  FMUL.FTZ R36, R36, R200.reuse ;  /* 0x000000c824247220 */ /* 0x080fe20000410000 */
[-C--:B------:R-:W-:Y:S01]  /*5830*/  FMUL.FTZ R37, R37, R200.reuse ;  /* 0x000000c825257220 */ /* 0x080fe20000410000 */
[----:B------:R-:W-:Y:S01]  /*5840*/  FMUL.FTZ R40, R40, R200 ;  /* 0x000000c828287220 */ /* 0x000fe20000410000 */
[----:B------:R-:W-:Y:S01]  /*5850*/  MUFU.EX2 R157, R157 ;  /* 0x0000009d009d7308 */ /* 0x000fe20000000800 */
[----:B-1----:R-:W-:Y:S01]  /*5860*/  FADD.FTZ R152, -R156, R201 ;  /* 0x000000c99c987221 */ /* 0x002fe20000010100 */
[----:B------:R-:W-:Y:S01]  /*5870*/  FFMA.FTZ R201, R155, R202, -R209 ;  /* 0x000000ca9bc97223 */ /* 0x000fe200000108d1 */
[-C--:B------:R-:W-:Y:S01]  /*5880*/  FMUL.FTZ R41, R41, R200.reuse ;  /* 0x000000c829297220 */ /* 0x080fe20000410000 */
[----:B------:R-:W-:Y:S01]  /*5890*/  FMUL.FTZ R44, R44, R200 ;  /* 0x000000c82c2c7220 */ /* 0x000fe20000410000 */
[----:B------:R-:W-:Y:S01]  /*58a0*/  FMUL.FTZ R152, R152, R202 ;  /* 0x000000ca98987220 */ /* 0x000fe20000410000 */
        /* <DEDUP_REMOVED lines=17> */
[----:B------:R-:W-:Y:S01]  /*59c0*/  FMUL.FTZ R76, R76, R200 ;  /* 0x000000c84c4c7220 */ /* 0x000fe20000410000 */
[----:B------:R-:W3:Y:S01]  /*59d0*/  MUFU.EX2 R201, R201 ;  /* 0x000000c900c97308 */ /* 0x000ee20000000800 */
[----:B-1----:R-:W-:-:S02]  /*59e0*/  VIADD R152, R153, 0x8 ;  /* 0x0000000899987836 */ /* 0x002fc40000000000 */
[-C--:B------:R-:W-:Y:S01]  /*59f0*/  FMUL.FTZ R77, R77, R200.reuse ;  /* 0x000000c84d4d7220 */ /* 0x080fe20000410000 */
[-C--:B------:R-:W-:Y:S01]  /*5a00*/  FMUL.FTZ R80, R80, R200.reuse ;  /* 0x000000c850507220 */ /* 0x080fe20000410000 */
[-C--:B------:R-:W-:Y:S01]  /*5a10*/  FMUL.FTZ R81, R81, R200.reuse ;  /* 0x000000c851517220 */ /* 0x080fe20000410000 */
[-C--:B------:R-:W-:Y:S01]  /*5a20*/  FMUL.FTZ R84, R84, R200.reuse ;  /* 0x000000c854547220 */ /* 0x080fe20000410000 */
[----:B------:R1:W-:Y:S01]  /*5a30*/  BAR.SYNC.DEFER_BLOCKING R152, 0x100 ;  /* 0x000400980000751d */ /* 0x0003e20000010000 */
        /* <DEDUP_REMOVED lines=35> */
[-C--:B--2---:R-:W-:Y:S01]  /*5c70*/  FMUL.FTZ R26, R26, R208.reuse ;  /* 0x000000d01a1a7220 */ /* 0x084fe20000410000 */
        /* <DEDUP_REMOVED lines=63> */
[----:B-1----:R-:W-:Y:S01]  /*6070*/  F2FP.F16.F32.PACK_AB R152, R204, R207 ;  /* 0x000000cfcc98723e */ /* 0x002fe200000000ff */
[--C-:B------:R-:W-:Y:S01]  /*6080*/  FFMA.FTZ R162, R162, R202, -R209.reuse ;  /* 0x000000caa2a27223 */ /* 0x100fe200000108d1 */
[----:B------:R-:W-:Y:S01]  /*6090*/  F2FP.F16.F32.PACK_AB R154, R157, R206 ;  /* 0x000000ce9d9a723e */ /* 0x000fe200000000ff */
[--C-:B------:R-:W-:Y:S01]  /*60a0*/  FFMA.FTZ R163, R163, R202, -R209.reuse ;  /* 0x000000caa3a37223 */ /* 0x100fe200000108d1 */
[----:B---3--:R-:W-:Y:S01]  /*60b0*/  F2FP.F16.F32.PACK_AB R153, R201, R210 ;  /* 0x000000d2c999723e */ /* 0x008fe200000000ff */
[--C-:B------:R-:W-:Y:S01]  /*60c0*/  FFMA.FTZ R166, R166, R202, -R209.reuse ;  /* 0x000000caa6a67223 */ /* 0x100fe200000108d1 */
[----:B----4-:R-:W-:Y:S01]  /*60d0*/  F2FP.F16.F32.PACK_AB R155, R159, R158 ;  /* 0x0000009e9f9b723e */ /* 0x010fe200000000ff */
[-CC-:B------:R-:W-:Y:S01]  /*60e0*/  FFMA.FTZ R167, R167, R202.reuse, -R209.reuse ;  /* 0x000000caa7a77223 */ /* 0x180fe200000108d1 */
[----:B------:R-:W-:Y:S01]  /*60f0*/  MUFU.EX2 R160, R160 ;  /* 0x000000a000a07308 */ /* 0x000fe20000000800 */
[-CC-:B------:R-:W-:Y:S01]  /*6100*/  FFMA.FTZ R170, R170, R202.reuse, -R209.reuse ;  /* 0x000000caaaaa7223 */ /* 0x180fe200000108d1 */
[----:B------:R-:W-:Y:S01]  /*6110*/  WARPGROUP.ARRIVE ;  /* 0x00000000000079c5 */ /* 0x000fe20000000000 */
[-CC-:B------:R-:W-:Y:S01]  /*6120*/  FFMA.FTZ R171, R171, R202.reuse, -R209.reuse ;  /* 0x000000caabab7223 */ /* 0x180fe200000108d1 */
[-CC-:B------:R-:W-:Y:S01]  /*6130*/  FFMA.FTZ R174, R174, R202.reuse, -R209.reuse ;  /* 0x000000caaeae7223 */ /* 0x180fe200000108d1 */
[-CC-:B------:R-:W-:Y:S01]  /*6140*/  FFMA.FTZ R175, R175, R202.reuse, -R209.reuse ;  /* 0x000000caafaf7223 */ /* 0x180fe200000108d1 */
[-CC-:B------:R-:W-:Y:S01]  /*6150*/  FFMA.FTZ R178, R178, R202.reuse, -R209.reuse ;  /* 0x000000cab2b27223 */ /* 0x180fe200000108d1 */
[-CC-:B------:R-:W-:Y:S01]  /*6160*/  FFMA.FTZ R179, R179, R202.reuse, -R209.reuse ;  /* 0x000000cab3b37223 */ /* 0x180fe200000108d1 */
[----:B------:R-:W-:Y:S01]  /*6170*/  HGMMA.64x256x16.F32 R24, R152, gdesc[UR8].tnspB, R24, gsb0 ;  /* 0x43e0000898187df0 */ /* 0x000fe20008000818 */
[----:B------:R-:W1:Y:S01]  /*6180*/  MUFU.EX2 R161, R161 ;  /* 0x000000a100a17308 */ /* 0x000e620000000800 */
[----:B------:R-:W-:Y:S01]  /*6190*/  UIADD3 UR10, UR5, 0x80, URZ ;  /* 0x00000080050a7890 */ /* 0x000fe2000fffe03f */
[-CC-:B------:R-:W-:Y:S01]  /*61a0*/  FFMA.FTZ R182, R182, R202.reuse, -R209.reuse ;  /* 0x000000cab6b67223 */ /* 0x180fe200000108d1 */
[----:B------:R-:W-:Y:S01]  /*61b0*/  UMOV UR11, 0x40000040 ;  /* 0x40000040000b7882 */ /* 0x000fe20000000000 */
[-C--:B------:R-:W-:Y:S01]  /*61c0*/  FFMA.FTZ R183, R183, R202.reuse, -R209 ;  /* 0x000000cab7b77223 */ /* 0x080fe200000108d1 */
[-CC-:B------:R-:W-:Y:S01]  /*61d0*/  FFMA.FTZ R188, R188, R202.reuse, -R205.reuse ;  /* 0x000000cabcbc7223 */ /* 0x180fe200000108cd */
[-C--:B------:R-:W-:Y:S01]  /*61e0*/  FFMA.FTZ R189, R189, R202.reuse, -R205 ;  /* 0x000000cabdbd7223 */ /* 0x080fe200000108cd */
[-CC-:B------:R-:W-:Y:S01]  /*61f0*/  FFMA.FTZ R186, R186, R202.reuse, -R209.reuse ;  /* 0x000000cababa7223 */ /* 0x180fe200000108d1 */
[----:B------:R-:W-:Y:S01]  /*6200*/  MUFU.EX2 R164, R164 ;  /* 0x000000a400a47308 */ /* 0x000fe20000000800 */
[-CC-:B------:R-:W-:Y:S01]  /*6210*/  FFMA.FTZ R187, R187, R202.reuse, -R209.reuse ;  /* 0x000000cabbbb7223 */ /* 0x180fe200000108d1 */
[-CC-:B------:R-:W-:Y:S01]  /*6220*/  FFMA.FTZ R190, R190, R202.reuse, -R209.reuse ;  /* 0x000000cabebe7223 */ /* 0x180fe200000108d1 */
[-C--:B------:R-:W-:Y:S01]  /*6230*/  FFMA.FTZ R191, R191, R202.reuse, -R209 ;  /* 0x000000cabfbf7223 */ /* 0x080fe200000108d1 */
[-CC-:B------:R-:W-:Y:S01]  /*6240*/  FFMA.FTZ R192, R192, R202.reuse, -R205.reuse ;  /* 0x000000cac0c07223 */ /* 0x180fe200000108cd */
[-CC-:B------:R-:W-:Y:S01]  /*6250*/  FFMA.FTZ R193, R193, R202.reuse, -R205.reuse ;  /* 0x000000cac1c17223 */ /* 0x180fe200000108cd */
[-CC-:B------:R-:W-:Y:S01]  /*6260*/  FFMA.FTZ R196, R196, R202.reuse, -R205.reuse ;  /* 0x000000cac4c47223 */ /* 0x180fe200000108cd */
[-C--:B------:R-:W-:Y:S01]  /*6270*/  FFMA.FTZ R197, R197, R202.reuse, -R205 ;  /* 0x000000cac5c57223 */ /* 0x080fe200000108cd */
[----:B------:R-:W-:Y:S01]  /*6280*/  MUFU.EX2 R165, R165 ;  /* 0x000000a500a57308 */ /* 0x000fe20000000800 */
[-CC-:B------:R-:W-:Y:S01]  /*6290*/  FFMA.FTZ R194, R194, R202.reuse, -R209.reuse ;  /* 0x000000cac2c27223 */ /* 0x180fe200000108d1 */
[-CC-:B------:R-:W-:Y:S01]  /*62a0*/  FFMA.FTZ R195, R195, R202.reuse, -R209.reuse ;  /* 0x000000cac3c37223 */ /* 0x180fe200000108d1 */
[-CC-:B------:R-:W-:Y:S01]  /*62b0*/  FFMA.FTZ R198, R198, R202.reuse, -R209.reuse ;  /* 0x000000cac6c67223 */ /* 0x180fe200000108d1 */
[----:B------:R-:W-:Y:S01]  /*62c0*/  FFMA.FTZ R203, R203, R202, -R209 ;  /* 0x000000cacbcb7223 */ /* 0x000fe200000108d1 */
[----:B------:R-:W-:Y:S01]  /*62d0*/  FFMA.FTZ R23, R200, R23, R207 ;  /* 0x00000017c8177223 */ /* 0x000fe200000100cf */
[----:B------:R-:W-:-:S02]  /*62e0*/  FFMA.FTZ R22, R208, R22, R210 ;  /* 0x00000016d0167223 */ /* 0x000fc400000100d2 */
[----:B------:R-:W-:Y:S01]  /*62f0*/  MUFU.EX2 R162, R162 ;  /* 0x000000a200a27308 */ /* 0x000fe20000000800 */
[----:B------:R-:W-:Y:S01]  /*6300*/  FADD.FTZ R23, R204, R23 ;  /* 0x00000017cc177221 */ /* 0x000fe20000010000 */
[----:B------:R-:W-:-:S03]  /*6310*/  FADD.FTZ R201, R201, R22 ;  /* 0x00000016c9c97221 */ /* 0x000fc60000010000 */
[----:B------:R-:W-:Y:S01]  /*6320*/  FADD.FTZ R206, R206, R23 ;  /* 0x00000017cece7221 */ /* 0x000fe20000010000 */
[----:B------:R-:W-:Y:S02]  /*6330*/  FADD.FTZ R158, R158, R201 ;  /* 0x000000c99e9e7221 */ /* 0x000fe40000010000 */
[----:B------:R-:W2:Y:S01]  /*6340*/  MUFU.EX2 R163, R163 ;  /* 0x000000a300a37308 */ /* 0x000ea20000000800 */
[----:B------:R-:W-:Y:S01]  /*6350*/  FADD.FTZ R157, R157, R206 ;  /* 0x000000ce9d9d7221 */ /* 0x000fe20000010000 */
[----:B------:R-:W-:-:S06]  /*6360*/  FADD.FTZ R159, R159, R158 ;  /* 0x0000009e9f9f7221 */ /* 0x000fcc0000010000 */
        /* <DEDUP_REMOVED lines=120> */
.L_x_1132:
[----:B------:R-:W-:Y:S01]  /*6af0*/  UIADD3 UR4, UR4, 0x32460, URZ ;  /* 0x0003246004047890 */ /* 0x000fe2000fffe03f */
[----:B------:R-:W-:Y:S02]  /*6b00*/  IMAD.MOV.U32 R201, RZ, RZ, R156 ;  /* 0x000000ffffc97224 */ /* 0x000fe400078e009c */
[----:B------:R-:W-:Y:S01]  /*6b10*/  IMAD.MOV.U32 R200, RZ, RZ, R199 ;  /* 0x000000ffffc87224 */ /* 0x000fe200078e00c7 */
[----:B------:R-:W-:-:S09]  /*6b20*/  UPRMT UR4, UR58, 0x654, UR4 ;  /* 0x000006543a047896 */ /* 0x000fd20008000004 */
[----:B------:R-:W-:Y:S01]  /*6b30*/  SYNCS.ARRIVE.TRANS64.RED.A1T0 RZ, [UR4], RZ ;  /* 0x000000ffffff79a7 */ /* 0x000fe20008100404 */
[----:B------:R-:W-:Y:S05]  /*6b40*/  @P1 BRA `(.L_x_1133) ;  /* 0xffffffd400ac1947 */ /* 0x000fea000383ffff */
.L_x_1122:
[----:B------:R-:W0:Y:S01]  /*6b50*/  SHFL.BFLY PT, R4, R23, 0x2, 0x1f ;  /* 0x0c401f0017047f89 */ /* 0x000e2200000e0000 */
[----:B------:R-:W-:Y:S01]  /*6b60*/  IMAD.MOV.U32 R7, RZ, RZ, RZ ;  /* 0x000000ffff077224 */ /* 0x000fe200078e00ff */
[----:B------:R-:W-:Y:S01]  /*6b70*/  R2UR UR4, R219 ;  /* 0x00000000db0472ca */ /* 0x000fe200000e0000 */
[----:B------:R-:W-:Y:S01]  /*6b80*/  UIADD3 UR38, UR38, 0x1, URZ ;  /* 0x0000000126267890 */ /* 0x000fe2000fffe03f */
[----:B------:R-:W1:Y:S01]  /*6b90*/  SHFL.BFLY PT, R5, R22, 0x2, 0x1f ;  /* 0x0c401f0016057f89 */ /* 0x000e6200000e0000 */
[----:B------:R-:W-:Y:S01]  /*6ba0*/  IMAD.MOV.U32 R8, RZ, RZ, -0x800000 ;  /* 0xff800000ff087424 */ /* 0x000fe200078e00ff */
[----:B------:R2:W-:Y:S06]  /*6bb0*/  BAR.ARV R0, 0x100 ;  /* 0x000400000000751d */ /* 0x0005ec0000002000 */
[----:B------:R-:W-:-:S02]  /*6bc0*/  UISETP.NE.AND UP0, UPT, UR38, 0x2, UPT ;  /* 0x000000022600788c */ /* 0x000fc4000bf05270 */
[----:B------:R-:W-:Y:S06]  /*6bd0*/  BAR.ARV 0x8, 0x180 ;  /* 0x0206000000007b1d */ /* 0x000fec0000002000 */
[----:B------:R-:W-:Y:S01]  /*6be0*/  UIADD3 UR4, UR4, 0x1, URZ ;  /* 0x0000000104047890 */ /* 0x000fe2000fffe03f */
[----:B--2---:R-:W-:Y:S02]  /*6bf0*/  IMAD.MOV.U32 R0, RZ, RZ, -0x800000 ;  /* 0xff800000ff007424 */ /* 0x004fe400078e00ff */
[----:B0-----:R-:W-:Y:S01]  /*6c00*/  FADD.FTZ R4, R4, R23 ;  /* 0x0000001704047221 */ /* 0x001fe20000010000 */
[----:B------:R-:W-:Y:S01]  /*6c10*/  PLOP3.LUT P0, PT, PT, PT, PT, 0x8, 0x0 ;  /* 0x000000000000781c */ /* 0x000fe20003f0e170 */
[----:B------:R-:W-:Y:S01]  /*6c20*/  USEL UR38, UR38, URZ, UP0 ;  /* 0x0000003f26267287 */ /* 0x000fe20008000000 */
[----:B-1----:R-:W-:-:S02]  /*6c30*/  FADD.FTZ R6, R5, R22 ;  /* 0x0000001605067221 */ /* 0x002fc40000010000 */
[----:B------:R-:W0:Y:S01]  /*6c40*/  SHFL.BFLY PT, R3, R4, 0x1, 0x1f ;  /* 0x0c201f0004037f89 */ /* 0x000e2200000e0000 */
[----:B------:R-:W-:Y:S01]  /*6c50*/  MOV R219, UR4 ;  /* 0x0000000400db7c02 */ /* 0x000fe20008000f00 */
[----:B------:R-:W-:Y:S02]  /*6c60*/  USEL UR4, URZ, 0x1, UP0 ;  /* 0x000000013f047887 */ /* 0x000fe40008000000 */
[----:B------:R-:W1:Y:S02]  /*6c70*/  SHFL.BFLY PT, R5, R6, 0x1, 0x1f ;  /* 0x0c201f0006057f89 */ /* 0x000e6400000e0000 */
[----:B------:R-:W-:Y:S01]  /*6c80*/  ULOP3.LUT UR39, UR39, UR4, URZ, 0x3c, !UPT ;  /* 0x0000000427277292 */ /* 0x000fe2000f8e3c3f */
[----:B0-----:R-:W-:Y:S01]  /*6c90*/  FADD.FTZ R9, R4, R3 ;  /* 0x0000000304097221 */ /* 0x001fe20000010000 */
[----:B------:R-:W-:Y:S02]  /*6ca0*/  IMAD.MOV.U32 R3, RZ, RZ, RZ ;  /* 0x000000ffff037224 */ /* 0x000fe400078e00ff */
[----:B-1----:R-:W-:-:S02]  /*6cb0*/  FADD.FTZ R5, R6, R5 ;  /* 0x0000000506057221 */ /* 0x002fc40000010000 */
[----:B------:R-:W-:-:S03]  /*6cc0*/  FSETP.NE.FTZ.AND P1, PT, R9, RZ, PT ;  /* 0x000000ff0900720b */ /* 0x000fc60003f35000 */
[----:B------:R-:W-:-:S10]  /*6cd0*/  FSETP.NE.FTZ.AND P2, PT, R5, RZ, PT ;  /* 0x000000ff0500720b */ /* 0x000fd40003f55000 */
[----:B------:R-:W0:Y:S01]  /*6ce0*/  @P1 MUFU.RCP R7, R9 ;  /* 0x0000000900071308 */ /* 0x000e220000001000 */
[C---:B------:R-:W-:Y:S02]  /*6cf0*/  @P1 FMUL.FTZ R4, R202.reuse, 0.69314718246459960938 ;  /* 0x3f317218ca041820 */ /* 0x040fe40000410000 */
[----:B------:R-:W-:-:S05]  /*6d00*/  @P2 FMUL.FTZ R202, R202, 0.69314718246459960938 ;  /* 0x3f317218caca2820 */ /* 0x000fca0000410000 */
[----:B------:R-:W-:Y:S08]  /*6d10*/  @P1 MUFU.LG2 R6, R9 ;  /* 0x0000000900061308 */ /* 0x000ff00000000c00 */
[----:B------:R-:W1:Y:S01]  /*6d20*/  @P2 MUFU.RCP R3, R5 ;  /* 0x0000000500032308 */ /* 0x000e620000001000 */
[-C--:B0-----:R-:W-:Y:S01]  /*6d30*/  FMUL.FTZ R24, R24, R7.reuse ;  /* 0x0000000718187220 */ /* 0x081fe20000410000 */
        /* <DEDUP_REMOVED lines=64> */
[----:B------:R0:W1:Y:S01]  /*7140*/  @P2 MUFU.LG2 R7, R5 ;  /* 0x0000000500072308 */ /* 0x0000620000000c00 */
        /* <DEDUP_REMOVED lines=66> */
[----:B------:R-:W-:-:S07]  /*7570*/  @P2 FFMA.FTZ R0, R202, R156, R7 ;  /* 0x0000009cca002223 */ /* 0x000fce0000010007 */
.L_x_1108:
[----:B0-----:R-:W0:Y:S01]  /*7580*/  S2R R4, SR_CgaCtaId ;  /* 0x0000000000047919 */ /* 0x001e220000008800 */
        /* <DEDUP_REMOVED lines=30> */
[----:B------:R-:W-:Y:S02]  /*7770*/  MOV R4, R151 ;  /* 0x0000009700047202 */ /* 0x000fe40000000f00 */
[----:B0-----:R-:W-:-:S02]  /*7780*/  MOV R5, R6 ;  /* 0x0000000600057202 */ /* 0x001fc40000000f00 */
[----:B------:R-:W-:Y:S02]  /*7790*/  F2FP.F16.F32.PACK_AB R51, R159, R51 ;  /* 0x000000339f33723e */ /* 0x000fe400000000ff */
[----:B------:R-:W-:Y:S01]  /*77a0*/  F2FP.F16.F32.PACK_AB R57, R155, R58 ;  /* 0x0000003a9b39723e */ /* 0x000fe200000000ff */
[----:B------:R-:W-:Y:S01]  /*77b0*/  IMAD.WIDE R102, R225, 0x2, R4 ;  /* 0x00000002e1667825 */ /* 0x000fe200078e0204 */
[----:B------:R-:W-:Y:S02]  /*77c0*/  F2FP.F16.F32.PACK_AB R64, R65, R64 ;  /* 0x000000404140723e */ /* 0x000fe400000000ff */
[----:B------:R-:W-:Y:S02]  /*77d0*/  F2FP.F16.F32.PACK_AB R58, R61, R60 ;  /* 0x0000003c3d3a723e */ /* 0x000fe400000000ff */
[C---:B------:R-:W-:Y:S02]  /*77e0*/  IADD3 R157, P1, R102.reuse, 0x20, RZ ;  /* 0x00000020669d7810 */ /* 0x040fe40007f3e0ff */
[----:B------:R-:W-:-:S02]  /*77f0*/  LOP3.LUT R11, R102, 0x380, RZ, 0xc0, !PT ;  /* 0x00000380660b7812 */ /* 0x000fc400078ec0ff */
[C---:B------:R-:W-:Y:S01]  /*7800*/  IADD3 R171, P0, R102.reuse, 0x40, RZ ;  /* 0x0000004066ab7810 */ /* 0x040fe20007f1e0ff */
[--C-:B------:R-:W-:Y:S01]  /*7810*/  IMAD.X R13, RZ, RZ, R103.reuse, P1 ;  /* 0x000000ffff0d7224 */ /* 0x100fe200008e0667 */
[C---:B------:R-:W-:Y:S02]  /*7820*/  IADD3 R173, P4, R102.reuse, 0x60, RZ ;  /* 0x0000006066ad7810 */ /* 0x040fe40007f9e0ff */
        /* <DEDUP_REMOVED lines=8> */
[----:B------:R-:W-:Y:S01]  /*78b0*/  IADD3 R183, P1, R102, 0x8000, RZ ;  /* 0x0000800066b77810 */ /* 0x000fe20007f3e0ff */
[--C-:B------:R-:W-:Y:S01]  /*78c0*/  IMAD.X R23, RZ, RZ, R103.reuse, P5 ;  /* 0x000000ffff177224 */ /* 0x100fe200028e0667 */
[----:B------:R-:W-:Y:S01]  /*78d0*/  LOP3.LUT R12, R157, 0x380, RZ, 0xc0, !PT ;  /* 0x000003809d0c7812 */ /* 0x000fe200078ec0ff */
[----:B------:R-:W-:Y:S01]  /*78e0*/  IMAD.X R31, RZ, RZ, R103, P2 ;  /* 0x000000ffff1f7224 */ /* 0x000fe200010e0667 */
[----:B------:R-:W-:-:S02]  /*78f0*/  SHF.R.U64 R11, R11, 0x3, RZ ;  /* 0x000000030b0b7819 */ /* 0x000fc400000012ff */
[----:B------:R-:W-:Y:S02]  /*7900*/  IADD3.X R39, RZ, R103, RZ, P1, !PT ;  /* 0x00000067ff277210 */ /* 0x000fe40000ffe4ff */
[----:B------:R-:W-:Y:S02]  /*7910*/  LOP3.LUT R14, R171, 0x380, RZ, 0xc0, !PT ;  /* 0x00000380ab0e7812 */ /* 0x000fe400078ec0ff */
[----:B------:R-:W-:Y:S02]  /*7920*/  SHF.R.U64 R12, R12, 0x3, RZ ;  /* 0x000000030c0c7819 */ /* 0x000fe400000012ff */
[C---:B------:R-:W-:Y:S02]  /*7930*/  IADD3 R46, P0, R102.reuse, 0x8020, RZ ;  /* 0x00008020662e7810 */ /* 0x040fe40007f1e0ff */
        /* <DEDUP_REMOVED lines=13> */
[----:B------:R-:W-:Y:S01]  /*7a10*/  LOP3.LUT R102, R11, R102, RZ, 0x3c, !PT ;  /* 0x000000660b667212 */ /* 0x000fe200078e3cff */
[----:B------:R-:W-:Y:S01]  /*7a20*/  IMAD.X R11, RZ, RZ, R103, P1 ;  /* 0x000000ffff0b7224 */ /* 0x000fe200008e0667 */
[----:B------:R-:W-:-:S02]  /*7a30*/  LOP3.LUT R18, R175, 0x380, RZ, 0xc0, !PT ;  /* 0x00000380af127812 */ /* 0x000fc400078ec0ff */
[----:B------:R-:W-:Y:S02]  /*7a40*/  SHF.R.U64 R14, R14, 0x3, RZ ;  /* 0x000000030e0e7819 */ /* 0x000fe400000012ff */
[----:B------:R-:W-:Y:S02]  /*7a50*/  LOP3.LUT R12, R12, R157, RZ, 0x3c, !PT ;  /* 0x0000009d0c0c7212 */ /* 0x000fe400078e3cff */
[----:B------:R-:W-:Y:S02]  /*7a60*/  LOP3.LUT R20, R177, 0x380, RZ, 0xc0, !PT ;  /* 0x00000380b1147812 */ /* 0x000fe400078ec0ff */
[----:B------:R-:W-:Y:S02]  /*7a70*/  SHF.R.U64 R16, R16, 0x3, RZ ;  /* 0x0000000310107819 */ /* 0x000fe400000012ff */
[----:B------:R-:W-:Y:S02]  /*7a80*/  LOP3.LUT R22, R179, 0x380, RZ, 0xc0, !PT ;  /* 0x00000380b3167812 */ /* 0x000fe400078ec0ff */
[----:B------:R-:W-:-:S02]  /*7a90*/  LOP3.LUT R157, R46, 0x380, RZ, 0xc0, !PT ;  /* 0x000003802e9d7812 */ /* 0x000fc400078ec0ff */
[----:B------:R-:W-:Y:S02]  /*7aa0*/  SHF.R.U64 R18, R18, 0x3, RZ ;  /* 0x0000000312127819 */ /* 0x000fe400000012ff */
[----:B------:R-:W-:Y:S02]  /*7ab0*/  LOP3.LUT R30, R181, 0x380, RZ, 0xc0, !PT ;  /* 0x00000380b51e7812 */ /* 0x000fe400078ec0ff */
[----:B------:R-:W-:Y:S01]  /*7ac0*/  MOV R102, R102 ;  /* 0x0000006600667202 */ /* 0x000fe20000000f00 */
[----:B------:R-:W-:Y:S01]  /*7ad0*/  BAR.SYNC.DEFER_BLOCKING 0x1, 0x100 ;  /* 0x0044000000007b1d */ /* 0x000fe20000010000 */
[----:B------:R-:W-:Y:S02]  /*7ae0*/  LOP3.LUT R38, R183, 0x380, RZ, 0xc0, !PT ;  /* 0x00000380b7267812 */ /* 0x000fe400078ec0ff */
[----:B------:R-:W-:Y:S02]  /*7af0*/  LOP3.LUT R103, R98, 0x380, RZ, 0xc0, !PT ;  /* 0x0000038062677812 */ /* 0x000fe400078ec0ff */
[----:B------:R-:W-:-:S02]  /*7b00*/  LOP3.LUT R14, R14, R171, RZ, 0x3c, !PT ;  /* 0x000000ab0e0e7212 */ /* 0x000fc400078e3cff */
[----:B------:R-:W-:Y:S02]  /*7b10*/  SHF.R.U64 R20, R20, 0x3, RZ ;  /* 0x0000000314147819 */ /* 0x000fe400000012ff */
[----:B------:R-:W-:Y:S02]  /*7b20*/  LOP3.LUT R16, R16, R173, RZ, 0x3c, !PT ;  /* 0x000000ad10107212 */ /* 0x000fe400078e3cff */
[----:B------:R-:W-:Y:S02]  /*7b30*/  SHF.R.U64 R22, R22, 0x3, RZ ;  /* 0x0000000316167819 */ /* 0x000fe400000012ff */
[----:B------:R-:W-:Y:S02]  /*7b40*/  LOP3.LUT R171, R54, 0x380, RZ, 0xc0, !PT ;  /* 0x0000038036ab7812 */ /* 0x000fe400078ec0ff */
[----:B------:R-:W-:Y:S02]  /*7b50*/  SHF.R.U64 R157, R157, 0x3, RZ ;  /* 0x000000039d9d7819 */ /* 0x000fe400000012ff */
[----:B------:R-:W-:-:S02]  /*7b60*/  LOP3.LUT R18, R18, R175, RZ, 0x3c, !PT ;  /* 0x000000af12127212 */ /* 0x000fc400078e3cff */
[----:B------:R-:W-:Y:S02]  /*7b70*/  SHF.R.U64 R30, R30, 0x3, RZ ;  /* 0x000000031e1e7819 */ /* 0x000fe400000012ff */
[----:B------:R-:W-:Y:S02]  /*7b80*/  LOP3.LUT R173, R62, 0x380, RZ, 0xc0, !PT ;  /* 0x000003803ead7812 */ /* 0x000fe400078ec0ff */
[----:B------:R-:W-:Y:S01]  /*7b90*/  LOP3.LUT R94, R6, 0x380, RZ, 0xc0, !PT ;  /* 0x00000380065e7812 */ /* 0x000fe200078ec0ff */
[----:B------:R-:W-:Y:S01]  /*7ba0*/  STSM.16.M88.4 [R102], R24 ;  /* 0x0000001866007844 */ /* 0x000fe20000000200 */
[----:B------:R-:W-:Y:S02]  /*7bb0*/  SHF.R.U64 R38, R38, 0x3, RZ ;  /* 0x0000000326267819 */ /* 0x000fe400000012ff */
[----:B------:R-:W-:Y:S02]  /*7bc0*/  LOP3.LUT R175, R70, 0x380, RZ, 0xc0, !PT ;  /* 0x0000038046af7812 */ /* 0x000fe400078ec0ff */
[----:B------:R-:W-:-:S02]  /*7bd0*/  SHF.R.U64 R103, R103, 0x3, RZ ;  /* 0x0000000367677819 */ /* 0x000fc400000012ff */
[----:B------:R-:W-:Y:S02]  /*7be0*/  LOP3.LUT R20, R20, R177, RZ, 0x3c, !PT ;  /* 0x000000b114147212 */ /* 0x000fe400078e3cff */
[----:B------:R-:W-:Y:S02]  /*7bf0*/  MOV R13, R12 ;  /* 0x0000000c000d7202 */ /* 0x000fe40000000f00 */
[----:B------:R-:W-:Y:S02]  /*7c00*/  LOP3.LUT R22, R22, R179, RZ, 0x3c, !PT ;  /* 0x000000b316167212 */ /* 0x000fe400078e3cff */
[----:B------:R-:W-:Y:S01]  /*7c10*/  SHF.R.U64 R171, R171, 0x3, RZ ;  /* 0x00000003abab7819 */ /* 0x000fe200000012ff */
[----:B------:R-:W-:Y:S01]  /*7c20*/  STSM.16.M88.4 [R13], R32 ;  /* 0x000000200d007844 */ /* 0x000fe20000000200 */
[----:B------:R-:W-:Y:S02]  /*7c30*/  LOP3.LUT R46, R157, R46, RZ, 0x3c, !PT ;  /* 0x0000002e9d2e7212 */ /* 0x000fe400078e3cff */
[----:B------:R-:W-:-:S02]  /*7c40*/  MOV R14, R14 ;  /* 0x0000000e000e7202 */ /* 0x000fc40000000f00 */
[----:B------:R-:W-:Y:S02]  /*7c50*/  LOP3.LUT R30, R30, R181, RZ, 0x3c, !PT ;  /* 0x000000b51e1e7212 */ /* 0x000fe400078e3cff */
[----:B------:R-:W-:Y:S01]  /*7c60*/  SHF.R.U64 R173, R173, 0x3, RZ ;  /* 0x00000003adad7819 */ /* 0x000fe200000012ff */
[----:B------:R-:W-:Y:S01]  /*7c70*/  STSM.16.M88.4 [R14], R40 ;  /* 0x000000280e007844 */ /* 0x000fe20000000200 */
[----:B------:R-:W-:Y:S02]  /*7c80*/  LOP3.LUT R157, R156, 0x380, RZ, 0xc0, !PT ;  /* 0x000003809c9d7812 */ /* 0x000fe400078ec0ff */
[----:B------:R-:W-:Y:S02]  /*7c90*/  SHF.R.U64 R29, R94, 0x3, RZ ;  /* 0x000000035e1d7819 */ /* 0x000fe400000012ff */
[----:B------:R-:W-:Y:S02]  /*7ca0*/  MOV R16, R16 ;  /* 0x0000001000107202 */ /* 0x000fe40000000f00 */
[----:B------:R-:W-:-:S02]  /*7cb0*/  LOP3.LUT R38, R38, R183, RZ, 0x3c, !PT ;  /* 0x000000b726267212 */ /* 0x000fc400078e3cff */
[----:B------:R-:W-:Y:S01]  /*7cc0*/  SHF.R.U64 R175, R175, 0x3, RZ ;  /* 0x00000003afaf7819 */ /* 0x000fe200000012ff */
[----:B------:R-:W-:Y:S01]  /*7cd0*/  STSM.16.M88.4 [R16], R48 ;  /* 0x0000003010007844 */ /* 0x000fe20000000200 */
[----:B------:R-:W-:Y:S02]  /*7ce0*/  LOP3.LUT R98, R103, R98, RZ, 0x3c, !PT ;  /* 0x0000006267627212 */ /* 0x000fe400078e3cff */
[----:B------:R-:W-:Y:S02]  /*7cf0*/  MOV R18, R18 ;  /* 0x0000001200127202 */ /* 0x000fe40000000f00 */
[----:B------:R-:W-:Y:S02]  /*7d00*/  F2FP.F16.F32.PACK_AB R59, R154, R59 ;  /* 0x0000003b9a3b723e */ /* 0x000fe400000000ff */
[----:B------:R-:W-:Y:S02]  /*7d10*/  F2FP.F16.F32.PACK_AB R65, R153, R66 ;  /* 0x000000429941723e */ /* 0x000fe400000000ff */
[----:B------:R-:W-:Y:S01]  /*7d20*/  F2FP.F16.F32.PACK_AB R72, R73, R72 ;  /* 0x000000484948723e */ /* 0x000fe200000000ff */
[----:B------:R-:W-:Y:S01]  /*7d30*/  STSM.16.M88.4 [R18], R56 ;  /* 0x0000003812007844 */ /* 0x000fe20000000200 */
[----:B------:R-:W-:-:S02]  /*7d40*/  MOV R20, R20 ;  /* 0x0000001400147202 */ /* 0x000fc40000000f00 */
[----:B------:R-:W-:Y:S02]  /*7d50*/  F2FP.F16.F32.PACK_AB R66, R69, R68 ;  /* 0x000000444542723e */ /* 0x000fe400000000ff */
[----:B------:R-:W-:Y:S02]  /*7d60*/  F2FP.F16.F32.PACK_AB R67, R152, R67 ;  /* 0x000000439843723e */ /* 0x000fe400000000ff */
[----:B------:R-:W-:Y:S02]  /*7d70*/  F2FP.F16.F32.PACK_AB R73, R9, R74 ;  /* 0x0000004a0949723e */ /* 0x000fe400000000ff */
[----:B------:R-:W-:Y:S01]  /*7d80*/  F2FP.F16.F32.PACK_AB R80, R81, R80 ;  /* 0x000000505150723e */ /* 0x000fe200000000ff */
[----:B------:R-:W-:Y:S01]  /*7d90*/  STSM.16.M88.4 [R20], R64 ;  /* 0x0000004014007844 */ /* 0x000fe20000000200 */
[----:B------:R-:W-:Y:S02]  /*7da0*/  LOP3.LUT R54, R171, R54, RZ, 0x3c, !PT ;  /* 0x00000036ab367212 */ /* 0x000fe400078e3cff */
[----:B------:R-:W-:-:S02]  /*7db0*/  MOV R22, R22 ;  /* 0x0000001600167202 */ /* 0x000fc40000000f00 */
[----:B------:R-:W-:Y:S02]  /*7dc0*/  F2FP.F16.F32.PACK_AB R74, R77, R76 ;  /* 0x0000004c4d4a723e */ /* 0x000fe400000000ff */
[----:B------:R-:W-:Y:S02]  /*7dd0*/  F2FP.F16.F32.PACK_AB R75, R75, R78 ;  /* 0x0000004e4b4b723e */ /* 0x000fe400000000ff */
[----:B------:R-:W-:Y:S02]  /*7de0*/  F2FP.F16.F32.PACK_AB R81, R83, R82 ;  /* 0x000000525351723e */ /* 0x000fe400000000ff */
[----:B------:R-:W-:Y:S01]  /*7df0*/  LOP3.LUT R62, R173, R62, RZ, 0x3c, !PT ;  /* 0x0000003ead3e7212 */ /* 0x000fe200078e3cff */
[----:B------:R0:W-:Y:S01]  /*7e00*/  STSM.16.M88.4 [R22], R72 ;  /* 0x0000004816007844 */ /* 0x0001e20000000200 */
[----:B------:R-:W-:Y:S02]  /*7e10*/  SHF.R.U64 R157, R157, 0x3, RZ ;  /* 0x000000039d9d7819 */ /* 0x000fe400000012ff */
[----:B------:R-:W-:-:S02]  /*7e20*/  LOP3.LUT R94, R29, R6, RZ, 0x3c, !PT ;  /* 0x000000061d5e7212 */ /* 0x000fc400078e3cff */
[----:B------:R-:W-:Y:S02]  /*7e30*/  MOV R30, R30 ;  /* 0x0000001e001e7202 */ /* 0x000fe40000000f00 */
[----:B------:R-:W-:Y:S02]  /*7e40*/  F2FP.F16.F32.PACK_AB R82, R85, R84 ;  /* 0x000000545552723e */ /* 0x000fe400000000ff */
[----:B------:R-:W-:Y:S02]  /*7e50*/  F2FP.F16.F32.PACK_AB R83, R87, R86 ;  /* 0x000000565753723e */ /* 0x000fe400000000ff */
[----:B------:R-:W-:Y:S02]  /*7e60*/  LOP3.LUT R70, R175, R70, RZ, 0x3c, !PT ;  /* 0x00000046af467212 */ /* 0x000fe400078e3cff */
[----:B------:R-:W-:Y:S01]  /*7e70*/  MOV R38, R38 ;  /* 0x0000002600267202 */ /* 0x000fe20000000f00 */
[----:B------:R1:W-:Y:S01]  /*7e80*/  STSM.16.M88.4 [R30], R80 ;  /* 0x000000501e007844 */ /* 0x0003e20000000200 */
[----:B------:R-:W-:Y:S01]  /*7e90*/  MOV R6, R98 ;  /* 0x0000006200067202 */ /* 0x000fe20000000f00 */
[----:B0-----:R-:W0:Y:S01]  /*7ea0*/  LDC R72, c[0x0][0xce8] ;  /* 0x00033a00ff487b82 */ /* 0x001e220000000800 */
[----:B------:R-:W-:-:S02]  /*7eb0*/  F2FP.F16.F32.PACK_AB R76, R89, R88 ;  /* 0x00000058594c723e */ /* 0x000fc400000000ff */
[----:B------:R-:W-:Y:S02]  /*7ec0*/  F2FP.F16.F32.PACK_AB R77, R91, R90 ;  /* 0x0000005a5b4d723e */ /* 0x000fe400000000ff */
[----:B------:R-:W-:Y:S02]  /*7ed0*/  F2FP.F16.F32.PACK_AB R78, R93, R92 ;  /* 0x0000005c5d4e723e */ /* 0x000fe400000000ff */
[----:B------:R-:W-:Y:S02]  /*7ee0*/  F2FP.F16.F32.PACK_AB R79, R166, R79 ;  /* 0x0000004fa64f723e */ /* 0x000fe400000000ff */
[----:B------:R-:W-:Y:S02]  /*7ef0*/  F2FP.F16.F32.PACK_AB R96, R97, R96 ;  /* 0x000000606160723e */ /* 0x000fe400000000ff */
[----:B------:R-:W-:Y:S01]  /*7f00*/  F2FP.F16.F32.PACK_AB R104, R105, R104 ;  /* 0x000000686968723e */ /* 0x000fe200000000ff */
[----:B------:R1:W-:Y:S01]  /*7f10*/  STSM.16.M88.4 [R38], R76 ;  /* 0x0000004c26007844 */ /* 0x0003e20000000200 */
[----:B------:R-:W-:-:S02]  /*7f20*/  MOV R46, R46 ;  /* 0x0000002e002e7202 */ /* 0x000fc40000000f00 */
        /* <DEDUP_REMOVED lines=10> */
[----:B------:R-:W-:Y:S01]  /*7fd0*/  F2FP.F16.F32.PACK_AB R120, R121, R120 ;  /* 0x000000787978723e */ /* 0x000fe200000000ff */
[----:B------:R1:W-:Y:S01]  /*7fe0*/  STSM.16.M88.4 [R54], R104 ;  /* 0x0000006836007844 */ /* 0x0003e20000000200 */
[----:B------:R-:W-:Y:S02]  /*7ff0*/  LOP3.LUT R10, R157, R156, RZ, 0x3c, !PT ;  /* 0x0000009c9d0a7212 */ /* 0x000fe400078e3cff */
[----:B------:R-:W-:-:S02]  /*8000*/  MOV R62, R62 ;  /* 0x0000003e003e7202 */ /* 0x000fc40000000f00 */
[----:B------:R-:W-:Y:S02]  /*8010*/  F2FP.F16.F32.PACK_AB R114, R117, R116 ;  /* 0x000000747572723e */ /* 0x000fe400000000ff */
[----:B------:R-:W-:Y:S02]  /*8020*/  F2FP.F16.F32.PACK_AB R115, R119, R118 ;  /* 0x000000767773723e */ /* 0x000fe400000000ff */
[----:B------:R-:W-:Y:S02]  /*8030*/  F2FP.F16.F32.PACK_AB R121, R123, R122 ;  /* 0x0000007a7b79723e */ /* 0x000fe400000000ff */
[----:B------:R-:W-:Y:S01]  /*8040*/  F2FP.F16.F32.PACK_AB R128, R129, R128 ;  /* 0x000000808180723e */ /* 0x000fe200000000ff */
[----:B------:R1:W-:Y:S01]  /*8050*/  STSM.16.M88.4 [R62], R112 ;  /* 0x000000703e007844 */ /* 0x0003e20000000200 */
[----:B------:R-:W-:Y:S02]  /*8060*/  MOV R70, R70 ;  /* 0x0000004600467202 */ /* 0x000fe40000000f00 */
[----:B------:R-:W-:-:S02]  /*8070*/  F2FP.F16.F32.PACK_AB R122, R125, R124 ;  /* 0x0000007c7d7a723e */ /* 0x000fc400000000ff */
[----:B------:R-:W-:Y:S02]  /*8080*/  F2FP.F16.F32.PACK_AB R123, R127, R126 ;  /* 0x0000007e7f7b723e */ /* 0x000fe400000000ff */
[----:B------:R-:W-:Y:S02]  /*8090*/  F2FP.F16.F32.PACK_AB R129, R131, R130 ;  /* 0x000000828381723e */ /* 0x000fe400000000ff */
[----:B------:R-:W-:Y:S01]  /*80a0*/  F2FP.F16.F32.PACK_AB R136, R137, R136 ;  /* 0x000000888988723e */ /* 0x000fe200000000ff */
[----:B------:R1:W-:Y:S01]  /*80b0*/  STSM.16.M88.4 [R70], R120 ;  /* 0x0000007846007844 */ /* 0x0003e20000000200 */
[----:B------:R-:W-:Y:S02]  /*80c0*/  MOV R94, R94 ;  /* 0x0000005e005e7202 */ /* 0x000fe40000000f00 */
[----:B------:R-:W-:Y:S02]  /*80d0*/  F2FP.F16.F32.PACK_AB R130, R133, R132 ;  /* 0x000000848582723e */ /* 0x000fe400000000ff */
[----:B------:R-:W-:-:S02]  /*80e0*/  F2FP.F16.F32.PACK_AB R131, R135, R134 ;  /* 0x000000868783723e */ /* 0x000fc400000000ff */
[----:B------:R-:W-:Y:S02]  /*80f0*/  F2FP.F16.F32.PACK_AB R137, R139, R138 ;  /* 0x0000008a8b89723e */ /* 0x000fe400000000ff */
[----:B------:R-:W-:Y:S01]  /*8100*/  F2FP.F16.F32.PACK_AB R144, R145, R144 ;  /* 0x000000909190723e */ /* 0x000fe200000000ff */
[----:B------:R1:W-:Y:S01]  /*8110*/  STSM.16.M88.4 [R94], R128 ;  /* 0x000000805e007844 */ /* 0x0003e20000000200 */
[----:B------:R-:W-:Y:S02]  /*8120*/  F2FP.F16.F32.PACK_AB R138, R141, R140 ;  /* 0x0000008c8d8a723e */ /* 0x000fe400000000ff */
[----:B------:R-:W-:Y:S02]  /*8130*/  F2FP.F16.F32.PACK_AB R139, R143, R142 ;  /* 0x0000008e8f8b723e */ /* 0x000fe400000000ff */
[----:B------:R-:W-:Y:S02]  /*8140*/  F2FP.F16.F32.PACK_AB R145, R147, R146 ;  /* 0x000000929391723e */ /* 0x000fe400000000ff */
[----:B------:R-:W-:Y:S01]  /*8150*/  MOV R12, R10 ;  /* 0x0000000a000c7202 */ /* 0x000fe20000000f00 */
[----:B------:R1:W-:Y:S01]  /*8160*/  STSM.16.M88.4 [R6], R136 ;  /* 0x0000008806007844 */ /* 0x0003e20000000200 */
[----:B------:R-:W-:-:S02]  /*8170*/  F2FP.F16.F32.PACK_AB R146, R149, R148 ;  /* 0x000000949592723e */ /* 0x000fc400000000ff */
[----:B------:R-:W-:Y:S02]  /*8180*/  F2FP.F16.F32.PACK_AB R147, R3, R150 ;  /* 0x000000960393723e */ /* 0x000fe400000000ff */
[----:B------:R-:W-:Y:S02]  /*8190*/  R2UR UR4, R218 ;  /* 0x00000000da0472ca */ /* 0x000fe400000e0000 */
[----:B------:R-:W-:Y:S01]  /*81a0*/  PLOP3.LUT P0, PT, PT, PT, UP0, 0x80, 0x0 ;  /* 0x000000000000781c */ /* 0x000fe20003f0f008 */
[----:B------:R1:W-:Y:S01]  /*81b0*/  STSM.16.M88.4 [R12], R144 ;  /* 0x000000900c007844 */ /* 0x0003e20000000200 */
[----:B------:R-:W-:-:S09]  /*81c0*/  R2UR UR12, R216 ;  /* 0x00000000d80c72ca */ /* 0x000fd200000e0000 */
[----:B------:R-:W-:Y:S02]  /*81d0*/  USHF.L.U64.HI UR11, UR61, 0x2, UR4 ;  /* 0x000000023d0b7899 */ /* 0x000fe40008010204 */
[----:B------:R-:W-:-:S04]  /*81e0*/  UIADD3 UR4, UP1, UR10, UR8, URZ ;  /* 0x000000080a047290 */ /* 0x000fc8000ff3e03f */
[----:B------:R-:W-:Y:S02]  /*81f0*/  UIADD3.X UR7, UR11, UR9, URZ, UP1, !UPT ;  /* 0x000000090b077290 */ /* 0x000fe40008ffe43f */
[----:B------:R-:W-:Y:S01]  /*8200*/  IMAD.U32 R10, RZ, RZ, UR4 ;  /* 0x00000004ff0a7e24 */ /* 0x000fe2000f8e00ff */
[----:B------:R-:W-:-:S03]  /*8210*/  ULDC.64 UR8, c[0x0][0xd08] ;  /* 0x0003420000087ab9 */ /* 0x000fc60000000a00 */
[----:B------:R-:W-:Y:S01]  /*8220*/  MOV R11, UR7 ;  /* 0x00000007000b7c02 */ /* 0x000fe20008000f00 */
[----:B------:R-:W-:Y:S06]  /*8230*/  BAR.SYNC.DEFER_BLOCKING 0x1, 0x100 ;  /* 0x0044000000007b1d */ /* 0x000fec0000010000 */
[----:B------:R-:W2:Y:S01]  /*8240*/  @P0 LDG.E R3, desc[UR36][R10.64] ;  /* 0x000000240a030981 */ /* 0x000ea2000c1e1900 */
[----:B------:R-:W-:Y:S01]  /*8250*/  UISETP.NE.U32.AND UP1, UPT, UR8, URZ, UPT ;  /* 0x0000003f0800728c */ /* 0x000fe2000bf25070 */
[----:B0-----:R-:W-:Y:S01]  /*8260*/  ISETP.NE.AND P1, PT, R72, 0x1, PT ;  /* 0x000000014800780c */ /* 0x001fe20003f25270 */
[----:B------:R-:W-:Y:S01]  /*8270*/  ULDC UR7, c[0x0][0xb88] ;  /* 0x0002e20000077ab9 */ /* 0x000fe20000000800 */
[----:B------:R-:W-:Y:S01]  /*8280*/  UMOV UR4, URZ ;  /* 0x0000003f00047c82 */ /* 0x000fe20008000000 */
[----:B------:R-:W-:Y:S01]  /*8290*/  UISETP.NE.AND.EX UP1, UPT, UR9, URZ, UPT, UP1 ;  /* 0x0000003f0900728c */ /* 0x000fe2000bf25310 */
[----:B------:R-:W-:-:S05]  /*82a0*/  IMAD.U32 R15, RZ, RZ, UR12 ;  /* 0x0000000cff0f7e24 */ /* 0x000fca000f8e00ff */
[----:B------:R-:W-:-:S04]  /*82b0*/  PLOP3.LUT P2, PT, PT, PT, UP1, 0x80, 0x0 ;  /* 0x000000000000781c */ /* 0x000fc80003f4f018 */
[----:B------:R-:W0:Y:S01]  /*82c0*/  @P1 LDC R9, c[0x0][0xcec] ;  /* 0x00033b00ff091b82 */ /* 0x000e220000000800 */
[----:B------:R-:W-:-:S04]  /*82d0*/  @UP1 UIADD3 UR8, UP2, UR10, UR8, URZ ;  /* 0x000000080a081290 */ /* 0x000fc8000ff5e03f */
[----:B------:R-:W-:Y:S02]  /*82e0*/  @UP1 UIADD3.X UR9, UR11, UR9, URZ, UP2, !UPT ;  /* 0x000000090b091290 */ /* 0x000fe400097fe43f */
[----:B------:R-:W-:Y:S01]  /*82f0*/  IMAD.U32 R16, RZ, RZ, UR8 ;  /* 0x00000008ff107e24 */ /* 0x000fe2000f8e00ff */
[----:B------:R-:W3:Y:S03]  /*8300*/  @P1 LDC R13, c[0x0][0xcf0] ;  /* 0x00033c00ff0d1b82 */ /* 0x000ee60000000800 */
[----:B------:R-:W-:Y:S01]  /*8310*/  IMAD.U32 R17, RZ, RZ, UR9 ;  /* 0x00000009ff117e24 */ /* 0x000fe2000f8e00ff */
[----:B--2---:R-:W-:Y:S01]  /*8320*/  @P0 R2UR UR4, R3 ;  /* 0x00000000030402ca */ /* 0x004fe200000e0000 */
[----:B------:R-:W-:-:S06]  /*8330*/  IMAD.U32 R3, RZ, RZ, UR7 ;  /* 0x00000007ff037e24 */ /* 0x000fcc000f8e00ff */
[----:B------:R1:W5:Y:S01]  /*8340*/  @P2 LDG.E R3, desc[UR36][R16.64] ;  /* 0x0000002410032981 */ /* 0x000362000c1e1900 */
[----:B0--3--:R-:W-:Y:S07]  /*8350*/  @P2 BRA `(.L_x_1136) ;  /* 0x0000000000102947 */ /* 0x009fee0003800000 */
[----:B------:R-:W-:Y:S05]  /*8360*/  @!P0 BRA `(.L_x_1136) ;  /* 0x00000000000c8947 */ /* 0x000fea0003800000 */
[----:B-1----:R-:W2:Y:S04]  /*8370*/  LDG.E R6, desc[UR36][R10.64] ;  /* 0x000000240a067981 */ /* 0x002ea8000c1e1900 */
[----:B-----5:R-:W2:Y:S02]  /*8380*/  LDG.E R3, desc[UR36][R10.64+0x4] ;  /* 0x000004240a037981 */ /* 0x020ea4000c1e1900 */
[----:B--2---:R-:W-:-:S07]  /*8390*/  IMAD.IADD R3, R3, 0x1, -R6 ;  /* 0x0000000103037824 */ /* 0x004fce00078e0a06 */
.L_x_1136:
[----:B------:R-:W-:Y:S01]  /*83a0*/  R2UR UR17, R215 ;  /* 0x00000000d71172ca */ /* 0x000fe200000e0000 */
[----:B------:R-:W-:Y:S01]  /*83b0*/  ULDC.64 UR12, c[0x0][0xc90] ;  /* 0x00032400000c7ab9 */ /* 0x000fe20000000a00 */
[----:B------:R-:W-:Y:S01]  /*83c0*/  R2UR UR15, R218 ;  /* 0x00000000da0f72ca */ /* 0x000fe200000e0000 */
[----:B------:R-:W-:Y:S01]  /*83d0*/  USHF.R.S32.HI UR11, URZ, 0x1f, UR4 ;  /* 0x0000001f3f0b7899 */ /* 0x000fe20008011404 */
[----:B-1----:R-:W-:Y:S01]  /*83e0*/  IMAD R12, R15, 0x80, R224 ;  /* 0x000000800f0c7824 */ /* 0x002fe200078e02e0 */
[----:B------:R-:W-:Y:S01]  /*83f0*/  UMOV UR10, UR4 ;  /* 0x00000004000a7c82 */ /* 0x000fe20008000000 */
[----:B------:R-:W-:Y:S01]  /*8400*/  USEL UR61, UR61, URZ, !UP0 ;  /* 0x0000003f3d3d7287 */ /* 0x000fe2000c000000 */
[----:B------:R-:W-:Y:S01]  /*8410*/  R2UR UR16, R216 ;  /* 0x00000000d81072ca */ /* 0x000fe200000e0000 */
[----:B------:R-:W-:Y:S01]  /*8420*/  @P1 IMAD.HI.U32 R6, R12, R9, RZ ;  /* 0x000000090c061227 */ /* 0x000fe200078e00ff */
[----:B------:R-:W0:Y:S03]  /*8430*/  @P1 LDC R73, c[0x0][0xcf0] ;  /* 0x00033c00ff491b82 */ /* 0x000e260000000800 */
[----:B------:R-:W-:Y:S01]  /*8440*/  IMAD.MOV.U32 R10, RZ, RZ, R12 ;  /* 0x000000ffff0a7224 */ /* 0x000fe200078e000c */
[----:B------:R-:W-:Y:S01]  /*8450*/  USHF.R.S32.HI UR14, URZ, 0x1f, UR17 ;  /* 0x0000001f3f0e7899 */ /* 0x000fe20008011411 */
[----:B------:R-:W-:Y:S01]  /*8460*/  @P1 SHF.R.U32.HI R10, RZ, R13, R6 ;  /* 0x0000000dff0a1219 */ /* 0x000fe20000011606 */
[----:B------:R-:W-:Y:S01]  /*8470*/  UIMAD.WIDE.U32 UR8, UR17, UR12, UR10 ;  /* 0x0000000c110872a5 */ /* 0x000fe2000f8e000a */
[----:B------:R-:W-:Y:S01]  /*8480*/  IMAD R9, R217, 0x40, R2 ;  /* 0x00000040d9097824 */ /* 0x000fe200078e0202 */
[----:B------:R-:W-:Y:S01]  /*8490*/  UIMAD UR7, UR14, UR12, URZ ;  /* 0x0000000c0e0772a4 */ /* 0x000fe2000f8e023f */
[----:B------:R-:W-:Y:S01]  /*84a0*/  IADD3 R11, -R10, RZ, RZ ;  /* 0x000000ff0a0b7210 */ /* 0x000fe20007ffe1ff */
[----:B------:R-:W-:Y:S01]  /*84b0*/  USEL UR15, UR15, URZ, !UP0 ;  /* 0x0000003f0f0f7287 */ /* 0x000fe2000c000000 */
[----:B------:R-:W-:Y:S01]  /*84c0*/  IMAD.WIDE R4, R9, 0x2, R4 ;  /* 0x0000000209047825 */ /* 0x000fe200078e0204 */
[----:B------:R-:W-:Y:S01]  /*84d0*/  UIMAD UR7, UR17, UR13, UR7 ;  /* 0x0000000d110772a4 */ /* 0x000fe2000f8e0207 */
[----:B------:R-:W-:-:S02]  /*84e0*/  SHF.R.S32.HI R6, RZ, 0x1f, R10 ;  /* 0x0000001fff067819 */ /* 0x000fc4000001140a */
[----:B------:R-:W-:Y:S01]  /*84f0*/  ULDC.64 UR12, c[0x0][0xc98] ;  /* 0x00032600000c7ab9 */ /* 0x000fe20000000a00 */
[----:B------:R-:W-:Y:S01]  /*8500*/  UIADD3 UR9, UR9, UR7, URZ ;  /* 0x0000000709097290 */ /* 0x000fe2000fffe03f */
[----:B------:R-:W-:Y:S01]  /*8510*/  IMAD R9, R72, R11, R12 ;  /* 0x0000000b48097224 */ /* 0x000fe200078e020c */
[----:B------:R-:W-:Y:S01]  /*8520*/  UIMAD UR7, UR15, UR12, URZ ;  /* 0x0000000c0f0772a4 */ /* 0x000fe2000f8e023f */
[C---:B------:R-:W-:Y:S01]  /*8530*/  IADD3 R33, P2, R4.reuse, 0x5000, RZ ;  /* 0x0000500004217810 */ /* 0x040fe20007f5e0ff */
[----:B------:R-:W-:Y:S01]  /*8540*/  UIMAD.WIDE.U32 UR8, UR61, UR12, UR8 ;  /* 0x0000000c3d0872a5 */ /* 0x000fe2000f8e0008 */
[C---:B------:R-:W-:Y:S01]  /*8550*/  IADD3 R17, P5, R4.reuse, 0x1000, RZ ;  /* 0x0000100004117810 */ /* 0x040fe20007fbe0ff */
[----:B------:R-:W-:Y:S01]  /*8560*/  UIMAD UR7, UR61, UR13, UR7 ;  /* 0x0000000d3d0772a4 */ /* 0x000fe2000f8e0207 */
[C---:B------:R-:W-:Y:S01]  /*8570*/  IADD3 R21, P4, R4.reuse, 0x2000, RZ ;  /* 0x0000200004157810 */ /* 0x040fe20007f9e0ff */
[----:B-----5:R-:W-:Y:S01]  /*8580*/  IMAD R79, R3, R72, RZ ;  /* 0x00000048034f7224 */ /* 0x020fe200078e02ff */
[----:B------:R-:W-:Y:S01]  /*8590*/  IADD3 R29, P3, R4, 0x4000, RZ ;  /* 0x00004000041d7810 */ /* 0x000fe20007f7e0ff */
[----:B------:R-:W-:Y:S01]  /*85a0*/  ULDC.64 UR12, c[0x0][0xba0] ;  /* 0x0002e800000c7ab9 */ /* 0x000fe20000000a00 */
[----:B------:R-:W-:Y:S01]  /*85b0*/  IADD3 R10, P0, R10, UR8, RZ ;  /* 0x000000080a0a7c10 */ /* 0x000fe2000ff1e0ff */
[----:B------:R-:W-:Y:S01]  /*85c0*/  IMAD.U32 R11, RZ, RZ, UR7 ;  /* 0x00000007ff0b7e24 */ /* 0x000fe2000f8e00ff */
[----:B------:R-:W-:-:S02]  /*85d0*/  LOP3.LUT R32, R33, 0x380, RZ, 0xc0, !PT ;  /* 0x0000038021207812 */ /* 0x000fc400078ec0ff */
[----:B------:R-:W-:Y:S02]  /*85e0*/  LOP3.LUT R16, R17, 0x380, RZ, 0xc0, !PT ;  /* 0x0000038011107812 */ /* 0x000fe400078ec0ff */
[----:B------:R-:W-:Y:S01]  /*85f0*/  IADD3.X R11, R6, UR9, R11, P0, !PT ;  /* 0x00000009060b7c10 */ /* 0x000fe200087fe40b */
[----:B------:R-:W-:Y:S01]  /*8600*/  ULDC.64 UR8, c[0x0][0xc88] ;  /* 0x0003220000087ab9 */ /* 0x000fe20000000a00 */
[----:B------:R-:W-:Y:S02]  /*8610*/  SHF.R.S32.HI R6, RZ, 0x1f, R9 ;  /* 0x0000001fff067819 */ /* 0x000fe40000011409 */
[----:B------:R-:W-:Y:S01]  /*8620*/  IADD3 R25, P0, R4, 0x3000, RZ ;  /* 0x0000300004197810 */ /* 0x000fe20007f1e0ff */
[----:B------:R-:W-:Y:S01]  /*8630*/  IMAD.WIDE.U32 R10, R9, UR8, R10 ;  /* 0x00000008090a7c25 */ /* 0x000fe2000f8e000a */
[----:B------:R-:W-:Y:S02]  /*8640*/  LOP3.LUT R20, R21, 0x380, RZ, 0xc0, !PT ;  /* 0x0000038015147812 */ /* 0x000fe400078ec0ff */
[----:B------:R-:W-:Y:S01]  /*8650*/  LOP3.LUT R24, R25, 0x380, RZ, 0xc0, !PT ;  /* 0x0000038019187812 */ /* 0x000fe200078ec0ff */
[----:B------:R-:W-:Y:S01]  /*8660*/  IMAD R6, R6, UR8, RZ ;  /* 0x0000000806067c24 */ /* 0x000fe2000f8e02ff */
[----:B------:R-:W-:-:S02]  /*8670*/  LOP3.LUT R28, R29, 0x380, RZ, 0xc0, !PT ;  /* 0x000003801d1c7812 */ /* 0x000fc400078ec0ff */
[----:B------:R-:W-:Y:S01]  /*8680*/  SHF.R.U64 R24, R24, 0x3, RZ ;  /* 0x0000000318187819 */ /* 0x000fe200000012ff */
[----:B------:R-:W-:Y:S01]  /*8690*/  IMAD R13, R9, UR9, R6 ;  /* 0x00000009090d7c24 */ /* 0x000fe2000f8e0206 */
[----:B------:R-:W-:Y:S01]  /*86a0*/  ULDC.64 UR8, c[0x0][0xc50] ;  /* 0x0003140000087ab9 */ /* 0x000fe20000000a00 */
[----:B------:R-:W-:Y:S02]  /*86b0*/  SHF.R.U64 R32, R32, 0x3, RZ ;  /* 0x0000000320207819 */ /* 0x000fe400000012ff */
[----:B------:R-:W-:Y:S01]  /*86c0*/  IMAD.IADD R9, R11, 0x1, R13 ;  /* 0x000000010b097824 */ /* 0x000fe200078e020d */
[----:B------:R-:W-:Y:S02]  /*86d0*/  LEA R13, P6, R10, UR8, 0x2 ;  /* 0x000000080a0d7c11 */ /* 0x000fe4000f8c10ff */
[----:B------:R-:W-:Y:S01]  /*86e0*/  LOP3.LUT R24, R24, R25, RZ, 0x3c, !PT ;  /* 0x0000001918187212 */ /* 0x000fe200078e3cff */
[----:B------:R-:W-:Y:S01]  /*86f0*/  IMAD.X R25, RZ, RZ, R5, P0 ;  /* 0x000000ffff197224 */ /* 0x000fe200000e0605 */
[----:B------:R-:W-:Y:S01]  /*8700*/  SHF.R.U64 R16, R16, 0x3, RZ ;  /* 0x0000000310107819 */ /* 0x000fe200000012ff */
[----:B------:R-:W-:Y:S01]  /*8710*/  SHFL.IDX PT, R46, R13, RZ, 0x1c1f ;  /* 0x001c1fff0d2e7589 */ /* 0x000fe200000e0000 */
[----:B------:R-:W-:-:S02]  /*8720*/  SHF.R.U64 R20, R20, 0x3, RZ ;  /* 0x0000000314147819 */ /* 0x000fc400000012ff */
[----:B------:R-:W-:Y:S01]  /*8730*/  SHF.R.U64 R28, R28, 0x3, RZ ;  /* 0x000000031c1c7819 */ /* 0x000fe200000012ff */
[----:B------:R-:W-:Y:S01]  /*8740*/  SHFL.IDX PT, R50, R13, 0x1, 0x1c1f ;  /* 0x003c1f000d327f89 */ /* 0x000fe200000e0000 */
[----:B------:R-:W-:Y:S02]  /*8750*/  IADD3 R11, P0, R4, 0x9000, RZ ;  /* 0x00009000040b7810 */ /* 0x000fe40007f1e0ff */
[----:B------:R-:W-:Y:S01]  /*8760*/  LEA.HI.X R14, R10, UR9, R9, 0x2, P6 ;  /* 0x000000090a0e7c11 */ /* 0x000fe2000b0f1409 */
[----:B------:R-:W-:Y:S01]  /*8770*/  IMAD.U32 R9, RZ, RZ, UR16 ;  /* 0x00000010ff097e24 */ /* 0x000fe2000f8e00ff */
        /* <DEDUP_REMOVED lines=10> */
[C---:B------:R-:W-:Y:S01]  /*8820*/  IADD3 R49, P2, R4.reuse, 0xb000, RZ ;  /* 0x0000b00004317810 */ /* 0x040fe20007f5e0ff */
[----:B------:R-:W-:Y:S01]  /*8830*/  IMAD R18, R9, 0x80, R222 ;  /* 0x0000008009127824 */ /* 0x000fe200078e02de */
[C---:B------:R-:W-:Y:S01]  /*8840*/  IADD3 R37, P6, R4.reuse, 0x6000, RZ ;  /* 0x0000600004257810 */ /* 0x040fe20007fde0ff */
[----:B------:R-:W2:Y:S01]  /*8850*/  SHFL.IDX PT, R51, R14, 0x1, 0x1c1f ;  /* 0x003c1f000e337f89 */ /* 0x000ea200000e0000 */
[----:B------:R-:W-:Y:S01]  /*8860*/  IADD3 R41, P5, R4, 0x7000, RZ ;  /* 0x0000700004297810 */ /* 0x000fe20007fbe0ff */
[----:B------:R-:W-:Y:S01]  /*8870*/  VIADD R6, R18, 0x8 ;  /* 0x0000000812067836 */ /* 0x000fe20000000000 */
[----:B------:R-:W-:-:S02]  /*8880*/  IADD3 R61, P4, R4, 0x8000, RZ ;  /* 0x00008000043d7810 */ /* 0x000fc40007f9e0ff */
[----:B------:R-:W-:Y:S02]  /*8890*/  IADD3 R45, P3, R4, 0xa000, RZ ;  /* 0x0000a000042d7810 */ /* 0x000fe40007f7e0ff */
[----:B------:R-:W-:Y:S02]  /*88a0*/  SHF.R.U64 R10, R10, 0x3, RZ ;  /* 0x000000030a0a7819 */ /* 0x000fe400000012ff */
[----:B------:R-:W-:Y:S02]  /*88b0*/  LOP3.LUT R48, R49, 0x380, RZ, 0xc0, !PT ;  /* 0x0000038031307812 */ /* 0x000fe400078ec0ff */
[----:B------:R-:W-:Y:S02]  /*88c0*/  LOP3.LUT R36, R37, 0x380, RZ, 0xc0, !PT ;  /* 0x0000038025247812 */ /* 0x000fe400078ec0ff */
[----:B------:R-:W-:Y:S02]  /*88d0*/  LOP3.LUT R40, R41, 0x380, RZ, 0xc0, !PT ;  /* 0x0000038029287812 */ /* 0x000fe400078ec0ff */
[----:B------:R-:W-:-:S02]  /*88e0*/  LOP3.LUT R60, R61, 0x380, RZ, 0xc0, !PT ;  /* 0x000003803d3c7812 */ /* 0x000fc400078ec0ff */
[----:B------:R-:W-:Y:S02]  /*88f0*/  LOP3.LUT R44, R45, 0x380, RZ, 0xc0, !PT ;  /* 0x000003802d2c7812 */ /* 0x000fe400078ec0ff */
[----:B------:R-:W-:Y:S01]  /*8900*/  LOP3.LUT R10, R10, R11, RZ, 0x3c, !PT ;  /* 0x0000000b0a0a7212 */ /* 0x000fe200078e3cff */
[----:B------:R-:W-:Y:S01]  /*8910*/  IMAD.X R11, RZ, RZ, R5, P0 ;  /* 0x000000ffff0b7224 */ /* 0x000fe200000e0605 */
[----:B------:R-:W-:Y:S02]  /*8920*/  SHF.R.U64 R48, R48, 0x3, RZ ;  /* 0x0000000330307819 */ /* 0x000fe400000012ff */
[----:B------:R-:W-:Y:S02]  /*8930*/  SHF.R.U64 R36, R36, 0x3, RZ ;  /* 0x0000000324247819 */ /* 0x000fe400000012ff */
[----:B------:R-:W-:Y:S02]  /*8940*/  SHF.R.U64 R40, R40, 0x3, RZ ;  /* 0x0000000328287819 */ /* 0x000fe400000012ff */
[----:B------:R-:W-:-:S02]  /*8950*/  SHF.R.U64 R60, R60, 0x3, RZ ;  /* 0x000000033c3c7819 */ /* 0x000fc400000012ff */
[----:B------:R-:W-:Y:S02]  /*8960*/  SHF.R.U64 R44, R44, 0x3, RZ ;  /* 0x000000032c2c7819 */ /* 0x000fe400000012ff */
[----:B------:R-:W-:Y:S02]  /*8970*/  LOP3.LUT P0, RZ, R220, 0x3, RZ, 0xc0, !PT ;  /* 0x00000003dcff7812 */ /* 0x000fe4000780c0ff */
[----:B------:R-:W-:Y:S01]  /*8980*/  LOP3.LUT R48, R48, R49, RZ, 0x3c, !PT ;  /* 0x0000003130307212 */ /* 0x000fe200078e3cff */
[--C-:B------:R-:W-:Y:S01]  /*8990*/  IMAD.X R49, RZ, RZ, R5.reuse, P2 ;  /* 0x000000ffff317224 */ /* 0x100fe200010e0605 */
[----:B------:R-:W-:Y:S01]  /*89a0*/  LOP3.LUT R36, R36, R37, RZ, 0x3c, !PT ;  /* 0x0000002524247212 */ /* 0x000fe200078e3cff */
[--C-:B------:R-:W-:Y:S01]  /*89b0*/  IMAD.X R37, RZ, RZ, R5.reuse, P6 ;  /* 0x000000ffff257224 */ /* 0x100fe200030e0605 */
[----:B------:R-:W-:Y:S02]  /*89c0*/  LOP3.LUT R40, R40, R41, RZ, 0x3c, !PT ;  /* 0x0000002928287212 */ /* 0x000fe400078e3cff */
[----:B------:R-:W-:Y:S01]  /*89d0*/  LOP3.LUT R60, R60, R61, RZ, 0x3c, !PT ;  /* 0x0000003d3c3c7212 */ /* 0x000fe200078e3cff */
[--C-:B------:R-:W-:Y:S01]  /*89e0*/  IMAD.X R61, RZ, RZ, R5.reuse, P4 ;  /* 0x000000ffff3d7224 */ /* 0x100fe200020e0605 */
[----:B------:R-:W-:Y:S01]  /*89f0*/  LOP3.LUT R44, R44, R45, RZ, 0x3c, !PT ;  /* 0x0000002d2c2c7212 */ /* 0x000fe200078e3cff */
[----:B------:R-:W-:Y:S01]  /*8a00*/  IMAD.X R45, RZ, RZ, R5, P3 ;  /* 0x000000ffff2d7224 */ /* 0x000fe200018e0605 */
[----:B------:R-:W-:-:S02]  /*8a10*/  ISETP.GE.OR P2, PT, R18, R79, P0 ;  /* 0x0000004f1200720c */ /* 0x000fc40000746670 */
[----:B------:R-:W-:Y:S02]  /*8a20*/  IADD3.X R41, RZ, R5, RZ, P5, !PT ;  /* 0x00000005ff297210 */ /* 0x000fe40002ffe4ff */
[----:B------:R-:W-:Y:S02]  /*8a30*/  ISETP.GE.OR P0, PT, R6, R79, P0 ;  /* 0x0000004f0600720c */ /* 0x000fe40000706670 */
[C---:B------:R-:W-:Y:S02]  /*8a40*/  IADD3 R69, P6, R4.reuse, 0xc000, RZ ;  /* 0x0000c00004457810 */ /* 0x040fe40007fde0ff */
[C---:B------:R-:W-:Y:S02]  /*8a50*/  IADD3 R65, P5, R4.reuse, 0xd000, RZ ;  /* 0x0000d00004417810 */ /* 0x040fe40007fbe0ff */
[C---:B------:R-:W-:Y:S02]  /*8a60*/  IADD3 R53, P4, R4.reuse, 0xe000, RZ ;  /* 0x0000e00004357810 */ /* 0x040fe40007f9e0ff */
[C---:B------:R-:W-:Y:S01]  /*8a70*/  LOP3.LUT R9, R4.reuse, 0x380, RZ, 0xc0, !PT ;  /* 0x0000038004097812 */ /* 0x040fe200078ec0ff */
[----:B-1----:R-:W-:Y:S01]  /*8a80*/  @!P2 ST.E desc[UR36][R46.64], R8 ;  /* 0x000000082e00a985 */ /* 0x002fe2000c101924 */
[----:B------:R-:W-:-:S02]  /*8a90*/  IADD3 R12, P3, R4, 0xf000, RZ ;  /* 0x0000f000040c7810 */ /* 0x000fc40007f7e0ff */
        /* <DEDUP_REMOVED lines=11> */
[----:B------:R-:W5:Y:S01]  /*8b50*/  LD.E.128 R16, desc[UR36][R16.64] ;  /* 0x0000002410107980 */ /* 0x000f62000c101d00 */
[----:B------:R-:W-:-:S02]  /*8b60*/  SHF.R.U64 R64, R64, 0x3, RZ ;  /* 0x0000000340407819 */ /* 0x000fc400000012ff */
[----:B------:R-:W-:Y:S01]  /*8b70*/  SHF.R.U64 R52, R52, 0x3, RZ ;  /* 0x0000000334347819 */ /* 0x000fe200000012ff */
[----:B-1----:R-:W-:Y:S01]  /*8b80*/  IMAD R0, R214, 0x20, R217 ;  /* 0x00000020d6007824 */ /* 0x002fe200078e02d9 */
[----:B------:R-:W-:Y:S01]  /*8b90*/  LOP3.LUT R4, R9, R4, RZ, 0x3c, !PT ;  /* 0x0000000409047212 */ /* 0x000fe200078e3cff */
[----:B------:R-:W5:Y:S01]  /*8ba0*/  LD.E.128 R20, desc[UR36][R20.64] ;  /* 0x0000002414147980 */ /* 0x000f62000c101d00 */
[----:B------:R-:W-:Y:S02]  /*8bb0*/  SHF.R.U64 R3, R3, 0x3, RZ ;  /* 0x0000000303037819 */ /* 0x000fe400000012ff */
[----:B------:R-:W-:Y:S01]  /*8bc0*/  LOP3.LUT R68, R68, R69, RZ, 0x3c, !PT ;  /* 0x0000004544447212 */ /* 0x000fe200078e3cff */
[--C-:B------:R-:W-:Y:S01]  /*8bd0*/  IMAD.X R69, RZ, RZ, R5.reuse, P6 ;  /* 0x000000ffff457224 */ /* 0x100fe200030e0605 */
[----:B------:R-:W-:Y:S01]  /*8be0*/  LOP3.LUT R64, R64, R65, RZ, 0x3c, !PT ;  /* 0x0000004140407212 */ /* 0x000fe200078e3cff */
[----:B------:R-:W-:Y:S01]  /*8bf0*/  UIMAD UR7, UR4, UR13, UR7 ;  /* 0x0000000d040772a4 */ /* 0x000fe2000f8e0207 */
[----:B------:R-:W-:Y:S01]  /*8c00*/  LOP3.LUT R52, R52, R53, RZ, 0x3c, !PT ;  /* 0x0000003534347212 */ /* 0x000fe200078e3cff */
[----:B------:R-:W-:Y:S01]  /*8c10*/  IMAD.X R53, RZ, RZ, R5, P4 ;  /* 0x000000ffff357224 */ /* 0x000fe200020e0605 */
[----:B------:R-:W-:Y:S01]  /*8c20*/  LOP3.LUT R56, R3, R12, RZ, 0x3c, !PT ;  /* 0x0000000c03387212 */ /* 0x000fe200078e3cff */
[----:B------:R-:W5:Y:S01]  /*8c30*/  LD.E.128 R24, desc[UR36][R24.64] ;  /* 0x0000002418187980 */ /* 0x000f62000c101d00 */
[----:B------:R-:W-:-:S03]  /*8c40*/  IADD3.X R65, RZ, R5, RZ, P5, !PT ;  /* 0x00000005ff417210 */ /* 0x000fc60002ffe4ff */
[----:B------:R1:W5:Y:S01]  /*8c50*/  LD.E.128 R12, desc[UR36][R4.64] ;  /* 0x00000024040c7980 */ /* 0x000362000c101d00 */
[----:B------:R-:W-:Y:S01]  /*8c60*/  UIADD3 UR9, UR9, UR7, URZ ;  /* 0x0000000709097290 */ /* 0x000fe2000fffe03f */
[----:B------:R-:W-:Y:S01]  /*8c70*/  IMAD.U32 R3, RZ, RZ, UR16 ;  /* 0x00000010ff037e24 */ /* 0x000fe2000f8e00ff */
[----:B------:R-:W-:Y:S01]  /*8c80*/  UIMAD UR4, UR14, UR10, URZ ;  /* 0x0000000a0e0472a4 */ /* 0x000fe2000f8e023f */
[----:B------:R-:W5:Y:S04]  /*8c90*/  LD.E.128 R28, desc[UR36][R28.64] ;  /* 0x000000241c1c7980 */ /* 0x000f68000c101d00 */
[----:B------:R-:W5:Y:S01]  /*8ca0*/  LD.E.128 R32, desc[UR36][R32.64] ;  /* 0x0000002420207980 */ /* 0x000f62000c101d00 */
[----:B-1----:R-:W1:Y:S01]  /*8cb0*/  @P1 LDC R5, c[0x0][0xcec] ;  /* 0x00033b00ff051b82 */ /* 0x002e620000000800 */
[----:B------:R-:W-:Y:S01]  /*8cc0*/  UIMAD UR4, UR17, UR11, UR4 ;  /* 0x0000000b110472a4 */ /* 0x000fe2000f8e0204 */
[----:B------:R-:W-:Y:S01]  /*8cd0*/  IMAD R6, R3, 0x80, R0 ;  /* 0x0000008003067824 */ /* 0x000fe200078e0200 */
[----:B------:R-:W-:Y:S01]  /*8ce0*/  UIMAD.WIDE.U32 UR8, UR17, UR10, UR8 ;  /* 0x0000000a110872a5 */ /* 0x000fe2000f8e0008 */
[----:B------:R-:W5:Y:S02]  /*8cf0*/  LD.E.128 R36, desc[UR36][R36.64] ;  /* 0x0000002424247980 */ /* 0x000f64000c101d00 */
        /* <DEDUP_REMOVED lines=8> */
[----:B------:R-:W5:Y:S04]  /*8d80*/  LD.E.128 R8, desc[UR36][R10.64] ;  /* 0x000000240a087980 */ /* 0x000f68000c101d00 */
[----:B------:R-:W5:Y:S01]  /*8d90*/  LD.E.128 R44, desc[UR36][R44.64] ;  /* 0x000000242c2c7980 */ /* 0x000f62000c101d00 */
[----:B-1----:R-:W-:Y:S01]  /*8da0*/  @P1 IMAD.HI.U32 R0, R6, R5, RZ ;  /* 0x0000000506001227 */ /* 0x002fe200078e00ff */
[----:B------:R-:W-:Y:S02]  /*8db0*/  UIADD3 UR4, UR9, UR4, URZ ;  /* 0x0000000409047290 */ /* 0x000fe4000fffe03f */
[----:B------:R-:W5:Y:S02]  /*8dc0*/  LD.E.128 R48, desc[UR36][R48.64] ;  /* 0x0000002430307980 */ /* 0x000f64000c101d00 */
[----:B0-----:R-:W-:Y:S01]  /*8dd0*/  @P1 SHF.R.U32.HI R3, RZ, R73, R0 ;  /* 0x00000049ff031219 */ /* 0x001fe20000011600 */
[----:B------:R-:W-:Y:S01]  /*8de0*/  IMAD.U32 R4, RZ, RZ, UR8 ;  /* 0x00000008ff047e24 */ /* 0x000fe2000f8e00ff */
[----:B------:R-:W5:Y:S02]  /*8df0*/  LD.E.128 R68, desc[UR36][R68.64] ;  /* 0x0000002444447980 */ /* 0x000f64000c101d00 */
[--C-:B------:R-:W-:Y:S01]  /*8e00*/  SHF.R.S32.HI R0, RZ, 0x1f, R3.reuse ;  /* 0x0000001fff007819 */ /* 0x100fe20000011403 */
[----:B------:R-:W-:Y:S01]  /*8e10*/  IMAD.MOV R73, RZ, RZ, -R3 ;  /* 0x000000ffff497224 */ /* 0x000fe200078e0a03 */
[----:B------:R-:W5:Y:S01]  /*8e20*/  LD.E.128 R64, desc[UR36][R64.64] ;  /* 0x0000002440407980 */ /* 0x000f62000c101d00 */
[----:B------:R-:W-:Y:S01]  /*8e30*/  IMAD.U32 R5, RZ, RZ, UR9 ;  /* 0x00000009ff057e24 */ /* 0x000fe2000f8e00ff */
[----:B------:R-:W-:Y:S01]  /*8e40*/  ULDC.64 UR8, c[0x0][0xbe0] ;  /* 0x0002f80000087ab9 */ /* 0x000fe20000000a00 */
[----:B------:R-:W-:Y:S01]  /*8e50*/  IMAD R73, R72, R73, R6 ;  /* 0x0000004948497224 */ /* 0x000fe200078e0206 */
[----:B------:R-:W-:Y:S01]  /*8e60*/  MOV R5, UR4 ;  /* 0x0000000400057c02 */ /* 0x000fe20008000f00 */
[----:B------:R-:W-:Y:S01]  /*8e70*/  IMAD R0, R0, UR8, RZ ;  /* 0x0000000800007c24 */ /* 0x000fe2000f8e02ff */
[----:B------:R-:W5:Y:S03]  /*8e80*/  LD.E.128 R52, desc[UR36][R52.64] ;  /* 0x0000002434347980 */ /* 0x000f66000c101d00 */
[C---:B------:R-:W-:Y:S01]  /*8e90*/  IMAD R75, R3.reuse, UR9, R0 ;  /* 0x00000009034b7c24 */ /* 0x040fe2000f8e0200 */
[----:B------:R-:W5:Y:S01]  /*8ea0*/  LD.E.128 R56, desc[UR36][R56.64] ;  /* 0x0000002438387980 */ /* 0x000f62000c101d00 */
[----:B------:R-:W-:Y:S01]  /*8eb0*/  SHF.R.S32.HI R0, RZ, 0x1f, R73 ;  /* 0x0000001fff007819 */ /* 0x000fe20000011449 */
        /* <DEDUP_REMOVED lines=18> */
[----:B------:R-:W-:Y:S02]  /*8fe0*/  IMAD.IADD R3, R5, 0x1, R3 ;  /* 0x0000000105037824 */ /* 0x000fe400078e0203 */
[----:B------:R-:W-:Y:S01]  /*8ff0*/  VIADD R151, R151, 0x32420 ;  /* 0x0003242097977836 */ /* 0x000fe20000000000 */
[-C--:B------:R-:W-:Y:S01]  /*9000*/  ISETP.GE.AND P1, PT, R0, R79.reuse, PT ;  /* 0x0000004f0000720c */ /* 0x080fe20003f26270 */
[----:B------:R-:W-:Y:S01]  /*9010*/  VIADD R0, R78, 0x40 ;  /* 0x000000404e007836 */ /* 0x000fe20000000000 */
[----:B------:R-:W-:Y:S02]  /*9020*/  LEA.HI.X R3, R4, UR9, R3, 0x1, P3 ;  /* 0x0000000904037c11 */ /* 0x000fe400098f0c03 */
[----:B------:R-:W-:Y:S01]  /*9030*/  PRMT R151, RZ, 0x654, R151 ;  /* 0x00000654ff977816 */ /* 0x000fe20000000097 */
[----:B0-----:R0:W1:Y:S01]  /*9040*/  SHFL.IDX PT, R76, R6, RZ, 0x181f ;  /* 0x00181fff064c7589 */ /* 0x00106200000e0000 */
[----:B------:R-:W-:Y:S01]  /*9050*/  ISETP.GE.AND P0, PT, R0, R79, PT ;  /* 0x0000004f0000720c */ /* 0x000fe20003f06270 */
[----:B------:R-:W-:Y:S01]  /*9060*/  BSSY B1, `(.L_x_1137) ;  /* 0x0000016000017945 */ /* 0x000fe20003800000 */
[----:B------:R0:W-:Y:S01]  /*9070*/  SYNCS.ARRIVE.TRANS64.RED.A1T0 RZ, [R151+URZ], RZ ;  /* 0x000000ff97ff79a7 */ /* 0x0001e2000810043f */
[----:B------:R0:W2:Y:S01]  /*9080*/  SHFL.IDX PT, R0, R3, RZ, 0x181f ;  /* 0x00181fff03007589 */ /* 0x0000a200000e0000 */
[----:B------:R-:W-:Y:S01]  /*9090*/  SHF.R.S32.HI R80, RZ, 0x1f, R2 ;  /* 0x0000001fff507819 */ /* 0x000fe20000011402 */
[----:B------:R-:W-:Y:S08]  /*90a0*/  @P2 BRA `(.L_x_1138) ;  /* 0x0000000000442947 */ /* 0x000ff00003800000 */
        /* <DEDUP_REMOVED lines=17> */
.L_x_1138:
[----:B------:R-:W-:Y:S05]  /*91c0*/  BSYNC B1 ;  /* 0x0000000000017941 */ /* 0x000fea0003800000 */
.L_x_1137:
[----:B--2---:R2:W4:Y:S01]  /*91d0*/  SHFL.IDX PT, R0, R3, 0x1, 0x181f ;  /* 0x00381f0003007f89 */ /* 0x00452200000e0000 */
[----:B------:R-:W-:Y:S03]  /*91e0*/  BSSY B1, `(.L_x_1139) ;  /* 0x0000014000017945 */ /* 0x000fe60003800000 */
[----:B---3-5:R2:W3:Y:S01]  /*91f0*/  SHFL.IDX PT, R28, R6, 0x1, 0x181f ;  /* 0x00381f00061c7f89 */ /* 0x0284e200000e0000 */
[----:B------:R-:W-:Y:S05]  /*9200*/  @P1 BRA `(.L_x_1140) ;  /* 0x0000000000441947 */ /* 0x000fea0003800000 */
[----:B------:R-:W-:Y:S02]  /*9210*/  ULDC UR4, c[0x0][0xbc8] ;  /* 0x0002f20000047ab9 */ /* 0x000fe40000000800 */
[----:B------:R-:W-:Y:S02]  /*9220*/  ISETP.GE.AND P4, PT, R2, UR4, PT ;  /* 0x0000000402007c0c */ /* 0x000fe4000bf86270 */
[----:B------:R-:W-:Y:S02]  /*9230*/  ISETP.GE.AND P3, PT, R212, UR4, PT ;  /* 0x00000004d4007c0c */ /* 0x000fe4000bf66270 */
[----:B------:R-:W-:Y:S02]  /*9240*/  ISETP.GE.AND P2, PT, R211, UR4, PT ;  /* 0x00000004d3007c0c */ /* 0x000fe4000bf46270 */
[----:B------:R-:W-:-:S07]  /*9250*/  ISETP.GE.AND P1, PT, R213, UR4, PT ;  /* 0x00000004d5007c0c */ /* 0x000fce000bf26270 */
[-C--:B---3--:R-:W-:Y:S02]  /*9260*/  @!P4 LEA R4, P6, R2, R28.reuse, 0x1 ;  /* 0x0000001c0204c211 */ /* 0x088fe400078c08ff */
[----:B------:R-:W-:Y:S02]  /*9270*/  @!P3 LEA R12, P5, R212, R28, 0x1 ;  /* 0x0000001cd40cb211 */ /* 0x000fe400078a08ff */
        /* <DEDUP_REMOVED lines=10> */
.L_x_1140:
[----:B------:R-:W-:Y:S05]  /*9320*/  BSYNC B1 ;  /* 0x0000000000017941 */ /* 0x000fea0003800000 */
.L_x_1139:
        /* <DEDUP_REMOVED lines=10> */
[-C--:B------:R-:W-:Y:S02]  /*93d0*/  @!P2 LEA R8, P5, R212, R12.reuse, 0x1 ;  /* 0x0000000cd408a211 */ /* 0x080fe400078a08ff */
        /* <DEDUP_REMOVED lines=10> */
.L_x_1142:
[----:B------:R-:W-:Y:S05]  /*9480*/  BSYNC B1 ;  /* 0x0000000000017941 */ /* 0x000fea0003800000 */
.L_x_1141:
[----:B0-----:R-:W-:Y:S01]  /*9490*/  IADD3 R0, R78, 0x60, RZ ;  /* 0x000000604e007810 */ /* 0x001fe20007ffe0ff */
[----:B---3--:R0:W3:Y:S03]  /*94a0*/  SHFL.IDX PT, R12, R3, 0x3, 0x181f ;  /* 0x00781f00030c7f89 */ /* 0x0080e600000e0000 */
[----:B------:R-:W-:Y:S01]  /*94b0*/  ISETP.GE.AND P0, PT, R0, R79, PT ;  /* 0x0000004f0000720c */ /* 0x000fe20003f06270 */
[----:B--2-4-:R-:W2:-:S12]  /*94c0*/  SHFL.IDX PT, R6, R6, 0x3, 0x181f ;  /* 0x00781f0006067f89 */ /* 0x014e9800000e0000 */
[----:B0-----:R-:W-:Y:S05]  /*94d0*/  @P0 BRA `(.L_x_1143) ;  /* 0x0000000c00d80947 */ /* 0x001fea0003800000 */
[----:B------:R-:W-:Y:S02]  /*94e0*/  ULDC UR4, c[0x0][0xbc8] ;  /* 0x0002f20000047ab9 */ /* 0x000fe40000000800 */
[----:B------:R-:W-:Y:S02]  /*94f0*/  ISETP.GE.AND P3, PT, R2, UR4, PT ;  /* 0x0000000402007c0c */ /* 0x000fe4000bf66270 */
[----:B------:R-:W-:Y:S02]  /*9500*/  ISETP.GE.AND P4, PT, R212, UR4, PT ;  /* 0x00000004d4007c0c */ /* 0x000fe4000bf86270 */
[----:B------:R-:W-:-:S09]  /*9510*/  ISETP.GE.AND P5, PT, R211, UR4, PT ;  /* 0x00000004d3007c0c */ /* 0x000fd2000bfa6270 */
[-C--:B--2---:R-:W-:Y:S02]  /*9520*/  @!P3 LEA R4, P0, R2, R6.reuse, 0x1 ;  /* 0x000000060204b211 */ /* 0x084fe400078008ff */
[-C--:B------:R-:W-:Y:S02]  /*9530*/  @!P4 LEA R8, P1, R212, R6.reuse, 0x1 ;  /* 0x00000006d408c211 */ /* 0x080fe400078208ff */
[C---:B------:R-:W-:Y:S02]  /*9540*/  @!P5 LEA R10, P2, R211.reuse, R6, 0x1 ;  /* 0x00000006d30ad211 */ /* 0x040fe400078408ff */
        /* <DEDUP_REMOVED lines=12> */
.L_x_1135:
[----:B------:R-:W-:Y:S01]  /*9610*/  ULDC.64 UR8, c[0x0][0xd00] ;  /* 0x0003400000087ab9 */ /* 0x000fe20000000a00 */
[----:B------:R-:W-:Y:S01]  /*9620*/  ULDC UR4, c[0x0][0xb88] ;  /* 0x0002e20000047ab9 */ /* 0x000fe20000000800 */
[----:B------:R-:W-:Y:S01]  /*9630*/  UISETP.NE.U32.AND UP0, UPT, UR8, URZ, UPT ;  /* 0x0000003f0800728c */ /* 0x000fe2000bf05070 */
[----:B------:R-:W0:Y:S01]  /*9640*/  LDC R13, c[0x0][0xce8] ;  /* 0x00033a00ff0d7b82 */ /* 0x000e220000000800 */
[----:B------:R-:W-:Y:S02]  /*9650*/  R2UR UR7, R215 ;  /* 0x00000000d70772ca */ /* 0x000fe400000e0000 */
        /* <DEDUP_REMOVED lines=20> */
[----:B------:R-:W0:Y:S10]  /*97a0*/  S2R R6, SR_TID.X ;  /* 0x0000000000067919 */ /* 0x000e340000002100 */
[----:B------:R-:W3:Y:S01]  /*97b0*/  @P0 LDC R11, c[0x0][0xcec] ;  /* 0x00033b00ff0b0b82 */ /* 0x000ee20000000800 */
[----:B0-----:R-:W-:-:S05]  /*97c0*/  VIADD R6, R6, 0xffffff80 ;  /* 0xffffff8006067836 */ /* 0x001fca0000000000 */
[----:B------:R-:W-:Y:S02]  /*97d0*/  ISETP.GE.AND P1, PT, R6, 0x80, PT ;  /* 0x000000800600780c */ /* 0x000fe40003f26270 */
[----:B--2---:R-:W-:-:S13]  /*97e0*/  @P2 R2UR UR4, R3 ;  /* 0x00000000030422ca */ /* 0x004fda00000e0000 */
[----:B------:R-:W-:Y:S01]  /*97f0*/  USHF.R.S32.HI UR10, URZ, 0x1f, UR4 ;  /* 0x0000001f3f0a7899 */ /* 0x000fe20008011404 */
[----:B-1-3--:R-:W-:Y:S11]  /*9800*/  @P3 BRA `(.L_x_1144) ;  /* 0x0000000000103947 */ /* 0x00aff60003800000 */
[----:B------:R-:W-:Y:S05]  /*9810*/  @!P2 BRA `(.L_x_1144) ;  /* 0x00000000000ca947 */ /* 0x000fea0003800000 */
[----:B------:R-:W2:Y:S04]  /*9820*/  LDG.E R3, desc[UR36][R4.64] ;  /* 0x0000002404037981 */ /* 0x000ea8000c1e1900 */
[----:B-----5:R-:W2:Y:S02]  /*9830*/  LDG.E R0, desc[UR36][R4.64+0x4] ;  /* 0x0000042404007981 */ /* 0x020ea4000c1e1900 */
[----:B--2---:R-:W-:-:S07]  /*9840*/  IMAD.IADD R0, R0, 0x1, -R3 ;  /* 0x0000000100007824 */ /* 0x004fce00078e0a03 */
.L_x_1144:
[----:B------:R-:W-:Y:S01]  /*9850*/  R2UR UR7, R218 ;  /* 0x00000000da0772ca */ /* 0x000fe200000e0000 */
[----:B------:R-:W-:Y:S01]  /*9860*/  USEL UR61, UR61, URZ, !UP0 ;  /* 0x0000003f3d3d7287 */ /* 0x000fe2000c000000 */
[----:B------:R-:W-:Y:S11]  /*9870*/  BSSY B1, `(.L_x_1145) ;  /* 0x000002f000017945 */ /* 0x000ff60003800000 */
[----:B------:R-:W-:Y:S01]  /*9880*/  USEL UR12, UR7, URZ, !UP0 ;  /* 0x0000003f070c7287 */ /* 0x000fe2000c000000 */
[----:B------:R-:W-:Y:S11]  /*9890*/  @P1 BRA `(.L_x_1146) ;  /* 0x0000000000b01947 */ /* 0x000ff60003800000 */
[----:B------:R-:W0:Y:S01]  /*98a0*/  S2R R4, SR_TID.X ;  /* 0x0000000000047919 */ /* 0x000e220000002100 */
[----:B------:R-:W1:Y:S01]  /*98b0*/  LDC R6, c[0x0][0xce8] ;  /* 0x00033a00ff067b82 */ /* 0x000e620000000800 */
[----:B------:R-:W-:-:S13]  /*98c0*/  R2UR UR7, R216 ;  /* 0x00000000d80772ca */ /* 0x000fda00000e0000 */
[----:B------:R-:W-:-:S05]  /*98d0*/  IMAD.U32 R3, RZ, RZ, UR7 ;  /* 0x00000007ff037e24 */ /* 0x000fca000f8e00ff */
[----:B0-----:R-:W-:Y:S01]  /*98e0*/  LEA R3, R3, R4, 0x7 ;  /* 0x0000000403037211 */ /* 0x001fe200078e38ff */
[----:B-1---5:R-:W-:-:S04]  /*98f0*/  IMAD R4, R0, R6, RZ ;  /* 0x0000000600047224 */ /* 0x022fc800078e02ff */
[----:B------:R-:W-:-:S05]  /*9900*/  VIADD R5, R3, 0xffffff80 ;  /* 0xffffff8003057836 */ /* 0x000fca0000000000 */
[----:B------:R-:W-:-:S13]  /*9910*/  ISETP.GE.AND P1, PT, R5, R4, PT ;  /* 0x000000040500720c */ /* 0x000fda0003f26270 */
[----:B------:R-:W-:Y:S05]  /*9920*/  @P1 BRA `(.L_x_1146) ;  /* 0x00000000008c1947 */ /* 0x000fea0003800000 */
[----:B------:R-:W-:Y:S01]  /*9930*/  ISETP.NE.AND P1, PT, R6, 0x1, PT ;  /* 0x000000010600780c */ /* 0x000fe20003f25270 */
[----:B------:R-:W-:Y:S01]  /*9940*/  ULDC.64 UR14, c[0x0][0xc90] ;  /* 0x00032400000e7ab9 */ /* 0x000fe20000000a00 */
[----:B------:R-:W-:Y:S01]  /*9950*/  R2UR UR13, R215 ;  /* 0x00000000d70d72ca */ /* 0x000fe200000e0000 */
[----:B------:R-:W-:Y:S01]  /*9960*/  UIMAD UR7, UR11, UR14, URZ ;  /* 0x0000000e0b0772a4 */ /* 0x000fe2000f8e023f */
[----:B------:R-:W-:Y:S01]  /*9970*/  UMOV UR8, UR4 ;  /* 0x0000000400087c82 */ /* 0x000fe20008000000 */
[----:B------:R-:W-:-:S08]  /*9980*/  UMOV UR9, UR10 ;  /* 0x0000000a00097c82 */ /* 0x000fd00008000000 */
[----:B------:R-:W0:Y:S02]  /*9990*/  @P1 LDC R4, c[0x0][0xcec] ;  /* 0x00033b00ff041b82 */ /* 0x000e240000000800 */
[----:B------:R-:W-:Y:S02]  /*99a0*/  UIMAD.WIDE.U32 UR8, UR13, UR14, UR8 ;  /* 0x0000000e0d0872a5 */ /* 0x000fe4000f8e0008 */
[----:B------:R-:W-:-:S03]  /*99b0*/  UIMAD UR7, UR13, UR15, UR7 ;  /* 0x0000000f0d0772a4 */ /* 0x000fc6000f8e0207 */
[----:B------:R-:W-:Y:S01]  /*99c0*/  ULDC.64 UR14, c[0x0][0xc98] ;  /* 0x00032600000e7ab9 */ /* 0x000fe20000000a00 */
[----:B------:R-:W1:Y:S01]  /*99d0*/  @P1 LDC R8, c[0x0][0xcf0] ;  /* 0x00033c00ff081b82 */ /* 0x000e620000000800 */
[----:B------:R-:W-:Y:S02]  /*99e0*/  UIADD3 UR9, UR9, UR7, URZ ;  /* 0x0000000709097290 */ /* 0x000fe4000fffe03f */
[----:B------:R-:W-:Y:S02]  /*99f0*/  UIMAD UR7, UR12, UR14, URZ ;  /* 0x0000000e0c0772a4 */ /* 0x000fe4000f8e023f */
[----:B------:R-:W-:Y:S02]  /*9a00*/  UIMAD.WIDE.U32 UR8, UR61, UR14, UR8 ;  /* 0x0000000e3d0872a5 */ /* 0x000fe4000f8e0008 */
[----:B------:R-:W-:-:S03]  /*9a10*/  UIMAD UR7, UR61, UR15, UR7 ;  /* 0x0000000f3d0772a4 */ /* 0x000fc6000f8e0207 */
        /* <DEDUP_REMOVED lines=20> */
.L_x_1146:
[----:B------:R-:W-:Y:S05]  /*9b60*/  BSYNC B1 ;  /* 0x0000000000017941 */ /* 0x000fea0003800000 */
.L_x_1145:
[----:B------:R-:W-:Y:S01]  /*9b70*/  R2UR UR13, R216 ;  /* 0x00000000d80d72ca */ /* 0x000fe200000e0000 */
[----:B------:R-:W1:Y:S01]  /*9b80*/  @P0 LDC R5, c[0x0][0xcf0] ;  /* 0x00033c00ff050b82 */ /* 0x000e620000000800 */
[----:B------:R-:W-:Y:S01]  /*9b90*/  ULDC.64 UR14, c[0x0][0xba0] ;  /* 0x0002e800000e7ab9 */ /* 0x000fe20000000a00 */
[----:B------:R-:W-:Y:S01]  /*9ba0*/  R2UR UR16, R215 ;  /* 0x00000000d71072ca */ /* 0x000fe200000e0000 */
[----:B------:R-:W-:Y:S01]  /*9bb0*/  UIMAD UR7, UR10, UR14, URZ ;  /* 0x0000000e0a0772a4 */ /* 0x000fe2000f8e023f */
[----:B0-----:R-:W-:Y:S01]  /*9bc0*/  IMAD R3, R214, 0x20, R217 ;  /* 0x00000020d6037824 */ /* 0x001fe200078e02d9 */
[----:B------:R-:W-:Y:S01]  /*9bd0*/  UIMAD.WIDE.U32 UR8, UR4, UR14, URZ ;  /* 0x0000000e040872a5 */ /* 0x000fe2000f8e003f */
[----:B------:R-:W-:Y:S01]  /*9be0*/  BSSY B1, `(.L_x_1147) ;  /* 0x0000043000017945 */ /* 0x000fe20003800000 */
[----:B------:R-:W-:Y:S01]  /*9bf0*/  UIMAD UR7, UR4, UR15, UR7 ;  /* 0x0000000f040772a4 */ /* 0x000fe2000f8e0207 */
[----:B------:R-:W-:Y:S02]  /*9c00*/  SHF.R.S32.HI R18, RZ, 0x1f, R2 ;  /* 0x0000001fff127819 */ /* 0x000fe40000011402 */
[----:B------:R-:W-:Y:S01]  /*9c10*/  ULDC.64 UR14, c[0x0][0xbe8] ;  /* 0x0002fa00000e7ab9 */ /* 0x000fe20000000a00 */
[----:B------:R-:W-:Y:S01]  /*9c20*/  UIADD3 UR9, UR9, UR7, URZ ;  /* 0x0000000709097290 */ /* 0x000fe2000fffe03f */
[----:B------:R-:W-:Y:S01]  /*9c30*/  IMAD.U32 R8, RZ, RZ, UR13 ;  /* 0x0000000dff087e24 */ /* 0x000fe2000f8e00ff */
[----:B------:R-:W-:Y:S01]  /*9c40*/  UIMAD UR4, UR11, UR14, URZ ;  /* 0x0000000e0b0472a4 */ /* 0x000fe2000f8e023f */
[----:B------:R-:W-:Y:S01]  /*9c50*/  IMAD.U32 R10, RZ, RZ, UR13 ;  /* 0x0000000dff0a7e24 */ /* 0x000fe2000f8e00ff */
[----:B------:R-:W-:-:S02]  /*9c60*/  UIMAD.WIDE.U32 UR8, UR16, UR14, UR8 ;  /* 0x0000000e100872a5 */ /* 0x000fc4000f8e0008 */
[----:B------:R-:W-:Y:S01]  /*9c70*/  LEA R8, R8, R3, 0x7 ;  /* 0x0000000308087211 */ /* 0x000fe200078e38ff */
[----:B------:R-:W-:Y:S01]  /*9c80*/  UIMAD UR4, UR16, UR15, UR4 ;  /* 0x0000000f100472a4 */ /* 0x000fe2000f8e0204 */
[----:B------:R-:W-:Y:S01]  /*9c90*/  IMAD R10, R10, 0x80, R217 ;  /* 0x000000800a0a7824 */ /* 0x000fe200078e02d9 */
[----:B------:R-:W-:Y:S02]  /*9ca0*/  ULDC.64 UR10, c[0x0][0xbf0] ;  /* 0x0002fc00000a7ab9 */ /* 0x000fe40000000a00 */
[----:B------:R-:W-:Y:S01]  /*9cb0*/  @P0 IMAD.HI.U32 R4, R8, R11, RZ ;  /* 0x0000000b08040227 */ /* 0x000fe200078e00ff */
[----:B------:R-:W-:Y:S02]  /*9cc0*/  UIADD3 UR9, UR9, UR4, URZ ;  /* 0x0000000409097290 */ /* 0x000fe4000fffe03f */
[----:B------:R-:W-:Y:S01]  /*9cd0*/  UIMAD UR4, UR12, UR10, URZ ;  /* 0x0000000a0c0472a4 */ /* 0x000fe2000f8e023f */
[----:B------:R-:W-:Y:S01]  /*9ce0*/  IMAD.MOV.U32 R3, RZ, RZ, R8 ;  /* 0x000000ffff037224 */ /* 0x000fe200078e0008 */
[----:B-1----:R-:W-:Y:S01]  /*9cf0*/  @P0 SHF.R.U32.HI R3, RZ, R5, R4 ;  /* 0x00000005ff030219 */ /* 0x002fe20000011604 */
[----:B------:R-:W-:-:S02]  /*9d00*/  UIMAD.WIDE.U32 UR8, UR61, UR10, UR8 ;  /* 0x0000000a3d0872a5 */ /* 0x000fc4000f8e0008 */
[----:B------:R-:W-:Y:S01]  /*9d10*/  UIMAD UR4, UR61, UR11, UR4 ;  /* 0x0000000b3d0472a4 */ /* 0x000fe2000f8e0204 */
[--C-:B------:R-:W-:Y:S01]  /*9d20*/  SHF.R.S32.HI R4, RZ, 0x1f, R3.reuse ;  /* 0x0000001fff047819 */ /* 0x100fe20000011403 */
[----:B------:R-:W-:Y:S01]  /*9d30*/  IMAD.MOV R9, RZ, RZ, -R3 ;  /* 0x000000ffff097224 */ /* 0x000fe200078e0a03 */
[----:B------:R-:W-:Y:S01]  /*9d40*/  ULDC.64 UR10, c[0x0][0xbe0] ;  /* 0x0002f800000a7ab9 */ /* 0x000fe20000000a00 */
[----:B------:R-:W-:Y:S02]  /*9d50*/  UIADD3 UR4, UR9, UR4, URZ ;  /* 0x0000000409047290 */ /* 0x000fe4000fffe03f */
[----:B------:R-:W-:Y:S02]  /*9d60*/  IMAD.U32 R5, RZ, RZ, UR9 ;  /* 0x00000009ff057e24 */ /* 0x000fe4000f8e00ff */
[----:B------:R-:W-:Y:S02]  /*9d70*/  IMAD R6, R4, UR10, RZ ;  /* 0x0000000a04067c24 */ /* 0x000fe4000f8e02ff */
[----:B------:R-:W-:Y:S01]  /*9d80*/  IMAD.U32 R4, RZ, RZ, UR8 ;  /* 0x00000008ff047e24 */ /* 0x000fe2000f8e00ff */
[----:B------:R-:W-:Y:S01]  /*9d90*/  ULDC.64 UR8, c[0x0][0xbd8] ;  /* 0x0002f60000087ab9 */ /* 0x000fe20000000a00 */
[----:B------:R-:W-:-:S02]  /*9da0*/  IMAD.U32 R5, RZ, RZ, UR4 ;  /* 0x00000004ff057e24 */ /* 0x000fc4000f8e00ff */
[----:B------:R-:W-:Y:S02]  /*9db0*/  IMAD R9, R13, R9, R8 ;  /* 0x000000090d097224 */ /* 0x000fe400078e0208 */
[C---:B------:R-:W-:Y:S02]  /*9dc0*/  IMAD R11, R3.reuse, UR11, R6 ;  /* 0x0000000b030b7c24 */ /* 0x040fe4000f8e0206 */
[----:B------:R-:W-:Y:S01]  /*9dd0*/  IMAD.WIDE.U32 R4, R3, UR10, R4 ;  /* 0x0000000a03047c25 */ /* 0x000fe2000f8e0004 */
[----:B------:R-:W-:-:S03]  /*9de0*/  SHF.R.S32.HI R3, RZ, 0x1f, R9 ;  /* 0x0000001fff037819 */ /* 0x000fc60000011409 */
[----:B------:R-:W-:Y:S02]  /*9df0*/  IMAD.IADD R5, R5, 0x1, R11 ;  /* 0x0000000105057824 */ /* 0x000fe400078e020b */
[----:B------:R-:W-:Y:S02]  /*9e00*/  IMAD R6, R3, UR8, RZ ;  /* 0x0000000803067c24 */ /* 0x000fe4000f8e02ff */
[----:B-----5:R-:W-:Y:S01]  /*9e10*/  IMAD R13, R0, R13, RZ ;  /* 0x0000000d000d7224 */ /* 0x020fe200078e02ff */
[C---:B------:R-:W-:Y:S01]  /*9e20*/  IADD3 R0, R10.reuse, 0x20, RZ ;  /* 0x000000200a007810 */ /* 0x040fe20007ffe0ff */
[C---:B------:R-:W-:Y:S02]  /*9e30*/  IMAD R3, R9.reuse, UR9, R6 ;  /* 0x0000000909037c24 */ /* 0x040fe4000f8e0206 */
[----:B------:R-:W-:Y:S01]  /*9e40*/  IMAD.WIDE.U32 R4, R9, UR8, R4 ;  /* 0x0000000809047c25 */ /* 0x000fe2000f8e0004 */
[-C--:B------:R-:W-:Y:S01]  /*9e50*/  ISETP.GE.AND P2, PT, R10, R13.reuse, PT ;  /* 0x0000000d0a00720c */ /* 0x080fe20003f46270 */
[----:B------:R-:W-:Y:S01]  /*9e60*/  ULDC.64 UR8, c[0x0][0xb80] ;  /* 0x0002e00000087ab9 */ /* 0x000fe20000000a00 */
[----:B------:R-:W-:Y:S01]  /*9e70*/  ISETP.GE.AND P1, PT, R0, R13, PT ;  /* 0x0000000d0000720c */ /* 0x000fe20003f26270 */
[----:B------:R-:W-:Y:S01]  /*9e80*/  IMAD.IADD R3, R5, 0x1, R3 ;  /* 0x0000000105037824 */ /* 0x000fe200078e0203 */
[----:B------:R-:W-:Y:S01]  /*9e90*/  LEA R6, P3, R4, UR8, 0x1 ;  /* 0x0000000804067c11 */ /* 0x000fe2000f8608ff */
[----:B------:R-:W-:-:S03]  /*9ea0*/  VIADD R0, R10, 0x40 ;  /* 0x000000400a007836 */ /* 0x000fc60000000000 */
[----:B------:R-:W-:Y:S02]  /*9eb0*/  LEA.HI.X R3, R4, UR9, R3, 0x1, P3 ;  /* 0x0000000904037c11 */ /* 0x000fe400098f0c03 */
[----:B------:R-:W-:Y:S01]  /*9ec0*/  ISETP.GE.AND P0, PT, R0, R13, PT ;  /* 0x0000000d0000720c */ /* 0x000fe20003f06270 */
[----:B------:R0:W1:Y:S04]  /*9ed0*/  SHFL.IDX PT, R4, R6, RZ, 0x181f ;  /* 0x00181fff06047589 */ /* 0x00006800000e0000 */
[----:B------:R0:W2:Y:S01]  /*9ee0*/  SHFL.IDX PT, R0, R3, RZ, 0x181f ;  /* 0x00181fff03007589 */ /* 0x0000a200000e0000 */
[----:B------:R-:W-:Y:S07]  /*9ef0*/  @P2 BRA `(.L_x_1148) ;  /* 0x0000000000442947 */ /* 0x000fee0003800000 */
        /* <DEDUP_REMOVED lines=17> */
.L_x_1148:
[----:B------:R-:W-:Y:S05]  /*a010*/  BSYNC B1 ;  /* 0x0000000000017941 */ /* 0x000fea0003800000 */
.L_x_1147:
[----:B--2---:R2:W4:Y:S01]  /*a020*/  SHFL.IDX PT, R0, R3, 0x1, 0x181f ;  /* 0x00381f0003007f89 */ /* 0x00452200000e0000 */
[----:B------:R-:W-:Y:S03]  /*a030*/  BSSY B1, `(.L_x_1149) ;  /* 0x0000014000017945 */ /* 0x000fe60003800000 */
[----:B-1-3--:R2:W1:Y:S01]  /*a040*/  SHFL.IDX PT, R4, R6, 0x1, 0x181f ;  /* 0x00381f0006047f89 */ /* 0x00a46200000e0000 */
[----:B------:R-:W-:Y:S05]  /*a050*/  @P1 BRA `(.L_x_1150) ;  /* 0x0000000000441947 */ /* 0x000fea0003800000 */
[----:B------:R-:W-:Y:S02]  /*a060*/  ULDC UR4, c[0x0][0xbc8] ;  /* 0x0002f20000047ab9 */ /* 0x000fe40000000800 */
[----:B------:R-:W-:Y:S02]  /*a070*/  ISETP.GE.AND P4, PT, R2, UR4, PT ;  /* 0x0000000402007c0c */ /* 0x000fe4000bf86270 */
[----:B------:R-:W-:Y:S02]  /*a080*/  ISETP.GE.AND P3, PT, R212, UR4, PT ;  /* 0x00000004d4007c0c */ /* 0x000fe4000bf66270 */
[----:B------:R-:W-:Y:S02]  /*a090*/  ISETP.GE.AND P2, PT, R211, UR4, PT ;  /* 0x00000004d3007c0c */ /* 0x000fe4000bf46270 */
[----:B------:R-:W-:-:S07]  /*a0a0*/  ISETP.GE.AND P1, PT, R213, UR4, PT ;  /* 0x00000004d5007c0c */ /* 0x000fce000bf26270 */
[-C--:B-1----:R-:W-:Y:S02]  /*a0b0*/  @!P4 LEA R8, P6, R2, R4.reuse, 0x1 ;  /* 0x000000040208c211 */ /* 0x082fe400078c08ff */
[----:B------:R-:W-:Y:S02]  /*a0c0*/  @!P3 LEA R14, P5, R212, R4, 0x1 ;  /* 0x00000004d40eb211 */ /* 0x000fe400078a08ff */
[----:B----4-:R-:W-:Y:S02]  /*a0d0*/  @!P4 LEA.HI.X R9, R2, R0, R18, 0x1, P6 ;  /* 0x000000000209c211 */ /* 0x010fe400030f0c12 */
        /* <DEDUP_REMOVED lines=9> */
.L_x_1150:
[----:B------:R-:W-:Y:S05]  /*a170*/  BSYNC B1 ;  /* 0x0000000000017941 */ /* 0x000fea0003800000 */
.L_x_1149:
[----:B----4-:R4:W0:Y:S01]  /*a180*/  SHFL.IDX PT, R0, R3, 0x2, 0x181f ;  /* 0x00581f0003007f89 */ /* 0x01082200000e0000 */
        /* <DEDUP_REMOVED lines=9> */
[-C--:B------:R-:W-:Y:S02]  /*a220*/  @!P2 LEA R14, P5, R212, R4.reuse, 0x1 ;  /* 0x00000004d40ea211 */ /* 0x080fe400078a08ff */
        /* <DEDUP_REMOVED lines=10> */
.L_x_1152:
[----:B------:R-:W-:Y:S05]  /*a2d0*/  BSYNC B1 ;  /* 0x0000000000017941 */ /* 0x000fea0003800000 */
.L_x_1151:
[----:B0-----:R-:W-:Y:S01]  /*a2e0*/  VIADD R0, R10, 0x60 ;  /* 0x000000600a007836 */ /* 0x001fe20000000000 */
[----:B---3--:R0:W3:Y:S04]  /*a2f0*/  SHFL.IDX PT, R8, R3, 0x3, 0x181f ;  /* 0x00781f0003087f89 */ /* 0x0080e800000e0000 */
[----:B------:R-:W-:Y:S01]  /*a300*/  ISETP.GE.AND P0, PT, R0, R13, PT ;  /* 0x0000000d0000720c */ /* 0x000fe20003f06270 */
[----:B-1----:R0:W1:-:S12]  /*a310*/  SHFL.IDX PT, R4, R6, 0x3, 0x181f ;  /* 0x00781f0006047f89 */ /* 0x00205800000e0000 */
[----:B0-----:R-:W-:Y:S05]  /*a320*/  @P0 BRA `(.L_x_1143) ;  /* 0x0000000000440947 */ /* 0x001fea0003800000 */
        /* <DEDUP_REMOVED lines=8> */
[----:B---3--:R-:W-:Y:S02]  /*a3b0*/  @!P3 LEA.HI.X R11, R2, R8, R18, 0x1, P6 ;  /* 0x00000008020bb211 */ /* 0x008fe400030f0c12 */
        /* <DEDUP_REMOVED lines=8> */
.L_x_1143:
[----:B------:R-:W-:Y:S05]  /*a440*/  BSYNC B0 ;  /* 0x0000000000007941 */ /* 0x000fea0003800000 */
.L_x_1134:
[----:B------:R-:W-:Y:S02]  /*a450*/  ULDC UR4, c[0x0][0xd3c] ;  /* 0x00034f0000047ab9 */ /* 0x000fe40000000800 */
[----:B------:R-:W-:-:S13]  /*a460*/  ISETP.GE.AND P0, PT, R7, UR4, PT ;  /* 0x0000000407007c0c */ /* 0x000fda000bf06270 */
[----:B------:R-:W-:Y:S05]  /*a470*/  @!P0 BRA `(.L_x_1153) ;  /* 0xffffff6800648947 */ /* 0x000fea000383ffff */
[----:B------:R-:W-:Y:S05]  /*a480*/  EXIT ;  /* 0x000000000000794d */ /* 0x000fea0003800000 */
.L_x_1105:
[----:B------:R-:W-:-:S08]  /*a490*/  NOP ;  /* 0x0000000000007918 */ /* 0x000fd00000000000 */
[----:B0-----:R-:W0:-:S00]  /*a4a0*/  USETMAXREG.DEALLOC.CTAPOOL 0x28 ;  /* 0x00000028000079c8 */ /* 0x001e0000080e0500 */
        /* <DEDUP_REMOVED lines=14> */
.L_x_1154:
        /* <DEDUP_REMOVED lines=40> */
.L_x_1160:
[----:B------:R-:W0:Y:S01]  /*a810*/  LDC R2, c[0x0][0xd3c] ;  /* 0x00034f00ff027b82 */ /* 0x000e220000000800 */
[----:B------:R-:W-:-:S06]  /*a820*/  UIADD3 UR4, UR4, 0x1f, URZ ;  /* 0x0000001f04047890 */ /* 0x000fcc000fffe03f */
        /* <DEDUP_REMOVED lines=10> */
.L_x_1159:
[----:B------:R-:W-:Y:S05]  /*a8d0*/  BSYNC B0 ;  /* 0x0000000000007941 */ /* 0x000fea0003800000 */
.L_x_1158:
        /* <DEDUP_REMOVED lines=21> */
.L_x_1156:
        /* <DEDUP_REMOVED lines=13> */
[----:B------:R-:W-:-:S06]  /*ab00*/  VIADD R16, R19, 0xffffffff ;  /* 0xffffffff13107836 */ /* 0x000fcc0000000000 */
[----:B------:R2:W3:Y:S02]  /*ab10*/  SHFL.IDX PT, R16, R7, R16, 0x1f ;  /* 0x00001f1007107589 */ /* 0x0004e400000e0000 */
.L_x_1161:
[----:B---3--:R-:W-:Y:S01]  /*ab20*/  IMAD R16, R16, UR5, R8 ;  /* 0x0000000510107c24 */ /* 0x008fe2000f8e0208 */
[----:B0-----:R-:W-:Y:S01]  /*ab30*/  IABS R2, R10 ;  /* 0x0000000a00027213 */ /* 0x001fe20000000000 */
[----:B-1----:R-:W-:Y:S02]  /*ab40*/  IMAD.MOV R0, RZ, RZ, -R3 ;  /* 0x000000ffff007224 */ /* 0x002fe400078e0a03 */
[----:B------:R-:W-:Y:S01]  /*ab50*/  VIADD R19, R19, UR4 ;  /* 0x0000000413137c36 */ /* 0x000fe20008000000 */
[----:B------:R-:W-:Y:S01]  /*ab60*/  IADD3 R11, -R16, UR6, RZ ;  /* 0x00000006100b7c10 */ /* 0x000fe2000fffe1ff */
[----:B------:R-:W-:Y:S01]  /*ab70*/  IMAD.MOV R4, RZ, RZ, -R2 ;  /* 0x000000ffff047224 */ /* 0x000fe200078e0a02 */
[----:B------:R-:W-:Y:S01]  /*ab80*/  MOV R2, RZ ;  /* 0x000000ff00027202 */ /* 0x000fe20000000f00 */
[----:B--2---:R-:W-:Y:S01]  /*ab90*/  IMAD R7, R0, R9, RZ ;  /* 0x0000000900077224 */ /* 0x004fe200078e02ff */
[----:B------:R-:W-:-:S03]  /*aba0*/  IABS R0, R11 ;  /* 0x0000000b00007213 */ /* 0x000fc60000000000 */
        /* <DEDUP_REMOVED lines=19> */
.L_x_1157:
[----:B------:R-:W-:Y:S01]  /*ace0*/  ULDC UR4, c[0x0][0xd3c] ;  /* 0x00034f0000047ab9 */ /* 0x000fe20000000800 */
[----:B------:R-:W-:Y:S02]  /*acf0*/  IMAD.MOV.U32 R17, RZ, RZ, RZ ;  /* 0x000000ffff117224 */ /* 0x000fe400078e00ff */
[----:B------:R-:W-:Y:S02]  /*ad00*/  IMAD.U32 R16, RZ, RZ, UR6 ;  /* 0x00000006ff107e24 */ /* 0x000fe4000f8e00ff */
[----:B------:R-:W-:Y:S02]  /*ad10*/  IMAD.MOV.U32 R18, RZ, RZ, RZ ;  /* 0x000000ffff127224 */ /* 0x000fe400078e00ff */
[----:B------:R-:W-:-:S07]  /*ad20*/  IMAD.U32 R19, RZ, RZ, UR4 ;  /* 0x00000004ff137e24 */ /* 0x000fce000f8e00ff */
.L_x_1162:
[----:B------:R-:W-:-:S13]  /*ad30*/  ISETP.NE.AND P0, PT, R5, RZ, PT ;  /* 0x000000ff0500720c */ /* 0x000fda0003f05270 */
[----:B------:R-:W0:Y:S01]  /*ad40*/  @!P0 S2R R3, SR_CgaCtaId ;  /* 0x0000000000038919 */ /* 0x000e220000008800 */
[----:B------:R-:W-:-:S04]  /*ad50*/  @!P0 MOV R0, 0x400 ;  /* 0x0000040000008802 */ /* 0x000fc80000000f00 */
[----:B0-----:R-:W-:-:S05]  /*ad60*/  @!P0 LEA R0, R3, R0, 0x18 ;  /* 0x0000000003008211 */ /* 0x001fca00078ec0ff */
[----:B------:R1:W-:Y:S01]  /*ad70*/  @!P0 STS.128 [R0+0x324d0], R16 ;  /* 0x0324d01000008388 */ /* 0x0003e20000000c00 */
[----:B------:R-:W-:Y:S06]  /*ad80*/  BAR.ARV 0x5, 0x180 ;  /* 0x0146000000007b1d */ /* 0x000fec0000002000 */
.L_x_1155:
[----:B------:R2:W-:Y:S01]  /*ad90*/  STL [R1+0x18], RZ ;  /* 0x000018ff01007387 */ /* 0x0005e20000100800 */
[----:B------:R-:W-:Y:S01]  /*ada0*/  ULDC UR4, c[0x0][0xd3c] ;  /* 0x00034f0000047ab9 */ /* 0x000fe20000000800 */
[----:B------:R-:W-:Y:S01]  /*adb0*/  IMAD.MOV.U32 R27, RZ, RZ, 0x1 ;  /* 0x00000001ff1b7424 */ /* 0x000fe200078e00ff */
[----:B0-----:R-:W-:Y:S01]  /*adc0*/  ISETP.GE.AND P0, PT, R19, UR4, PT ;  /* 0x0000000413007c0c */ /* 0x001fe2000bf06270 */
[----:B------:R-:W-:-:S12]  /*add0*/  IMAD.MOV.U32 R24, RZ, RZ, RZ ;  /* 0x000000ffff187224 */ /* 0x000fd800078e00ff */
[----:B--2---:R-:W-:Y:S05]  /*ade0*/  @P0 BRA `(.L_x_1163) ;  /* 0x0000005000300947 */ /* 0x004fea0003800000 */
[----:B-1----:R-:W2:Y:S01]  /*adf0*/  LDL R0, [R1+0x24] ;  /* 0x0000240001007983 */ /* 0x002ea20000100800 */
[----:B------:R-:W0:Y:S01]  /*ae00*/  S2UR UR5, SR_CgaCtaId ;  /* 0x00000000000579c3 */ /* 0x000e220000008800 */
[----:B------:R-:W-:Y:S01]  /*ae10*/  BSSY B8, `(.L_x_1163) ;  /* 0x0000509000087945 */ /* 0x000fe20003800000 */
[----:B------:R-:W-:Y:S01]  /*ae20*/  MOV R27, 0x1 ;  /* 0x00000001001b7802 */ /* 0x000fe20000000f00 */
[----:B------:R-:W1:Y:S01]  /*ae30*/  S2R R5, SR_TID.X ;  /* 0x0000000000057919 */ /* 0x000e620000002100 */
[----:B------:R-:W-:Y:S01]  /*ae40*/  IMAD.MOV.U32 R24, RZ, RZ, RZ ;  /* 0x000000ffff187224 */ /* 0x000fe200078e00ff */
[----:B------:R-:W-:Y:S01]  /*ae50*/  ULDC UR39, c[0x0][0xc] ;  /* 0x0000030000277ab9 */ /* 0x000fe20000000800 */
[----:B------:R3:W-:Y:S01]  /*ae60*/  STL [R1+0x18], RZ ;  /* 0x000018ff01007387 */ /* 0x0007e20000100800 */
[C---:B-1----:R-:W-:Y:S02]  /*ae70*/  LOP3.LUT R4, R5.reuse, 0x7f, RZ, 0xc0, !PT ;  /* 0x0000007f05047812 */ /* 0x042fe400078ec0ff */
[----:B--2---:R-:W-:Y:S01]  /*ae80*/  R2UR UR4, R0 ;  /* 0x00000000000472ca */ /* 0x004fe200000e0000 */
[----:B------:R-:W-:-:S05]  /*ae90*/  IMAD.SHL.U32 R0, R5, 0x8, RZ ;  /* 0x0000000805007824 */ /* 0x000fca00078e00ff */
[----:B------:R-:W-:-:S04]  /*aea0*/  LOP3.LUT R2, R0, 0x1f8, RZ, 0xc0, !PT ;  /* 0x000001f800027812 */ /* 0x000fc800078ec0ff */
[----:B------:R-:W-:Y:S01]  /*aeb0*/  LOP3.LUT R3, R2, 0x38, R5, 0x78, !PT ;  /* 0x0000003802037812 */ /* 0x000fe200078e7805 */
[----:B------:R-:W-:Y:S01]  /*aec0*/  IMAD.SHL.U32 R2, R5, 0x10, RZ ;  /* 0x0000001005027824 */ /* 0x000fe200078e00ff */
[----:B------:R-:W-:Y:S01]  /*aed0*/  SHF.R.U32.HI R5, RZ, 0x3, R4 ;  /* 0x00000003ff057819 */ /* 0x000fe20000011604 */
[----:B------:R-:W-:Y:S01]  /*aee0*/  ULOP3.LUT UR38, UR4, 0x2, URZ, 0xfc, !UPT ;  /* 0x0000000204267892 */ /* 0x000fe2000f8efc3f */
[----:B------:R-:W-:Y:S02]  /*aef0*/  LOP3.LUT R30, R3, 0x200, R0, 0xf8, !PT ;  /* 0x00000200031e7812 */ /* 0x000fe400078ef800 */
[----:B------:R-:W-:Y:S01]  /*af00*/  UMOV UR4, 0x400 ;  /* 0x0000040000047882 */ /* 0x000fe20000000000 */
[----:B------:R-:W-:Y:S01]  /*af10*/  LOP3.LUT R4, R0, 0x38, RZ, 0xc0, !PT ;  /* 0x0000003800047812 */ /* 0x000fe200078ec0ff */
[----:B0-----:R-:W-:Y:S01]  /*af20*/  ULEA UR4, UR5, UR4, 0x18 ;  /* 0x0000000405047291 */ /* 0x001fe2000f8ec03f */
[----:B------:R-:W-:Y:S02]  /*af30*/  LOP3.LUT R0, R5, 0x70, R2, 0xf8, !PT ;  /* 0x0000007005007812 */ /* 0x000fe400078ef802 */
[----:B------:R-:W-:-:S02]  /*af40*/  LOP3.LUT R3, R4, 0x40, RZ, 0xfc, !PT ;  /* 0x0000004004037812 */ /* 0x000fc400078efcff */
[C---:B------:R-:W-:Y:S01]  /*af50*/  LOP3.LUT R2, R4.reuse, 0x80, RZ, 0xfc, !PT ;  /* 0x0000008004027812 */ /* 0x040fe200078efcff */
[----:B------:R-:W-:Y:S01]  /*af60*/  IMAD.U32 R22, RZ, RZ, UR4 ;  /* 0x00000004ff167e24 */ /* 0x000fe2000f8e00ff */
[----:B------:R-:W-:-:S03]  /*af70*/  LOP3.LUT R0, R4, 0xc0, RZ, 0xfc, !PT ;  /* 0x000000c004007812 */ /* 0x000fc600078efcff */
[----:B---3--:R-:W-:-:S07]  /*af80*/  IMAD R26, R30, 0x2, R22 ;  /* 0x000000021e1a7824 */ /* 0x008fce00078e0216 */
.L_x_1230:
[----:B0-----:R-:W0:Y:S02]  /*af90*/  LDC.64 R34, c[0x0][0xd88] ;  /* 0x00036200ff227b82 */ /* 0x001e240000000a00 */
[----:B0-----:R-:W-:-:S06]  /*afa0*/  IMAD.WIDE R34, R19, 0x4, R34 ;  /* 0x0000000413227825 */ /* 0x001fcc00078e0222 */
[----:B--2---:R0:W2:Y:S01]  /*afb0*/  LDG.E R34, desc[UR36][R34.64] ;  /* 0x0000002422227981 */ /* 0x0040a2000c1e1900 */
[----:B------:R-:W-:Y:S05]  /*afc0*/  YIELD ;  /* 0x0000000000007946 */ /* 0x000fea0003800000 */
[----:B------:R-:W-:Y:S01]  /*afd0*/  ULDC.64 UR4, c[0x0][0xb20] ;  /* 0x0002c80000047ab9 */ /* 0x000fe20000000a00 */
[----:B------:R-:W-:Y:S01]  /*afe0*/  IMAD.MOV.U32 R32, RZ, RZ, RZ ;  /* 0x000000ffff207224 */ /* 0x000fe200078e00ff */
[----:B------:R-:W-:Y:S01]  /*aff0*/  ISETP.NE.U32.AND P0, PT, RZ, UR4, PT ;  /* 0x00000004ff007c0c */ /* 0x000fe2000bf05070 */
[----:B------:R-:W-:-:S03]  /*b000*/  ULDC.64 UR6, c[0x0][0xb10] ;  /* 0x0002c40000067ab9 */ /* 0x000fc60000000a00 */
[----:B------:R-:W-:Y:S01]  /*b010*/  ISETP.NE.AND.EX P0, PT, RZ, UR5, PT, P0 ;  /* 0x00000005ff007c0c */ /* 0x000fe2000bf05300 */
[----:B0-----:R-:W-:Y:S01]  /*b020*/  IMAD.MOV.U32 R35, RZ, RZ, RZ ;  /* 0x000000ffff237224 */ /* 0x001fe200078e00ff */
        /* <DEDUP_REMOVED lines=9> */
[----:B------:R-:W-:Y:S02]  /*b0c0*/  LOP3.LUT R23, R23, 0xffffffbf, RZ, 0xc0, !PT ;  /* 0xffffffbf17177812 */ /* 0x000fe400078ec0ff */
[----:B------:R-:W-:Y:S02]  /*b0d0*/  ISETP.NE.AND.EX P2, PT, RZ, UR5, PT, P0 ;  /* 0x00000005ff007c0c */ /* 0x000fe4000bf45300 */
[----:B------:R-:W-:Y:S02]  /*b0e0*/  ISETP.NE.U32.AND P0, PT, RZ, UR6, PT ;  /* 0x00000006ff007c0c */ /* 0x000fe4000bf05070 */
[----:B-1----:R-:W-:Y:S02]  /*b0f0*/  IADD3 R2, P1, R25, UR4, RZ ;  /* 0x0000000419027c10 */ /* 0x002fe4000ff3e0ff */
[----:B------:R-:W-:-:S02]  /*b100*/  ISETP.NE.AND.EX P0, PT, RZ, UR7, PT, P0 ;  /* 0x00000007ff007c0c */ /* 0x000fc4000bf05300 */
[----:B------:R-:W-:Y:S01]  /*b110*/  IADD3.X R3, R28, UR5, RZ, P1, !PT ;  /* 0x000000051c037c10 */ /* 0x000fe20008ffe4ff */
[----:B------:R-:W-:-:S04]  /*b120*/  ULDC.64 UR4, c[0x0][0x418] ;  /* 0x0001060000047ab9 */ /* 0x000fc80000000a00 */
[----:B------:R-:W-:Y:S01]  /*b130*/  @P2 LOP3.LUT R23, R23, 0x40, RZ, 0xfc, !PT ;  /* 0x0000004017172812 */ /* 0x000fe200078efcff */
[----:B------:R1:W5:Y:S05]  /*b140*/  @P2 LDG.E R35, desc[UR36][R2.64] ;  /* 0x0000002402232981 */ /* 0x00036a000c1e1900 */
[----:B------:R-:W-:-:S04]  /*b150*/  @P0 IADD3 R4, P1, R25, UR6, RZ ;  /* 0x0000000619040c10 */ /* 0x000fc8000ff3e0ff */
[----:B------:R-:W-:-:S05]  /*b160*/  @P0 IADD3.X R5, R28, UR7, RZ, P1, !PT ;  /* 0x000000071c050c10 */ /* 0x000fca0008ffe4ff */
        /* <DEDUP_REMOVED lines=11> */
[----:B-1----:R-:W-:-:S05]  /*b220*/  IMAD.U32 R0, RZ, RZ, UR4 ;  /* 0x00000004ff007e24 */ /* 0x002fca000f8e00ff */
[----:B------:R0:W-:Y:S01]  /*b230*/  STL [R1+0x8], R0 ;  /* 0x0000080001007387 */ /* 0x0001e20000100800 */
[----:B------:R-:W-:Y:S05]  /*b240*/  @!P2 BRA `(.L_x_1164) ;  /* 0x000000000010a947 */ /* 0x000fea0003800000 */
[----:B------:R-:W2:Y:S04]  /*b250*/  LDG.E R5, desc[UR36][R2.64] ;  /* 0x0000002402057981 */ /* 0x000ea8000c1e1900 */
[----:B0-----:R-:W2:Y:S02]  /*b260*/  LDG.E R0, desc[UR36][R2.64+0x4] ;  /* 0x0000042402007981 */ /* 0x001ea4000c1e1900 */
[----:B--2---:R-:W-:-:S05]  /*b270*/  IADD3 R0, -R5, R0, RZ ;  /* 0x0000000005007210 */ /* 0x004fca0007ffe1ff */
[----:B------:R2:W-:Y:S02]  /*b280*/  STL [R1+0x8], R0 ;  /* 0x0000080001007387 */ /* 0x0005e40000100800 */
.L_x_1164:
        /* <DEDUP_REMOVED lines=9> */
.L_x_1165:
[----:B------:R-:W-:Y:S02]  /*b320*/  ULDC.64 UR4, c[0x0][0xb00] ;  /* 0x0002c00000047ab9 */ /* 0x000fe40000000a00 */
[----:B------:R-:W-:-:S04]  /*b330*/  ISETP.NE.U32.AND P0, PT, RZ, UR4, PT ;  /* 0x00000004ff007c0c */ /* 0x000fc8000bf05070 */
[----:B------:R-:W-:-:S13]  /*b340*/  ISETP.NE.AND.EX P0, PT, RZ, UR5, PT, P0 ;  /* 0x00000005ff007c0c */ /* 0x000fda000bf05300 */
[----:B------:R-:W-:Y:S05]  /*b350*/  @!P0 BRA `(.L_x_1166) ;  /* 0x0000000000148947 */ /* 0x000fea0003800000 */
[----:B-1----:R-:W1:Y:S02]  /*b360*/  LDC.64 R2, c[0x0][0xb00] ;  /* 0x0002c000ff027b82 */ /* 0x002e640000000a00 */
[----:B-1----:R-:W-:-:S05]  /*b370*/  IMAD.WIDE R2, R29, 0x4, R2 ;  /* 0x000000041d027825 */ /* 0x002fca00078e0202 */
[----:B------:R-:W3:Y:S04]  /*b380*/  LDG.E R7, desc[UR36][R2.64] ;  /* 0x0000002402077981 */ /* 0x000ee8000c1e1900 */
[----:B0-2---:R-:W3:Y:S02]  /*b390*/  LDG.E R0, desc[UR36][R2.64+0x4] ;  /* 0x0000042402007981 */ /* 0x005ee4000c1e1900 */
[----:B---3--:R-:W-:-:S07]  /*b3a0*/  IMAD.IADD R7, R0, 0x1, -R7 ;  /* 0x0000000100077824 */ /* 0x008fce00078e0a07 */
.L_x_1166:
[----:B-----5:R-:W-:Y:S01]  /*b3b0*/  IMAD.IADD R33, R7, 0x1, -R32 ;  /* 0x0000000107217824 */ /* 0x020fe200078e0a20 */
[----:B------:R-:W-:Y:S03]  /*b3c0*/  BSSY B7, `(.L_x_1167) ;  /* 0x000040f000077945 */ /* 0x000fe60003800000 */
[C---:B012---:R-:W-:Y:S01]  /*b3d0*/  VIADD R0, R33.reuse, 0x5f ;  /* 0x0000005f21007836 */ /* 0x047fe20000000000 */
[----:B------:R0:W-:Y:S01]  /*b3e0*/  STL [R1], R33 ;  /* 0x0000002101007387 */ /* 0x0001e20000100800 */
[----:B------:R-:W-:Y:S02]  /*b3f0*/  ISETP.GT.AND P0, PT, R33, RZ, PT ;  /* 0x000000ff2100720c */ /* 0x000fe40003f04270 */
[----:B------:R-:W-:-:S05]  /*b400*/  IMAD.HI R0, R0, 0x2aaaaaab, RZ ;  /* 0x2aaaaaab00007827 */ /* 0x000fca00078e02ff */
[----:B------:R-:W-:-:S04]  /*b410*/  SHF.R.U32.HI R3, RZ, 0x1f, R0 ;  /* 0x0000001fff037819 */ /* 0x000fc80000011600 */
        /* <DEDUP_REMOVED lines=10> */
[----:B0-----:R-:W1:Y:S02]  /*b4c0*/  FLO.U32 R0, UR4 ;  /* 0x0000000400007d00 */ /* 0x001e6400080e0000 */
[----:B-1----:R-:W-:-:S06]  /*b4d0*/  ISETP.EQ.U32.AND P0, PT, R0, R5, PT ;  /* 0x000000050000720c */ /* 0x002fcc0003f02070 */
[----:B------:R-:W2:Y:S07]  /*b4e0*/  POPC R5, UR4 ;  /* 0x0000000400057d09 */ /* 0x000eae0008000000 */
[----:B--2---:R-:W2:Y:S01]  /*b4f0*/  @P0 ATOMG.E.ADD.STRONG.GPU PT, R3, desc[UR36][R2.64], R5 ;  /* 0x00000005020309a8 */ /* 0x004ea200081ee1e4 */
[----:B------:R-:W0:Y:S02]  /*b500*/  S2R R4, SR_LTMASK ;  /* 0x0000000000047919 */ /* 0x000e240000003900 */
[----:B0-----:R-:W-:-:S04]  /*b510*/  LOP3.LUT R4, R4, UR4, RZ, 0xc0, !PT ;  /* 0x0000000404047c12 */ /* 0x001fc8000f8ec0ff */
[----:B------:R-:W0:Y:S01]  /*b520*/  POPC R7, R4 ;  /* 0x0000000400077309 */ /* 0x000e220000000000 */
[----:B--2---:R-:W0:Y:S02]  /*b530*/  SHFL.IDX PT, R0, R3, R0, 0x1f ;  /* 0x00001f0003007589 */ /* 0x004e2400000e0000 */
[----:B0-----:R-:W-:Y:S01]  /*b540*/  IADD3 R16, R0, UR39, R7 ;  /* 0x0000002700107c10 */ /* 0x001fe2000fffe007 */
[----:B------:R-:W-:Y:S06]  /*b550*/  BRA `(.L_x_1169) ;  /* 0x0000003c00d47947 */ /* 0x000fec0003800000 */
.L_x_1168:
[----:B0-----:R-:W-:Y:S01]  /*b560*/  VIADD R0, R22, 0x1c400 ;  /* 0x0001c40016007836 */ /* 0x001fe20000000000 */
        /* <DEDUP_REMOVED lines=18> */
[----:B0-----:R-:W-:Y:S05]  /*b690*/  CALL.ABS.NOINC R2 ;  /* 0x0000000002007343 */ /* 0x001fea0003c00000 */
.L_x_1171:
[----:B------:R-:W-:Y:S05]  /*b6a0*/  BSYNC B6 ;  /* 0x0000000000067941 */ /* 0x000fea0003800000 */
.L_x_1170:
        /* <DEDUP_REMOVED lines=8> */
[----:B------:R0:W1:Y:S01]  /*b730*/  LDC.64 R2, c[0x4][R31] ;  /* 0x010000001f027b82 */ /* 0x0000620000000a00 */
        /* <DEDUP_REMOVED lines=11> */
.L_x_1174:
        /* <DEDUP_REMOVED lines=15> */
.L_x_1173:
[----:B------:R-:W-:Y:S05]  /*b8e0*/  BSYNC B6 ;  /* 0x0000000000067941 */ /* 0x000fea0003800000 */
.L_x_1172:
[----:B------:R-:W2:Y:S01]  /*b8f0*/  LDL R31, [R1+0x1c] ;  /* 0x00001c00011f7983 */ /* 0x000ea20000100800 */
[----:B------:R-:W-:Y:S01]  /*b900*/  ULDC.64 UR4, c[0x0][0xaf0] ;  /* 0x0002bc0000047ab9 */ /* 0x000fe20000000a00 */
[----:B------:R-:W0:Y:S01]  /*b910*/  LDC R9, c[0x0][0x430] ;  /* 0x00010c00ff097b82 */ /* 0x000e220000000800 */
[----:B------:R-:W-:Y:S01]  /*b920*/  ISETP.NE.U32.AND P0, PT, RZ, UR4, PT ;  /* 0x00000004ff007c0c */ /* 0x000fe2000bf05070 */
[----:B------:R-:W1:Y:S03]  /*b930*/  S2R R20, SR_TID.X ;  /* 0x0000000000147919 */ /* 0x000e660000002100 */
[----:B------:R-:W-:-:S13]  /*b940*/  ISETP.NE.AND.EX P0, PT, RZ, UR5, PT, P0 ;  /* 0x00000005ff007c0c */ /* 0x000fda000bf05300 */
[----:B------:R-:W-:Y:S01]  /*b950*/  @P0 IADD3 R2, P1, R25, UR4, RZ ;  /* 0x0000000419020c10 */ /* 0x000fe2000ff3e0ff */
[----:B------:R-:W3:Y:S01]  /*b960*/  S2R R21, SR_TID.X ;  /* 0x0000000000157919 */ /* 0x000ee20000002100 */
[----:B------:R-:W-:Y:S02]  /*b970*/  ULDC UR4, c[0x0][0x320] ;  /* 0x0000c80000047ab9 */ /* 0x000fe40000000800 */
[----:B------:R-:W-:-:S05]  /*b980*/  @P0 IADD3.X R3, R28, UR5, RZ, P1, !PT ;  /* 0x000000051c030c10 */ /* 0x000fca0008ffe4ff */
[----:B------:R4:W4:Y:S01]  /*b990*/  @P0 LDG.E R29, desc[UR36][R2.64] ;  /* 0x00000024021d0981 */ /* 0x000922000c1e1900 */
[----:B0-----:R-:W-:Y:S01]  /*b9a0*/  ISETP.NE.AND P2, PT, R9, 0x1, PT ;  /* 0x000000010900780c */ /* 0x001fe20003f45270 */
[----:B------:R-:W-:Y:S01]  /*b9b0*/  IMAD.MOV.U32 R36, RZ, RZ, RZ ;  /* 0x000000ffff247224 */ /* 0x000fe200078e00ff */
[----:B------:R-:W-:Y:S02]  /*b9c0*/  LOP3.LUT R23, R23, 0xffff7fff, RZ, 0xc0, !PT ;  /* 0xffff7fff17177812 */ /* 0x000fe400078ec0ff */
[----:B-1----:R-:W-:-:S04]  /*b9d0*/  LOP3.LUT R20, R20, 0x7f, RZ, 0xc0, !PT ;  /* 0x0000007f14147812 */ /* 0x002fc800078ec0ff */
[----:B------:R-:W-:-:S05]  /*b9e0*/  SHF.R.U32.HI R0, RZ, 0x3, R20 ;  /* 0x00000003ff007819 */ /* 0x000fca0000011614 */
[----:B------:R-:W0:Y:S01]  /*b9f0*/  @P2 LDC R4, c[0x0][0x434] ;  /* 0x00010d00ff042b82 */ /* 0x000e220000000800 */
[----:B------:R-:W-:-:S07]  /*ba00*/  @P2 LOP3.LUT R23, R23, 0x8000, RZ, 0xfc, !PT ;  /* 0x0000800017172812 */ /* 0x000fce00078efcff */
[----:B------:R-:W1:Y:S01]  /*ba10*/  @P2 LDC R5, c[0x0][0x438] ;  /* 0x00010e00ff052b82 */ /* 0x000e620000000800 */
[----:B---3--:R-:W-:-:S05]  /*ba20*/  IMAD.SHL.U32 R20, R21, 0x10, RZ ;  /* 0x0000001015147824 */ /* 0x008fca00078e00ff */
[----:B------:R-:W-:Y:S02]  /*ba30*/  LOP3.LUT R20, R0, 0x70, R20, 0xf8, !PT ;  /* 0x0000007000147812 */ /* 0x000fe400078ef814 */
[----:B------:R-:W-:Y:S01]  /*ba40*/  LOP3.LUT R23, R23, 0xffffffef, RZ, 0xc0, !PT ;  /* 0xffffffef17177812 */ /* 0x000fe200078ec0ff */
[----:B------:R-:W-:Y:S01]  /*ba50*/  UMOV UR5, 0xffffffff ;  /* 0xffffffff00057882 */ /* 0x000fe20000000000 */
[----:B--2---:R-:W-:Y:S02]  /*ba60*/  VIADD R8, R31, 0xffffffff ;  /* 0xffffffff1f087836 */ /* 0x004fe40000000000 */
[----:B------:R-:W2:Y:S02]  /*ba70*/  S2R R31, SR_TID.X ;  /* 0x00000000001f7919 */ /* 0x000ea40000002100 */
[----:B------:R-:W-:-:S05]  /*ba80*/  IMAD R37, R8, 0x60, R20 ;  /* 0x0000006008257824 */ /* 0x000fca00078e0214 */
[C---:B------:R-:W-:Y:S02]  /*ba90*/  ISETP.GE.AND P0, PT, R37.reuse, R33, PT ;  /* 0x000000212500720c */ /* 0x040fe40003f06270 */
[----:B------:R-:W-:Y:S02]  /*baa0*/  IADD3 R37, R37, R32, RZ ;  /* 0x0000002025257210 */ /* 0x000fe40007ffe0ff */
[----:B------:R-:W-:-:S03]  /*bab0*/  ISETP.GT.U32.OR P0, PT, R20, 0x5f, P0 ;  /* 0x0000005f1400780c */ /* 0x000fc60000704470 */
[----:B0-----:R-:W-:-:S04]  /*bac0*/  @P2 IMAD.HI.U32 R4, R37, R4, RZ ;  /* 0x0000000425042227 */ /* 0x001fc800078e00ff */
[----:B------:R-:W-:Y:S01]  /*bad0*/  IMAD.MOV.U32 R0, RZ, RZ, R37 ;  /* 0x000000ffff007224 */ /* 0x000fe200078e0025 */
[----:B-1----:R-:W-:-:S05]  /*bae0*/  @P2 SHF.R.U32.HI R0, RZ, R5, R4 ;  /* 0x00000005ff002219 */ /* 0x002fca0000011604 */
[----:B------:R-:W0:Y:S01]  /*baf0*/  @!P0 LDC.64 R4, c[0x0][0x428] ;  /* 0x00010a00ff048b82 */ /* 0x000e220000000a00 */
[--C-:B----4-:R-:W-:Y:S01]  /*bb00*/  @!P0 SHF.R.S32.HI R3, RZ, 0x1f, R0.reuse ;  /* 0x0000001fff038819 */ /* 0x110fe20000011400 */
[----:B------:R-:W-:Y:S01]  /*bb10*/  @!P0 IMAD.MOV.U32 R2, RZ, RZ, R0 ;  /* 0x000000ffff028224 */ /* 0x000fe200078e0000 */
[----:B------:R-:W-:-:S05]  /*bb20*/  SHF.R.S32.HI R33, RZ, 0x1f, R29 ;  /* 0x0000001fff217819 */ /* 0x000fca000001141d */
[----:B------:R-:W1:Y:S01]  /*bb30*/  @!P0 LDC.64 R6, c[0x0][0x418] ;  /* 0x00010600ff068b82 */ /* 0x000e620000000a00 */
[----:B--2---:R-:W-:-:S05]  /*bb40*/  IMAD.SHL.U32 R31, R31, 0x8, RZ ;  /* 0x000000081f1f7824 */ /* 0x004fca00078e00ff */
[----:B------:R-:W-:-:S04]  /*bb50*/  LOP3.LUT R31, R31, 0x38, RZ, 0xc0, !PT ;  /* 0x000000381f1f7812 */ /* 0x000fc800078ec0ff */
[----:B------:R-:W-:Y:S01]  /*bb60*/  LOP3.LUT R11, R31, 0x40, RZ, 0xfc, !PT ;  /* 0x000000401f0b7812 */ /* 0x000fe200078efcff */
[----:B0-----:R-:W-:-:S03]  /*bb70*/  @!P0 IMAD.WIDE.U32 R2, R29, R4, R2 ;  /* 0x000000041d028225 */ /* 0x001fc600078e0002 */
[----:B------:R-:W-:Y:S01]  /*bb80*/  ISETP.GE.AND P3, PT, R11, UR4, PT ;  /* 0x000000040b007c0c */ /* 0x000fe2000bf66270 */
[----:B------:R-:W-:-:S04]  /*bb90*/  @!P0 IMAD R4, R33, R4, RZ ;  /* 0x0000000421048224 */ /* 0x000fc800078e02ff */
[----:B------:R-:W-:Y:S01]  /*bba0*/  @!P0 IMAD R5, R29, R5, R4 ;  /* 0x000000051d058224 */ /* 0x000fe200078e0204 */
[----:B-1----:R-:W-:-:S03]  /*bbb0*/  @!P0 LEA R6, P1, R2, R6, 0x2 ;  /* 0x0000000602068211 */ /* 0x002fc600078210ff */
[----:B------:R-:W-:Y:S01]  /*bbc0*/  @!P0 IMAD.IADD R5, R3, 0x1, R5 ;  /* 0x0000000103058824 */ /* 0x000fe200078e0205 */
[----:B------:R-:W-:-:S03]  /*bbd0*/  LOP3.LUT R10, R31, 0x80, RZ, 0xfc, !PT ;  /* 0x000000801f0a7812 */ /* 0x000fc600078efcff */
[----:B------:R-:W-:Y:S02]  /*bbe0*/  @P3 LOP3.LUT R23, R23, 0x10, RZ, 0xfc, !PT ;  /* 0x0000001017173812 */ /* 0x000fe400078efcff */
[----:B------:R-:W-:Y:S02]  /*bbf0*/  @!P0 LEA.HI.X R7, R2, R7, R5, 0x2, P1 ;  /* 0x0000000702078211 */ /* 0x000fe400008f1405 */
[----:B------:R-:W-:Y:S01]  /*bc00*/  ISETP.GE.AND P1, PT, R10, UR4, PT ;  /* 0x000000040a007c0c */ /* 0x000fe2000bf26270 */
[----:B------:R-:W-:Y:S01]  /*bc10*/  IMAD.MOV R0, RZ, RZ, -R0 ;  /* 0x000000ffff007224 */ /* 0x000fe200078e0a00 */
[----:B------:R-:W-:Y:S01]  /*bc20*/  ISETP.GE.AND P2, PT, R31, UR4, PT ;  /* 0x000000041f007c0c */ /* 0x000fe2000bf46270 */
[----:B------:R0:W5:Y:S01]  /*bc30*/  @!P0 LDG.E R36, desc[UR36][R6.64] ;  /* 0x0000002406248981 */ /* 0x000162000c1e1900 */
[----:B------:R-:W-:Y:S01]  /*bc40*/  LOP3.LUT R23, R23, 0xfffffffe, RZ, 0xc0, !PT ;  /* 0xfffffffe17177812 */ /* 0x000fe200078ec0ff */
[----:B------:R-:W-:Y:S01]  /*bc50*/  IMAD R37, R9, R0, R37 ;  /* 0x0000000009257224 */ /* 0x000fe200078e0225 */
[----:B------:R-:W-:-:S02]  /*bc60*/  LOP3.LUT R9, R31, 0xc0, RZ, 0xfc, !PT ;  /* 0x000000c01f097812 */ /* 0x000fc400078efcff */
[----:B------:R-:W-:Y:S02]  /*bc70*/  LOP3.LUT R23, R23, 0xfffffff7, RZ, 0xc0, !PT ;  /* 0xfffffff717177812 */ /* 0x000fe400078ec0ff */
[----:B------:R-:W-:-:S03]  /*bc80*/  ISETP.GE.AND P0, PT, R9, UR4, PT ;  /* 0x0000000409007c0c */ /* 0x000fc6000bf06270 */
[----:B------:R-:W-:-:S04]  /*bc90*/  @P1 LOP3.LUT R23, R23, 0x8, RZ, 0xfc, !PT ;  /* 0x0000000817171812 */ /* 0x000fc800078efcff */
[----:B------:R-:W-:-:S04]  /*bca0*/  @P2 LOP3.LUT R23, R23, 0x1, RZ, 0xfc, !PT ;  /* 0x0000000117172812 */ /* 0x000fc800078efcff */
[----:B------:R-:W-:-:S04]  /*bcb0*/  LOP3.LUT R23, R23, 0xfffffffb, RZ, 0xc0, !PT ;  /* 0xfffffffb17177812 */ /* 0x000fc800078ec0ff */
[----:B------:R-:W-:Y:S01]  /*bcc0*/  @P0 LOP3.LUT R23, R23, 0x4, RZ, 0xfc, !PT ;  /* 0x0000000417170812 */ /* 0x000fe200078efcff */
[----:B0-----:R-:W-:Y:S06]  /*bcd0*/  BRA.DIV UR5, `(.L_x_1175) ;  /* 0x0000004605f47947 */ /* 0x001fec000b800000 */
.L_x_1248:
[----:B------:R-:W-:Y:S01]  /*bce0*/  IMAD.U32 R0, RZ, RZ, UR38 ;  /* 0x00000026ff007e24 */ /* 0x000fe2000f8e00ff */
[----:B------:R-:W-:Y:S02]  /*bcf0*/  SEL R2, RZ, 0x1, P2 ;  /* 0x00000001ff027807 */ /* 0x000fe40001000000 */
[----:B------:R-:W-:Y:S02]  /*bd00*/  ISETP.GT.U32.AND P1, PT, R20, 0x5f, PT ;  /* 0x0000005f1400780c */ /* 0x000fe40003f24070 */
[----:B------:R-:W-:Y:S01]  /*bd10*/  ISETP.NE.AND P0, PT, R0, 0x3, PT ;  /* 0x000000030000780c */ /* 0x000fe20003f05270 */
[----:B------:R0:W-:Y:S01]  /*bd20*/  STL [R1+0x20], R2 ;  /* 0x0000200201007387 */ /* 0x0001e20000100800 */
[----:B------:R-:W-:Y:S02]  /*bd30*/  LOP3.LUT R23, R23, 0xfffffbff, RZ, 0xc0, !PT ;  /* 0xfffffbff17177812 */ /* 0x000fe400078ec0ff */
[----:B------:R-:W-:-:S09]  /*bd40*/  SHF.R.S32.HI R28, RZ, 0x1f, R18 ;  /* 0x0000001fff1c7819 */ /* 0x000fd20000011412 */
[----:B------:R-:W-:-:S04]  /*bd50*/  @P0 LOP3.LUT R23, R23, 0x400, RZ, 0xfc, !PT ;  /* 0x0000040017170812 */ /* 0x000fc800078efcff */
[----:B------:R-:W-:-:S04]  /*bd60*/  LOP3.LUT R23, R23, 0xffffffdf, RZ, 0xc0, !PT ;  /* 0xffffffdf17177812 */ /* 0x000fc800078ec0ff */
[----:B------:R-:W-:Y:S01]  /*bd70*/  @P1 LOP3.LUT R23, R23, 0x20, RZ, 0xfc, !PT ;  /* 0x0000002017171812 */ /* 0x000fe200078efcff */
[----:B0-----:R-:W-:Y:S06]  /*bd80*/  @!P0 BRA `(.L_x_1176) ;  /* 0x0000000000048947 */ /* 0x001fec0003800000 */
[----:B------:R-:W-:Y:S01]  /*bd90*/  BPT.TRAP 0x1 ;  /* 0x000000040000795c */ /* 0x000fe20000300000 */
.L_x_1176:
[----:B------:R-:W-:Y:S01]  /*bda0*/  IMAD R25, R24, 0x8, R22 ;  /* 0x0000000818197824 */ /* 0x000fe200078e0216 */
[----:B------:R-:W-:Y:S01]  /*bdb0*/  SHF.L.U32 R0, R27, 0x1f, RZ ;  /* 0x0000001f1b007819 */ /* 0x000fe200000006ff */
[----:B------:R-:W-:Y:S03]  /*bdc0*/  BSSY B0, `(.L_x_1177) ;  /* 0x0000003000007945 */ /* 0x000fe60003800000 */
[----:B------:R-:W0:Y:S02]  /*bdd0*/  SYNCS.PHASECHK.TRANS64.TRYWAIT P0, [R25+URZ+0x32440], R0 ;  /* 0x03244000190075a7 */ /* 0x000e24000800017f */
[----:B0-----:R-:W-:Y:S05]  /*bde0*/  @!P0 BRA `(.L_x_1178) ;  /* 0x0000004400e08947 */ /* 0x001fea0003800000 */
.L_x_1249:
[----:B------:R-:W-:Y:S05]  /*bdf0*/  BSYNC B0 ;  /* 0x0000000000007941 */ /* 0x000fea0003800000 */
.L_x_1177:
[----:B------:R-:W2:Y:S01]  /*be00*/  LDL R7, [R1] ;  /* 0x0000000001077983 */ /* 0x000ea20000100800 */
[----:B0-----:R-:W-:Y:S01]  /*be10*/  SHF.R.S32.HI R0, RZ, 0x1f, R37 ;  /* 0x0000001fff007819 */ /* 0x001fe20000011425 */
[----:B------:R-:W-:Y:S01]  /*be20*/  ULDC.64 UR4, c[0x0][0x300] ;  /* 0x0000c00000047ab9 */ /* 0x000fe20000000a00 */
[----:B-----5:R-:W-:Y:S01]  /*be30*/  SHF.R.S32.HI R4, RZ, 0x1f, R36 ;  /* 0x0000001fff047819 */ /* 0x020fe20000011424 */
[----:B------:R-:W-:Y:S01]  /*be40*/  IMAD.WIDE.U32 R2, R37, UR4, RZ ;  /* 0x0000000425027c25 */ /* 0x000fe2000f8e00ff */
[----:B------:R-:W-:Y:S01]  /*be50*/  LOP3.LUT R23, R23, 0xfffffffd, RZ, 0xc0, !PT ;  /* 0xfffffffd17177812 */ /* 0x000fe200078ec0ff */
[----:B------:R0:W-:Y:S04]  /*be60*/  STL [R1+0x10], R0 ;  /* 0x0000100001007387 */ /* 0x0001e80000100800 */
[----:B------:R1:W-:Y:S01]  /*be70*/  STL [R1+0x14], R4 ;  /* 0x0000140401007387 */ /* 0x0003e20000100800 */
[----:B0-----:R-:W-:-:S04]  /*be80*/  IMAD R0, R0, UR4, RZ ;  /* 0x0000000400007c24 */ /* 0x001fc8000f8e02ff */
[----:B------:R-:W-:Y:S01]  /*be90*/  IMAD R0, R37, UR5, R0 ;  /* 0x0000000525007c24 */ /* 0x000fe2000f8e0200 */
[----:B------:R-:W-:-:S04]  /*bea0*/  ULDC.64 UR4, c[0x0][0x310] ;  /* 0x0000c40000047ab9 */ /* 0x000fc80000000a00 */
[----:B------:R-:W-:Y:S01]  /*beb0*/  IADD3 R3, R3, R0, RZ ;  /* 0x0000000003037210 */ /* 0x000fe20007ffe0ff */
[----:B------:R-:W-:Y:S02]  /*bec0*/  IMAD R0, R4, UR4, RZ ;  /* 0x0000000404007c24 */ /* 0x000fe4000f8e02ff */
[----:B-1----:R-:W0:Y:S02]  /*bed0*/  S2R R4, SR_TID.X ;  /* 0x0000000000047919 */ /* 0x002e240000002100 */
        /* <DEDUP_REMOVED lines=16> */
[----:B--2---:R-:W-:-:S02]  /*bfe0*/  IMAD R31, R8, -0x60, R7 ;  /* 0xffffffa0081f7824 */ /* 0x004fc400078e0207 */
[----:B0-----:R-:W-:Y:S02]  /*bff0*/  IMAD.SHL.U32 R7, R5, 0x8, RZ ;  /* 0x0000000805077824 */ /* 0x001fe400078e00ff */
[----:B------:R-:W-:Y:S02]  /*c000*/  IMAD.IADD R31, R31, 0x1, -R6 ;  /* 0x000000011f1f7824 */ /* 0x000fe400078e0a06 */
[----:B------:R-:W-:Y:S01]  /*c010*/  IMAD R5, R24, 0x1800, R30 ;  /* 0x0000180018057824 */ /* 0x000fe200078e021e */
[----:B------:R-:W-:Y:S02]  /*c020*/  LOP3.LUT R7, R7, 0x38, RZ, 0xc0, !PT ;  /* 0x0000003807077812 */ /* 0x000fe400078ec0ff */
[----:B------:R-:W-:Y:S02]  /*c030*/  ISETP.GE.AND P0, PT, R31, 0x1, PT ;  /* 0x000000011f00780c */ /* 0x000fe40003f06270 */
[----:B------:R-:W-:-:S13]  /*c040*/  ISETP.GE.AND P2, PT, R7, UR4, PT ;  /* 0x0000000407007c0c */ /* 0x000fda000bf46270 */
[----:B------:R-:W-:Y:S01]  /*c050*/  @P2 LOP3.LUT R23, R23, 0x2, RZ, 0xfc, !PT ;  /* 0x0000000217172812 */ /* 0x000fe200078efcff */
[----:B------:R-:W-:Y:S06]  /*c060*/  BRA.DIV UR5, `(.L_x_1179) ;  /* 0x0000004605547947 */ /* 0x000fec000b800000 */
[----:B------:R-:W0:Y:S01]  /*c070*/  SHFL.IDX PT, R3, R0, RZ, 0x181f ;  /* 0x00181fff00037589 */ /* 0x000e2200000e0000 */
[----:B------:R-:W-:-:S03]  /*c080*/  @P0 IMAD R6, R5, 0x2, R22 ;  /* 0x0000000205060824 */ /* 0x000fc600078e0216 */
[----:B------:R-:W1:Y:S01]  /*c090*/  SHFL.IDX PT, R2, R4, RZ, 0x181f ;  /* 0x00181fff04027589 */ /* 0x000e6200000e0000 */
[----:B0-----:R-:W-:-:S05]  /*c0a0*/  @P0 LEA R3, P1, R7, R3, 0x1 ;  /* 0x0000000307030211 */ /* 0x001fca00078208ff */
[----:B-1----:R-:W-:-:S05]  /*c0b0*/  @P0 IMAD.X R2, RZ, RZ, R2, P1 ;  /* 0x000000ffff020224 */ /* 0x002fca00008e0602 */
        /* <DEDUP_REMOVED lines=47> */
.L_x_1263:
        /* <DEDUP_REMOVED lines=10> */
.L_x_1180:
[----:B------:R-:W-:Y:S02]  /*c450*/  PLOP3.LUT P1, PT, P1, P0, PT, 0xa2, 0x0 ;  /* 0x000000000000781c */ /* 0x000fe40000f21472 */
[----:B------:R-:W-:-:S08]  /*c460*/  @P0 R2UR P1, UR4, R25 ;  /* 0x00000000190402ca */ /* 0x000fd00000020000 */
[----:B------:R-:W-:-:S05]  /*c470*/  @P0 PLOP3.LUT P0, PT, P1, PT, PT, 0x80, 0x0 ;  /* 0x000000000000081c */ /* 0x000fca0000f0f070 */
[----:B------:R-:W-:Y:S01]  /*c480*/  @!P1 SYNCS.ARRIVE.TRANS64.RED.A0T1 RZ, [UR4+0x32430], RZ ;  /* 0x032430ffffff99a7 */ /* 0x000fe20008200404 */
[----:B------:R-:W-:Y:S07]  /*c490*/  @!P1 ARRIVES.LDGSTSBAR.64.TRANSCNT [UR4+0x32430] ;  /* 0x03243000ff0099b0 */ /* 0x000fee0008000a84 */
[----:B------:R-:W-:Y:S05]  /*c4a0*/  @P0 BRA.U.ANY `(.L_x_1180) ;  /* 0xfffffffd00e80947 */ /* 0x000fea000393ffff */
[----:B------:R-:W-:Y:S01]  /*c4b0*/  NOP ;  /* 0x0000000000007918 */ /* 0x000fe20000000000 */
[----:B------:R-:W-:-:S13]  /*c4c0*/  LOP3.LUT P2, RZ, R23, 0x400, RZ, 0xc0, !PT ;  /* 0x0000040017ff7812 */ /* 0x000fda000784c0ff */
[----:B------:R-:W-:Y:S05]  /*c4d0*/  @!P2 BRA `(.L_x_1181) ;  /* 0x000000000004a947 */ /* 0x000fea0003800000 */
[----:B------:R-:W-:Y:S01]  /*c4e0*/  BPT.TRAP 0x1 ;  /* 0x000000040000795c */ /* 0x000fe20000300000 */
.L_x_1181:
[----:B------:R1:W5:Y:S01]  /*c4f0*/  LDL.LU R0, [R1+0x4] ;  /* 0x0000040001007983 */ /* 0x0003620000300800 */
[----:B------:R-:W-:Y:S01]  /*c500*/  LOP3.LUT P0, RZ, R23, 0x40, RZ, 0xc0, !PT ;  /* 0x0000004017ff7812 */ /* 0x000fe2000780c0ff */
[----:B------:R1:W-:-:S12]  /*c510*/  SYNCS.ARRIVE.TRANS64.A1T0 RZ, [R25+URZ+0x32430], RZ ;  /* 0x032430ff19ff79a7 */ /* 0x0003d8000810003f */
[----:B------:R-:W-:Y:S05]  /*c520*/  WARPSYNC.ALL ;  /* 0x0000000000007948 */ /* 0x000fea0003800000 */
[----:B------:R-:W-:Y:S01]  /*c530*/  SEL R34, R34, RZ, !P0 ;  /* 0x000000ff22227207 */ /* 0x000fe20004000000 */
[----:B------:R-:W-:Y:S01]  /*c540*/  BSSY B6, `(.L_x_1182) ;  /* 0x0000019000067945 */ /* 0x000fe20003800000 */
[----:B------:R-:W-:Y:S01]  /*c550*/  BAR.SYNC.DEFER_BLOCKING 0x8, 0x180 ;  /* 0x0206000000007b1d */ /* 0x000fe20000010000 */
[----:B-----5:R-:W-:-:S05]  /*c560*/  SEL R0, R0, RZ, !P0 ;  /* 0x000000ff00007207 */ /* 0x020fca0004000000 */
[----:B------:R2:W-:Y:S02]  /*c570*/  STL [R1+0xc], R0 ;  /* 0x00000c0001007387 */ /* 0x0005e40000100800 */
[----:B--2---:R-:W-:-:S05]  /*c580*/  VIADD R0, R22, 0x18400 ;  /* 0x0001840016007836 */ /* 0x004fca0000000000 */
[----:B------:R-:W-:Y:S02]  /*c590*/  LOP3.LUT P0, RZ, R0, 0x3ff, RZ, 0xc0, !PT ;  /* 0x000003ff00ff7812 */ /* 0x000fe4000780c0ff */
[----:B------:R-:W-:-:S05]  /*c5a0*/  SHF.R.S32.HI R0, RZ, 0x1f, R35 ;  /* 0x0000001fff007819 */ /* 0x000fca0000011423 */
[----:B------:R2:W-:Y:S06]  /*c5b0*/  STL [R1+0x4], R0 ;  /* 0x0000040001007387 */ /* 0x0005ec0000100800 */
        /* <DEDUP_REMOVED lines=16> */
[----:B012---:R-:W-:Y:S05]  /*c6c0*/  CALL.ABS.NOINC R2 ;  /* 0x0000000002007343 */ /* 0x007fea0003c00000 */
.L_x_1183:
[----:B------:R-:W-:Y:S05]  /*c6d0*/  BSYNC B6 ;  /* 0x0000000000067941 */ /* 0x000fea0003800000 */
.L_x_1182:
[----:B------:R-:W3:Y:S01]  /*c6e0*/  LDL R21, [R1+0x4] ;  /* 0x0000040001157983 */ /* 0x000ee20000100800 */
[----:B------:R-:W4:Y:S03]  /*c6f0*/  LDC R7, c[0x0][0x448] ;  /* 0x00011200ff077b82 */ /* 0x000f260000000800 */
[----:B------:R-:W5:Y:S01]  /*c700*/  LDL R20, [R1+0xc] ;  /* 0x00000c0001147983 */ /* 0x000f620000100800 */
[----:B------:R-:W-:Y:S01]  /*c710*/  IMAD.SHL.U32 R4, R17, 0x80, RZ ;  /* 0x0000008011047824 */ /* 0x000fe200078e00ff */
[----:B------:R-:W-:Y:S01]  /*c720*/  ULDC.64 UR4, c[0x0][0x298] ;  /* 0x0000a60000047ab9 */ /* 0x000fe20000000a00 */
[----:B------:R-:W-:Y:S01]  /*c730*/  LOP3.LUT R23, R23, 0xfffeffff, RZ, 0xc0, !PT ;  /* 0xfffeffff17177812 */ /* 0x000fe200078ec0ff */
[----:B0-----:R-:W0:Y:S01]  /*c740*/  S2R R2, SR_TID.X ;  /* 0x0000000000027919 */ /* 0x001e220000002100 */
[----:B--2---:R-:W2:Y:S01]  /*c750*/  S2R R0, SR_TID.X ;  /* 0x0000000000007919 */ /* 0x004ea20000002100 */
[----:B------:R-:W1:Y:S01]  /*c760*/  S2R R6, SR_TID.X ;  /* 0x0000000000067919 */ /* 0x000e620000002100 */
[----:B----4-:R-:W-:-:S13]  /*c770*/  ISETP.NE.AND P0, PT, R7, 0x1, PT ;  /* 0x000000010700780c */ /* 0x010fda0003f05270 */
[----:B------:R-:W-:Y:S02]  /*c780*/  @P0 LOP3.LUT R23, R23, 0x10000, RZ, 0xfc, !PT ;  /* 0x0001000017170812 */ /* 0x000fe400078efcff */
[----:B0-----:R-:W-:-:S04]  /*c790*/  LOP3.LUT R2, R2, 0x7f, RZ, 0xc0, !PT ;  /* 0x0000007f02027812 */ /* 0x001fc800078ec0ff */
[----:B------:R-:W-:Y:S02]  /*c7a0*/  SHF.R.U32.HI R2, RZ, 0x3, R2 ;  /* 0x00000003ff027819 */ /* 0x000fe40000011602 */
[----:B--2---:R-:W-:Y:S02]  /*c7b0*/  SHF.L.U32 R3, R0, 0x4, RZ ;  /* 0x0000000400037819 */ /* 0x004fe400000006ff */
[----:B------:R-:W0:Y:S02]  /*c7c0*/  @P0 LDC R0, c[0x0][0x44c] ;  /* 0x00011300ff000b82 */ /* 0x000e240000000800 */
[----:B------:R-:W-:-:S04]  /*c7d0*/  LOP3.LUT R3, R2, 0x70, R3, 0xf8, !PT ;  /* 0x0000007002037812 */ /* 0x000fc800078ef803 */
[----:B------:R-:W-:Y:S02]  /*c7e0*/  LOP3.LUT R17, R3, R4, RZ, 0xfc, !PT ;  /* 0x0000000403117212 */ /* 0x000fe400078efcff */
[----:B------:R-:W2:Y:S03]  /*c7f0*/  @P0 LDC R2, c[0x0][0x450] ;  /* 0x00011400ff020b82 */ /* 0x000ea60000000800 */
[----:B0-----:R-:W-:-:S04]  /*c800*/  @P0 IMAD.HI.U32 R3, R17, R0, RZ ;  /* 0x0000000011030227 */ /* 0x001fc800078e00ff */
[----:B------:R-:W-:Y:S01]  /*c810*/  IMAD.MOV.U32 R0, RZ, RZ, R17 ;  /* 0x000000ffff007224 */ /* 0x000fe200078e0011 */
[----:B--2---:R-:W-:Y:S01]  /*c820*/  @P0 SHF.R.U32.HI R0, RZ, R2, R3 ;  /* 0x00000002ff000219 */ /* 0x004fe20000011603 */
[----:B------:R-:W-:-:S04]  /*c830*/  IMAD.WIDE.U32 R2, R35, UR4, RZ ;  /* 0x0000000423027c25 */ /* 0x000fc8000f8e00ff */
[----:B---3--:R-:W-:Y:S01]  /*c840*/  IMAD R5, R21, UR4, RZ ;  /* 0x0000000415057c24 */ /* 0x008fe2000f8e02ff */
[----:B-1----:R-:W-:-:S03]  /*c850*/  LOP3.LUT R21, R6, 0x7f, RZ, 0xc0, !PT ;  /* 0x0000007f06157812 */ /* 0x002fc600078ec0ff */
[----:B------:R-:W-:Y:S01]  /*c860*/  IMAD R5, R35, UR5, R5 ;  /* 0x0000000523057c24 */ /* 0x000fe2000f8e0205 */
[----:B------:R-:W-:Y:S01]  /*c870*/  ULDC.64 UR4, c[0x0][0x2d8] ;  /* 0x0000b60000047ab9 */ /* 0x000fe20000000a00 */
[----:B------:R-:W-:Y:S02]  /*c880*/  SHF.R.U32.HI R21, RZ, 0x3, R21 ;  /* 0x00000003ff157819 */ /* 0x000fe40000011615 */
[----:B------:R-:W-:Y:S02]  /*c890*/  IMAD.IADD R3, R3, 0x1, R5 ;  /* 0x0000000103037824 */ /* 0x000fe400078e0205 */
[----:B------:R-:W-:Y:S02]  /*c8a0*/  IMAD R5, R28, UR4, RZ ;  /* 0x000000041c057c24 */ /* 0x000fe4000f8e02ff */
[----:B------:R-:W-:-:S04]  /*c8b0*/  IMAD.WIDE.U32 R2, R18, UR4, R2 ;  /* 0x0000000412027c25 */ /* 0x000fc8000f8e0002 */
[----:B------:R-:W-:Y:S01]  /*c8c0*/  IMAD R5, R18, UR5, R5 ;  /* 0x0000000512057c24 */ /* 0x000fe2000f8e0205 */
[----:B------:R-:W-:-:S03]  /*c8d0*/  ULDC.64 UR4, c[0x0][0x2e0] ;  /* 0x0000b80000047ab9 */ /* 0x000fc60000000a00 */
[----:B------:R-:W-:Y:S02]  /*c8e0*/  IMAD.IADD R3, R3, 0x1, R5 ;  /* 0x0000000103037824 */ /* 0x000fe400078e0205 */
[----:B-----5:R-:W-:Y:S01]  /*c8f0*/  IMAD R5, R20, UR4, RZ ;  /* 0x0000000414057c24 */ /* 0x020fe2000f8e02ff */
[----:B------:R-:W-:Y:S01]  /*c900*/  SHF.L.U32 R20, R6, 0x3, RZ ;  /* 0x0000000306147819 */ /* 0x000fe200000006ff */
[----:B------:R-:W-:-:S03]  /*c910*/  IMAD.WIDE.U32 R2, R34, UR4, R2 ;  /* 0x0000000422027c25 */ /* 0x000fc6000f8e0002 */
[----:B------:R-:W-:Y:S01]  /*c920*/  LOP3.LUT R20, R20, 0x38, RZ, 0xc0, !PT ;  /* 0x0000003814147812 */ /* 0x000fe200078ec0ff */
[----:B------:R-:W-:Y:S01]  /*c930*/  IMAD R5, R34, UR5, R5 ;  /* 0x0000000522057c24 */ /* 0x000fe2000f8e0205 */
[----:B------:R-:W-:-:S03]  /*c940*/  ULDC.64 UR4, c[0x0][0x2d0] ;  /* 0x0000b40000047ab9 */ /* 0x000fc60000000a00 */
[----:B------:R-:W-:Y:S01]  /*c950*/  IMAD.IADD R3, R3, 0x1, R5 ;  /* 0x0000000103037824 */ /* 0x000fe200078e0205 */
[----:B------:R-:W-:Y:S01]  /*c960*/  SHF.R.S32.HI R5, RZ, 0x1f, R0 ;  /* 0x0000001fff057819 */ /* 0x000fe20000011400 */
[----:B------:R-:W-:-:S04]  /*c970*/  IMAD.WIDE.U32 R2, R0, UR4, R2 ;  /* 0x0000000400027c25 */ /* 0x000fc8000f8e0002 */
[----:B------:R-:W-:-:S04]  /*c980*/  IMAD R5, R5, UR4, RZ ;  /* 0x0000000405057c24 */ /* 0x000fc8000f8e02ff */
[----:B------:R-:W-:Y:S01]  /*c990*/  IMAD R5, R0, UR5, R5 ;  /* 0x0000000500057c24 */ /* 0x000fe2000f8e0205 */
[----:B------:R-:W-:Y:S01]  /*c9a0*/  ULDC.64 UR4, c[0x0][0x2c8] ;  /* 0x0000b20000047ab9 */ /* 0x000fe20000000a00 */
[----:B------:R-:W-:Y:S02]  /*c9b0*/  IMAD.MOV R0, RZ, RZ, -R0 ;  /* 0x000000ffff007224 */ /* 0x000fe400078e0a00 */
[----:B------:R-:W-:Y:S02]  /*c9c0*/  IMAD.IADD R3, R3, 0x1, R5 ;  /* 0x0000000103037824 */ /* 0x000fe400078e0205 */
[----:B------:R-:W-:-:S04]  /*c9d0*/  IMAD R0, R7, R0, R17 ;  /* 0x0000000007007224 */ /* 0x000fc800078e0211 */
[----:B------:R-:W-:Y:S01]  /*c9e0*/  IMAD.WIDE.U32 R2, R0, UR4, R2 ;  /* 0x0000000400027c25 */ /* 0x000fe2000f8e0002 */
[----:B------:R-:W-:-:S05]  /*c9f0*/  SHF.R.S32.HI R5, RZ, 0x1f, R0 ;  /* 0x0000001fff057819 */ /* 0x000fca0000011400 */
[----:B------:R-:W-:-:S04]  /*ca00*/  IMAD R5, R5, UR4, RZ ;  /* 0x0000000405057c24 */ /* 0x000fc8000f8e02ff */
[----:B------:R-:W-:Y:S01]  /*ca10*/  IMAD R5, R0, UR5, R5 ;  /* 0x0000000500057c24 */ /* 0x000fe2000f8e0205 */
[----:B------:R-:W-:Y:S02]  /*ca20*/  ULDC.64 UR4, c[0x0][0x280] ;  /* 0x0000a00000047ab9 */ /* 0x000fe40000000a00 */
[----:B------:R-:W-:Y:S01]  /*ca30*/  LEA R0, P0, R2, UR4, 0x1 ;  /* 0x0000000402007c11 */ /* 0x000fe2000f8008ff */
[----:B------:R-:W-:Y:S01]  /*ca40*/  IMAD.IADD R5, R3, 0x1, R5 ;  /* 0x0000000103057824 */ /* 0x000fe200078e0205 */
[----:B------:R-:W-:-:S04]  /*ca50*/  ULDC UR4, c[0x0][0x2b8] ;  /* 0x0000ae0000047ab9 */ /* 0x000fc80000000800 */
[----:B------:R-:W-:Y:S01]  /*ca60*/  LEA.HI.X R5, R2, UR5, R5, 0x1, P0 ;  /* 0x0000000502057c11 */ /* 0x000fe200080f0c05 */
[----:B------:R-:W-:Y:S01]  /*ca70*/  UMOV UR5, 0xffffffff ;  /* 0xffffffff00057882 */ /* 0x000fe20000000000 */
[----:B------:R-:W-:Y:S02]  /*ca80*/  ISETP.GE.AND P0, PT, R20, UR4, PT ;  /* 0x0000000414007c0c */ /* 0x000fe4000bf06270 */
[----:B------:R-:W-:Y:S11]  /*ca90*/  BRA.DIV UR5, `(.L_x_1184) ;  /* 0x0000004205c87947 */ /* 0x000ff6000b800000 */
[----:B------:R-:W2:Y:S01]  /*caa0*/  LDL.LU R2, [R1+0x8] ;  /* 0x0000080001027983 */ /* 0x000ea20000300800 */
[----:B------:R-:W2:Y:S03]  /*cab0*/  LDC R3, c[0x0][0x448] ;  /* 0x00011200ff037b82 */ /* 0x000ea60000000800 */
[----:B------:R-:W0:Y:S01]  /*cac0*/  SHFL.IDX PT, R10, R0, RZ, 0x181f ;  /* 0x00181fff000a7589 */ /* 0x000e2200000e0000 */
[----:B------:R-:W-:-:S03]  /*cad0*/  IMAD.IADD R4, R21, 0x1, R4 ;  /* 0x0000000115047824 */ /* 0x000fc600078e0204 */
[----:B------:R-:W-:Y:S01]  /*cae0*/  SHFL.IDX PT, R7, R0, 0x1, 0x181f ;  /* 0x00381f0000077f89 */ /* 0x000fe200000e0000 */
[----:B------:R-:W-:-:S03]  /*caf0*/  VIADD R8, R4, 0x10 ;  /* 0x0000001004087836 */ /* 0x000fc60000000000 */
[----:B------:R-:W-:Y:S04]  /*cb00*/  SHFL.IDX PT, R11, R0, 0x2, 0x181f ;  /* 0x00581f00000b7f89 */ /* 0x000fe800000e0000 */
[----:B------:R-:W-:Y:S01]  /*cb10*/  SHFL.IDX PT, R12, R0, 0x3, 0x181f ;  /* 0x00781f00000c7f89 */ /* 0x000fe200000e0000 */
[----:B------:R-:W-:Y:S01]  /*cb20*/  LOP3.LUT R23, R23, 0xffffdfff, RZ, 0xc0, !PT ;  /* 0xffffdfff17177812 */ /* 0x000fe200078ec0ff */
[----:B--2---:R-:W-:Y:S02]  /*cb30*/  IMAD R6, R2, R3, RZ ;  /* 0x0000000302067224 */ /* 0x004fe400078e02ff */
[----:B------:R-:W1:Y:S03]  /*cb40*/  SHFL.IDX PT, R3, R5, RZ, 0x181f ;  /* 0x00181fff05037589 */ /* 0x000e6600000e0000 */
[-C--:B------:R-:W-:Y:S01]  /*cb50*/  ISETP.GE.AND P6, PT, R4, R6.reuse, PT ;  /* 0x000000060400720c */ /* 0x080fe20003fc6270 */
[----:B------:R-:W2:Y:S01]  /*cb60*/  SHFL.IDX PT, R2, R5, 0x1, 0x181f ;  /* 0x00381f0005027f89 */ /* 0x000ea200000e0000 */
[----:B------:R-:W-:-:S11]  /*cb70*/  ISETP.GE.AND P5, PT, R8, R6, PT ;  /* 0x000000060800720c */ /* 0x000fd60003fa6270 */
[----:B0-----:R-:W-:-:S05]  /*cb80*/  @!P6 LEA R10, P1, R20, R10, 0x1 ;  /* 0x0000000a140ae211 */ /* 0x001fca00078208ff */
[----:B-1----:R-:W-:Y:S01]  /*cb90*/  @!P6 IMAD.X R3, RZ, RZ, R3, P1 ;  /* 0x000000ffff03e224 */ /* 0x002fe200008e0603 */
[----:B------:R-:W-:Y:S01]  /*cba0*/  @!P5 LEA R7, P1, R20, R7, 0x1 ;  /* 0x000000071407d211 */ /* 0x000fe200078208ff */
[----:B------:R-:W-:-:S04]  /*cbb0*/  VIADD R8, R4, 0x20 ;  /* 0x0000002004087836 */ /* 0x000fc80000000000 */
[----:B--2---:R-:W-:Y:S02]  /*cbc0*/  @!P5 IMAD.X R9, RZ, RZ, R2, P1 ;  /* 0x000000ffff09d224 */ /* 0x004fe400008e0602 */
[----:B------:R-:W0:Y:S01]  /*cbd0*/  SHFL.IDX PT, R2, R5, 0x2, 0x181f ;  /* 0x00581f0005027f89 */ /* 0x000e2200000e0000 */
[----:B------:R-:W-:-:S13]  /*cbe0*/  ISETP.GE.AND P3, PT, R8, R6, PT ;  /* 0x000000060800720c */ /* 0x000fda0003f66270 */
[----:B------:R-:W-:-:S05]  /*cbf0*/  @!P3 LEA R11, P1, R20, R11, 0x1 ;  /* 0x0000000b140bb211 */ /* 0x000fca00078208ff */
[----:B0-----:R-:W-:Y:S02]  /*cc00*/  @!P3 IMAD.X R8, RZ, RZ, R2, P1 ;  /* 0x000000ffff08b224 */ /* 0x001fe400008e0602 */
[----:B------:R-:W-:-:S05]  /*cc10*/  VIADD R2, R4, 0x30 ;  /* 0x0000003004027836 */ /* 0x000fca0000000000 */
[----:B------:R-:W-:Y:S01]  /*cc20*/  ISETP.GE.AND P2, PT, R2, R6, PT ;  /* 0x000000060200720c */ /* 0x000fe20003f46270 */
[----:B------:R-:W-:-:S05]  /*cc30*/  VIADD R2, R4, 0x40 ;  /* 0x0000004004027836 */ /* 0x000fca0000000000 */
[----:B------:R-:W-:Y:S02]  /*cc40*/  ISETP.GE.AND P4, PT, R2, R6, PT ;  /* 0x000000060200720c */ /* 0x000fe40003f86270 */
[----:B------:R-:W0:Y:S05]  /*cc50*/  SHFL.IDX PT, R2, R5, 0x3, 0x181f ;  /* 0x00781f0005027f89 */ /* 0x000e2a00000e0000 */
[----:B------:R-:W-:Y:S02]  /*cc60*/  @!P2 LEA R14, P1, R20, R12, 0x1 ;  /* 0x0000000c140ea211 */ /* 0x000fe400078208ff */
[----:B------:R-:W1:Y:S02]  /*cc70*/  SHFL.IDX PT, R12, R0, 0x4, 0x181f ;  /* 0x00981f00000c7f89 */ /* 0x000e6400000e0000 */
[----:B0-----:R-:W-:-:S02]  /*cc80*/  @!P2 IADD3.X R13, RZ, R2, RZ, P1, !PT ;  /* 0x00000002ff0da210 */ /* 0x001fc40000ffe4ff */
[----:B------:R-:W0:Y:S01]  /*cc90*/  SHFL.IDX PT, R2, R5, 0x4, 0x181f ;  /* 0x00981f0005027f89 */ /* 0x000e2200000e0000 */
[----:B-1----:R-:W-:Y:S02]  /*cca0*/  @!P4 LEA R15, P1, R20, R12, 0x1 ;  /* 0x0000000c140fc211 */ /* 0x002fe400078208ff */
[----:B------:R-:W-:-:S04]  /*ccb0*/  @P6 LOP3.LUT R23, R23, 0x2000, RZ, 0xfc, !PT ;  /* 0x0000200017176812 */ /* 0x000fc800078efcff */
[----:B------:R-:W-:Y:S01]  /*ccc0*/  LOP3.LUT R23, R23, 0xffffefff, RZ, 0xc0, !PT ;  /* 0xffffefff17177812 */ /* 0x000fe200078ec0ff */
[----:B0-----:R-:W-:Y:S02]  /*ccd0*/  @!P4 IMAD.X R12, RZ, RZ, R2, P1 ;  /* 0x000000ffff0cc224 */ /* 0x001fe400008e0602 */
[----:B------:R-:W-:-:S05]  /*cce0*/  @!P6 IMAD.MOV.U32 R2, RZ, RZ, R10 ;  /* 0x000000ffff02e224 */ /* 0x000fca00078e000a */
[----:B------:R0:W-:Y:S01]  /*ccf0*/  @!P6 LDGSTS.E.BYPASS.LTC128B.128 [R26+0x18400], desc[UR36][R2.64], !P0 ;  /* 0x18400000021aefae */ /* 0x0001e2000c101d64 */
[----:B------:R-:W-:Y:S01]  /*cd00*/  @P5 LOP3.LUT R23, R23, 0x1000, RZ, 0xfc, !PT ;  /* 0x0000100017175812 */ /* 0x000fe200078efcff */
[----:B0-----:R-:W-:Y:S02]  /*cd10*/  @!P5 IMAD.MOV.U32 R2, RZ, RZ, R7 ;  /* 0x000000ffff02d224 */ /* 0x001fe400078e0007 */
[----:B------:R-:W-:-:S05]  /*cd20*/  @!P5 IMAD.MOV.U32 R3, RZ, RZ, R9 ;  /* 0x000000ffff03d224 */ /* 0x000fca00078e0009 */
[----:B------:R0:W-:Y:S01]  /*cd30*/  @!P5 LDGSTS.E.BYPASS.LTC128B.128 [R26+0x18c00], desc[UR36][R2.64], !P0 ;  /* 0x18c00000021adfae */ /* 0x0001e2000c101d64 */
[----:B------:R-:W-:-:S03]  /*cd40*/  LOP3.LUT R23, R23, 0xfffff7ff, RZ, 0xc0, !PT ;  /* 0xfffff7ff17177812 */ /* 0x000fc600078ec0ff */
[----:B------:R-:W1:Y:S01]  /*cd50*/  SHFL.IDX PT, R9, R0, 0x5, 0x181f ;  /* 0x00b81f0000097f89 */ /* 0x000e6200000e0000 */
[----:B0-----:R-:W-:Y:S02]  /*cd60*/  @!P3 IMAD.MOV.U32 R2, RZ, RZ, R11 ;  /* 0x000000ffff02b224 */ /* 0x001fe400078e000b */
[----:B------:R-:W-:-:S05]  /*cd70*/  @!P3 IMAD.MOV.U32 R3, RZ, RZ, R8 ;  /* 0x000000ffff03b224 */ /* 0x000fca00078e0008 */
[----:B------:R0:W-:Y:S01]  /*cd80*/  @!P3 LDGSTS.E.BYPASS.LTC128B.128 [R26+0x19400], desc[UR36][R2.64], !P0 ;  /* 0x19400000021abfae */ /* 0x0001e2000c101d64 */
[----:B------:R-:W-:-:S03]  /*cd90*/  @P3 LOP3.LUT R23, R23, 0x800, RZ, 0xfc, !PT ;  /* 0x0000080017173812 */ /* 0x000fc600078efcff */
[----:B------:R-:W2:Y:S01]  /*cda0*/  SHFL.IDX PT, R8, R5, 0x5, 0x181f ;  /* 0x00b81f0005087f89 */ /* 0x000ea200000e0000 */
[----:B0-----:R-:W-:-:S03]  /*cdb0*/  VIADD R2, R4, 0x50 ;  /* 0x0000005004027836 */ /* 0x001fc60000000000 */
[----:B------:R-:W0:Y:S01]  /*cdc0*/  SHFL.IDX PT, R7, R0, 0x6, 0x181f ;  /* 0x00d81f0000077f89 */ /* 0x000e2200000e0000 */
[----:B------:R-:W-:Y:S01]  /*cdd0*/  @!P2 IMAD.MOV.U32 R3, RZ, RZ, R13 ;  /* 0x000000ffff03a224 */ /* 0x000fe200078e000d */
[----:B------:R-:W-:Y:S02]  /*cde0*/  ISETP.GE.AND P3, PT, R2, R6, PT ;  /* 0x000000060200720c */ /* 0x000fe40003f66270 */
[----:B------:R-:W-:Y:S02]  /*cdf0*/  @!P2 MOV R2, R14 ;  /* 0x0000000e0002a202 */ /* 0x000fe40000000f00 */
[----:B------:R-:W-:-:S03]  /*ce00*/  LOP3.LUT R23, R23, 0xfffffdff, RZ, 0xc0, !PT ;  /* 0xfffffdff17177812 */ /* 0x000fc600078ec0ff */
[----:B------:R3:W-:Y:S01]  /*ce10*/  @!P2 LDGSTS.E.BYPASS.LTC128B.128 [R26+0x19c00], desc[UR36][R2.64], !P0 ;  /* 0x19c00000021aafae */ /* 0x0007e2000c101d64 */
[----:B------:R-:W-:-:S03]  /*ce20*/  @P2 LOP3.LUT R23, R23, 0x200, RZ, 0xfc, !PT ;  /* 0x0000020017172812 */ /* 0x000fc600078efcff */
[----:B---3--:R-:W3:Y:S01]  /*ce30*/  SHFL.IDX PT, R2, R5, 0x6, 0x181f ;  /* 0x00d81f0005027f89 */ /* 0x008ee200000e0000 */
[----:B------:R-:W-:-:S05]  /*ce40*/  VIADD R3, R4, 0x60 ;  /* 0x0000006004037836 */ /* 0x000fca0000000000 */
[----:B------:R-:W-:Y:S02]  /*ce50*/  ISETP.GE.AND P2, PT, R3, R6, PT ;  /* 0x000000060300720c */ /* 0x000fe40003f46270 */
[----:B-1----:R-:W-:-:S05]  /*ce60*/  @!P3 LEA R9, P1, R20, R9, 0x1 ;  /* 0x000000091409b211 */ /* 0x002fca00078208ff */
[----:B--2---:R-:W-:-:S06]  /*ce70*/  @!P3 IMAD.X R8, RZ, RZ, R8, P1 ;  /* 0x000000ffff08b224 */ /* 0x004fcc00008e0608 */
[----:B0-----:R-:W-:Y:S01]  /*ce80*/  @!P2 LEA R7, P1, R20, R7, 0x1 ;  /* 0x000000071407a211 */ /* 0x001fe200078208ff */
[----:B------:R-:W-:-:S04]  /*ce90*/  @!P4 IMAD.MOV.U32 R3, RZ, RZ, R12 ;  /* 0x000000ffff03c224 */ /* 0x000fc800078e000c */
[----:B---3--:R-:W-:Y:S02]  /*cea0*/  @!P2 IMAD.X R10, RZ, RZ, R2, P1 ;  /* 0x000000ffff0aa224 */ /* 0x008fe400008e0602 */
[----:B------:R-:W-:-:S05]  /*ceb0*/  @!P4 IMAD.MOV.U32 R2, RZ, RZ, R15 ;  /* 0x000000ffff02c224 */ /* 0x000fca00078e000f */
[----:B------:R0:W-:Y:S01]  /*cec0*/  @!P4 LDGSTS.E.BYPASS.LTC128B.128 [R26+0x1a400], desc[UR36][R2.64], !P0 ;  /* 0x1a400000021acfae */ /* 0x0001e2000c101d64 */
[----:B------:R-:W-:Y:S01]  /*ced0*/  LOP3.LUT R23, R23, 0xfffffeff, RZ, 0xc0, !PT ;  /* 0xfffffeff17177812 */ /* 0x000fe200078ec0ff */
[----:B0-----:R-:W-:Y:S02]  /*cee0*/  @!P3 IMAD.MOV.U32 R2, RZ, RZ, R9 ;  /* 0x000000ffff02b224 */ /* 0x001fe400078e0009 */
[----:B------:R-:W-:-:S05]  /*cef0*/  @!P3 IMAD.MOV.U32 R3, RZ, RZ, R8 ;  /* 0x000000ffff03b224 */ /* 0x000fca00078e0008 */
[----:B------:R0:W-:Y:S04]  /*cf00*/  @!P3 LDGSTS.E.BYPASS.LTC128B.128 [R26+0x1ac00], desc[UR36][R2.64], !P0 ;  /* 0x1ac00000021abfae */ /* 0x0001e8000c101d64 */
[----:B------:R-:W1:Y:S01]  /*cf10*/  SHFL.IDX PT, R5, R5, 0x7, 0x181f ;  /* 0x00f81f0005057f89 */ /* 0x000e6200000e0000 */
[----:B0-----:R-:W-:Y:S01]  /*cf20*/  @!P2 IMAD.MOV.U32 R2, RZ, RZ, R7 ;  /* 0x000000ffff02a224 */ /* 0x001fe200078e0007 */
[----:B------:R-:W-:Y:S02]  /*cf30*/  @!P2 MOV R3, R10 ;  /* 0x0000000a0003a202 */ /* 0x000fe40000000f00 */
[----:B------:R-:W0:Y:S04]  /*cf40*/  SHFL.IDX PT, R0, R0, 0x7, 0x181f ;  /* 0x00f81f0000007f89 */ /* 0x000e2800000e0000 */
[----:B------:R2:W-:Y:S01]  /*cf50*/  @!P2 LDGSTS.E.BYPASS.LTC128B.128 [R26+0x1b400], desc[UR36][R2.64], !P0 ;  /* 0x1b400000021aafae */ /* 0x0005e2000c101d64 */
[----:B------:R-:W-:-:S04]  /*cf60*/  @P4 LOP3.LUT R23, R23, 0x100, RZ, 0xfc, !PT ;  /* 0x0000010017174812 */ /* 0x000fc800078efcff */
[----:B------:R-:W-:-:S04]  /*cf70*/  LOP3.LUT R23, R23, 0xffffff7f, RZ, 0xc0, !PT ;  /* 0xffffff7f17177812 */ /* 0x000fc800078ec0ff */
[----:B------:R-:W-:-:S04]  /*cf80*/  @P3 LOP3.LUT R23, R23, 0x80, RZ, 0xfc, !PT ;  /* 0x0000008017173812 */ /* 0x000fc800078efcff */
[----:B------:R-:W-:-:S04]  /*cf90*/  LOP3.LUT R23, R23, 0xffffffbf, RZ, 0xc0, !PT ;  /* 0xffffffbf17177812 */ /* 0x000fc800078ec0ff */
[----:B-12---:R-:W-:-:S07]  /*cfa0*/  @P2 LOP3.LUT R23, R23, 0x40, RZ, 0xfc, !PT ;  /* 0x0000004017172812 */ /* 0x006fce00078efcff */
.L_x_1280:
[----:B------:R-:W-:Y:S01]  /*cfb0*/  VIADD R4, R4, 0x70 ;  /* 0x0000007004047836 */ /* 0x000fe20000000000 */
[----:B------:R-:W-:-:S04]  /*cfc0*/  LOP3.LUT R23, R23, 0xffffbfff, RZ, 0xc0, !PT ;  /* 0xffffbfff17177812 */ /* 0x000fc800078ec0ff */
[----:B------:R-:W-:-:S13]  /*cfd0*/  ISETP.GE.AND P2, PT, R4, R6, PT ;  /* 0x000000060400720c */ /* 0x000fda0003f46270 */
[----:B0-----:R-:W-:Y:S02]  /*cfe0*/  @!P2 LEA R2, P1, R20, R0, 0x1 ;  /* 0x000000001402a211 */ /* 0x001fe400078208ff */
[----:B------:R-:W-:-:S03]  /*cff0*/  @P2 LOP3.LUT R23, R23, 0x4000, RZ, 0xfc, !PT ;  /* 0x0000400017172812 */ /* 0x000fc600078efcff */
[----:B------:R-:W-:-:S05]  /*d000*/  @!P2 IMAD.X R3, RZ, RZ, R5, P1 ;  /* 0x000000ffff03a224 */ /* 0x000fca00008e0605 */
[----:B------:R-:W-:Y:S01]  /*d010*/  @!PT LDS RZ, [RZ] ;  /* 0x00000000fffff984 */ /* 0x000fe20000000800 */
[----:B------:R-:W-:Y:S01]  /*d020*/  @!PT LDS RZ, [RZ] ;  /* 0x00000000fffff984 */ /* 0x000fe20000000800 */
[----:B------:R-:W-:Y:S01]  /*d030*/  @!PT LDS RZ, [RZ] ;  /* 0x00000000fffff984 */ /* 0x000fe20000000800 */
[----:B------:R0:W-:Y:S01]  /*d040*/  @!P2 LDGSTS.E.BYPASS.LTC128B.128 [R26+0x1bc00], desc[UR36][R2.64], !P0 ;  /* 0x1bc00000021aafae */ /* 0x0001e2000c101d64 */
[----:B------:R-:W-:Y:S01]  /*d050*/  PLOP3.LUT P0, PT, PT, PT, PT, 0x80, 0x0 ;  /* 0x000000000000781c */ /* 0x000fe20003f0f070 */
[----:B------:R-:W-:-:S12]  /*d060*/  NOP ;  /* 0x0000000000007918 */ /* 0x000fd80000000000 */
.L_x_1185:
[----:B------:R-:W-:Y:S02]  /*d070*/  PLOP3.LUT P1, PT, P1, P0, PT, 0xa2, 0x0 ;  /* 0x000000000000781c */ /* 0x000fe40000f21472 */
[----:B------:R-:W-:-:S08]  /*d080*/  @P0 R2UR P1, UR4, R22 ;  /* 0x00000000160402ca */ /* 0x000fd00000020000 */
[----:B------:R-:W-:-:S05]  /*d090*/  @P0 PLOP3.LUT P0, PT, P1, PT, PT, 0x80, 0x0 ;  /* 0x000000000000081c */ /* 0x000fca0000f0f070 */
[----:B------:R-:W-:Y:S01]  /*d0a0*/  @!P1 SYNCS.ARRIVE.TRANS64.RED.A0T1 RZ, [UR4+0x32400], RZ ;  /* 0x032400ffffff99a7 */ /* 0x000fe20008200404 */
[----:B------:R-:W-:Y:S07]  /*d0b0*/  @!P1 ARRIVES.LDGSTSBAR.64.TRANSCNT [UR4+0x32400] ;  /* 0x03240000ff0099b0 */ /* 0x000fee0008000a84 */
[----:B------:R-:W-:Y:S05]  /*d0c0*/  @P0 BRA.U.ANY `(.L_x_1185) ;  /* 0xfffffffd00e80947 */ /* 0x000fea000393ffff */
[----:B------:R-:W-:Y:S01]  /*d0d0*/  NOP ;  /* 0x0000000000007918 */ /* 0x000fe20000000000 */
[----:B------:R-:W-:Y:S01]  /*d0e0*/  VIADD R0, R22, 0x22400 ;  /* 0x0002240016007836 */ /* 0x000fe20000000000 */
[----:B------:R1:W-:Y:S01]  /*d0f0*/  SYNCS.ARRIVE.TRANS64.A1T0 RZ, [R22+URZ+0x32400], RZ ;  /* 0x032400ff16ff79a7 */ /* 0x0003e2000810003f */
[----:B------:R-:W-:Y:S03]  /*d100*/  BSSY B6, `(.L_x_1186) ;  /* 0x0000013000067945 */ /* 0x000fe60003800000 */
[----:B------:R-:W-:-:S13]  /*d110*/  LOP3.LUT P0, RZ, R0, 0x3ff, RZ, 0xc0, !PT ;  /* 0x000003ff00ff7812 */ /* 0x000fda000780c0ff */
[----:B-1----:R-:W-:Y:S05]  /*d120*/  @!P0 BRA `(.L_x_1187) ;  /* 0x0000000000408947 */ /* 0x002fea0003800000 */
        /* <DEDUP_REMOVED lines=16> */
.L_x_1187:
[----:B------:R-:W-:Y:S05]  /*d230*/  BSYNC B6 ;  /* 0x0000000000067941 */ /* 0x000fea0003800000 */
.L_x_1186:
[----:B------:R-:W2:Y:S01]  /*d240*/  LDL.LU R21, [R1+0x4] ;  /* 0x0000040001157983 */ /* 0x000ea20000300800 */
[----:B0-----:R-:W0:Y:S01]  /*d250*/  LDC R2, c[0x0][0x448] ;  /* 0x00011200ff027b82 */ /* 0x001e220000000800 */
[----:B------:R-:W-:Y:S02]  /*d260*/  ULDC.64 UR4, c[0x0][0x398] ;  /* 0x0000e60000047ab9 */ /* 0x000fe40000000a00 */
[----:B------:R-:W3:Y:S01]  /*d270*/  LDL.LU R20, [R1+0xc] ;  /* 0x00000c0001147983 */ /* 0x000ee20000300800 */
[----:B0-----:R-:W-:-:S13]  /*d280*/  ISETP.NE.AND P6, PT, R2, 0x1, PT ;  /* 0x000000010200780c */ /* 0x001fda0003fc5270 */
[----:B------:R-:W0:Y:S08]  /*d290*/  @P6 LDC R3, c[0x0][0x44c] ;  /* 0x00011300ff036b82 */ /* 0x000e300000000800 */
[----:B------:R-:W1:Y:S01]  /*d2a0*/  @P6 LDC R2, c[0x0][0x450] ;  /* 0x00011400ff026b82 */ /* 0x000e620000000800 */
[----:B------:R-:W-:Y:S02]  /*d2b0*/  IMAD.MOV.U32 R0, RZ, RZ, R17 ;  /* 0x000000ffff007224 */ /* 0x000fe400078e0011 */
[----:B0-----:R-:W-:-:S05]  /*d2c0*/  @P6 IMAD.HI.U32 R3, R17, R3, RZ ;  /* 0x0000000311036227 */ /* 0x001fca00078e00ff */
[----:B-1----:R-:W-:Y:S01]  /*d2d0*/  @P6 SHF.R.U32.HI R0, RZ, R2, R3 ;  /* 0x00000002ff006219 */ /* 0x002fe20000011603 */
[----:B------:R-:W-:Y:S01]  /*d2e0*/  IMAD.WIDE.U32 R2, R35, UR4, RZ ;  /* 0x0000000423027c25 */ /* 0x000fe2000f8e00ff */
[----:B------:R-:W0:Y:S02]  /*d2f0*/  S2R R7, SR_TID.X ;  /* 0x0000000000077919 */ /* 0x000e240000002100 */
[----:B------:R-:W-:Y:S01]  /*d300*/  SHF.R.S32.HI R5, RZ, 0x1f, R0 ;  /* 0x0000001fff057819 */ /* 0x000fe20000011400 */
[----:B0-----:R-:W-:-:S05]  /*d310*/  IMAD.SHL.U32 R6, R7, 0x8, RZ ;  /* 0x0000000807067824 */ /* 0x001fca00078e00ff */
[----:B------:R-:W-:Y:S01]  /*d320*/  LOP3.LUT R6, R6, 0x38, RZ, 0xc0, !PT ;  /* 0x0000003806067812 */ /* 0x000fe200078ec0ff */
[----:B--2---:R-:W-:-:S04]  /*d330*/  IMAD R4, R21, UR4, RZ ;  /* 0x0000000415047c24 */ /* 0x004fc8000f8e02ff */
[----:B------:R-:W-:Y:S01]  /*d340*/  IMAD R4, R35, UR5, R4 ;  /* 0x0000000523047c24 */ /* 0x000fe2000f8e0204 */
[----:B------:R-:W-:-:S03]  /*d350*/  ULDC.64 UR4, c[0x0][0x3d8] ;  /* 0x0000f60000047ab9 */ /* 0x000fc60000000a00 */
[----:B------:R-:W-:Y:S02]  /*d360*/  IMAD.IADD R3, R3, 0x1, R4 ;  /* 0x0000000103037824 */ /* 0x000fe400078e0204 */
[----:B------:R-:W-:Y:S02]  /*d370*/  IMAD R4, R28, UR4, RZ ;  /* 0x000000041c047c24 */ /* 0x000fe4000f8e02ff */
[----:B------:R-:W-:-:S04]  /*d380*/  IMAD.WIDE.U32 R2, R18, UR4, R2 ;  /* 0x0000000412027c25 */ /* 0x000fc8000f8e0002 */
[----:B------:R-:W-:Y:S01]  /*d390*/  IMAD R4, R18, UR5, R4 ;  /* 0x0000000512047c24 */ /* 0x000fe2000f8e0204 */
[----:B------:R-:W-:-:S03]  /*d3a0*/  ULDC.64 UR4, c[0x0][0x3e0] ;  /* 0x0000f80000047ab9 */ /* 0x000fc60000000a00 */
[----:B------:R-:W-:Y:S02]  /*d3b0*/  IMAD.IADD R3, R3, 0x1, R4 ;  /* 0x0000000103037824 */ /* 0x000fe400078e0204 */
[----:B---3--:R-:W-:Y:S02]  /*d3c0*/  IMAD R4, R20, UR4, RZ ;  /* 0x0000000414047c24 */ /* 0x008fe4000f8e02ff */
[----:B------:R-:W-:Y:S01]  /*d3d0*/  IMAD.WIDE.U32 R2, R34, UR4, R2 ;  /* 0x0000000422027c25 */ /* 0x000fe2000f8e0002 */
[----:B------:R-:W-:-:S03]  /*d3e0*/  ULDC UR4, c[0x0][0x448] ;  /* 0x0001120000047ab9 */ /* 0x000fc60000000800 */
[----:B------:R-:W-:-:S04]  /*d3f0*/  IMAD R4, R34, UR5, R4 ;  /* 0x0000000522047c24 */ /* 0x000fc8000f8e0204 */
[----:B------:R-:W-:Y:S02]  /*d400*/  IMAD.IADD R3, R3, 0x1, R4 ;  /* 0x0000000103037824 */ /* 0x000fe400078e0204 */
[----:B------:R-:W-:-:S04]  /*d410*/  IMAD.MOV R4, RZ, RZ, -R0 ;  /* 0x000000ffff047224 */ /* 0x000fc800078e0a00 */
[----:B------:R-:W-:Y:S01]  /*d420*/  IMAD R4, R4, UR4, R17 ;  /* 0x0000000404047c24 */ /* 0x000fe2000f8e0211 */
[----:B------:R-:W-:Y:S02]  /*d430*/  ULDC.64 UR4, c[0x0][0x3d0] ;  /* 0x0000f40000047ab9 */ /* 0x000fe40000000a00 */
[----:B------:R-:W-:Y:S02]  /*d440*/  IMAD R5, R5, UR4, RZ ;  /* 0x0000000405057c24 */ /* 0x000fe4000f8e02ff */
[----:B------:R-:W-:-:S04]  /*d450*/  IMAD.WIDE.U32 R2, R0, UR4, R2 ;  /* 0x0000000400027c25 */ /* 0x000fc8000f8e0002 */
[----:B------:R-:W-:Y:S01]  /*d460*/  IMAD R5, R0, UR5, R5 ;  /* 0x0000000500057c24 */ /* 0x000fe2000f8e0205 */
[----:B------:R-:W-:Y:S01]  /*d470*/  SHF.R.S32.HI R0, RZ, 0x1f, R4 ;  /* 0x0000001fff007819 */ /* 0x000fe20000011404 */
[----:B------:R-:W-:-:S03]  /*d480*/  ULDC.64 UR4, c[0x0][0x3c8] ;  /* 0x0000f20000047ab9 */ /* 0x000fc60000000a00 */
[----:B------:R-:W-:Y:S01]  /*d490*/  IADD3 R3, R3, R5, RZ ;  /* 0x0000000503037210 */ /* 0x000fe20007ffe0ff */
[----:B------:R-:W-:Y:S02]  /*d4a0*/  IMAD R0, R0, UR4, RZ ;  /* 0x0000000400007c24 */ /* 0x000fe4000f8e02ff */
[----:B------:R-:W-:Y:S02]  /*d4b0*/  IMAD.SHL.U32 R20, R7, 0x8, RZ ;  /* 0x0000000807147824 */ /* 0x000fe400078e00ff */
[C---:B------:R-:W-:Y:S02]  /*d4c0*/  IMAD R0, R4.reuse, UR5, R0 ;  /* 0x0000000504007c24 */ /* 0x040fe4000f8e0200 */
[----:B------:R-:W-:Y:S01]  /*d4d0*/  IMAD.WIDE.U32 R2, R4, UR4, R2 ;  /* 0x0000000404027c25 */ /* 0x000fe2000f8e0002 */
[----:B------:R-:W-:Y:S01]  /*d4e0*/  ULDC.64 UR4, c[0x0][0x390] ;  /* 0x0000e40000047ab9 */ /* 0x000fe20000000a00 */
[----:B------:R-:W-:Y:S02]  /*d4f0*/  LOP3.LUT R20, R20, 0x38, RZ, 0xc0, !PT ;  /* 0x0000003814147812 */ /* 0x000fe400078ec0ff */
[----:B------:R-:W-:Y:S01]  /*d500*/  IMAD.IADD R4, R3, 0x1, R0 ;  /* 0x0000000103047824 */ /* 0x000fe200078e0200 */
[----:B------:R-:W-:Y:S01]  /*d510*/  LEA R0, P0, R2, UR4, 0x1 ;  /* 0x0000000402007c11 */ /* 0x000fe2000f8008ff */
[----:B------:R-:W-:Y:S01]  /*d520*/  ULDC UR4, c[0x0][0x3b8] ;  /* 0x0000ee0000047ab9 */ /* 0x000fe20000000800 */
[----:B------:R-:W-:-:S02]  /*d530*/  LOP3.LUT R9, R20, 0x40, RZ, 0xfc, !PT ;  /* 0x0000004014097812 */ /* 0x000fc400078efcff */
[C---:B------:R-:W-:Y:S02]  /*d540*/  LOP3.LUT R8, R20.reuse, 0x80, RZ, 0xfc, !PT ;  /* 0x0000008014087812 */ /* 0x040fe400078efcff */
[----:B------:R-:W-:Y:S02]  /*d550*/  LOP3.LUT R7, R20, 0xc0, RZ, 0xfc, !PT ;  /* 0x000000c014077812 */ /* 0x000fe400078efcff */
[----:B------:R-:W-:Y:S01]  /*d560*/  LEA.HI.X R4, R2, UR5, R4, 0x1, P0 ;  /* 0x0000000502047c11 */ /* 0x000fe200080f0c04 */
[----:B------:R-:W-:Y:S01]  /*d570*/  UMOV UR5, 0xffffffff ;  /* 0xffffffff00057882 */ /* 0x000fe20000000000 */
[----:B------:R-:W-:Y:S02]  /*d580*/  ISETP.GE.AND P4, PT, R6, UR4, PT ;  /* 0x0000000406007c0c */ /* 0x000fe4000bf86270 */
[----:B------:R-:W-:Y:S02]  /*d590*/  ISETP.GE.AND P3, PT, R9, UR4, PT ;  /* 0x0000000409007c0c */ /* 0x000fe4000bf66270 */
[----:B------:R-:W-:-:S02]  /*d5a0*/  ISETP.GE.AND P2, PT, R8, UR4, PT ;  /* 0x0000000408007c0c */ /* 0x000fc4000bf46270 */
[----:B------:R-:W-:Y:S01]  /*d5b0*/  ISETP.GE.AND P1, PT, R7, UR4, PT ;  /* 0x0000000407007c0c */ /* 0x000fe2000bf26270 */
[----:B------:R-:W-:-:S12]  /*d5c0*/  BRA.DIV UR5, `(.L_x_1188) ;  /* 0x0000004205c47947 */ /* 0x000fd8000b800000 */
[----:B------:R-:W0:Y:S01]  /*d5d0*/  SHFL.IDX PT, R3, R0, RZ, 0x181f ;  /* 0x00181fff00037589 */ /* 0x000e2200000e0000 */
[C---:B------:R-:W-:Y:S02]  /*d5e0*/  LOP3.LUT P6, RZ, R23.reuse, 0x2000, RZ, 0xc0, !PT ;  /* 0x0000200017ff7812 */ /* 0x040fe400078cc0ff */
[----:B------:R-:W-:Y:S01]  /*d5f0*/  LOP3.LUT P5, RZ, R23, 0x1000, RZ, 0xc0, !PT ;  /* 0x0000100017ff7812 */ /* 0x000fe200078ac0ff */
[----:B------:R-:W1:Y:S04]  /*d600*/  SHFL.IDX PT, R2, R4, RZ, 0x181f ;  /* 0x00181fff04027589 */ /* 0x000e6800000e0000 */
[----:B------:R-:W-:Y:S04]  /*d610*/  SHFL.IDX PT, R5, R4, 0x1, 0x181f ;  /* 0x00381f0004057f89 */ /* 0x000fe800000e0000 */
[----:B------:R-:W-:Y:S02]  /*d620*/  SHFL.IDX PT, R14, R0, 0x7, 0x181f ;  /* 0x00f81f00000e7f89 */ /* 0x000fe400000e0000 */
[----:B0-----:R-:W-:-:S05]  /*d630*/  @!P6 LEA R3, P0, R6, R3, 0x1 ;  /* 0x000000030603e211 */ /* 0x001fca00078008ff */
[----:B-1----:R-:W-:-:S05]  /*d640*/  @!P6 IMAD.X R2, RZ, RZ, R2, P0 ;  /* 0x000000ffff02e224 */ /* 0x002fca00000e0602 */
[----:B------:R-:W-:-:S04]  /*d650*/  @!P6 LOP3.LUT R3, R3, R2, RZ, 0x3c, !PT ;  /* 0x000000020303e212 */ /* 0x000fc800078e3cff */
[----:B------:R-:W-:-:S04]  /*d660*/  @!P6 LOP3.LUT R2, R3, R2, RZ, 0x3c, !PT ;  /* 0x000000020302e212 */ /* 0x000fc800078e3cff */
[----:B------:R-:W-:-:S05]  /*d670*/  @!P6 LOP3.LUT R3, R3, R2, RZ, 0x3c, !PT ;  /* 0x000000020303e212 */ /* 0x000fca00078e3cff */
[----:B------:R-:W-:Y:S04]  /*d680*/  @!P6 LDGSTS.E.BYPASS.LTC128B.128 [R26+0x22400], desc[UR36][R2.64], !P4 ;  /* 0x22400000021aefae */ /* 0x000fe8000e101d64 */
[----:B------:R-:W-:Y:S04]  /*d690*/  @!P6 LDGSTS.E.BYPASS.LTC128B.128 [R26+0x26400], desc[UR36][R2.64+0x80], !P3 ;  /* 0x26400080021aefae */ /* 0x000fe8000d901d64 */
[----:B------:R-:W-:Y:S04]  /*d6a0*/  @!P6 LDGSTS.E.BYPASS.LTC128B.128 [R26+0x2a400], desc[UR36][R2.64+0x100], !P2 ;  /* 0x2a400100021aefae */ /* 0x000fe8000d101d64 */
[----:B------:R0:W-:Y:S01]  /*d6b0*/  @!P6 LDGSTS.E.BYPASS.LTC128B.128 [R26+0x2e400], desc[UR36][R2.64+0x180], !P1 ;  /* 0x2e400180021aefae */ /* 0x0001e2000c901d64 */
[----:B------:R-:W-:-:S02]  /*d6c0*/  LOP3.LUT P6, RZ, R23, 0x80, RZ, 0xc0, !PT ;  /* 0x0000008017ff7812 */ /* 0x000fc400078cc0ff */
[----:B------:R-:W-:Y:S01]  /*d6d0*/  LOP3.LUT R23, R23, 0xfff7ffff, RZ, 0xc0, !PT ;  /* 0xfff7ffff17177812 */ /* 0x000fe200078ec0ff */
[----:B0-----:R-:W0:Y:S10]  /*d6e0*/  SHFL.IDX PT, R2, R0, 0x1, 0x181f ;  /* 0x00381f0000027f89 */ /* 0x001e3400000e0000 */
[----:B------:R-:W-:-:S04]  /*d6f0*/  @P6 LOP3.LUT R23, R23, 0x80000, RZ, 0xfc, !PT ;  /* 0x0008000017176812 */ /* 0x000fc800078efcff */
[----:B------:R-:W-:Y:S02]  /*d700*/  LOP3.LUT P6, RZ, R23, 0x200, RZ, 0xc0, !PT ;  /* 0x0000020017ff7812 */ /* 0x000fe400078cc0ff */
[----:B0-----:R-:W-:-:S05]  /*d710*/  @!P5 LEA R2, P0, R6, R2, 0x1 ;  /* 0x000000020602d211 */ /* 0x001fca00078008ff */
[----:B------:R-:W-:Y:S02]  /*d720*/  @!P5 IMAD.X R3, RZ, RZ, R5, P0 ;  /* 0x000000ffff03d224 */ /* 0x000fe400000e0605 */
[----:B------:R-:W-:Y:S04]  /*d730*/  SHFL.IDX PT, R5, R4, 0x2, 0x181f ;  /* 0x00581f0004057f89 */ /* 0x000fe800000e0000 */
        /* <DEDUP_REMOVED lines=8> */
[C---:B------:R-:W-:Y:S02]  /*d7c0*/  LOP3.LUT P5, RZ, R23.reuse, 0x100, RZ, 0xc0, !PT ;  /* 0x0000010017ff7812 */ /* 0x040fe400078ac0ff */
[----:B------:R-:W-:-:S11]  /*d7d0*/  LOP3.LUT R23, R23, 0xffefffff, RZ, 0xc0, !PT ;  /* 0xffefffff17177812 */ /* 0x000fd600078ec0ff */
[----:B------:R-:W-:-:S04]  /*d7e0*/  @P5 LOP3.LUT R23, R23, 0x100000, RZ, 0xfc, !PT ;  /* 0x0010000017175812 */ /* 0x000fc800078efcff */
[----:B------:R-:W-:-:S13]  /*d7f0*/  LOP3.LUT P5, RZ, R23, 0x800, RZ, 0xc0, !PT ;  /* 0x0000080017ff7812 */ /* 0x000fda00078ac0ff */
[----:B0-----:R-:W-:-:S05]  /*d800*/  @!P5 LEA R2, P0, R6, R2, 0x1 ;  /* 0x000000020602d211 */ /* 0x001fca00078008ff */
[----:B------:R-:W-:Y:S02]  /*d810*/  @!P5 IMAD.X R3, RZ, RZ, R5, P0 ;  /* 0x000000ffff03d224 */ /* 0x000fe400000e0605 */
[----:B------:R-:W-:Y:S04]  /*d820*/  SHFL.IDX PT, R5, R4, 0x3, 0x181f ;  /* 0x00781f0004057f89 */ /* 0x000fe800000e0000 */
[----:B------:R-:W-:Y:S04]  /*d830*/  @!P5 LDGSTS.E.BYPASS.LTC128B.128 [R26+0x23400], desc[UR36][R2.64], !P4 ;  /* 0x23400000021adfae */ /* 0x000fe8000e101d64 */
[----:B------:R-:W-:Y:S04]  /*d840*/  @!P5 LDGSTS.E.BYPASS.LTC128B.128 [R26+0x27400], desc[UR36][R2.64+0x80], !P3 ;  /* 0x27400080021adfae */ /* 0x000fe8000d901d64 */
[----:B------:R-:W-:Y:S04]  /*d850*/  @!P5 LDGSTS.E.BYPASS.LTC128B.128 [R26+0x2b400], desc[UR36][R2.64+0x100], !P2 ;  /* 0x2b400100021adfae */ /* 0x000fe8000d101d64 */
[----:B------:R0:W-:Y:S01]  /*d860*/  @!P5 LDGSTS.E.BYPASS.LTC128B.128 [R26+0x2f400], desc[UR36][R2.64+0x180], !P1 ;  /* 0x2f400180021adfae */ /* 0x0001e2000c901d64 */
[----:B------:R-:W-:-:S03]  /*d870*/  LOP3.LUT P5, RZ, R23, 0x100000, RZ, 0xc0, !PT ;  /* 0x0010000017ff7812 */ /* 0x000fc600078ac0ff */
[----:B0-----:R-:W0:Y:S02]  /*d880*/  SHFL.IDX PT, R2, R0, 0x3, 0x181f ;  /* 0x00781f0000027f89 */ /* 0x001e2400000e0000 */
        /* <DEDUP_REMOVED lines=9> */
[----:B0-----:R-:W-:-:S04]  /*d920*/  @!P5 LEA R2, P0, R6, R2, 0x1 ;  /* 0x000000020602d211 */ /* 0x001fc800078008ff */
[----:B------:R-:W-:Y:S02]  /*d930*/  @!P5 IADD3.X R3, RZ, R5, RZ, P0, !PT ;  /* 0x00000005ff03d210 */ /* 0x000fe400007fe4ff */
        /* <DEDUP_REMOVED lines=13> */
[----:B------:R0:W-:Y:S04]  /*da10*/  @!P6 LDGSTS.E.BYPASS.LTC128B.128 [R26+0x30c00], desc[UR36][R2.64+0x180], !P1 ;  /* 0x30c00180021aefae */ /* 0x0001e8000c901d64 */
[----:B0-----:R-:W0:Y:S02]  /*da20*/  SHFL.IDX PT, R2, R0, 0x6, 0x181f ;  /* 0x00d81f0000027f89 */ /* 0x001e2400000e0000 */
[----:B0-----:R-:W-:-:S05]  /*da30*/  @!P5 LEA R2, P0, R6, R2, 0x1 ;  /* 0x000000020602d211 */ /* 0x001fca00078008ff */
[----:B------:R-:W-:Y:S02]  /*da40*/  @!P5 IMAD.X R3, RZ, RZ, R5, P0 ;  /* 0x000000ffff03d224 */ /* 0x000fe400000e0605 */
[----:B------:R0:W1:Y:S04]  /*da50*/  SHFL.IDX PT, R5, R4, 0x7, 0x181f ;  /* 0x00f81f0004057f89 */ /* 0x00006800000e0000 */
[----:B------:R0:W-:Y:S04]  /*da60*/  @!P5 LDGSTS.E.BYPASS.LTC128B.128 [R26+0x25400], desc[UR36][R2.64], !P4 ;  /* 0x25400000021adfae */ /* 0x0001e8000e101d64 */
[----:B------:R0:W-:Y:S04]  /*da70*/  @!P5 LDGSTS.E.BYPASS.LTC128B.128 [R26+0x29400], desc[UR36][R2.64+0x80], !P3 ;  /* 0x29400080021adfae */ /* 0x0001e8000d901d64 */
[----:B------:R0:W-:Y:S04]  /*da80*/  @!P5 LDGSTS.E.BYPASS.LTC128B.128 [R26+0x2d400], desc[UR36][R2.64+0x100], !P2 ;  /* 0x2d400100021adfae */ /* 0x0001e8000d101d64 */
[----:B------:R0:W-:Y:S02]  /*da90*/  @!P5 LDGSTS.E.BYPASS.LTC128B.128 [R26+0x31400], desc[UR36][R2.64+0x180], !P1 ;  /* 0x31400180021adfae */ /* 0x0001e4000c901d64 */
.L_x_1298:
[----:B------:R-:W-:Y:S01]  /*daa0*/  LOP3.LUT P0, RZ, R23, 0x4000, RZ, 0xc0, !PT ;  /* 0x0000400017ff7812 */ /* 0x000fe2000780c0ff */
[----:B------:R-:W-:-:S12]  /*dab0*/  BSSY B0, `(.L_x_1189) ;  /* 0x000000b000007945 */ /* 0x000fd80003800000 */
[----:B------:R-:W-:Y:S05]  /*dac0*/  @P0 BRA `(.L_x_1190) ;  /* 0x0000000000240947 */ /* 0x000fea0003800000 */
[----:B0-----:R-:W-:-:S05]  /*dad0*/  LEA R2, P0, R6, R14, 0x1 ;  /* 0x0000000e06027211 */ /* 0x001fca00078008ff */
[----:B-1----:R-:W-:-:S05]  /*dae0*/  IMAD.X R3, RZ, RZ, R5, P0 ;  /* 0x000000ffff037224 */ /* 0x002fca00000e0605 */
[----:B------:R-:W-:Y:S01]  /*daf0*/  @!PT LDS RZ, [RZ] ;  /* 0x00000000fffff984 */ /* 0x000fe20000000800 */
[----:B------:R-:W-:Y:S01]  /*db00*/  @!PT LDS RZ, [RZ] ;  /* 0x00000000fffff984 */ /* 0x000fe20000000800 */
[----:B------:R-:W-:Y:S01]  /*db10*/  @!PT LDS RZ, [RZ] ;  /* 0x00000000fffff984 */ /* 0x000fe20000000800 */
[----:B------:R2:W-:Y:S04]  /*db20*/  LDGSTS.E.BYPASS.LTC128B.128 [R26+0x25c00], desc[UR36][R2.64], !P4 ;  /* 0x25c00000021a7fae */ /* 0x0005e8000e101d64 */
[----:B------:R2:W-:Y:S04]  /*db30*/  LDGSTS.E.BYPASS.LTC128B.128 [R26+0x29c00], desc[UR36][R2.64+0x80], !P3 ;  /* 0x29c00080021a7fae */ /* 0x0005e8000d901d64 */
[----:B------:R2:W-:Y:S04]  /*db40*/  LDGSTS.E.BYPASS.LTC128B.128 [R26+0x2dc00], desc[UR36][R2.64+0x100], !P2 ;  /* 0x2dc00100021a7fae */ /* 0x0005e8000d101d64 */
[----:B------:R2:W-:Y:S02]  /*db50*/  LDGSTS.E.BYPASS.LTC128B.128 [R26+0x31c00], desc[UR36][R2.64+0x180], !P1 ;  /* 0x31c00180021a7fae */ /* 0x0005e4000c901d64 */
.L_x_1190:
[----:B------:R-:W-:Y:S05]  /*db60*/  BSYNC B0 ;  /* 0x0000000000007941 */ /* 0x000fea0003800000 */
.L_x_1189:
[----:B------:R-:W-:Y:S01]  /*db70*/  NOP ;  /* 0x0000000000007918 */ /* 0x000fe20000000000 */
[----:B------:R-:W-:-:S13]  /*db80*/  PLOP3.LUT P0, PT, PT, PT, PT, 0x80, 0x0 ;  /* 0x000000000000781c */ /* 0x000fda0003f0f070 */
.L_x_1191:
[----:B------:R-:W-:Y:S02]  /*db90*/  PLOP3.LUT P1, PT, P1, P0, PT, 0xa2, 0x0 ;  /* 0x000000000000781c */ /* 0x000fe40000f21472 */
[----:B------:R-:W-:-:S08]  /*dba0*/  @P0 R2UR P1, UR4, R22 ;  /* 0x00000000160402ca */ /* 0x000fd00000020000 */
[----:B------:R-:W-:-:S05]  /*dbb0*/  @P0 PLOP3.LUT P0, PT, P1, PT, PT, 0x80, 0x0 ;  /* 0x000000000000081c */ /* 0x000fca0000f0f070 */
[----:B------:R-:W-:Y:S01]  /*dbc0*/  @!P1 SYNCS.ARRIVE.TRANS64.RED.A0T1 RZ, [UR4+0x32410], RZ ;  /* 0x032410ffffff99a7 */ /* 0x000fe20008200404 */
[----:B------:R-:W-:Y:S07]  /*dbd0*/  @!P1 ARRIVES.LDGSTSBAR.64.TRANSCNT [UR4+0x32410] ;  /* 0x03241000ff0099b0 */ /* 0x000fee0008000a84 */
[----:B------:R-:W-:Y:S05]  /*dbe0*/  @P0 BRA.U.ANY `(.L_x_1191) ;  /* 0xfffffffd00e80947 */ /* 0x000fea000393ffff */
[----:B0-2---:R-:W2:Y:S02]  /*dbf0*/  LDL.LU R2, [R1+0x18] ;  /* 0x0000180001027983 */ /* 0x005ea40000300800 */
        /* <DEDUP_REMOVED lines=11> */
.L_x_1299:
[----:B------:R-:W-:Y:S05]  /*dcb0*/  BSYNC B0 ;  /* 0x0000000000007941 */ /* 0x000fea0003800000 */
.L_x_1192:
[----:B------:R-:W-:-:S13]  /*dcc0*/  LOP3.LUT P0, RZ, R23, 0x400, RZ, 0xc0, !PT ;  /* 0x0000040017ff7812 */ /* 0x000fda000780c0ff */
[----:B------:R-:W-:Y:S05]  /*dcd0*/  @!P0 BRA `(.L_x_1194) ;  /* 0x0000000000048947 */ /* 0x000fea0003800000 */
[----:B------:R-:W-:Y:S01]  /*dce0*/  BPT.TRAP 0x1 ;  /* 0x000000040000795c */ /* 0x000fe20000300000 */
.L_x_1194:
[----:B------:R-:W-:Y:S01]  /*dcf0*/  SHF.L.U32 R0, R27, 0x1f, RZ ;  /* 0x0000001f1b007819 */ /* 0x000fe200000006ff */
[----:B------:R-:W-:Y:S03]  /*dd00*/  BSSY B0, `(.L_x_1195) ;  /* 0x0000003000007945 */ /* 0x000fe60003800000 */
[----:B------:R-:W2:Y:S02]  /*dd10*/  SYNCS.PHASECHK.TRANS64.TRYWAIT P0, [R25+URZ+0x32460], R0 ;  /* 0x03246000190075a7 */ /* 0x000ea4000800017f */
[----:B--2---:R-:W-:Y:S05]  /*dd20*/  @!P0 BRA `(.L_x_1196) ;  /* 0x0000004400948947 */ /* 0x004fea0003800000 */
.L_x_1300:
[----:B------:R-:W-:Y:S05]  /*dd30*/  BSYNC B0 ;  /* 0x0000000000007941 */ /* 0x000fea0003800000 */
.L_x_1195:
[----:B------:R-:W2:Y:S01]  /*dd40*/  LDL.LU R2, [R1+0x10] ;  /* 0x0000100001027983 */ /* 0x000ea20000300800 */
[----:B------:R-:W-:-:S03]  /*dd50*/  ULDC.64 UR4, c[0x0][0x328] ;  /* 0x0000ca0000047ab9 */ /* 0x000fc60000000a00 */
[----:B------:R-:W3:Y:S04]  /*dd60*/  LDL.LU R6, [R1+0x14] ;  /* 0x0000140001067983 */ /* 0x000ee80000300800 */
[----:B------:R-:W4:Y:S01]  /*dd70*/  LDL.LU R4, [R1+0x20] ;  /* 0x0000200001047983 */ /* 0x000f220000300800 */
[C---:B------:R-:W-:Y:S02]  /*dd80*/  LOP3.LUT P3, RZ, R23.reuse, 0x10, RZ, 0xc0, !PT ;  /* 0x0000001017ff7812 */ /* 0x040fe4000786c0ff */
[C---:B------:R-:W-:Y:S02]  /*dd90*/  LOP3.LUT P2, RZ, R23.reuse, 0x8, RZ, 0xc0, !PT ;  /* 0x0000000817ff7812 */ /* 0x040fe4000784c0ff */
[C---:B------:R-:W-:Y:S02]  /*dda0*/  LOP3.LUT P1, RZ, R23.reuse, 0x4, RZ, 0xc0, !PT ;  /* 0x0000000417ff7812 */ /* 0x040fe4000782c0ff */
[----:B------:R-:W-:-:S02]  /*ddb0*/  LOP3.LUT P4, RZ, R23, 0x1, RZ, 0xc0, !PT ;  /* 0x0000000117ff7812 */ /* 0x000fc4000788c0ff */
[----:B------:R-:W-:Y:S01]  /*ddc0*/  SEL R7, RZ, 0x8, P1 ;  /* 0x00000008ff077807 */ /* 0x000fe20000800000 */
[----:B--2---:R-:W-:Y:S02]  /*ddd0*/  IMAD R0, R2, UR4, RZ ;  /* 0x0000000402007c24 */ /* 0x004fe4000f8e02ff */
[----:B0-----:R-:W-:-:S04]  /*dde0*/  IMAD.WIDE.U32 R2, R37, UR4, RZ ;  /* 0x0000000425027c25 */ /* 0x001fc8000f8e00ff */
[----:B-1----:R-:W-:Y:S01]  /*ddf0*/  IMAD R5, R37, UR5, R0 ;  /* 0x0000000525057c24 */ /* 0x002fe2000f8e0200 */
[----:B------:R-:W-:Y:S01]  /*de00*/  ULDC.64 UR4, c[0x0][0x338] ;  /* 0x0000ce0000047ab9 */ /* 0x000fe20000000a00 */
[----:B------:R-:W-:Y:S02]  /*de10*/  SEL R0, RZ, 0x2, P3 ;  /* 0x00000002ff007807 */ /* 0x000fe40001800000 */
[----:B------:R-:W-:Y:S02]  /*de20*/  IMAD.IADD R3, R3, 0x1, R5 ;  /* 0x0000000103037824 */ /* 0x000fe400078e0205 */
[----:B---3--:R-:W-:Y:S02]  /*de30*/  IMAD R5, R6, UR4, RZ ;  /* 0x0000000406057c24 */ /* 0x008fe4000f8e02ff */
[----:B------:R-:W-:-:S04]  /*de40*/  IMAD.WIDE.U32 R2, R36, UR4, R2 ;  /* 0x0000000424027c25 */ /* 0x000fc8000f8e0002 */
[----:B------:R-:W-:Y:S01]  /*de50*/  IMAD R5, R36, UR5, R5 ;  /* 0x0000000524057c24 */ /* 0x000fe2000f8e0205 */
[----:B------:R-:W-:-:S03]  /*de60*/  ULDC.64 UR4, c[0x0][0x330] ;  /* 0x0000cc0000047ab9 */ /* 0x000fc60000000a00 */
        /* <DEDUP_REMOVED lines=8> */
[----:B------:R-:W-:Y:S02]  /*def0*/  LEA.HI.X R6, R2, UR5, R3, 0x1, P0 ;  /* 0x0000000502067c11 */ /* 0x000fe400080f0c03 */
[----:B------:R-:W-:-:S04]  /*df00*/  SEL R3, RZ, 0x4, P2 ;  /* 0x00000004ff037807 */ /* 0x000fc80001000000 */
[----:B----4-:R-:W-:Y:S01]  /*df10*/  IADD3 R0, R3, R0, R4 ;  /* 0x0000000003007210 */ /* 0x010fe20007ffe004 */
[----:B------:R-:W-:-:S04]  /*df20*/  IMAD R4, R24, 0x6000, R30 ;  /* 0x0000600018047824 */ /* 0x000fc800078e021e */
[----:B------:R-:W-:Y:S01]  /*df30*/  IMAD.IADD R7, R0, 0x1, R7 ;  /* 0x0000000100077824 */ /* 0x000fe200078e0207 */
[----:B------:R-:W-:Y:S06]  /*df40*/  BRA.DIV UR4, `(.L_x_1197) ;  /* 0x0000004604207947 */ /* 0x000fec000b800000 */
[----:B------:R-:W0:Y:S01]  /*df50*/  S2R R2, SR_TID.X ;  /* 0x0000000000027919 */ /* 0x000e220000002100 */
[----:B------:R-:W-:Y:S01]  /*df60*/  IMAD R4, R4, 0x2, R22 ;  /* 0x0000000204047824 */ /* 0x000fe200078e0216 */
[C---:B------:R-:W-:Y:S01]  /*df70*/  LOP3.LUT P2, RZ, R7.reuse, 0x2, RZ, 0xc0, !PT ;  /* 0x0000000207ff7812 */ /* 0x040fe2000784c0ff */
[----:B------:R-:W1:Y:S01]  /*df80*/  SHFL.IDX PT, R14, R5, RZ, 0x181f ;  /* 0x00181fff050e7589 */ /* 0x000e6200000e0000 */
[----:B------:R-:W-:-:S03]  /*df90*/  LOP3.LUT P1, RZ, R7, 0x4, RZ, 0xc0, !PT ;  /* 0x0000000407ff7812 */ /* 0x000fc6000782c0ff */
[----:B------:R-:W2:Y:S01]  /*dfa0*/  SHFL.IDX PT, R3, R6, RZ, 0x181f ;  /* 0x00181fff06037589 */ /* 0x000ea200000e0000 */
[----:B0-----:R-:W-:-:S05]  /*dfb0*/  IMAD.SHL.U32 R2, R2, 0x8, RZ ;  /* 0x0000000802027824 */ /* 0x001fca00078e00ff */
[----:B------:R-:W-:-:S05]  /*dfc0*/  LOP3.LUT R2, R2, 0x38, RZ, 0xc0, !PT ;  /* 0x0000003802027812 */ /* 0x000fca00078ec0ff */
[----:B------:R-:W-:-:S05]  /*dfd0*/  IMAD.SHL.U32 R0, R2, 0x2, RZ ;  /* 0x0000000202007824 */ /* 0x000fca00078e00ff */
[----:B-1----:R-:W-:Y:S02]  /*dfe0*/  IADD3 R2, P0, R14, R0, RZ ;  /* 0x000000000e027210 */ /* 0x002fe40007f1e0ff */
[----:B------:R-:W0:Y:S03]  /*dff0*/  SHFL.IDX PT, R14, R5, 0x1, 0x181f ;  /* 0x00381f00050e7f89 */ /* 0x000e2600000e0000 */
[----:B--2---:R-:W-:Y:S01]  /*e000*/  IMAD.X R3, RZ, RZ, R3, P0 ;  /* 0x000000ffff037224 */ /* 0x004fe200000e0603 */
        /* <DEDUP_REMOVED lines=8> */
[----:B------:R1:W-:Y:S01]  /*e090*/  LDGSTS.E.BYPASS.LTC128B.128 [R4+0x9400], desc[UR36][R2.64+0x180], !P3 ;  /* 0x0940018002047fae */ /* 0x0003e2000d901d64 */
[----:B0-----:R-:W-:-:S03]  /*e0a0*/  IADD3 R8, P3, R14, R0, RZ ;  /* 0x000000000e087210 */ /* 0x001fc60007f7e0ff */
[----:B------:R-:W-:Y:S04]  /*e0b0*/  SHFL.IDX PT, R14, R5, 0x2, 0x181f ;  /* 0x00581f00050e7f89 */ /* 0x000fe800000e0000 */
[----:B-1----:R-:W0:Y:S02]  /*e0c0*/  SHFL.IDX PT, R3, R6, 0x1, 0x181f ;  /* 0x00381f0006037f89 */ /* 0x002e2400000e0000 */
        /* <DEDUP_REMOVED lines=11> */
[----:B------:R-:W1:Y:S02]  /*e180*/  SHFL.IDX PT, R14, R5, 0x3, 0x181f ;  /* 0x00781f00050e7f89 */ /* 0x000e6400000e0000 */
        /* <DEDUP_REMOVED lines=12> */
[----:B0-----:R-:W-:Y:S02]  /*e250*/  IADD3.X R9, RZ, R3, RZ, P3, !PT ;  /* 0x00000003ff097210 */ /* 0x001fe40001ffe4ff */
        /* <DEDUP_REMOVED lines=21> */
.L_x_1314:
[----:B0-2---:R-:W-:Y:S02]  /*e3b0*/  IADD3 R2, P3, R14, R0, RZ ;  /* 0x000000000e027210 */ /* 0x005fe40007f7e0ff */
[C---:B------:R-:W-:Y:S02]  /*e3c0*/  ISETP.LT.OR P2, PT, R31.reuse, 0x51, !P2 ;  /* 0x000000511f00780c */ /* 0x040fe40005741670 */
[C---:B------:R-:W-:Y:S01]  /*e3d0*/  ISETP.LT.OR P1, PT, R31.reuse, 0x51, !P1 ;  /* 0x000000511f00780c */ /* 0x040fe20004f21670 */
[----:B------:R-:W-:Y:S01]  /*e3e0*/  IMAD.X R3, RZ, RZ, R6, P3 ;  /* 0x000000ffff037224 */ /* 0x000fe200018e0606 */
[C---:B------:R-:W-:Y:S02]  /*e3f0*/  ISETP.LT.OR P3, PT, R31.reuse, 0x51, P4 ;  /* 0x000000511f00780c */ /* 0x040fe40002761670 */
[----:B------:R-:W-:-:S11]  /*e400*/  ISETP.LT.OR P0, PT, R31, 0x51, !P0 ;  /* 0x000000511f00780c */ /* 0x000fd60004701670 */
        /* <DEDUP_REMOVED lines=9> */
.L_x_1198:
        /* <DEDUP_REMOVED lines=10> */
.L_x_1199:
[----:B0-----:R-:W2:Y:S01]  /*e540*/  LDL.LU R2, [R1] ;  /* 0x0000000001027983 */ /* 0x001ea20000300800 */
[----:B------:R0:W-:Y:S01]  /*e550*/  SYNCS.ARRIVE.TRANS64.A1T0 RZ, [R25+URZ+0x32450], RZ ;  /* 0x032450ff19ff79a7 */ /* 0x0001e2000810003f */
[----:B------:R-:W-:Y:S01]  /*e560*/  BSSY B0, `(.L_x_1200) ;  /* 0x00000dd000007945 */ /* 0x000fe20003800000 */
[----:B--2---:R-:W-:-:S13]  /*e570*/  ISETP.GE.AND P0, PT, R2, 0x61, PT ;  /* 0x000000610200780c */ /* 0x004fda0003f06270 */
[----:B0-----:R-:W-:Y:S05]  /*e580*/  @!P0 BRA `(.L_x_1201) ;  /* 0x0000000c00688947 */ /* 0x001fea0003800000 */
[----:B------:R-:W2:Y:S02]  /*e590*/  LDL.LU R2, [R1+0x1c] ;  /* 0x00001c0001027983 */ /* 0x000ea40000300800 */
[----:B--2---:R-:W-:-:S07]  /*e5a0*/  VIADD R21, R2, 0xfffffffe ;  /* 0xfffffffe02157836 */ /* 0x004fce0000000000 */
.L_x_1214:
[----:B0-----:R-:W0:Y:S01]  /*e5b0*/  S2R R2, SR_TID.X ;  /* 0x0000000000027919 */ /* 0x001e220000002100 */
[----:B------:R-:W-:Y:S01]  /*e5c0*/  IMAD R8, R21, 0x60, R32 ;  /* 0x0000006015087824 */ /* 0x000fe200078e0220 */
[----:B------:R-:W-:Y:S01]  /*e5d0*/  LOP3.LUT P1, RZ, R23, 0x400, RZ, 0xc0, !PT ;  /* 0x0000040017ff7812 */ /* 0x000fe2000782c0ff */
[----:B------:R-:W-:Y:S01]  /*e5e0*/  VIADD R24, R24, 0x1 ;  /* 0x0000000118187836 */ /* 0x000fe20000000000 */
[C---:B0-----:R-:W-:Y:S01]  /*e5f0*/  LOP3.LUT R3, R2.reuse, 0x7f, RZ, 0xc0, !PT ;  /* 0x0000007f02037812 */ /* 0x041fe200078ec0ff */
[----:B------:R-:W-:-:S03]  /*e600*/  IMAD.SHL.U32 R2, R2, 0x10, RZ ;  /* 0x0000001002027824 */ /* 0x000fc600078e00ff */
[----:B------:R-:W-:Y:S02]  /*e610*/  SHF.R.U32.HI R4, RZ, 0x3, R3 ;  /* 0x00000003ff047819 */ /* 0x000fe40000011603 */
[----:B------:R-:W0:Y:S02]  /*e620*/  LDC R3, c[0x0][0x430] ;  /* 0x00010c00ff037b82 */ /* 0x000e240000000800 */
[----:B------:R-:W-:-:S04]  /*e630*/  LOP3.LUT R2, R4, 0x70, R2, 0xf8, !PT ;  /* 0x0000007004027812 */ /* 0x000fc800078ef802 */
[C---:B------:R-:W-:Y:S01]  /*e640*/  ISETP.GT.U32.AND P2, PT, R2.reuse, 0x5f, PT ;  /* 0x0000005f0200780c */ /* 0x040fe20003f44070 */
[----:B------:R-:W-:-:S04]  /*e650*/  IMAD.IADD R8, R2, 0x1, R8 ;  /* 0x0000000102087824 */ /* 0x000fc800078e0208 */
[----:B------:R-:W-:-:S08]  /*e660*/  IMAD.MOV.U32 R9, RZ, RZ, R8 ;  /* 0x000000ffff097224 */ /* 0x000fd000078e0008 */
[----:B-1----:R-:W1:Y:S01]  /*e670*/  @!P2 LDC.64 R4, c[0x0][0x428] ;  /* 0x00010a00ff04ab82 */ /* 0x002e620000000a00 */
[----:B0-----:R-:W-:-:S13]  /*e680*/  ISETP.NE.AND P0, PT, R3, 0x1, PT ;  /* 0x000000010300780c */ /* 0x001fda0003f05270 */
[----:B------:R-:W0:Y:S08]  /*e690*/  @P0 LDC R3, c[0x0][0x434] ;  /* 0x00010d00ff030b82 */ /* 0x000e300000000800 */
[----:B--2---:R-:W2:Y:S01]  /*e6a0*/  @P0 LDC R7, c[0x0][0x438] ;  /* 0x00010e00ff070b82 */ /* 0x004ea20000000800 */
[----:B0-----:R-:W-:-:S05]  /*e6b0*/  @P0 IMAD.HI.U32 R2, R8, R3, RZ ;  /* 0x0000000308020227 */ /* 0x001fca00078e00ff */
[----:B--2---:R-:W-:Y:S01]  /*e6c0*/  @P0 SHF.R.U32.HI R9, RZ, R7, R2 ;  /* 0x00000007ff090219 */ /* 0x004fe20000011602 */
[----:B-1----:R-:W-:Y:S01]  /*e6d0*/  @!P2 IMAD R2, R33, R4, RZ ;  /* 0x000000042102a224 */ /* 0x002fe200078e02ff */
[----:B------:R-:W0:Y:S02]  /*e6e0*/  @!P2 LDC.64 R6, c[0x0][0x418] ;  /* 0x00010600ff06ab82 */ /* 0x000e240000000a00 */
[--C-:B------:R-:W-:Y:S01]  /*e6f0*/  @!P2 SHF.R.S32.HI R3, RZ, 0x1f, R9.reuse ;  /* 0x0000001fff03a819 */ /* 0x100fe20000011409 */
[----:B------:R-:W-:Y:S02]  /*e700*/  @!P2 IMAD R5, R29, R5, R2 ;  /* 0x000000051d05a224 */ /* 0x000fe400078e0202 */
[----:B------:R-:W-:-:S04]  /*e710*/  @!P2 IMAD.MOV.U32 R2, RZ, RZ, R9 ;  /* 0x000000ffff02a224 */ /* 0x000fc800078e0009 */
[----:B------:R-:W-:Y:S01]  /*e720*/  @!P2 IMAD.WIDE.U32 R2, R29, R4, R2 ;  /* 0x000000041d02a225 */ /* 0x000fe200078e0002 */
[----:B------:R-:W-:Y:S05]  /*e730*/  YIELD ;  /* 0x0000000000007946 */ /* 0x000fea0003800000 */
[----:B------:R-:W-:Y:S01]  /*e740*/  @!P2 IADD3 R3, R5, R3, RZ ;  /* 0x000000030503a210 */ /* 0x000fe20007ffe0ff */
[----:B------:R-:W-:Y:S01]  /*e750*/  IMAD.MOV.U32 R4, RZ, RZ, RZ ;  /* 0x000000ffff047224 */ /* 0x000fe200078e00ff */
[----:B------:R-:W-:Y:S01]  /*e760*/  ULDC UR4, c[0x0][0x430] ;  /* 0x00010c0000047ab9 */ /* 0x000fe20000000800 */
[----:B0-----:R-:W-:-:S04]  /*e770*/  @!P2 LEA R6, P0, R2, R6, 0x2 ;  /* 0x000000060206a211 */ /* 0x001fc800078010ff */
[----:B------:R-:W-:Y:S02]  /*e780*/  @!P2 LEA.HI.X R7, R2, R7, R3, 0x2, P0 ;  /* 0x000000070207a211 */ /* 0x000fe400000f1403 */
[C---:B------:R-:W-:Y:S01]  /*e790*/  ISETP.NE.AND P0, PT, R24.reuse, 0x2, PT ;  /* 0x000000021800780c */ /* 0x040fe20003f05270 */
[----:B------:R-:W-:Y:S02]  /*e7a0*/  IMAD.MOV R5, RZ, RZ, -R9 ;  /* 0x000000ffff057224 */ /* 0x000fe400078e0a09 */
[----:B------:R0:W5:Y:S01]  /*e7b0*/  @!P2 LDG.E R4, desc[UR36][R6.64] ;  /* 0x000000240604a981 */ /* 0x000162000c1e1900 */
[----:B------:R-:W-:Y:S01]  /*e7c0*/  SEL R2, RZ, 0x1, P0 ;  /* 0x00000001ff027807 */ /* 0x000fe20000000000 */
[----:B------:R-:W-:Y:S01]  /*e7d0*/  IMAD R5, R5, UR4, R8 ;  /* 0x0000000405057c24 */ /* 0x000fe2000f8e0208 */
[----:B------:R-:W-:Y:S02]  /*e7e0*/  SEL R24, R24, RZ, P0 ;  /* 0x000000ff18187207 */ /* 0x000fe40000000000 */
[----:B------:R-:W-:Y:S01]  /*e7f0*/  LOP3.LUT R27, R27, R2, RZ, 0x3c, !PT ;  /* 0x000000021b1b7212 */ /* 0x000fe200078e3cff */
[----:B------:R-:W-:-:S02]  /*e800*/  IMAD.MOV.U32 R2, RZ, RZ, R21 ;  /* 0x000000ffff027224 */ /* 0x000fc400078e0015 */
[----:B------:R-:W-:-:S03]  /*e810*/  VIADD R21, R21, 0xffffffff ;  /* 0xffffffff15157836 */ /* 0x000fc60000000000 */
[----:B------:R-:W-:Y:S01]  /*e820*/  ISETP.GT.AND P2, PT, R2, RZ, PT ;  /* 0x000000ff0200720c */ /* 0x000fe20003f44270 */
[----:B0-----:R-:W-:-:S12]  /*e830*/  @!P1 BRA `(.L_x_1202) ;  /* 0x0000000000049947 */ /* 0x001fd80003800000 */
[----:B------:R-:W-:Y:S01]  /*e840*/  BPT.TRAP 0x1 ;  /* 0x000000040000795c */ /* 0x000fe20000300000 */
.L_x_1202:
[----:B------:R-:W-:Y:S01]  /*e850*/  IMAD R10, R24, 0x8, R22 ;  /* 0x00000008180a7824 */ /* 0x000fe200078e0216 */
[----:B------:R-:W-:Y:S01]  /*e860*/  SHF.L.U32 R20, R27, 0x1f, RZ ;  /* 0x0000001f1b147819 */ /* 0x000fe200000006ff */
[----:B------:R-:W-:Y:S01]  /*e870*/  BSSY B1, `(.L_x_1203) ;  /* 0x0000004000017945 */ /* 0x000fe20003800000 */
[----:B------:R-:W-:Y:S02]  /*e880*/  SHF.R.S32.HI R9, RZ, 0x1f, R5 ;  /* 0x0000001fff097819 */ /* 0x000fe40000011405 */
[----:B------:R-:W0:Y:S02]  /*e890*/  SYNCS.PHASECHK.TRANS64.TRYWAIT P0, [R10+URZ+0x32440], R20 ;  /* 0x032440140a0075a7 */ /* 0x000e24000800017f */
[----:B0-----:R-:W-:Y:S05]  /*e8a0*/  @!P0 BRA `(.L_x_1204) ;  /* 0x0000004400088947 */ /* 0x001fea0003800000 */
.L_x_1315:
[----:B------:R-:W-:Y:S05]  /*e8b0*/  BSYNC B1 ;  /* 0x0000000000017941 */ /* 0x000fea0003800000 */
.L_x_1203:
        /* <DEDUP_REMOVED lines=13> */
[----:B------:R-:W-:Y:S02]  /*e990*/  IADD3 R3, R3, R6, RZ ;  /* 0x0000000603037210 */ /* 0x000fe40007ffe0ff */
[----:B------:R-:W-:Y:S02]  /*e9a0*/  IMAD R6, R18, UR5, R7 ;  /* 0x0000000512067c24 */ /* 0x000fe4000f8e0207 */
[----:B------:R-:W-:Y:S02]  /*e9b0*/  IMAD R7, R24, 0x1800, R30 ;  /* 0x0000180018077824 */ /* 0x000fe400078e021e */
        /* <DEDUP_REMOVED lines=8> */
[----:B------:R-:W-:-:S03]  /*ea40*/  IMAD R7, R7, 0x2, R22 ;  /* 0x0000000207077824 */ /* 0x000fc600078e0216 */
[----:B------:R-:W2:Y:S04]  /*ea50*/  SHFL.IDX PT, R3, R8, RZ, 0x181f ;  /* 0x00181fff08037589 */ /* 0x000ea800000e0000 */
[----:B------:R-:W-:Y:S01]  /*ea60*/  SHFL.IDX PT, R14, R6, 0x5, 0x181f ;  /* 0x00b81f00060e7f89 */ /* 0x000fe200000e0000 */
        /* <DEDUP_REMOVED lines=21> */
[----:B-1----:R-:W-:-:S05]  /*ebc0*/  IADD3 R2, P0, R2, R0, RZ ;  /* 0x0000000002027210 */ /* 0x002fca0007f1e0ff */
[----:B--2---:R-:W-:-:S05]  /*ebd0*/  IMAD.X R3, RZ, RZ, R3, P0 ;  /* 0x000000ffff037224 */ /* 0x004fca00000e0603 */
[----:B---3--:R1:W-:Y:S03]  /*ebe0*/  LDGSTS.E.BYPASS.LTC128B.128 [R7+0x1e400], desc[UR36][R2.64], !P1 ;  /* 0x1e40000002077fae */ /* 0x0083e6000c901d64 */
.L_x_1329:
[----:B-1----:R-:W-:-:S04]  /*ebf0*/  IADD3 R2, P0, R14, R0, RZ ;  /* 0x000000000e027210 */ /* 0x002fc80007f1e0ff */
[----:B------:R-:W-:Y:S02]  /*ec00*/  IADD3.X R3, RZ, R8, RZ, P0, !PT ;  /* 0x00000008ff037210 */ /* 0x000fe400007fe4ff */
[----:B------:R-:W-:-:S03]  /*ec10*/  PLOP3.LUT P0, PT, PT, PT, PT, 0x80, 0x0 ;  /* 0x000000000000781c */ /* 0x000fc60003f0f070 */
[----:B------:R-:W-:Y:S01]  /*ec20*/  @!PT LDS RZ, [RZ] ;  /* 0x00000000fffff984 */ /* 0x000fe20000000800 */
[----:B------:R-:W-:Y:S01]  /*ec30*/  @!PT LDS RZ, [RZ] ;  /* 0x00000000fffff984 */ /* 0x000fe20000000800 */
[----:B------:R-:W-:Y:S01]  /*ec40*/  @!PT LDS RZ, [RZ] ;  /* 0x00000000fffff984 */ /* 0x000fe20000000800 */
[----:B------:R1:W-:Y:S01]  /*ec50*/  LDGSTS.E.BYPASS.LTC128B.128 [R7+0x1ec00], desc[UR36][R2.64], !P1 ;  /* 0x1ec0000002077fae */ /* 0x0003e2000c901d64 */
[----:B------:R-:W-:-:S09]  /*ec60*/  NOP ;  /* 0x0000000000007918 */ /* 0x000fd20000000000 */
.L_x_1206:
        /* <DEDUP_REMOVED lines=10> */
.L_x_1207:
[----:B------:R2:W-:Y:S01]  /*ed10*/  SYNCS.ARRIVE.TRANS64.A1T0 RZ, [R10+URZ+0x32430], RZ ;  /* 0x032430ff0aff79a7 */ /* 0x0005e2000810003f */
[----:B------:R-:W-:Y:S05]  /*ed20*/  @!P3 BRA `(.L_x_1208) ;  /* 0x000000000004b947 */ /* 0x000fea0003800000 */
[----:B------:R-:W-:Y:S01]  /*ed30*/  BPT.TRAP 0x1 ;  /* 0x000000040000795c */ /* 0x000fe20000300000 */
.L_x_1208:
[----:B------:R-:W3:Y:S01]  /*ed40*/  SYNCS.PHASECHK.TRANS64.TRYWAIT P0, [R10+URZ+0x32460], R20 ;  /* 0x032460140a0075a7 */ /* 0x000ee2000800017f */
[----:B------:R-:W-:Y:S04]  /*ed50*/  BSSY B1, `(.L_x_1209) ;  /* 0x0000002000017945 */ /* 0x000fe80003800000 */
[----:B---3--:R-:W-:Y:S05]  /*ed60*/  @!P0 BRA `(.L_x_1210) ;  /* 0x00000044008c8947 */ /* 0x008fea0003800000 */
.L_x_1330:
[----:B------:R-:W-:Y:S05]  /*ed70*/  BSYNC B1 ;  /* 0x0000000000017941 */ /* 0x000fea0003800000 */
.L_x_1209:
[----:B------:R-:W-:Y:S01]  /*ed80*/  ULDC.64 UR4, c[0x0][0x328] ;  /* 0x0000ca0000047ab9 */ /* 0x000fe20000000a00 */
[----:B------:R-:W-:Y:S01]  /*ed90*/  LOP3.LUT P5, RZ, R23, 0x1, RZ, 0xc0, !PT ;  /* 0x0000000117ff7812 */ /* 0x000fe200078ac0ff */
[----:B-1----:R-:W-:Y:S01]  /*eda0*/  IMAD R2, R9, UR4, RZ ;  /* 0x0000000409027c24 */ /* 0x002fe2000f8e02ff */
        /* <DEDUP_REMOVED lines=24> */
[----:B------:R-:W1:Y:S04]  /*ef30*/  SHFL.IDX PT, R3, R25, RZ, 0x181f ;  /* 0x00181fff19037589 */ /* 0x000e6800000e0000 */
[----:B------:R-:W-:Y:S04]  /*ef40*/  SHFL.IDX PT, R4, R25, 0x1, 0x181f ;  /* 0x00381f0019047f89 */ /* 0x000fe800000e0000 */
[----:B------:R-:W-:Y:S04]  /*ef50*/  SHFL.IDX PT, R8, R17, 0x2, 0x181f ;  /* 0x00581f0011087f89 */ /* 0x000fe800000e0000 */
[----:B------:R-:W-:Y:S01]  /*ef60*/  SHFL.IDX PT, R5, R25, 0x3, 0x181f ;  /* 0x00781f0019057f89 */ /* 0x000fe200000e0000 */
[----:B0-----:R-:W-:-:S03]  /*ef70*/  IADD3 R2, P0, R14, R0, RZ ;  /* 0x000000000e027210 */ /* 0x001fc60007f1e0ff */
[----:B------:R-:W0:Y:S02]  /*ef80*/  SHFL.IDX PT, R14, R17, 0x1, 0x181f ;  /* 0x00381f00110e7f89 */ /* 0x000e2400000e0000 */
[----:B-1----:R-:W-:-:S05]  /*ef90*/  IMAD.X R3, RZ, RZ, R3, P0 ;  /* 0x000000ffff037224 */ /* 0x002fca00000e0603 */
        /* <DEDUP_REMOVED lines=9> */
[----:B-1----:R-:W-:Y:S04]  /*f030*/  SHFL.IDX PT, R3, R25, 0x4, 0x181f ;  /* 0x00981f0019037f89 */ /* 0x002fe800000e0000 */
[----:B------:R1:W-:Y:S04]  /*f040*/  LDGSTS.E.BYPASS.LTC128B.128 [R20+0xc00], desc[UR36][R6.64], !P5 ;  /* 0x00c0000006147fae */ /* 0x0003e8000e901d64 */
[----:B------:R1:W-:Y:S04]  /*f050*/  LDGSTS.E.BYPASS.LTC128B.128 [R20+0x3c00], desc[UR36][R6.64+0x80], !P4 ;  /* 0x03c0008006147fae */ /* 0x0003e8000e101d64 */
[----:B------:R1:W-:Y:S04]  /*f060*/  LDGSTS.E.BYPASS.LTC128B.128 [R20+0x6c00], desc[UR36][R6.64+0x100], !P3 ;  /* 0x06c0010006147fae */ /* 0x0003e8000d901d64 */
[----:B------:R1:W-:Y:S01]  /*f070*/  LDGSTS.E.BYPASS.LTC128B.128 [R20+0x9c00], desc[UR36][R6.64+0x180], !P1 ;  /* 0x09c0018006147fae */ /* 0x0003e2000c901d64 */
[----:B0-----:R-:W-:Y:S01]  /*f080*/  IMAD.X R9, RZ, RZ, R4, P0 ;  /* 0x000000ffff097224 */ /* 0x001fe200000e0604 */
[----:B------:R-:W-:-:S02]  /*f090*/  IADD3 R4, P0, R14, R0, RZ ;  /* 0x000000000e047210 */ /* 0x000fc40007f1e0ff */
[----:B------:R-:W-:Y:S02]  /*f0a0*/  SHFL.IDX PT, R25, R25, 0x5, 0x181f ;  /* 0x00b81f0019197f89 */ /* 0x000fe400000e0000 */
[----:B------:R-:W-:Y:S02]  /*f0b0*/  IADD3.X R5, RZ, R5, RZ, P0, !PT ;  /* 0x00000005ff057210 */ /* 0x000fe400007fe4ff */
[----:B------:R-:W0:Y:S04]  /*f0c0*/  SHFL.IDX PT, R14, R17, 0x4, 0x181f ;  /* 0x00981f00110e7f89 */ /* 0x000e2800000e0000 */
        /* <DEDUP_REMOVED lines=15> */
.L_x_1344:
[----:B01----:R-:W-:-:S05]  /*f1c0*/  IADD3 R2, P0, R14, R0, RZ ;  /* 0x000000000e027210 */ /* 0x003fca0007f1e0ff */
        /* <DEDUP_REMOVED lines=10> */
.L_x_1212:
        /* <DEDUP_REMOVED lines=10> */
.L_x_1213:
[----:B------:R1:W-:Y:S01]  /*f310*/  SYNCS.ARRIVE.TRANS64.A1T0 RZ, [R10+URZ+0x32450], RZ ;  /* 0x032450ff0aff79a7 */ /* 0x0003e2000810003f */
[----:B------:R-:W-:Y:S05]  /*f320*/  @P2 BRA `(.L_x_1214) ;  /* 0xfffffff000a02947 */ /* 0x000fea000383ffff */
.L_x_1201:
[----:B------:R-:W-:Y:S05]  /*f330*/  BSYNC B0 ;  /* 0x0000000000007941 */ /* 0x000fea0003800000 */
.L_x_1200:
[----:B0-----:R-:W0:Y:S01]  /*f340*/  S2R R2, SR_TID.X ;  /* 0x0000000000027919 */ /* 0x001e220000002100 */
[----:B------:R-:W-:Y:S01]  /*f350*/  VIADD R24, R24, 0x1 ;  /* 0x0000000118187836 */ /* 0x000fe20000000000 */
[----:B------:R-:W-:Y:S04]  /*f360*/  BSSY B0, `(.L_x_1215) ;  /* 0x0000012000007945 */ /* 0x000fe80003800000 */
[----:B------:R-:W-:-:S04]  /*f370*/  ISETP.NE.AND P0, PT, R24, 0x2, PT ;  /* 0x000000021800780c */ /* 0x000fc80003f05270 */
[----:B------:R-:W-:Y:S02]  /*f380*/  SEL R0, RZ, 0x1, P0 ;  /* 0x00000001ff007807 */ /* 0x000fe40000000000 */
[----:B0-----:R-:W-:-:S04]  /*f390*/  LOP3.LUT R2, R2, 0x7f, RZ, 0xc0, !PT ;  /* 0x0000007f02027812 */ /* 0x001fc800078ec0ff */
[----:B------:R-:W-:-:S13]  /*f3a0*/  ISETP.NE.AND P1, PT, R2, RZ, PT ;  /* 0x000000ff0200720c */ /* 0x000fda0003f25270 */
[----:B------:R-:W-:Y:S05]  /*f3b0*/  @P1 BRA `(.L_x_1216) ;  /* 0x0000000000301947 */ /* 0x000fea0003800000 */
[----:B------:R-:W0:Y:S01]  /*f3c0*/  S2R R5, SR_LANEID ;  /* 0x0000000000057919 */ /* 0x000e220000000000 */
[----:B------:R-:W-:Y:S01]  /*f3d0*/  VOTEU.ANY UR4, UPT, PT ;  /* 0x0000000000047886 */ /* 0x000fe200038e0100 */
[----:B------:R-:W3:Y:S01]  /*f3e0*/  LDC.64 R2, c[0x0][0xd60] ;  /* 0x00035800ff027b82 */ /* 0x000ee20000000a00 */
[----:B------:R-:W0:Y:S02]  /*f3f0*/  FLO.U32 R4, UR4 ;  /* 0x0000000400047d00 */ /* 0x000e2400080e0000 */
[----:B0-----:R-:W-:-:S06]  /*f400*/  ISETP.EQ.U32.AND P1, PT, R4, R5, PT ;  /* 0x000000050400720c */ /* 0x001fcc0003f22070 */
[----:B------:R-:W3:Y:S07]  /*f410*/  POPC R5, UR4 ;  /* 0x0000000400057d09 */ /* 0x000eee0008000000 */
[----:B---3--:R-:W3:Y:S01]  /*f420*/  @P1 ATOMG.E.ADD.STRONG.GPU PT, R3, desc[UR36][R2.64], R5 ;  /* 0x00000005020319a8 */ /* 0x008ee200081ee1e4 */
[----:B------:R-:W0:Y:S02]  /*f430*/  S2R R6, SR_LTMASK ;  /* 0x0000000000067919 */ /* 0x000e240000003900 */
[----:B0-----:R-:W-:-:S04]  /*f440*/  LOP3.LUT R6, R6, UR4, RZ, 0xc0, !PT ;  /* 0x0000000406067c12 */ /* 0x001fc8000f8ec0ff */
[----:B------:R-:W0:Y:S01]  /*f450*/  POPC R7, R6 ;  /* 0x0000000600077309 */ /* 0x000e220000000000 */
[----:B---3--:R-:W0:Y:S02]  /*f460*/  SHFL.IDX PT, R4, R3, R4, 0x1f ;  /* 0x00001f0403047589 */ /* 0x008e2400000e0000 */
[----:B0-----:R-:W-:-:S07]  /*f470*/  IADD3 R16, R4, UR39, R7 ;  /* 0x0000002704107c10 */ /* 0x001fce000fffe007 */
.L_x_1216:
[----:B------:R-:W-:Y:S05]  /*f480*/  BSYNC B0 ;  /* 0x0000000000007941 */ /* 0x000fea0003800000 */
.L_x_1215:
[----:B------:R-:W-:Y:S02]  /*f490*/  SEL R24, R24, RZ, P0 ;  /* 0x000000ff18187207 */ /* 0x000fe40000000000 */
[----:B------:R-:W-:-:S07]  /*f4a0*/  LOP3.LUT R27, R27, R0, RZ, 0x3c, !PT ;  /* 0x000000001b1b7212 */ /* 0x000fce00078e3cff */
.L_x_1169:
[----:B------:R-:W-:Y:S05]  /*f4b0*/  BSYNC B7 ;  /* 0x0000000000077941 */ /* 0x000fea0003800000 */
.L_x_1167:
        /* <DEDUP_REMOVED lines=11> */
.L_x_1217:
[----:B0-----:R-:W0:Y:S01]  /*f570*/  S2R R0, SR_TID.X ;  /* 0x0000000000007919 */ /* 0x001e220000002100 */
[----:B------:R-:W-:Y:S01]  /*f580*/  UMOV UR4, 0xffffffff ;  /* 0xffffffff00047882 */ /* 0x000fe20000000000 */
[----:B0-----:R-:W-:-:S04]  /*f590*/  LOP3.LUT R8, R0, 0x1f, RZ, 0xc0, !PT ;  /* 0x0000001f00087812 */ /* 0x001fc800078ec0ff */
[----:B------:R-:W-:Y:S01]  /*f5a0*/  ISETP.NE.AND P0, PT, R8, 0x1f, PT ;  /* 0x0000001f0800780c */ /* 0x000fe20003f05270 */
[----:B------:R-:W-:-:S12]  /*f5b0*/  BRA.DIV UR4, `(.L_x_1219) ;  /* 0x0000004604587947 */ /* 0x000fd8000b800000 */
[----:B------:R-:W-:Y:S01]  /*f5c0*/  IMAD.IADD R5, R19, 0x1, R8 ;  /* 0x0000000113057824 */ /* 0x000fe200078e0208 */
[----:B------:R-:W-:-:S04]  /*f5d0*/  ULDC UR4, c[0x0][0xd3c] ;  /* 0x00034f0000047ab9 */ /* 0x000fc80000000800 */
[----:B------:R-:W-:-:S13]  /*f5e0*/  ISETP.GE.OR P1, PT, R5, UR4, !P0 ;  /* 0x0000000405007c0c */ /* 0x000fda000c726670 */
[----:B------:R-:W0:Y:S02]  /*f5f0*/  @!P1 LDC.64 R2, c[0x0][0xd80] ;  /* 0x00036000ff029b82 */ /* 0x000e240000000a00 */
[----:B0-----:R-:W-:-:S06]  /*f600*/  @!P1 IMAD.WIDE R2, R5, 0x4, R2 ;  /* 0x0000000405029825 */ /* 0x001fcc00078e0202 */
        /* <DEDUP_REMOVED lines=9> */
[----:B------:R-:W0:Y:S02]  /*f6a0*/  SHFL.UP PT, R14, R4, 0x1, RZ ;  /* 0x04200000040e7989 */ /* 0x000e2400000e00ff */
[----:B0-----:R-:W-:-:S04]  /*f6b0*/  SEL R5, R14, RZ, P1 ;  /* 0x000000ff0e057207 */ /* 0x001fc80000800000 */
[----:B------:R-:W-:Y:S02]  /*f6c0*/  IADD3 R6, R4, R5, RZ ;  /* 0x0000000504067210 */ /* 0x000fe40007ffe0ff */
[----:B------:R-:W-:Y:S04]  /*f6d0*/  SHFL.IDX PT, R5, R16, RZ, 0x1f ;  /* 0x00001fff10057589 */ /* 0x000fe800000e0000 */
        /* <DEDUP_REMOVED lines=12> */
[----:B------:R0:W3:Y:S02]  /*f7a0*/  SHFL.IDX PT, R14, R6, 0x1f, 0x1f ;  /* 0x03e01f00060e7f89 */ /* 0x0000e400000e0000 */
.L_x_1354:
[----:B------:R-:W-:Y:S02]  /*f7b0*/  ULDC UR4, c[0x0][0xd38] ;  /* 0x00034e0000047ab9 */ /* 0x000fe40000000800 */
[----:B------:R-:W-:-:S04]  /*f7c0*/  IMAD.U32 R7, RZ, RZ, UR4 ;  /* 0x00000004ff077e24 */ /* 0x000fc8000f8e00ff */
[----:B---3--:R-:W-:-:S04]  /*f7d0*/  IMAD R3, R14, R7, RZ ;  /* 0x000000070e037224 */ /* 0x008fc800078e02ff */
[----:B------:R-:W-:-:S05]  /*f7e0*/  IMAD.IADD R8, R0, 0x1, R3 ;  /* 0x0000000100087824 */ /* 0x000fca00078e0203 */
[----:B------:R-:W-:-:S13]  /*f7f0*/  ISETP.GT.AND P6, PT, R8, R5, PT ;  /* 0x000000050800720c */ /* 0x000fda0003fc4270 */
[----:B------:R-:W-:Y:S05]  /*f800*/  @P6 BRA `(.L_x_1220) ;  /* 0x00000000009c6947 */ /* 0x000fea0003800000 */
.L_x_1225:
[----:B------:R-:W3:Y:S01]  /*f810*/  LDC R0, c[0x0][0xd3c] ;  /* 0x00034f00ff007b82 */ /* 0x000ee20000000800 */
[----:B------:R-:W-:-:S05]  /*f820*/  VIADD R19, R19, 0x1f ;  /* 0x0000001f13137836 */ /* 0x000fca0000000000 */
[----:B---3--:R-:W-:-:S13]  /*f830*/  ISETP.GE.AND P6, PT, R19, R0, PT ;  /* 0x000000001300720c */ /* 0x008fda0003fc6270 */
[----:B------:R-:W-:Y:S05]  /*f840*/  @P6 BRA `(.L_x_1221) ;  /* 0x0000000400446947 */ /* 0x000fea0003800000 */
[----:B------:R-:W3:Y:S01]  /*f850*/  S2R R2, SR_TID.X ;  /* 0x0000000000027919 */ /* 0x000ee20000002100 */
[----:B------:R-:W-:Y:S01]  /*f860*/  BSSY B0, `(.L_x_1222) ;  /* 0x0000009000007945 */ /* 0x000fe20003800000 */
[----:B------:R-:W-:Y:S01]  /*f870*/  IMAD.MOV.U32 R4, RZ, RZ, RZ ;  /* 0x000000ffff047224 */ /* 0x000fe200078e00ff */
[----:B---3--:R-:W-:-:S04]  /*f880*/  LOP3.LUT R2, R2, 0x1f, RZ, 0xc0, !PT ;  /* 0x0000001f02027812 */ /* 0x008fc800078ec0ff */
[----:B------:R-:W-:-:S04]  /*f890*/  IADD3 R7, R19, R2, RZ ;  /* 0x0000000213077210 */ /* 0x000fc80007ffe0ff */
[----:B------:R-:W-:-:S13]  /*f8a0*/  ISETP.GE.OR P6, PT, R7, R0, !P0 ;  /* 0x000000000700720c */ /* 0x000fda00047c6670 */
[----:B------:R-:W-:Y:S05]  /*f8b0*/  @P6 BRA `(.L_x_1223) ;  /* 0x00000000000c6947 */ /* 0x000fea0003800000 */
[----:B------:R-:W3:Y:S02]  /*f8c0*/  LDC.64 R2, c[0x0][0xd80] ;  /* 0x00036000ff027b82 */ /* 0x000ee40000000a00 */
[----:B---3--:R-:W-:-:S05]  /*f8d0*/  IMAD.WIDE R2, R7, 0x4, R2 ;  /* 0x0000000407027825 */ /* 0x008fca00078e0202 */
[----:B------:R3:W5:Y:S02]  /*f8e0*/  LDG.E R4, desc[UR36][R2.64] ;  /* 0x0000002402047981 */ /* 0x000764000c1e1900 */
.L_x_1223:
[----:B------:R-:W-:Y:S05]  /*f8f0*/  BSYNC B0 ;  /* 0x0000000000007941 */ /* 0x000fea0003800000 */
.L_x_1222:
[----:B------:R-:W-:-:S03]  /*f900*/  UMOV UR4, 0xffffffff ;  /* 0xffffffff00047882 */ /* 0x000fc60000000000 */
[----:B------:R-:W-:Y:S05]  /*f910*/  BRA.DIV UR4, `(.L_x_1224) ;  /* 0x0000004604a47947 */ /* 0x000fea000b800000 */
[----:B-----5:R-:W4:Y:S02]  /*f920*/  SHFL.UP PT, R14, R4, 0x1, RZ ;  /* 0x04200000040e7989 */ /* 0x020f2400000e00ff */
[----:B----4-:R-:W-:-:S05]  /*f930*/  SEL R13, R14, RZ, P1 ;  /* 0x000000ff0e0d7207 */ /* 0x010fca0000800000 */
[----:B------:R-:W-:-:S05]  /*f940*/  IMAD.IADD R13, R4, 0x1, R13 ;  /* 0x00000001040d7824 */ /* 0x000fca00078e020d */
[----:B------:R-:W4:Y:S02]  /*f950*/  SHFL.UP PT, R14, R13, 0x2, RZ ;  /* 0x044000000d0e7989 */ /* 0x000f2400000e00ff */
[----:B----4-:R-:W-:-:S05]  /*f960*/  SEL R0, R14, RZ, P2 ;  /* 0x000000ff0e007207 */ /* 0x010fca0001000000 */
[----:B------:R-:W-:-:S05]  /*f970*/  IMAD.IADD R0, R13, 0x1, R0 ;  /* 0x000000010d007824 */ /* 0x000fca00078e0200 */
[----:B------:R-:W3:Y:S02]  /*f980*/  SHFL.UP PT, R14, R0, 0x4, RZ ;  /* 0x04800000000e7989 */ /* 0x000ee400000e00ff */
[----:B---3--:R-:W-:-:S05]  /*f990*/  SEL R3, R14, RZ, P3 ;  /* 0x000000ff0e037207 */ /* 0x008fca0001800000 */
[----:B------:R-:W-:-:S05]  /*f9a0*/  IMAD.IADD R2, R0, 0x1, R3 ;  /* 0x0000000100027824 */ /* 0x000fca00078e0203 */
[----:B------:R-:W3:Y:S02]  /*f9b0*/  SHFL.UP PT, R14, R2, 0x8, RZ ;  /* 0x05000000020e7989 */ /* 0x000ee400000e00ff */
[----:B---3--:R-:W-:-:S05]  /*f9c0*/  SEL R3, R14, RZ, P4 ;  /* 0x000000ff0e037207 */ /* 0x008fca0002000000 */
[----:B------:R-:W-:-:S05]  /*f9d0*/  IMAD.IADD R3, R2, 0x1, R3 ;  /* 0x0000000102037824 */ /* 0x000fca00078e0203 */
[----:B------:R-:W0:Y:S02]  /*f9e0*/  SHFL.UP PT, R14, R3, 0x10, RZ ;  /* 0x06000000030e7989 */ /* 0x000e2400000e00ff */
[----:B0-----:R-:W-:-:S05]  /*f9f0*/  SEL R6, R14, RZ, P5 ;  /* 0x000000ff0e067207 */ /* 0x001fca0002800000 */
[----:B------:R-:W-:-:S05]  /*fa00*/  IMAD.IADD R6, R3, 0x1, R6 ;  /* 0x0000000103067824 */ /* 0x000fca00078e0206 */
[----:B------:R0:W3:Y:S02]  /*fa10*/  SHFL.IDX PT, R14, R6, 0x1f, 0x1f ;  /* 0x03e01f00060e7f89 */ /* 0x0000e400000e0000 */
.L_x_1362:
[----:B------:R-:W-:Y:S02]  /*fa20*/  ULDC UR4, c[0x0][0xd38] ;  /* 0x00034e0000047ab9 */ /* 0x000fe40000000800 */
[----:B------:R-:W-:-:S04]  /*fa30*/  IMAD.U32 R7, RZ, RZ, UR4 ;  /* 0x00000004ff077e24 */ /* 0x000fc8000f8e00ff */
[----:B---3--:R-:W-:-:S05]  /*fa40*/  IMAD R3, R14, R7, RZ ;  /* 0x000000070e037224 */ /* 0x008fca00078e02ff */
[----:B------:R-:W-:-:S04]  /*fa50*/  IADD3 R8, R3, R8, RZ ;  /* 0x0000000803087210 */ /* 0x000fc80007ffe0ff */
[----:B------:R-:W-:-:S13]  /*fa60*/  ISETP.GT.AND P6, PT, R8, R5, PT ;  /* 0x000000050800720c */ /* 0x000fda0003fc4270 */
[----:B------:R-:W-:Y:S05]  /*fa70*/  @!P6 BRA `(.L_x_1225) ;  /* 0xfffffffc0064e947 */ /* 0x000fea000383ffff */
.L_x_1220:
[----:B------:R-:W-:Y:S01]  /*fa80*/  IMAD.IADD R8, R8, 0x1, -R3 ;  /* 0x0000000108087824 */ /* 0x000fe200078e0a03 */
[----:B------:R-:W-:-:S03]  /*fa90*/  UMOV UR4, 0xffffffff ;  /* 0xffffffff00047882 */ /* 0x000fc60000000000 */
[----:B------:R-:W-:-:S05]  /*faa0*/  IMAD R0, R6, R7, R8 ;  /* 0x0000000706007224 */ /* 0x000fca00078e0208 */
[----:B------:R-:W-:Y:S01]  /*fab0*/  ISETP.GT.AND P6, PT, R0, R5, PT ;  /* 0x000000050000720c */ /* 0x000fe20003fc4270 */
[----:B------:R-:W-:-:S12]  /*fac0*/  BRA.DIV UR4, `(.L_x_1226) ;  /* 0x0000004604f47947 */ /* 0x000fd8000b800000 */
[----:B------:R-:W-:-:S04]  /*fad0*/  VOTE.ANY R2, PT, !P6 ;  /* 0x0000000000027806 */ /* 0x000fc800070e0100 */
[----:B------:R-:W3:Y:S02]  /*fae0*/  POPC R0, R2 ;  /* 0x0000000200007309 */ /* 0x000ee40000000000 */
[----:B---3--:R3:W4:Y:S02]  /*faf0*/  SHFL.IDX PT, R4, R4, R0, 0x1f ;  /* 0x00001f0004047589 */ /* 0x00872400000e0000 */
.L_x_1366:
[----:B------:R-:W-:Y:S01]  /*fb00*/  ISETP.NE.AND P0, PT, R2, RZ, PT ;  /* 0x000000ff0200720c */ /* 0x000fe20003f05270 */
[----:B------:R-:W-:-:S12]  /*fb10*/  IMAD.MOV.U32 R14, RZ, RZ, RZ ;  /* 0x000000ffff0e7224 */ /* 0x000fd800078e00ff */
[----:B------:R-:W-:Y:S05]  /*fb20*/  @!P0 BRA `(.L_x_1227) ;  /* 0x0000000000108947 */ /* 0x000fea0003800000 */
[----:B------:R-:W-:Y:S01]  /*fb30*/  UMOV UR4, 0xffffffff ;  /* 0xffffffff00047882 */ /* 0x000fe20000000000 */
[----:B------:R-:W-:Y:S02]  /*fb40*/  VIADD R12, R0, 0xffffffff ;  /* 0xffffffff000c7836 */ /* 0x000fe40000000000 */
[----:B------:R-:W-:Y:S05]  /*fb50*/  BRA.DIV UR4, `(.L_x_1228) ;  /* 0x0000004a04187947 */ /* 0x000fea000b800000 */
[----:B------:R0:W0:Y:S02]  /*fb60*/  SHFL.IDX PT, R14, R6, R12, 0x1f ;  /* 0x00001f0c060e7589 */ /* 0x00002400000e0000 */
.L_x_1227:
[----:B0---4-:R-:W-:Y:S01]  /*fb70*/  IABS R6, R4 ;  /* 0x0000000400067213 */ /* 0x011fe20000000000 */
[----:B------:R-:W-:Y:S02]  /*fb80*/  IMAD R16, R14, R7, R8 ;  /* 0x000000070e107224 */ /* 0x000fe400078e0208 */
[----:B------:R-:W-:Y:S01]  /*fb90*/  IMAD.IADD R19, R0, 0x1, R19 ;  /* 0x0000000100137824 */ /* 0x000fe200078e0213 */
[----:B------:R-:W0:Y:S08]  /*fba0*/  I2F.RP R9, R6 ;  /* 0x0000000600097306 */ /* 0x000e300000209400 */
[----:B0-----:R-:W0:Y:S02]  /*fbb0*/  MUFU.RCP R9, R9 ;  /* 0x0000000900097308 */ /* 0x001e240000001000 */
[----:B0-----:R-:W-:-:S06]  /*fbc0*/  VIADD R2, R9, 0xffffffe ;  /* 0x0ffffffe09027836 */ /* 0x001fcc0000000000 */
[----:B------:R0:W4:Y:S02]  /*fbd0*/  F2I.FTZ.U32.TRUNC.NTZ R3, R2 ;  /* 0x0000000200037305 */ /* 0x000124000021f000 */
[----:B0-----:R-:W-:Y:S02]  /*fbe0*/  IMAD.MOV.U32 R2, RZ, RZ, RZ ;  /* 0x000000ffff027224 */ /* 0x001fe400078e00ff */
[----:B----4-:R-:W-:-:S04]  /*fbf0*/  IMAD.MOV R7, RZ, RZ, -R3 ;  /* 0x000000ffff077224 */ /* 0x010fc800078e0a03 */
[----:B------:R-:W-:-:S04]  /*fc00*/  IMAD R7, R7, R6, RZ ;  /* 0x0000000607077224 */ /* 0x000fc800078e02ff */
[----:B------:R-:W-:-:S04]  /*fc10*/  IMAD.HI.U32 R3, R3, R7, R2 ;  /* 0x0000000703037227 */ /* 0x000fc800078e0002 */
[----:B------:R-:W-:Y:S01]  /*fc20*/  IMAD.IADD R7, R5, 0x1, -R16 ;  /* 0x0000000105077824 */ /* 0x000fe200078e0a10 */
[----:B------:R-:W-:-:S04]  /*fc30*/  IABS R5, R4 ;  /* 0x0000000400057213 */ /* 0x000fc80000000000 */
[----:B------:R-:W-:Y:S02]  /*fc40*/  IABS R2, R7 ;  /* 0x0000000700027213 */ /* 0x000fe40000000000 */
[----:B------:R-:W-:-:S03]  /*fc50*/  IADD3 R5, RZ, -R5, RZ ;  /* 0x80000005ff057210 */ /* 0x000fc60007ffe0ff */
        /* <DEDUP_REMOVED lines=16> */
.L_x_1221:
[----:B------:R-:W-:Y:S01]  /*fd60*/  UMOV UR4, URZ ;  /* 0x0000003f00047c82 */ /* 0x000fe20008000000 */
[----:B------:R-:W-:Y:S01]  /*fd70*/  UMOV UR5, URZ ;  /* 0x0000003f00057c82 */ /* 0x000fe20008000000 */
[----:B------:R-:W-:Y:S01]  /*fd80*/  ULDC UR6, c[0x0][0xd3c] ;  /* 0x00034f0000067ab9 */ /* 0x000fe20000000800 */
[----:B------:R-:W-:Y:S01]  /*fd90*/  MOV R16, R5 ;  /* 0x0000000500107202 */ /* 0x000fe20000000f00 */
[----:B------:R-:W-:Y:S02]  /*fda0*/  IMAD.U32 R17, RZ, RZ, UR4 ;  /* 0x00000004ff117e24 */ /* 0x000fe4000f8e00ff */
[----:B------:R-:W-:Y:S02]  /*fdb0*/  IMAD.U32 R18, RZ, RZ, UR5 ;  /* 0x00000005ff127e24 */ /* 0x000fe4000f8e00ff */
[----:B------:R-:W-:-:S07]  /*fdc0*/  IMAD.U32 R19, RZ, RZ, UR6 ;  /* 0x00000006ff137e24 */ /* 0x000fce000f8e00ff */
.L_x_1229:
[----:B---3--:R-:W3:Y:S01]  /*fdd0*/  S2R R0, SR_TID.X ;  /* 0x0000000000007919 */ /* 0x008ee20000002100 */
[----:B------:R-:W-:Y:S05]  /*fde0*/  WARPSYNC.ALL ;  /* 0x0000000000007948 */ /* 0x000fea0003800000 */
[----:B------:R-:W-:Y:S01]  /*fdf0*/  BAR.SYNC.DEFER_BLOCKING 0x4, 0x180 ;  /* 0x0106000000007b1d */ /* 0x000fe20000010000 */
[----:B---3--:R-:W-:-:S04]  /*fe00*/  LOP3.LUT R0, R0, 0x1f, RZ, 0xc0, !PT ;  /* 0x0000001f00007812 */ /* 0x008fc800078ec0ff */
[----:B------:R-:W-:-:S13]  /*fe10*/  ISETP.NE.AND P0, PT, R0, RZ, PT ;  /* 0x000000ff0000720c */ /* 0x000fda0003f05270 */
[----:B------:R-:W3:Y:S01]  /*fe20*/  @!P0 S2R R3, SR_CgaCtaId ;  /* 0x0000000000038919 */ /* 0x000ee20000008800 */
[----:B------:R-:W-:-:S04]  /*fe30*/  @!P0 MOV R0, 0x400 ;  /* 0x0000040000008802 */ /* 0x000fc80000000f00 */
[----:B---3--:R-:W-:-:S05]  /*fe40*/  @!P0 LEA R22, R3, R0, 0x18 ;  /* 0x0000000003168211 */ /* 0x008fca00078ec0ff */
[----:B------:R3:W-:Y:S01]  /*fe50*/  @!P0 STS.128 [R22+0x324d0], R16 ;  /* 0x0324d01016008388 */ /* 0x0007e20000000c00 */
[----:B------:R-:W-:Y:S06]  /*fe60*/  BAR.ARV 0x5, 0x180 ;  /* 0x0146000000007b1d */ /* 0x000fec0000002000 */
.L_x_1218:
[----:B------:R-:W-:Y:S02]  /*fe70*/  ULDC UR4, c[0x0][0xd3c] ;  /* 0x00034f0000047ab9 */ /* 0x000fe40000000800 */
[----:B----4-:R-:W-:-:S13]  /*fe80*/  ISETP.GE.AND P0, PT, R19, UR4, PT ;  /* 0x0000000413007c0c */ /* 0x010fda000bf06270 */
[----:B------:R-:W-:Y:S05]  /*fe90*/  @!P0 BRA `(.L_x_1230) ;  /* 0xffffffb0003c8947 */ /* 0x000fea000383ffff */
[----:B------:R-:W-:Y:S05]  /*fea0*/  BSYNC B8 ;  /* 0x0000000000087941 */ /* 0x000fea0003800000 */
.L_x_1163:
[----:B01----:R-:W4:Y:S01]  /*feb0*/  LDL.LU R0, [R1+0x18] ;  /* 0x0000180001007983 */ /* 0x003f220000300800 */
        /* <DEDUP_REMOVED lines=11> */
.L_x_1369:
[----:B------:R-:W-:Y:S05]  /*ff70*/  BSYNC B0 ;  /* 0x0000000000007941 */ /* 0x000fea0003800000 */
.L_x_1231:
[----:B------:R-:W-:-:S03]  /*ff80*/  UMOV UR4, 0xffffffff ;  /* 0xffffffff00047882 */ /* 0x000fc60000000000 */
[----:B------:R-:W-:Y:S05]  /*ff90*/  BRA.DIV UR4, `(.L_x_1233) ;  /* 0x0000004604407947 */ /* 0x000fea000b800000 */
[----:B0-----:R-:W0:Y:S02]  /*ffa0*/  S2R R0, SR_TID.X ;  /* 0x0000000000007919 */ /* 0x001e240000002100 */
[----:B0-----:R-:W-:-:S04]  /*ffb0*/  SHF.R.U32.HI R0, RZ, 0x5, R0 ;  /* 0x00000005ff007819 */ /* 0x001fc80000011600 */
[----:B------:R-:W-:-:S05]  /*ffc0*/  LOP3.LUT R0, R0, 0x3, RZ, 0xc0, !PT ;  /* 0x0000000300007812 */ /* 0x000fca00078ec0ff */
[----:B------:R0:W1:Y:S02]  /*ffd0*/  SHFL.IDX PT, R14, R0, RZ, 0x1f ;  /* 0x00001fff000e7589 */ /* 0x00006400000e0000 */
.L_x_1372:
[----:B-1----:R-:W-:Y:S01]  /*ffe0*/  ISETP.NE.AND P0, PT, R14, RZ, PT ;  /* 0x000000ff0e00720c */ /* 0x002fe20003f05270 */
[----:B------:R-:W-:-:S12]  /*fff0*/  BSSY B0, `(.L_x_1234) ;  /* 0x0000026000007945 */ /* 0x000fd80003800000 */
[----:B------:R-:W-:Y:S05]  /*10000*/  @P0 BRA `(.L_x_1235) ;  /* 0x0000000000900947 */ /* 0x000fea0003800000 */
[----:B------:R-:W-:-:S03]  /*10010*/  UMOV UR4, 0xffffffff ;  /* 0xffffffff00047882 */ /* 0x000fc60000000000 */
[----:B------:R-:W-:Y:S05]  /*10020*/  BRA.DIV UR4, `(.L_x_1236) ;  /* 0x0000004604507947 */ /* 0x000fea000b800000 */
[----:B------:R-:W-:-:S13]  /*10030*/  ELECT P6, URZ, PT ;  /* 0x00000000003f782f */ /* 0x000fda00038c0000 */
.L_x_1375:
[----:B------:R-:W-:Y:S05]  /*10040*/  @!P6 BRA `(.L_x_1235) ;  /* 0x000000000080e947 */ /* 0x000fea0003800000 */
[----:B0-----:R-:W4:Y:S02]  /*10050*/  LDL R0, [R1+0x24] ;  /* 0x0000240001007983 */ /* 0x001f240000100800 */
[----:B----4-:R-:W-:-:S13]  /*10060*/  R2UR UR4, R0 ;  /* 0x00000000000472ca */ /* 0x010fda00000e0000 */
[----:B------:R-:W-:-:S06]  /*10070*/  ULOP3.LUT UR4, UR4, 0x2, URZ, 0xfc, !UPT ;  /* 0x0000000204047892 */ /* 0x000fcc000f8efc3f */
[----:B------:R-:W-:-:S05]  /*10080*/  IMAD.U32 R0, RZ, RZ, UR4 ;  /* 0x00000004ff007e24 */ /* 0x000fca000f8e00ff */
[----:B------:R-:W-:-:S13]  /*10090*/  ISETP.NE.AND P0, PT, R0, 0x3, PT ;  /* 0x000000030000780c */ /* 0x000fda0003f05270 */
[----:B------:R-:W-:Y:S05]  /*100a0*/  @!P0 BRA `(.L_x_1237) ;  /* 0x0000000000048947 */ /* 0x000fea0003800000 */
[----:B------:R-:W-:Y:S01]  /*100b0*/  BPT.TRAP 0x1 ;  /* 0x000000040000795c */ /* 0x000fe20000300000 */
.L_x_1237:
[C---:B------:R-:W-:Y:S01]  /*100c0*/  IMAD R3, R24.reuse, 0x8, R5 ;  /* 0x0000000818037824 */ /* 0x040fe200078e0205 */
[----:B------:R-:W-:Y:S02]  /*100d0*/  SHF.L.U32 R2, R27, 0x1f, RZ ;  /* 0x0000001f1b027819 */ /* 0x000fe400000006ff */
[----:B------:R-:W-:Y:S02]  /*100e0*/  IADD3 R24, R24, 0x1, RZ ;  /* 0x0000000118187810 */ /* 0x000fe40007ffe0ff */
[----:B------:R-:W0:Y:S02]  /*100f0*/  SYNCS.PHASECHK.TRANS64.TRYWAIT P1, [R3+URZ+0x32440], R2 ;  /* 0x03244002030075a7 */ /* 0x000e24000802017f */
[----:B------:R-:W-:-:S04]  /*10100*/  ISETP.NE.AND P2, PT, R24, 0x2, PT ;  /* 0x000000021800780c */ /* 0x000fc80003f45270 */
[----:B------:R-:W-:Y:S01]  /*10110*/  SEL R0, RZ, 0x1, P2 ;  /* 0x00000001ff007807 */ /* 0x000fe20001000000 */
[----:B0-----:R-:W-:Y:S08]  /*10120*/  @!P1 BRA `(.L_x_1238) ;  /* 0x0000004400309947 */ /* 0x001ff00003800000 */
.L_x_1376:
[----:B------:R-:W-:Y:S02]  /*10130*/  SEL R24, R24, RZ, P2 ;  /* 0x000000ff18187207 */ /* 0x000fe40001000000 */
[----:B------:R-:W-:Y:S01]  /*10140*/  LOP3.LUT R0, R27, R0, RZ, 0x3c, !PT ;  /* 0x000000001b007212 */ /* 0x000fe200078e3cff */
[----:B------:R-:W-:Y:S06]  /*10150*/  @!P0 BRA `(.L_x_1239) ;  /* 0x0000000000048947 */ /* 0x000fec0003800000 */
[----:B------:R-:W-:Y:S01]  /*10160*/  BPT.TRAP 0x1 ;  /* 0x000000040000795c */ /* 0x000fe20000300000 */
.L_x_1239:
[----:B------:R-:W-:Y:S01]  /*10170*/  IMAD R5, R24, 0x8, R5 ;  /* 0x0000000818057824 */ /* 0x000fe200078e0205 */
[----:B------:R-:W-:-:S04]  /*10180*/  SHF.L.U32 R0, R0, 0x1f, RZ ;  /* 0x0000001f00007819 */ /* 0x000fc800000006ff */
[----:B------:R-:W1:Y:S02]  /*10190*/  SYNCS.PHASECHK.TRANS64.TRYWAIT P1, [R5+URZ+0x32440], R0 ;  /* 0x03244000050075a7 */ /* 0x000e64000802017f */
[----:B-1----:R-:W-:Y:S05]  /*101a0*/  @!P1 BRA `(.L_x_1240) ;  /* 0x0000004400249947 */ /* 0x002fea0003800000 */
.L_x_1377:
[----:B------:R-:W-:Y:S05]  /*101b0*/  @!P0 BRA `(.L_x_1241) ;  /* 0x0000000000048947 */ /* 0x000fea0003800000 */
[----:B------:R-:W-:Y:S01]  /*101c0*/  BPT.TRAP 0x1 ;  /* 0x000000040000795c */ /* 0x000fe20000300000 */
.L_x_1241:
[----:B------:R-:W4:Y:S02]  /*101d0*/  SYNCS.PHASECHK.TRANS64.TRYWAIT P1, [R3+URZ+0x32460], R2 ;  /* 0x03246002030075a7 */ /* 0x000f24000802017f */
[----:B----4-:R-:W-:Y:S05]  /*101e0*/  @!P1 BRA `(.L_x_1242) ;  /* 0x0000004400289947 */ /* 0x010fea0003800000 */
.L_x_1378:
[----:B------:R-:W-:Y:S05]  /*101f0*/  @!P0 BRA `(.L_x_1243) ;  /* 0x0000000000048947 */ /* 0x000fea0003800000 */
[----:B------:R-:W-:Y:S01]  /*10200*/  BPT.TRAP 0x1 ;  /* 0x000000040000795c */ /* 0x000fe20000300000 */
.L_x_1243:
[----:B------:R0:W0:Y:S02]  /*10210*/  SYNCS.PHASECHK.TRANS64.TRYWAIT P0, [R5+URZ+0x32460], R0 ;  /* 0x03246000050075a7 */ /* 0x000024000800017f */
[----:B0-----:R-:W-:Y:S05]  /*10220*/  @!P0 NANOSLEEP.SYNCS 0x989680 ;  /* 0x009896800000895d */ /* 0x001fea0003900000 */
[----:B------:R-:W0:Y:S02]  /*10230*/  @!P0 SYNCS.PHASECHK.TRANS64 P0, [R5+URZ+0x32460], R0 ;  /* 0x03246000050085a7 */ /* 0x000e24000800007f */
[----:B0-----:R-:W-:Y:S05]  /*10240*/  @!P0 BRA `(.L_x_1243) ;  /* 0xfffffffc00f08947 */ /* 0x001fea000383ffff */
.L_x_1235:
[----:B------:R-:W-:Y:S05]  /*10250*/  BSYNC B0 ;  /* 0x0000000000007941 */ /* 0x000fea0003800000 */
.L_x_1234:
[----:B------:R-:W-:Y:S05]  /*10260*/  EXIT ;  /* 0x000000000000794d */ /* 0x000fea0003800000 */
.L_x_1110:
[----:B-1----:R-:W-:-:S04]  /*10270*/  IMAD.U32 R3, RZ, RZ, UR40 ;  /* 0x00000028ff037e24 */ /* 0x002fc8000f8e00ff */
[----:B------:R1:W2:Y:S03]  /*10280*/  SYNCS.PHASECHK.TRANS64.TRYWAIT P0, [R3+URZ+0x32400], R0 ;  /* 0x03240000030075a7 */ /* 0x0002a6000800017f */
[----:B--2---:R-:W-:Y:S05]  /*10290*/  @!P0 NANOSLEEP.SYNCS 0x989680 ;  /* 0x009896800000895d */ /* 0x004fea0003900000 */
[----:B------:R-:W2:Y:S02]  /*102a0*/  @!P0 SYNCS.PHASECHK.TRANS64 P0, [R3+URZ+0x32400], R0 ;  /* 0x03240000030085a7 */ /* 0x000ea4000800007f */
[----:B--2---:R-:W-:Y:S05]  /*102b0*/  @!P0 BRA `(.L_x_1110) ;  /* 0xfffffffc00ec8947 */ /* 0x004fea000383ffff */
[----:B------:R-:W-:Y:S05]  /*102c0*/  BRA `(.L_x_1244) ;  /* 0xffffff1400587947 */ /* 0x000fea000383ffff */
.L_x_1114:
[----:B0-----:R-:W-:-:S04]  /*102d0*/  IMAD.U32 R4, RZ, RZ, UR52 ;  /* 0x00000034ff047e24 */ /* 0x001fc8000f8e00ff */
[----:B------:R0:W2:Y:S03]  /*102e0*/  SYNCS.PHASECHK.TRANS64.TRYWAIT P1, [R4+URZ+0x32430], R3 ;  /* 0x03243003040075a7 */ /* 0x0000a6000802017f */
[----:B--2---:R-:W-:Y:S05]  /*102f0*/  @!P1 NANOSLEEP.SYNCS 0x989680 ;  /* 0x009896800000995d */ /* 0x004fea0003900000 */
[----:B------:R-:W2:Y:S02]  /*10300*/  @!P1 SYNCS.PHASECHK.TRANS64 P1, [R4+URZ+0x32430], R3 ;  /* 0x03243003040095a7 */ /* 0x000ea4000802007f */
[----:B--2---:R-:W-:Y:S05]  /*10310*/  @!P1 BRA `(.L_x_1114) ;  /* 0xfffffffc00ec9947 */ /* 0x004fea000383ffff */
[----:B------:R-:W-:Y:S05]  /*10320*/  BRA `(.L_x_1113) ;  /* 0xffffff1400807947 */ /* 0x000fea000383ffff */
.L_x_1115:
[----:B0-----:R-:W-:-:S04]  /*10330*/  IMAD.U32 R5, RZ, RZ, UR40 ;  /* 0x00000028ff057e24 */ /* 0x001fc8000f8e00ff */
[----:B------:R0:W2:Y:S03]  /*10340*/  SYNCS.PHASECHK.TRANS64.TRYWAIT P1, [R5+URZ+0x32410], R0 ;  /* 0x03241000050075a7 */ /* 0x0000a6000802017f */
[----:B--2---:R-:W-:Y:S05]  /*10350*/  @!P1 NANOSLEEP.SYNCS 0x989680 ;  /* 0x009896800000995d */ /* 0x004fea0003900000 */
[----:B------:R-:W2:Y:S02]  /*10360*/  @!P1 SYNCS.PHASECHK.TRANS64 P1, [R5+URZ+0x32410], R0 ;  /* 0x03241000050095a7 */ /* 0x000ea4000802007f */
[----:B--2---:R-:W-:Y:S05]  /*10370*/  @!P1 BRA `(.L_x_1115) ;  /* 0xfffffffc00ec9947 */ /* 0x004fea000383ffff */
[----:B------:R-:W-:Y:S05]  /*10380*/  BRA `(.L_x_1245) ;  /* 0xffffff1800407947 */ /* 0x000fea000383ffff */
.L_x_1119:
[----:B0-----:R-:W-:-:S04]  /*10390*/  IMAD.U32 R0, RZ, RZ, UR52 ;  /* 0x00000034ff007e24 */ /* 0x001fc8000f8e00ff */
[----:B------:R0:W3:Y:S03]  /*103a0*/  SYNCS.PHASECHK.TRANS64.TRYWAIT P1, [R0+URZ+0x32450], R3 ;  /* 0x03245003000075a7 */ /* 0x0000e6000802017f */
[----:B---3--:R-:W-:Y:S05]  /*103b0*/  @!P1 NANOSLEEP.SYNCS 0x989680 ;  /* 0x009896800000995d */ /* 0x008fea0003900000 */
[----:B------:R-:W3:Y:S02]  /*103c0*/  @!P1 SYNCS.PHASECHK.TRANS64 P1, [R0+URZ+0x32450], R3 ;  /* 0x03245003000095a7 */ /* 0x000ee4000802007f */
[----:B---3--:R-:W-:Y:S05]  /*103d0*/  @!P1 BRA `(.L_x_1119) ;  /* 0xfffffffc00ec9947 */ /* 0x008fea000383ffff */
[----:B------:R-:W-:Y:S05]  /*103e0*/  BRA `(.L_x_1118) ;  /* 0xffffff1800487947 */ /* 0x000fea000383ffff */
.L_x_1126:
[----:B-1----:R-:W-:-:S04]  /*103f0*/  IMAD.U32 R153, RZ, RZ, UR4 ;  /* 0x00000004ff997e24 */ /* 0x002fc8000f8e00ff */
[----:B------:R1:W2:Y:S03]  /*10400*/  SYNCS.PHASECHK.TRANS64.TRYWAIT P2, [R153+URZ+0x32430], R0 ;  /* 0x03243000990075a7 */ /* 0x0002a6000804017f */
[----:B--2---:R-:W-:Y:S05]  /*10410*/  @!P2 NANOSLEEP.SYNCS 0x989680 ;  /* 0x009896800000a95d */ /* 0x004fea0003900000 */
[----:B------:R-:W2:Y:S02]  /*10420*/  @!P2 SYNCS.PHASECHK.TRANS64 P2, [R153+URZ+0x32430], R0 ;  /* 0x032430009900a5a7 */ /* 0x000ea4000804007f */
[----:B--2---:R-:W-:Y:S05]  /*10430*/  @!P2 BRA `(.L_x_1126) ;  /* 0xfffffffc00eca947 */ /* 0x004fea000383ffff */
[----:B------:R-:W-:Y:S05]  /*10440*/  BRA `(.L_x_1125) ;  /* 0xffffff3c00c07947 */ /* 0x000fea000383ffff */
.L_x_1130:
[----:B--2---:R-:W-:-:S04]  /*10450*/  IMAD.U32 R203, RZ, RZ, UR4 ;  /* 0x00000004ffcb7e24 */ /* 0x004fc8000f8e00ff */
[----:B------:R2:W3:Y:S03]  /*10460*/  SYNCS.PHASECHK.TRANS64.TRYWAIT P2, [R203+URZ+0x32450], R0 ;  /* 0x03245000cb0075a7 */ /* 0x0004e6000804017f */
[----:B---3--:R-:W-:Y:S05]  /*10470*/  @!P2 NANOSLEEP.SYNCS 0x989680 ;  /* 0x009896800000a95d */ /* 0x008fea0003900000 */
[----:B------:R-:W3:Y:S02]  /*10480*/  @!P2 SYNCS.PHASECHK.TRANS64 P2, [R203+URZ+0x32450], R0 ;  /* 0x03245000cb00a5a7 */ /* 0x000ee4000804007f */
[----:B---3--:R-:W-:Y:S05]  /*10490*/  @!P2 BRA `(.L_x_1130) ;  /* 0xfffffffc00eca947 */ /* 0x008fea000383ffff */
[----:B------:R-:W-:Y:S05]  /*104a0*/  BRA `(.L_x_1129) ;  /* 0xffffff40003c7947 */ /* 0x000fea000383ffff */
.L_x_1175:
[----:B------:R-:W-:Y:S01]  /*104b0*/  SHF.R.U32.HI R9, RZ, 0x5, R21 ;  /* 0x00000005ff097819 */ /* 0x000fe20000011615 */
[----:B------:R-:W-:Y:S01]  /*104c0*/  BSSY B0, `(.L_x_1246) ;  /* 0x0000009000007945 */ /* 0x000fe20003800000 */
[----:B------:R-:W-:Y:S02]  /*104d0*/  IMAD.MOV.U32 R12, RZ, RZ, RZ ;  /* 0x000000ffff0c7224 */ /* 0x000fe400078e00ff */
[----:B------:R-:W-:Y:S01]  /*104e0*/  LOP3.LUT R9, R9, 0x3, RZ, 0xc0, !PT ;  /* 0x0000000309097812 */ /* 0x000fe200078ec0ff */
[----:B------:R-:W-:Y:S02]  /*104f0*/  IMAD.MOV.U32 R11, RZ, RZ, 0x1f ;  /* 0x0000001fff0b7424 */ /* 0x000fe400078e00ff */
[----:B------:R-:W-:Y:S01]  /*10500*/  IMAD.MOV.U32 R15, RZ, RZ, -0x1 ;  /* 0xffffffffff0f7424 */ /* 0x000fe200078e00ff */
[----:B------:R-:W-:-:S07]  /*10510*/  MOV R13, R9 ;  /* 0x00000009000d7202 */ /* 0x000fce0000000f00 */
[----:B-----5:R-:W-:Y:S05]  /*10520*/  WARPSYNC.COLLECTIVE R15, `(.L_x_1247) ;  /* 0x000000000f087348 */ /* 0x020fea0003c00000 */
[----:B------:R0:W1:Y:S02]  /*10530*/  SHFL.IDX P6, R14, R13, R12, R11 ;  /* 0x0000000c0d0e7389 */ /* 0x00006400000c000b */
[----:B01---5:R-:W-:Y:S01]  /*10540*/  ENDCOLLECTIVE ;  /* 0x000000000000791b */ /* 0x023fe20003800000 */
.L_x_1247:
[----:B------:R-:W-:Y:S05]  /*10550*/  BSYNC B0 ;  /* 0x0000000000007941 */ /* 0x000fea0003800000 */
.L_x_1246:
[----:B------:R-:W-:Y:S05]  /*10560*/  BRA `(.L_x_1248) ;  /* 0xffffffb400dc7947 */ /* 0x000fea000383ffff */
.L_x_1178:
[----:B0-----:R0:W1:Y:S02]  /*10570*/  SYNCS.PHASECHK.TRANS64.TRYWAIT P0, [R25+URZ+0x32440], R0 ;  /* 0x03244000190075a7 */ /* 0x001064000800017f */
[----:B-1----:R-:W-:Y:S05]  /*10580*/  @!P0 NANOSLEEP.SYNCS 0x989680 ;  /* 0x009896800000895d */ /* 0x002fea0003900000 */
[----:B------:R-:W1:Y:S02]  /*10590*/  @!P0 SYNCS.PHASECHK.TRANS64 P0, [R25+URZ+0x32440], R0 ;  /* 0x03244000190085a7 */ /* 0x000e64000800007f */
[----:B-1----:R-:W-:Y:S05]  /*105a0*/  @!P0 BRA `(.L_x_1178) ;  /* 0xfffffffc00f08947 */ /* 0x002fea000383ffff */
[----:B------:R-:W-:Y:S05]  /*105b0*/  BRA `(.L_x_1249) ;  /* 0xffffffb8000c7947 */ /* 0x000fea000383ffff */
.L_x_1179:
        /* <DEDUP_REMOVED lines=8> */
.L_x_1251:
[----:B------:R-:W-:Y:S05]  /*10640*/  BSYNC B0 ;  /* 0x0000000000007941 */ /* 0x000fea0003800000 */
.L_x_1250:
[----:B------:R-:W-:Y:S01]  /*10650*/  IMAD.MOV.U32 R13, RZ, RZ, R0 ;  /* 0x000000ffff0d7224 */ /* 0x000fe200078e0000 */
[----:B------:R-:W-:Y:S01]  /*10660*/  MOV R2, R14 ;  /* 0x0000000e00027202 */ /* 0x000fe20000000f00 */
[----:B------:R-:W-:Y:S02]  /*10670*/  IMAD.MOV.U32 R12, RZ, RZ, RZ ;  /* 0x000000ffff0c7224 */ /* 0x000fe400078e00ff */
[----:B------:R-:W-:Y:S02]  /*10680*/  IMAD.MOV.U32 R11, RZ, RZ, 0x181f ;  /* 0x0000181fff0b7424 */ /* 0x000fe400078e00ff */
[----:B------:R-:W-:Y:S02]  /*10690*/  IMAD.MOV.U32 R15, RZ, RZ, -0x1 ;  /* 0xffffffffff0f7424 */ /* 0x000fe400078e00ff */
[----:B------:R-:W-:-:S07]  /*106a0*/  @P0 IMAD R6, R5, 0x2, R22 ;  /* 0x0000000205060824 */ /* 0x000fce00078e0216 */
[----:B------:R-:W-:Y:S05]  /*106b0*/  WARPSYNC.COLLECTIVE R15, `(.L_x_1252) ;  /* 0x000000000f087348 */ /* 0x000fea0003c00000 */
[----:B------:R0:W1:Y:S02]  /*106c0*/  SHFL.IDX P6, R14, R13, R12, R11 ;  /* 0x0000000c0d0e7389 */ /* 0x00006400000c000b */
[----:B01----:R-:W-:Y:S01]  /*106d0*/  ENDCOLLECTIVE ;  /* 0x000000000000791b */ /* 0x003fe20003800000 */
.L_x_1252:
[----:B------:R-:W-:Y:S01]  /*106e0*/  MOV R13, R4 ;  /* 0x00000004000d7202 */ /* 0x000fe20000000f00 */
[----:B------:R-:W-:Y:S02]  /*106f0*/  IMAD.MOV.U32 R12, RZ, RZ, 0x1 ;  /* 0x00000001ff0c7424 */ /* 0x000fe400078e00ff */
[----:B------:R-:W-:-:S07]  /*10700*/  IMAD.MOV.U32 R3, RZ, RZ, R14 ;  /* 0x000000ffff037224 */ /* 0x000fce00078e000e */
[----:B------:R-:W-:Y:S05]  /*10710*/  WARPSYNC.COLLECTIVE R15, `(.L_x_1253) ;  /* 0x000000000f087348 */ /* 0x000fea0003c00000 */
[----:B------:R0:W1:Y:S02]  /*10720*/  SHFL.IDX P6, R14, R13, R12, R11 ;  /* 0x0000000c0d0e7389 */ /* 0x00006400000c000b */
[----:B01----:R-:W-:Y:S01]  /*10730*/  ENDCOLLECTIVE ;  /* 0x000000000000791b */ /* 0x003fe20003800000 */
.L_x_1253:
        /* <DEDUP_REMOVED lines=15> */
.L_x_1254:
[----:B------:R-:W-:Y:S02]  /*10830*/  @P0 IMAD R6, R5, 0x2, R22 ;  /* 0x0000000205060824 */ /* 0x000fe400078e0216 */
[----:B------:R-:W-:Y:S01]  /*10840*/  IMAD.MOV.U32 R13, RZ, RZ, R4 ;  /* 0x000000ffff0d7224 */ /* 0x000fe200078e0004 */
[----:B------:R-:W-:Y:S01]  /*10850*/  MOV R12, 0x2 ;  /* 0x00000002000c7802 */ /* 0x000fe20000000f00 */
[----:B------:R-:W-:-:S07]  /*10860*/  IMAD.MOV.U32 R3, RZ, RZ, R14 ;  /* 0x000000ffff037224 */ /* 0x000fce00078e000e */
[----:B------:R-:W-:Y:S05]  /*10870*/  WARPSYNC.COLLECTIVE R15, `(.L_x_1255) ;  /* 0x000000000f087348 */ /* 0x000fea0003c00000 */
[----:B------:R0:W1:Y:S02]  /*10880*/  SHFL.IDX P6, R14, R13, R12, R11 ;  /* 0x0000000c0d0e7389 */ /* 0x00006400000c000b */
[----:B01----:R-:W-:Y:S01]  /*10890*/  ENDCOLLECTIVE ;  /* 0x000000000000791b */ /* 0x003fe20003800000 */
.L_x_1255:
        /* <DEDUP_REMOVED lines=15> */
.L_x_1256:
[----:B------:R-:W-:Y:S02]  /*10990*/  @P0 IMAD R6, R5, 0x2, R22 ;  /* 0x0000000205060824 */ /* 0x000fe400078e0216 */
[----:B------:R-:W-:Y:S02]  /*109a0*/  IMAD.MOV.U32 R13, RZ, RZ, R4 ;  /* 0x000000ffff0d7224 */ /* 0x000fe400078e0004 */
[----:B------:R-:W-:Y:S02]  /*109b0*/  IMAD.MOV.U32 R12, RZ, RZ, 0x3 ;  /* 0x00000003ff0c7424 */ /* 0x000fe400078e00ff */
[----:B------:R-:W-:-:S07]  /*109c0*/  IMAD.MOV.U32 R3, RZ, RZ, R14 ;  /* 0x000000ffff037224 */ /* 0x000fce00078e000e */
[----:B------:R-:W-:Y:S05]  /*109d0*/  WARPSYNC.COLLECTIVE R15, `(.L_x_1257) ;  /* 0x000000000f087348 */ /* 0x000fea0003c00000 */
[----:B------:R0:W1:Y:S02]  /*109e0*/  SHFL.IDX P6, R14, R13, R12, R11 ;  /* 0x0000000c0d0e7389 */ /* 0x00006400000c000b */
[----:B01----:R-:W-:Y:S01]  /*109f0*/  ENDCOLLECTIVE ;  /* 0x000000000000791b */ /* 0x003fe20003800000 */
.L_x_1257:
        /* <DEDUP_REMOVED lines=15> */
.L_x_1258:
[----:B------:R-:W-:Y:S02]  /*10af0*/  @P0 IMAD R6, R5, 0x2, R22 ;  /* 0x0000000205060824 */ /* 0x000fe400078e0216 */
[----:B------:R-:W-:Y:S02]  /*10b00*/  IMAD.MOV.U32 R13, RZ, RZ, R4 ;  /* 0x000000ffff0d7224 */ /* 0x000fe400078e0004 */
[----:B------:R-:W-:Y:S02]  /*10b10*/  IMAD.MOV.U32 R12, RZ, RZ, 0x4 ;  /* 0x00000004ff0c7424 */ /* 0x000fe400078e00ff */
[----:B------:R-:W-:-:S07]  /*10b20*/  IMAD.MOV.U32 R3, RZ, RZ, R14 ;  /* 0x000000ffff037224 */ /* 0x000fce00078e000e */
[----:B------:R-:W-:Y:S05]  /*10b30*/  WARPSYNC.COLLECTIVE R15, `(.L_x_1259) ;  /* 0x000000000f087348 */ /* 0x000fea0003c00000 */
[----:B------:R0:W1:Y:S02]  /*10b40*/  SHFL.IDX P6, R14, R13, R12, R11 ;  /* 0x0000000c0d0e7389 */ /* 0x00006400000c000b */
[----:B01----:R-:W-:Y:S01]  /*10b50*/  ENDCOLLECTIVE ;  /* 0x000000000000791b */ /* 0x003fe20003800000 */
.L_x_1259:
        /* <DEDUP_REMOVED lines=15> */
.L_x_1260:
[----:B------:R-:W-:Y:S02]  /*10c50*/  @P0 IMAD R6, R5, 0x2, R22 ;  /* 0x0000000205060824 */ /* 0x000fe400078e0216 */
[----:B------:R-:W-:Y:S02]  /*10c60*/  IMAD.MOV.U32 R13, RZ, RZ, R4 ;  /* 0x000000ffff0d7224 */ /* 0x000fe400078e0004 */
[----:B------:R-:W-:Y:S02]  /*10c70*/  IMAD.MOV.U32 R12, RZ, RZ, 0x5 ;  /* 0x00000005ff0c7424 */ /* 0x000fe400078e00ff */
[----:B------:R-:W-:-:S07]  /*10c80*/  IMAD.MOV.U32 R3, RZ, RZ, R14 ;  /* 0x000000ffff037224 */ /* 0x000fce00078e000e */
[----:B------:R-:W-:Y:S05]  /*10c90*/  WARPSYNC.COLLECTIVE R15, `(.L_x_1261) ;  /* 0x000000000f087348 */ /* 0x000fea0003c00000 */
[----:B------:R0:W1:Y:S02]  /*10ca0*/  SHFL.IDX P6, R14, R13, R12, R11 ;  /* 0x0000000c0d0e7389 */ /* 0x00006400000c000b */
[----:B01----:R-:W-:Y:S01]  /*10cb0*/  ENDCOLLECTIVE ;  /* 0x000000000000791b */ /* 0x003fe20003800000 */
.L_x_1261:
        /* <DEDUP_REMOVED lines=10> */
.L_x_1262:
[----:B------:R-:W-:Y:S01]  /*10d60*/  @!PT LDS RZ, [RZ] ;  /* 0x00000000fffff984 */ /* 0x000fe20000000800 */
[----:B------:R-:W-:Y:S01]  /*10d70*/  @!PT LDS RZ, [RZ] ;  /* 0x00000000fffff984 */ /* 0x000fe20000000800 */
[----:B------:R-:W-:Y:S01]  /*10d80*/  @!PT LDS RZ, [RZ] ;  /* 0x00000000fffff984 */ /* 0x000fe20000000800 */
[----:B------:R0:W-:Y:S01]  /*10d90*/  @P0 LDGSTS.E.BYPASS.LTC128B.128 [R6+0x1e400], desc[UR36][R2.64], !P2 ;  /* 0x1e40000002060fae */ /* 0x0001e2000d101d64 */
[----:B------:R-:W-:Y:S01]  /*10da0*/  MOV R0, R14 ;  /* 0x0000000e00007202 */ /* 0x000fe20000000f00 */
[----:B------:R-:W-:Y:S06]  /*10db0*/  BRA `(.L_x_1263) ;  /* 0xffffffb4007c7947 */ /* 0x000fec000383ffff */
.L_x_1184:
[----:B------:R0:W5:Y:S01]  /*10dc0*/  LDL.LU R6, [R1+0x8] ;  /* 0x0000080001067983 */ /* 0x0001620000300800 */
[----:B------:R-:W-:Y:S01]  /*10dd0*/  IMAD.MOV.U32 R13, RZ, RZ, R5 ;  /* 0x000000ffff0d7224 */ /* 0x000fe200078e0005 */
[----:B------:R-:W-:Y:S01]  /*10de0*/  IADD3 R4, R21, R4, RZ ;  /* 0x0000000415047210 */ /* 0x000fe20007ffe0ff */
[----:B------:R-:W-:Y:S01]  /*10df0*/  IMAD.MOV.U32 R12, RZ, RZ, RZ ;  /* 0x000000ffff0c7224 */ /* 0x000fe200078e00ff */
[----:B------:R-:W-:Y:S01]  /*10e00*/  LOP3.LUT R23, R23, 0xffffdfff, RZ, 0xc0, !PT ;  /* 0xffffdfff17177812 */ /* 0x000fe200078ec0ff */
[----:B------:R-:W-:Y:S02]  /*10e10*/  IMAD.MOV.U32 R11, RZ, RZ, 0x181f ;  /* 0x0000181fff0b7424 */ /* 0x000fe400078e00ff */
[----:B------:R-:W-:-:S07]  /*10e20*/  IMAD.MOV.U32 R15, RZ, RZ, -0x1 ;  /* 0xffffffffff0f7424 */ /* 0x000fce00078e00ff */
[----:B0----5:R-:W-:Y:S05]  /*10e30*/  WARPSYNC.COLLECTIVE R15, `(.L_x_1264) ;  /* 0x000000000f087348 */ /* 0x021fea0003c00000 */
[----:B------:R1:W2:Y:S02]  /*10e40*/  SHFL.IDX P6, R14, R13, R12, R11 ;  /* 0x0000000c0d0e7389 */ /* 0x0002a400000c000b */
[----:B012--5:R-:W-:Y:S01]  /*10e50*/  ENDCOLLECTIVE ;  /* 0x000000000000791b */ /* 0x027fe20003800000 */
.L_x_1264:
[----:B------:R-:W-:Y:S02]  /*10e60*/  IMAD.MOV.U32 R13, RZ, RZ, R0 ;  /* 0x000000ffff0d7224 */ /* 0x000fe400078e0000 */
[----:B------:R-:W-:-:S07]  /*10e70*/  IMAD.MOV.U32 R3, RZ, RZ, R14 ;  /* 0x000000ffff037224 */ /* 0x000fce00078e000e */
[----:B------:R-:W-:Y:S05]  /*10e80*/  WARPSYNC.COLLECTIVE R15, `(.L_x_1265) ;  /* 0x000000000f087348 */ /* 0x000fea0003c00000 */
[----:B------:R0:W1:Y:S02]  /*10e90*/  SHFL.IDX P6, R14, R13, R12, R11 ;  /* 0x0000000c0d0e7389 */ /* 0x00006400000c000b */
[----:B01----:R-:W-:Y:S01]  /*10ea0*/  ENDCOLLECTIVE ;  /* 0x000000000000791b */ /* 0x003fe20003800000 */
.L_x_1265:
[----:B------:R-:W-:Y:S02]  /*10eb0*/  IMAD.MOV.U32 R13, RZ, RZ, R5 ;  /* 0x000000ffff0d7224 */ /* 0x000fe400078e0005 */
[----:B------:R-:W-:Y:S02]  /*10ec0*/  IMAD.MOV.U32 R12, RZ, RZ, 0x1 ;  /* 0x00000001ff0c7424 */ /* 0x000fe400078e00ff */
[----:B------:R-:W-:-:S07]  /*10ed0*/  IMAD.MOV.U32 R10, RZ, RZ, R14 ;  /* 0x000000ffff0a7224 */ /* 0x000fce00078e000e */
[----:B------:R-:W-:Y:S05]  /*10ee0*/  WARPSYNC.COLLECTIVE R15, `(.L_x_1266) ;  /* 0x000000000f087348 */ /* 0x000fea0003c00000 */
[----:B------:R0:W1:Y:S02]  /*10ef0*/  SHFL.IDX P6, R14, R13, R12, R11 ;  /* 0x0000000c0d0e7389 */ /* 0x00006400000c000b */
[----:B01----:R-:W-:Y:S01]  /*10f00*/  ENDCOLLECTIVE ;  /* 0x000000000000791b */ /* 0x003fe20003800000 */
.L_x_1266:
[----:B------:R-:W-:Y:S02]  /*10f10*/  IMAD.MOV.U32 R13, RZ, RZ, R0 ;  /* 0x000000ffff0d7224 */ /* 0x000fe400078e0000 */
[----:B------:R-:W-:-:S05]  /*10f20*/  IMAD R6, R6, R7, RZ ;  /* 0x0000000706067224 */ /* 0x000fca00078e02ff */
[----:B------:R-:W-:-:S13]  /*10f30*/  ISETP.GE.AND P2, PT, R4, R6, PT ;  /* 0x000000060400720c */ /* 0x000fda0003f46270 */
[----:B------:R-:W-:Y:S02]  /*10f40*/  @!P2 LEA R10, P1, R20, R10, 0x1 ;  /* 0x0000000a140aa211 */ /* 0x000fe400078208ff */
[----:B------:R-:W-:-:S03]  /*10f50*/  @P2 LOP3.LUT R23, R23, 0x2000, RZ, 0xfc, !PT ;  /* 0x0000200017172812 */ /* 0x000fc600078efcff */
[----:B------:R-:W-:Y:S01]  /*10f60*/  @!P2 IMAD.X R3, RZ, RZ, R3, P1 ;  /* 0x000000ffff03a224 */ /* 0x000fe200008e0603 */
[----:B------:R-:W-:Y:S01]  /*10f70*/  LOP3.LUT R23, R23, 0xffffefff, RZ, 0xc0, !PT ;  /* 0xffffefff17177812 */ /* 0x000fe200078ec0ff */
[----:B------:R-:W-:-:S05]  /*10f80*/  @!P2 IMAD.MOV.U32 R2, RZ, RZ, R10 ;  /* 0x000000ffff02a224 */ /* 0x000fca00078e000a */
        /* <DEDUP_REMOVED lines=10> */
.L_x_1267:
[----:B------:R-:W-:Y:S01]  /*11030*/  @P2 LOP3.LUT R23, R23, 0x1000, RZ, 0xfc, !PT ;  /* 0x0000100017172812 */ /* 0x000fe200078efcff */
[----:B------:R-:W-:-:S03]  /*11040*/  IMAD.MOV.U32 R13, RZ, RZ, R5 ;  /* 0x000000ffff0d7224 */ /* 0x000fc600078e0005 */
[----:B------:R-:W-:Y:S01]  /*11050*/  LOP3.LUT R23, R23, 0xfffff7ff, RZ, 0xc0, !PT ;  /* 0xfffff7ff17177812 */ /* 0x000fe200078ec0ff */
[----:B------:R-:W-:Y:S01]  /*11060*/  IMAD.MOV.U32 R12, RZ, RZ, 0x2 ;  /* 0x00000002ff0c7424 */ /* 0x000fe200078e00ff */
[----:B------:R-:W-:-:S07]  /*11070*/  MOV R7, R14 ;  /* 0x0000000e00077202 */ /* 0x000fce0000000f00 */
[----:B------:R-:W-:Y:S05]  /*11080*/  WARPSYNC.COLLECTIVE R15, `(.L_x_1268) ;  /* 0x000000000f087348 */ /* 0x000fea0003c00000 */
[----:B------:R0:W1:Y:S02]  /*11090*/  SHFL.IDX P6, R14, R13, R12, R11 ;  /* 0x0000000c0d0e7389 */ /* 0x00006400000c000b */
[----:B01----:R-:W-:Y:S01]  /*110a0*/  ENDCOLLECTIVE ;  /* 0x000000000000791b */ /* 0x003fe20003800000 */
.L_x_1268:
[----:B------:R-:W-:-:S05]  /*110b0*/  @!P2 LEA R7, P1, R20, R7, 0x1 ;  /* 0x000000071407a211 */ /* 0x000fca00078208ff */
[----:B------:R-:W-:Y:S02]  /*110c0*/  @!P2 IMAD.X R9, RZ, RZ, R2, P1 ;  /* 0x000000ffff09a224 */ /* 0x000fe400008e0602 */
[----:B------:R-:W-:Y:S02]  /*110d0*/  @!P2 IMAD.MOV.U32 R2, RZ, RZ, R7 ;  /* 0x000000ffff02a224 */ /* 0x000fe400078e0007 */
[----:B------:R-:W-:Y:S01]  /*110e0*/  @!P2 IMAD.MOV.U32 R3, RZ, RZ, R9 ;  /* 0x000000ffff03a224 */ /* 0x000fe200078e0009 */
[----:B------:R-:W-:-:S04]  /*110f0*/  MOV R13, R0 ;  /* 0x00000000000d7202 */ /* 0x000fc80000000f00 */
        /* <DEDUP_REMOVED lines=10> */
.L_x_1269:
[----:B------:R-:W-:Y:S01]  /*111a0*/  @P2 LOP3.LUT R23, R23, 0x800, RZ, 0xfc, !PT ;  /* 0x0000080017172812 */ /* 0x000fe200078efcff */
[----:B------:R-:W-:-:S03]  /*111b0*/  IMAD.MOV.U32 R13, RZ, RZ, R5 ;  /* 0x000000ffff0d7224 */ /* 0x000fc600078e0005 */
[----:B------:R-:W-:Y:S01]  /*111c0*/  LOP3.LUT R23, R23, 0xfffffdff, RZ, 0xc0, !PT ;  /* 0xfffffdff17177812 */ /* 0x000fe200078ec0ff */
[----:B------:R-:W-:Y:S02]  /*111d0*/  IMAD.MOV.U32 R12, RZ, RZ, 0x3 ;  /* 0x00000003ff0c7424 */ /* 0x000fe400078e00ff */
[----:B------:R-:W-:-:S05]  /*111e0*/  IMAD.MOV.U32 R11, RZ, RZ, R14 ;  /* 0x000000ffff0b7224 */ /* 0x000fca00078e000e */
[----:B------:R-:W-:-:S05]  /*111f0*/  @!P2 LEA R11, P1, R20, R11, 0x1 ;  /* 0x0000000b140ba211 */ /* 0x000fca00078208ff */
[----:B------:R-:W-:Y:S02]  /*11200*/  @!P2 IMAD.X R8, RZ, RZ, R2, P1 ;  /* 0x000000ffff08a224 */ /* 0x000fe400008e0602 */
[----:B------:R-:W-:Y:S01]  /*11210*/  @!P2 IMAD.MOV.U32 R2, RZ, RZ, R11 ;  /* 0x000000ffff02a224 */ /* 0x000fe200078e000b */
[----:B------:R-:W-:Y:S01]  /*11220*/  MOV R11, 0x181f ;  /* 0x0000181f000b7802 */ /* 0x000fe20000000f00 */
[----:B------:R-:W-:-:S07]  /*11230*/  @!P2 IMAD.MOV.U32 R3, RZ, RZ, R8 ;  /* 0x000000ffff03a224 */ /* 0x000fce00078e0008 */
[----:B------:R-:W-:Y:S05]  /*11240*/  WARPSYNC.COLLECTIVE R15, `(.L_x_1270) ;  /* 0x000000000f087348 */ /* 0x000fea0003c00000 */
[----:B------:R0:W1:Y:S02]  /*11250*/  SHFL.IDX P6, R14, R13, R12, R11 ;  /* 0x0000000c0d0e7389 */ /* 0x00006400000c000b */
[----:B01----:R-:W-:Y:S01]  /*11260*/  ENDCOLLECTIVE ;  /* 0x000000000000791b */ /* 0x003fe20003800000 */
.L_x_1270:
[----:B------:R-:W-:Y:S01]  /*11270*/  @!PT LDS RZ, [RZ] ;  /* 0x00000000fffff984 */ /* 0x000fe20000000800 */
[----:B------:R-:W-:Y:S01]  /*11280*/  @!PT LDS RZ, [RZ] ;  /* 0x00000000fffff984 */ /* 0x000fe20000000800 */
[----:B------:R-:W-:Y:S01]  /*11290*/  @!PT LDS RZ, [RZ] ;  /* 0x00000000fffff984 */ /* 0x000fe20000000800 */
[----:B------:R0:W-:Y:S01]  /*112a0*/  @!P2 LDGSTS.E.BYPASS.LTC128B.128 [R26+0x19400], desc[UR36][R2.64], !P0 ;  /* 0x19400000021aafae */ /* 0x0001e2000c101d64 */
[----:B------:R-:W-:Y:S02]  /*112b0*/  IMAD.MOV.U32 R13, RZ, RZ, R0 ;  /* 0x000000ffff0d7224 */ /* 0x000fe400078e0000 */
[----:B0-----:R-:W-:-:S05]  /*112c0*/  VIADD R2, R4, 0x30 ;  /* 0x0000003004027836 */ /* 0x001fca0000000000 */
[----:B------:R-:W-:Y:S01]  /*112d0*/  ISETP.GE.AND P2, PT, R2, R6, PT ;  /* 0x000000060200720c */ /* 0x000fe20003f46270 */
[----:B------:R-:W-:-:S12]  /*112e0*/  IMAD.MOV.U32 R2, RZ, RZ, R14 ;  /* 0x000000ffff027224 */ /* 0x000fd800078e000e */
[----:B------:R-:W-:Y:S05]  /*112f0*/  WARPSYNC.COLLECTIVE R15, `(.L_x_1271) ;  /* 0x000000000f087348 */ /* 0x000fea0003c00000 */
[----:B------:R0:W1:Y:S02]  /*11300*/  SHFL.IDX P6, R14, R13, R12, R11 ;  /* 0x0000000c0d0e7389 */ /* 0x00006400000c000b */
[----:B01----:R-:W-:Y:S01]  /*11310*/  ENDCOLLECTIVE ;  /* 0x000000000000791b */ /* 0x003fe20003800000 */
.L_x_1271:
[----:B------:R-:W-:-:S04]  /*11320*/  @P2 LOP3.LUT R23, R23, 0x200, RZ, 0xfc, !PT ;  /* 0x0000020017172812 */ /* 0x000fc800078efcff */
[----:B------:R-:W-:Y:S01]  /*11330*/  LOP3.LUT R23, R23, 0xfffffeff, RZ, 0xc0, !PT ;  /* 0xfffffeff17177812 */ /* 0x000fe200078ec0ff */
[----:B------:R-:W-:-:S05]  /*11340*/  IMAD.MOV.U32 R12, RZ, RZ, R14 ;  /* 0x000000ffff0c7224 */ /* 0x000fca00078e000e */
[----:B------:R-:W-:Y:S01]  /*11350*/  @!P2 LEA R14, P1, R20, R12, 0x1 ;  /* 0x0000000c140ea211 */ /* 0x000fe200078208ff */
[----:B------:R-:W-:-:S04]  /*11360*/  IMAD.MOV.U32 R12, RZ, RZ, 0x4 ;  /* 0x00000004ff0c7424 */ /* 0x000fc800078e00ff */
[----:B------:R-:W-:Y:S02]  /*11370*/  @!P2 IMAD.X R13, RZ, RZ, R2, P1 ;  /* 0x000000ffff0da224 */ /* 0x000fe400008e0602 */
[----:B------:R-:W-:Y:S02]  /*11380*/  @!P2 IMAD.MOV.U32 R2, RZ, RZ, R14 ;  /* 0x000000ffff02a224 */ /* 0x000fe400078e000e */
[----:B------:R-:W-:Y:S01]  /*11390*/  @!P2 IMAD.MOV.U32 R3, RZ, RZ, R13 ;  /* 0x000000ffff03a224 */ /* 0x000fe200078e000d */
[----:B------:R-:W-:-:S04]  /*113a0*/  MOV R13, R5 ;  /* 0x00000005000d7202 */ /* 0x000fc80000000f00 */
[----:B------:R-:W-:Y:S01]  /*113b0*/  @!PT LDS RZ, [RZ] ;  /* 0x00000000fffff984 */ /* 0x000fe20000000800 */
[----:B------:R-:W-:Y:S01]  /*113c0*/  @!PT LDS RZ, [RZ] ;  /* 0x00000000fffff984 */ /* 0x000fe20000000800 */
[----:B------:R-:W-:Y:S01]  /*113d0*/  @!PT LDS RZ, [RZ] ;  /* 0x00000000fffff984 */ /* 0x000fe20000000800 */
[----:B------:R0:W-:Y:S03]  /*113e0*/  @!P2 LDGSTS.E.BYPASS.LTC128B.128 [R26+0x19c00], desc[UR36][R2.64], !P0 ;  /* 0x19c00000021aafae */ /* 0x0001e6000c101d64 */
[----:B0-----:R-:W-:Y:S05]  /*113f0*/  WARPSYNC.COLLECTIVE R15, `(.L_x_1272) ;  /* 0x000000000f087348 */ /* 0x001fea0003c00000 */
[----:B------:R1:W2:Y:S02]  /*11400*/  SHFL.IDX P6, R14, R13, R12, R11 ;  /* 0x0000000c0d0e7389 */ /* 0x0002a400000c000b */
[----:B012---:R-:W-:Y:S01]  /*11410*/  ENDCOLLECTIVE ;  /* 0x000000000000791b */ /* 0x007fe20003800000 */
.L_x_1272:
[----:B------:R-:W-:-:S05]  /*11420*/  VIADD R2, R4, 0x40 ;  /* 0x0000004004027836 */ /* 0x000fca0000000000 */
[----:B------:R-:W-:Y:S01]  /*11430*/  ISETP.GE.AND P2, PT, R2, R6, PT ;  /* 0x000000060200720c */ /* 0x000fe20003f46270 */
[----:B------:R-:W-:Y:S02]  /*11440*/  IMAD.MOV.U32 R13, RZ, RZ, R0 ;  /* 0x000000ffff0d7224 */ /* 0x000fe400078e0000 */
[----:B------:R-:W-:-:S10]  /*11450*/  IMAD.MOV.U32 R2, RZ, RZ, R14 ;  /* 0x000000ffff027224 */ /* 0x000fd400078e000e */
[----:B------:R-:W-:Y:S05]  /*11460*/  WARPSYNC.COLLECTIVE R15, `(.L_x_1273) ;  /* 0x000000000f087348 */ /* 0x000fea0003c00000 */
[----:B------:R0:W1:Y:S02]  /*11470*/  SHFL.IDX P6, R14, R13, R12, R11 ;  /* 0x0000000c0d0e7389 */ /* 0x00006400000c000b */
[----:B01----:R-:W-:Y:S01]  /*11480*/  ENDCOLLECTIVE ;  /* 0x000000000000791b */ /* 0x003fe20003800000 */
.L_x_1273:
[----:B------:R-:W-:-:S04]  /*11490*/  @P2 LOP3.LUT R23, R23, 0x100, RZ, 0xfc, !PT ;  /* 0x0000010017172812 */ /* 0x000fc800078efcff */
[----:B------:R-:W-:Y:S01]  /*114a0*/  LOP3.LUT R23, R23, 0xffffff7f, RZ, 0xc0, !PT ;  /* 0xffffff7f17177812 */ /* 0x000fe200078ec0ff */
[----:B------:R-:W-:Y:S02]  /*114b0*/  IMAD.MOV.U32 R13, RZ, RZ, R5 ;  /* 0x000000ffff0d7224 */ /* 0x000fe400078e0005 */
[----:B------:R-:W-:-:S05]  /*114c0*/  IMAD.MOV.U32 R12, RZ, RZ, R14 ;  /* 0x000000ffff0c7224 */ /* 0x000fca00078e000e */
[----:B------:R-:W-:-:S05]  /*114d0*/  @!P2 LEA R15, P1, R20, R12, 0x1 ;  /* 0x0000000c140fa211 */ /* 0x000fca00078208ff */
[----:B------:R-:W-:Y:S02]  /*114e0*/  @!P2 IMAD.X R12, RZ, RZ, R2, P1 ;  /* 0x000000ffff0ca224 */ /* 0x000fe400008e0602 */
[----:B------:R-:W-:Y:S02]  /*114f0*/  @!P2 IMAD.MOV.U32 R2, RZ, RZ, R15 ;  /* 0x000000ffff02a224 */ /* 0x000fe400078e000f */
[----:B------:R-:W-:Y:S02]  /*11500*/  @!P2 IMAD.MOV.U32 R3, RZ, RZ, R12 ;  /* 0x000000ffff03a224 */ /* 0x000fe400078e000c */
[----:B------:R-:W-:Y:S02]  /*11510*/  IMAD.MOV.U32 R12, RZ, RZ, 0x5 ;  /* 0x00000005ff0c7424 */ /* 0x000fe400078e00ff */
[----:B------:R-:W-:Y:S01]  /*11520*/  IMAD.MOV.U32 R15, RZ, RZ, -0x1 ;  /* 0xffffffffff0f7424 */ /* 0x000fe200078e00ff */
[----:B------:R-:W-:Y:S01]  /*11530*/  @!PT LDS RZ, [RZ] ;  /* 0x00000000fffff984 */ /* 0x000fe20000000800 */
[----:B------:R-:W-:Y:S01]  /*11540*/  @!PT LDS RZ, [RZ] ;  /* 0x00000000fffff984 */ /* 0x000fe20000000800 */
[----:B------:R-:W-:Y:S01]  /*11550*/  @!PT LDS RZ, [RZ] ;  /* 0x00000000fffff984 */ /* 0x000fe20000000800 */
[----:B------:R0:W-:Y:S06]  /*11560*/  @!P2 LDGSTS.E.BYPASS.LTC128B.128 [R26+0x1a400], desc[UR36][R2.64], !P0 ;  /* 0x1a400000021aafae */ /* 0x0001ec000c101d64 */
[----:B0-----:R-:W-:Y:S05]  /*11570*/  WARPSYNC.COLLECTIVE R15, `(.L_x_1274) ;  /* 0x000000000f087348 */ /* 0x001fea0003c00000 */
[----:B------:R1:W2:Y:S02]  /*11580*/  SHFL.IDX P6, R14, R13, R12, R11 ;  /* 0x0000000c0d0e7389 */ /* 0x0002a400000c000b */
[----:B012---:R-:W-:Y:S01]  /*11590*/  ENDCOLLECTIVE ;  /* 0x000000000000791b */ /* 0x007fe20003800000 */
.L_x_1274:
[----:B------:R-:W-:-:S04]  /*115a0*/  IADD3 R2, R4, 0x50, RZ ;  /* 0x0000005004027810 */ /* 0x000fc80007ffe0ff */
[----:B------:R-:W-:Y:S01]  /*115b0*/  ISETP.GE.AND P2, PT, R2, R6, PT ;  /* 0x000000060200720c */ /* 0x000fe20003f46270 */
[----:B------:R-:W-:Y:S02]  /*115c0*/  IMAD.MOV.U32 R13, RZ, RZ, R0 ;  /* 0x000000ffff0d7224 */ /* 0x000fe400078e0000 */
[----:B------:R-:W-:-:S10]  /*115d0*/  IMAD.MOV.U32 R8, RZ, RZ, R14 ;  /* 0x000000ffff087224 */ /* 0x000fd400078e000e */
[----:B------:R-:W-:-:S07]  /*115e0*/  @P2 LOP3.LUT R23, R23, 0x80, RZ, 0xfc, !PT ;  /* 0x0000008017172812 */ /* 0x000fce00078efcff */
[----:B------:R-:W-:Y:S05]  /*115f0*/  WARPSYNC.COLLECTIVE R15, `(.L_x_1275) ;  /* 0x000000000f087348 */ /* 0x000fea0003c00000 */
[----:B------:R0:W1:Y:S02]  /*11600*/  SHFL.IDX P6, R14, R13, R12, R11 ;  /* 0x0000000c0d0e7389 */ /* 0x00006400000c000b */
[----:B01----:R-:W-:Y:S01]  /*11610*/  ENDCOLLECTIVE ;  /* 0x000000000000791b */ /* 0x003fe20003800000 */
.L_x_1275:
[----:B------:R-:W-:Y:S01]  /*11620*/  LOP3.LUT R23, R23, 0xffffffbf, RZ, 0xc0, !PT ;  /* 0xffffffbf17177812 */ /* 0x000fe200078ec0ff */
[----:B------:R-:W-:Y:S02]  /*11630*/  IMAD.MOV.U32 R13, RZ, RZ, R5 ;  /* 0x000000ffff0d7224 */ /* 0x000fe400078e0005 */
[----:B------:R-:W-:Y:S02]  /*11640*/  IMAD.MOV.U32 R12, RZ, RZ, 0x6 ;  /* 0x00000006ff0c7424 */ /* 0x000fe400078e00ff */
[----:B------:R-:W-:-:S07]  /*11650*/  IMAD.MOV.U32 R9, RZ, RZ, R14 ;  /* 0x000000ffff097224 */ /* 0x000fce00078e000e */
[----:B------:R-:W-:Y:S05]  /*11660*/  WARPSYNC.COLLECTIVE R15, `(.L_x_1276) ;  /* 0x000000000f087348 */ /* 0x000fea0003c00000 */
[----:B------:R0:W1:Y:S02]  /*11670*/  SHFL.IDX P6, R14, R13, R12, R11 ;  /* 0x0000000c0d0e7389 */ /* 0x00006400000c000b */
[----:B01----:R-:W-:Y:S01]  /*11680*/  ENDCOLLECTIVE ;  /* 0x000000000000791b */ /* 0x003fe20003800000 */
.L_x_1276:
[----:B------:R-:W-:-:S04]  /*11690*/  @!P2 LEA R9, P1, R20, R9, 0x1 ;  /* 0x000000091409a211 */ /* 0x000fc800078208ff */
[----:B------:R-:W-:Y:S01]  /*116a0*/  @!P2 MOV R2, R9 ;  /* 0x000000090002a202 */ /* 0x000fe20000000f00 */
[----:B------:R-:W-:-:S04]  /*116b0*/  @!P2 IMAD.X R8, RZ, RZ, R8, P1 ;  /* 0x000000ffff08a224 */ /* 0x000fc800008e0608 */
        /* <DEDUP_REMOVED lines=10> */
.L_x_1277:
[----:B------:R-:W-:-:S05]  /*11760*/  VIADD R3, R4, 0x60 ;  /* 0x0000006004037836 */ /* 0x000fca0000000000 */
[----:B------:R-:W-:Y:S01]  /*11770*/  ISETP.GE.AND P2, PT, R3, R6, PT ;  /* 0x000000060300720c */ /* 0x000fe20003f46270 */
[----:B------:R-:W-:Y:S02]  /*11780*/  IMAD.MOV.U32 R13, RZ, RZ, R5 ;  /* 0x000000ffff0d7224 */ /* 0x000fe400078e0005 */
[----:B------:R-:W-:-:S10]  /*11790*/  IMAD.MOV.U32 R12, RZ, RZ, 0x7 ;  /* 0x00000007ff0c7424 */ /* 0x000fd400078e00ff */
[----:B------:R-:W-:Y:S01]  /*117a0*/  @P2 LOP3.LUT R23, R23, 0x40, RZ, 0xfc, !PT ;  /* 0x0000004017172812 */ /* 0x000fe200078efcff */
[----:B------:R-:W-:-:S07]  /*117b0*/  IMAD.MOV.U32 R7, RZ, RZ, R14 ;  /* 0x000000ffff077224 */ /* 0x000fce00078e000e */
[----:B------:R-:W-:Y:S05]  /*117c0*/  WARPSYNC.COLLECTIVE R15, `(.L_x_1278) ;  /* 0x000000000f087348 */ /* 0x000fea0003c00000 */
[----:B------:R0:W1:Y:S02]  /*117d0*/  SHFL.IDX P6, R14, R13, R12, R11 ;  /* 0x0000000c0d0e7389 */ /* 0x00006400000c000b */
[----:B01----:R-:W-:Y:S01]  /*117e0*/  ENDCOLLECTIVE ;  /* 0x000000000000791b */ /* 0x003fe20003800000 */
.L_x_1278:
        /* <DEDUP_REMOVED lines=8> */
[----:B------:R0:W-:Y:S01]  /*11870*/  @!P2 LDGSTS.E.BYPASS.LTC128B.128 [R26+0x1b400], desc[UR36][R2.64], !P0 ;  /* 0x1b400000021aafae */ /* 0x0001e2000c101d64 */
[----:B------:R-:W-:-:S07]  /*11880*/  IMAD.MOV.U32 R5, RZ, RZ, R14 ;  /* 0x000000ffff057224 */ /* 0x000fce00078e000e */
[----:B0-----:R-:W-:Y:S05]  /*11890*/  WARPSYNC.COLLECTIVE R15, `(.L_x_1279) ;  /* 0x000000000f087348 */ /* 0x001fea0003c00000 */
[----:B------:R1:W2:Y:S02]  /*118a0*/  SHFL.IDX P6, R14, R13, R12, R11 ;  /* 0x0000000c0d0e7389 */ /* 0x0002a400000c000b */
[----:B012---:R-:W-:Y:S01]  /*118b0*/  ENDCOLLECTIVE ;  /* 0x000000000000791b */ /* 0x007fe20003800000 */
.L_x_1279:
[----:B------:R-:W-:Y:S01]  /*118c0*/  IMAD.MOV.U32 R0, RZ, RZ, R14 ;  /* 0x000000ffff007224 */ /* 0x000fe200078e000e */
[----:B------:R-:W-:Y:S06]  /*118d0*/  BRA `(.L_x_1280) ;  /* 0xffffffb400b47947 */ /* 0x000fec000383ffff */
.L_x_1188:
[----:B------:R-:W-:Y:S01]  /*118e0*/  BSSY B0, `(.L_x_1281) ;  /* 0x0000008000007945 */ /* 0x000fe20003800000 */
[----:B------:R-:W-:Y:S01]  /*118f0*/  MOV R13, R4 ;  /* 0x00000004000d7202 */ /* 0x000fe20000000f00 */
[----:B------:R-:W-:Y:S02]  /*11900*/  IMAD.MOV.U32 R12, RZ, RZ, RZ ;  /* 0x000000ffff0c7224 */ /* 0x000fe400078e00ff */
[----:B------:R-:W-:Y:S02]  /*11910*/  IMAD.MOV.U32 R11, RZ, RZ, 0x181f ;  /* 0x0000181fff0b7424 */ /* 0x000fe400078e00ff */
[----:B------:R-:W-:-:S07]  /*11920*/  IMAD.MOV.U32 R15, RZ, RZ, -0x1 ;  /* 0xffffffffff0f7424 */ /* 0x000fce00078e00ff */
[----:B------:R-:W-:Y:S05]  /*11930*/  WARPSYNC.COLLECTIVE R15, `(.L_x_1282) ;  /* 0x000000000f087348 */ /* 0x000fea0003c00000 */
[----:B------:R0:W1:Y:S02]  /*11940*/  SHFL.IDX P6, R14, R13, R12, R11 ;  /* 0x0000000c0d0e7389 */ /* 0x00006400000c000b */
[----:B01----:R-:W-:Y:S01]  /*11950*/  ENDCOLLECTIVE ;  /* 0x000000000000791b */ /* 0x003fe20003800000 */
.L_x_1282:
[----:B------:R-:W-:Y:S05]  /*11960*/  BSYNC B0 ;  /* 0x0000000000007941 */ /* 0x000fea0003800000 */
.L_x_1281:
[----:B------:R-:W-:Y:S01]  /*11970*/  IMAD.MOV.U32 R13, RZ, RZ, R0 ;  /* 0x000000ffff0d7224 */ /* 0x000fe200078e0000 */
[----:B------:R-:W-:Y:S01]  /*11980*/  MOV R15, 0xffffffff ;  /* 0xffffffff000f7802 */ /* 0x000fe20000000f00 */
[----:B------:R-:W-:Y:S01]  /*11990*/  IMAD.MOV.U32 R12, RZ, RZ, RZ ;  /* 0x000000ffff0c7224 */ /* 0x000fe200078e00ff */
[----:B------:R-:W-:Y:S01]  /*119a0*/  LOP3.LUT P5, RZ, R23, 0x2000, RZ, 0xc0, !PT ;  /* 0x0000200017ff7812 */ /* 0x000fe200078ac0ff */
[----:B------:R-:W-:Y:S02]  /*119b0*/  IMAD.MOV.U32 R11, RZ, RZ, 0x181f ;  /* 0x0000181fff0b7424 */ /* 0x000fe400078e00ff */
[----:B------:R-:W-:-:S10]  /*119c0*/  IMAD.MOV.U32 R2, RZ, RZ, R14 ;  /* 0x000000ffff027224 */ /* 0x000fd400078e000e */
[----:B------:R-:W-:Y:S05]  /*119d0*/  WARPSYNC.COLLECTIVE R15, `(.L_x_1283) ;  /* 0x000000000f087348 */ /* 0x000fea0003c00000 */
[----:B------:R0:W1:Y:S02]  /*119e0*/  SHFL.IDX P6, R14, R13, R12, R11 ;  /* 0x0000000c0d0e7389 */ /* 0x00006400000c000b */
[----:B01----:R-:W-:Y:S01]  /*119f0*/  ENDCOLLECTIVE ;  /* 0x000000000000791b */ /* 0x003fe20003800000 */
.L_x_1283:
[----:B------:R-:W-:Y:S02]  /*11a00*/  IMAD.MOV.U32 R13, RZ, RZ, R4 ;  /* 0x000000ffff0d7224 */ /* 0x000fe400078e0004 */
[----:B------:R-:W-:Y:S02]  /*11a10*/  IMAD.MOV.U32 R12, RZ, RZ, 0x1 ;  /* 0x00000001ff0c7424 */ /* 0x000fe400078e00ff */
[----:B------:R-:W-:-:S07]  /*11a20*/  IMAD.MOV.U32 R3, RZ, RZ, R14 ;  /* 0x000000ffff037224 */ /* 0x000fce00078e000e */
[----:B------:R-:W-:Y:S05]  /*11a30*/  WARPSYNC.COLLECTIVE R15, `(.L_x_1284) ;  /* 0x000000000f087348 */ /* 0x000fea0003c00000 */
[----:B------:R0:W1:Y:S02]  /*11a40*/  SHFL.IDX P6, R14, R13, R12, R11 ;  /* 0x0000000c0d0e7389 */ /* 0x00006400000c000b */
[----:B01----:R-:W-:Y:S01]  /*11a50*/  ENDCOLLECTIVE ;  /* 0x000000000000791b */ /* 0x003fe20003800000 */
.L_x_1284:
        /* <DEDUP_REMOVED lines=10> */
.L_x_1285:
[----:B------:R-:W-:Y:S01]  /*11b00*/  @!PT LDS RZ, [RZ] ;  /* 0x00000000fffff984 */ /* 0x000fe20000000800 */
[----:B------:R-:W-:Y:S01]  /*11b10*/  @!PT LDS RZ, [RZ] ;  /* 0x00000000fffff984 */ /* 0x000fe20000000800 */
[----:B------:R-:W-:Y:S01]  /*11b20*/  @!PT LDS RZ, [RZ] ;  /* 0x00000000fffff984 */ /* 0x000fe20000000800 */
[----:B------:R-:W-:Y:S04]  /*11b30*/  @!P5 LDGSTS.E.BYPASS.LTC128B.128 [R26+0x22400], desc[UR36][R2.64], !P4 ;  /* 0x22400000021adfae */ /* 0x000fe8000e101d64 */
[----:B------:R-:W-:Y:S04]  /*11b40*/  @!P5 LDGSTS.E.BYPASS.LTC128B.128 [R26+0x26400], desc[UR36][R2.64+0x80], !P3 ;  /* 0x26400080021adfae */ /* 0x000fe8000d901d64 */
[----:B------:R-:W-:Y:S01]  /*11b50*/  @!P5 LDGSTS.E.BYPASS.LTC128B.128 [R26+0x2a400], desc[UR36][R2.64+0x100], !P2 ;  /* 0x2a400100021adfae */ /* 0x000fe2000d101d64 */
[----:B------:R-:W-:-:S03]  /*11b60*/  IMAD.MOV.U32 R13, RZ, RZ, R4 ;  /* 0x000000ffff0d7224 */ /* 0x000fc600078e0004 */
[----:B------:R0:W-:Y:S01]  /*11b70*/  @!P5 LDGSTS.E.BYPASS.LTC128B.128 [R26+0x2e400], desc[UR36][R2.64+0x180], !P1 ;  /* 0x2e400180021adfae */ /* 0x0001e2000c901d64 */
[----:B------:R-:W-:Y:S01]  /*11b80*/  IMAD.MOV.U32 R12, RZ, RZ, 0x2 ;  /* 0x00000002ff0c7424 */ /* 0x000fe200078e00ff */
[C---:B------:R-:W-:Y:S02]  /*11b90*/  LOP3.LUT P5, RZ, R23.reuse, 0x800, RZ, 0xc0, !PT ;  /* 0x0000080017ff7812 */ /* 0x040fe400078ac0ff */
[----:B------:R-:W-:Y:S01]  /*11ba0*/  LOP3.LUT P6, RZ, R23, 0x1000, RZ, 0xc0, !PT ;  /* 0x0000100017ff7812 */ /* 0x000fe200078cc0ff */
[----:B0-----:R-:W-:-:S12]  /*11bb0*/  IMAD.MOV.U32 R2, RZ, RZ, R14 ;  /* 0x000000ffff027224 */ /* 0x001fd800078e000e */
[----:B------:R-:W-:-:S04]  /*11bc0*/  @!P6 LEA R2, P0, R6, R2, 0x1 ;  /* 0x000000020602e211 */ /* 0x000fc800078008ff */
[----:B------:R-:W-:-:S05]  /*11bd0*/  @!P6 IADD3.X R3, RZ, R5, RZ, P0, !PT ;  /* 0x00000005ff03e210 */ /* 0x000fca00007fe4ff */
[----:B------:R0:W-:Y:S04]  /*11be0*/  @!P6 LDGSTS.E.BYPASS.LTC128B.128 [R26+0x22c00], desc[UR36][R2.64], !P4 ;  /* 0x22c00000021aefae */ /* 0x0001e8000e101d64 */
[----:B------:R0:W-:Y:S04]  /*11bf0*/  @!P6 LDGSTS.E.BYPASS.LTC128B.128 [R26+0x26c00], desc[UR36][R2.64+0x80], !P3 ;  /* 0x26c00080021aefae */ /* 0x0001e8000d901d64 */
[----:B------:R0:W-:Y:S04]  /*11c00*/  @!P6 LDGSTS.E.BYPASS.LTC128B.128 [R26+0x2ac00], desc[UR36][R2.64+0x100], !P2 ;  /* 0x2ac00100021aefae */ /* 0x0001e8000d101d64 */
[----:B------:R0:W-:Y:S02]  /*11c10*/  @!P6 LDGSTS.E.BYPASS.LTC128B.128 [R26+0x2ec00], desc[UR36][R2.64+0x180], !P1 ;  /* 0x2ec00180021aefae */ /* 0x0001e4000c901d64 */
[----:B0-----:R-:W-:Y:S05]  /*11c20*/  WARPSYNC.COLLECTIVE R15, `(.L_x_1286) ;  /* 0x000000000f087348 */ /* 0x001fea0003c00000 */
[----:B------:R1:W2:Y:S02]  /*11c30*/  SHFL.IDX P6, R14, R13, R12, R11 ;  /* 0x0000000c0d0e7389 */ /* 0x0002a400000c000b */
[----:B012---:R-:W-:Y:S01]  /*11c40*/  ENDCOLLECTIVE ;  /* 0x000000000000791b */ /* 0x007fe20003800000 */
.L_x_1286:
[----:B------:R-:W-:Y:S02]  /*11c50*/  IMAD.MOV.U32 R13, RZ, RZ, R0 ;  /* 0x000000ffff0d7224 */ /* 0x000fe400078e0000 */
[----:B------:R-:W-:-:S07]  /*11c60*/  IMAD.MOV.U32 R5, RZ, RZ, R14 ;  /* 0x000000ffff057224 */ /* 0x000fce00078e000e */
[----:B------:R-:W-:Y:S05]  /*11c70*/  WARPSYNC.COLLECTIVE R15, `(.L_x_1287) ;  /* 0x000000000f087348 */ /* 0x000fea0003c00000 */
[----:B------:R0:W1:Y:S02]  /*11c80*/  SHFL.IDX P6, R14, R13, R12, R11 ;  /* 0x0000000c0d0e7389 */ /* 0x00006400000c000b */
[----:B01----:R-:W-:Y:S01]  /*11c90*/  ENDCOLLECTIVE ;  /* 0x000000000000791b */ /* 0x003fe20003800000 */
.L_x_1287:
[----:B------:R-:W-:Y:S01]  /*11ca0*/  IMAD.MOV.U32 R13, RZ, RZ, R4 ;  /* 0x000000ffff0d7224 */ /* 0x000fe200078e0004 */
[----:B------:R-:W-:Y:S01]  /*11cb0*/  MOV R12, 0x3 ;  /* 0x00000003000c7802 */ /* 0x000fe20000000f00 */
[----:B------:R-:W-:-:S07]  /*11cc0*/  IMAD.MOV.U32 R2, RZ, RZ, R14 ;  /* 0x000000ffff027224 */ /* 0x000fce00078e000e */
[----:B------:R-:W-:Y:S05]  /*11cd0*/  WARPSYNC.COLLECTIVE R15, `(.L_x_1288) ;  /* 0x000000000f087348 */ /* 0x000fea0003c00000 */
[----:B------:R0:W1:Y:S02]  /*11ce0*/  SHFL.IDX P6, R14, R13, R12, R11 ;  /* 0x0000000c0d0e7389 */ /* 0x00006400000c000b */
[----:B01----:R-:W-:Y:S01]  /*11cf0*/  ENDCOLLECTIVE ;  /* 0x000000000000791b */ /* 0x003fe20003800000 */
.L_x_1288:
[----:B------:R-:W-:-:S05]  /*11d00*/  @!P5 LEA R2, P0, R6, R2, 0x1 ;  /* 0x000000020602d211 */ /* 0x000fca00078008ff */
[----:B------:R-:W-:-:S05]  /*11d10*/  @!P5 IMAD.X R3, RZ, RZ, R5, P0 ;  /* 0x000000ffff03d224 */ /* 0x000fca00000e0605 */
[----:B------:R-:W-:Y:S01]  /*11d20*/  @!PT LDS RZ, [RZ] ;  /* 0x00000000fffff984 */ /* 0x000fe20000000800 */
[----:B------:R-:W-:Y:S01]  /*11d30*/  @!PT LDS RZ, [RZ] ;  /* 0x00000000fffff984 */ /* 0x000fe20000000800 */
[----:B------:R-:W-:Y:S01]  /*11d40*/  @!PT LDS RZ, [RZ] ;  /* 0x00000000fffff984 */ /* 0x000fe20000000800 */
[----:B------:R0:W-:Y:S01]  /*11d50*/  @!P5 LDGSTS.E.BYPASS.LTC128B.128 [R26+0x23400], desc[UR36][R2.64], !P4 ;  /* 0x23400000021adfae */ /* 0x0001e2000e101d64 */
[----:B------:R-:W-:-:S03]  /*11d60*/  IMAD.MOV.U32 R13, RZ, RZ, R0 ;  /* 0x000000ffff0d7224 */ /* 0x000fc600078e0000 */
[----:B------:R0:W-:Y:S04]  /*11d70*/  @!P5 LDGSTS.E.BYPASS.LTC128B.128 [R26+0x27400], desc[UR36][R2.64+0x80], !P3 ;  /* 0x27400080021adfae */ /* 0x0001e8000d901d64 */
[----:B------:R0:W-:Y:S01]  /*11d80*/  @!P5 LDGSTS.E.BYPASS.LTC128B.128 [R26+0x2b400], desc[UR36][R2.64+0x100], !P2 ;  /* 0x2b400100021adfae */ /* 0x0001e2000d101d64 */
[----:B------:R-:W-:-:S03]  /*11d90*/  IMAD.MOV.U32 R5, RZ, RZ, R14 ;  /* 0x000000ffff057224 */ /* 0x000fc600078e000e */
[----:B------:R0:W-:Y:S01]  /*11da0*/  @!P5 LDGSTS.E.BYPASS.LTC128B.128 [R26+0x2f400], desc[UR36][R2.64+0x180], !P1 ;  /* 0x2f400180021adfae */ /* 0x0001e2000c901d64 */
[----:B------:R-:W-:-:S13]  /*11db0*/  LOP3.LUT P5, RZ, R23, 0x100, RZ, 0xc0, !PT ;  /* 0x0000010017ff7812 */ /* 0x000fda00078ac0ff */
[----:B0-----:R-:W-:Y:S05]  /*11dc0*/  WARPSYNC.COLLECTIVE R15, `(.L_x_1289) ;  /* 0x000000000f087348 */ /* 0x001fea0003c00000 */
[----:B------:R1:W2:Y:S02]  /*11dd0*/  SHFL.IDX P6, R14, R13, R12, R11 ;  /* 0x0000000c0d0e7389 */ /* 0x0002a400000c000b */
[----:B012---:R-:W-:Y:S01]  /*11de0*/  ENDCOLLECTIVE ;  /* 0x000000000000791b */ /* 0x007fe20003800000 */
.L_x_1289:
[----:B------:R-:W-:Y:S02]  /*11df0*/  IMAD.MOV.U32 R13, RZ, RZ, R4 ;  /* 0x000000ffff0d7224 */ /* 0x000fe400078e0004 */
[----:B------:R-:W-:Y:S01]  /*11e00*/  IMAD.MOV.U32 R12, RZ, RZ, 0x4 ;  /* 0x00000004ff0c7424 */ /* 0x000fe200078e00ff */
[----:B------:R-:W-:Y:S01]  /*11e10*/  LOP3.LUT P6, RZ, R23, 0x200, RZ, 0xc0, !PT ;  /* 0x0000020017ff7812 */ /* 0x000fe200078cc0ff */
[----:B------:R-:W-:-:S12]  /*11e20*/  IMAD.MOV.U32 R2, RZ, RZ, R14 ;  /* 0x000000ffff027224 */ /* 0x000fd800078e000e */
[----:B------:R-:W-:-:S05]  /*11e30*/  @!P6 LEA R2, P0, R6, R2, 0x1 ;  /* 0x000000020602e211 */ /* 0x000fca00078008ff */
[----:B------:R-:W-:-:S05]  /*11e40*/  @!P6 IMAD.X R3, RZ, RZ, R5, P0 ;  /* 0x000000ffff03e224 */ /* 0x000fca00000e0605 */
        /* <DEDUP_REMOVED lines=10> */
.L_x_1290:
[----:B------:R-:W-:Y:S01]  /*11ef0*/  MOV R13, R0 ;  /* 0x00000000000d7202 */ /* 0x000fe20000000f00 */
[----:B------:R-:W-:-:S07]  /*11f00*/  IMAD.MOV.U32 R5, RZ, RZ, R14 ;  /* 0x000000ffff057224 */ /* 0x000fce00078e000e */
[----:B------:R-:W-:Y:S05]  /*11f10*/  WARPSYNC.COLLECTIVE R15, `(.L_x_1291) ;  /* 0x000000000f087348 */ /* 0x000fea0003c00000 */
[----:B------:R0:W1:Y:S02]  /*11f20*/  SHFL.IDX P6, R14, R13, R12, R11 ;  /* 0x0000000c0d0e7389 */ /* 0x00006400000c000b */
[----:B01----:R-:W-:Y:S01]  /*11f30*/  ENDCOLLECTIVE ;  /* 0x000000000000791b */ /* 0x003fe20003800000 */
.L_x_1291:
[----:B------:R-:W-:Y:S02]  /*11f40*/  IMAD.MOV.U32 R13, RZ, RZ, R4 ;  /* 0x000000ffff0d7224 */ /* 0x000fe400078e0004 */
[----:B------:R-:W-:Y:S02]  /*11f50*/  IMAD.MOV.U32 R12, RZ, RZ, 0x5 ;  /* 0x00000005ff0c7424 */ /* 0x000fe400078e00ff */
[----:B------:R-:W-:-:S07]  /*11f60*/  IMAD.MOV.U32 R2, RZ, RZ, R14 ;  /* 0x000000ffff027224 */ /* 0x000fce00078e000e */
[----:B------:R-:W-:Y:S05]  /*11f70*/  WARPSYNC.COLLECTIVE R15, `(.L_x_1292) ;  /* 0x000000000f087348 */ /* 0x000fea0003c00000 */
[----:B------:R0:W1:Y:S02]  /*11f80*/  SHFL.IDX P6, R14, R13, R12, R11 ;  /* 0x0000000c0d0e7389 */ /* 0x00006400000c000b */
[----:B01----:R-:W-:Y:S01]  /*11f90*/  ENDCOLLECTIVE ;  /* 0x000000000000791b */ /* 0x003fe20003800000 */
.L_x_1292:
        /* <DEDUP_REMOVED lines=15> */
.L_x_1293:
[----:B------:R-:W-:Y:S02]  /*12090*/  IMAD.MOV.U32 R13, RZ, RZ, R4 ;  /* 0x000000ffff0d7224 */ /* 0x000fe400078e0004 */
[----:B------:R-:W-:Y:S01]  /*120a0*/  IMAD.MOV.U32 R12, RZ, RZ, 0x6 ;  /* 0x00000006ff0c7424 */ /* 0x000fe200078e00ff */
[----:B------:R-:W-:Y:S01]  /*120b0*/  LOP3.LUT P6, RZ, R23, 0x80, RZ, 0xc0, !PT ;  /* 0x0000008017ff7812 */ /* 0x000fe200078cc0ff */
[----:B------:R-:W-:-:S12]  /*120c0*/  IMAD.MOV.U32 R2, RZ, RZ, R14 ;  /* 0x000000ffff027224 */ /* 0x000fd800078e000e */
[----:B------:R-:W-:-:S04]  /*120d0*/  @!P6 LEA R2, P0, R6, R2, 0x1 ;  /* 0x000000020602e211 */ /* 0x000fc800078008ff */
[----:B------:R-:W-:-:S05]  /*120e0*/  @!P6 IADD3.X R3, RZ, R5, RZ, P0, !PT ;  /* 0x00000005ff03e210 */ /* 0x000fca00007fe4ff */
        /* <DEDUP_REMOVED lines=10> */
.L_x_1294:
[----:B------:R-:W-:Y:S02]  /*12190*/  IMAD.MOV.U32 R13, RZ, RZ, R0 ;  /* 0x000000ffff0d7224 */ /* 0x000fe400078e0000 */
[----:B------:R-:W-:-:S07]  /*121a0*/  IMAD.MOV.U32 R5, RZ, RZ, R14 ;  /* 0x000000ffff057224 */ /* 0x000fce00078e000e */
[----:B------:R-:W-:Y:S05]  /*121b0*/  WARPSYNC.COLLECTIVE R15, `(.L_x_1295) ;  /* 0x000000000f087348 */ /* 0x000fea0003c00000 */
[----:B------:R0:W1:Y:S02]  /*121c0*/  SHFL.IDX P6, R14, R13, R12, R11 ;  /* 0x0000000c0d0e7389 */ /* 0x00006400000c000b */
[----:B01----:R-:W-:Y:S01]  /*121d0*/  ENDCOLLECTIVE ;  /* 0x000000000000791b */ /* 0x003fe20003800000 */
.L_x_1295:
[----:B------:R-:W-:Y:S01]  /*121e0*/  IMAD.MOV.U32 R13, RZ, RZ, R4 ;  /* 0x000000ffff0d7224 */ /* 0x000fe200078e0004 */
[----:B------:R-:W-:Y:S01]  /*121f0*/  MOV R12, 0x7 ;  /* 0x00000007000c7802 */ /* 0x000fe20000000f00 */
[----:B------:R-:W-:-:S07]  /*12200*/  IMAD.MOV.U32 R2, RZ, RZ, R14 ;  /* 0x000000ffff027224 */ /* 0x000fce00078e000e */
[----:B------:R-:W-:Y:S05]  /*12210*/  WARPSYNC.COLLECTIVE R15, `(.L_x_1296) ;  /* 0x000000000f087348 */ /* 0x000fea0003c00000 */
[----:B------:R0:W1:Y:S02]  /*12220*/  SHFL.IDX P6, R14, R13, R12, R11 ;  /* 0x0000000c0d0e7389 */ /* 0x00006400000c000b */
[----:B01----:R-:W-:Y:S01]  /*12230*/  ENDCOLLECTIVE ;  /* 0x000000000000791b */ /* 0x003fe20003800000 */
.L_x_1296:
        /* <DEDUP_REMOVED lines=10> */
[----:B------:R0:W-:Y:S04]  /*122e0*/  @!P5 LDGSTS.E.BYPASS.LTC128B.128 [R26+0x31400], desc[UR36][R2.64+0x180], !P1 ;  /* 0x31400180021adfae */ /* 0x0001e8000c901d64 */
[----:B0-----:R-:W-:Y:S05]  /*122f0*/  WARPSYNC.COLLECTIVE R15, `(.L_x_1297) ;  /* 0x000000000f087348 */ /* 0x001fea0003c00000 */
[----:B------:R1:W2:Y:S02]  /*12300*/  SHFL.IDX P6, R14, R13, R12, R11 ;  /* 0x0000000c0d0e7389 */ /* 0x0002a400000c000b */
[----:B012---:R-:W-:Y:S01]  /*12310*/  ENDCOLLECTIVE ;  /* 0x000000000000791b */ /* 0x007fe20003800000 */
.L_x_1297:
[----:B------:R-:W-:Y:S05]  /*12320*/  BRA `(.L_x_1298) ;  /* 0xffffffb400dc7947 */ /* 0x000fea000383ffff */
.L_x_1193:
[----:B0-----:R0:W2:Y:S02]  /*12330*/  SYNCS.PHASECHK.TRANS64.TRYWAIT P0, [R22+URZ+0x32420], R3 ;  /* 0x03242003160075a7 */ /* 0x0010a4000800017f */
[----:B--2---:R-:W-:Y:S05]  /*12340*/  @!P0 NANOSLEEP.SYNCS 0x989680 ;  /* 0x009896800000895d */ /* 0x004fea0003900000 */
[----:B------:R-:W2:Y:S02]  /*12350*/  @!P0 SYNCS.PHASECHK.TRANS64 P0, [R22+URZ+0x32420], R3 ;  /* 0x03242003160085a7 */ /* 0x000ea4000800007f */
[----:B--2---:R-:W-:Y:S05]  /*12360*/  @!P0 BRA `(.L_x_1193) ;  /* 0xfffffffc00f08947 */ /* 0x004fea000383ffff */
[----:B------:R-:W-:Y:S05]  /*12370*/  BRA `(.L_x_1299) ;  /* 0xffffffb8004c7947 */ /* 0x000fea000383ffff */
.L_x_1196:
[----:B--2---:R2:W3:Y:S02]  /*12380*/  SYNCS.PHASECHK.TRANS64.TRYWAIT P0, [R25+URZ+0x32460], R0 ;  /* 0x03246000190075a7 */ /* 0x0044e4000800017f */
[----:B---3--:R-:W-:Y:S05]  /*12390*/  @!P0 NANOSLEEP.SYNCS 0x989680 ;  /* 0x009896800000895d */ /* 0x008fea0003900000 */
[----:B------:R-:W3:Y:S02]  /*123a0*/  @!P0 SYNCS.PHASECHK.TRANS64 P0, [R25+URZ+0x32460], R0 ;  /* 0x03246000190085a7 */ /* 0x000ee4000800007f */
[----:B---3--:R-:W-:Y:S05]  /*123b0*/  @!P0 BRA `(.L_x_1196) ;  /* 0xfffffffc00f08947 */ /* 0x008fea000383ffff */
[----:B------:R-:W-:Y:S05]  /*123c0*/  BRA `(.L_x_1300) ;  /* 0xffffffb800587947 */ /* 0x000fea000383ffff */
.L_x_1197:
        /* <DEDUP_REMOVED lines=8> */
.L_x_1302:
[----:B------:R-:W-:Y:S05]  /*12450*/  BSYNC B0 ;  /* 0x0000000000007941 */ /* 0x000fea0003800000 */
.L_x_1301:
[----:B------:R-:W0:Y:S01]  /*12460*/  S2R R8, SR_TID.X ;  /* 0x0000000000087919 */ /* 0x000e220000002100 */
[----:B------:R-:W-:Y:S01]  /*12470*/  MOV R13, R5 ;  /* 0x00000005000d7202 */ /* 0x000fe20000000f00 */
[----:B------:R-:W-:Y:S01]  /*12480*/  IMAD.MOV.U32 R12, RZ, RZ, RZ ;  /* 0x000000ffff0c7224 */ /* 0x000fe200078e00ff */
[C---:B------:R-:W-:Y:S01]  /*12490*/  LOP3.LUT P2, RZ, R7.reuse, 0x2, RZ, 0xc0, !PT ;  /* 0x0000000207ff7812 */ /* 0x040fe2000784c0ff */
[----:B------:R-:W-:Y:S01]  /*124a0*/  IMAD.MOV.U32 R11, RZ, RZ, 0x181f ;  /* 0x0000181fff0b7424 */ /* 0x000fe200078e00ff */
[----:B------:R-:W-:Y:S01]  /*124b0*/  LOP3.LUT P1, RZ, R7, 0x4, RZ, 0xc0, !PT ;  /* 0x0000000407ff7812 */ /* 0x000fe2000782c0ff */
[----:B------:R-:W-:Y:S02]  /*124c0*/  IMAD.MOV.U32 R15, RZ, RZ, -0x1 ;  /* 0xffffffffff0f7424 */ /* 0x000fe400078e00ff */
[----:B------:R-:W-:Y:S01]  /*124d0*/  IMAD.MOV.U32 R3, RZ, RZ, R14 ;  /* 0x000000ffff037224 */ /* 0x000fe200078e000e */
[----:B------:R-:W-:Y:S01]  /*124e0*/  ISETP.LT.OR P3, PT, R31, 0x1, !P1 ;  /* 0x000000011f00780c */ /* 0x000fe20004f61670 */
[----:B------:R-:W-:-:S12]  /*124f0*/  IMAD R4, R4, 0x2, R22 ;  /* 0x0000000204047824 */ /* 0x000fd800078e0216 */
[----:B0-----:R-:W-:Y:S05]  /*12500*/  WARPSYNC.COLLECTIVE R15, `(.L_x_1303) ;  /* 0x000000000f087348 */ /* 0x001fea0003c00000 */
[----:B------:R1:W2:Y:S02]  /*12510*/  SHFL.IDX P6, R14, R13, R12, R11 ;  /* 0x0000000c0d0e7389 */ /* 0x0002a400000c000b */
[----:B012---:R-:W-:Y:S01]  /*12520*/  ENDCOLLECTIVE ;  /* 0x000000000000791b */ /* 0x007fe20003800000 */
.L_x_1303:
[----:B------:R-:W-:Y:S01]  /*12530*/  MOV R13, R6 ;  /* 0x00000006000d7202 */ /* 0x000fe20000000f00 */
[----:B------:R-:W-:Y:S02]  /*12540*/  IMAD.MOV.U32 R12, RZ, RZ, 0x1 ;  /* 0x00000001ff0c7424 */ /* 0x000fe400078e00ff */
[----:B------:R-:W-:-:S05]  /*12550*/  IMAD.SHL.U32 R8, R8, 0x8, RZ ;  /* 0x0000000808087824 */ /* 0x000fca00078e00ff */
[----:B------:R-:W-:-:S05]  /*12560*/  LOP3.LUT R8, R8, 0x38, RZ, 0xc0, !PT ;  /* 0x0000003808087812 */ /* 0x000fca00078ec0ff */
[----:B------:R-:W-:-:S05]  /*12570*/  IMAD.SHL.U32 R0, R8, 0x2, RZ ;  /* 0x0000000208007824 */ /* 0x000fca00078e00ff */
[----:B------:R-:W-:-:S13]  /*12580*/  IADD3 R2, P0, R14, R0, RZ ;  /* 0x000000000e027210 */ /* 0x000fda0007f1e0ff */
[----:B------:R-:W-:Y:S05]  /*12590*/  WARPSYNC.COLLECTIVE R15, `(.L_x_1304) ;  /* 0x000000000f087348 */ /* 0x000fea0003c00000 */
[----:B------:R0:W1:Y:S02]  /*125a0*/  SHFL.IDX P6, R14, R13, R12, R11 ;  /* 0x0000000c0d0e7389 */ /* 0x00006400000c000b */
[----:B01----:R-:W-:Y:S01]  /*125b0*/  ENDCOLLECTIVE ;  /* 0x000000000000791b */ /* 0x003fe20003800000 */
.L_x_1304:
        /* <DEDUP_REMOVED lines=17> */
.L_x_1305:
[----:B------:R-:W-:Y:S02]  /*126d0*/  IMAD.MOV.U32 R13, RZ, RZ, R6 ;  /* 0x000000ffff0d7224 */ /* 0x000fe400078e0006 */
[----:B------:R-:W-:Y:S01]  /*126e0*/  IMAD.MOV.U32 R12, RZ, RZ, 0x2 ;  /* 0x00000002ff0c7424 */ /* 0x000fe200078e00ff */
[----:B------:R-:W-:-:S13]  /*126f0*/  IADD3 R2, P3, R14, R0, RZ ;  /* 0x000000000e027210 */ /* 0x000fda0007f7e0ff */
[----:B------:R-:W-:Y:S05]  /*12700*/  WARPSYNC.COLLECTIVE R15, `(.L_x_1306) ;  /* 0x000000000f087348 */ /* 0x000fea0003c00000 */
[----:B------:R0:W1:Y:S02]  /*12710*/  SHFL.IDX P6, R14, R13, R12, R11 ;  /* 0x0000000c0d0e7389 */ /* 0x00006400000c000b */
[----:B01----:R-:W-:Y:S01]  /*12720*/  ENDCOLLECTIVE ;  /* 0x000000000000791b */ /* 0x003fe20003800000 */
.L_x_1306:
        /* <DEDUP_REMOVED lines=17> */
.L_x_1307:
[----:B------:R-:W-:Y:S02]  /*12840*/  IMAD.MOV.U32 R13, RZ, RZ, R6 ;  /* 0x000000ffff0d7224 */ /* 0x000fe400078e0006 */
[----:B------:R-:W-:Y:S01]  /*12850*/  IMAD.MOV.U32 R12, RZ, RZ, 0x3 ;  /* 0x00000003ff0c7424 */ /* 0x000fe200078e00ff */
[----:B------:R-:W-:-:S13]  /*12860*/  IADD3 R2, P3, R14, R0, RZ ;  /* 0x000000000e027210 */ /* 0x000fda0007f7e0ff */
[----:B------:R-:W-:Y:S05]  /*12870*/  WARPSYNC.COLLECTIVE R15, `(.L_x_1308) ;  /* 0x000000000f087348 */ /* 0x000fea0003c00000 */
[----:B------:R0:W1:Y:S02]  /*12880*/  SHFL.IDX P6, R14, R13, R12, R11 ;  /* 0x0000000c0d0e7389 */ /* 0x00006400000c000b */
[----:B01----:R-:W-:Y:S01]  /*12890*/  ENDCOLLECTIVE ;  /* 0x000000000000791b */ /* 0x003fe20003800000 */
.L_x_1308:
        /* <DEDUP_REMOVED lines=17> */
.L_x_1309:
[----:B------:R-:W-:Y:S01]  /*129b0*/  IMAD.MOV.U32 R13, RZ, RZ, R6 ;  /* 0x000000ffff0d7224 */ /* 0x000fe200078e0006 */
[----:B------:R-:W-:Y:S02]  /*129c0*/  MOV R12, 0x4 ;  /* 0x00000004000c7802 */ /* 0x000fe40000000f00 */
[----:B------:R-:W-:-:S13]  /*129d0*/  IADD3 R2, P3, R14, R0, RZ ;  /* 0x000000000e027210 */ /* 0x000fda0007f7e0ff */
[----:B------:R-:W-:Y:S05]  /*129e0*/  WARPSYNC.COLLECTIVE R15, `(.L_x_1310) ;  /* 0x000000000f087348 */ /* 0x000fea0003c00000 */
[----:B------:R0:W1:Y:S02]  /*129f0*/  SHFL.IDX P6, R14, R13, R12, R11 ;  /* 0x0000000c0d0e7389 */ /* 0x00006400000c000b */
[----:B01----:R-:W-:Y:S01]  /*12a00*/  ENDCOLLECTIVE ;  /* 0x000000000000791b */ /* 0x003fe20003800000 */
.L_x_1310:
        /* <DEDUP_REMOVED lines=17> */
.L_x_1311:
[----:B------:R-:W-:Y:S02]  /*12b20*/  IMAD.MOV.U32 R13, RZ, RZ, R6 ;  /* 0x000000ffff0d7224 */ /* 0x000fe400078e0006 */
[----:B------:R-:W-:Y:S01]  /*12b30*/  IMAD.MOV.U32 R12, RZ, RZ, 0x5 ;  /* 0x00000005ff0c7424 */ /* 0x000fe200078e00ff */
[----:B------:R-:W-:-:S13]  /*12b40*/  IADD3 R2, P3, R14, R0, RZ ;  /* 0x000000000e027210 */ /* 0x000fda0007f7e0ff */
[----:B------:R-:W-:Y:S05]  /*12b50*/  WARPSYNC.COLLECTIVE R15, `(.L_x_1312) ;  /* 0x000000000f087348 */ /* 0x000fea0003c00000 */
[----:B------:R0:W1:Y:S02]  /*12b60*/  SHFL.IDX P6, R14, R13, R12, R11 ;  /* 0x0000000c0d0e7389 */ /* 0x00006400000c000b */
[----:B01----:R-:W-:Y:S01]  /*12b70*/  ENDCOLLECTIVE ;  /* 0x000000000000791b */ /* 0x003fe20003800000 */
.L_x_1312:
        /* <DEDUP_REMOVED lines=12> */
.L_x_1313:
        /* <DEDUP_REMOVED lines=9> */
.L_x_1204:
[----:B0-----:R0:W1:Y:S02]  /*12cd0*/  SYNCS.PHASECHK.TRANS64.TRYWAIT P0, [R10+URZ+0x32440], R20 ;  /* 0x032440140a0075a7 */ /* 0x001064000800017f */
[----:B-1----:R-:W-:Y:S05]  /*12ce0*/  @!P0 NANOSLEEP.SYNCS 0x989680 ;  /* 0x009896800000895d */ /* 0x002fea0003900000 */
[----:B------:R-:W1:Y:S02]  /*12cf0*/  @!P0 SYNCS.PHASECHK.TRANS64 P0, [R10+URZ+0x32440], R20 ;  /* 0x032440140a0085a7 */ /* 0x000e64000800007f */
[----:B-1----:R-:W-:Y:S05]  /*12d00*/  @!P0 BRA `(.L_x_1204) ;  /* 0xfffffffc00f08947 */ /* 0x002fea000383ffff */
[----:B------:R-:W-:Y:S05]  /*12d10*/  BRA `(.L_x_1315) ;  /* 0xffffffb800e47947 */ /* 0x000fea000383ffff */
.L_x_1205:
        /* <DEDUP_REMOVED lines=8> */
.L_x_1317:
[----:B------:R-:W-:Y:S05]  /*12da0*/  BSYNC B1 ;  /* 0x0000000000017941 */ /* 0x000fea0003800000 */
.L_x_1316:
        /* <DEDUP_REMOVED lines=9> */
.L_x_1318:
[----:B------:R-:W-:Y:S02]  /*12e40*/  IMAD.MOV.U32 R13, RZ, RZ, R8 ;  /* 0x000000ffff0d7224 */ /* 0x000fe400078e0008 */
[----:B------:R-:W-:Y:S02]  /*12e50*/  IMAD.MOV.U32 R12, RZ, RZ, 0x1 ;  /* 0x00000001ff0c7424 */ /* 0x000fe400078e00ff */
[----:B------:R-:W-:-:S07]  /*12e60*/  IMAD.MOV.U32 R2, RZ, RZ, R14 ;  /* 0x000000ffff027224 */ /* 0x000fce00078e000e */
[----:B------:R-:W-:Y:S05]  /*12e70*/  WARPSYNC.COLLECTIVE R15, `(.L_x_1319) ;  /* 0x000000000f087348 */ /* 0x000fea0003c00000 */
[----:B------:R0:W1:Y:S02]  /*12e80*/  SHFL.IDX P6, R14, R13, R12, R11 ;  /* 0x0000000c0d0e7389 */ /* 0x00006400000c000b */
[----:B01----:R-:W-:Y:S01]  /*12e90*/  ENDCOLLECTIVE ;  /* 0x000000000000791b */ /* 0x003fe20003800000 */
.L_x_1319:
        /* <DEDUP_REMOVED lines=11> */
.L_x_1320:
[----:B------:R-:W-:Y:S02]  /*12f50*/  IMAD.MOV.U32 R13, RZ, RZ, R8 ;  /* 0x000000ffff0d7224 */ /* 0x000fe400078e0008 */
[----:B------:R-:W-:Y:S01]  /*12f60*/  IMAD.MOV.U32 R12, RZ, RZ, 0x2 ;  /* 0x00000002ff0c7424 */ /* 0x000fe200078e00ff */
[----:B------:R-:W-:-:S07]  /*12f70*/  MOV R2, R14 ;  /* 0x0000000e00027202 */ /* 0x000fce0000000f00 */
[----:B------:R-:W-:Y:S05]  /*12f80*/  WARPSYNC.COLLECTIVE R15, `(.L_x_1321) ;  /* 0x000000000f087348 */ /* 0x000fea0003c00000 */
[----:B------:R0:W1:Y:S02]  /*12f90*/  SHFL.IDX P6, R14, R13, R12, R11 ;  /* 0x0000000c0d0e7389 */ /* 0x00006400000c000b */
[----:B01----:R-:W-:Y:S01]  /*12fa0*/  ENDCOLLECTIVE ;  /* 0x000000000000791b */ /* 0x003fe20003800000 */
.L_x_1321:
        /* <DEDUP_REMOVED lines=11> */
.L_x_1322:
[----:B------:R-:W-:Y:S01]  /*13060*/  MOV R13, R8 ;  /* 0x00000008000d7202 */ /* 0x000fe20000000f00 */
[----:B------:R-:W-:Y:S02]  /*13070*/  IMAD.MOV.U32 R12, RZ, RZ, 0x3 ;  /* 0x00000003ff0c7424 */ /* 0x000fe400078e00ff */
[----:B------:R-:W-:-:S07]  /*13080*/  IMAD.MOV.U32 R2, RZ, RZ, R14 ;  /* 0x000000ffff027224 */ /* 0x000fce00078e000e */
[----:B------:R-:W-:Y:S05]  /*13090*/  WARPSYNC.COLLECTIVE R15, `(.L_x_1323) ;  /* 0x000000000f087348 */ /* 0x000fea0003c00000 */
[----:B------:R0:W1:Y:S02]  /*130a0*/  SHFL.IDX P6, R14, R13, R12, R11 ;  /* 0x0000000c0d0e7389 */ /* 0x00006400000c000b */
[----:B01----:R-:W-:Y:S01]  /*130b0*/  ENDCOLLECTIVE ;  /* 0x000000000000791b */ /* 0x003fe20003800000 */
.L_x_1323:
        /* <DEDUP_REMOVED lines=11> */
.L_x_1324:
[----:B------:R-:W-:Y:S02]  /*13170*/  IMAD.MOV.U32 R13, RZ, RZ, R8 ;  /* 0x000000ffff0d7224 */ /* 0x000fe400078e0008 */
[----:B------:R-:W-:Y:S02]  /*13180*/  IMAD.MOV.U32 R12, RZ, RZ, 0x4 ;  /* 0x00000004ff0c7424 */ /* 0x000fe400078e00ff */
[----:B------:R-:W-:-:S07]  /*13190*/  IMAD.MOV.U32 R2, RZ, RZ, R14 ;  /* 0x000000ffff027224 */ /* 0x000fce00078e000e */
[----:B------:R-:W-:Y:S05]  /*131a0*/  WARPSYNC.COLLECTIVE R15, `(.L_x_1325) ;  /* 0x000000000f087348 */ /* 0x000fea0003c00000 */
[----:B------:R0:W1:Y:S02]  /*131b0*/  SHFL.IDX P6, R14, R13, R12, R11 ;  /* 0x0000000c0d0e7389 */ /* 0x00006400000c000b */
[----:B01----:R-:W-:Y:S01]  /*131c0*/  ENDCOLLECTIVE ;  /* 0x000000000000791b */ /* 0x003fe20003800000 */
.L_x_1325:
        /* <DEDUP_REMOVED lines=11> */
.L_x_1326:
[----:B------:R-:W-:Y:S02]  /*13280*/  IMAD.MOV.U32 R13, RZ, RZ, R8 ;  /* 0x000000ffff0d7224 */ /* 0x000fe400078e0008 */
[----:B------:R-:W-:Y:S02]  /*13290*/  IMAD.MOV.U32 R12, RZ, RZ, 0x5 ;  /* 0x00000005ff0c7424 */ /* 0x000fe400078e00ff */
[----:B------:R-:W-:-:S07]  /*132a0*/  IMAD.MOV.U32 R2, RZ, RZ, R14 ;  /* 0x000000ffff027224 */ /* 0x000fce00078e000e */
[----:B------:R-:W-:Y:S05]  /*132b0*/  WARPSYNC.COLLECTIVE R15, `(.L_x_1327) ;  /* 0x000000000f087348 */ /* 0x000fea0003c00000 */
[----:B------:R0:W1:Y:S02]  /*132c0*/  SHFL.IDX P6, R14, R13, R12, R11 ;  /* 0x0000000c0d0e7389 */ /* 0x00006400000c000b */
[----:B01----:R-:W-:Y:S01]  /*132d0*/  ENDCOLLECTIVE ;  /* 0x000000000000791b */ /* 0x003fe20003800000 */
.L_x_1327:
        /* <DEDUP_REMOVED lines=11> */
.L_x_1328:
[----:B------:R-:W-:Y:S05]  /*13390*/  BRA `(.L_x_1329) ;  /* 0xffffffb800147947 */ /* 0x000fea000383ffff */
.L_x_1210:
[----:B---3--:R3:W4:Y:S02]  /*133a0*/  SYNCS.PHASECHK.TRANS64.TRYWAIT P0, [R10+URZ+0x32460], R20 ;  /* 0x032460140a0075a7 */ /* 0x008724000800017f */
[----:B----4-:R-:W-:Y:S05]  /*133b0*/  @!P0 NANOSLEEP.SYNCS 0x989680 ;  /* 0x009896800000895d */ /* 0x010fea0003900000 */
[----:B------:R-:W4:Y:S02]  /*133c0*/  @!P0 SYNCS.PHASECHK.TRANS64 P0, [R10+URZ+0x32460], R20 ;  /* 0x032460140a0085a7 */ /* 0x000f24000800007f */
[----:B----4-:R-:W-:Y:S05]  /*133d0*/  @!P0 BRA `(.L_x_1210) ;  /* 0xfffffffc00f08947 */ /* 0x010fea000383ffff */
[----:B------:R-:W-:Y:S05]  /*133e0*/  BRA `(.L_x_1330) ;  /* 0xffffffb800607947 */ /* 0x000fea000383ffff */
.L_x_1211:
[----:B------:R-:W-:Y:S01]  /*133f0*/  BSSY B1, `(.L_x_1331) ;  /* 0x0000008000017945 */ /* 0x000fe20003800000 */
[----:B------:R-:W-:Y:S01]  /*13400*/  MOV R13, R25 ;  /* 0x00000019000d7202 */ /* 0x000fe20000000f00 */
[----:B------:R-:W-:Y:S02]  /*13410*/  IMAD.MOV.U32 R12, RZ, RZ, RZ ;  /* 0x000000ffff0c7224 */ /* 0x000fe400078e00ff */
[----:B------:R-:W-:Y:S02]  /*13420*/  IMAD.MOV.U32 R11, RZ, RZ, 0x181f ;  /* 0x0000181fff0b7424 */ /* 0x000fe400078e00ff */
[----:B------:R-:W-:-:S07]  /*13430*/  IMAD.MOV.U32 R15, RZ, RZ, -0x1 ;  /* 0xffffffffff0f7424 */ /* 0x000fce00078e00ff */
[----:B--2---:R-:W-:Y:S05]  /*13440*/  WARPSYNC.COLLECTIVE R15, `(.L_x_1332) ;  /* 0x000000000f087348 */ /* 0x004fea0003c00000 */
[----:B------:R0:W1:Y:S02]  /*13450*/  SHFL.IDX P6, R14, R13, R12, R11 ;  /* 0x0000000c0d0e7389 */ /* 0x00006400000c000b */
[----:B012---:R-:W-:Y:S01]  /*13460*/  ENDCOLLECTIVE ;  /* 0x000000000000791b */ /* 0x007fe20003800000 */
.L_x_1332:
[----:B------:R-:W-:Y:S05]  /*13470*/  BSYNC B1 ;  /* 0x0000000000017941 */ /* 0x000fea0003800000 */
.L_x_1331:
        /* <DEDUP_REMOVED lines=9> */
.L_x_1333:
[----:B------:R-:W-:Y:S02]  /*13510*/  IMAD.MOV.U32 R13, RZ, RZ, R25 ;  /* 0x000000ffff0d7224 */ /* 0x000fe400078e0019 */
[----:B------:R-:W-:Y:S01]  /*13520*/  IMAD.MOV.U32 R12, RZ, RZ, 0x1 ;  /* 0x00000001ff0c7424 */ /* 0x000fe200078e00ff */
[----:B------:R-:W-:-:S13]  /*13530*/  IADD3 R2, P0, R14, R0, RZ ;  /* 0x000000000e027210 */ /* 0x000fda0007f1e0ff */
[----:B------:R-:W-:Y:S05]  /*13540*/  WARPSYNC.COLLECTIVE R15, `(.L_x_1334) ;  /* 0x000000000f087348 */ /* 0x000fea0003c00000 */
[----:B------:R0:W1:Y:S02]  /*13550*/  SHFL.IDX P6, R14, R13, R12, R11 ;  /* 0x0000000c0d0e7389 */ /* 0x00006400000c000b */
[----:B01----:R-:W-:Y:S01]  /*13560*/  ENDCOLLECTIVE ;  /* 0x000000000000791b */ /* 0x003fe20003800000 */
.L_x_1334:
        /* <DEDUP_REMOVED lines=13> */
.L_x_1335:
[----:B------:R-:W-:Y:S01]  /*13640*/  MOV R13, R25 ;  /* 0x00000019000d7202 */ /* 0x000fe20000000f00 */
[----:B------:R-:W-:Y:S01]  /*13650*/  IMAD.MOV.U32 R12, RZ, RZ, 0x2 ;  /* 0x00000002ff0c7424 */ /* 0x000fe200078e00ff */
[----:B------:R-:W-:-:S13]  /*13660*/  IADD3 R2, P0, R14, R0, RZ ;  /* 0x000000000e027210 */ /* 0x000fda0007f1e0ff */
[----:B------:R-:W-:Y:S05]  /*13670*/  WARPSYNC.COLLECTIVE R15, `(.L_x_1336) ;  /* 0x000000000f087348 */ /* 0x000fea0003c00000 */
[----:B------:R0:W1:Y:S02]  /*13680*/  SHFL.IDX P6, R14, R13, R12, R11 ;  /* 0x0000000c0d0e7389 */ /* 0x00006400000c000b */
[----:B01----:R-:W-:Y:S01]  /*13690*/  ENDCOLLECTIVE ;  /* 0x000000000000791b */ /* 0x003fe20003800000 */
.L_x_1336:
        /* <DEDUP_REMOVED lines=13> */
.L_x_1337:
[----:B------:R-:W-:Y:S02]  /*13770*/  IMAD.MOV.U32 R13, RZ, RZ, R25 ;  /* 0x000000ffff0d7224 */ /* 0x000fe400078e0019 */
[----:B------:R-:W-:Y:S02]  /*13780*/  IMAD.MOV.U32 R12, RZ, RZ, 0x3 ;  /* 0x00000003ff0c7424 */ /* 0x000fe400078e00ff */
[----:B------:R-:W-:-:S07]  /*13790*/  IMAD.MOV.U32 R8, RZ, RZ, R14 ;  /* 0x000000ffff087224 */ /* 0x000fce00078e000e */
[----:B------:R-:W-:Y:S05]  /*137a0*/  WARPSYNC.COLLECTIVE R15, `(.L_x_1338) ;  /* 0x000000000f087348 */ /* 0x000fea0003c00000 */
[----:B------:R0:W1:Y:S02]  /*137b0*/  SHFL.IDX P6, R14, R13, R12, R11 ;  /* 0x0000000c0d0e7389 */ /* 0x00006400000c000b */
[----:B01----:R-:W-:Y:S01]  /*137c0*/  ENDCOLLECTIVE ;  /* 0x000000000000791b */ /* 0x003fe20003800000 */
.L_x_1338:
        /* <DEDUP_REMOVED lines=14> */
.L_x_1339:
[----:B------:R-:W-:Y:S02]  /*138b0*/  IMAD.MOV.U32 R13, RZ, RZ, R25 ;  /* 0x000000ffff0d7224 */ /* 0x000fe400078e0019 */
[----:B------:R-:W-:Y:S01]  /*138c0*/  IMAD.MOV.U32 R12, RZ, RZ, 0x4 ;  /* 0x00000004ff0c7424 */ /* 0x000fe200078e00ff */
[----:B------:R-:W-:-:S13]  /*138d0*/  IADD3 R2, P0, R14, R0, RZ ;  /* 0x000000000e027210 */ /* 0x000fda0007f1e0ff */
[----:B------:R-:W-:Y:S05]  /*138e0*/  WARPSYNC.COLLECTIVE R15, `(.L_x_1340) ;  /* 0x000000000f087348 */ /* 0x000fea0003c00000 */
[----:B------:R0:W1:Y:S02]  /*138f0*/  SHFL.IDX P6, R14, R13, R12, R11 ;  /* 0x0000000c0d0e7389 */ /* 0x00006400000c000b */
[----:B01----:R-:W-:Y:S01]  /*13900*/  ENDCOLLECTIVE ;  /* 0x000000000000791b */ /* 0x003fe20003800000 */
.L_x_1340:
        /* <DEDUP_REMOVED lines=13> */
.L_x_1341:
[----:B------:R-:W-:Y:S01]  /*139e0*/  MOV R13, R25 ;  /* 0x00000019000d7202 */ /* 0x000fe20000000f00 */
[----:B------:R-:W-:Y:S01]  /*139f0*/  IMAD.MOV.U32 R12, RZ, RZ, 0x5 ;  /* 0x00000005ff0c7424 */ /* 0x000fe200078e00ff */
[----:B------:R-:W-:-:S13]  /*13a00*/  IADD3 R2, P0, R14, R0, RZ ;  /* 0x000000000e027210 */ /* 0x000fda0007f1e0ff */
[----:B------:R-:W-:Y:S05]  /*13a10*/  WARPSYNC.COLLECTIVE R15, `(.L_x_1342) ;  /* 0x000000000f087348 */ /* 0x000fea0003c00000 */
[----:B------:R0:W1:Y:S02]  /*13a20*/  SHFL.IDX P6, R14, R13, R12, R11 ;  /* 0x0000000c0d0e7389 */ /* 0x00006400000c000b */
[----:B01----:R-:W-:Y:S01]  /*13a30*/  ENDCOLLECTIVE ;  /* 0x000000000000791b */ /* 0x003fe20003800000 */
.L_x_1342:
        /* <DEDUP_REMOVED lines=13> */
.L_x_1343:
[----:B------:R-:W-:Y:S05]  /*13b10*/  BRA `(.L_x_1344) ;  /* 0xffffffb400a87947 */ /* 0x000fea000383ffff */
.L_x_1219:
        /* <DEDUP_REMOVED lines=8> */
.L_x_1346:
[----:B------:R-:W-:Y:S05]  /*13ba0*/  BSYNC B0 ;  /* 0x0000000000007941 */ /* 0x000fea0003800000 */
.L_x_1345:
[----:B------:R-:W-:Y:S01]  /*13bb0*/  IMAD.MOV.U32 R13, RZ, RZ, R16 ;  /* 0x000000ffff0d7224 */ /* 0x000fe200078e0010 */
[----:B------:R-:W-:Y:S01]  /*13bc0*/  MOV R5, R14 ;  /* 0x0000000e00057202 */ /* 0x000fe20000000f00 */
[----:B------:R-:W-:Y:S02]  /*13bd0*/  IMAD.MOV.U32 R12, RZ, RZ, 0x1 ;  /* 0x00000001ff0c7424 */ /* 0x000fe400078e00ff */
[----:B------:R-:W-:Y:S02]  /*13be0*/  IMAD.MOV.U32 R11, RZ, RZ, 0x1f ;  /* 0x0000001fff0b7424 */ /* 0x000fe400078e00ff */
[----:B------:R-:W-:Y:S02]  /*13bf0*/  IMAD.MOV.U32 R15, RZ, RZ, -0x1 ;  /* 0xffffffffff0f7424 */ /* 0x000fe400078e00ff */
[----:B------:R-:W-:-:S07]  /*13c00*/  IMAD.IADD R7, R19, 0x1, R8 ;  /* 0x0000000113077824 */ /* 0x000fce00078e0208 */
[----:B------:R-:W-:Y:S05]  /*13c10*/  WARPSYNC.COLLECTIVE R15, `(.L_x_1347) ;  /* 0x000000000f087348 */ /* 0x000fea0003c00000 */
[----:B------:R0:W1:Y:S02]  /*13c20*/  SHFL.IDX P6, R14, R13, R12, R11 ;  /* 0x0000000c0d0e7389 */ /* 0x00006400000c000b */
[----:B01----:R-:W-:Y:S01]  /*13c30*/  ENDCOLLECTIVE ;  /* 0x000000000000791b */ /* 0x003fe20003800000 */
.L_x_1347:
        /* <DEDUP_REMOVED lines=11> */
[C---:B------:R-:W-:Y:S02]  /*13cf0*/  ISETP.GE.U32.AND P5, PT, R8.reuse, 0x10, PT ;  /* 0x000000100800780c */ /* 0x040fe40003fa6070 */
[----:B--2---:R-:W-:Y:S02]  /*13d00*/  @!P1 MOV R4, R2 ;  /* 0x0000000200049202 */ /* 0x004fe40000000f00 */
[----:B------:R-:W-:-:S03]  /*13d10*/  ISETP.NE.AND P1, PT, R8, RZ, PT ;  /* 0x000000ff0800720c */ /* 0x000fc60003f25270 */
[----:B------:R-:W-:-:S10]  /*13d20*/  IMAD.MOV.U32 R13, RZ, RZ, R4 ;  /* 0x000000ffff0d7224 */ /* 0x000fd400078e0004 */
[----:B------:R-:W-:Y:S05]  /*13d30*/  WARPSYNC.COLLECTIVE R15, `(.L_x_1348) ;  /* 0x000000000f087348 */ /* 0x000fea0003c00000 */
[----:B------:R0:W1:Y:S02]  /*13d40*/  SHFL.UP P6, R14, R13, R12, R11 ;  /* 0x0400000c0d0e7389 */ /* 0x00006400000c000b */
[----:B01----:R-:W-:Y:S01]  /*13d50*/  ENDCOLLECTIVE ;  /* 0x000000000000791b */ /* 0x003fe20003800000 */
.L_x_1348:
[----:B------:R-:W-:Y:S01]  /*13d60*/  IMAD.MOV.U32 R12, RZ, RZ, 0x2 ;  /* 0x00000002ff0c7424 */ /* 0x000fe200078e00ff */
[----:B------:R-:W-:-:S05]  /*13d70*/  SEL R7, R14, RZ, P1 ;  /* 0x000000ff0e077207 */ /* 0x000fca0000800000 */
[----:B------:R-:W-:-:S04]  /*13d80*/  IMAD.IADD R6, R4, 0x1, R7 ;  /* 0x0000000104067824 */ /* 0x000fc800078e0207 */
[----:B------:R-:W-:-:S07]  /*13d90*/  IMAD.MOV.U32 R13, RZ, RZ, R6 ;  /* 0x000000ffff0d7224 */ /* 0x000fce00078e0006 */
[----:B------:R-:W-:Y:S05]  /*13da0*/  WARPSYNC.COLLECTIVE R15, `(.L_x_1349) ;  /* 0x000000000f087348 */ /* 0x000fea0003c00000 */
[----:B------:R0:W1:Y:S02]  /*13db0*/  SHFL.UP P6, R14, R13, R12, R11 ;  /* 0x0400000c0d0e7389 */ /* 0x00006400000c000b */
[----:B01----:R-:W-:Y:S01]  /*13dc0*/  ENDCOLLECTIVE ;  /* 0x000000000000791b */ /* 0x003fe20003800000 */
.L_x_1349:
[----:B------:R-:W-:Y:S02]  /*13dd0*/  MOV R12, 0x4 ;  /* 0x00000004000c7802 */ /* 0x000fe40000000f00 */
[----:B------:R-:W-:-:S05]  /*13de0*/  SEL R7, R14, RZ, P2 ;  /* 0x000000ff0e077207 */ /* 0x000fca0001000000 */
[----:B------:R-:W-:-:S04]  /*13df0*/  IMAD.IADD R7, R6, 0x1, R7 ;  /* 0x0000000106077824 */ /* 0x000fc800078e0207 */
[----:B------:R-:W-:-:S07]  /*13e00*/  IMAD.MOV.U32 R13, RZ, RZ, R7 ;  /* 0x000000ffff0d7224 */ /* 0x000fce00078e0007 */
[----:B------:R-:W-:Y:S05]  /*13e10*/  WARPSYNC.COLLECTIVE R15, `(.L_x_1350) ;  /* 0x000000000f087348 */ /* 0x000fea0003c00000 */
[----:B------:R0:W1:Y:S02]  /*13e20*/  SHFL.UP P6, R14, R13, R12, R11 ;  /* 0x0400000c0d0e7389 */ /* 0x00006400000c000b */
[----:B01----:R-:W-:Y:S01]  /*13e30*/  ENDCOLLECTIVE ;  /* 0x000000000000791b */ /* 0x003fe20003800000 */
.L_x_1350:
[----:B------:R-:W-:Y:S01]  /*13e40*/  IMAD.MOV.U32 R12, RZ, RZ, 0x8 ;  /* 0x00000008ff0c7424 */ /* 0x000fe200078e00ff */
[----:B------:R-:W-:-:S05]  /*13e50*/  SEL R2, R14, RZ, P3 ;  /* 0x000000ff0e027207 */ /* 0x000fca0001800000 */
[----:B------:R-:W-:-:S04]  /*13e60*/  IMAD.IADD R2, R7, 0x1, R2 ;  /* 0x0000000107027824 */ /* 0x000fc800078e0202 */
[----:B------:R-:W-:-:S07]  /*13e70*/  IMAD.MOV.U32 R13, RZ, RZ, R2 ;  /* 0x000000ffff0d7224 */ /* 0x000fce00078e0002 */
[----:B------:R-:W-:Y:S05]  /*13e80*/  WARPSYNC.COLLECTIVE R15, `(.L_x_1351) ;  /* 0x000000000f087348 */ /* 0x000fea0003c00000 */
[----:B------:R0:W1:Y:S02]  /*13e90*/  SHFL.UP P6, R14, R13, R12, R11 ;  /* 0x0400000c0d0e7389 */ /* 0x00006400000c000b */
[----:B01----:R-:W-:Y:S01]  /*13ea0*/  ENDCOLLECTIVE ;  /* 0x000000000000791b */ /* 0x003fe20003800000 */
.L_x_1351:
[----:B------:R-:W-:Y:S01]  /*13eb0*/  IMAD.MOV.U32 R12, RZ, RZ, 0x10 ;  /* 0x00000010ff0c7424 */ /* 0x000fe200078e00ff */
[----:B------:R-:W-:-:S05]  /*13ec0*/  SEL R3, R14, RZ, P4 ;  /* 0x000000ff0e037207 */ /* 0x000fca0002000000 */
[----:B------:R-:W-:-:S04]  /*13ed0*/  IMAD.IADD R3, R2, 0x1, R3 ;  /* 0x0000000102037824 */ /* 0x000fc800078e0203 */
[----:B------:R-:W-:-:S07]  /*13ee0*/  IMAD.MOV.U32 R13, RZ, RZ, R3 ;  /* 0x000000ffff0d7224 */ /* 0x000fce00078e0003 */
[----:B------:R-:W-:Y:S05]  /*13ef0*/  WARPSYNC.COLLECTIVE R15, `(.L_x_1352) ;  /* 0x000000000f087348 */ /* 0x000fea0003c00000 */
[----:B------:R0:W1:Y:S02]  /*13f00*/  SHFL.UP P6, R14, R13, R12, R11 ;  /* 0x0400000c0d0e7389 */ /* 0x00006400000c000b */
[----:B01----:R-:W-:Y:S01]  /*13f10*/  ENDCOLLECTIVE ;  /* 0x000000000000791b */ /* 0x003fe20003800000 */
.L_x_1352:
        /* <DEDUP_REMOVED lines=8> */
.L_x_1353:
[----:B------:R-:W-:Y:S05]  /*13fa0*/  BRA `(.L_x_1354) ;  /* 0xffffffb800007947 */ /* 0x000fea000383ffff */
.L_x_1224:
[----:B------:R-:W-:Y:S01]  /*13fb0*/  BSSY B0, `(.L_x_1355) ;  /* 0x0000008000007945 */ /* 0x000fe20003800000 */
[----:B-----5:R-:W-:Y:S02]  /*13fc0*/  IMAD.MOV.U32 R13, RZ, RZ, R4 ;  /* 0x000000ffff0d7224 */ /* 0x020fe400078e0004 */
[----:B------:R-:W-:Y:S02]  /*13fd0*/  IMAD.MOV.U32 R12, RZ, RZ, 0x1 ;  /* 0x00000001ff0c7424 */ /* 0x000fe400078e00ff */
[----:B------:R-:W-:Y:S02]  /*13fe0*/  IMAD.MOV.U32 R11, RZ, RZ, RZ ;  /* 0x000000ffff0b7224 */ /* 0x000fe400078e00ff */
[----:B------:R-:W-:-:S07]  /*13ff0*/  IMAD.MOV.U32 R15, RZ, RZ, -0x1 ;  /* 0xffffffffff0f7424 */ /* 0x000fce00078e00ff */
[----:B0123--:R-:W-:Y:S05]  /*14000*/  WARPSYNC.COLLECTIVE R15, `(.L_x_1356) ;  /* 0x000000000f087348 */ /* 0x00ffea0003c00000 */
[----:B------:R4:W0:Y:S02]  /*14010*/  SHFL.UP P6, R14, R13, R12, R11 ;  /* 0x0400000c0d0e7389 */ /* 0x00082400000c000b */
[----:B01234-:R-:W-:Y:S01]  /*14020*/  ENDCOLLECTIVE ;  /* 0x000000000000791b */ /* 0x01ffe20003800000 */
.L_x_1356:
[----:B------:R-:W-:Y:S05]  /*14030*/  BSYNC B0 ;  /* 0x0000000000007941 */ /* 0x000fea0003800000 */
.L_x_1355:
[----:B------:R-:W-:Y:S01]  /*14040*/  SEL R13, R14, RZ, P1 ;  /* 0x000000ff0e0d7207 */ /* 0x000fe20000800000 */
[----:B------:R-:W-:Y:S01]  /*14050*/  IMAD.MOV.U32 R11, RZ, RZ, RZ ;  /* 0x000000ffff0b7224 */ /* 0x000fe200078e00ff */
[----:B------:R-:W-:Y:S01]  /*14060*/  MOV R12, 0x2 ;  /* 0x00000002000c7802 */ /* 0x000fe20000000f00 */
[----:B------:R-:W-:Y:S02]  /*14070*/  IMAD.MOV.U32 R15, RZ, RZ, -0x1 ;  /* 0xffffffffff0f7424 */ /* 0x000fe400078e00ff */
[----:B------:R-:W-:-:S07]  /*14080*/  IMAD.IADD R13, R4, 0x1, R13 ;  /* 0x00000001040d7824 */ /* 0x000fce00078e020d */
[----:B------:R-:W-:Y:S05]  /*14090*/  WARPSYNC.COLLECTIVE R15, `(.L_x_1357) ;  /* 0x000000000f087348 */ /* 0x000fea0003c00000 */
[----:B------:R0:W1:Y:S02]  /*140a0*/  SHFL.UP P6, R14, R13, R12, R11 ;  /* 0x0400000c0d0e7389 */ /* 0x00006400000c000b */
[----:B01----:R-:W-:Y:S01]  /*140b0*/  ENDCOLLECTIVE ;  /* 0x000000000000791b */ /* 0x003fe20003800000 */
.L_x_1357:
[----:B------:R-:W-:Y:S01]  /*140c0*/  IMAD.MOV.U32 R12, RZ, RZ, 0x4 ;  /* 0x00000004ff0c7424 */ /* 0x000fe200078e00ff */
[----:B------:R-:W-:-:S05]  /*140d0*/  SEL R0, R14, RZ, P2 ;  /* 0x000000ff0e007207 */ /* 0x000fca0001000000 */
[----:B------:R-:W-:-:S04]  /*140e0*/  IMAD.IADD R0, R13, 0x1, R0 ;  /* 0x000000010d007824 */ /* 0x000fc800078e0200 */
[----:B------:R-:W-:-:S07]  /*140f0*/  IMAD.MOV.U32 R13, RZ, RZ, R0 ;  /* 0x000000ffff0d7224 */ /* 0x000fce00078e0000 */
[----:B------:R-:W-:Y:S05]  /*14100*/  WARPSYNC.COLLECTIVE R15, `(.L_x_1358) ;  /* 0x000000000f087348 */ /* 0x000fea0003c00000 */
[----:B------:R0:W1:Y:S02]  /*14110*/  SHFL.UP P6, R14, R13, R12, R11 ;  /* 0x0400000c0d0e7389 */ /* 0x00006400000c000b */
[----:B01----:R-:W-:Y:S01]  /*14120*/  ENDCOLLECTIVE ;  /* 0x000000000000791b */ /* 0x003fe20003800000 */
.L_x_1358:
[----:B------:R-:W-:Y:S02]  /*14130*/  MOV R12, 0x8 ;  /* 0x00000008000c7802 */ /* 0x000fe40000000f00 */
[----:B------:R-:W-:-:S05]  /*14140*/  SEL R3, R14, RZ, P3 ;  /* 0x000000ff0e037207 */ /* 0x000fca0001800000 */
[----:B------:R-:W-:-:S04]  /*14150*/  IMAD.IADD R2, R0, 0x1, R3 ;  /* 0x0000000100027824 */ /* 0x000fc800078e0203 */
[----:B------:R-:W-:-:S07]  /*14160*/  IMAD.MOV.U32 R13, RZ, RZ, R2 ;  /* 0x000000ffff0d7224 */ /* 0x000fce00078e0002 */
[----:B------:R-:W-:Y:S05]  /*14170*/  WARPSYNC.COLLECTIVE R15, `(.L_x_1359) ;  /* 0x000000000f087348 */ /* 0x000fea0003c00000 */
[----:B------:R0:W1:Y:S02]  /*14180*/  SHFL.UP P6, R14, R13, R12, R11 ;  /* 0x0400000c0d0e7389 */ /* 0x00006400000c000b */
[----:B01----:R-:W-:Y:S01]  /*14190*/  ENDCOLLECTIVE ;  /* 0x000000000000791b */ /* 0x003fe20003800000 */
.L_x_1359:
[----:B------:R-:W-:Y:S01]  /*141a0*/  IMAD.MOV.U32 R12, RZ, RZ, 0x10 ;  /* 0x00000010ff0c7424 */ /* 0x000fe200078e00ff */
[----:B------:R-:W-:-:S05]  /*141b0*/  SEL R3, R14, RZ, P4 ;  /* 0x000000ff0e037207 */ /* 0x000fca0002000000 */
[----:B------:R-:W-:-:S04]  /*141c0*/  IMAD.IADD R3, R2, 0x1, R3 ;  /* 0x0000000102037824 */ /* 0x000fc800078e0203 */
[----:B------:R-:W-:-:S07]  /*141d0*/  IMAD.MOV.U32 R13, RZ, RZ, R3 ;  /* 0x000000ffff0d7224 */ /* 0x000fce00078e0003 */
[----:B------:R-:W-:Y:S05]  /*141e0*/  WARPSYNC.COLLECTIVE R15, `(.L_x_1360) ;  /* 0x000000000f087348 */ /* 0x000fea0003c00000 */
[----:B------:R0:W1:Y:S02]  /*141f0*/  SHFL.UP P6, R14, R13, R12, R11 ;  /* 0x0400000c0d0e7389 */ /* 0x00006400000c000b */
[----:B01----:R-:W-:Y:S01]  /*14200*/  ENDCOLLECTIVE ;  /* 0x000000000000791b */ /* 0x003fe20003800000 */
.L_x_1360:
[----:B------:R-:W-:Y:S02]  /*14210*/  IMAD.MOV.U32 R12, RZ, RZ, 0x1f ;  /* 0x0000001fff0c7424 */ /* 0x000fe400078e00ff */
[----:B------:R-:W-:Y:S01]  /*14220*/  IMAD.MOV.U32 R11, RZ, RZ, 0x1f ;  /* 0x0000001fff0b7424 */ /* 0x000fe200078e00ff */
[----:B------:R-:W-:-:S05]  /*14230*/  SEL R6, R14, RZ, P5 ;  /* 0x000000ff0e067207 */ /* 0x000fca0002800000 */
[----:B------:R-:W-:-:S04]  /*14240*/  IMAD.IADD R6, R3, 0x1, R6 ;  /* 0x0000000103067824 */ /* 0x000fc800078e0206 */
[----:B------:R-:W-:-:S07]  /*14250*/  IMAD.MOV.U32 R13, RZ, RZ, R6 ;  /* 0x000000ffff0d7224 */ /* 0x000fce00078e0006 */
[----:B------:R-:W-:Y:S05]  /*14260*/  WARPSYNC.COLLECTIVE R15, `(.L_x_1361) ;  /* 0x000000000f087348 */ /* 0x000fea0003c00000 */
[----:B------:R0:W1:Y:S02]  /*14270*/  SHFL.IDX P6, R14, R13, R12, R11 ;  /* 0x0000000c0d0e7389 */ /* 0x00006400000c000b */
[----:B01----:R-:W-:Y:S01]  /*14280*/  ENDCOLLECTIVE ;  /* 0x000000000000791b */ /* 0x003fe20003800000 */
.L_x_1361:
[----:B------:R-:W-:Y:S05]  /*14290*/  BRA `(.L_x_1362) ;  /* 0xffffffb400e07947 */ /* 0x000fea000383ffff */
.L_x_1226:
[----:B------:R-:W-:Y:S01]  /*142a0*/  BSSY B0, `(.L_x_1363) ;  /* 0x0000006000007945 */ /* 0x000fe20003800000 */
[----:B------:R-:W-:Y:S02]  /*142b0*/  PLOP3.LUT P6, PT, P6, PT, PT, 0x8, 0x0 ;  /* 0x000000000000781c */ /* 0x000fe400037ce170 */
[----:B------:R-:W-:-:S11]  /*142c0*/  MOV R15, 0xffffffff ;  /* 0xffffffff000f7802 */ /* 0x000fd60000000f00 */
[----:B012---:R-:W-:Y:S05]  /*142d0*/  WARPSYNC.COLLECTIVE R15, `(.L_x_1364) ;  /* 0x000000000f087348 */ /* 0x007fea0003c00000 */
[----:B------:R-:W-:Y:S01]  /*142e0*/  VOTE.ANY R14, PT, P6 ;  /* 0x00000000000e7806 */ /* 0x000fe200030e0100 */
[----:B012---:R-:W-:Y:S06]  /*142f0*/  ENDCOLLECTIVE ;  /* 0x000000000000791b */ /* 0x007fec0003800000 */
.L_x_1364:
[----:B------:R-:W-:Y:S05]  /*14300*/  BSYNC B0 ;  /* 0x0000000000007941 */ /* 0x000fea0003800000 */
.L_x_1363:
        /* <DEDUP_REMOVED lines=9> */
.L_x_1365:
[----:B------:R-:W-:Y:S01]  /*143a0*/  IMAD.MOV.U32 R4, RZ, RZ, R14 ;  /* 0x000000ffff047224 */ /* 0x000fe200078e000e */
[----:B------:R-:W-:Y:S06]  /*143b0*/  BRA `(.L_x_1366) ;  /* 0xffffffb400d07947 */ /* 0x000fec000383ffff */
.L_x_1228:
[----:B------:R-:W-:Y:S01]  /*143c0*/  BSSY B0, `(.L_x_1367) ;  /* 0x0000007000007945 */ /* 0x000fe20003800000 */
[----:B------:R-:W-:Y:S01]  /*143d0*/  IMAD.MOV.U32 R13, RZ, RZ, R6 ;  /* 0x000000ffff0d7224 */ /* 0x000fe200078e0006 */
[----:B------:R-:W-:Y:S01]  /*143e0*/  MOV R11, 0x1f ;  /* 0x0000001f000b7802 */ /* 0x000fe20000000f00 */
[----:B------:R-:W-:-:S07]  /*143f0*/  IMAD.MOV.U32 R15, RZ, RZ, -0x1 ;  /* 0xffffffffff0f7424 */ /* 0x000fce00078e00ff */
[----:B01234-:R-:W-:Y:S05]  /*14400*/  WARPSYNC.COLLECTIVE R15, `(.L_x_1368) ;  /* 0x000000000f087348 */ /* 0x01ffea0003c00000 */
[----:B------:R0:W0:Y:S02]  /*14410*/  SHFL.IDX P6, R14, R13, R12, R11 ;  /* 0x0000000c0d0e7389 */ /* 0x00002400000c000b */
[----:B01234-:R-:W-:Y:S01]  /*14420*/  ENDCOLLECTIVE ;  /* 0x000000000000791b */ /* 0x01ffe20003800000 */
.L_x_1368:
[----:B------:R-:W-:Y:S05]  /*14430*/  BSYNC B0 ;  /* 0x0000000000007941 */ /* 0x000fea0003800000 */
.L_x_1367:
[----:B------:R-:W-:Y:S05]  /*14440*/  BRA `(.L_x_1227) ;  /* 0xffffffb400c87947 */ /* 0x000fea000383ffff */
.L_x_1232:
[----:B0-----:R0:W1:Y:S02]  /*14450*/  SYNCS.PHASECHK.TRANS64.TRYWAIT P0, [R5+URZ+0x32420], R0 ;  /* 0x03242000050075a7 */ /* 0x001064000800017f */
[----:B-1----:R-:W-:Y:S05]  /*14460*/  @!P0 NANOSLEEP.SYNCS 0x989680 ;  /* 0x009896800000895d */ /* 0x002fea0003900000 */
[----:B------:R-:W1:Y:S02]  /*14470*/  @!P0 SYNCS.PHASECHK.TRANS64 P0, [R5+URZ+0x32420], R0 ;  /* 0x03242000050085a7 */ /* 0x000e64000800007f */
[----:B-1----:R-:W-:Y:S05]  /*14480*/  @!P0 BRA `(.L_x_1232) ;  /* 0xfffffffc00f08947 */ /* 0x002fea000383ffff */
[----:B------:R-:W-:Y:S05]  /*14490*/  BRA `(.L_x_1369) ;  /* 0xffffffb800b47947 */ /* 0x000fea000383ffff */
.L_x_1233:
[----:B------:R-:W1:Y:S01]  /*144a0*/  S2R R2, SR_TID.X ;  /* 0x0000000000027919 */ /* 0x000e620000002100 */
[----:B------:R-:W-:Y:S01]  /*144b0*/  BSSY B0, `(.L_x_1370) ;  /* 0x000000a000007945 */ /* 0x000fe20003800000 */
[----:B------:R-:W-:Y:S02]  /*144c0*/  IMAD.MOV.U32 R12, RZ, RZ, RZ ;  /* 0x000000ffff0c7224 */ /* 0x000fe400078e00ff */
[----:B------:R-:W-:Y:S02]  /*144d0*/  IMAD.MOV.U32 R11, RZ, RZ, 0x1f ;  /* 0x0000001fff0b7424 */ /* 0x000fe400078e00ff */
[----:B------:R-:W-:Y:S01]  /*144e0*/  IMAD.MOV.U32 R15, RZ, RZ, -0x1 ;  /* 0xffffffffff0f7424 */ /* 0x000fe200078e00ff */
[----:B-1----:R-:W-:-:S04]  /*144f0*/  SHF.R.U32.HI R2, RZ, 0x5, R2 ;  /* 0x00000005ff027819 */ /* 0x002fc80000011602 */
[----:B------:R-:W-:-:S05]  /*14500*/  LOP3.LUT R2, R2, 0x3, RZ, 0xc0, !PT ;  /* 0x0000000302027812 */ /* 0x000fca00078ec0ff */
[----:B------:R-:W-:-:S07]  /*14510*/  IMAD.MOV.U32 R13, RZ, RZ, R2 ;  /* 0x000000ffff0d7224 */ /* 0x000fce00078e0002 */
[----:B0-23--:R-:W-:Y:S05]  /*14520*/  WARPSYNC.COLLECTIVE R15, `(.L_x_1371) ;  /* 0x000000000f087348 */ /* 0x00dfea0003c00000 */
[----:B------:R1:W4:Y:S02]  /*14530*/  SHFL.IDX P6, R14, R13, R12, R11 ;  /* 0x0000000c0d0e7389 */ /* 0x00032400000c000b */
[----:B01234-:R-:W-:Y:S01]  /*14540*/  ENDCOLLECTIVE ;  /* 0x000000000000791b */ /* 0x01ffe20003800000 */
.L_x_1371:
[----:B------:R-:W-:Y:S05]  /*14550*/  BSYNC B0 ;  /* 0x0000000000007941 */ /* 0x000fea0003800000 */
.L_x_1370:
[----:B------:R-:W-:Y:S05]  /*14560*/  BRA `(.L_x_1372) ;  /* 0xffffffb8009c7947 */ /* 0x000fea000383ffff */
.L_x_1236:
[----:B------:R-:W-:Y:S01]  /*14570*/  BSSY B1, `(.L_x_1373) ;  /* 0x0000006000017945 */ /* 0x000fe20003800000 */
[----:B------:R-:W-:-:S07]  /*14580*/  IMAD.MOV.U32 R15, RZ, RZ, -0x1 ;  /* 0xffffffffff0f7424 */ /* 0x000fce00078e00ff */
[----:B0-23--:R-:W-:Y:S05]  /*14590*/  WARPSYNC.COLLECTIVE R15, `(.L_x_1374) ;  /* 0x000000000f0c7348 */ /* 0x00dfea0003c00000 */
[----:B------:R-:W-:Y:S02]  /*145a0*/  ELECT P6, UR62, PT ;  /* 0x00000000003e782f */ /* 0x000fe400038c0000 */
[----:B------:R-:W-:Y:S01]  /*145b0*/  MOV R14, UR62 ;  /* 0x0000003e000e7c02 */ /* 0x000fe20008000f00 */
[----:B0-23--:R-:W-:Y:S10]  /*145c0*/  ENDCOLLECTIVE ;  /* 0x000000000000791b */ /* 0x00dff40003800000 */
.L_x_1374:
[----:B------:R-:W-:Y:S05]  /*145d0*/  BSYNC B1 ;  /* 0x0000000000017941 */ /* 0x000fea0003800000 */
.L_x_1373:
[----:B------:R-:W-:Y:S05]  /*145e0*/  BRA `(.L_x_1375) ;  /* 0xffffffb800947947 */ /* 0x000fea000383ffff */
.L_x_1238:
[----:B0-----:R0:W1:Y:S02]  /*145f0*/  SYNCS.PHASECHK.TRANS64.TRYWAIT P1, [R3+URZ+0x32440], R2 ;  /* 0x03244002030075a7 */ /* 0x001064000802017f */
[----:B-1----:R-:W-:Y:S05]  /*14600*/  @!P1 NANOSLEEP.SYNCS 0x989680 ;  /* 0x009896800000995d */ /* 0x002fea0003900000 */
[----:B------:R-:W1:Y:S02]  /*14610*/  @!P1 SYNCS.PHASECHK.TRANS64 P1, [R3+URZ+0x32440], R2 ;  /* 0x03244002030095a7 */ /* 0x000e64000802007f */
[----:B-1----:R-:W-:Y:S05]  /*14620*/  @!P1 BRA `(.L_x_1238) ;  /* 0xfffffffc00f09947 */ /* 0x002fea000383ffff */
[----:B------:R-:W-:Y:S05]  /*14630*/  BRA `(.L_x_1376) ;  /* 0xffffffb800bc7947 */ /* 0x000fea000383ffff */
.L_x_1240:
[----:B-1----:R1:W4:Y:S02]  /*14640*/  SYNCS.PHASECHK.TRANS64.TRYWAIT P1, [R5+URZ+0x32440], R0 ;  /* 0x03244000050075a7 */ /* 0x002324000802017f */
[----:B----4-:R-:W-:Y:S05]  /*14650*/  @!P1 NANOSLEEP.SYNCS 0x989680 ;  /* 0x009896800000995d */ /* 0x010fea0003900000 */
[----:B------:R-:W4:Y:S02]  /*14660*/  @!P1 SYNCS.PHASECHK.TRANS64 P1, [R5+URZ+0x32440], R0 ;  /* 0x03244000050095a7 */ /* 0x000f24000802007f */
[----:B----4-:R-:W-:Y:S05]  /*14670*/  @!P1 BRA `(.L_x_1240) ;  /* 0xfffffffc00f09947 */ /* 0x010fea000383ffff */
[----:B------:R-:W-:Y:S05]  /*14680*/  BRA `(.L_x_1377) ;  /* 0xffffffb800c87947 */ /* 0x000fea000383ffff */
.L_x_1242:
[----:B----4-:R4:W0:Y:S02]  /*14690*/  SYNCS.PHASECHK.TRANS64.TRYWAIT P1, [R3+URZ+0x32460], R2 ;  /* 0x03246002030075a7 */ /* 0x010824000802017f */
[----:B0-----:R-:W-:Y:S05]  /*146a0*/  @!P1 NANOSLEEP.SYNCS 0x989680 ;  /* 0x009896800000995d */ /* 0x001fea0003900000 */
[----:B------:R-:W0:Y:S02]  /*146b0*/  @!P1 SYNCS.PHASECHK.TRANS64 P1, [R3+URZ+0x32460], R2 ;  /* 0x03246002030095a7 */ /* 0x000e24000802007f */
[----:B0-----:R-:W-:Y:S05]  /*146c0*/  @!P1 BRA `(.L_x_1242) ;  /* 0xfffffffc00f09947 */ /* 0x001fea000383ffff */
[----:B------:R-:W-:Y:S05]  /*146d0*/  BRA `(.L_x_1378) ;  /* 0xffffffb800c47947 */ /* 0x000fea000383ffff */
.L_x_1379:
        /* <DEDUP_REMOVED lines=10> */
.L_x_6452:


//--------------------- .text._ZN7cutlass13device_kernelIN5flash11enable_sm90INS1_16FlashAttnFwdSm90INS1_25CollectiveMainloopFwdSm90ILi2EN4cute5tupleIJNS5_1CILi1EEES8_S8_EEENS6_IJNS7_ILi128EEENS7_ILi96EEENS7_ILi64EEEEEELi256ENS_6half_tEfNS_4arch4Sm90ELb0ELb0ELb1ELb1ELb1ELb1ELb1ELb1ELb0ELb1ELb0ELb0EEENS1_21CollectiveEpilogueFwdINS6_IJSA_NS7_ILi256EEESB_EEES9_SE_SG_Li256ELb1ELb1ELb0ELb0EEENS1_36VarlenDynamicPersistentTileSchedulerILi128ELi96ELi256ELi128ELb0ELb1ELb1ELb0ELb1ELb1EEEEEEEEEvNT_6ParamsE --------------------------
	.section	.text._ZN7cutlass13device_kernelIN5flash11enable_sm90INS1_16FlashAttnFwdSm90INS1_25CollectiveMainloopFwdSm90ILi2EN4cute5tupleIJNS5_1CILi1EEES8_S8_EEENS6_IJNS7_ILi128EEENS7_ILi96EEENS7_ILi64EEEEEELi256ENS_6half_tEfNS_4arch4Sm90ELb0ELb0ELb1ELb1ELb1ELb1ELb1ELb1ELb0ELb1ELb0ELb0EEENS1_21CollectiveEpilogueFwdINS6_IJSA_NS7_ILi256EEESB_EEES9_SE_SG_Li256ELb1ELb1ELb0ELb0EEENS1_36VarlenDynamicPersistentTileSchedulerILi128ELi96ELi256ELi128ELb0ELb1ELb1ELb0ELb1ELb1EEEEEEEEEvNT_6ParamsE,"ax",@progbits
	.align	128
.text._ZN7cutlass13device_kernelIN5flash11enable_sm90INS1_16FlashAttnFwdSm90INS1_25CollectiveMainloopFwdSm90ILi2EN4cute5tupleIJNS5_1CILi1EEES8_S8_EEENS6_IJNS7_ILi128EEENS7_ILi96EEENS7_ILi64EEEEEELi256ENS_6half_tEfNS_4arch4Sm90ELb0ELb0ELb1ELb1ELb1ELb1ELb1ELb1ELb0ELb1ELb0ELb0EEENS1_21CollectiveEpilogueFwdINS6_IJSA_NS7_ILi256EEESB_EEES9_SE_SG_Li256ELb1ELb1ELb0ELb0EEENS1_36VarlenDynamicPersistentTileSchedulerILi128ELi96ELi256ELi128ELb0ELb1ELb1ELb0ELb1ELb1EEEEEEEEEvNT_6ParamsE:
        .type           _ZN7cutlass13device_kernelIN5flash11enable_sm90INS1_16FlashAttnFwdSm90INS1_25CollectiveMainloopFwdSm90ILi2EN4cute5tupleIJNS5_1CILi1EEES8_S8_EEENS6_IJNS7_ILi128EEENS7_ILi96EEENS7_ILi64EEEEEELi256ENS_6half_tEfNS_4arch4Sm90ELb0ELb0ELb1ELb1ELb1ELb1ELb1ELb1ELb0ELb1ELb0ELb0EEENS1_21CollectiveEpilogueFwdINS6_IJSA_NS7_ILi256EEESB_EEES9_SE_SG_Li256ELb1ELb1ELb0ELb0EEENS1_36VarlenDynamicPersistentTileSchedulerILi128ELi96ELi256ELi128ELb0ELb1ELb1ELb0ELb1ELb1EEEEEEEEEvNT_6ParamsE,@function
        .size           _ZN7cutlass13device_kernelIN5flash11enable_sm90INS1_16FlashAttnFwdSm90INS1_25CollectiveMainloopFwdSm90ILi2EN4cute5tupleIJNS5_1CILi1EEES8_S8_EEENS6_IJNS7_ILi128EEENS7_ILi96EEENS7_ILi64EEEEEELi256ENS_6half_tEfNS_4arch4Sm90ELb0ELb0ELb1ELb1ELb1ELb1ELb1ELb1ELb0ELb1ELb0ELb0EEENS1_21CollectiveEpilogueFwdINS6_IJSA_NS7_ILi256EEESB_EEES9_SE_SG_Li256ELb1ELb1ELb0ELb0EEENS1_36VarlenDynamicPersistentTileSchedulerILi128ELi96ELi256ELi128ELb0ELb1ELb1ELb0ELb1ELb1EEEEEEEEEvNT_6ParamsE,(.L_x_6453 - _ZN7cutlass13device_kernelIN5flash11enable_sm90INS1_16FlashAttnFwdSm90INS1_25CollectiveMainloopFwdSm90ILi2EN4cute5tupleIJNS5_1CILi1EEES8_S8_EEENS6_IJNS7_ILi128EEENS7_ILi96EEENS7_ILi64EEEEEELi256ENS_6half_tEfNS_4arch4Sm90ELb0ELb0ELb1ELb1ELb1ELb1ELb1ELb1ELb0ELb1ELb0ELb0EEENS1_21CollectiveEpilogueFwdINS6_IJSA_NS7_ILi256EEESB_EEES9_SE_SG_Li256ELb1ELb1ELb0ELb0EEENS1_36VarlenDynamicPersistentTileSchedulerILi128ELi96ELi256ELi128ELb0ELb1ELb1ELb0ELb1ELb1EEEEEEEEEvNT_6ParamsE)
        .other          _ZN7cutlass13device_kernelIN5flash11enable_sm90INS1_16FlashAttnFwdSm90INS1_25CollectiveMainloopFwdSm90ILi2EN4cute5tupleIJNS5_1CILi1EEES8_S8_EEENS6_IJNS7_ILi128EEENS7_ILi96EEENS7_ILi64EEEEEELi256ENS_6half_tEfNS_4arch4Sm90ELb0ELb0ELb1ELb1ELb1ELb1ELb1ELb1ELb0ELb1ELb0ELb0EEENS1_21CollectiveEpilogueFwdINS6_IJSA_NS7_ILi256EEESB_EEES9_SE_SG_Li256ELb1ELb1ELb0ELb0EEENS1_36VarlenDynamicPersistentTileSchedulerILi128ELi96ELi256ELi128ELb0ELb1ELb1ELb0ELb1ELb1EEEEEEEEEvNT_6ParamsE,@"STO_CUDA_ENTRY STV_DEFAULT"
_ZN7cutlass13device_kernelIN5flash11enable_sm90INS1_16FlashAttnFwdSm90INS1_25CollectiveMainloopFwdSm90ILi2EN4cute5tupleIJNS5_1CILi1EEES8_S8_EEENS6_IJNS7_ILi128EEENS7_ILi96EEENS7_ILi64EEEEEELi256ENS_6half_tEfNS_4arch4Sm90ELb0ELb0ELb1ELb1ELb1ELb1ELb1ELb1ELb0ELb1ELb0ELb0EEENS1_21CollectiveEpilogueFwdINS6_IJSA_NS7_ILi256EEESB_EEES9_SE_SG_Li256ELb1ELb1ELb0ELb0EEENS1_36VarlenDynamicPersistentTileSchedulerILi128ELi96ELi256ELi128ELb0ELb1ELb1ELb0ELb1ELb1EEEEEEEEEvNT_6ParamsE:
        /* <DEDUP_REMOVED lines=17> */
.L_x_1381:
[----:B------:R-:W-:Y:S05]  /*0110*/  BSYNC B0 ;  /* 0x0000000000007941 */ /* 0x000fea0003800000 */
.L_x_1380:
[----:B------:R-:W-:Y:S01]  /*0120*/  VOTEU.ANY UP0, P0 ;  /* 0x00000000003f7886 */ /* 0x000fe20000000100 */
[----:B------:R-:W0:Y:S01]  /*0130*/  SHFL.IDX PT, R2, R0, RZ, 0x1f ;  /* 0x00001fff00027589 */ /* 0x000e2200000e0000 */
[----:B------:R-:W-:Y:S01]  /*0140*/  UMOV UR4, 0x80 ;  /* 0x0000008000047882 */ /* 0x000fe20000000000 */
[----:B------:R-:W-:Y:S01]  /*0150*/  UMOV UR7, 0x100 ;  /* 0x0000010000077882 */ /* 0x000fe20000000000 */
[----:B------:R-:W-:Y:S01]  /*0160*/  VOTEU.ANY UP1, P0 ;  /* 0x00000000003f7886 */ /* 0x000fe20000020100 */
[----:B------:R-:W1:Y:S01]  /*0170*/  @UP0 S2UR UR8, SR_CgaCtaId ;  /* 0x00000000000809c3 */ /* 0x000e620000008800 */
[----:B------:R-:W-:Y:S01]  /*0180*/  @UP0 UMOV UR6, 0x400 ;  /* 0x0000040000060882 */ /* 0x000fe20000000000 */
[----:B------:R-:W-:-:S04]  /*0190*/  @UP0 UIADD3 UR4, -UR4, 0x100000, URZ ;  /* 0x0010000004040890 */ /* 0x000fc8000fffe13f */
[----:B------:R-:W-:Y:S02]  /*01a0*/  @UP0 USHF.L.U32 UR5, UR4, 0xb, URZ ;  /* 0x0000000b04050899 */ /* 0x000fe4000800063f */
[----:B------:R-:W-:Y:S01]  /*01b0*/  @UP0 USHF.L.U32 UR4, UR4, 0x1, URZ ;  /* 0x0000000104040899 */ /* 0x000fe2000800063f */
[----:B------:R-:W-:Y:S01]  /*01c0*/  SHF.R.U32.HI R3, RZ, 0x7, R3 ;  /* 0x00000007ff037819 */ /* 0x000fe20000011603 */
[----:B------:R-:W-:Y:S01]  /*01d0*/  VOTEU.ANY UP2, P0 ;  /* 0x00000000003f7886 */ /* 0x000fe20000040100 */
[----:B0-----:R-:W-:-:S03]  /*01e0*/  ISETP.NE.AND P1, PT, R2, RZ, PT ;  /* 0x000000ff0200720c */ /* 0x001fc60003f25270 */
[----:B------:R0:W2:Y:S01]  /*01f0*/  SHFL.IDX PT, R2, R3, RZ, 0x1f ;  /* 0x00001fff03027589 */ /* 0x0000a200000e0000 */
[----:B-1----:R-:W-:Y:S02]  /*0200*/  @UP0 ULEA UR8, UR8, UR6, 0x18 ;  /* 0x0000000608080291 */ /* 0x002fe4000f8ec03f */
[----:B------:R-:W-:-:S04]  /*0210*/  @UP0 UIADD3 UR6, -UR7, 0x100000, URZ ;  /* 0x0010000007060890 */ /* 0x000fc8000fffe13f */
[----:B------:R-:W-:Y:S02]  /*0220*/  @UP0 USHF.L.U32 UR7, UR6, 0xb, URZ ;  /* 0x0000000b06070899 */ /* 0x000fe4000800063f */
[----:B------:R-:W-:Y:S01]  /*0230*/  @UP0 USHF.L.U32 UR6, UR6, 0x1, URZ ;  /* 0x0000000106060899 */ /* 0x000fe2000800063f */
[----:B------:R-:W-:Y:S01]  /*0240*/  VOTEU.ANY UP0, P0 ;  /* 0x00000000003f7886 */ /* 0x000fe20000000100 */
[----:B------:R-:W1:Y:S04]  /*0250*/  FENCE.VIEW.ASYNC.S ;  /* 0x00000000000073c6 */ /* 0x000e680000000000 */
[----:B-1----:R0:W1:Y:S01]  /*0260*/  @UP0 SYNCS.EXCH.64 URZ, [UR8+0x32400], UR4 ;  /* 0x03240004083f05b2 */ /* 0x0020620008000100 */
[----:B------:R0:W3:Y:S05]  /*0270*/  @UP1 SYNCS.EXCH.64 URZ, [UR8+0x32410], UR4 ;  /* 0x03241004083f15b2 */ /* 0x0000ea0008000100 */
[----:B------:R0:W4:Y:S02]  /*0280*/  @UP2 SYNCS.EXCH.64 URZ, [UR8+0x32420], UR6 ;  /* 0x03242006083f25b2 */ /* 0x0001240008000100 */
        /* <DEDUP_REMOVED lines=19> */
.L_x_1382:
        /* <DEDUP_REMOVED lines=22> */
.L_x_1383:
        /* <DEDUP_REMOVED lines=18> */
.L_x_1384:
        /* <DEDUP_REMOVED lines=22> */
.L_x_1385:
        /* <DEDUP_REMOVED lines=22> */
.L_x_1386:
[----:B--2---:R-:W-:Y:S01]  /*0900*/  ISETP.NE.AND P0, PT, R2, RZ, PT ;  /* 0x000000ff0200720c */ /* 0x004fe20003f05270 */
[----:B------:R-:W-:Y:S01]  /*0910*/  IMAD.MOV.U32 R2, RZ, RZ, 0x1 ;  /* 0x00000001ff027424 */ /* 0x000fe200078e00ff */
[----:B------:R-:W-:Y:S01]  /*0920*/  NOP ;  /* 0x0000000000007918 */ /* 0x000fe20000000000 */
[----:B------:R-:W-:Y:S01]  /*0930*/  ULDC.64 UR60, c[0x0][0x208] ;  /* 0x00008200003c7ab9 */ /* 0x000fe20000000a00 */
[----:B------:R-:W-:Y:S02]  /*0940*/  BSSY B9, `(.L_x_1387) ;  /* 0x0001888000097945 */ /* 0x000fe40003800000 */
[----:B------:R-:W-:-:S05]  /*0950*/  SEL R2, R2, 0x2, !P0 ;  /* 0x0000000202027807 */ /* 0x000fca0004000000 */
[----:B------:R2:W-:Y:S01]  /*0960*/  STL [R1+0x8], R2 ;  /* 0x0000080201007387 */ /* 0x0005e20000100800 */
[----:B01-34-:R-:W-:Y:S06]  /*0970*/  BAR.SYNC.DEFER_BLOCKING 0x0 ;  /* 0x0000000000007b1d */ /* 0x01bfec0000010000 */
[----:B------:R-:W-:Y:S05]  /*0980*/  @!P0 BRA `(.L_x_1388) ;  /* 0x0000011400648947 */ /* 0x000fea0003800000 */
.L_x_1389:
[----:B------:R-:W-:-:S08]  /*0990*/  NOP ;  /* 0x0000000000007918 */ /* 0x000fd00000000000 */
[----:B------:R-:W0:Y:S02]  /*09a0*/  USETMAXREG.TRY_ALLOC.CTAPOOL UP0, 0xe8 ;  /* 0x000000e8000079c8 */ /* 0x000e240008000600 */
[----:B0-----:R-:W-:-:S13]  /*09b0*/  PLOP3.LUT P0, PT, PT, PT, UP0, 0x80, 0x0 ;  /* 0x000000000000781c */ /* 0x001fda0003f0f008 */
[----:B------:R-:W-:Y:S05]  /*09c0*/  @!P0 BRA `(.L_x_1389) ;  /* 0xfffffffc00f08947 */ /* 0x000fea000383ffff */
[----:B------:R-:W2:Y:S01]  /*09d0*/  S2R R0, SR_TID.X ;  /* 0x0000000000007919 */ /* 0x000ea20000002100 */
[----:B------:R-:W-:Y:S01]  /*09e0*/  MOV R19, 0x400 ;  /* 0x0000040000137802 */ /* 0x000fe20000000f00 */
[----:B------:R-:W-:Y:S01]  /*09f0*/  ULDC UR4, c[0x0][0xd3c] ;  /* 0x00034f0000047ab9 */ /* 0x000fe20000000800 */
[----:B--2---:R-:W-:Y:S02]  /*0a00*/  SHF.R.U32.HI R2, RZ, 0x7, R0 ;  /* 0x00000007ff027819 */ /* 0x004fe40000011600 */
[----:B------:R-:W0:Y:S01]  /*0a10*/  S2R R0, SR_CgaCtaId ;  /* 0x0000000000007919 */ /* 0x000e220000008800 */
        /* <DEDUP_REMOVED lines=9> */
[----:B------:R-:W2:Y:S01]  /*0ab0*/  LDL.LU R13, [R1+0x8] ;  /* 0x00000800010d7983 */ /* 0x000ea20000300800 */
[----:B------:R-:W0:Y:S02]  /*0ac0*/  S2R R0, SR_TID.X ;  /* 0x0000000000007919 */ /* 0x000e240000002100 */
[----:B0-----:R-:W-:-:S05]  /*0ad0*/  VIADD R12, R0, 0xffffff80 ;  /* 0xffffff80000c7836 */ /* 0x001fca0000000000 */
[----:B------:R-:W-:-:S04]  /*0ae0*/  SHF.R.S32.HI R0, RZ, 0x1f, R12 ;  /* 0x0000001fff007819 */ /* 0x000fc8000001140c */
[----:B------:R-:W-:-:S04]  /*0af0*/  LEA.HI R2, R0, R12, RZ, 0x7 ;  /* 0x0000000c00027211 */ /* 0x000fc800078f38ff */
[----:B------:R-:W-:-:S05]  /*0b00*/  LOP3.LUT R3, R2, 0xffffff80, RZ, 0xc0, !PT ;  /* 0xffffff8002037812 */ /* 0x000fca00078ec0ff */
[----:B------:R-:W-:-:S05]  /*0b10*/  IMAD.IADD R11, R12, 0x1, -R3 ;  /* 0x000000010c0b7824 */ /* 0x000fca00078e0a03 */
[----:B------:R-:W-:-:S04]  /*0b20*/  SHF.R.S32.HI R7, RZ, 0x1f, R11 ;  /* 0x0000001fff077819 */ /* 0x000fc8000001140b */
[----:B------:R-:W-:-:S04]  /*0b30*/  LEA.HI R8, R7, R11, RZ, 0x2 ;  /* 0x0000000b07087211 */ /* 0x000fc800078f10ff */
[--C-:B------:R-:W-:Y:S02]  /*0b40*/  SHF.R.S32.HI R4, RZ, 0x2, R8.reuse ;  /* 0x00000002ff047819 */ /* 0x100fe40000011408 */
[----:B------:R-:W-:-:S04]  /*0b50*/  SHF.R.S32.HI R3, RZ, 0x1f, R8 ;  /* 0x0000001fff037819 */ /* 0x000fc80000011408 */
[----:B------:R-:W-:Y:S02]  /*0b60*/  LEA.HI R5, R3, R4, RZ, 0x3 ;  /* 0x0000000403057211 */ /* 0x000fe400078f18ff */
[----:B------:R-:W-:Y:S02]  /*0b70*/  LEA.HI R3, R0, R12, RZ, 0x4 ;  /* 0x0000000c00037211 */ /* 0x000fe400078f20ff */
[----:B------:R-:W-:Y:S02]  /*0b80*/  SHF.R.S32.HI R14, RZ, 0x7, R2 ;  /* 0x00000007ff0e7819 */ /* 0x000fe40000011402 */
[----:B------:R-:W-:Y:S02]  /*0b90*/  LOP3.LUT R9, R5, 0xfffffff8, RZ, 0xc0, !PT ;  /* 0xfffffff805097812 */ /* 0x000fe400078ec0ff */
[----:B------:R-:W-:Y:S02]  /*0ba0*/  SHF.R.S32.HI R6, RZ, 0x4, R3 ;  /* 0x00000004ff067819 */ /* 0x000fe40000011403 */
[----:B------:R-:W-:-:S02]  /*0bb0*/  LEA.HI R7, R7, R11, RZ, 0x5 ;  /* 0x0000000b07077211 */ /* 0x000fc400078f28ff */
[----:B------:R-:W-:Y:S01]  /*0bc0*/  LEA.HI R2, R2, R14, RZ, 0x1 ;  /* 0x0000000e02027211 */ /* 0x000fe200078f08ff */
[----:B------:R-:W-:Y:S01]  /*0bd0*/  IMAD.IADD R10, R4, 0x1, -R9 ;  /* 0x00000001040a7824 */ /* 0x000fe200078e0a09 */
[C---:B------:R-:W-:Y:S02]  /*0be0*/  LOP3.LUT R4, R3.reuse, 0x3fffff0, RZ, 0xc0, !PT ;  /* 0x03fffff003047812 */ /* 0x040fe400078ec0ff */
[----:B------:R-:W-:Y:S02]  /*0bf0*/  LEA.HI R3, R3, R6, RZ, 0x1 ;  /* 0x0000000603037211 */ /* 0x000fe400078f08ff */
[----:B------:R-:W-:Y:S02]  /*0c00*/  SHF.R.S32.HI R7, RZ, 0x5, R7 ;  /* 0x00000005ff077819 */ /* 0x000fe40000011407 */
[----:B------:R-:W-:Y:S02]  /*0c10*/  LOP3.LUT R2, R2, 0x3fffffe, RZ, 0xc0, !PT ;  /* 0x03fffffe02027812 */ /* 0x000fe400078ec0ff */
[-C--:B------:R-:W-:Y:S01]  /*0c20*/  LEA.HI R5, R0, R12.reuse, RZ, 0x5 ;  /* 0x0000000c00057211 */ /* 0x080fe200078f28ff */
[----:B------:R-:W-:Y:S01]  /*0c30*/  IMAD R7, R7, 0x10, R10 ;  /* 0x0000001007077824 */ /* 0x000fe200078e020a */
[----:B------:R-:W-:Y:S01]  /*0c40*/  LOP3.LUT R3, R3, 0x1ffffffe, RZ, 0xc0, !PT ;  /* 0x1ffffffe03037812 */ /* 0x000fe200078ec0ff */
[----:B------:R-:W-:Y:S01]  /*0c50*/  IMAD.IADD R2, R14, 0x1, -R2 ;  /* 0x000000010e027824 */ /* 0x000fe200078e0a02 */
[----:B------:R-:W-:Y:S01]  /*0c60*/  SHF.R.S32.HI R15, RZ, 0x5, R5 ;  /* 0x00000005ff0f7819 */ /* 0x000fe20000011405 */
[----:B------:R-:W-:Y:S01]  /*0c70*/  IMAD.IADD R4, R12, 0x1, -R4 ;  /* 0x000000010c047824 */ /* 0x000fe200078e0a04 */
[----:B------:R-:W-:Y:S01]  /*0c80*/  IADD3 R3, R6, -R3, RZ ;  /* 0x8000000306037210 */ /* 0x000fe20007ffe0ff */
[----:B------:R-:W-:Y:S01]  /*0c90*/  IMAD R6, R2, 0x40, R7 ;  /* 0x0000004002067824 */ /* 0x000fe200078e0207 */
[----:B------:R-:W-:Y:S01]  /*0ca0*/  LEA.HI R2, R0, R12, RZ, 0x2 ;  /* 0x0000000c00027211 */ /* 0x000fe200078f10ff */
[----:B------:R-:W-:-:S03]  /*0cb0*/  IMAD R4, R15, 0x10, R4 ;  /* 0x000000100f047824 */ /* 0x000fc600078e0204 */
[--C-:B------:R-:W-:Y:S01]  /*0cc0*/  SHF.R.S32.HI R200, RZ, 0x2, R2.reuse ;  /* 0x00000002ffc87819 */ /* 0x100fe20000011402 */
[----:B------:R-:W-:Y:S01]  /*0cd0*/  IMAD R5, R4, 0x8, R3 ;  /* 0x0000000804057824 */ /* 0x000fe200078e0203 */
[----:B------:R-:W-:Y:S02]  /*0ce0*/  LEA.HI R0, R0, R12, RZ, 0x3 ;  /* 0x0000000c00007211 */ /* 0x000fe400078f18ff */
[----:B------:R-:W-:Y:S01]  /*0cf0*/  SHF.R.S32.HI R3, RZ, 0x1f, R2 ;  /* 0x0000001fff037819 */ /* 0x000fe20000011402 */
[----:B------:R-:W-:Y:S01]  /*0d00*/  VIADD R9, R200, 0x40 ;  /* 0x00000040c8097836 */ /* 0x000fe20000000000 */
[----:B------:R-:W-:Y:S02]  /*0d10*/  LOP3.LUT R2, R2, 0xfffffffc, RZ, 0xc0, !PT ;  /* 0xfffffffc02027812 */ /* 0x000fe400078ec0ff */
[----:B------:R-:W-:Y:S02]  /*0d20*/  SHF.R.S32.HI R4, RZ, 0x3, R0 ;  /* 0x00000003ff047819 */ /* 0x000fe40000011400 */
[----:B------:R-:W-:Y:S01]  /*0d30*/  LOP3.LUT R0, R0, 0xfffffff8, RZ, 0xc0, !PT ;  /* 0xfffffff800007812 */ /* 0x000fe200078ec0ff */
[----:B------:R-:W-:Y:S01]  /*0d40*/  IMAD.IADD R7, R12, 0x1, -R2 ;  /* 0x000000010c077824 */ /* 0x000fe200078e0a02 */
[----:B------:R-:W-:-:S02]  /*0d50*/  SHF.R.S32.HI R4, RZ, 0x1f, R9 ;  /* 0x0000001fff047819 */ /* 0x000fc40000011409 */
[----:B------:R-:W-:Y:S01]  /*0d60*/  LEA.HI R3, R3, R200, RZ, 0x3 ;  /* 0x000000c803037211 */ /* 0x000fe200078f18ff */
[----:B------:R-:W-:Y:S01]  /*0d70*/  IMAD.IADD R0, R12, 0x1, -R0 ;  /* 0x000000010c007824 */ /* 0x000fe200078e0a00 */
[----:B------:R-:W-:Y:S01]  /*0d80*/  LEA.HI R4, R4, R9, RZ, 0x3 ;  /* 0x0000000904047211 */ /* 0x000fe200078f18ff */
[----:B------:R-:W-:Y:S01]  /*0d90*/  IMAD.SHL.U32 R2, R9, 0x40, RZ ;  /* 0x0000004009027824 */ /* 0x000fe200078e00ff */
[----:B------:R-:W-:Y:S02]  /*0da0*/  LOP3.LUT R3, R3, 0xfffffff8, RZ, 0xc0, !PT ;  /* 0xfffffff803037812 */ /* 0x000fe400078ec0ff */
[----:B------:R-:W-:Y:S01]  /*0db0*/  LEA.HI R0, R7, R7, RZ, 0x1 ;  /* 0x0000000707007211 */ /* 0x000fe200078f08ff */
[----:B------:R-:W-:Y:S02]  /*0dc0*/  IMAD.SHL.U32 R4, R4, 0x40, RZ ;  /* 0x0000004004047824 */ /* 0x000fe400078e00ff */
[----:B------:R-:W-:Y:S01]  /*0dd0*/  IMAD.IADD R10, R200, 0x1, -R3 ;  /* 0x00000001c80a7824 */ /* 0x000fe200078e0a03 */
[----:B------:R-:W-:-:S02]  /*0de0*/  LOP3.LUT R0, R0, 0x1ffffffe, RZ, 0xc0, !PT ;  /* 0x1ffffffe00007812 */ /* 0x000fc400078ec0ff */
[----:B------:R-:W-:Y:S02]  /*0df0*/  LOP3.LUT R3, R2, 0x1c0, RZ, 0xc0, !PT ;  /* 0x000001c002037812 */ /* 0x000fe400078ec0ff */
[C---:B------:R-:W-:Y:S01]  /*0e00*/  SHF.L.U32 R16, R7.reuse, 0x3, RZ ;  /* 0x0000000307107819 */ /* 0x040fe200000006ff */
[C---:B------:R-:W-:Y:S01]  /*0e10*/  IMAD.SHL.U32 R22, R7.reuse, 0x4, RZ ;  /* 0x0000000407167824 */ /* 0x040fe200078e00ff */
[----:B------:R-:W-:Y:S01]  /*0e20*/  LOP3.LUT R4, R4, 0xfffffe00, RZ, 0xc0, !PT ;  /* 0xfffffe0004047812 */ /* 0x000fe200078ec0ff */
[----:B------:R-:W-:Y:S01]  /*0e30*/  IMAD.IADD R0, R7, 0x1, -R0 ;  /* 0x0000000107007824 */ /* 0x000fe200078e0a00 */
[----:B------:R-:W-:Y:S01]  /*0e40*/  SHF.R.U32.HI R7, RZ, 0x3, R3 ;  /* 0x00000003ff077819 */ /* 0x000fe20000011603 */
[----:B------:R-:W-:Y:S01]  /*0e50*/  STL [R1+0x74], R6 ;  /* 0x0000740601007387 */ /* 0x000fe20000100800 */
[----:B------:R-:W-:Y:S02]  /*0e60*/  LOP3.LUT R3, R3, 0x38, R16, 0xf8, !PT ;  /* 0x0000003803037812 */ /* 0x000fe400078ef810 */
[----:B------:R-:W-:Y:S01]  /*0e70*/  LOP3.LUT R8, R8, 0x7ffffffc, RZ, 0xc0, !PT ;  /* 0x7ffffffc08087812 */ /* 0x000fe200078ec0ff */
[----:B------:R-:W-:Y:S04]  /*0e80*/  STL [R1+0x64], RZ ;  /* 0x000064ff01007387 */ /* 0x000fe80000100800 */
[----:B------:R-:W-:Y:S04]  /*0e90*/  STL [R1+0x6c], R10 ;  /* 0x00006c0a01007387 */ /* 0x000fe80000100800 */
[----:B------:R0:W-:Y:S01]  /*0ea0*/  STL [R1+0x58], R4 ;  /* 0x0000580401007387 */ /* 0x0001e20000100800 */
[----:B------:R-:W-:Y:S01]  /*0eb0*/  SHF.L.U32 R5, R5, 0x3, RZ ;  /* 0x0000000305057819 */ /* 0x000fe200000006ff */
[----:B------:R-:W-:Y:S01]  /*0ec0*/  IMAD R0, R0, 0x8, R6 ;  /* 0x0000000800007824 */ /* 0x000fe200078e0206 */
[----:B0-----:R-:W-:Y:S01]  /*0ed0*/  LOP3.LUT R4, R4, R3, R7, 0xf6, !PT ;  /* 0x0000000304047212 */ /* 0x001fe200078ef607 */
[----:B------:R-:W-:-:S04]  /*0ee0*/  IMAD.IADD R7, R11, 0x1, -R8 ;  /* 0x000000010b077824 */ /* 0x000fc800078e0a08 */
[----:B------:R-:W-:Y:S01]  /*0ef0*/  IMAD R3, R4, 0x2, R19 ;  /* 0x0000000204037824 */ /* 0x000fe200078e0213 */
[----:B------:R0:W-:Y:S04]  /*0f00*/  STL [R1+0x78], R7 ;  /* 0x0000780701007387 */ /* 0x0001e80000100800 */
[----:B------:R0:W-:Y:S04]  /*0f10*/  STL [R1+0x80], R5 ;  /* 0x0000800501007387 */ /* 0x0001e80000100800 */
[----:B------:R0:W-:Y:S04]  /*0f20*/  STL [R1+0x7c], R0 ;  /* 0x00007c0001007387 */ /* 0x0001e80000100800 */
[----:B------:R0:W-:Y:S01]  /*0f30*/  STL [R1+0x70], R3 ;  /* 0x0000700301007387 */ /* 0x0001e20000100800 */
[C---:B------:R-:W-:Y:S01]  /*0f40*/  VIADD R2, R16.reuse, 0x20 ;  /* 0x0000002010027836 */ /* 0x040fe20000000000 */
[C---:B------:R-:W-:Y:S01]  /*0f50*/  IADD3 R206, R16.reuse, 0xa0, RZ ;  /* 0x000000a010ce7810 */ /* 0x040fe20007ffe0ff */
[----:B------:R-:W-:-:S02]  /*0f60*/  VIADD R209, R16, 0x40 ;  /* 0x0000004010d17836 */ /* 0x000fc40000000000 */
[C---:B------:R-:W-:Y:S02]  /*0f70*/  VIADD R208, R16.reuse, 0x60 ;  /* 0x0000006010d07836 */ /* 0x040fe40000000000 */
[C---:B------:R-:W-:Y:S02]  /*0f80*/  VIADD R207, R16.reuse, 0x80 ;  /* 0x0000008010cf7836 */ /* 0x040fe40000000000 */
[C---:B------:R-:W-:Y:S02]  /*0f90*/  VIADD R211, R16.reuse, 0xc0 ;  /* 0x000000c010d37836 */ /* 0x040fe40000000000 */
[----:B------:R-:W-:Y:S01]  /*0fa0*/  VIADD R210, R16, 0xe0 ;  /* 0x000000e010d27836 */ /* 0x000fe20000000000 */
[----:B------:R-:W-:Y:S01]  /*0fb0*/  MOV R203, RZ ;  /* 0x000000ff00cb7202 */ /* 0x000fe20000000f00 */
[----:B------:R-:W-:Y:S01]  /*0fc0*/  IMAD.MOV.U32 R18, RZ, RZ, RZ ;  /* 0x000000ffff127224 */ /* 0x000fe200078e00ff */
[----:B------:R-:W-:Y:S01]  /*0fd0*/  SHF.R.S32.HI R17, RZ, 0x1f, R16 ;  /* 0x0000001fff117819 */ /* 0x000fe20000011410 */
[----:B------:R-:W-:Y:S01]  /*0fe0*/  IMAD.MOV.U32 R212, RZ, RZ, RZ ;  /* 0x000000ffffd47224 */ /* 0x000fe200078e00ff */
[----:B------:R-:W-:Y:S01]  /*0ff0*/  SHF.R.S32.HI R202, RZ, 0x1f, R2 ;  /* 0x0000001fffca7819 */ /* 0x000fe20000011402 */
[----:B------:R-:W-:Y:S01]  /*1000*/  IMAD.MOV.U32 R201, RZ, RZ, RZ ;  /* 0x000000ffffc97224 */ /* 0x000fe200078e00ff */
[----:B------:R-:W-:Y:S01]  /*1010*/  SHF.R.S32.HI R218, RZ, 0x1f, R209 ;  /* 0x0000001fffda7819 */ /* 0x000fe200000114d1 */
[----:B------:R-:W-:Y:S01]  /*1020*/  VIADD R204, R22, 0x10 ;  /* 0x0000001016cc7836 */ /* 0x000fe20000000000 */
[----:B------:R-:W-:-:S02]  /*1030*/  SHF.R.S32.HI R217, RZ, 0x1f, R208 ;  /* 0x0000001fffd97819 */ /* 0x000fc400000114d0 */
[----:B------:R-:W-:Y:S02]  /*1040*/  SHF.R.S32.HI R216, RZ, 0x1f, R207 ;  /* 0x0000001fffd87819 */ /* 0x000fe400000114cf */
[----:B------:R-:W-:Y:S02]  /*1050*/  SHF.R.S32.HI R215, RZ, 0x1f, R206 ;  /* 0x0000001fffd77819 */ /* 0x000fe400000114ce */
[----:B------:R-:W-:Y:S02]  /*1060*/  SHF.R.S32.HI R214, RZ, 0x1f, R211 ;  /* 0x0000001fffd67819 */ /* 0x000fe400000114d3 */
[----:B------:R-:W-:Y:S02]  /*1070*/  SHF.R.S32.HI R213, RZ, 0x1f, R210 ;  /* 0x0000001fffd57819 */ /* 0x000fe400000114d2 */
[----:B0-2---:R-:W-:-:S07]  /*1080*/  LOP3.LUT R205, R13, 0x1, RZ, 0xfc, !PT ;  /* 0x000000010dcd7812 */ /* 0x005fce00078efcff */
.L_x_1533:
[----:B0-----:R-:W0:Y:S02]  /*1090*/  LDC.64 R4, c[0x0][0xd88] ;  /* 0x00036200ff047b82 */ /* 0x001e240000000a00 */
[----:B0-----:R-:W-:-:S05]  /*10a0*/  IMAD.WIDE R4, R35, 0x4, R4 ;  /* 0x0000000423047825 */ /* 0x001fca00078e0204 */
[----:B--2---:R-:W2:Y:S01]  /*10b0*/  LDG.E R3, desc[UR60][R4.64] ;  /* 0x0000003c04037981 */ /* 0x004ea2000c1e1900 */
        /* <DEDUP_REMOVED lines=10> */
[----:B---3--:R-:W-:-:S08]  /*1160*/  IMAD.SHL.U32 R32, R3, 0x4, RZ ;  /* 0x0000000403207824 */ /* 0x008fd000078e00ff */
[C---:B------:R-:W-:Y:S01]  /*1170*/  @P1 LEA R6, P2, R3.reuse, UR4, 0x2 ;  /* 0x0000000403061c11 */ /* 0x040fe2000f8410ff */
[----:B------:R0:W-:Y:S01]  /*1180*/  STL [R1+0x5c], R3 ;  /* 0x00005c0301007387 */ /* 0x0001e20000100800 */
[C-C-:B------:R-:W-:Y:S02]  /*1190*/  SHF.L.U64.HI R35, R3.reuse, 0x2, R0.reuse ;  /* 0x0000000203237819 */ /* 0x140fe40000010200 */
[----:B------:R-:W-:Y:S01]  /*11a0*/  @P1 LEA.HI.X R7, R3, UR5, R0, 0x2, P2 ;  /* 0x0000000503071c11 */ /* 0x000fe200090f1400 */
[----:B------:R-:W-:Y:S01]  /*11b0*/  IMAD.MOV.U32 R0, RZ, RZ, RZ ;  /* 0x000000ffff007224 */ /* 0x000fe200078e00ff */
[----:B------:R-:W-:Y:S02]  /*11c0*/  ISETP.NE.U32.AND P2, PT, RZ, UR8, PT ;  /* 0x00000008ff007c0c */ /* 0x000fe4000bf45070 */
[----:B------:R-:W-:Y:S02]  /*11d0*/  IADD3 R8, P3, R32, UR6, RZ ;  /* 0x0000000620087c10 */ /* 0x000fe4000ff7e0ff */
[----:B------:R-:W-:Y:S01]  /*11e0*/  ISETP.NE.AND.EX P2, PT, RZ, UR9, PT, P2 ;  /* 0x00000009ff007c0c */ /* 0x000fe2000bf45320 */
[----:B------:R0:W5:Y:S01]  /*11f0*/  @P1 LDG.E R0, desc[UR60][R6.64] ;  /* 0x0000003c06001981 */ /* 0x000162000c1e1900 */
[----:B------:R-:W-:Y:S01]  /*1200*/  ULDC UR4, c[0x0][0x288] ;  /* 0x0000a20000047ab9 */ /* 0x000fe20000000800 */
[----:B------:R-:W-:Y:S01]  /*1210*/  IADD3.X R9, R35, UR7, RZ, P3, !PT ;  /* 0x0000000723097c10 */ /* 0x000fe20009ffe4ff */
[----:B------:R-:W-:Y:S01]  /*1220*/  IMAD.U32 R90, RZ, RZ, UR4 ;  /* 0x00000004ff5a7e24 */ /* 0x000fe2000f8e00ff */
[----:B------:R-:W-:-:S03]  /*1230*/  ULDC.64 UR4, c[0x0][0x418] ;  /* 0x0001060000047ab9 */ /* 0x000fc60000000a00 */
[----:B------:R0:W5:Y:S05]  /*1240*/  @P0 LDG.E R88, desc[UR60][R8.64] ;  /* 0x0000003c08580981 */ /* 0x00016a000c1e1900 */
[----:B------:R-:W-:-:S04]  /*1250*/  @P2 IADD3 R4, P1, R32, UR8, RZ ;  /* 0x0000000820042c10 */ /* 0x000fc8000ff3e0ff */
[----:B------:R-:W-:-:S05]  /*1260*/  @P2 IADD3.X R5, R35, UR9, RZ, P1, !PT ;  /* 0x0000000923052c10 */ /* 0x000fca0008ffe4ff */
[----:B------:R0:W5:Y:S01]  /*1270*/  @P2 LDG.E R90, desc[UR60][R4.64] ;  /* 0x0000003c045a2981 */ /* 0x000162000c1e1900 */
[----:B------:R-:W-:-:S03]  /*1280*/  UISETP.NE.U32.AND UP0, UPT, UR4, URZ, UPT ;  /* 0x0000003f0400728c */ /* 0x000fc6000bf05070 */
[----:B------:R-:W-:Y:S01]  /*1290*/  ULDC UR4, c[0x0][0x424] ;  /* 0x0001090000047ab9 */ /* 0x000fe20000000800 */
[----:B------:R-:W-:-:S03]  /*12a0*/  UISETP.NE.AND.EX UP0, UPT, UR5, URZ, UPT, UP0 ;  /* 0x0000003f0500728c */ /* 0x000fc6000bf05300 */
[----:B------:R-:W-:Y:S01]  /*12b0*/  ULDC UR5, c[0x0][0x2f0] ;  /* 0x0000bc0000057ab9 */ /* 0x000fe20000000800 */
[----:B------:R-:W-:-:S04]  /*12c0*/  USEL UR4, UR4, 0x1, UP0 ;  /* 0x0000000104047887 */ /* 0x000fc80008000000 */
[----:B------:R-:W-:-:S03]  /*12d0*/  UIMAD UR4, UR4, UR5, URZ ;  /* 0x00000005040472a4 */ /* 0x000fc6000f8e023f */
[----:B------:R-:W-:Y:S02]  /*12e0*/  ULDC UR5, c[0x0][0x348] ;  /* 0x0000d20000057ab9 */ /* 0x000fe40000000800 */
[----:B----4-:R-:W-:Y:S01]  /*12f0*/  MOV R30, UR5 ;  /* 0x00000005001e7c02 */ /* 0x010fe20008000f00 */
[----:B------:R-:W-:Y:S02]  /*1300*/  IMAD.U32 R31, RZ, RZ, UR4 ;  /* 0x00000004ff1f7e24 */ /* 0x000fe4000f8e00ff */
[----:B------:R-:W-:Y:S01]  /*1310*/  IMAD.MOV.U32 R29, RZ, RZ, R3 ;  /* 0x000000ffff1d7224 */ /* 0x000fe200078e0003 */
[----:B01----:R-:W-:Y:S06]  /*1320*/  @P2 BRA `(.L_x_1391) ;  /* 0x0000000000242947 */ /* 0x003fec0003800000 */
        /* <DEDUP_REMOVED lines=8> */
[----:B--2---:R-:W-:-:S07]  /*13b0*/  IMAD.IADD R90, R3, 0x1, -R90 ;  /* 0x00000001035a7824 */ /* 0x004fce00078e0a5a */
.L_x_1391:
        /* <DEDUP_REMOVED lines=10> */
.L_x_1392:
[----:B------:R-:W-:Y:S05]  /*1460*/  @!P0 BRA `(.L_x_1393) ;  /* 0x00000000000c8947 */ /* 0x000fea0003800000 */
[----:B------:R-:W2:Y:S04]  /*1470*/  LDG.E R4, desc[UR60][R8.64] ;  /* 0x0000003c08047981 */ /* 0x000ea8000c1e1900 */
[----:B------:R-:W2:Y:S02]  /*1480*/  LDG.E R31, desc[UR60][R8.64+0x4] ;  /* 0x0000043c081f7981 */ /* 0x000ea4000c1e1900 */
[----:B--2---:R-:W-:-:S07]  /*1490*/  IMAD.IADD R31, R31, 0x1, -R4 ;  /* 0x000000011f1f7824 */ /* 0x004fce00078e0a04 */
.L_x_1393:
        /* <DEDUP_REMOVED lines=17> */
[----:B--2---:R-:W-:-:S05]  /*15b0*/  @P0 IADD3 R30, -R3, R8, RZ ;  /* 0x00000008031e0210 */ /* 0x004fca0007ffe1ff */
[----:B------:R-:W-:-:S04]  /*15c0*/  IMAD.IADD R187, R9, 0x1, R30 ;  /* 0x0000000109bb7824 */ /* 0x000fc800078e021e */
[----:B------:R-:W-:-:S04]  /*15d0*/  VIADD R0, R187, 0x5f ;  /* 0x0000005fbb007836 */ /* 0x000fc80000000000 */
        /* <DEDUP_REMOVED lines=36> */
.L_x_1396:
[----:B------:R-:W-:Y:S05]  /*1820*/  BSYNC B6 ;  /* 0x0000000000067941 */ /* 0x000fea0003800000 */
.L_x_1395:
        /* <DEDUP_REMOVED lines=20> */
.L_x_1398:
[----:B------:R-:W-:Y:S05]  /*1970*/  BSYNC B6 ;  /* 0x0000000000067941 */ /* 0x000fea0003800000 */
.L_x_1397:
[----:B------:R-:W-:Y:S01]  /*1980*/  ULDC.64 UR4, c[0x0][0xaf0] ;  /* 0x0002bc0000047ab9 */ /* 0x000fe20000000a00 */
[----:B------:R-:W2:Y:S01]  /*1990*/  LDL R36, [R1+0x6c] ;  /* 0x00006c0001247983 */ /* 0x000ea20000100800 */
[----:B------:R-:W-:Y:S01]  /*19a0*/  ISETP.NE.U32.AND P0, PT, RZ, UR4, PT ;  /* 0x00000004ff007c0c */ /* 0x000fe2000bf05070 */
[----:B------:R-:W0:Y:S03]  /*19b0*/  LDC.64 R66, c[0x0][0x408] ;  /* 0x00010200ff427b82 */ /* 0x000e260000000a00 */
[----:B------:R-:W-:-:S05]  /*19c0*/  ISETP.NE.AND.EX P0, PT, RZ, UR5, PT, P0 ;  /* 0x00000005ff007c0c */ /* 0x000fca000bf05300 */
[----:B------:R-:W1:Y:S08]  /*19d0*/  LDC.64 R60, c[0x0][0x3f8] ;  /* 0x0000fe00ff3c7b82 */ /* 0x000e700000000a00 */
[----:B------:R-:W-:Y:S01]  /*19e0*/  @P0 IADD3 R4, P1, R32, UR4, RZ ;  /* 0x0000000420040c10 */ /* 0x000fe2000ff3e0ff */
[----:B------:R-:W-:Y:S01]  /*19f0*/  ULDC UR4, c[0x0][0x320] ;  /* 0x0000c80000047ab9 */ /* 0x000fe20000000800 */
[----:B------:R-:W3:Y:S02]  /*1a00*/  LDC R89, c[0x0][0x3f4] ;  /* 0x0000fd00ff597b82 */ /* 0x000ee40000000800 */
[----:B------:R-:W-:-:S02]  /*1a10*/  @P0 IADD3.X R5, R35, UR5, RZ, P1, !PT ;  /* 0x0000000523050c10 */ /* 0x000fc40008ffe4ff */
[----:B------:R-:W-:-:S03]  /*1a20*/  ISETP.GE.AND P1, PT, R2, UR4, PT ;  /* 0x0000000402007c0c */ /* 0x000fc6000bf26270 */
[----:B------:R4:W2:Y:S01]  /*1a30*/  @P0 LDG.E R29, desc[UR60][R4.64] ;  /* 0x0000003c041d0981 */ /* 0x0008a2000c1e1900 */
[----:B------:R-:W-:Y:S01]  /*1a40*/  SEL R3, RZ, 0xffffffff, P1 ;  /* 0xffffffffff037807 */ /* 0x000fe20000800000 */
[--C-:B0-----:R-:W-:Y:S01]  /*1a50*/  IMAD.WIDE.U32 R10, R200, R66, R16.reuse ;  /* 0x00000042c80a7225 */ /* 0x101fe200078e0010 */
[----:B------:R-:W-:Y:S01]  /*1a60*/  ISETP.GE.AND P0, PT, R16, UR4, PT ;  /* 0x0000000410007c0c */ /* 0x000fe2000bf06270 */
[----:B------:R-:W0:Y:S01]  /*1a70*/  S2R R21, SR_TID.X ;  /* 0x0000000000157919 */ /* 0x000e220000002100 */
[----:B------:R-:W-:Y:S01]  /*1a80*/  ISETP.GE.AND P1, PT, R208, UR4, PT ;  /* 0x00000004d0007c0c */ /* 0x000fe2000bf26270 */
[----:B------:R-:W-:Y:S01]  /*1a90*/  IMAD.SHL.U32 R3, R3, 0x2, RZ ;  /* 0x0000000203037824 */ /* 0x000fe200078e00ff */
[----:B------:R-:W-:Y:S01]  /*1aa0*/  SEL R0, RZ, 0x1, P0 ;  /* 0x00000001ff007807 */ /* 0x000fe20000000000 */
[----:B------:R-:W3:Y:S01]  /*1ab0*/  S2R R20, SR_TID.X ;  /* 0x0000000000147919 */ /* 0x000ee20000002100 */
[----:B------:R-:W-:Y:S01]  /*1ac0*/  ISETP.GE.AND P0, PT, R209, UR4, PT ;  /* 0x00000004d1007c0c */ /* 0x000fe2000bf06270 */
[----:B-1----:R-:W-:Y:S01]  /*1ad0*/  IMAD.WIDE.U32 R8, R200, R60, R16 ;  /* 0x0000003cc8087225 */ /* 0x002fe200078e0010 */
[----:B------:R-:W-:-:S02]  /*1ae0*/  LOP3.LUT R0, R3, 0x2, R0, 0xe2, !PT ;  /* 0x0000000203007812 */ /* 0x000fc400078ee200 */
[----:B------:R-:W-:Y:S02]  /*1af0*/  SEL R3, RZ, 0x4, P0 ;  /* 0x00000004ff037807 */ /* 0x000fe40000000000 */
[----:B------:R-:W-:Y:S02]  /*1b00*/  SHF.R.S32.HI R7, RZ, 0x1f, R200 ;  /* 0x0000001fff077819 */ /* 0x000fe400000114c8 */
[----:B------:R-:W-:Y:S01]  /*1b10*/  SHF.R.S32.HI R23, RZ, 0x1f, R22 ;  /* 0x0000001fff177819 */ /* 0x000fe20000011416 */
[----:B------:R-:W-:Y:S01]  /*1b20*/  IMAD.MOV.U32 R78, RZ, RZ, 0x20 ;  /* 0x00000020ff4e7424 */ /* 0x000fe200078e00ff */
[----:B----4-:R-:W-:Y:S01]  /*1b30*/  SEL R4, RZ, 0x8, P1 ;  /* 0x00000008ff047807 */ /* 0x010fe20000800000 */
[----:B------:R-:W-:Y:S01]  /*1b40*/  IMAD.IADD R88, R88, 0x1, R31 ;  /* 0x0000000158587824 */ /* 0x000fe200078e021f */
[----:B------:R-:W-:Y:S01]  /*1b50*/  ISETP.GE.AND P0, PT, R207, UR4, PT ;  /* 0x00000004cf007c0c */ /* 0x000fe2000bf06270 */
[----:B------:R-:W-:Y:S01]  /*1b60*/  IMAD R77, R61, 0x60, RZ ;  /* 0x000000603d4d7824 */ /* 0x000fe200078e02ff */
[----:B------:R-:W-:Y:S01]  /*1b70*/  ISETP.GE.AND P1, PT, R206, UR4, PT ;  /* 0x00000004ce007c0c */ /* 0x000fe2000bf26270 */
[----:B------:R-:W-:Y:S01]  /*1b80*/  IMAD.SHL.U32 R85, R60, 0x40, RZ ;  /* 0x000000403c557824 */ /* 0x000fe200078e00ff */
[----:B------:R-:W-:-:S02]  /*1b90*/  LOP3.LUT R0, R4, R0, R3, 0xfe, !PT ;  /* 0x0000000004007212 */ /* 0x000fc400078efe03 */
[----:B------:R-:W-:Y:S02]  /*1ba0*/  SEL R3, RZ, 0x10, P0 ;  /* 0x00000010ff037807 */ /* 0x000fe40000000000 */
[----:B------:R-:W-:Y:S02]  /*1bb0*/  SEL R4, RZ, 0x20, P1 ;  /* 0x00000020ff047807 */ /* 0x000fe40000800000 */
[----:B------:R-:W-:Y:S02]  /*1bc0*/  ISETP.GE.AND P0, PT, R211, UR4, PT ;  /* 0x00000004d3007c0c */ /* 0x000fe4000bf06270 */
[----:B------:R-:W-:Y:S02]  /*1bd0*/  ISETP.GE.AND P1, PT, R210, UR4, PT ;  /* 0x00000004d2007c0c */ /* 0x000fe4000bf26270 */
[----:B------:R-:W-:Y:S01]  /*1be0*/  LOP3.LUT R0, R4, R0, R3, 0xfe, !PT ;  /* 0x0000000004007212 */ /* 0x000fe200078efe03 */
[----:B------:R-:W-:Y:S01]  /*1bf0*/  IMAD R4, R7, R60, RZ ;  /* 0x0000003c07047224 */ /* 0x000fe200078e02ff */
[----:B------:R-:W-:-:S02]  /*1c00*/  SEL R87, RZ, 0x40, P0 ;  /* 0x00000040ff577807 */ /* 0x000fc40000000000 */
[----:B------:R-:W-:Y:S01]  /*1c10*/  SEL R3, RZ, 0x7fff80, P1 ;  /* 0x007fff80ff037807 */ /* 0x000fe20000800000 */
[----:B0-----:R-:W-:Y:S01]  /*1c20*/  VIADD R37, R21, 0xffffff80 ;  /* 0xffffff8015257836 */ /* 0x001fe20000000000 */
[----:B---3--:R-:W-:Y:S01]  /*1c30*/  ISETP.GE.AND P0, PT, R16, R89, PT ;  /* 0x000000591000720c */ /* 0x008fe20003f06270 */
[C---:B------:R-:W-:Y:S01]  /*1c40*/  IMAD R13, R200.reuse, R61, R4 ;  /* 0x0000003dc80d7224 */ /* 0x040fe200078e0204 */
[----:B------:R-:W-:Y:S01]  /*1c50*/  LOP3.LUT R87, R3, R0, R87, 0xfe, !PT ;  /* 0x0000000003577212 */ /* 0x000fe200078efe57 */
[-C--:B------:R-:W-:Y:S01]  /*1c60*/  IMAD R0, R7, R66.reuse, RZ ;  /* 0x0000004207007224 */ /* 0x080fe200078e02ff */
[----:B------:R-:W-:Y:S01]  /*1c70*/  SHF.R.U32.HI R21, RZ, 0x7, R20 ;  /* 0x00000007ff157819 */ /* 0x000fe20000011614 */
[----:B------:R-:W-:Y:S01]  /*1c80*/  IMAD.WIDE.U32 R6, R200, R66, R22 ;  /* 0x00000042c8067225 */ /* 0x000fe200078e0016 */
[----:B------:R-:W-:Y:S02]  /*1c90*/  SEL R3, R89, RZ, P0 ;  /* 0x000000ff59037207 */ /* 0x000fe40000000000 */
[----:B------:R-:W-:Y:S01]  /*1ca0*/  SHF.L.U64.HI R84, R66, 0x6, R67 ;  /* 0x0000000642547819 */ /* 0x000fe20000010243 */
[C---:B------:R-:W-:Y:S01]  /*1cb0*/  IMAD R15, R200.reuse, R67, R0 ;  /* 0x00000043c80f7224 */ /* 0x040fe200078e0200 */
[----:B------:R-:W-:Y:S01]  /*1cc0*/  ISETP.NE.AND P6, PT, R21, 0x1, PT ;  /* 0x000000011500780c */ /* 0x000fe20003fc5270 */
[----:B------:R-:W-:Y:S01]  /*1cd0*/  IMAD.WIDE.U32 R4, R200, R60, R22 ;  /* 0x0000003cc8047225 */ /* 0x000fe200078e0016 */
[----:B------:R-:W-:-:S02]  /*1ce0*/  SHF.L.U32 R83, R66, 0x6, RZ ;  /* 0x0000000642537819 */ /* 0x000fc400000006ff */
[----:B------:R-:W-:Y:S01]  /*1cf0*/  SHF.L.U64.HI R86, R60, 0x6, R61 ;  /* 0x000000063c567819 */ /* 0x000fe2000001023d */
[----:B------:R-:W-:Y:S01]  /*1d00*/  IMAD.IADD R7, R7, 0x1, R15 ;  /* 0x0000000107077824 */ /* 0x000fe200078e020f */
[----:B------:R-:W-:Y:S01]  /*1d10*/  IADD3 R5, R5, R13, RZ ;  /* 0x0000000d05057210 */ /* 0x000fe20007ffe0ff */
[----:B------:R-:W-:Y:S02]  /*1d20*/  IMAD.IADD R3, R16, 0x1, R3 ;  /* 0x0000000110037824 */ /* 0x000fe400078e0203 */
[----:B-----5:R-:W-:Y:S02]  /*1d30*/  IMAD.WIDE.U32 R62, R28, R66, R6 ;  /* 0x000000421c3e7225 */ /* 0x020fe400078e0006 */
[----:B------:R-:W3:Y:S01]  /*1d40*/  LDL R6, [R1+0x58] ;  /* 0x0000580001067983 */ /* 0x000ee20000100800 */
[----:B------:R-:W-:Y:S01]  /*1d50*/  SHF.R.S32.HI R0, RZ, 0x1f, R3 ;  /* 0x0000001fff007819 */ /* 0x000fe20000011403 */
[----:B------:R-:W-:Y:S02]  /*1d60*/  VIADD R91, R21, 0x8 ;  /* 0x00000008155b7836 */ /* 0x000fe40000000000 */
[C---:B------:R-:W-:Y:S01]  /*1d70*/  VIADD R21, R200.reuse, 0x40 ;  /* 0x00000040c8157836 */ /* 0x040fe20000000000 */
[----:B------:R-:W-:Y:S05]  /*1d80*/  @!P6 WARPSYNC.ALL ;  /* 0x000000000000e948 */ /* 0x000fea0003800000 */
[----:B------:R-:W-:Y:S01]  /*1d90*/  VIADD R7, R200, 0x40 ;  /* 0x00000040c8077836 */ /* 0x000fe20000000000 */
[----:B------:R-:W-:Y:S01]  /*1da0*/  LEA.HI R3, R0, R3, RZ, 0x3 ;  /* 0x0000000300037211 */ /* 0x000fe200078f18ff */
[----:B------:R-:W-:Y:S01]  /*1db0*/  IMAD.WIDE.U32 R52, R28, R60, R4 ;  /* 0x0000003c1c347225 */ /* 0x000fe200078e0004 */
[----:B------:R-:W-:-:S03]  /*1dc0*/  ULDC UR4, c[0x0][0x2f4] ;  /* 0x0000bd0000047ab9 */ /* 0x000fc60000000800 */
[----:B------:R-:W-:Y:S02]  /*1dd0*/  IMAD.SHL.U32 R21, R21, 0x40, RZ ;  /* 0x0000004015157824 */ /* 0x000fe400078e00ff */
[----:B------:R-:W-:Y:S02]  /*1de0*/  IMAD.SHL.U32 R7, R7, 0x40, RZ ;  /* 0x0000004007077824 */ /* 0x000fe400078e00ff */
[----:B------:R-:W-:Y:S01]  /*1df0*/  IMAD.IADD R9, R13, 0x1, R9 ;  /* 0x000000010d097824 */ /* 0x000fe200078e0209 */
[----:B------:R-:W-:Y:S01]  /*1e00*/  SHF.R.S32.HI R13, RZ, 0x1f, R28 ;  /* 0x0000001fff0d7819 */ /* 0x000fe2000001141c */
[----:B------:R-:W-:Y:S01]  /*1e10*/  IMAD.IADD R11, R15, 0x1, R11 ;  /* 0x000000010f0b7824 */ /* 0x000fe200078e020b */
[----:B------:R-:W-:Y:S01]  /*1e20*/  LOP3.LUT R21, R21, 0x1c0, RZ, 0xc0, !PT ;  /* 0x000001c015157812 */ /* 0x000fe200078ec0ff */
[----:B------:R-:W-:Y:S01]  /*1e30*/  IMAD.WIDE.U32 R54, R28, R60, R8 ;  /* 0x0000003c1c367225 */ /* 0x000fe200078e0008 */
[----:B------:R-:W-:-:S03]  /*1e40*/  LOP3.LUT R7, R7, 0x1c0, RZ, 0xc0, !PT ;  /* 0x000001c007077812 */ /* 0x000fc600078ec0ff */
[----:B------:R-:W-:Y:S01]  /*1e50*/  IMAD R12, R13, R60, RZ ;  /* 0x0000003c0d0c7224 */ /* 0x000fe200078e02ff */
[----:B------:R-:W-:Y:S01]  /*1e60*/  LOP3.LUT R0, R21, 0x38, R3, 0xf8, !PT ;  /* 0x0000003815007812 */ /* 0x000fe200078ef803 */
[-C--:B------:R-:W-:Y:S01]  /*1e70*/  IMAD R13, R13, R66.reuse, RZ ;  /* 0x000000420d0d7224 */ /* 0x080fe200078e02ff */
[----:B------:R-:W-:Y:S01]  /*1e80*/  SHF.R.U32.HI R7, RZ, 0x3, R7 ;  /* 0x00000003ff077819 */ /* 0x000fe20000011607 */
[----:B------:R-:W-:Y:S01]  /*1e90*/  IMAD R9, R67, 0x60, RZ ;  /* 0x0000006043097824 */ /* 0x000fe200078e02ff */
[----:B------:R-:W-:Y:S01]  /*1ea0*/  PRMT R4, R87, 0x8880, RZ ;  /* 0x0000888057047816 */ /* 0x000fe200000000ff */
[----:B------:R-:W-:Y:S01]  /*1eb0*/  IMAD R13, R28, R67, R13 ;  /* 0x000000431c0d7224 */ /* 0x000fe200078e020d */
[----:B------:R-:W-:Y:S01]  /*1ec0*/  LOP3.LUT R0, R0, R7, RZ, 0x3c, !PT ;  /* 0x0000000700007212 */ /* 0x000fe200078e3cff */
[----:B------:R-:W-:Y:S01]  /*1ed0*/  IMAD.WIDE.U32 R64, R28, R66, R10 ;  /* 0x000000421c407225 */ /* 0x000fe200078e000a */
[----:B------:R-:W-:-:S03]  /*1ee0*/  LOP3.LUT R68, R3, 0xfffffff8, RZ, 0xc0, !PT ;  /* 0xfffffff803447812 */ /* 0x000fc600078ec0ff */
[----:B------:R-:W-:Y:S01]  /*1ef0*/  IMAD.WIDE.U32 R66, R66, 0x60, RZ ;  /* 0x0000006042427825 */ /* 0x000fe200078e00ff */
[----:B------:R-:W-:-:S03]  /*1f00*/  ISETP.GE.AND P2, PT, R2, UR4, PT ;  /* 0x0000000402007c0c */ /* 0x000fc6000bf46270 */
[----:B------:R-:W-:Y:S02]  /*1f10*/  IMAD R15, R28, R61, R12 ;  /* 0x0000003d1c0f7224 */ /* 0x000fe400078e020c */
[----:B------:R-:W-:Y:S01]  /*1f20*/  IMAD.WIDE.U32 R60, R60, 0x60, RZ ;  /* 0x000000603c3c7825 */ /* 0x000fe200078e00ff */
[----:B------:R-:W-:-:S03]  /*1f30*/  SHF.R.S32.HI R69, RZ, 0x3, R3 ;  /* 0x00000003ff457819 */ /* 0x000fc60000011403 */
[----:B------:R-:W-:Y:S01]  /*1f40*/  IMAD.IADD R76, R67, 0x1, R9 ;  /* 0x00000001434c7824 */ /* 0x000fe200078e0209 */
[----:B------:R-:W-:Y:S01]  /*1f50*/  SHF.R.S32.HI R81, RZ, 0x1f, R34 ;  /* 0x0000001fff517819 */ /* 0x000fe20000011422 */
[----:B------:R-:W-:Y:S01]  /*1f60*/  IMAD.IADD R77, R61, 0x1, R77 ;  /* 0x000000013d4d7824 */ /* 0x000fe200078e024d */
[----:B------:R-:W-:Y:S01]  /*1f70*/  SHF.L.U32 R89, R89, 0x1, RZ ;  /* 0x0000000159597819 */ /* 0x000fe200000006ff */
[----:B------:R-:W-:Y:S01]  /*1f80*/  IMAD.IADD R73, R53, 0x1, R15 ;  /* 0x0000000135497824 */ /* 0x000fe200078e020f */
[----:B------:R-:W-:Y:S01]  /*1f90*/  IADD3 R71, R63, R13, RZ ;  /* 0x0000000d3f477210 */ /* 0x000fe20007ffe0ff */
[----:B------:R-:W-:Y:S01]  /*1fa0*/  IMAD.IADD R72, R15, 0x1, R55 ;  /* 0x000000010f487824 */ /* 0x000fe200078e0237 */
[----:B------:R-:W-:Y:S01]  /*1fb0*/  SHF.R.S32.HI R32, RZ, 0x1f, R68 ;  /* 0x0000001fff207819 */ /* 0x000fe20000011444 */
[----:B------:R-:W-:Y:S02]  /*1fc0*/  IMAD.IADD R70, R13, 0x1, R65 ;  /* 0x000000010d467824 */ /* 0x000fe400078e0241 */
[C---:B--2---:R-:W-:Y:S01]  /*1fd0*/  IMAD.SHL.U32 R82, R36.reuse, 0x40, RZ ;  /* 0x0000004024527824 */ /* 0x044fe200078e00ff */
[----:B------:R-:W-:Y:S01]  /*1fe0*/  @!P6 BAR.SYNC.DEFER_BLOCKING 0x9, 0x100 ;  /* 0x024400000000eb1d */ /* 0x000fe20000010000 */
[----:B------:R-:W-:-:S02]  /*1ff0*/  LOP3.LUT P1, RZ, R36, 0x4, RZ, 0xc0, !PT ;  /* 0x0000000424ff7812 */ /* 0x000fc4000782c0ff */
[----:B------:R-:W-:Y:S02]  /*2000*/  SHF.R.S32.HI R36, RZ, 0x1f, R37 ;  /* 0x0000001fff247819 */ /* 0x000fe40000011425 */
[----:B------:R-:W-:Y:S02]  /*2010*/  LOP3.LUT R82, R82, 0x1c0, RZ, 0xc0, !PT ;  /* 0x000001c052527812 */ /* 0x000fe400078ec0ff */
[----:B------:R-:W-:-:S04]  /*2020*/  LEA.HI R36, R36, R37, RZ, 0x2 ;  /* 0x0000002524247211 */ /* 0x000fc800078f10ff */
[----:B------:R-:W-:-:S05]  /*2030*/  LOP3.LUT R36, R36, 0xfffffffc, RZ, 0xc0, !PT ;  /* 0xfffffffc24247812 */ /* 0x000fca00078ec0ff */
[----:B------:R-:W-:-:S04]  /*2040*/  IMAD.IADD R36, R37, 0x1, -R36 ;  /* 0x0000000125247824 */ /* 0x000fc800078e0a24 */
[----:B------:R-:W-:Y:S02]  /*2050*/  IMAD R79, R36, 0x40, R200 ;  /* 0x00000040244f7824 */ /* 0x000fe400078e02c8 */
[----:B------:R-:W-:Y:S01]  /*2060*/  VIADD R36, R20, 0xffffff80 ;  /* 0xffffff8014247836 */ /* 0x000fe20000000000 */
[----:B------:R-:W-:-:S04]  /*2070*/  SHF.R.U32.HI R80, RZ, 0x3, R82 ;  /* 0x00000003ff507819 */ /* 0x000fc80000011652 */
[----:B------:R-:W-:Y:S02]  /*2080*/  SHF.R.S32.HI R20, RZ, 0x1f, R36 ;  /* 0x0000001fff147819 */ /* 0x000fe40000011424 */
[----:B------:R-:W-:Y:S02]  /*2090*/  LOP3.LUT R5, R82, 0x18, R16, 0xf8, !PT ;  /* 0x0000001852057812 */ /* 0x000fe400078ef810 */
[----:B------:R-:W-:Y:S02]  /*20a0*/  LEA.HI R20, R20, R36, RZ, 0x5 ;  /* 0x0000002414147211 */ /* 0x000fe400078f28ff */
[----:B------:R-:W-:Y:S02]  /*20b0*/  LOP3.LUT R5, R5, R80, RZ, 0x3c, !PT ;  /* 0x0000005005057212 */ /* 0x000fe400078e3cff */
[----:B------:R-:W-:-:S05]  /*20c0*/  SHF.R.S32.HI R20, RZ, 0x5, R20 ;  /* 0x00000005ff147819 */ /* 0x000fca0000011414 */
[----:B------:R-:W-:Y:S01]  /*20d0*/  IMAD R75, R20, 0x200, R5 ;  /* 0x00000200144b7824 */ /* 0x000fe200078e0205 */
[----:B------:R-:W-:Y:S02]  /*20e0*/  LOP3.LUT R5, R82, 0x38, R3, 0xf8, !PT ;  /* 0x0000003852057812 */ /* 0x000fe400078ef803 */
[----:B------:R-:W-:Y:S02]  /*20f0*/  SEL R78, R78, 0xffffffe0, !P1 ;  /* 0xffffffe04e4e7807 */ /* 0x000fe40004800000 */
[----:B------:R-:W-:Y:S02]  /*2100*/  LOP3.LUT R31, R5, R80, RZ, 0x3c, !PT ;  /* 0x00000050051f7212 */ /* 0x000fe400078e3cff */
[----:B------:R-:W-:Y:S01]  /*2110*/  PRMT R5, R4, 0x7710, RZ ;  /* 0x0000771004057816 */ /* 0x000fe200000000ff */
[----:B------:R-:W-:Y:S02]  /*2120*/  IMAD.IADD R74, R78, 0x1, R75 ;  /* 0x000000014e4a7824 */ /* 0x000fe400078e024b */
[----:B------:R-:W-:Y:S01]  /*2130*/  IMAD R31, R20, 0x200, R31 ;  /* 0x00000200141f7824 */ /* 0x000fe200078e021f */
[----:B------:R-:W-:-:S02]  /*2140*/  LOP3.LUT R20, R5, 0x1, RZ, 0xc0, !PT ;  /* 0x0000000105147812 */ /* 0x000fc400078ec0ff */
[C---:B------:R-:W-:Y:S02]  /*2150*/  LOP3.LUT R10, R5.reuse, 0x2, RZ, 0xc0, !PT ;  /* 0x00000002050a7812 */ /* 0x040fe400078ec0ff */
[C---:B------:R-:W-:Y:S02]  /*2160*/  LOP3.LUT R9, R5.reuse, 0x4, RZ, 0xc0, !PT ;  /* 0x0000000405097812 */ /* 0x040fe400078ec0ff */
[C---:B------:R-:W-:Y:S02]  /*2170*/  LOP3.LUT R8, R5.reuse, 0x8, RZ, 0xc0, !PT ;  /* 0x0000000805087812 */ /* 0x040fe400078ec0ff */
[----:B------:R-:W-:Y:S02]  /*2180*/  LOP3.LUT R7, R5, 0x10, RZ, 0xc0, !PT ;  /* 0x0000001005077812 */ /* 0x000fe400078ec0ff */
[----:B------:R-:W-:Y:S02]  /*2190*/  ISETP.GE.AND P1, PT, R16, UR4, PT ;  /* 0x0000000410007c0c */ /* 0x000fe4000bf26270 */
[----:B------:R-:W-:-:S02]  /*21a0*/  SHF.R.S32.HI R35, RZ, 0x1f, R29 ;  /* 0x0000001fff237819 */ /* 0x000fc4000001141d */
[----:B------:R-:W-:Y:S02]  /*21b0*/  P2R R3, PR, RZ, 0x4 ;  /* 0x00000004ff037803 */ /* 0x000fe40000000000 */
[----:B---3--:R-:W-:Y:S02]  /*21c0*/  IADD3 R21, R6, R0, RZ ;  /* 0x0000000006157210 */ /* 0x008fe40007ffe0ff */
[C---:B------:R-:W-:Y:S02]  /*21d0*/  LOP3.LUT R6, R5.reuse, 0x20, RZ, 0xc0, !PT ;  /* 0x0000002005067812 */ /* 0x040fe400078ec0ff */
[----:B------:R-:W-:-:S07]  /*21e0*/  LOP3.LUT R5, R5, 0x40, RZ, 0xc0, !PT ;  /* 0x0000004005057812 */ /* 0x000fce00078ec0ff */
.L_x_1452:
[----:B0-----:R-:W0:Y:S01]  /*21f0*/  LDC R97, c[0x0][0x430] ;  /* 0x00010c00ff617b82 */ /* 0x001e220000000800 */
[----:B------:R-:W-:Y:S02]  /*2200*/  VIADD R26, R26, 0xffffffff ;  /* 0xffffffff1a1a7836 */ /* 0x000fe40000000000 */
[----:B------:R-:W-:Y:S02]  /*2210*/  IMAD.MOV.U32 R96, RZ, RZ, RZ ;  /* 0x000000ffff607224 */ /* 0x000fe400078e00ff */
[----:B------:R-:W-:-:S03]  /*2220*/  IMAD R13, R26, 0x60, R79 ;  /* 0x000000601a0d7824 */ /* 0x000fc600078e024f */
[----:B------:R-:W1:Y:S01]  /*2230*/  LDC R58, c[0x0][0x3f4] ;  /* 0x0000fd00ff3a7b82 */ /* 0x000e620000000800 */
        /* <DEDUP_REMOVED lines=8> */
[----:B----4-:R-:W4:Y:S01]  /*22c0*/  @P3 LDC R11, c[0x0][0x438] ;  /* 0x00010e00ff0b3b82 */ /* 0x010f220000000800 */
[----:B---3--:R-:W-:-:S05]  /*22d0*/  @P3 IMAD.HI.U32 R0, R39, R0, RZ ;  /* 0x0000000027003227 */ /* 0x008fca00078e00ff */
[----:B----4-:R-:W-:Y:S01]  /*22e0*/  @P3 SHF.R.U32.HI R36, RZ, R11, R0 ;  /* 0x0000000bff243219 */ /* 0x010fe20000011600 */
[----:B0-----:R-:W-:-:S03]  /*22f0*/  @!P2 IMAD R0, R35, R14, RZ ;  /* 0x0000000e2300a224 */ /* 0x001fc600078e02ff */
[----:B------:R-:W-:Y:S01]  /*2300*/  @!P2 SHF.R.S32.HI R37, RZ, 0x1f, R36 ;  /* 0x0000001fff25a819 */ /* 0x000fe20000011424 */
        /* <DEDUP_REMOVED lines=8> */
[----:B------:R-:W-:Y:S01]  /*2390*/  IADD3 R0, -R36, RZ, RZ ;  /* 0x000000ff24007210 */ /* 0x000fe20007ffe1ff */
[----:B------:R-:W-:Y:S01]  /*23a0*/  IMAD R4, R18, 0x1800, R74 ;  /* 0x0000180012047824 */ /* 0x000fe200078e024a */
[----:B------:R-:W-:Y:S01]  /*23b0*/  ISETP.GT.AND P3, PT, R26, R27, PT ;  /* 0x0000001b1a00720c */ /* 0x000fe20003f64270 */
[----:B------:R-:W-:Y:S05]  /*23c0*/  YIELD ;  /* 0x0000000000007946 */ /* 0x000fea0003800000 */
[----:B------:R-:W-:Y:S01]  /*23d0*/  BSSY B0, `(.L_x_1399) ;  /* 0x00002e4000007945 */ /* 0x000fe20003800000 */
[----:B------:R-:W-:Y:S01]  /*23e0*/  IMAD R97, R97, R0, R39 ;  /* 0x0000000061617224 */ /* 0x000fe200078e0227 */
[----:B------:R-:W-:Y:S01]  /*23f0*/  P2R R0, PR, RZ, 0x8 ;  /* 0x00000008ff007803 */ /* 0x000fe20000000000 */
[----:B------:R-:W-:-:S02]  /*2400*/  IMAD R92, R92, 0x2, R25 ;  /* 0x000000025c5c7824 */ /* 0x000fc400078e0219 */
[----:B------:R-:W-:Y:S01]  /*2410*/  IMAD R59, R4, 0x2, R25 ;  /* 0x00000002043b7824 */ /* 0x000fe200078e0219 */
[----:B0-----:R-:W-:Y:S06]  /*2420*/  @!P2 BRA `(.L_x_1400) ;  /* 0x000000280068a947 */ /* 0x001fec0003800000 */
[----:B------:R-:W-:Y:S01]  /*2430*/  SHF.R.S32.HI R98, RZ, 0x1f, R97 ;  /* 0x0000001fff627819 */ /* 0x000fe20000011461 */
[----:B------:R-:W-:Y:S01]  /*2440*/  ULDC.64 UR4, c[0x0][0x300] ;  /* 0x0000c00000047ab9 */ /* 0x000fe20000000a00 */
[----:B-----5:R-:W-:Y:S01]  /*2450*/  SHF.R.S32.HI R99, RZ, 0x1f, R96 ;  /* 0x0000001fff637819 */ /* 0x020fe20000011460 */
[C---:B------:R-:W-:Y:S01]  /*2460*/  IMAD.WIDE.U32 R12, R97.reuse, UR4, RZ ;  /* 0x00000004610c7c25 */ /* 0x040fe2000f8e00ff */
        /* <DEDUP_REMOVED lines=18> */
[----:B------:R-:W-:Y:S01]  /*2590*/  IMAD R39, R11, R60, R4 ;  /* 0x0000003c0b277224 */ /* 0x000fe200078e0204 */
[----:B------:R-:W-:Y:S01]  /*25a0*/  LEA R102, P3, R36, UR4, 0x1 ;  /* 0x0000000424667c11 */ /* 0x000fe2000f8608ff */
[----:B------:R-:W-:Y:S02]  /*25b0*/  IMAD.IADD R103, R37, 0x1, R15 ;  /* 0x0000000125677824 */ /* 0x000fe400078e020f */
[----:B------:R-:W-:Y:S02]  /*25c0*/  IMAD R11, R11, R66, R14 ;  /* 0x000000420b0b7224 */ /* 0x000fe400078e020e */
[----:B------:R-:W-:Y:S01]  /*25d0*/  IMAD R100, R26, -0x60, R30 ;  /* 0xffffffa01a647824 */ /* 0x000fe200078e021e */
[----:B------:R-:W-:Y:S01]  /*25e0*/  LEA.HI.X R103, R36, UR5, R103, 0x1, P3 ;  /* 0x0000000524677c11 */ /* 0x000fe200098f0c67 */
[----:B------:R-:W-:-:S03]  /*25f0*/  IMAD.WIDE.U32 R12, R60, R26, RZ ;  /* 0x0000001a3c0c7225 */ /* 0x000fc600078e00ff */
        /* <DEDUP_REMOVED lines=33> */
.L_x_1403:
[----:B------:R-:W-:Y:S05]  /*2810*/  BSYNC B1 ;  /* 0x0000000000017941 */ /* 0x000fea0003800000 */
.L_x_1402:
[----:B------:R-:W-:Y:S01]  /*2820*/  VIADD R4, R200, 0x40 ;  /* 0x00000040c8047836 */ /* 0x000fe20000000000 */
[----:B------:R-:W-:Y:S01]  /*2830*/  BSSY B1, `(.L_x_1404) ;  /* 0x000001c000017945 */ /* 0x000fe20003800000 */
[----:B0-----:R-:W-:Y:S02]  /*2840*/  CS2R R40, SRZ ;  /* 0x0000000000287805 */ /* 0x001fe4000001ff00 */
[----:B------:R-:W-:Y:S01]  /*2850*/  CS2R R38, SRZ ;  /* 0x0000000000267805 */ /* 0x000fe2000001ff00 */
[----:B-----5:R-:W-:Y:S01]  /*2860*/  IMAD.MOV.U32 R11, RZ, RZ, R44 ;  /* 0x000000ffff0b7224 */ /* 0x020fe200078e002c */
[----:B------:R-:W-:Y:S02]  /*2870*/  ISETP.GE.AND P4, PT, R4, R100, PT ;  /* 0x000000640400720c */ /* 0x000fe40003f86270 */
[----:B------:R-:W-:Y:S02]  /*2880*/  CS2R R42, SRZ ;  /* 0x00000000002a7805 */ /* 0x000fe4000001ff00 */
[----:B------:R-:W-:-:S09]  /*2890*/  MOV R56, R45 ;  /* 0x0000002d00387202 */ /* 0x000fd20000000f00 */
        /* <DEDUP_REMOVED lines=21> */
.L_x_1405:
[----:B------:R-:W-:Y:S05]  /*29f0*/  BSYNC B1 ;  /* 0x0000000000017941 */ /* 0x000fea0003800000 */
.L_x_1404:
[----:B------:R-:W-:Y:S01]  /*2a00*/  IMAD.MOV.U32 R4, RZ, RZ, R48 ;  /* 0x000000ffff047224 */ /* 0x000fe200078e0030 */
[----:B------:R-:W-:Y:S01]  /*2a10*/  PRMT R108, R108, 0x5410, R11 ;  /* 0x000054106c6c7816 */ /* 0x000fe2000000000b */
[----:B0-----:R-:W-:Y:S01]  /*2a20*/  IMAD.MOV.U32 R12, RZ, RZ, R49 ;  /* 0x000000ffff0c7224 */ /* 0x001fe200078e0031 */
[----:B------:R-:W-:Y:S01]  /*2a30*/  PRMT R107, R56, 0x7610, R107 ;  /* 0x00007610386b7816 */ /* 0x000fe2000000006b */
[----:B------:R-:W-:Y:S01]  /*2a40*/  IMAD.MOV.U32 R11, RZ, RZ, R47 ;  /* 0x000000ffff0b7224 */ /* 0x000fe200078e002f */
[----:B------:R-:W-:Y:S02]  /*2a50*/  MOV R13, R51 ;  /* 0x00000033000d7202 */ /* 0x000fe40000000f00 */
[----:B------:R-:W-:Y:S01]  /*2a60*/  PRMT R113, R4, 0x5410, R12 ;  /* 0x0000541004717816 */ /* 0x000fe2000000000c */
[----:B------:R-:W-:Y:S01]  /*2a70*/  IMAD.MOV.U32 R4, RZ, RZ, R46 ;  /* 0x000000ffff047224 */ /* 0x000fe200078e002e */
[----:B------:R-:W-:Y:S01]  /*2a80*/  ISETP.NE.AND P3, PT, R205, 0x3, PT ;  /* 0x00000003cd00780c */ /* 0x000fe20003f65270 */
[----:B------:R-:W-:Y:S01]  /*2a90*/  IMAD.MOV.U32 R12, RZ, RZ, R50 ;  /* 0x000000ffff0c7224 */ /* 0x000fe200078e0032 */
[----:B------:R-:W-:Y:S01]  /*2aa0*/  PRMT R107, R107, 0x5410, R11 ;  /* 0x000054106b6b7816 */ /* 0x000fe2000000000b */
[----:B-----5:R-:W-:Y:S01]  /*2ab0*/  IMAD.MOV.U32 R11, RZ, RZ, R37 ;  /* 0x000000ffff0b7224 */ /* 0x020fe200078e0025 */
[----:B------:R-:W-:Y:S01]  /*2ac0*/  PRMT R108, R4, 0x7610, R108 ;  /* 0x00007610046c7816 */ /* 0x000fe2000000006c */
[----:B------:R-:W-:Y:S01]  /*2ad0*/  IMAD.MOV.U32 R4, RZ, RZ, R36 ;  /* 0x000000ffff047224 */ /* 0x000fe200078e0024 */
[----:B------:R-:W-:Y:S01]  /*2ae0*/  PRMT R115, R12, 0x5410, R13 ;  /* 0x000054100c737816 */ /* 0x000fe2000000000d */
[----:B------:R-:W-:-:S02]  /*2af0*/  IMAD.MOV.U32 R12, RZ, RZ, R40 ;  /* 0x000000ffff0c7224 */ /* 0x000fc400078e0028 */
[----:B------:R-:W-:Y:S01]  /*2b00*/  IMAD.MOV.U32 R13, RZ, RZ, R41 ;  /* 0x000000ffff0d7224 */ /* 0x000fe200078e0029 */
[----:B------:R-:W-:Y:S01]  /*2b10*/  PRMT R94, R4, 0x5410, R11 ;  /* 0x00005410045e7816 */ /* 0x000fe2000000000b */
[----:B------:R-:W-:Y:S01]  /*2b20*/  IMAD.MOV.U32 R4, RZ, RZ, R38 ;  /* 0x000000ffff047224 */ /* 0x000fe200078e0026 */
[----:B------:R-:W-:Y:S02]  /*2b30*/  MOV R11, R39 ;  /* 0x00000027000b7202 */ /* 0x000fe40000000f00 */
[----:B------:R-:W-:Y:S01]  /*2b40*/  PRMT R105, R12, 0x5410, R13 ;  /* 0x000054100c697816 */ /* 0x000fe2000000000d */
[----:B------:R-:W-:Y:S01]  /*2b50*/  IMAD.MOV.U32 R12, RZ, RZ, R42 ;  /* 0x000000ffff0c7224 */ /* 0x000fe200078e002a */
[----:B------:R-:W-:Y:S01]  /*2b60*/  PRMT R104, R4, 0x5410, R11 ;  /* 0x0000541004687816 */ /* 0x000fe2000000000b */
[----:B------:R-:W-:-:S05]  /*2b70*/  IMAD.MOV.U32 R13, RZ, RZ, R43 ;  /* 0x000000ffff0d7224 */ /* 0x000fca00078e002b */
[----:B------:R-:W-:Y:S01]  /*2b80*/  PRMT R106, R12, 0x5410, R13 ;  /* 0x000054100c6a7816 */ /* 0x000fe2000000000d */
[----:B------:R-:W-:Y:S06]  /*2b90*/  @!P3 BRA `(.L_x_1406) ;  /* 0x000000000004b947 */ /* 0x000fec0003800000 */
[----:B------:R-:W-:Y:S01]  /*2ba0*/  BPT.TRAP 0x1 ;  /* 0x000000040000795c */ /* 0x000fe20000300000 */
.L_x_1406:
[----:B------:R-:W-:Y:S01]  /*2bb0*/  IMAD R4, R18, 0x8, R19 ;  /* 0x0000000812047824 */ /* 0x000fe200078e0213 */
[----:B------:R-:W-:Y:S01]  /*2bc0*/  SHF.L.U32 R101, R203, 0x1f, RZ ;  /* 0x0000001fcb657819 */ /* 0x000fe200000006ff */
[----:B------:R-:W-:Y:S03]  /*2bd0*/  BSSY B1, `(.L_x_1407) ;  /* 0x0000003000017945 */ /* 0x000fe60003800000 */
[----:B------:R-:W0:Y:S02]  /*2be0*/  SYNCS.PHASECHK.TRANS64.TRYWAIT P5, [R4+URZ+0x32490], R101 ;  /* 0x03249065040075a7 */ /* 0x000e2400080a017f */
[----:B0-----:R-:W-:Y:S05]  /*2bf0*/  @!P5 BRA `(.L_x_1408) ;  /* 0x000001640078d947 */ /* 0x001fea0003800000 */
.L_x_1660:
[----:B------:R-:W-:Y:S05]  /*2c00*/  BSYNC B1 ;  /* 0x0000000000017941 */ /* 0x000fea0003800000 */
.L_x_1407:
[----:B------:R-:W-:-:S03]  /*2c10*/  UMOV UR4, 0xffffffff ;  /* 0xffffffff00047882 */ /* 0x000fc60000000000 */
[----:B------:R-:W-:Y:S05]  /*2c20*/  BRA.DIV UR4, `(.L_x_1409) ;  /* 0x0000016604807947 */ /* 0x000fea000b800000 */
[----:B------:R1:W2:Y:S04]  /*2c30*/  SHFL.IDX PT, R93, R103, RZ, 0x1c1f ;  /* 0x001c1fff675d7589 */ /* 0x0002a800000e0000 */
[----:B------:R1:W3:Y:S02]  /*2c40*/  SHFL.IDX PT, R95, R102, RZ, 0x1c1f ;  /* 0x001c1fff665f7589 */ /* 0x0002e400000e0000 */
.L_x_1664:
        /* <DEDUP_REMOVED lines=50> */
.L_x_1415:
[----:B------:R-:W-:Y:S05]  /*2f70*/  BSYNC B3 ;  /* 0x0000000000037941 */ /* 0x000fea0003800000 */
.L_x_1414:
[----:B0-----:R4:W-:Y:S02]  /*2f80*/  ST.E.128 desc[UR60][R56.64], R12 ;  /* 0x0000000c38007985 */ /* 0x0019e4000c101d3c */
.L_x_1413:
[----:B------:R-:W-:Y:S05]  /*2f90*/  BSYNC B2 ;  /* 0x0000000000027941 */ /* 0x000fea0003800000 */
.L_x_1412:
        /* <DEDUP_REMOVED lines=19> */
[CC--:B------:R-:W-:Y:S01]  /*30d0*/  FMUL.FTZ R110, R44.reuse, R47.reuse ;  /* 0x0000002f2c6e7220 */ /* 0x0c0fe20000410000 */
[----:B------:R-:W-:Y:S02]  /*30e0*/  HADD2.F32 R45, -RZ, R45.H0_H0 ;  /* 0x2000002dff2d7230 */ /* 0x000fe40000004100 */
[-C--:B------:R-:W-:Y:S01]  /*30f0*/  FMUL.FTZ R56, R11, R50.reuse ;  /* 0x000000320b387220 */ /* 0x080fe20000410000 */
[----:B------:R-:W-:Y:S01]  /*3100*/  FMUL.FTZ R51, R15, R47 ;  /* 0x0000002f0f337220 */ /* 0x000fe20000410000 */
[----:B------:R-:W-:Y:S01]  /*3110*/  FMUL.FTZ R50, R13, R50 ;  /* 0x000000320d327220 */ /* 0x000fe20000410000 */
[-C--:B------:R-:W-:Y:S01]  /*3120*/  FFMA.FTZ R110, R15, R45.reuse, -R110 ;  /* 0x0000002d0f6e7223 */ /* 0x080fe2000001086e */
[-C--:B------:R-:W-:Y:S02]  /*3130*/  FFMA.FTZ R56, R13, R46.reuse, -R56 ;  /* 0x0000002e0d387223 */ /* 0x080fe40000010838 */
[----:B------:R-:W-:Y:S01]  /*3140*/  FFMA.FTZ R47, R11, R46, R50 ;  /* 0x0000002e0b2f7223 */ /* 0x000fe20000010032 */
[----:B------:R-:W-:Y:S01]  /*3150*/  FFMA.FTZ R57, R44, R45, R51 ;  /* 0x0000002d2c397223 */ /* 0x000fe20000010033 */
[----:B------:R-:W-:-:S02]  /*3160*/  HADD2.F32 R15, -RZ, R108.H1_H1 ;  /* 0x3000006cff0f7230 */ /* 0x000fc40000004100 */
[----:B------:R-:W-:Y:S02]  /*3170*/  HADD2.F32 R108, -RZ, R108.H0_H0 ;  /* 0x2000006cff6c7230 */ /* 0x000fe40000004100 */
[----:B------:R-:W-:Y:S02]  /*3180*/  HADD2.F32 R44, -RZ, R107.H1_H1 ;  /* 0x3000006bff2c7230 */ /* 0x000fe40000004100 */
[----:B------:R-:W-:Y:S02]  /*3190*/  HADD2.F32 R11, -RZ, R12.H1_H1 ;  /* 0x3000000cff0b7230 */ /* 0x000fe40000004100 */
[----:B------:R-:W-:Y:S02]  /*31a0*/  HADD2.F32 R13, -RZ, R14.H1_H1 ;  /* 0x3000000eff0d7230 */ /* 0x000fe40000004100 */
[----:B------:R-:W-:Y:S02]  /*31b0*/  HADD2.F32 R12, -RZ, R12.H0_H0 ;  /* 0x2000000cff0c7230 */ /* 0x000fe40000004100 */
[----:B------:R-:W-:Y:S01]  /*31c0*/  FMUL.FTZ R45, R11, R108 ;  /* 0x0000006c0b2d7220 */ /* 0x000fe20000410000 */
[----:B------:R-:W-:-:S02]  /*31d0*/  HADD2.F32 R14, -RZ, R14.H0_H0 ;  /* 0x2000000eff0e7230 */ /* 0x000fc40000004100 */
[----:B------:R-:W-:Y:S01]  /*31e0*/  FMUL.FTZ R51, R13, R44 ;  /* 0x0000002c0d337220 */ /* 0x000fe20000410000 */
[----:B------:R-:W-:Y:S02]  /*31f0*/  HADD2.F32 R107, -RZ, R107.H0_H0 ;  /* 0x2000006bff6b7230 */ /* 0x000fe40000004100 */
[C---:B------:R-:W-:Y:S01]  /*3200*/  FMUL.FTZ R108, R12.reuse, R108 ;  /* 0x0000006c0c6c7220 */ /* 0x040fe20000410000 */
[-C--:B------:R-:W-:Y:S01]  /*3210*/  FFMA.FTZ R45, R12, R15.reuse, -R45 ;  /* 0x0000000f0c2d7223 */ /* 0x080fe2000001082d */
[C---:B------:R-:W-:Y:S02]  /*3220*/  FMUL.FTZ R44, R14.reuse, R44 ;  /* 0x0000002c0e2c7220 */ /* 0x040fe40000410000 */
[----:B------:R-:W-:Y:S01]  /*3230*/  FFMA.FTZ R108, R11, R15, R108 ;  /* 0x0000000f0b6c7223 */ /* 0x000fe2000001006c */
[-C--:B------:R-:W-:Y:S01]  /*3240*/  FFMA.FTZ R51, R14, R107.reuse, -R51 ;  /* 0x0000006b0e337223 */ /* 0x080fe20000010833 */
[----:B------:R-:W-:Y:S01]  /*3250*/  FFMA.FTZ R44, R13, R107, R44 ;  /* 0x0000006b0d2c7223 */ /* 0x000fe2000001002c */
[----:B------:R-:W-:-:S02]  /*3260*/  F2FP.F16.F32.PACK_AB R13, R47, R56 ;  /* 0x000000382f0d723e */ /* 0x000fc400000000ff */
[----:B------:R-:W-:Y:S02]  /*3270*/  F2FP.F16.F32.PACK_AB R15, R57, R110 ;  /* 0x0000006e390f723e */ /* 0x000fe400000000ff */
[----:B------:R-:W-:Y:S02]  /*3280*/  F2FP.F16.F32.PACK_AB R12, R108, R45 ;  /* 0x0000002d6c0c723e */ /* 0x000fe400000000ff */
[----:B------:R-:W-:-:S07]  /*3290*/  F2FP.F16.F32.PACK_AB R14, R44, R51 ;  /* 0x000000332c0e723e */ /* 0x000fce00000000ff */
.L_x_1417:
[----:B------:R-:W-:Y:S05]  /*32a0*/  BSYNC B2 ;  /* 0x0000000000027941 */ /* 0x000fea0003800000 */
.L_x_1416:
[----:B0-----:R0:W-:Y:S02]  /*32b0*/  ST.E.128 desc[UR60][R48.64], R12 ;  /* 0x0000000c30007985 */ /* 0x0011e4000c101d3c */
.L_x_1411:
[----:B------:R-:W-:Y:S05]  /*32c0*/  BSYNC B1 ;  /* 0x0000000000017941 */ /* 0x000fea0003800000 */
.L_x_1410:
[----:B------:R-:W-:-:S03]  /*32d0*/  UMOV UR4, 0xffffffff ;  /* 0xffffffff00047882 */ /* 0x000fc60000000000 */
[----:B------:R-:W-:Y:S05]  /*32e0*/  BRA.DIV UR4, `(.L_x_1418) ;  /* 0x00000162041c7947 */ /* 0x000fea000b800000 */
[----:B-1----:R-:W1:Y:S04]  /*32f0*/  SHFL.IDX PT, R103, R103, 0x1, 0x1c1f ;  /* 0x003c1f0067677f89 */ /* 0x002e6800000e0000 */
[----:B------:R0:W0:Y:S02]  /*3300*/  SHFL.IDX PT, R47, R102, 0x1, 0x1c1f ;  /* 0x003c1f00662f7f89 */ /* 0x00002400000e0000 */
.L_x_1668:
        /* <DEDUP_REMOVED lines=49> */
.L_x_1423:
[----:B------:R-:W-:Y:S05]  /*3620*/  BSYNC B2 ;  /* 0x0000000000027941 */ /* 0x000fea0003800000 */
.L_x_1422:
[----:B----4-:R0:W-:Y:S02]  /*3630*/  ST.E.128 desc[UR60][R44.64], R12 ;  /* 0x0000000c2c007985 */ /* 0x0101e4000c101d3c */
.L_x_1421:
[----:B------:R-:W-:Y:S05]  /*3640*/  BSYNC B1 ;  /* 0x0000000000017941 */ /* 0x000fea0003800000 */
.L_x_1420:
        /* <DEDUP_REMOVED lines=48> */
.L_x_1425:
[----:B------:R-:W-:Y:S05]  /*3950*/  BSYNC B1 ;  /* 0x0000000000017941 */ /* 0x000fea0003800000 */
.L_x_1424:
[----:B----4-:R0:W-:Y:S01]  /*3960*/  ST.E.128 desc[UR60][R40.64], R12 ;  /* 0x0000000c28007985 */ /* 0x0101e2000c101d3c */
[----:B------:R-:W-:Y:S05]  /*3970*/  BRA `(.L_x_1419) ;  /* 0x0000001800247947 */ /* 0x000fea0003800000 */
.L_x_1401:
[----:B------:R-:W-:Y:S01]  /*3980*/  VIADD R11, R200, 0x40 ;  /* 0x00000040c80b7836 */ /* 0x000fe20000000000 */
[----:B------:R-:W-:Y:S02]  /*3990*/  CS2R R38, SRZ ;  /* 0x0000000000267805 */ /* 0x000fe4000001ff00 */
[----:B------:R-:W-:Y:S02]  /*39a0*/  CS2R R36, SRZ ;  /* 0x0000000000247805 */ /* 0x000fe4000001ff00 */
[----:B------:R-:W-:Y:S02]  /*39b0*/  CS2R R42, SRZ ;  /* 0x00000000002a7805 */ /* 0x000fe4000001ff00 */
[----:B------:R-:W-:Y:S02]  /*39c0*/  CS2R R40, SRZ ;  /* 0x0000000000287805 */ /* 0x000fe4000001ff00 */
[----:B------:R-:W-:-:S04]  /*39d0*/  ISETP.GE.AND P2, PT, R11, R100, PT ;  /* 0x000000640b00720c */ /* 0x000fc80003f46270 */
[----:B------:R-:W-:-:S13]  /*39e0*/  ISETP.GE.OR P2, PT, R16, R58, P2 ;  /* 0x0000003a1000720c */ /* 0x000fda0001746670 */
[----:B------:R-:W-:-:S04]  /*39f0*/  @!P2 IADD3 R48, P3, P4, R54, R12, R85 ;  /* 0x0000000c3630a210 */ /* 0x000fc80007c7e055 */
[----:B------:R-:W-:Y:S02]  /*3a00*/  @!P2 IADD3.X R49, R72, R57, R86, P3, P4 ;  /* 0x000000394831a210 */ /* 0x000fe40001fe8456 */
[----:B------:R-:W-:-:S04]  /*3a10*/  @!P2 IADD3 R4, P3, P4, R64, R14, R83 ;  /* 0x0000000e4004a210 */ /* 0x000fc80007c7e053 */
[----:B------:R-:W-:Y:S02]  /*3a20*/  @!P2 IADD3.X R11, R70, R93, R84, P3, P4 ;  /* 0x0000005d460ba210 */ /* 0x000fe40001fe8454 */
[----:B------:R-:W-:-:S04]  /*3a30*/  ISETP.GE.AND P3, PT, R200, R100, PT ;  /* 0x00000064c800720c */ /* 0x000fc80003f66270 */
[----:B------:R-:W-:-:S13]  /*3a40*/  ISETP.GE.OR P3, PT, R16, R58, P3 ;  /* 0x0000003a1000720c */ /* 0x000fda0001f66670 */
[----:B------:R-:W0:Y:S01]  /*3a50*/  @!P3 LDC.64 R44, c[0x0][0x3e8] ;  /* 0x0000fa00ff2cbb82 */ /* 0x000e220000000a00 */
[----:B------:R-:W-:-:S05]  /*3a60*/  @!P3 IADD3 R12, P4, R54, R12, RZ ;  /* 0x0000000c360cb210 */ /* 0x000fca0007f9e0ff */
[----:B------:R-:W-:Y:S02]  /*3a70*/  @!P3 IMAD.X R13, R57, 0x1, R72, P4 ;  /* 0x00000001390db824 */ /* 0x000fe400020e0648 */
[----:B------:R-:W1:Y:S01]  /*3a80*/  @!P3 LDC.64 R46, c[0x0][0x400] ;  /* 0x00010000ff2ebb82 */ /* 0x000e620000000a00 */
[----:B0-----:R-:W-:-:S04]  /*3a90*/  @!P3 LEA R44, P4, R12, R44, 0x1 ;  /* 0x0000002c0c2cb211 */ /* 0x001fc800078808ff */
[----:B------:R-:W-:Y:S02]  /*3aa0*/  @!P3 LEA.HI.X R45, R12, R45, R13, 0x1, P4 ;  /* 0x0000002d0c2db211 */ /* 0x000fe400020f0c0d */
[----:B------:R-:W-:-:S03]  /*3ab0*/  @!P3 IADD3 R14, P4, R64, R14, RZ ;  /* 0x0000000e400eb210 */ /* 0x000fc60007f9e0ff */
[----:B------:R0:W2:Y:S01]  /*3ac0*/  @!P3 LDG.E.128 R36, desc[UR60][R44.64] ;  /* 0x0000003c2c24b981 */ /* 0x0000a2000c1e1d00 */
[----:B------:R-:W-:Y:S02]  /*3ad0*/  @!P3 IADD3.X R12, R93, R70, RZ, P4, !PT ;  /* 0x000000465d0cb210 */ /* 0x000fe400027fe4ff */
[----:B-1----:R-:W-:-:S04]  /*3ae0*/  @!P3 LEA R46, P4, R14, R46, 0x1 ;  /* 0x0000002e0e2eb211 */ /* 0x002fc800078808ff */
[----:B------:R-:W-:Y:S02]  /*3af0*/  @!P3 LEA.HI.X R47, R14, R47, R12, 0x1, P4 ;  /* 0x0000002f0e2fb211 */ /* 0x000fe400020f0c0c */
[----:B------:R-:W1:Y:S03]  /*3b00*/  @!P2 LDC.64 R14, c[0x0][0x3e8] ;  /* 0x0000fa00ff0eab82 */ /* 0x000e660000000a00 */
[----:B------:R3:W4:Y:S05]  /*3b10*/  @!P3 LDG.E.128 R40, desc[UR60][R46.64] ;  /* 0x0000003c2e28b981 */ /* 0x00072a000c1e1d00 */
[----:B------:R-:W5:Y:S01]  /*3b20*/  @!P2 LDC.64 R12, c[0x0][0x400] ;  /* 0x00010000ff0cab82 */ /* 0x000f620000000a00 */
[----:B0-----:R-:W-:-:S02]  /*3b30*/  CS2R R44, SRZ ;  /* 0x00000000002c7805 */ /* 0x001fc4000001ff00 */
[----:B---3--:R-:W-:Y:S02]  /*3b40*/  CS2R R46, SRZ ;  /* 0x00000000002e7805 */ /* 0x008fe4000001ff00 */
[----:B------:R-:W-:Y:S02]  /*3b50*/  CS2R R50, SRZ ;  /* 0x0000000000327805 */ /* 0x000fe4000001ff00 */
[----:B-1----:R-:W-:-:S04]  /*3b60*/  @!P2 LEA R14, P3, R48, R14, 0x1 ;  /* 0x0000000e300ea211 */ /* 0x002fc800078608ff */
[----:B------:R-:W-:Y:S02]  /*3b70*/  @!P2 LEA.HI.X R15, R48, R15, R49, 0x1, P3 ;  /* 0x0000000f300fa211 */ /* 0x000fe400018f0c31 */
[----:B------:R-:W-:Y:S02]  /*3b80*/  CS2R R48, SRZ ;  /* 0x0000000000307805 */ /* 0x000fe4000001ff00 */
[C---:B-----5:R-:W-:Y:S01]  /*3b90*/  @!P2 LEA R12, P3, R4.reuse, R12, 0x1 ;  /* 0x0000000c040ca211 */ /* 0x060fe200078608ff */
[----:B------:R-:W3:Y:S03]  /*3ba0*/  @!P2 LDG.E.128 R44, desc[UR60][R14.64] ;  /* 0x0000003c0e2ca981 */ /* 0x000ee6000c1e1d00 */
[----:B------:R-:W-:-:S05]  /*3bb0*/  @!P2 LEA.HI.X R13, R4, R13, R11, 0x1, P3 ;  /* 0x0000000d040da211 */ /* 0x000fca00018f0c0b */
[----:B------:R0:W5:Y:S01]  /*3bc0*/  @!P2 LDG.E.128 R48, desc[UR60][R12.64] ;  /* 0x0000003c0c30a981 */ /* 0x000162000c1e1d00 */
[----:B------:R-:W-:Y:S02]  /*3bd0*/  ISETP.NE.AND P3, PT, R205, 0x3, PT ;  /* 0x00000003cd00780c */ /* 0x000fe40003f65270 */
[----:B------:R-:W-:Y:S01]  /*3be0*/  ISETP.GE.AND P2, PT, R16, R58, PT ;  /* 0x0000003a1000720c */ /* 0x000fe20003f46270 */
[----:B--2---:R-:W-:Y:S02]  /*3bf0*/  IMAD.MOV.U32 R4, RZ, RZ, R38 ;  /* 0x000000ffff047224 */ /* 0x004fe400078e0026 */
[----:B------:R-:W-:Y:S02]  /*3c00*/  IMAD.MOV.U32 R11, RZ, RZ, R39 ;  /* 0x000000ffff0b7224 */ /* 0x000fe400078e0027 */
[----:B------:R-:W-:Y:S02]  /*3c10*/  IMAD.MOV.U32 R56, RZ, RZ, R36 ;  /* 0x000000ffff387224 */ /* 0x000fe400078e0024 */
[----:B------:R-:W-:Y:S01]  /*3c20*/  IMAD.MOV.U32 R57, RZ, RZ, R37 ;  /* 0x000000ffff397224 */ /* 0x000fe200078e0025 */
[----:B------:R-:W-:-:S02]  /*3c30*/  PRMT R111, R111, 0x5410, R4 ;  /* 0x000054106f6f7816 */ /* 0x000fc40000000004 */
[----:B------:R-:W-:Y:S02]  /*3c40*/  PRMT R119, R11, 0x7610, R119 ;  /* 0x000076100b777816 */ /* 0x000fe40000000077 */
[----:B------:R-:W-:Y:S01]  /*3c50*/  PRMT R112, R56, 0x7610, R112 ;  /* 0x0000761038707816 */ /* 0x000fe20000000070 */
[----:B----4-:R-:W-:Y:S01]  /*3c60*/  IMAD.MOV.U32 R4, RZ, RZ, R42 ;  /* 0x000000ffff047224 */ /* 0x010fe200078e002a */
[----:B------:R-:W-:Y:S01]  /*3c70*/  MOV R11, R43 ;  /* 0x0000002b000b7202 */ /* 0x000fe20000000f00 */
[----:B0-----:R-:W-:Y:S01]  /*3c80*/  IMAD.MOV.U32 R12, RZ, RZ, R40 ;  /* 0x000000ffff0c7224 */ /* 0x001fe200078e0028 */
[----:B------:R-:W-:Y:S01]  /*3c90*/  PRMT R113, R57, 0x7610, R113 ;  /* 0x0000761039717816 */ /* 0x000fe20000000071 */
[----:B------:R-:W-:Y:S01]  /*3ca0*/  IMAD.MOV.U32 R13, RZ, RZ, R41 ;  /* 0x000000ffff0d7224 */ /* 0x000fe200078e0029 */
[----:B------:R-:W-:Y:S02]  /*3cb0*/  PRMT R111, R4, 0x7610, R111 ;  /* 0x00007610046f7816 */ /* 0x000fe4000000006f */
[----:B------:R-:W-:-:S02]  /*3cc0*/  PRMT R119, R119, 0x5410, R11 ;  /* 0x0000541077777816 */ /* 0x000fc4000000000b */
[----:B------:R-:W-:Y:S02]  /*3cd0*/  PRMT R112, R112, 0x5410, R12 ;  /* 0x0000541070707816 */ /* 0x000fe4000000000c */
[----:B------:R-:W-:Y:S01]  /*3ce0*/  PRMT R113, R113, 0x5410, R13 ;  /* 0x0000541071717816 */ /* 0x000fe2000000000d */
[----:B---3--:R-:W-:Y:S01]  /*3cf0*/  IMAD.MOV.U32 R4, RZ, RZ, R46 ;  /* 0x000000ffff047224 */ /* 0x008fe200078e002e */
[----:B------:R-:W-:Y:S01]  /*3d00*/  MOV R13, R45 ;  /* 0x0000002d000d7202 */ /* 0x000fe20000000f00 */
[----:B------:R-:W-:Y:S02]  /*3d10*/  IMAD.MOV.U32 R11, RZ, RZ, R47 ;  /* 0x000000ffff0b7224 */ /* 0x000fe400078e002f */
[----:B------:R-:W-:-:S03]  /*3d20*/  IMAD.MOV.U32 R12, RZ, RZ, R44 ;  /* 0x000000ffff0c7224 */ /* 0x000fc600078e002c */
[----:B------:R-:W-:Y:S01]  /*3d30*/  PRMT R105, R4, 0x5410, R11 ;  /* 0x0000541004697816 */ /* 0x000fe2000000000b */
[----:B-----5:R-:W-:Y:S01]  /*3d40*/  IMAD.MOV.U32 R4, RZ, RZ, R50 ;  /* 0x000000ffff047224 */ /* 0x020fe200078e0032 */
[----:B------:R-:W-:Y:S01]  /*3d50*/  PRMT R107, R12, 0x5410, R13 ;  /* 0x000054100c6b7816 */ /* 0x000fe2000000000d */
[----:B------:R-:W-:Y:S02]  /*3d60*/  IMAD.MOV.U32 R11, RZ, RZ, R51 ;  /* 0x000000ffff0b7224 */ /* 0x000fe400078e0033 */
[----:B------:R-:W-:Y:S02]  /*3d70*/  IMAD.MOV.U32 R12, RZ, RZ, R48 ;  /* 0x000000ffff0c7224 */ /* 0x000fe400078e0030 */
[----:B------:R-:W-:Y:S01]  /*3d80*/  IMAD.MOV.U32 R13, RZ, RZ, R49 ;  /* 0x000000ffff0d7224 */ /* 0x000fe200078e0031 */
[----:B------:R-:W-:-:S04]  /*3d90*/  PRMT R108, R4, 0x5410, R11 ;  /* 0x00005410046c7816 */ /* 0x000fc8000000000b */
[----:B------:R-:W-:Y:S01]  /*3da0*/  PRMT R109, R12, 0x5410, R13 ;  /* 0x000054100c6d7816 */ /* 0x000fe2000000000d */
[----:B------:R-:W-:Y:S06]  /*3db0*/  @!P3 BRA `(.L_x_1426) ;  /* 0x000000000004b947 */ /* 0x000fec0003800000 */
[----:B------:R-:W-:Y:S01]  /*3dc0*/  BPT.TRAP 0x1 ;  /* 0x000000040000795c */ /* 0x000fe20000300000 */
.L_x_1426:
[----:B------:R-:W-:Y:S01]  /*3dd0*/  IMAD R4, R18, 0x8, R19 ;  /* 0x0000000812047824 */ /* 0x000fe200078e0213 */
[----:B------:R-:W-:Y:S01]  /*3de0*/  SHF.L.U32 R101, R203, 0x1f, RZ ;  /* 0x0000001fcb657819 */ /* 0x000fe200000006ff */
[----:B------:R-:W0:Y:S01]  /*3df0*/  LDC R104, c[0x0][0x2f4] ;  /* 0x0000bd00ff687b82 */ /* 0x000e220000000800 */
[----:B------:R-:W-:Y:S02]  /*3e00*/  BSSY B1, `(.L_x_1427) ;  /* 0x0000003000017945 */ /* 0x000fe40003800000 */
[----:B------:R-:W1:Y:S02]  /*3e10*/  SYNCS.PHASECHK.TRANS64.TRYWAIT P4, [R4+URZ+0x32490], R101 ;  /* 0x03249065040075a7 */ /* 0x000e64000808017f */
[----:B-1----:R-:W-:Y:S05]  /*3e20*/  @!P4 BRA `(.L_x_1428) ;  /* 0x000001540098c947 */ /* 0x002fea0003800000 */
.L_x_1669:
[----:B------:R-:W-:Y:S05]  /*3e30*/  BSYNC B1 ;  /* 0x0000000000017941 */ /* 0x000fea0003800000 */
.L_x_1427:
[----:B------:R-:W-:Y:S01]  /*3e40*/  UMOV UR4, 0xffffffff ;  /* 0xffffffff00047882 */ /* 0x000fe20000000000 */
[----:B0-----:R-:W-:Y:S02]  /*3e50*/  IADD3 R106, -R89, R104, RZ ;  /* 0x00000068596a7210 */ /* 0x001fe40007ffe1ff */
[----:B------:R-:W-:Y:S05]  /*3e60*/  BRA.DIV UR4, `(.L_x_1429) ;  /* 0x00000156049c7947 */ /* 0x000fea000b800000 */
[----:B------:R0:W2:Y:S04]  /*3e70*/  SHFL.IDX PT, R95, R103, RZ, 0x1c1f ;  /* 0x001c1fff675f7589 */ /* 0x0000a800000e0000 */
[----:B------:R0:W3:Y:S02]  /*3e80*/  SHFL.IDX PT, R94, R102, RZ, 0x1c1f ;  /* 0x001c1fff665e7589 */ /* 0x0000e400000e0000 */
.L_x_1673:
[----:B------:R-:W-:Y:S01]  /*3e90*/  ISETP.GE.OR P4, PT, R200, R100, P1 ;  /* 0x00000064c800720c */ /* 0x000fe20000f86670 */
[----:B------:R-:W-:-:S12]  /*3ea0*/  BSSY B1, `(.L_x_1430) ;  /* 0x0000073000017945 */ /* 0x000fd80003800000 */
[----:B------:R-:W-:Y:S05]  /*3eb0*/  @P4 BRA `(.L_x_1431) ;  /* 0x0000000400c44947 */ /* 0x000fea0003800000 */
[----:B------:R-:W4:Y:S01]  /*3ec0*/  S2R R12, SR_TID.X ;  /* 0x00000000000c7919 */ /* 0x000f220000002100 */
[----:B------:R-:W-:Y:S01]  /*3ed0*/  SEL R11, R89, R106, !P0 ;  /* 0x0000006a590b7207 */ /* 0x000fe20004000000 */
[----:B------:R-:W-:Y:S01]  /*3ee0*/  BSSY B2, `(.L_x_1432) ;  /* 0x000006a000027945 */ /* 0x000fe20003800000 */
[----:B---3--:R-:W-:-:S04]  /*3ef0*/  LEA R92, P4, R68, R94, 0x1 ;  /* 0x0000005e445c7211 */ /* 0x008fc800078808ff */
[----:B--2---:R-:W-:Y:S01]  /*3f00*/  LEA.HI.X R93, R68, R95, R32, 0x1, P4 ;  /* 0x0000005f445d7211 */ /* 0x004fe200020f0c20 */
[----:B----4-:R-:W-:Y:S01]  /*3f10*/  VIADD R13, R12, 0xffffff80 ;  /* 0xffffff800c0d7836 */ /* 0x010fe20000000000 */
[----:B------:R-:W-:-:S04]  /*3f20*/  SHF.R.S32.HI R12, RZ, 0x1f, R11 ;  /* 0x0000001fff0c7819 */ /* 0x000fc8000001140b */
[----:B------:R-:W-:Y:S02]  /*3f30*/  LEA.HI R12, R12, R11, RZ, 0x4 ;  /* 0x0000000b0c0c7211 */ /* 0x000fe400078f20ff */
[----:B------:R-:W-:Y:S02]  /*3f40*/  SHF.R.S32.HI R14, RZ, 0x1f, R13 ;  /* 0x0000001fff0e7819 */ /* 0x000fe4000001140d */
[----:B------:R-:W-:Y:S01]  /*3f50*/  LEA.HI.SX32 R11, R12, R69, 0x1c ;  /* 0x000000450c0b7211 */ /* 0x000fe200078fe2ff */
[----:B------:R-:W-:Y:S01]  /*3f60*/  IMAD R12, R18, 0x1800, R31 ;  /* 0x00001800120c7824 */ /* 0x000fe200078e021f */
[----:B------:R-:W-:-:S03]  /*3f70*/  LEA.HI R14, R14, R13, RZ, 0x5 ;  /* 0x0000000d0e0e7211 */ /* 0x000fc600078f28ff */
[----:B------:R-:W-:Y:S01]  /*3f80*/  IMAD.SHL.U32 R11, R11, 0x8, RZ ;  /* 0x000000080b0b7824 */ /* 0x000fe200078e00ff */
[----:B------:R-:W-:Y:S01]  /*3f90*/  SHF.R.S32.HI R14, RZ, 0x5, R14 ;  /* 0x00000005ff0e7819 */ /* 0x000fe2000001140e */
[----:B------:R-:W-:-:S03]  /*3fa0*/  IMAD R12, R12, 0x2, R19 ;  /* 0x000000020c0c7824 */ /* 0x000fc600078e0213 */
[----:B------:R-:W-:-:S04]  /*3fb0*/  LOP3.LUT R13, R82, 0x38, R11, 0xf8, !PT ;  /* 0x00000038520d7812 */ /* 0x000fc800078ef80b */
[----:B------:R-:W-:-:S05]  /*3fc0*/  LOP3.LUT R13, R13, R80, RZ, 0x3c, !PT ;  /* 0x000000500d0d7212 */ /* 0x000fca00078e3cff */
[----:B------:R-:W-:-:S04]  /*3fd0*/  IMAD R13, R14, 0x200, R13 ;  /* 0x000002000e0d7824 */ /* 0x000fc800078e020d */
[----:B------:R-:W-:-:S04]  /*3fe0*/  IMAD R14, R18, 0x1800, R13 ;  /* 0x00001800120e7824 */ /* 0x000fc800078e020d */
[----:B------:R-:W-:Y:S02]  /*3ff0*/  IMAD R56, R14, 0x2, R19 ;  /* 0x000000020e387824 */ /* 0x000fe400078e0213 */
[----:B------:R-:W2:Y:S04]  /*4000*/  LDS.128 R12, [R12+0x1c400] ;  /* 0x01c400000c0c7984 */ /* 0x000ea80000000c00 */
[----:B------:R-:W3:Y:S01]  /*4010*/  LDS.128 R56, [R56+0x1c400] ;  /* 0x01c4000038387984 */ /* 0x000ee20000000c00 */
[----:B------:R-:W-:Y:S05]  /*4020*/  @P2 BRA `(.L_x_1433) ;  /* 0x0000000400542947 */ /* 0x000fea0003800000 */
[----:B------:R-:W-:Y:S02]  /*4030*/  SHF.R.U32.HI R114, RZ, 0x10, R41 ;  /* 0x00000010ff727819 */ /* 0x000fe40000011629 */
[--C-:B------:R-:W-:Y:S02]  /*4040*/  SHF.R.U64 R110, R36, 0x10, R37.reuse ;  /* 0x00000010246e7819 */ /* 0x100fe40000001225 */
[----:B------:R-:W-:Y:S01]  /*4050*/  SHF.R.U32.HI R115, RZ, 0x10, R37 ;  /* 0x00000010ff737819 */ /* 0x000fe20000011625 */
[----:B------:R-:W-:Y:S01]  /*4060*/  HADD2.F32 R114, -RZ, R114.H0_H0 ;  /* 0x20000072ff727230 */ /* 0x000fe20000004100 */
[--C-:B------:R-:W-:Y:S01]  /*4070*/  SHF.R.U64 R37, R42, 0x10, R43.reuse ;  /* 0x000000102a257819 */ /* 0x100fe2000000122b */
[----:B------:R-:W-:Y:S01]  /*4080*/  HADD2.F32 R110, -RZ, R110.H0_H0 ;  /* 0x2000006eff6e7230 */ /* 0x000fe20000004100 */
[----:B------:R-:W-:Y:S01]  /*4090*/  SHF.R.U32.HI R117, RZ, 0x10, R43 ;  /* 0x00000010ff757819 */ /* 0x000fe2000001162b */
[--C-:B------:R-:W-:Y:S01]  /*40a0*/  HADD2.F32 R43, -RZ, R113.reuse.H0_H0 ;  /* 0x20000071ff2b7230 */ /* 0x100fe20000004100 */
[----:B------:R-:W-:Y:S01]  /*40b0*/  SHF.R.U64 R40, R40, 0x10, R41 ;  /* 0x0000001028287819 */ /* 0x000fe20000001229 */
[----:B------:R-:W-:Y:S01]  /*40c0*/  HADD2.F32 R113, -RZ, R113.H1_H1 ;  /* 0x30000071ff717230 */ /* 0x000fe20000004100 */
[--C-:B------:R-:W-:Y:S01]  /*40d0*/  SHF.R.U64 R36, R38, 0x10, R39.reuse ;  /* 0x0000001026247819 */ /* 0x100fe20000001227 */
[--C-:B---3--:R-:W-:Y:S01]  /*40e0*/  HADD2.F32 R38, -RZ, R57.reuse.H0_H0 ;  /* 0x20000039ff267230 */ /* 0x108fe20000004100 */
[----:B------:R-:W-:Y:S01]  /*40f0*/  SHF.R.U32.HI R118, RZ, 0x10, R39 ;  /* 0x00000010ff767819 */ /* 0x000fe20000011627 */
[----:B--2---:R-:W-:Y:S01]  /*4100*/  IMAD.MOV.U32 R39, RZ, RZ, R15 ;  /* 0x000000ffff277224 */ /* 0x004fe200078e000f */
[----:B------:R-:W-:Y:S01]  /*4110*/  MOV R41, R12 ;  /* 0x0000000c00297202 */ /* 0x000fe20000000f00 */
[----:B------:R-:W-:-:S02]  /*4120*/  HADD2.F32 R57, -RZ, R57.H1_H1 ;  /* 0x30000039ff397230 */ /* 0x000fc40000004100 */
[--C-:B------:R-:W-:Y:S02]  /*4130*/  HADD2.F32 R12, -RZ, R13.reuse.H0_H0 ;  /* 0x2000000dff0c7230 */ /* 0x100fe40000004100 */
[----:B------:R-:W-:Y:S02]  /*4140*/  HADD2.F32 R15, -RZ, R13.H1_H1 ;  /* 0x3000000dff0f7230 */ /* 0x000fe40000004100 */
[-C--:B------:R-:W-:Y:S01]  /*4150*/  FMUL.FTZ R13, R38, R113.reuse ;  /* 0x00000071260d7220 */ /* 0x080fe20000410000 */
[----:B------:R-:W-:Y:S02]  /*4160*/  HADD2.F32 R42, -RZ, R115.H0_H0 ;  /* 0x20000073ff2a7230 */ /* 0x000fe40000004100 */
[C---:B------:R-:W-:Y:S01]  /*4170*/  FMUL.FTZ R113, R12.reuse, R113 ;  /* 0x000000710c717220 */ /* 0x040fe20000410000 */
[-C--:B------:R-:W-:Y:S01]  /*4180*/  FMUL.FTZ R116, R57, R114.reuse ;  /* 0x0000007239747220 */ /* 0x080fe20000410000 */
[C---:B------:R-:W-:Y:S01]  /*4190*/  FMUL.FTZ R114, R15.reuse, R114 ;  /* 0x000000720f727220 */ /* 0x040fe20000410000 */
[-C--:B------:R-:W-:Y:S01]  /*41a0*/  FFMA.FTZ R12, R12, R43.reuse, -R13 ;  /* 0x0000002b0c0c7223 */ /* 0x080fe2000001080d */
[----:B------:R-:W-:Y:S01]  /*41b0*/  FFMA.FTZ R13, R38, R43, R113 ;  /* 0x0000002b260d7223 */ /* 0x000fe20000010071 */
[-C--:B------:R-:W-:Y:S01]  /*41c0*/  FFMA.FTZ R15, R15, R42.reuse, -R116 ;  /* 0x0000002a0f0f7223 */ /* 0x080fe20000010874 */
[----:B------:R-:W-:Y:S01]  /*41d0*/  FFMA.FTZ R38, R57, R42, R114 ;  /* 0x0000002a39267223 */ /* 0x000fe20000010072 */
[----:B------:R-:W-:-:S02]  /*41e0*/  HADD2.F32 R115, -RZ, R119.H1_H1 ;  /* 0x30000077ff737230 */ /* 0x000fc40000004100 */
[--C-:B------:R-:W-:Y:S01]  /*41f0*/  HADD2.F32 R57, -RZ, R59.reuse.H0_H0 ;  /* 0x2000003bff397230 */ /* 0x100fe20000004100 */
[----:B------:R-:W-:Y:S01]  /*4200*/  F2FP.F16.F32.PACK_AB R15, R15, R12 ;  /* 0x0000000c0f0f723e */ /* 0x000fe200000000ff */
[----:B------:R-:W-:Y:S02]  /*4210*/  HADD2.F32 R59, -RZ, R59.H1_H1 ;  /* 0x3000003bff3b7230 */ /* 0x000fe40000004100 */
[----:B------:R-:W-:Y:S02]  /*4220*/  HADD2.F32 R42, -RZ, R39.H0_H0 ;  /* 0x20000027ff2a7230 */ /* 0x000fe40000004100 */
[----:B------:R-:W-:Y:S02]  /*4230*/  HADD2.F32 R116, -RZ, R117.H0_H0 ;  /* 0x20000075ff747230 */ /* 0x000fe40000004100 */
[----:B------:R-:W-:Y:S02]  /*4240*/  HADD2.F32 R43, -RZ, R39.H1_H1 ;  /* 0x30000027ff2b7230 */ /* 0x000fe40000004100 */
[----:B------:R-:W-:Y:S01]  /*4250*/  FMUL.FTZ R39, R57, R115 ;  /* 0x0000007339277220 */ /* 0x000fe20000410000 */
[----:B------:R-:W-:-:S02]  /*4260*/  HADD2.F32 R113, -RZ, R119.H0_H0 ;  /* 0x20000077ff717230 */ /* 0x000fc40000004100 */
[-C--:B------:R-:W-:Y:S01]  /*4270*/  FMUL.FTZ R120, R59, R116.reuse ;  /* 0x000000743b787220 */ /* 0x080fe20000410000 */
[----:B------:R-:W-:Y:S02]  /*4280*/  HADD2.F32 R114, -RZ, R118.H0_H0 ;  /* 0x20000076ff727230 */ /* 0x000fe40000004100 */
[C---:B------:R-:W-:Y:S01]  /*4290*/  FMUL.FTZ R118, R42.reuse, R115 ;  /* 0x000000732a767220 */ /* 0x040fe20000410000 */
[----:B------:R-:W-:Y:S01]  /*42a0*/  FMUL.FTZ R116, R43, R116 ;  /* 0x000000742b747220 */ /* 0x000fe20000410000 */
[-C--:B------:R-:W-:Y:S02]  /*42b0*/  FFMA.FTZ R39, R42, R113.reuse, -R39 ;  /* 0x000000712a277223 */ /* 0x080fe40000010827 */
[----:B------:R-:W-:Y:S01]  /*42c0*/  FFMA.FTZ R42, R57, R113, R118 ;  /* 0x00000071392a7223 */ /* 0x000fe20000010076 */
[-C--:B------:R-:W-:Y:S01]  /*42d0*/  FFMA.FTZ R120, R43, R114.reuse, -R120 ;  /* 0x000000722b787223 */ /* 0x080fe20000010878 */
[----:B------:R-:W-:Y:S01]  /*42e0*/  FFMA.FTZ R117, R59, R114, R116 ;  /* 0x000000723b757223 */ /* 0x000fe20000010074 */
[----:B------:R-:W-:-:S02]  /*42f0*/  HADD2.F32 R57, -RZ, R112.H0_H0 ;  /* 0x20000070ff397230 */ /* 0x000fc40000004100 */
[----:B------:R-:W-:Y:S01]  /*4300*/  HADD2.F32 R112, -RZ, R112.H1_H1 ;  /* 0x30000070ff707230 */ /* 0x000fe20000004100 */
[----:B------:R-:W-:Y:S01]  /*4310*/  F2FP.F16.F32.PACK_AB R39, R120, R39 ;  /* 0x000000277827723e */ /* 0x000fe200000000ff */
[----:B------:R-:W-:Y:S01]  /*4320*/  HADD2.F32 R59, -RZ, R40.H0_H0 ;  /* 0x20000028ff3b7230 */ /* 0x000fe20000004100 */
[----:B------:R-:W-:Y:S01]  /*4330*/  F2FP.F16.F32.PACK_AB R42, R117, R42 ;  /* 0x0000002a752a723e */ /* 0x000fe200000000ff */
[--C-:B------:R-:W-:Y:S02]  /*4340*/  HADD2.F32 R43, -RZ, R56.reuse.H0_H0 ;  /* 0x20000038ff2b7230 */ /* 0x100fe40000004100 */
[--C-:B------:R-:W-:Y:S02]  /*4350*/  HADD2.F32 R40, -RZ, R41.reuse.H0_H0 ;  /* 0x20000029ff287230 */ /* 0x100fe40000004100 */
[----:B------:R-:W-:Y:S02]  /*4360*/  HADD2.F32 R56, -RZ, R56.H1_H1 ;  /* 0x30000038ff387230 */ /* 0x000fe40000004100 */
[----:B------:R-:W-:Y:S01]  /*4370*/  FMUL.FTZ R113, R43, R112 ;  /* 0x000000702b717220 */ /* 0x000fe20000410000 */
[----:B------:R-:W-:-:S02]  /*4380*/  HADD2.F32 R41, -RZ, R41.H1_H1 ;  /* 0x30000029ff297230 */ /* 0x000fc40000004100 */
[----:B------:R-:W-:Y:S01]  /*4390*/  FMUL.FTZ R112, R40, R112 ;  /* 0x0000007028707220 */ /* 0x000fe20000410000 */
[----:B------:R-:W-:Y:S01]  /*43a0*/  FMUL.FTZ R114, R56, R59 ;  /* 0x0000003b38727220 */ /* 0x000fe20000410000 */
[----:B------:R-:W-:Y:S01]  /*43b0*/  FFMA.FTZ R113, R40, R57, -R113 ;  /* 0x0000003928717223 */ /* 0x000fe20000010871 */
[----:B------:R-:W-:Y:S01]  /*43c0*/  FMUL.FTZ R59, R41, R59 ;  /* 0x0000003b293b7220 */ /* 0x000fe20000410000 */
[----:B------:R-:W-:Y:S01]  /*43d0*/  FFMA.FTZ R112, R43, R57, R112 ;  /* 0x000000392b707223 */ /* 0x000fe20000010070 */
[-C--:B------:R-:W-:Y:S01]  /*43e0*/  FFMA.FTZ R114, R41, R110.reuse, -R114 ;  /* 0x0000006e29727223 */ /* 0x080fe20000010872 */
[----:B------:R-:W-:Y:S02]  /*43f0*/  HADD2.F32 R41, -RZ, R111.H1_H1 ;  /* 0x3000006fff297230 */ /* 0x000fe40000004100 */
[----:B------:R-:W-:Y:S01]  /*4400*/  FFMA.FTZ R59, R56, R110, R59 ;  /* 0x0000006e383b7223 */ /* 0x000fe2000001003b */
[----:B------:R-:W-:Y:S02]  /*4410*/  HADD2.F32 R57, -RZ, R37.H0_H0 ;  /* 0x20000025ff397230 */ /* 0x000fe40000004100 */
[----:B------:R-:W-:Y:S01]  /*4420*/  HADD2.F32 R40, -RZ, R58.H0_H0 ;  /* 0x2000003aff287230 */ /* 0x000fe20000004100 */
[----:B------:R-:W-:Y:S01]  /*4430*/  F2FP.F16.F32.PACK_AB R12, R114, R113 ;  /* 0x00000071720c723e */ /* 0x000fe200000000ff */
[----:B------:R-:W-:Y:S01]  /*4440*/  HADD2.F32 R111, -RZ, R111.H0_H0 ;  /* 0x2000006fff6f7230 */ /* 0x000fe20000004100 */
[----:B------:R-:W-:Y:S01]  /*4450*/  F2FP.F16.F32.PACK_AB R56, R59, R112 ;  /* 0x000000703b38723e */ /* 0x000fe200000000ff */
[----:B------:R-:W-:-:S02]  /*4460*/  HADD2.F32 R37, -RZ, R14.H0_H0 ;  /* 0x2000000eff257230 */ /* 0x000fc40000004100 */
[----:B------:R-:W-:Y:S02]  /*4470*/  HADD2.F32 R58, -RZ, R58.H1_H1 ;  /* 0x3000003aff3a7230 */ /* 0x000fe40000004100 */
[----:B------:R-:W-:Y:S02]  /*4480*/  HADD2.F32 R14, -RZ, R14.H1_H1 ;  /* 0x3000000eff0e7230 */ /* 0x000fe40000004100 */
[----:B------:R-:W-:Y:S02]  /*4490*/  HADD2.F32 R43, -RZ, R36.H0_H0 ;  /* 0x20000024ff2b7230 */ /* 0x000fe40000004100 */
[----:B------:R-:W-:Y:S01]  /*44a0*/  FMUL.FTZ R36, R40, R111 ;  /* 0x0000006f28247220 */ /* 0x000fe20000410000 */
[----:B------:R-:W-:Y:S01]  /*44b0*/  FMUL.FTZ R115, R58, R57 ;  /* 0x000000393a737220 */ /* 0x000fe20000410000 */
[C---:B------:R-:W-:Y:S01]  /*44c0*/  FMUL.FTZ R111, R37.reuse, R111 ;  /* 0x0000006f256f7220 */ /* 0x040fe20000410000 */
[C---:B------:R-:W-:Y:S01]  /*44d0*/  FMUL.FTZ R57, R14.reuse, R57 ;  /* 0x000000390e397220 */ /* 0x040fe20000410000 */
[----:B------:R-:W-:Y:S01]  /*44e0*/  FFMA.FTZ R36, R37, R41, -R36 ;  /* 0x0000002925247223 */ /* 0x000fe20000010824 */
[----:B------:R-:W-:Y:S01]  /*44f0*/  FFMA.FTZ R115, R14, R43, -R115 ;  /* 0x0000002b0e737223 */ /* 0x000fe20000010873 */
[----:B------:R-:W-:Y:S01]  /*4500*/  FFMA.FTZ R111, R40, R41, R111 ;  /* 0x00000029286f7223 */ /* 0x000fe2000001006f */
[----:B------:R-:W-:Y:S01]  /*4510*/  FFMA.FTZ R58, R58, R43, R57 ;  /* 0x0000002b3a3a7223 */ /* 0x000fe20000010039 */
[----:B------:R-:W-:Y:S01]  /*4520*/  F2FP.F16.F32.PACK_AB R57, R38, R13 ;  /* 0x0000000d2639723e */ /* 0x000fe200000000ff */
[----:B------:R-:W-:Y:S01]  /*4530*/  IMAD.MOV.U32 R13, RZ, RZ, R15 ;  /* 0x000000ffff0d7224 */ /* 0x000fe200078e000f */
[----:B------:R-:W-:Y:S01]  /*4540*/  F2FP.F16.F32.PACK_AB R14, R115, R36 ;  /* 0x00000024730e723e */ /* 0x000fe200000000ff */
[----:B------:R-:W-:Y:S01]  /*4550*/  IMAD.MOV.U32 R15, RZ, RZ, R39 ;  /* 0x000000ffff0f7224 */ /* 0x000fe200078e0027 */
[----:B------:R-:W-:Y:S01]  /*4560*/  F2FP.F16.F32.PACK_AB R58, R58, R111 ;  /* 0x0000006f3a3a723e */ /* 0x000fe200000000ff */
[----:B------:R-:W-:-:S07]  /*4570*/  IMAD.MOV.U32 R59, RZ, RZ, R42 ;  /* 0x000000ffff3b7224 */ /* 0x000fce00078e002a */
.L_x_1433:
[----:B------:R-:W-:Y:S05]  /*4580*/  BSYNC B2 ;  /* 0x0000000000027941 */ /* 0x000fea0003800000 */
.L_x_1432:
[----:B------:R-:W-:Y:S01]  /*4590*/  ISETP.GE.AND P4, PT, R11, R104, PT ;  /* 0x000000680b00720c */ /* 0x000fe20003f86270 */
[----:B--2---:R4:W-:-:S12]  /*45a0*/  ST.E.128 desc[UR60][R92.64], R12 ;  /* 0x0000000c5c007985 */ /* 0x0049d8000c101d3c */
[----:B------:R-:W-:-:S05]  /*45b0*/  @!P4 IMAD.WIDE R94, R11, 0x2, R94 ;  /* 0x000000020b5ec825 */ /* 0x000fca00078e025e */
[----:B---3--:R4:W-:Y:S02]  /*45c0*/  @!P4 ST.E.128 desc[UR60][R94.64], R56 ;  /* 0x000000385e00c985 */ /* 0x0089e4000c101d3c */
.L_x_1431:
[----:B------:R-:W-:Y:S05]  /*45d0*/  BSYNC B1 ;  /* 0x0000000000017941 */ /* 0x000fea0003800000 */
.L_x_1430:
[----:B------:R-:W-:-:S03]  /*45e0*/  UMOV UR4, 0xffffffff ;  /* 0xffffffff00047882 */ /* 0x000fc60000000000 */
[----:B------:R-:W-:Y:S05]  /*45f0*/  BRA.DIV UR4, `(.L_x_1434) ;  /* 0x0000015204047947 */ /* 0x000fea000b800000 */
[----:B0-----:R-:W0:Y:S04]  /*4600*/  SHFL.IDX PT, R103, R103, 0x1, 0x1c1f ;  /* 0x003c1f0067677f89 */ /* 0x001e2800000e0000 */
[----:B------:R-:W0:Y:S02]  /*4610*/  SHFL.IDX PT, R102, R102, 0x1, 0x1c1f ;  /* 0x003c1f0066667f89 */ /* 0x000e2400000e0000 */
.L_x_1677:
[----:B------:R-:W-:-:S05]  /*4620*/  VIADD R11, R200, 0x40 ;  /* 0x00000040c80b7836 */ /* 0x000fca0000000000 */
[----:B------:R-:W-:-:S13]  /*4630*/  ISETP.GE.OR P4, PT, R11, R100, P1 ;  /* 0x000000640b00720c */ /* 0x000fda0000f86670 */
[----:B------:R-:W-:Y:S05]  /*4640*/  @P4 BRA `(.L_x_1419) ;  /* 0x0000000800f04947 */ /* 0x000fea0003800000 */
[----:B----4-:R-:W4:Y:S01]  /*4650*/  LDL R13, [R1+0x58] ;  /* 0x00005800010d7983 */ /* 0x010f220000100800 */
[----:B------:R-:W-:Y:S01]  /*4660*/  SEL R106, R89, R106, !P0 ;  /* 0x0000006a596a7207 */ /* 0x000fe20004000000 */
[C---:B------:R-:W-:Y:S01]  /*4670*/  VIADD R12, R200.reuse, 0x40 ;  /* 0x00000040c80c7836 */ /* 0x040fe20000000000 */
[----:B------:R-:W-:Y:S01]  /*4680*/  IADD3 R14, R200, 0x40, RZ ;  /* 0x00000040c80e7810 */ /* 0x000fe20007ffe0ff */
[----:B------:R-:W-:Y:S01]  /*4690*/  BSSY B1, `(.L_x_1435) ;  /* 0x000006b000017945 */ /* 0x000fe20003800000 */
[----:B------:R-:W-:Y:S01]  /*46a0*/  SHF.R.S32.HI R11, RZ, 0x1f, R106 ;  /* 0x0000001fff0b7819 */ /* 0x000fe2000001146a */
[----:B------:R-:W-:Y:S01]  /*46b0*/  IMAD.SHL.U32 R12, R12, 0x40, RZ ;  /* 0x000000400c0c7824 */ /* 0x000fe200078e00ff */
[----:B0-----:R-:W-:Y:S01]  /*46c0*/  LEA R40, P4, R68, R102, 0x1 ;  /* 0x0000006644287211 */ /* 0x001fe200078808ff */
[----:B------:R-:W-:Y:S01]  /*46d0*/  IMAD.SHL.U32 R14, R14, 0x40, RZ ;  /* 0x000000400e0e7824 */ /* 0x000fe200078e00ff */
[----:B------:R-:W-:Y:S02]  /*46e0*/  LEA.HI R106, R11, R106, RZ, 0x4 ;  /* 0x0000006a0b6a7211 */ /* 0x000fe400078f20ff */
[----:B------:R-:W-:-:S02]  /*46f0*/  LOP3.LUT R12, R12, 0x1c0, RZ, 0xc0, !PT ;  /* 0x000001c00c0c7812 */ /* 0x000fc400078ec0ff */
[----:B------:R-:W-:Y:S02]  /*4700*/  LEA.HI.SX32 R11, R106, R69, 0x1c ;  /* 0x000000456a0b7211 */ /* 0x000fe400078fe2ff */
[----:B------:R-:W-:Y:S02]  /*4710*/  LOP3.LUT R14, R14, 0x1c0, RZ, 0xc0, !PT ;  /* 0x000001c00e0e7812 */ /* 0x000fe400078ec0ff */
[----:B------:R-:W-:Y:S01]  /*4720*/  LEA.HI.X R41, R68, R103, R32, 0x1, P4 ;  /* 0x0000006744297211 */ /* 0x000fe200020f0c20 */
[----:B------:R-:W-:Y:S01]  /*4730*/  IMAD.SHL.U32 R11, R11, 0x8, RZ ;  /* 0x000000080b0b7824 */ /* 0x000fe200078e00ff */
[----:B------:R-:W-:-:S04]  /*4740*/  SHF.R.U32.HI R14, RZ, 0x3, R14 ;  /* 0x00000003ff0e7819 */ /* 0x000fc8000001160e */
[----:B------:R-:W-:-:S04]  /*4750*/  LOP3.LUT R12, R12, 0x38, R11, 0xf8, !PT ;  /* 0x000000380c0c7812 */ /* 0x000fc800078ef80b */
[----:B------:R-:W-:-:S05]  /*4760*/  LOP3.LUT R12, R12, R14, RZ, 0x3c, !PT ;  /* 0x0000000e0c0c7212 */ /* 0x000fca00078e3cff */
[----:B----4-:R-:W-:Y:S02]  /*4770*/  IMAD.IADD R13, R13, 0x1, R12 ;  /* 0x000000010d0d7824 */ /* 0x010fe400078e020c */
[C---:B------:R-:W-:Y:S02]  /*4780*/  IMAD R12, R18.reuse, 0x1800, R21 ;  /* 0x00001800120c7824 */ /* 0x040fe400078e0215 */
[----:B------:R-:W-:-:S03]  /*4790*/  IMAD R14, R18, 0x1800, R13 ;  /* 0x00001800120e7824 */ /* 0x000fc600078e020d */
[----:B------:R-:W-:Y:S01]  /*47a0*/  LEA R12, R12, R19, 0x1 ;  /* 0x000000130c0c7211 */ /* 0x000fe200078e08ff */
[----:B------:R-:W-:-:S05]  /*47b0*/  IMAD R36, R14, 0x2, R19 ;  /* 0x000000020e247824 */ /* 0x000fca00078e0213 */
[----:B------:R-:W0:Y:S04]  /*47c0*/  LDS.128 R12, [R12+0x1c400] ;  /* 0x01c400000c0c7984 */ /* 0x000e280000000c00 */
[----:B------:R-:W4:Y:S01]  /*47d0*/  LDS.128 R36, [R36+0x1c400] ;  /* 0x01c4000024247984 */ /* 0x000f220000000c00 */
[----:B------:R-:W-:Y:S05]  /*47e0*/  @P2 BRA `(.L_x_1436) ;  /* 0x0000000400542947 */ /* 0x000fea0003800000 */
[--C-:B--2---:R-:W-:Y:S02]  /*47f0*/  SHF.R.U64 R95, R48, 0x10, R49.reuse ;  /* 0x00000010305f7819 */ /* 0x104fe40000001231 */
[----:B------:R-:W-:Y:S01]  /*4800*/  SHF.R.U32.HI R48, RZ, 0x10, R49 ;  /* 0x00000010ff307819 */ /* 0x000fe20000011631 */
[----:B------:R-:W-:Y:S01]  /*4810*/  HADD2.F32 R49, -RZ, R109.H1_H1 ;  /* 0x3000006dff317230 */ /* 0x000fe20000004100 */
[--C-:B------:R-:W-:Y:S02]  /*4820*/  SHF.R.U64 R44, R44, 0x10, R45.reuse ;  /* 0x000000102c2c7819 */ /* 0x100fe4000000122d */
[----:B------:R-:W-:Y:S01]  /*4830*/  SHF.R.U32.HI R56, RZ, 0x10, R45 ;  /* 0x00000010ff387819 */ /* 0x000fe2000001162d */
[----:B----4-:R-:W-:Y:S01]  /*4840*/  IMAD.MOV.U32 R45, RZ, RZ, R36 ;  /* 0x000000ffff2d7224 */ /* 0x010fe200078e0024 */
[----:B------:R-:W-:Y:S01]  /*4850*/  SHF.R.U64 R42, R46, 0x10, R47 ;  /* 0x000000102e2a7819 */ /* 0x000fe2000000122f */
[----:B------:R-:W-:Y:S01]  /*4860*/  IMAD.MOV.U32 R46, RZ, RZ, R38 ;  /* 0x000000ffff2e7224 */ /* 0x000fe200078e0026 */
[----:B------:R-:W-:Y:S01]  /*4870*/  SHF.R.U64 R43, R50, 0x10, R51 ;  /* 0x00000010322b7819 */ /* 0x000fe20000001233 */
[----:B0-----:R-:W-:Y:S01]  /*4880*/  IMAD.MOV.U32 R36, RZ, RZ, R15 ;  /* 0x000000ffff247224 */ /* 0x001fe200078e000f */
[----:B------:R-:W-:Y:S01]  /*4890*/  SHF.R.U32.HI R59, RZ, 0x10, R47 ;  /* 0x00000010ff3b7819 */ /* 0x000fe2000001162f */
[--C-:B------:R-:W-:Y:S01]  /*48a0*/  HADD2.F32 R38, -RZ, R37.reuse.H0_H0 ;  /* 0x20000025ff267230 */ /* 0x100fe20000004100 */
[----:B------:R-:W-:Y:S01]  /*48b0*/  SHF.R.U32.HI R57, RZ, 0x10, R51 ;  /* 0x00000010ff397819 */ /* 0x000fe20000011633 */
[----:B------:R-:W-:-:S02]  /*48c0*/  HADD2.F32 R37, -RZ, R37.H1_H1 ;  /* 0x30000025ff257230 */ /* 0x000fc40000004100 */
[--C-:B------:R-:W-:Y:S02]  /*48d0*/  HADD2.F32 R15, -RZ, R13.reuse.H0_H0 ;  /* 0x2000000dff0f7230 */ /* 0x100fe40000004100 */
[----:B------:R-:W-:Y:S02]  /*48e0*/  HADD2.F32 R50, -RZ, R48.H0_H0 ;  /* 0x20000030ff327230 */ /* 0x000fe40000004100 */
[----:B------:R-:W-:Y:S02]  /*48f0*/  HADD2.F32 R13, -RZ, R13.H1_H1 ;  /* 0x3000000dff0d7230 */ /* 0x000fe40000004100 */
[----:B------:R-:W-:Y:S02]  /*4900*/  HADD2.F32 R48, -RZ, R56.H0_H0 ;  /* 0x20000038ff307230 */ /* 0x000fe40000004100 */
[-C--:B------:R-:W-:Y:S01]  /*4910*/  FMUL.FTZ R58, R37, R50.reuse ;  /* 0x00000032253a7220 */ /* 0x080fe20000410000 */
[----:B------:R-:W-:Y:S02]  /*4920*/  HADD2.F32 R47, -RZ, R107.H1_H1 ;  /* 0x3000006bff2f7230 */ /* 0x000fe40000004100 */
[-C--:B------:R-:W-:Y:S01]  /*4930*/  FMUL.FTZ R56, R38, R49.reuse ;  /* 0x0000003126387220 */ /* 0x080fe20000410000 */
[----:B------:R-:W-:Y:S01]  /*4940*/  FMUL.FTZ R50, R13, R50 ;  /* 0x000000320d327220 */ /* 0x000fe20000410000 */
[----:B------:R-:W-:Y:S01]  /*4950*/  FMUL.FTZ R49, R15, R49 ;  /* 0x000000310f317220 */ /* 0x000fe20000410000 */
[-C--:B------:R-:W-:Y:S01]  /*4960*/  FFMA.FTZ R51, R13, R48.reuse, -R58 ;  /* 0x000000300d337223 */ /* 0x080fe2000001083a */
[----:B------:R-:W-:Y:S01]  /*4970*/  FFMA.FTZ R56, R15, R47, -R56 ;  /* 0x0000002f0f387223 */ /* 0x000fe20000010838 */
[----:B------:R-:W-:Y:S01]  /*4980*/  FFMA.FTZ R58, R37, R48, R50 ;  /* 0x00000030253a7223 */ /* 0x000fe20000010032 */
[----:B------:R-:W-:-:S02]  /*4990*/  HADD2.F32 R48, -RZ, R108.H1_H1 ;  /* 0x3000006cff307230 */ /* 0x000fc40000004100 */
[----:B------:R-:W-:Y:S01]  /*49a0*/  FFMA.FTZ R49, R38, R47, R49 ;  /* 0x0000002f26317223 */ /* 0x000fe20000010031 */
[--C-:B------:R-:W-:Y:S02]  /*49b0*/  HADD2.F32 R15, -RZ, R39.reuse.H0_H0 ;  /* 0x20000027ff0f7230 */ /* 0x100fe40000004100 */
[--C-:B------:R-:W-:Y:S02]  /*49c0*/  HADD2.F32 R13, -RZ, R36.reuse.H0_H0 ;  /* 0x20000024ff0d7230 */ /* 0x100fe40000004100 */
[----:B------:R-:W-:Y:S02]  /*49d0*/  HADD2.F32 R39, -RZ, R39.H1_H1 ;  /* 0x30000027ff277230 */ /* 0x000fe40000004100 */
[-C--:B------:R-:W-:Y:S01]  /*49e0*/  FMUL.FTZ R50, R15, R48.reuse ;  /* 0x000000300f327220 */ /* 0x080fe20000410000 */
[----:B------:R-:W-:Y:S02]  /*49f0*/  HADD2.F32 R47, -RZ, R57.H0_H0 ;  /* 0x20000039ff2f7230 */ /* 0x000fe40000004100 */
[----:B------:R-:W-:Y:S01]  /*4a00*/  FMUL.FTZ R48, R13, R48 ;  /* 0x000000300d307220 */ /* 0x000fe20000410000 */
[----:B------:R-:W-:Y:S01]  /*4a10*/  HADD2.F32 R36, -RZ, R36.H1_H1 ;  /* 0x30000024ff247230 */ /* 0x000fe20000004100 */
[----:B------:R-:W-:Y:S01]  /*4a20*/  F2FP.F16.F32.PACK_AB R49, R58, R49 ;  /* 0x000000313a31723e */ /* 0x000fe200000000ff */
[----:B------:R-:W-:-:S02]  /*4a30*/  HADD2.F32 R38, -RZ, R105.H1_H1 ;  /* 0x30000069ff267230 */ /* 0x000fc40000004100 */
[-C--:B------:R-:W-:Y:S01]  /*4a40*/  FMUL.FTZ R93, R39, R47.reuse ;  /* 0x0000002f275d7220 */ /* 0x080fe20000410000 */
[----:B------:R-:W-:Y:S02]  /*4a50*/  HADD2.F32 R37, -RZ, R59.H0_H0 ;  /* 0x2000003bff257230 */ /* 0x000fe40000004100 */
[C---:B---3--:R-:W-:Y:S01]  /*4a60*/  FMUL.FTZ R94, R36.reuse, R47 ;  /* 0x0000002f245e7220 */ /* 0x048fe20000410000 */
[----:B------:R-:W-:Y:S02]  /*4a70*/  HADD2.F32 R44, -RZ, R44.H0_H0 ;  /* 0x2000002cff2c7230 */ /* 0x000fe40000004100 */
[-C--:B------:R-:W-:Y:S01]  /*4a80*/  FFMA.FTZ R57, R13, R38.reuse, -R50 ;  /* 0x000000260d397223 */ /* 0x080fe20000010832 */
[----:B------:R-:W-:Y:S01]  /*4a90*/  FFMA.FTZ R59, R15, R38, R48 ;  /* 0x000000260f3b7223 */ /* 0x000fe20000010030 */
[-C--:B------:R-:W-:Y:S01]  /*4aa0*/  FFMA.FTZ R92, R36, R37.reuse, -R93 ;  /* 0x00000025245c7223 */ /* 0x080fe2000001085d */
[----:B------:R-:W-:Y:S01]  /*4ab0*/  FFMA.FTZ R94, R39, R37, R94 ;  /* 0x00000025275e7223 */ /* 0x000fe2000001005e */
[----:B------:R-:W-:-:S02]  /*4ac0*/  HADD2.F32 R38, -RZ, R109.H0_H0 ;  /* 0x2000006dff267230 */ /* 0x000fc40000004100 */
[----:B------:R-:W-:Y:S02]  /*4ad0*/  HADD2.F32 R15, -RZ, R45.H0_H0 ;  /* 0x2000002dff0f7230 */ /* 0x000fe40000004100 */
[----:B------:R-:W-:Y:S01]  /*4ae0*/  HADD2.F32 R37, -RZ, R95.H0_H0 ;  /* 0x2000005fff257230 */ /* 0x000fe20000004100 */
[----:B------:R-:W-:Y:S01]  /*4af0*/  F2FP.F16.F32.PACK_AB R59, R94, R59 ;  /* 0x0000003b5e3b723e */ /* 0x000fe200000000ff */
[----:B------:R-:W-:Y:S02]  /*4b00*/  HADD2.F32 R45, -RZ, R45.H1_H1 ;  /* 0x3000002dff2d7230 */ /* 0x000fe40000004100 */
[----:B------:R-:W-:Y:S01]  /*4b10*/  FMUL.FTZ R48, R15, R38 ;  /* 0x000000260f307220 */ /* 0x000fe20000410000 */
[----:B------:R-:W-:Y:S02]  /*4b20*/  HADD2.F32 R36, -RZ, R107.H0_H0 ;  /* 0x2000006bff247230 */ /* 0x000fe40000004100 */
[--C-:B------:R-:W-:Y:S02]  /*4b30*/  HADD2.F32 R13, -RZ, R12.reuse.H0_H0 ;  /* 0x2000000cff0d7230 */ /* 0x100fe40000004100 */
[----:B------:R-:W-:Y:S01]  /*4b40*/  FMUL.FTZ R39, R45, R37 ;  /* 0x000000252d277220 */ /* 0x000fe20000410000 */
[----:B------:R-:W-:-:S02]  /*4b50*/  HADD2.F32 R12, -RZ, R12.H1_H1 ;  /* 0x3000000cff0c7230 */ /* 0x000fc40000004100 */
[----:B------:R-:W-:Y:S02]  /*4b60*/  HADD2.F32 R108, -RZ, R108.H0_H0 ;  /* 0x2000006cff6c7230 */ /* 0x000fe40000004100 */
[C---:B------:R-:W-:Y:S01]  /*4b70*/  FMUL.FTZ R38, R13.reuse, R38 ;  /* 0x000000260d267220 */ /* 0x040fe20000410000 */
[----:B------:R-:W-:Y:S01]  /*4b80*/  FFMA.FTZ R48, R13, R36, -R48 ;  /* 0x000000240d307223 */ /* 0x000fe20000010830 */
[C---:B------:R-:W-:Y:S01]  /*4b90*/  FMUL.FTZ R50, R12.reuse, R37 ;  /* 0x000000250c327220 */ /* 0x040fe20000410000 */
[----:B------:R-:W-:Y:S01]  /*4ba0*/  FFMA.FTZ R39, R12, R44, -R39 ;  /* 0x0000002c0c277223 */ /* 0x000fe20000010827 */
[----:B------:R-:W-:Y:S02]  /*4bb0*/  HADD2.F32 R13, -RZ, R46.H0_H0 ;  /* 0x2000002eff0d7230 */ /* 0x000fe40000004100 */
[----:B------:R-:W-:Y:S01]  /*4bc0*/  FFMA.FTZ R38, R15, R36, R38 ;  /* 0x000000240f267223 */ /* 0x000fe20000010026 */
[----:B------:R-:W-:Y:S02]  /*4bd0*/  HADD2.F32 R43, -RZ, R43.H0_H0 ;  /* 0x2000002bff2b7230 */ /* 0x000fe40000004100 */
[----:B------:R-:W-:Y:S01]  /*4be0*/  FFMA.FTZ R45, R45, R44, R50 ;  /* 0x0000002c2d2d7223 */ /* 0x000fe20000010032 */
[----:B------:R-:W-:-:S02]  /*4bf0*/  HADD2.F32 R12, -RZ, R14.H0_H0 ;  /* 0x2000000eff0c7230 */ /* 0x000fc40000004100 */
[-C--:B------:R-:W-:Y:S01]  /*4c00*/  FMUL.FTZ R37, R13, R108.reuse ;  /* 0x0000006c0d257220 */ /* 0x080fe20000410000 */
        /* <DEDUP_REMOVED lines=12> */
[----:B------:R-:W-:-:S02]  /*4cd0*/  F2FP.F16.F32.PACK_AB R12, R39, R48 ;  /* 0x00000030270c723e */ /* 0x000fc400000000ff */
[----:B------:R-:W-:Y:S02]  /*4ce0*/  F2FP.F16.F32.PACK_AB R13, R51, R56 ;  /* 0x00000038330d723e */ /* 0x000fe400000000ff */
[----:B------:R-:W-:Y:S01]  /*4cf0*/  F2FP.F16.F32.PACK_AB R14, R14, R37 ;  /* 0x000000250e0e723e */ /* 0x000fe200000000ff */
[----:B------:R-:W-:Y:S01]  /*4d00*/  IMAD.MOV.U32 R37, RZ, RZ, R49 ;  /* 0x000000ffff257224 */ /* 0x000fe200078e0031 */
[----:B------:R-:W-:Y:S02]  /*4d10*/  F2FP.F16.F32.PACK_AB R15, R92, R57 ;  /* 0x000000395c0f723e */ /* 0x000fe400000000ff */
[----:B------:R-:W-:Y:S02]  /*4d20*/  F2FP.F16.F32.PACK_AB R38, R43, R108 ;  /* 0x0000006c2b26723e */ /* 0x000fe400000000ff */
[----:B------:R-:W-:-:S07]  /*4d30*/  MOV R39, R59 ;  /* 0x0000003b00277202 */ /* 0x000fce0000000f00 */
.L_x_1436:
[----:B------:R-:W-:Y:S05]  /*4d40*/  BSYNC B1 ;  /* 0x0000000000017941 */ /* 0x000fea0003800000 */
.L_x_1435:
[----:B------:R-:W-:Y:S01]  /*4d50*/  ISETP.GE.AND P2, PT, R11, R104, PT ;  /* 0x000000680b00720c */ /* 0x000fe20003f46270 */
[----:B0-----:R0:W-:Y:S02]  /*4d60*/  ST.E.128 desc[UR60][R40.64], R12 ;  /* 0x0000000c28007985 */ /* 0x0011e4000c101d3c */
[----:B0-----:R-:W-:Y:S02]  /*4d70*/  IMAD.MOV.U32 R12, RZ, RZ, R102 ;  /* 0x000000ffff0c7224 */ /* 0x001fe400078e0066 */
[----:B------:R-:W-:-:S08]  /*4d80*/  IMAD.MOV.U32 R13, RZ, RZ, R103 ;  /* 0x000000ffff0d7224 */ /* 0x000fd000078e0067 */
[----:B------:R-:W-:Y:S05]  /*4d90*/  @P2 BRA `(.L_x_1419) ;  /* 0x00000004001c2947 */ /* 0x000fea0003800000 */
[----:B------:R-:W-:-:S05]  /*4da0*/  IMAD.WIDE R12, R11, 0x2, R12 ;  /* 0x000000020b0c7825 */ /* 0x000fca00078e020c */
[----:B----4-:R0:W-:Y:S01]  /*4db0*/  ST.E.128 desc[UR60][R12.64], R36 ;  /* 0x000000240c007985 */ /* 0x0101e2000c101d3c */
[----:B------:R-:W-:Y:S05]  /*4dc0*/  BRA `(.L_x_1419) ;  /* 0x0000000400107947 */ /* 0x000fea0003800000 */
.L_x_1400:
[----:B------:R-:W-:-:S13]  /*4dd0*/  ISETP.NE.AND P3, PT, R205, 0x3, PT ;  /* 0x00000003cd00780c */ /* 0x000fda0003f65270 */
[----:B------:R-:W-:Y:S05]  /*4de0*/  @!P3 BRA `(.L_x_1437) ;  /* 0x000000000004b947 */ /* 0x000fea0003800000 */
[----:B------:R-:W-:Y:S01]  /*4df0*/  BPT.TRAP 0x1 ;  /* 0x000000040000795c */ /* 0x000fe20000300000 */
.L_x_1437:
[----:B------:R-:W-:Y:S01]  /*4e00*/  IMAD R4, R18, 0x8, R19 ;  /* 0x0000000812047824 */ /* 0x000fe200078e0213 */
[----:B------:R-:W-:Y:S01]  /*4e10*/  SHF.L.U32 R101, R203, 0x1f, RZ ;  /* 0x0000001fcb657819 */ /* 0x000fe200000006ff */
[----:B------:R-:W-:Y:S01]  /*4e20*/  BSSY B1, `(.L_x_1438) ;  /* 0x0000004000017945 */ /* 0x000fe20003800000 */
[----:B------:R-:W-:Y:S02]  /*4e30*/  SHF.R.S32.HI R98, RZ, 0x1f, R97 ;  /* 0x0000001fff627819 */ /* 0x000fe40000011461 */
[----:B------:R-:W0:Y:S02]  /*4e40*/  SYNCS.PHASECHK.TRANS64.TRYWAIT P2, [R4+URZ+0x32490], R101 ;  /* 0x03249065040075a7 */ /* 0x000e24000804017f */
[----:B0-----:R-:W-:Y:S05]  /*4e50*/  @!P2 BRA `(.L_x_1439) ;  /* 0x000001480038a947 */ /* 0x001fea0003800000 */
.L_x_1678:
[----:B------:R-:W-:Y:S05]  /*4e60*/  BSYNC B1 ;  /* 0x0000000000017941 */ /* 0x000fea0003800000 */
.L_x_1438:
[----:B------:R-:W-:Y:S01]  /*4e70*/  ULDC.64 UR4, c[0x0][0x300] ;  /* 0x0000c00000047ab9 */ /* 0x000fe20000000a00 */
[----:B-----5:R-:W-:Y:S01]  /*4e80*/  SHF.R.S32.HI R99, RZ, 0x1f, R96 ;  /* 0x0000001fff637819 */ /* 0x020fe20000011460 */
[----:B------:R-:W-:Y:S02]  /*4e90*/  IMAD R14, R98, UR4, RZ ;  /* 0x00000004620e7c24 */ /* 0x000fe4000f8e02ff */
[----:B------:R-:W-:-:S04]  /*4ea0*/  IMAD.WIDE.U32 R12, R97, UR4, RZ ;  /* 0x00000004610c7c25 */ /* 0x000fc8000f8e00ff */
[----:B------:R-:W-:Y:S01]  /*4eb0*/  IMAD R11, R97, UR5, R14 ;  /* 0x00000005610b7c24 */ /* 0x000fe2000f8e020e */
[----:B------:R-:W-:Y:S01]  /*4ec0*/  ULDC.64 UR4, c[0x0][0x310] ;  /* 0x0000c40000047ab9 */ /* 0x000fe20000000a00 */
[----:B------:R-:W-:Y:S02]  /*4ed0*/  IMAD R100, R26, -0x60, R30 ;  /* 0xffffffa01a647824 */ /* 0x000fe400078e021e */
[----:B------:R-:W-:Y:S02]  /*4ee0*/  IMAD R15, R99, UR4, RZ ;  /* 0x00000004630f7c24 */ /* 0x000fe4000f8e02ff */
[----:B------:R-:W-:Y:S01]  /*4ef0*/  IMAD.IADD R13, R13, 0x1, R11 ;  /* 0x000000010d0d7824 */ /* 0x000fe200078e020b */
        /* <DEDUP_REMOVED lines=9> */
[----:B------:R-:W-:Y:S01]  /*4f90*/  IMAD.IADD R42, R100, 0x1, -R200 ;  /* 0x00000001642a7824 */ /* 0x000fe200078e0ac8 */
[----:B------:R-:W-:Y:S02]  /*4fa0*/  IADD3 R11, R13, R11, RZ ;  /* 0x0000000b0d0b7210 */ /* 0x000fe40007ffe0ff */
[----:B------:R-:W-:Y:S01]  /*4fb0*/  LEA R40, P2, R12, UR4, 0x1 ;  /* 0x000000040c287c11 */ /* 0x000fe2000f8408ff */
[----:B------:R-:W-:-:S03]  /*4fc0*/  UMOV UR4, 0xffffffff ;  /* 0xffffffff00047882 */ /* 0x000fc60000000000 */
[----:B------:R-:W-:Y:S02]  /*4fd0*/  LEA.HI.X R41, R12, UR5, R11, 0x1, P2 ;  /* 0x000000050c297c11 */ /* 0x000fe400090f0c0b */
[----:B------:R-:W-:Y:S01]  /*4fe0*/  ISETP.GE.AND P2, PT, R42, 0x1, PT ;  /* 0x000000012a00780c */ /* 0x000fe20003f46270 */
[----:B------:R-:W-:-:S12]  /*4ff0*/  BRA.DIV UR4, `(.L_x_1440) ;  /* 0x0000014604e47947 */ /* 0x000fd8000b800000 */
[----:B------:R1:W2:Y:S04]  /*5000*/  SHFL.IDX PT, R37, R41, RZ, 0x1c1f ;  /* 0x001c1fff29257589 */ /* 0x0002a800000e0000 */
[----:B------:R1:W3:Y:S02]  /*5010*/  SHFL.IDX PT, R14, R40, RZ, 0x1c1f ;  /* 0x001c1fff280e7589 */ /* 0x0002e400000e0000 */
.L_x_1682:
        /* <DEDUP_REMOVED lines=13> */
.L_x_1442:
[----:B------:R-:W-:Y:S05]  /*50f0*/  BSYNC B1 ;  /* 0x0000000000017941 */ /* 0x000fea0003800000 */
.L_x_1441:
[----:B------:R-:W-:-:S03]  /*5100*/  UMOV UR4, 0xffffffff ;  /* 0xffffffff00047882 */ /* 0x000fc60000000000 */
[----:B------:R-:W-:Y:S05]  /*5110*/  BRA.DIV UR4, `(.L_x_1443) ;  /* 0x0000014604e47947 */ /* 0x000fea000b800000 */
[----:B--2-4-:R2:W4:Y:S04]  /*5120*/  SHFL.IDX PT, R37, R41, 0x1, 0x1c1f ;  /* 0x003c1f0029257f89 */ /* 0x01452800000e0000 */
[----:B---3--:R2:W3:Y:S02]  /*5130*/  SHFL.IDX PT, R14, R40, 0x1, 0x1c1f ;  /* 0x003c1f00280e7f89 */ /* 0x0084e400000e0000 */
.L_x_1686:
        /* <DEDUP_REMOVED lines=13> */
.L_x_1419:
[----:B------:R-:W-:Y:S05]  /*5210*/  BSYNC B0 ;  /* 0x0000000000007941 */ /* 0x000fea0003800000 */
.L_x_1399:
        /* <DEDUP_REMOVED lines=9> */
[----:B--2---:R2:W-:Y:S01]  /*52b0*/  BAR.SYNC.DEFER_BLOCKING R91, 0x80 ;  /* 0x0002005b0000751d */ /* 0x0045e20000010000 */
[----:B-----5:R-:W-:-:S13]  /*52c0*/  LOP3.LUT P2, RZ, R11, 0x7f, RZ, 0xc0, !PT ;  /* 0x0000007f0bff7812 */ /* 0x020fda000784c0ff */
[----:B------:R-:W-:-:S05]  /*52d0*/  @!P2 VIADD R11, R4, 0x324a0 ;  /* 0x000324a0040ba836 */ /* 0x000fca0000000000 */
[----:B------:R-:W-:-:S04]  /*52e0*/  @!P2 PRMT R11, RZ, 0x654, R11 ;  /* 0x00000654ff0ba816 */ /* 0x000fc8000000000b */
[----:B------:R2:W-:Y:S01]  /*52f0*/  @!P2 SYNCS.ARRIVE.TRANS64.RED.A1T0 RZ, [R11+URZ], RZ ;  /* 0x000000ff0bffa9a7 */ /* 0x0005e2000810043f */
[----:B------:R-:W-:Y:S05]  /*5300*/  @!P3 BRA `(.L_x_1445) ;  /* 0x000000000004b947 */ /* 0x000fea0003800000 */
[----:B------:R-:W-:Y:S01]  /*5310*/  BPT.TRAP 0x1 ;  /* 0x000000040000795c */ /* 0x000fe20000300000 */
.L_x_1445:
[----:B------:R-:W-:Y:S05]  /*5320*/  BSYNC B0 ;  /* 0x0000000000007941 */ /* 0x000fea0003800000 */
.L_x_1444:
[----:B------:R-:W5:Y:S01]  /*5330*/  SYNCS.PHASECHK.TRANS64.TRYWAIT P3, [R4+URZ+0x324b0], R101 ;  /* 0x0324b065040075a7 */ /* 0x000f62000806017f */
[----:B------:R-:W-:Y:S04]  /*5340*/  BSSY B0, `(.L_x_1446) ;  /* 0x0000002000007945 */ /* 0x000fe80003800000 */
[----:B-----5:R-:W-:Y:S05]  /*5350*/  @!P3 BRA `(.L_x_1447) ;  /* 0x00000144009cb947 */ /* 0x020fea0003800000 */
.L_x_1687:
[----:B------:R-:W-:Y:S05]  /*5360*/  BSYNC B0 ;  /* 0x0000000000007941 */ /* 0x000fea0003800000 */
.L_x_1446:
[----:B------:R-:W-:Y:S01]  /*5370*/  ULDC.64 UR4, c[0x0][0x328] ;  /* 0x0000ca0000047ab9 */ /* 0x000fe20000000a00 */
[----:B------:R-:W-:Y:S01]  /*5380*/  IADD3 R100, -R200, R100, RZ ;  /* 0x00000064c8647210 */ /* 0x000fe20007ffe1ff */
[----:B------:R-:W-:Y:S01]  /*5390*/  IMAD R98, R98, UR4, RZ ;  /* 0x0000000462627c24 */ /* 0x000fe2000f8e02ff */
[----:B------:R-:W-:Y:S01]  /*53a0*/  BSSY B0, `(.L_x_1448) ;  /* 0x0000042000007945 */ /* 0x000fe20003800000 */
        /* <DEDUP_REMOVED lines=8> */
[----:B--2---:R-:W-:Y:S02]  /*5430*/  IMAD R11, R81, UR4, RZ ;  /* 0x00000004510b7c24 */ /* 0x004fe4000f8e02ff */
[----:B------:R-:W-:Y:S02]  /*5440*/  IMAD.IADD R13, R13, 0x1, R99 ;  /* 0x000000010d0d7824 */ /* 0x000fe400078e0263 */
[C---:B------:R-:W-:Y:S02]  /*5450*/  IMAD R11, R34.reuse, UR5, R11 ;  /* 0x00000005220b7c24 */ /* 0x040fe4000f8e020b */
[----:B------:R-:W-:Y:S01]  /*5460*/  IMAD.WIDE.U32 R12, R34, UR4, R12 ;  /* 0x00000004220c7c25 */ /* 0x000fe2000f8e000c */
[----:B------:R-:W-:-:S03]  /*5470*/  ULDC.64 UR4, c[0x0][0x318] ;  /* 0x0000c60000047ab9 */ /* 0x000fc60000000a00 */
[----:B------:R-:W-:Y:S01]  /*5480*/  IMAD.IADD R13, R13, 0x1, R11 ;  /* 0x000000010d0d7824 */ /* 0x000fe200078e020b */
[----:B------:R-:W-:Y:S01]  /*5490*/  LEA R44, P3, R12, UR4, 0x1 ;  /* 0x000000040c2c7c11 */ /* 0x000fe2000f8608ff */
[----:B------:R-:W-:-:S03]  /*54a0*/  IMAD R11, R18, 0x6000, R75 ;  /* 0x00006000120b7824 */ /* 0x000fc600078e024b */
[----:B------:R-:W-:Y:S01]  /*54b0*/  LEA.HI.X R45, R12, UR5, R13, 0x1, P3 ;  /* 0x000000050c2d7c11 */ /* 0x000fe200098f0c0d */
[----:B------:R-:W-:Y:S01]  /*54c0*/  IMAD.IADD R13, R78, 0x1, R11 ;  /* 0x000000014e0d7824 */ /* 0x000fe200078e020b */
[----:B------:R-:W-:Y:S01]  /*54d0*/  ISETP.GE.AND P3, PT, R100, 0x1, PT ;  /* 0x000000016400780c */ /* 0x000fe20003f66270 */
[----:B------:R0:W2:Y:S01]  /*54e0*/  SHFL.IDX PT, R49, R44, RZ, 0x1c1f ;  /* 0x001c1fff2c317589 */ /* 0x0000a200000e0000 */
[--C-:B------:R-:W-:Y:S02]  /*54f0*/  IMAD R42, R11, 0x2, R24.reuse ;  /* 0x000000020b2a7824 */ /* 0x100fe400078e0218 */
[----:B------:R-:W-:Y:S01]  /*5500*/  IMAD R11, R13, 0x2, R24 ;  /* 0x000000020d0b7824 */ /* 0x000fe200078e0218 */
[----:B------:R0:W3:Y:S08]  /*5510*/  SHFL.IDX PT, R47, R45, RZ, 0x1c1f ;  /* 0x001c1fff2d2f7589 */ /* 0x0000f000000e0000 */
[----:B0-----:R-:W-:Y:S05]  /*5520*/  @!P3 BRA `(.L_x_1449) ;  /* 0x0000000000a4b947 */ /* 0x001fea0003800000 */
[----:B------:R-:W-:Y:S02]  /*5530*/  ISETP.NE.AND P5, PT, R20, RZ, PT ;  /* 0x000000ff1400720c */ /* 0x000fe40003fa5270 */
[----:B------:R-:W-:Y:S02]  /*5540*/  ISETP.NE.AND P4, PT, R10, RZ, PT ;  /* 0x000000ff0a00720c */ /* 0x000fe40003f85270 */
[----:B------:R-:W-:-:S09]  /*5550*/  PRMT R43, R87, 0x8880, RZ ;  /* 0x00008880572b7816 */ /* 0x000fd200000000ff */
[----:B------:R-:W0:Y:S01]  /*5560*/  @P5 LDS.128 R12, [R42] ;  /* 0x000000002a0c5984 */ /* 0x000e220000000c00 */
[----:B-12---:R-:W-:-:S04]  /*5570*/  @P5 LEA R40, P3, R16, R49, 0x1 ;  /* 0x0000003110285211 */ /* 0x006fc800078608ff */
        /* <DEDUP_REMOVED lines=36> */
.L_x_1449:
[----:B------:R-:W-:Y:S05]  /*57c0*/  BSYNC B0 ;  /* 0x0000000000007941 */ /* 0x000fea0003800000 */
.L_x_1448:
[----:B------:R-:W-:Y:S01]  /*57d0*/  ISETP.GE.AND P3, PT, R100, 0x41, PT ;  /* 0x000000416400780c */ /* 0x000fe20003f66270 */
[----:B------:R-:W4:Y:S01]  /*57e0*/  SHFL.IDX PT, R45, R45, 0x1, 0x1c1f ;  /* 0x003c1f002d2d7f89 */ /* 0x000f2200000e0000 */
[----:B------:R-:W-:Y:S03]  /*57f0*/  BSSY B0, `(.L_x_1450) ;  /* 0x000002c000007945 */ /* 0x000fe60003800000 */
[----:B------:R0:W0:Y:S08]  /*5800*/  SHFL.IDX PT, R43, R44, 0x1, 0x1c1f ;  /* 0x003c1f002c2b7f89 */ /* 0x00003000000e0000 */
[----:B------:R-:W-:Y:S05]  /*5810*/  @!P3 BRA `(.L_x_1451) ;  /* 0x0000000000a4b947 */ /* 0x000fea0003800000 */
[----:B------:R-:W-:Y:S02]  /*5820*/  ISETP.NE.AND P5, PT, R20, RZ, PT ;  /* 0x000000ff1400720c */ /* 0x000fe40003fa5270 */
[----:B------:R-:W-:Y:S02]  /*5830*/  ISETP.NE.AND P4, PT, R10, RZ, PT ;  /* 0x000000ff0a00720c */ /* 0x000fe40003f85270 */
[----:B0-----:R-:W-:-:S09]  /*5840*/  PRMT R44, R87, 0x8880, RZ ;  /* 0x00008880572c7816 */ /* 0x001fd200000000ff */
[----:B------:R-:W0:Y:S01]  /*5850*/  @P5 LDS.128 R12, [R42+0x2000] ;  /* 0x002000002a0c5984 */ /* 0x000e220000000c00 */
[----:B-1----:R-:W-:-:S04]  /*5860*/  @P5 LEA R40, P3, R16, R43, 0x1 ;  /* 0x0000002b10285211 */ /* 0x002fc800078608ff */
[----:B----4-:R-:W-:Y:S02]  /*5870*/  @P5 LEA.HI.X R41, R16, R45, R17, 0x1, P3 ;  /* 0x0000002d10295211 */ /* 0x010fe400018f0c11 */
[----:B------:R-:W-:-:S04]  /*5880*/  @P4 LEA R38, P3, R2, R43, 0x1 ;  /* 0x0000002b02264211 */ /* 0x000fc800078608ff */
[----:B------:R-:W-:Y:S02]  /*5890*/  @P4 LEA.HI.X R39, R2, R45, R202, 0x1, P3 ;  /* 0x0000002d02274211 */ /* 0x000fe400018f0cca */
[----:B------:R-:W-:-:S13]  /*58a0*/  ISETP.NE.AND P3, PT, R9, RZ, PT ;  /* 0x000000ff0900720c */ /* 0x000fda0003f65270 */
[----:B------:R-:W-:-:S04]  /*58b0*/  @P3 LEA R36, P6, R209, R43, 0x1 ;  /* 0x0000002bd1243211 */ /* 0x000fc800078c08ff */
[----:B------:R-:W-:Y:S01]  /*58c0*/  @P3 LEA.HI.X R37, R209, R45, R218, 0x1, P6 ;  /* 0x0000002dd1253211 */ /* 0x000fe200030f0cda */
[----:B0-----:R0:W-:Y:S01]  /*58d0*/  @P5 ST.E.128 desc[UR60][R40.64], R12 ;  /* 0x0000000c28005985 */ /* 0x0011e2000c101d3c */
        /* <DEDUP_REMOVED lines=29> */
.L_x_1451:
[----:B------:R-:W-:Y:S05]  /*5ab0*/  BSYNC B0 ;  /* 0x0000000000007941 */ /* 0x000fea0003800000 */
.L_x_1450:
[----:B------:R-:W-:Y:S01]  /*5ac0*/  @!PT LDS RZ, [RZ] ;  /* 0x00000000fffff984 */ /* 0x000fe20000000800 */
[----:B------:R-:W-:Y:S01]  /*5ad0*/  @!PT LDS RZ, [RZ] ;  /* 0x00000000fffff984 */ /* 0x000fe20000000800 */
[----:B------:R-:W-:Y:S01]  /*5ae0*/  @!PT LDS RZ, [RZ] ;  /* 0x00000000fffff984 */ /* 0x000fe20000000800 */
[----:B------:R-:W-:Y:S01]  /*5af0*/  @!PT LDS RZ, [RZ] ;  /* 0x00000000fffff984 */ /* 0x000fe20000000800 */
[----:B------:R5:W-:Y:S06]  /*5b00*/  MEMBAR.ALL.CTA ;  /* 0x0000000000007992 */ /* 0x000bec0000008000 */
[----:B-----5:R-:W5:Y:S01]  /*5b10*/  FENCE.VIEW.ASYNC.S ;  /* 0x00000000000073c6 */ /* 0x020f620000000000 */
[----:B-1----:R-:W-:Y:S01]  /*5b20*/  @!P2 VIADD R4, R4, 0x324c0 ;  /* 0x000324c00404a836 */ /* 0x002fe20000000000 */
[----:B-----5:R1:W-:Y:S01]  /*5b30*/  BAR.SYNC.DEFER_BLOCKING R91, 0x80 ;  /* 0x0002005b0000751d */ /* 0x0203e20000010000 */
[----:B------:R-:W-:Y:S01]  /*5b40*/  ISETP.NE.AND P3, PT, R0, RZ, PT ;  /* 0x000000ff0000720c */ /* 0x000fe20003f65270 */
[----:B------:R-:W-:-:S02]  /*5b50*/  VIADD R18, R18, 0x1 ;  /* 0x0000000112127836 */ /* 0x000fc40000000000 */
[----:B------:R-:W-:-:S04]  /*5b60*/  @!P2 PRMT R4, RZ, 0x654, R4 ;  /* 0x00000654ff04a816 */ /* 0x000fc80000000004 */
[----:B------:R1:W-:Y:S01]  /*5b70*/  @!P2 SYNCS.ARRIVE.TRANS64.RED.A1T0 RZ, [R4+URZ], RZ ;  /* 0x000000ff04ffa9a7 */ /* 0x0003e2000810043f */
[----:B------:R-:W-:-:S04]  /*5b80*/  ISETP.NE.AND P2, PT, R18, 0x2, PT ;  /* 0x000000021200780c */ /* 0x000fc80003f45270 */
[----:B------:R-:W-:Y:S02]  /*5b90*/  SEL R0, RZ, 0x1, P2 ;  /* 0x00000001ff007807 */ /* 0x000fe40001000000 */
[----:B------:R-:W-:Y:S02]  /*5ba0*/  SEL R18, R18, RZ, P2 ;  /* 0x000000ff12127207 */ /* 0x000fe40001000000 */
[----:B------:R-:W-:Y:S01]  /*5bb0*/  LOP3.LUT R203, R203, R0, RZ, 0x3c, !PT ;  /* 0x00000000cbcb7212 */ /* 0x000fe200078e3cff */
[----:B-1----:R-:W-:Y:S06]  /*5bc0*/  @P3 BRA `(.L_x_1452) ;  /* 0xffffffc400883947 */ /* 0x002fec000383ffff */
[----:B------:R-:W1:Y:S01]  /*5bd0*/  S2R R11, SR_TID.X ;  /* 0x00000000000b7919 */ /* 0x000e620000002100 */
[----:B------:R-:W-:Y:S02]  /*5be0*/  PLOP3.LUT P0, PT, PT, PT, PT, 0x8, 0x0 ;  /* 0x000000000000781c */ /* 0x000fe40003f0e170 */
[----:B-1----:R-:W-:-:S04]  /*5bf0*/  SHF.R.U32.HI R11, RZ, 0x7, R11 ;  /* 0x00000007ff0b7819 */ /* 0x002fc8000001160b */
[----:B------:R-:W-:-:S13]  /*5c00*/  ISETP.NE.AND P3, PT, R11, 0x1, PT ;  /* 0x000000010b00780c */ /* 0x000fda0003f65270 */
[----:B------:R-:W-:Y:S06]  /*5c10*/  @!P3 BAR.ARV 0x9, 0x100 ;  /* 0x024400000000bb1d */ /* 0x000fec0000002000 */
.L_x_1394:
[----:B------:R-:W-:Y:S02]  /*5c20*/  ISETP.GE.AND P2, PT, R187, 0x1, PT ;  /* 0x00000001bb00780c */ /* 0x000fe40003f46270 */
[----:B------:R-:W-:Y:S02]  /*5c30*/  CS2R R4, SRZ ;  /* 0x0000000000047805 */ /* 0x000fe4000001ff00 */
[----:B------:R-:W-:Y:S01]  /*5c40*/  PLOP3.LUT P1, PT, PT, PT, PT, 0x80, 0x0 ;  /* 0x000000000000781c */ /* 0x000fe20003f2f070 */
[----:B------:R-:W-:Y:S01]  /*5c50*/  IMAD.MOV.U32 R3, RZ, RZ, RZ ;  /* 0x000000ffff037224 */ /* 0x000fe200078e00ff */
[----:B------:R-:W-:Y:S01]  /*5c60*/  MOV R0, RZ ;  /* 0x000000ff00007202 */ /* 0x000fe20000000f00 */
        /* <DEDUP_REMOVED lines=47> */
[----:B------:R-:W-:-:S02]  /*5f60*/  MOV R62, RZ ;  /* 0x000000ff003e7202 */ /* 0x000fc40000000f00 */
[----:B------:R-:W-:Y:S02]  /*5f70*/  CS2R R158, SRZ ;  /* 0x00000000009e7805 */ /* 0x000fe4000001ff00 */
[----:B------:R-:W-:Y:S01]  /*5f80*/  CS2R R176, SRZ ;  /* 0x0000000000b07805 */ /* 0x000fe2000001ff00 */
[----:B------:R-:W-:Y:S01]  /*5f90*/  IMAD.MOV.U32 R29, RZ, RZ, RZ ;  /* 0x000000ffff1d7224 */ /* 0x000fe200078e00ff */
[----:B------:R-:W-:Y:S01]  /*5fa0*/  CS2R R26, SRZ ;  /* 0x00000000001a7805 */ /* 0x000fe2000001ff00 */
[----:B------:R-:W-:Y:S01]  /*5fb0*/  IMAD.MOV.U32 R58, RZ, RZ, RZ ;  /* 0x000000ffff3a7224 */ /* 0x000fe200078e00ff */
[----:B------:R-:W-:Y:S01]  /*5fc0*/  CS2R R156, SRZ ;  /* 0x00000000009c7805 */ /* 0x000fe2000001ff00 */
[----:B------:R-:W-:Y:S01]  /*5fd0*/  IMAD.MOV.U32 R54, RZ, RZ, RZ ;  /* 0x000000ffff367224 */ /* 0x000fe200078e00ff */
[----:B------:R-:W-:Y:S02]  /*5fe0*/  CS2R R174, SRZ ;  /* 0x0000000000ae7805 */ /* 0x000fe4000001ff00 */
[----:B------:R-:W-:Y:S01]  /*5ff0*/  CS2R R24, SRZ ;  /* 0x0000000000187805 */ /* 0x000fe2000001ff00 */
[----:B------:R-:W-:Y:S01]  /*6000*/  IMAD.MOV.U32 R50, RZ, RZ, RZ ;  /* 0x000000ffff327224 */ /* 0x000fe200078e00ff */
[----:B------:R-:W-:Y:S01]  /*6010*/  MOV R46, RZ ;  /* 0x000000ff002e7202 */ /* 0x000fe20000000f00 */
[----:B0-----:R-:W-:Y:S01]  /*6020*/  IMAD.MOV.U32 R15, RZ, RZ, RZ ;  /* 0x000000ffff0f7224 */ /* 0x001fe200078e00ff */
[----:B------:R-:W-:-:S02]  /*6030*/  CS2R R154, SRZ ;  /* 0x00000000009a7805 */ /* 0x000fc4000001ff00 */
[----:B------:R-:W-:Y:S02]  /*6040*/  CS2R R172, SRZ ;  /* 0x0000000000ac7805 */ /* 0x000fe4000001ff00 */
[----:B------:R-:W-:Y:S02]  /*6050*/  CS2R R42, SRZ ;  /* 0x00000000002a7805 */ /* 0x000fe4000001ff00 */
[----:B------:R-:W-:Y:S02]  /*6060*/  CS2R R38, SRZ ;  /* 0x0000000000267805 */ /* 0x000fe4000001ff00 */
[----:B------:R-:W-:Y:S01]  /*6070*/  CS2R R152, SRZ ;  /* 0x0000000000987805 */ /* 0x000fe2000001ff00 */
[----:B------:R-:W-:Y:S01]  /*6080*/  IMAD.MOV.U32 R171, RZ, RZ, RZ ;  /* 0x000000ffffab7224 */ /* 0x000fe200078e00ff */
[----:B------:R-:W-:Y:S02]  /*6090*/  CS2R R168, SRZ ;  /* 0x0000000000a87805 */ /* 0x000fe4000001ff00 */
[----:B------:R-:W-:Y:S01]  /*60a0*/  CS2R R10, SRZ ;  /* 0x00000000000a7805 */ /* 0x000fe2000001ff00 */
[----:B------:R-:W-:Y:S06]  /*60b0*/  @P0 BRA `(.L_x_1453) ;  /* 0x00000000000c0947 */ /* 0x000fec0003800000 */
[----:B------:R-:W0:Y:S01]  /*60c0*/  FENCE.VIEW.ASYNC.G ;  /* 0x00000000000073c6 */ /* 0x000e220000000100 */
[----:B------:R-:W-:Y:S05]  /*60d0*/  WARPSYNC.ALL ;  /* 0x0000000000007948 */ /* 0x000fea0003800000 */
[----:B0-----:R-:W-:Y:S06]  /*60e0*/  BAR.ARV 0xc, 0x180 ;  /* 0x0306000000007b1d */ /* 0x001fec0000002000 */
.L_x_1453:
[----:B------:R-:W-:Y:S02]  /*60f0*/  IMAD.MOV.U32 R14, RZ, RZ, RZ ;  /* 0x000000ffff0e7224 */ /* 0x000fe400078e00ff */
[----:B------:R-:W-:Y:S01]  /*6100*/  IMAD.MOV.U32 R167, RZ, RZ, RZ ;  /* 0x000000ffffa77224 */ /* 0x000fe200078e00ff */
        /* <DEDUP_REMOVED lines=9> */
.L_x_1690:
[----:B------:R-:W-:Y:S01]  /*61a0*/  VIADD R24, R19, 0x18400 ;  /* 0x0001840013187836 */ /* 0x000fe20000000000 */
[----:B01----:R-:W-:Y:S01]  /*61b0*/  LEA.HI R0, R14, R14, RZ, 0x1 ;  /* 0x0000000e0e007211 */ /* 0x003fe200078f08ff */
[----:B------:R-:W-:Y:S03]  /*61c0*/  BSSY B6, `(.L_x_1456) ;  /* 0x0000015000067945 */ /* 0x000fe60003800000 */
[----:B------:R-:W-:Y:S02]  /*61d0*/  LOP3.LUT P0, RZ, R24, 0x1bf, RZ, 0xc0, !PT ;  /* 0x000001bf18ff7812 */ /* 0x000fe4000780c0ff */
[----:B------:R-:W-:-:S04]  /*61e0*/  LOP3.LUT R3, R0, 0xffffe, RZ, 0xc0, !PT ;  /* 0x000ffffe00037812 */ /* 0x000fc800078ec0ff */
[----:B------:R-:W-:-:S07]  /*61f0*/  IADD3 R30, R14, -R3, RZ ;  /* 0x800000030e1e7210 */ /* 0x000fce0007ffe0ff */
        /* <DEDUP_REMOVED lines=16> */
[----:B-12345:R-:W-:Y:S05]  /*6300*/  CALL.ABS.NOINC R14 ;  /* 0x000000000e007343 */ /* 0x03efea0003c00000 */
.L_x_1457:
[----:B------:R-:W-:Y:S05]  /*6310*/  BSYNC B6 ;  /* 0x0000000000067941 */ /* 0x000fea0003800000 */
.L_x_1456:
        /* <DEDUP_REMOVED lines=13> */
.L_x_1461:
[----:B-1----:R1:W2:Y:S02]  /*63f0*/  SYNCS.PHASECHK.TRANS64.TRYWAIT P0, [R19+URZ+0x32400], R0 ;  /* 0x03240000130075a7 */ /* 0x0022a4000800017f */
[----:B--2---:R-:W-:Y:S05]  /*6400*/  @!P0 NANOSLEEP.SYNCS 0x989680 ;  /* 0x009896800000895d */ /* 0x004fea0003900000 */
[----:B------:R-:W2:Y:S02]  /*6410*/  @!P0 SYNCS.PHASECHK.TRANS64 P0, [R19+URZ+0x32400], R0 ;  /* 0x03240000130085a7 */ /* 0x000ea4000800007f */
[----:B--2---:R-:W-:Y:S05]  /*6420*/  @!P0 BRA `(.L_x_1461) ;  /* 0xfffffffc00f08947 */ /* 0x004fea000383ffff */
.L_x_1460:
[----:B------:R-:W-:Y:S05]  /*6430*/  BSYNC B0 ;  /* 0x0000000000007941 */ /* 0x000fea0003800000 */
.L_x_1459:
[----:B------:R-:W-:Y:S05]  /*6440*/  BRA `(.L_x_1462) ;  /* 0x0000002000e87947 */ /* 0x000fea0003800000 */
.L_x_1458:
        /* <DEDUP_REMOVED lines=15> */
[----:B------:R-:W-:Y:S02]  /*6540*/  LEA R26, P2, R6, UR6, 0x1 ;  /* 0x00000006061a7c11 */ /* 0x000fe4000f8408ff */
[----:B------:R-:W-:Y:S02]  /*6550*/  IADD3 R27, R9, R7, RZ ;  /* 0x00000007091b7210 */ /* 0x000fe40007ffe0ff */
[----:B------:R-:W-:Y:S02]  /*6560*/  LEA.HI.X R25, R4, UR5, R25, 0x1, P1 ;  /* 0x0000000504197c11 */ /* 0x000fe400088f0c19 */
[----:B------:R-:W-:Y:S01]  /*6570*/  LEA.HI.X R27, R6, UR7, R27, 0x1, P2 ;  /* 0x00000007061b7c11 */ /* 0x000fe200090f0c1b */
[----:B------:R-:W-:Y:S06]  /*6580*/  @!P0 BRA `(.L_x_1464) ;  /* 0x0000000000408947 */ /* 0x000fec0003800000 */
        /* <DEDUP_REMOVED lines=15> */
[----:B-1234-:R-:W-:Y:S05]  /*6680*/  CALL.ABS.NOINC R14 ;  /* 0x000000000e007343 */ /* 0x01efea0003c00000 */
.L_x_1464:
[----:B------:R-:W-:Y:S05]  /*6690*/  BSYNC B6 ;  /* 0x0000000000067941 */ /* 0x000fea0003800000 */
.L_x_1463:
        /* <DEDUP_REMOVED lines=8> */
[----:B------:R0:W0:Y:S04]  /*6720*/  SHFL.IDX PT, R0, R24, RZ, 0x1c1f ;  /* 0x001c1fff18007589 */ /* 0x00002800000e0000 */
[----:B------:R0:W0:Y:S04]  /*6730*/  SHFL.IDX PT, R5, R27, RZ, 0x1c1f ;  /* 0x001c1fff1b057589 */ /* 0x00002800000e0000 */
[----:B------:R0:W0:Y:S02]  /*6740*/  SHFL.IDX PT, R14, R26, RZ, 0x1c1f ;  /* 0x001c1fff1a0e7589 */ /* 0x00002400000e0000 */
.L_x_1696:
[----:B------:R-:W5:Y:S01]  /*6750*/  LDL R29, [R1+0x6c] ;  /* 0x00006c00011d7983 */ /* 0x000f620000100800 */
[----:B------:R-:W-:-:S03]  /*6760*/  ULDC UR4, c[0x0][0x448] ;  /* 0x0001120000047ab9 */ /* 0x000fc60000000800 */
[----:B------:R-:W2:Y:S01]  /*6770*/  LDL R12, [R1+0x64] ;  /* 0x00006400010c7983 */ /* 0x000ea20000100800 */
[----:B------:R-:W-:-:S05]  /*6780*/  IMAD R13, R90, UR4, RZ ;  /* 0x000000045a0d7c24 */ /* 0x000fca000f8e02ff */
[----:B------:R-:W-:Y:S01]  /*6790*/  ISETP.GE.AND P0, PT, R6, R13, PT ;  /* 0x0000000d0600720c */ /* 0x000fe20003f06270 */
[----:B------:R-:W-:Y:S01]  /*67a0*/  BSSY B1, `(.L_x_1468) ;  /* 0x0000026000017945 */ /* 0x000fe20003800000 */
[----:B------:R-:W-:Y:S01]  /*67b0*/  IMAD R13, R33, -0x80, R13 ;  /* 0xffffff80210d7824 */ /* 0x000fe200078e020d */
[----:B------:R-:W-:Y:S02]  /*67c0*/  CS2R R10, SRZ ;  /* 0x00000000000a7805 */ /* 0x000fe4000001ff00 */
[----:B------:R-:W-:Y:S01]  /*67d0*/  CS2R R20, SRZ ;  /* 0x0000000000147805 */ /* 0x000fe2000001ff00 */
[----:B-----5:R-:W-:-:S05]  /*67e0*/  IMAD.SHL.U32 R4, R29, 0x40, RZ ;  /* 0x000000401d047824 */ /* 0x020fca00078e00ff */
[----:B------:R-:W-:Y:S02]  /*67f0*/  LOP3.LUT R7, R4, 0x1c0, RZ, 0xc0, !PT ;  /* 0x000001c004077812 */ /* 0x000fe400078ec0ff */
[----:B--2---:R-:W-:Y:S02]  /*6800*/  LEA.HI R4, R12, R12, RZ, 0x1 ;  /* 0x0000000c0c047211 */ /* 0x004fe400078f08ff */
[----:B------:R-:W-:Y:S02]  /*6810*/  LOP3.LUT R8, R7, 0x18, R16, 0xf8, !PT ;  /* 0x0000001807087812 */ /* 0x000fe400078ef810 */
[----:B------:R-:W-:Y:S02]  /*6820*/  SHF.R.U32.HI R7, RZ, 0x3, R7 ;  /* 0x00000003ff077819 */ /* 0x000fe40000011607 */
[----:B------:R-:W-:Y:S02]  /*6830*/  LOP3.LUT R4, R4, 0xfffffffe, RZ, 0xc0, !PT ;  /* 0xfffffffe04047812 */ /* 0x000fe400078ec0ff */
[----:B------:R-:W-:-:S02]  /*6840*/  LOP3.LUT R28, R8, R7, RZ, 0x3c, !PT ;  /* 0x00000007081c7212 */ /* 0x000fc400078e3cff */
[----:B------:R-:W-:Y:S02]  /*6850*/  CS2R R6, SRZ ;  /* 0x0000000000067805 */ /* 0x000fe4000001ff00 */
[----:B------:R-:W-:Y:S02]  /*6860*/  CS2R R8, SRZ ;  /* 0x0000000000087805 */ /* 0x000fe4000001ff00 */
[----:B------:R-:W-:Y:S01]  /*6870*/  IADD3 R12, R12, -R4, RZ ;  /* 0x800000040c0c7210 */ /* 0x000fe20007ffe0ff */
[----:B------:R-:W-:Y:S06]  /*6880*/  @P0 BRA `(.L_x_1469) ;  /* 0x00000000005c0947 */ /* 0x000fec0003800000 */
[----:B------:R-:W-:Y:S01]  /*6890*/  ULDC UR4, c[0x0][0x3f4] ;  /* 0x0000fd0000047ab9 */ /* 0x000fe20000000800 */
[C---:B------:R-:W-:Y:S01]  /*68a0*/  IMAD.SHL.U32 R9, R204.reuse, 0x2, RZ ;  /* 0x00000002cc097824 */ /* 0x040fe200078e00ff */
[----:B------:R-:W-:Y:S01]  /*68b0*/  ISETP.GE.AND P3, PT, R204, UR4, PT ;  /* 0x00000004cc007c0c */ /* 0x000fe2000bf66270 */
[----:B0-----:R-:W-:Y:S01]  /*68c0*/  IMAD.MOV.U32 R6, RZ, RZ, R0 ;  /* 0x000000ffff067224 */ /* 0x001fe200078e0000 */
[----:B------:R-:W-:Y:S01]  /*68d0*/  ISETP.GE.AND P2, PT, R22, UR4, PT ;  /* 0x0000000416007c0c */ /* 0x000fe2000bf46270 */
[----:B-1----:R-:W-:Y:S01]  /*68e0*/  IMAD.MOV.U32 R7, RZ, RZ, R3 ;  /* 0x000000ffff077224 */ /* 0x002fe200078e0003 */
[----:B------:R-:W-:Y:S02]  /*68f0*/  SHF.R.S32.HI R15, RZ, 0x1f, R204 ;  /* 0x0000001fff0f7819 */ /* 0x000fe400000114cc */
[----:B------:R-:W-:Y:S02]  /*6900*/  CS2R R10, SRZ ;  /* 0x00000000000a7805 */ /* 0x000fe4000001ff00 */
[----:B------:R-:W-:Y:S01]  /*6910*/  SHF.L.U64.HI R8, R204, 0x1, R15 ;  /* 0x00000001cc087819 */ /* 0x000fe2000001020f */
[----:B------:R-:W-:-:S04]  /*6920*/  IMAD.MOV.U32 R15, RZ, RZ, R5 ;  /* 0x000000ffff0f7224 */ /* 0x000fc800078e0005 */
[-C--:B------:R-:W-:Y:S02]  /*6930*/  @!P3 IADD3 R26, P0, R0, R9.reuse, RZ ;  /* 0x00000009001ab210 */ /* 0x080fe40007f1e0ff */
[----:B------:R-:W-:Y:S01]  /*6940*/  @!P3 IADD3 R4, P1, R14, R9, RZ ;  /* 0x000000090e04b210 */ /* 0x000fe20007f3e0ff */
[C---:B------:R-:W-:Y:S01]  /*6950*/  @!P2 IMAD.WIDE R24, R22.reuse, 0x2, R6 ;  /* 0x000000021618a825 */ /* 0x040fe200078e0206 */
[----:B------:R-:W-:Y:S02]  /*6960*/  CS2R R6, SRZ ;  /* 0x0000000000067805 */ /* 0x000fe4000001ff00 */
[----:B------:R-:W-:Y:S02]  /*6970*/  CS2R R20, SRZ ;  /* 0x0000000000147805 */ /* 0x000fe4000001ff00 */
[----:B------:R-:W-:Y:S01]  /*6980*/  @!P3 IADD3.X R5, R5, R8, RZ, P1, !PT ;  /* 0x000000080505b210 */ /* 0x000fe20000ffe4ff */
[----:B------:R-:W-:Y:S01]  /*6990*/  @!P3 IMAD.X R27, R3, 0x1, R8, P0 ;  /* 0x00000001031bb824 */ /* 0x000fe200000e0608 */
[----:B------:R-:W-:Y:S01]  /*69a0*/  CS2R R8, SRZ ;  /* 0x0000000000087805 */ /* 0x000fe2000001ff00 */
[----:B------:R-:W-:Y:S01]  /*69b0*/  @!P2 IMAD.WIDE R14, R22, 0x2, R14 ;  /* 0x00000002160ea825 */ /* 0x000fe200078e020e */
[----:B------:R2:W5:Y:S04]  /*69c0*/  @!P2 LD.E.64 R10, desc[UR60][R24.64] ;  /* 0x0000003c180aa980 */ /* 0x000568000c101b00 */
[----:B------:R2:W5:Y:S04]  /*69d0*/  @!P2 LD.E.64 R6, desc[UR60][R14.64] ;  /* 0x0000003c0e06a980 */ /* 0x000568000c101b00 */
[----:B------:R2:W5:Y:S04]  /*69e0*/  @!P3 LD.E.64 R20, desc[UR60][R26.64] ;  /* 0x0000003c1a14b980 */ /* 0x000568000c101b00 */
[----:B------:R2:W5:Y:S02]  /*69f0*/  @!P3 LD.E.64 R8, desc[UR60][R4.64] ;  /* 0x0000003c0408b980 */ /* 0x000564000c101b00 */
.L_x_1469:
[----:B------:R-:W-:Y:S05]  /*6a00*/  BSYNC B1 ;  /* 0x0000000000017941 */ /* 0x000fea0003800000 */
.L_x_1468:
[----:B0-----:R-:W1:Y:S01]  /*6a10*/  S2R R0, SR_TID.X ;  /* 0x0000000000007919 */ /* 0x001e620000002100 */
[----:B--2---:R-:W-:Y:S01]  /*6a20*/  SHF.L.U32 R14, R12, 0x1f, RZ ;  /* 0x0000001f0c0e7819 */ /* 0x004fe200000006ff */
[----:B-----5:R-:W-:Y:S01]  /*6a30*/  IMAD.MOV.U32 R32, RZ, RZ, R10 ;  /* 0x000000ffff207224 */ /* 0x020fe200078e000a */
[----:B------:R-:W-:Y:S01]  /*6a40*/  LOP3.LUT P1, RZ, R29, 0x4, RZ, 0xc0, !PT ;  /* 0x000000041dff7812 */ /* 0x000fe2000782c0ff */
[----:B------:R-:W-:Y:S01]  /*6a50*/  IMAD.MOV.U32 R29, RZ, RZ, R6 ;  /* 0x000000ffff1d7224 */ /* 0x000fe200078e0006 */
[----:B------:R-:W0:Y:S01]  /*6a60*/  SYNCS.PHASECHK.TRANS64.TRYWAIT P0, [R19+URZ+0x32400], R14 ;  /* 0x0324000e130075a7 */ /* 0x000e22000800017f */
[----:B------:R-:W-:Y:S01]  /*6a70*/  SHF.R.U64 R36, R6, 0x10, R7 ;  /* 0x0000001006247819 */ /* 0x000fe20000001207 */
[--C-:B------:R-:W-:Y:S01]  /*6a80*/  IMAD.MOV.U32 R15, RZ, RZ, R11.reuse ;  /* 0x000000ffff0f7224 */ /* 0x100fe200078e000b */
[----:B------:R-:W-:Y:S01]  /*6a90*/  SHF.R.U64 R34, R10, 0x10, R11 ;  /* 0x000000100a227819 */ /* 0x000fe2000000120b */
[----:B------:R-:W-:Y:S01]  /*6aa0*/  IMAD.MOV.U32 R33, RZ, RZ, R20 ;  /* 0x000000ffff217224 */ /* 0x000fe200078e0014 */
[----:B------:R-:W-:Y:S01]  /*6ab0*/  SHF.R.U64 R35, R20, 0x10, R21 ;  /* 0x0000001014237819 */ /* 0x000fe20000001215 */
[----:B------:R-:W-:Y:S01]  /*6ac0*/  IMAD.MOV.U32 R5, RZ, RZ, R7 ;  /* 0x000000ffff057224 */ /* 0x000fe200078e0007 */
[----:B------:R-:W-:Y:S01]  /*6ad0*/  SHF.R.U32.HI R11, RZ, 0x10, R11 ;  /* 0x00000010ff0b7819 */ /* 0x000fe2000001160b */
[----:B------:R-:W-:Y:S01]  /*6ae0*/  IMAD.MOV.U32 R31, RZ, RZ, R8 ;  /* 0x000000ffff1f7224 */ /* 0x000fe200078e0008 */
[----:B------:R-:W-:Y:S01]  /*6af0*/  MOV R10, R21 ;  /* 0x00000015000a7202 */ /* 0x000fe20000000f00 */
[----:B------:R-:W-:Y:S01]  /*6b00*/  IMAD.MOV.U32 R6, RZ, RZ, R9 ;  /* 0x000000ffff067224 */ /* 0x000fe200078e0009 */
[----:B------:R-:W-:Y:S01]  /*6b10*/  SHF.R.U32.HI R20, RZ, 0x10, R21 ;  /* 0x00000010ff147819 */ /* 0x000fe20000011615 */
[----:B------:R-:W-:Y:S01]  /*6b20*/  BSSY B1, `(.L_x_1470) ;  /* 0x0000017000017945 */ /* 0x000fe20003800000 */
[----:B------:R-:W-:-:S02]  /*6b30*/  SHF.R.U32.HI R7, RZ, 0x10, R7 ;  /* 0x00000010ff077819 */ /* 0x000fc40000011607 */
[----:B------:R-:W-:Y:S02]  /*6b40*/  VIMNMX R27, R13, 0x80, PT ;  /* 0x000000800d1b7848 */ /* 0x000fe40003fe0100 */
[--C-:B------:R-:W-:Y:S02]  /*6b50*/  SHF.R.U64 R37, R8, 0x10, R9.reuse ;  /* 0x0000001008257819 */ /* 0x100fe40000001209 */
[----:B------:R-:W-:Y:S02]  /*6b60*/  SHF.R.U32.HI R8, RZ, 0x10, R9 ;  /* 0x00000010ff087819 */ /* 0x000fe40000011609 */
[----:B------:R-:W-:Y:S02]  /*6b70*/  PRMT R32, R32, 0x5410, R15 ;  /* 0x0000541020207816 */ /* 0x000fe4000000000f */
[----:B------:R-:W-:Y:S02]  /*6b80*/  PRMT R34, R34, 0x5410, R11 ;  /* 0x0000541022227816 */ /* 0x000fe4000000000b */
[----:B------:R-:W-:Y:S01]  /*6b90*/  PRMT R33, R33, 0x5410, R10 ;  /* 0x0000541021217816 */ /* 0x000fe2000000000a */
[----:B-1----:R-:W-:Y:S01]  /*6ba0*/  VIADD R3, R0, 0xffffff80 ;  /* 0xffffff8000037836 */ /* 0x002fe20000000000 */
[----:B------:R-:W-:-:S02]  /*6bb0*/  PRMT R35, R35, 0x5410, R20 ;  /* 0x0000541023237816 */ /* 0x000fc40000000014 */
[----:B------:R-:W-:Y:S02]  /*6bc0*/  PRMT R29, R29, 0x5410, R5 ;  /* 0x000054101d1d7816 */ /* 0x000fe40000000005 */
[----:B------:R-:W-:Y:S02]  /*6bd0*/  SHF.R.S32.HI R0, RZ, 0x1f, R3 ;  /* 0x0000001fff007819 */ /* 0x000fe40000011403 */
[----:B------:R-:W-:Y:S02]  /*6be0*/  PRMT R36, R36, 0x5410, R7 ;  /* 0x0000541024247816 */ /* 0x000fe40000000007 */
[----:B------:R-:W-:Y:S02]  /*6bf0*/  LEA.HI R0, R0, R3, RZ, 0x5 ;  /* 0x0000000300007211 */ /* 0x000fe400078f28ff */
[----:B------:R-:W-:Y:S02]  /*6c00*/  PRMT R31, R31, 0x5410, R6 ;  /* 0x000054101f1f7816 */ /* 0x000fe40000000006 */
[----:B------:R-:W-:-:S05]  /*6c10*/  SHF.R.S32.HI R0, RZ, 0x5, R0 ;  /* 0x00000005ff007819 */ /* 0x000fca0000011400 */
[----:B------:R-:W-:-:S04]  /*6c20*/  IMAD R28, R0, 0x200, R28 ;  /* 0x00000200001c7824 */ /* 0x000fc800078e021c */
[----:B------:R-:W-:-:S04]  /*6c30*/  IMAD R3, R28, 0x2, R19 ;  /* 0x000000021c037824 */ /* 0x000fc800078e0213 */
[C---:B------:R-:W-:Y:S01]  /*6c40*/  VIADD R4, R3.reuse, 0x18400 ;  /* 0x0001840003047836 */ /* 0x040fe20000000000 */
[----:B------:R-:W-:-:S03]  /*6c50*/  IADD3 R0, R3, 0x18440, RZ ;  /* 0x0001844003007810 */ /* 0x000fc60007ffe0ff */
[----:B------:R-:W-:Y:S01]  /*6c60*/  @P1 VIADD R0, R4, 0xffffffc0 ;  /* 0xffffffc004001836 */ /* 0x000fe20000000000 */
[----:B------:R-:W-:Y:S01]  /*6c70*/  ISETP.GE.AND P1, PT, R200, R27, PT ;  /* 0x0000001bc800720c */ /* 0x000fe20003f26270 */
[----:B0-----:R-:W-:-:S12]  /*6c80*/  @!P0 BRA `(.L_x_1471) ;  /* 0x0000013000108947 */ /* 0x001fd80003800000 */
.L_x_1697:
[----:B------:R-:W-:Y:S05]  /*6c90*/  BSYNC B1 ;  /* 0x0000000000017941 */ /* 0x000fea0003800000 */
.L_x_1470:
        /* <DEDUP_REMOVED lines=11> */
[----:B0-----:R-:W-:Y:S02]  /*6d50*/  HADD2.F32 R14, -RZ, R34.H0_H0 ;  /* 0x20000022ff0e7230 */ /* 0x001fe40000004100 */
[----:B------:R-:W-:Y:S02]  /*6d60*/  HADD2.F32 R20, -RZ, R36.H0_H0 ;  /* 0x20000024ff147230 */ /* 0x000fe40000004100 */
        /* <DEDUP_REMOVED lines=33> */
.L_x_1475:
[----:B------:R-:W-:Y:S05]  /*6f80*/  BSYNC B2 ;  /* 0x0000000000027941 */ /* 0x000fea0003800000 */
.L_x_1474:
[----:B------:R-:W-:Y:S05]  /*6f90*/  @P1 BRA `(.L_x_1473) ;  /* 0x0000000000981947 */ /* 0x000fea0003800000 */
[----:B-1----:R-:W1:Y:S01]  /*6fa0*/  LDS.128 R4, [R0] ;  /* 0x0000000000047984 */ /* 0x002e620000000c00 */
        /* <DEDUP_REMOVED lines=37> */
.L_x_1473:
[----:B------:R-:W-:Y:S05]  /*7200*/  BSYNC B1 ;  /* 0x0000000000017941 */ /* 0x000fea0003800000 */
.L_x_1472:
        /* <DEDUP_REMOVED lines=22> */
[-C--:B0-----:R-:W-:Y:S01]  /*7370*/  FMUL.FTZ R14, R25, R5.reuse ;  /* 0x00000005190e7220 */ /* 0x081fe20000410000 */
        /* <DEDUP_REMOVED lines=23> */
.L_x_1478:
[----:B------:R-:W-:Y:S05]  /*74f0*/  BSYNC B1 ;  /* 0x0000000000017941 */ /* 0x000fea0003800000 */
.L_x_1477:
        /* <DEDUP_REMOVED lines=12> */
[-C--:B0-----:R-:W-:Y:S01]  /*75c0*/  FMUL.FTZ R14, R15, R4.reuse ;  /* 0x000000040f0e7220 */ /* 0x081fe20000410000 */
[----:B------:R-:W-:Y:S01]  /*75d0*/  FMUL.FTZ R20, R13, R4 ;  /* 0x000000040d147220 */ /* 0x000fe20000410000 */
        /* <DEDUP_REMOVED lines=26> */
.L_x_1466:
[----:B------:R-:W-:-:S03]  /*7780*/  UMOV UR4, 0xffffffff ;  /* 0xffffffff00047882 */ /* 0x000fc60000000000 */
[----:B------:R-:W-:Y:S05]  /*7790*/  BRA.DIV UR4, `(.L_x_1479) ;  /* 0x0000012604607947 */ /* 0x000fea000b800000 */
[----:B------:R0:W1:Y:S04]  /*77a0*/  SHFL.IDX PT, R0, R25, RZ, 0x1c1f ;  /* 0x001c1fff19007589 */ /* 0x00006800000e0000 */
[----:B------:R0:W0:Y:S04]  /*77b0*/  SHFL.IDX PT, R3, R24, RZ, 0x1c1f ;  /* 0x001c1fff18037589 */ /* 0x00002800000e0000 */
[----:B------:R0:W0:Y:S04]  /*77c0*/  SHFL.IDX PT, R4, R27, RZ, 0x1c1f ;  /* 0x001c1fff1b047589 */ /* 0x00002800000e0000 */
[----:B------:R0:W0:Y:S02]  /*77d0*/  SHFL.IDX PT, R14, R26, RZ, 0x1c1f ;  /* 0x001c1fff1a0e7589 */ /* 0x00002400000e0000 */
.L_x_1703:
[----:B------:R-:W5:Y:S01]  /*77e0*/  LDL R8, [R1+0x64] ;  /* 0x0000640001087983 */ /* 0x000f620000100800 */
[----:B------:R-:W-:Y:S01]  /*77f0*/  ULDC UR4, c[0x0][0x448] ;  /* 0x0001120000047ab9 */ /* 0x000fe20000000800 */
[----:B------:R-:W-:Y:S01]  /*7800*/  BSSY B1, `(.L_x_1480) ;  /* 0x0000019000017945 */ /* 0x000fe20003800000 */
[----:B------:R-:W-:Y:S01]  /*7810*/  IMAD R5, R90, UR4, RZ ;  /* 0x000000045a057c24 */ /* 0x000fe2000f8e02ff */
[----:B------:R-:W-:Y:S02]  /*7820*/  CS2R R10, SRZ ;  /* 0x00000000000a7805 */ /* 0x000fe4000001ff00 */
[----:B0-----:R-:W-:Y:S02]  /*7830*/  CS2R R26, SRZ ;  /* 0x00000000001a7805 */ /* 0x001fe4000001ff00 */
[----:B------:R-:W-:Y:S02]  /*7840*/  CS2R R24, SRZ ;  /* 0x0000000000187805 */ /* 0x000fe4000001ff00 */
[----:B------:R-:W-:Y:S01]  /*7850*/  ISETP.GE.AND P0, PT, R6, R5, PT ;  /* 0x000000050600720c */ /* 0x000fe20003f06270 */
[----:B------:R-:W-:Y:S01]  /*7860*/  IMAD R5, R33, -0x80, R5 ;  /* 0xffffff8021057824 */ /* 0x000fe200078e0205 */
[----:B-----5:R-:W-:-:S04]  /*7870*/  LEA.HI R7, R8, R8, RZ, 0x1 ;  /* 0x0000000808077211 */ /* 0x020fc800078f08ff */
[----:B------:R-:W-:-:S05]  /*7880*/  LOP3.LUT R7, R7, 0xfffffffe, RZ, 0xc0, !PT ;  /* 0xfffffffe07077812 */ /* 0x000fca00078ec0ff */
[----:B------:R-:W-:Y:S01]  /*7890*/  IMAD.IADD R12, R8, 0x1, -R7 ;  /* 0x00000001080c7824 */ /* 0x000fe200078e0a07 */
[----:B------:R-:W-:-:S04]  /*78a0*/  CS2R R8, SRZ ;  /* 0x0000000000087805 */ /* 0x000fc8000001ff00 */
[----:B------:R-:W-:Y:S01]  /*78b0*/  SHF.L.U32 R20, R12, 0x1f, RZ ;  /* 0x0000001f0c147819 */ /* 0x000fe200000006ff */
[----:B------:R-:W-:Y:S06]  /*78c0*/  @P0 BRA `(.L_x_1481) ;  /* 0x0000000000300947 */ /* 0x000fec0003800000 */
[----:B------:R-:W-:Y:S01]  /*78d0*/  ULDC UR4, c[0x0][0x3f4] ;  /* 0x0000fd0000047ab9 */ /* 0x000fe20000000800 */
[C---:B------:R-:W-:Y:S01]  /*78e0*/  IMAD.SHL.U32 R15, R16.reuse, 0x2, RZ ;  /* 0x00000002100f7824 */ /* 0x040fe200078e00ff */
[C---:B------:R-:W-:Y:S02]  /*78f0*/  ISETP.GE.AND P2, PT, R16.reuse, UR4, PT ;  /* 0x0000000410007c0c */ /* 0x040fe4000bf46270 */
[----:B------:R-:W-:Y:S02]  /*7900*/  SHF.L.U64.HI R11, R16, 0x1, R17 ;  /* 0x00000001100b7819 */ /* 0x000fe40000010211 */
[-C--:B------:R-:W-:Y:S02]  /*7910*/  IADD3 R14, P1, R14, R15.reuse, RZ ;  /* 0x0000000f0e0e7210 */ /* 0x080fe40007f3e0ff */
[----:B------:R-:W-:-:S03]  /*7920*/  IADD3 R6, P0, R3, R15, RZ ;  /* 0x0000000f03067210 */ /* 0x000fc60007f1e0ff */
[----:B------:R-:W-:Y:S01]  /*7930*/  IMAD.X R15, R4, 0x1, R11, P1 ;  /* 0x00000001040f7824 */ /* 0x000fe200008e060b */
[----:B-1----:R-:W-:Y:S02]  /*7940*/  IADD3.X R7, R0, R11, RZ, P0, !PT ;  /* 0x0000000b00077210 */ /* 0x002fe400007fe4ff */
[----:B------:R-:W-:Y:S01]  /*7950*/  CS2R R10, SRZ ;  /* 0x00000000000a7805 */ /* 0x000fe2000001ff00 */
[----:B------:R-:W-:Y:S06]  /*7960*/  @P2 BRA `(.L_x_1481) ;  /* 0x0000000000082947 */ /* 0x000fec0003800000 */
[----:B------:R0:W5:Y:S04]  /*7970*/  LD.E.128 R24, desc[UR60][R6.64] ;  /* 0x0000003c06187980 */ /* 0x000168000c101d00 */
[----:B------:R0:W5:Y:S02]  /*7980*/  LD.E.128 R8, desc[UR60][R14.64] ;  /* 0x0000003c0e087980 */ /* 0x000164000c101d00 */
.L_x_1481:
[----:B------:R-:W-:Y:S05]  /*7990*/  BSYNC B1 ;  /* 0x0000000000017941 */ /* 0x000fea0003800000 */
.L_x_1480:
[----:B------:R-:W2:Y:S01]  /*79a0*/  SYNCS.PHASECHK.TRANS64.TRYWAIT P1, [R19+URZ+0x32400], R20 ;  /* 0x03240014130075a7 */ /* 0x000ea2000802017f */
[----:B-----5:R-:W-:Y:S01]  /*79b0*/  MOV R40, R8 ;  /* 0x0000000800287202 */ /* 0x020fe20000000f00 */
[----:B------:R-:W-:Y:S01]  /*79c0*/  IMAD.MOV.U32 R39, RZ, RZ, R10 ;  /* 0x000000ffff277224 */ /* 0x000fe200078e000a */
[----:B----4-:R-:W-:Y:S01]  /*79d0*/  SHF.R.U64 R45, R8, 0x10, R9 ;  /* 0x00000010082d7819 */ /* 0x010fe20000001209 */
[----:B-1----:R-:W-:Y:S01]  /*79e0*/  IMAD.MOV.U32 R0, RZ, RZ, R11 ;  /* 0x000000ffff007224 */ /* 0x002fe200078e000b */
[----:B------:R-:W-:Y:S01]  /*79f0*/  SHF.R.U32.HI R8, RZ, 0x10, R9 ;  /* 0x00000010ff087819 */ /* 0x000fe20000011609 */
[----:B------:R-:W-:Y:S01]  /*7a00*/  IMAD.MOV.U32 R42, RZ, RZ, R24 ;  /* 0x000000ffff2a7224 */ /* 0x000fe200078e0018 */
[----:B------:R-:W-:Y:S01]  /*7a10*/  VIMNMX R5, R5, 0x80, PT ;  /* 0x0000008005057848 */ /* 0x000fe20003fe0100 */
[--C-:B0-----:R-:W-:Y:S01]  /*7a20*/  IMAD.MOV.U32 R7, RZ, RZ, R25.reuse ;  /* 0x000000ffff077224 */ /* 0x101fe200078e0019 */
[--C-:B------:R-:W-:Y:S01]  /*7a30*/  SHF.R.U64 R43, R24, 0x10, R25.reuse ;  /* 0x00000010182b7819 */ /* 0x100fe20000001219 */
[----:B------:R-:W-:Y:S01]  /*7a40*/  IMAD.MOV.U32 R41, RZ, RZ, R26 ;  /* 0x000000ffff297224 */ /* 0x000fe200078e001a */
[----:B------:R-:W-:Y:S01]  /*7a50*/  SHF.R.U32.HI R13, RZ, 0x10, R25 ;  /* 0x00000010ff0d7819 */ /* 0x000fe20000011619 */
[--C-:B------:R-:W-:Y:S01]  /*7a60*/  IMAD.MOV.U32 R6, RZ, RZ, R27.reuse ;  /* 0x000000ffff067224 */ /* 0x100fe200078e001b */
[----:B------:R-:W-:Y:S01]  /*7a70*/  SHF.R.U64 R44, R26, 0x10, R27 ;  /* 0x000000101a2c7819 */ /* 0x000fe2000000121b */
[----:B------:R-:W-:Y:S01]  /*7a80*/  IMAD.MOV.U32 R4, RZ, RZ, R9 ;  /* 0x000000ffff047224 */ /* 0x000fe200078e0009 */
[----:B------:R-:W-:Y:S01]  /*7a90*/  SHF.R.U32.HI R14, RZ, 0x10, R27 ;  /* 0x00000010ff0e7819 */ /* 0x000fe2000001161b */
[----:B------:R-:W0:Y:S01]  /*7aa0*/  LDC R3, c[0x0][0x3f4] ;  /* 0x0000fd00ff037b82 */ /* 0x000e220000000800 */
[----:B------:R-:W-:Y:S01]  /*7ab0*/  VIADD R15, R200, 0x40 ;  /* 0x00000040c80f7836 */ /* 0x000fe20000000000 */
[--C-:B------:R-:W-:Y:S01]  /*7ac0*/  SHF.R.U64 R46, R10, 0x10, R11.reuse ;  /* 0x000000100a2e7819 */ /* 0x100fe2000000120b */
[----:B------:R-:W-:Y:S01]  /*7ad0*/  BSSY B1, `(.L_x_1482) ;  /* 0x000000f000017945 */ /* 0x000fe20003800000 */
[----:B------:R-:W-:-:S02]  /*7ae0*/  SHF.R.U32.HI R9, RZ, 0x10, R11 ;  /* 0x00000010ff097819 */ /* 0x000fc4000001160b */
[----:B------:R-:W-:Y:S02]  /*7af0*/  PRMT R39, R39, 0x5410, R0 ;  /* 0x0000541027277816 */ /* 0x000fe40000000000 */
[----:B------:R-:W-:Y:S02]  /*7b00*/  PRMT R42, R42, 0x5410, R7 ;  /* 0x000054102a2a7816 */ /* 0x000fe40000000007 */
[----:B------:R-:W-:Y:S02]  /*7b10*/  PRMT R43, R43, 0x5410, R13 ;  /* 0x000054102b2b7816 */ /* 0x000fe4000000000d */
[----:B------:R-:W-:Y:S02]  /*7b20*/  PRMT R41, R41, 0x5410, R6 ;  /* 0x0000541029297816 */ /* 0x000fe40000000006 */
[----:B------:R-:W-:Y:S02]  /*7b30*/  PRMT R44, R44, 0x5410, R14 ;  /* 0x000054102c2c7816 */ /* 0x000fe4000000000e */
[----:B------:R-:W-:-:S02]  /*7b40*/  PRMT R40, R40, 0x5410, R4 ;  /* 0x0000541028287816 */ /* 0x000fc40000000004 */
[----:B------:R-:W-:Y:S02]  /*7b50*/  PRMT R45, R45, 0x5410, R8 ;  /* 0x000054102d2d7816 */ /* 0x000fe40000000008 */
[----:B------:R-:W-:Y:S02]  /*7b60*/  PRMT R46, R46, 0x5410, R9 ;  /* 0x000054102e2e7816 */ /* 0x000fe40000000009 */
[C---:B0-----:R-:W-:Y:S01]  /*7b70*/  ISETP.GE.AND P0, PT, R16.reuse, R3, PT ;  /* 0x000000031000720c */ /* 0x041fe20003f06270 */
[----:B------:R-:W-:-:S03]  /*7b80*/  IMAD.IADD R0, R16, 0x1, R3 ;  /* 0x0000000110007824 */ /* 0x000fc600078e0203 */
[-C--:B------:R-:W-:Y:S02]  /*7b90*/  ISETP.GE.OR P2, PT, R200, R5.reuse, P0 ;  /* 0x00000005c800720c */ /* 0x080fe40000746670 */
[----:B------:R-:W-:Y:S01]  /*7ba0*/  ISETP.GE.OR P0, PT, R15, R5, P0 ;  /* 0x000000050f00720c */ /* 0x000fe20000706670 */
[----:B--2---:R-:W-:-:S12]  /*7bb0*/  @!P1 BRA `(.L_x_1483) ;  /* 0x0000012000c89947 */ /* 0x004fd80003800000 */
.L_x_1704:
[----:B------:R-:W-:Y:S05]  /*7bc0*/  BSYNC B1 ;  /* 0x0000000000017941 */ /* 0x000fea0003800000 */
.L_x_1482:
[----:B------:R-:W-:Y:S01]  /*7bd0*/  BSSY B1, `(.L_x_1484) ;  /* 0x000005f000017945 */ /* 0x000fe20003800000 */
[----:B------:R-:W-:-:S03]  /*7be0*/  LOP3.LUT R0, R0, 0x38, RZ, 0xc0, !PT ;  /* 0x0000003800007812 */ /* 0x000fc600078ec0ff */
[----:B------:R-:W-:Y:S05]  /*7bf0*/  @P2 BRA `(.L_x_1485) ;  /* 0x0000000400702947 */ /* 0x000fea0003800000 */
[----:B------:R-:W2:Y:S01]  /*7c00*/  LDL R3, [R1+0x6c] ;  /* 0x00006c0001037983 */ /* 0x000ea20000100800 */
[----:B------:R-:W1:Y:S02]  /*7c10*/  S2R R4, SR_TID.X ;  /* 0x0000000000047919 */ /* 0x000e640000002100 */
[----:B-1----:R-:W-:-:S04]  /*7c20*/  IADD3 R4, R4, -0x80, RZ ;  /* 0xffffff8004047810 */ /* 0x002fc80007ffe0ff */
[----:B------:R-:W-:-:S04]  /*7c30*/  SHF.R.S32.HI R8, RZ, 0x1f, R4 ;  /* 0x0000001fff087819 */ /* 0x000fc80000011404 */
[----:B------:R-:W-:-:S04]  /*7c40*/  LEA.HI R8, R8, R4, RZ, 0x5 ;  /* 0x0000000408087211 */ /* 0x000fc800078f28ff */
[----:B------:R-:W-:Y:S01]  /*7c50*/  SHF.R.S32.HI R8, RZ, 0x5, R8 ;  /* 0x00000005ff087819 */ /* 0x000fe20000011408 */
[----:B------:R-:W-:Y:S02]  /*7c60*/  HADD2.F32 R28, -RZ, R40.H0_H0 ;  /* 0x20000028ff1c7230 */ /* 0x000fe40000004100 */
[----:B------:R-:W-:Y:S02]  /*7c70*/  HADD2.F32 R26, -RZ, R42.H0_H0 ;  /* 0x2000002aff1a7230 */ /* 0x000fe40000004100 */
[----:B------:R-:W-:Y:S02]  /*7c80*/  HADD2.F32 R29, -RZ, R45.H0_H0 ;  /* 0x2000002dff1d7230 */ /* 0x000fe40000004100 */
[----:B------:R-:W-:Y:S02]  /*7c90*/  HADD2.F32 R27, -RZ, R43.H0_H0 ;  /* 0x2000002bff1b7230 */ /* 0x000fe40000004100 */
[----:B--2---:R-:W-:-:S05]  /*7ca0*/  IMAD.SHL.U32 R3, R3, 0x40, RZ ;  /* 0x0000004003037824 */ /* 0x004fca00078e00ff */
[----:B------:R-:W-:-:S04]  /*7cb0*/  LOP3.LUT R5, R3, 0x1c0, RZ, 0xc0, !PT ;  /* 0x000001c003057812 */ /* 0x000fc800078ec0ff */
[----:B------:R-:W-:Y:S02]  /*7cc0*/  LOP3.LUT R3, R5, 0x38, R16, 0xf8, !PT ;  /* 0x0000003805037812 */ /* 0x000fe400078ef810 */
[----:B------:R-:W-:-:S04]  /*7cd0*/  SHF.R.U32.HI R6, RZ, 0x3, R5 ;  /* 0x00000003ff067819 */ /* 0x000fc80000011605 */
[----:B------:R-:W-:-:S05]  /*7ce0*/  LOP3.LUT R3, R3, R6, RZ, 0x3c, !PT ;  /* 0x0000000603037212 */ /* 0x000fca00078e3cff */
[----:B------:R-:W-:Y:S01]  /*7cf0*/  IMAD R4, R8, 0x200, R3 ;  /* 0x0000020008047824 */ /* 0x000fe200078e0203 */
[----:B------:R-:W-:-:S05]  /*7d00*/  LOP3.LUT R3, R6, R0, R5, 0x1e, !PT ;  /* 0x0000000006037212 */ /* 0x000fca00078e1e05 */
[----:B------:R-:W-:-:S04]  /*7d10*/  IMAD R8, R8, 0x200, R3 ;  /* 0x0000020008087824 */ /* 0x000fc800078e0203 */
[--C-:B------:R-:W-:Y:S02]  /*7d20*/  IMAD R38, R8, 0x2, R19.reuse ;  /* 0x0000000208267824 */ /* 0x100fe400078e0213 */
[----:B------:R-:W-:-:S03]  /*7d30*/  IMAD R37, R4, 0x2, R19 ;  /* 0x0000000204257824 */ /* 0x000fc600078e0213 */
[----:B------:R-:W0:Y:S04]  /*7d40*/  LDS.128 R8, [R38+0x18400] ;  /* 0x0184000026087984 */ /* 0x000e280000000c00 */
[----:B------:R-:W1:Y:S01]  /*7d50*/  LDS.128 R4, [R37+0x18400] ;  /* 0x0184000025047984 */ /* 0x000e620000000c00 */
[----:B0-----:R-:W-:Y:S02]  /*7d60*/  HADD2.F32 R20, -RZ, R8.H0_H0 ;  /* 0x20000008ff147230 */ /* 0x001fe40000004100 */
[----:B-1----:R-:W-:-:S03]  /*7d70*/  HADD2.F32 R3, -RZ, R4.H0_H0 ;  /* 0x20000004ff037230 */ /* 0x002fc60000004100 */
[C---:B------:R-:W-:Y:S01]  /*7d80*/  FMUL.FTZ R32, R20.reuse, R28 ;  /* 0x0000001c14207220 */ /* 0x040fe20000410000 */
[-C--:B------:R-:W-:Y:S01]  /*7d90*/  FMUL.FTZ R20, R20, R26.reuse ;  /* 0x0000001a14147220 */ /* 0x080fe20000410000 */
[----:B------:R-:W-:Y:S02]  /*7da0*/  HADD2.F32 R8, -RZ, R8.H1_H1 ;  /* 0x30000008ff087230 */ /* 0x000fe40000004100 */
[C---:B------:R-:W-:Y:S01]  /*7db0*/  FFMA.FTZ R32, R3.reuse, R26, -R32 ;  /* 0x0000001a03207223 */ /* 0x040fe20000010820 */
[----:B------:R-:W-:Y:S02]  /*7dc0*/  HADD2.F32 R21, -RZ, R9.H0_H0 ;  /* 0x20000009ff157230 */ /* 0x000fe40000004100 */
[----:B------:R-:W-:Y:S01]  /*7dd0*/  FFMA.FTZ R28, R3, R28, R20 ;  /* 0x0000001c031c7223 */ /* 0x000fe20000010014 */
[----:B------:R-:W-:Y:S02]  /*7de0*/  HADD2.F32 R26, -RZ, R40.H1_H1 ;  /* 0x30000028ff1a7230 */ /* 0x000fe40000004100 */
[----:B------:R-:W-:-:S02]  /*7df0*/  HADD2.F32 R20, -RZ, R42.H1_H1 ;  /* 0x3000002aff147230 */ /* 0x000fc40000004100 */
[C---:B------:R-:W-:Y:S01]  /*7e00*/  FMUL.FTZ R31, R8.reuse, R29 ;  /* 0x0000001d081f7220 */ /* 0x040fe20000410000 */
[----:B------:R-:W-:Y:S02]  /*7e10*/  HADD2.F32 R4, -RZ, R4.H1_H1 ;  /* 0x30000004ff047230 */ /* 0x000fe40000004100 */
[-C--:B------:R-:W-:Y:S01]  /*7e20*/  FMUL.FTZ R3, R8, R27.reuse ;  /* 0x0000001b08037220 */ /* 0x080fe20000410000 */
[----:B------:R-:W-:Y:S02]  /*7e30*/  HADD2.F32 R13, -RZ, R5.H0_H0 ;  /* 0x20000005ff0d7230 */ /* 0x000fe40000004100 */
[C---:B------:R-:W-:Y:S01]  /*7e40*/  FMUL.FTZ R34, R21.reuse, R26 ;  /* 0x0000001a15227220 */ /* 0x040fe20000410000 */
[----:B------:R-:W-:Y:S01]  /*7e50*/  FMUL.FTZ R21, R21, R20 ;  /* 0x0000001415157220 */ /* 0x000fe20000410000 */
[C---:B------:R-:W-:Y:S01]  /*7e60*/  FFMA.FTZ R31, R4.reuse, R27, -R31 ;  /* 0x0000001b041f7223 */ /* 0x040fe2000001081f */
[----:B------:R-:W-:Y:S01]  /*7e70*/  FFMA.FTZ R29, R4, R29, R3 ;  /* 0x0000001d041d7223 */ /* 0x000fe20000010003 */
[----:B------:R-:W-:-:S02]  /*7e80*/  HADD2.F32 R9, -RZ, R9.H1_H1 ;  /* 0x30000009ff097230 */ /* 0x000fc40000004100 */
[C---:B------:R-:W-:Y:S01]  /*7e90*/  FFMA.FTZ R34, R13.reuse, R20, -R34 ;  /* 0x000000140d227223 */ /* 0x040fe20000010822 */
[----:B------:R-:W-:Y:S02]  /*7ea0*/  HADD2.F32 R8, -RZ, R45.H1_H1 ;  /* 0x3000002dff087230 */ /* 0x000fe40000004100 */
[----:B------:R-:W-:Y:S01]  /*7eb0*/  FFMA.FTZ R26, R13, R26, R21 ;  /* 0x0000001a0d1a7223 */ /* 0x000fe20000010015 */
[----:B------:R-:W-:Y:S02]  /*7ec0*/  HADD2.F32 R4, -RZ, R43.H1_H1 ;  /* 0x3000002bff047230 */ /* 0x000fe40000004100 */
[----:B------:R-:W-:Y:S02]  /*7ed0*/  HADD2.F32 R24, -RZ, R10.H0_H0 ;  /* 0x2000000aff187230 */ /* 0x000fe40000004100 */
[----:B------:R-:W-:Y:S02]  /*7ee0*/  HADD2.F32 R13, -RZ, R39.H0_H0 ;  /* 0x20000027ff0d7230 */ /* 0x000fe40000004100 */
[----:B------:R-:W-:-:S02]  /*7ef0*/  HADD2.F32 R3, -RZ, R41.H0_H0 ;  /* 0x20000029ff037230 */ /* 0x000fc40000004100 */
[C---:B------:R-:W-:Y:S01]  /*7f00*/  FMUL.FTZ R20, R9.reuse, R8 ;  /* 0x0000000809147220 */ /* 0x040fe20000410000 */
[----:B------:R-:W-:Y:S02]  /*7f10*/  HADD2.F32 R5, -RZ, R5.H1_H1 ;  /* 0x30000005ff057230 */ /* 0x000fe40000004100 */
[----:B------:R-:W-:Y:S01]  /*7f20*/  FMUL.FTZ R36, R9, R4 ;  /* 0x0000000409247220 */ /* 0x000fe20000410000 */
[----:B------:R-:W-:Y:S02]  /*7f30*/  HADD2.F32 R14, -RZ, R6.H0_H0 ;  /* 0x20000006ff0e7230 */ /* 0x000fe40000004100 */
[C---:B------:R-:W-:Y:S01]  /*7f40*/  FMUL.FTZ R35, R24.reuse, R13 ;  /* 0x0000000d18237220 */ /* 0x040fe20000410000 */
[----:B------:R-:W-:Y:S02]  /*7f50*/  HADD2.F32 R10, -RZ, R10.H1_H1 ;  /* 0x3000000aff0a7230 */ /* 0x000fe40000004100 */
[----:B------:R-:W-:Y:S01]  /*7f60*/  FMUL.FTZ R24, R24, R3 ;  /* 0x0000000318187220 */ /* 0x000fe20000410000 */
[----:B------:R-:W-:-:S02]  /*7f70*/  HADD2.F32 R21, -RZ, R46.H0_H0 ;  /* 0x2000002eff157230 */ /* 0x000fc40000004100 */
[----:B------:R-:W-:Y:S02]  /*7f80*/  HADD2.F32 R9, -RZ, R44.H0_H0 ;  /* 0x2000002cff097230 */ /* 0x000fe40000004100 */
[C---:B------:R-:W-:Y:S01]  /*7f90*/  FFMA.FTZ R27, R5.reuse, R4, -R20 ;  /* 0x00000004051b7223 */ /* 0x040fe20000010814 */
[----:B------:R-:W-:Y:S01]  /*7fa0*/  FFMA.FTZ R33, R5, R8, R36 ;  /* 0x0000000805217223 */ /* 0x000fe20000010024 */
[----:B------:R-:W-:Y:S01]  /*7fb0*/  FFMA.FTZ R35, R14, R3, -R35 ;  /* 0x000000030e237223 */ /* 0x000fe20000010823 */
[----:B------:R-:W-:Y:S02]  /*7fc0*/  HADD2.F32 R6, -RZ, R6.H1_H1 ;  /* 0x30000006ff067230 */ /* 0x000fe40000004100 */
[----:B------:R-:W-:Y:S01]  /*7fd0*/  FMUL.FTZ R5, R10, R21 ;  /* 0x000000150a057220 */ /* 0x000fe20000410000 */
[--C-:B------:R-:W-:Y:S02]  /*7fe0*/  HADD2.F32 R25, -RZ, R11.reuse.H0_H0 ;  /* 0x2000000bff197230 */ /* 0x100fe40000004100 */
[----:B------:R-:W-:Y:S01]  /*7ff0*/  FFMA.FTZ R24, R14, R13, R24 ;  /* 0x0000000d0e187223 */ /* 0x000fe20000010018 */
[----:B------:R-:W-:Y:S01]  /*8000*/  FMUL.FTZ R3, R10, R9 ;  /* 0x000000090a037220 */ /* 0x000fe20000410000 */
[----:B------:R-:W-:-:S02]  /*8010*/  HADD2.F32 R11, -RZ, R11.H1_H1 ;  /* 0x3000000bff0b7230 */ /* 0x000fc40000004100 */
[----:B------:R-:W-:Y:S02]  /*8020*/  HADD2.F32 R10, -RZ, R39.H1_H1 ;  /* 0x30000027ff0a7230 */ /* 0x000fe40000004100 */
[----:B------:R-:W-:Y:S02]  /*8030*/  HADD2.F32 R14, -RZ, R46.H1_H1 ;  /* 0x3000002eff0e7230 */ /* 0x000fe40000004100 */
[----:B------:R-:W-:Y:S02]  /*8040*/  HADD2.F32 R4, -RZ, R41.H1_H1 ;  /* 0x30000029ff047230 */ /* 0x000fe40000004100 */
[----:B------:R-:W-:Y:S02]  /*8050*/  HADD2.F32 R8, -RZ, R44.H1_H1 ;  /* 0x3000002cff087230 */ /* 0x000fe40000004100 */
[C---:B------:R-:W-:Y:S01]  /*8060*/  FFMA.FTZ R20, R6.reuse, R9, -R5 ;  /* 0x0000000906147223 */ /* 0x040fe20000010805 */
[--C-:B------:R-:W-:Y:S02]  /*8070*/  HADD2.F32 R15, -RZ, R7.reuse.H0_H0 ;  /* 0x20000007ff0f7230 */ /* 0x100fe40000004100 */
[----:B------:R-:W-:Y:S01]  /*8080*/  FFMA.FTZ R3, R6, R21, R3 ;  /* 0x0000001506037223 */ /* 0x000fe20000010003 */
[----:B------:R-:W-:-:S02]  /*8090*/  HADD2.F32 R7, -RZ, R7.H1_H1 ;  /* 0x30000007ff077230 */ /* 0x000fc40000004100 */
[----:B------:R-:W-:Y:S01]  /*80a0*/  FMUL.FTZ R6, R25, R10 ;  /* 0x0000000a19067220 */ /* 0x000fe20000410000 */
[----:B------:R-:W-:Y:S01]  /*80b0*/  FMUL.FTZ R36, R11, R14 ;  /* 0x0000000e0b247220 */ /* 0x000fe20000410000 */
[----:B------:R-:W-:Y:S01]  /*80c0*/  FMUL.FTZ R25, R25, R4 ;  /* 0x0000000419197220 */ /* 0x000fe20000410000 */
[----:B------:R-:W-:Y:S01]  /*80d0*/  FMUL.FTZ R5, R11, R8 ;  /* 0x000000080b057220 */ /* 0x000fe20000410000 */
[----:B------:R-:W-:Y:S01]  /*80e0*/  FFMA.FTZ R11, R15, R4, -R6 ;  /* 0x000000040f0b7223 */ /* 0x000fe20000010806 */
[----:B------:R-:W-:Y:S01]  /*80f0*/  FFMA.FTZ R36, R7, R8, -R36 ;  /* 0x0000000807247223 */ /* 0x000fe20000010824 */
[----:B------:R-:W-:Y:S01]  /*8100*/  FFMA.FTZ R25, R15, R10, R25 ;  /* 0x0000000a0f197223 */ /* 0x000fe20000010019 */
[----:B------:R-:W-:Y:S01]  /*8110*/  FFMA.FTZ R14, R7, R14, R5 ;  /* 0x0000000e070e7223 */ /* 0x000fe20000010005 */
        /* <DEDUP_REMOVED lines=8> */
[----:B------:R1:W-:Y:S04]  /*81a0*/  STS.128 [R37+0x18400], R4 ;  /* 0x0184000425007388 */ /* 0x0003e80000000c00 */
[----:B------:R1:W-:Y:S02]  /*81b0*/  STS.128 [R38+0x18400], R8 ;  /* 0x0184000826007388 */ /* 0x0003e40000000c00 */
.L_x_1485:
[----:B------:R-:W-:Y:S05]  /*81c0*/  BSYNC B1 ;  /* 0x0000000000017941 */ /* 0x000fea0003800000 */
.L_x_1484:
[----:B------:R-:W-:Y:S05]  /*81d0*/  @P0 BRA `(.L_x_1476) ;  /* 0x0000000400600947 */ /* 0x000fea0003800000 */
[----:B------:R-:W2:Y:S01]  /*81e0*/  LDL R3, [R1+0x58] ;  /* 0x0000580001037983 */ /* 0x000ea20000100800 */
[C---:B-1----:R-:W-:Y:S01]  /*81f0*/  IADD3 R4, R200.reuse, 0x40, RZ ;  /* 0x00000040c8047810 */ /* 0x042fe20007ffe0ff */
[----:B------:R-:W-:Y:S02]  /*8200*/  VIADD R5, R200, 0x40 ;  /* 0x00000040c8057836 */ /* 0x000fe40000000000 */
[----:B---3--:R-:W3:Y:S02]  /*8210*/  LDL R47, [R1+0x70] ;  /* 0x00007000012f7983 */ /* 0x008ee40000100800 */
[----:B------:R-:W-:Y:S02]  /*8220*/  IMAD.SHL.U32 R4, R4, 0x40, RZ ;  /* 0x0000004004047824 */ /* 0x000fe400078e00ff */
[----:B------:R-:W-:-:S03]  /*8230*/  IMAD.SHL.U32 R5, R5, 0x40, RZ ;  /* 0x0000004005057824 */ /* 0x000fc600078e00ff */
[----:B------:R-:W-:Y:S02]  /*8240*/  LOP3.LUT R4, R4, 0x1c0, RZ, 0xc0, !PT ;  /* 0x000001c004047812 */ /* 0x000fe400078ec0ff */
[----:B------:R-:W-:Y:S02]  /*8250*/  LOP3.LUT R5, R5, 0x1c0, RZ, 0xc0, !PT ;  /* 0x000001c005057812 */ /* 0x000fe400078ec0ff */
[----:B------:R-:W-:-:S04]  /*8260*/  SHF.R.U32.HI R4, RZ, 0x3, R4 ;  /* 0x00000003ff047819 */ /* 0x000fc80000011604 */
[----:B------:R-:W-:Y:S01]  /*8270*/  LOP3.LUT R0, R4, R0, R5, 0x1e, !PT ;  /* 0x0000000004007212 */ /* 0x000fe200078e1e05 */
[----:B------:R-:W-:Y:S02]  /*8280*/  HADD2.F32 R29, -RZ, R40.H0_H0 ;  /* 0x20000028ff1d7230 */ /* 0x000fe40000004100 */
[----:B------:R-:W-:Y:S02]  /*8290*/  HADD2.F32 R27, -RZ, R42.H0_H0 ;  /* 0x2000002aff1b7230 */ /* 0x000fe40000004100 */
[----:B------:R-:W-:Y:S02]  /*82a0*/  HADD2.F32 R32, -RZ, R45.H0_H0 ;  /* 0x2000002dff207230 */ /* 0x000fe40000004100 */
[----:B------:R-:W-:Y:S02]  /*82b0*/  HADD2.F32 R28, -RZ, R43.H0_H0 ;  /* 0x2000002bff1c7230 */ /* 0x000fe40000004100 */
[----:B------:R-:W-:Y:S02]  /*82c0*/  HADD2.F32 R31, -RZ, R40.H1_H1 ;  /* 0x30000028ff1f7230 */ /* 0x000fe40000004100 */
[----:B------:R-:W-:-:S02]  /*82d0*/  HADD2.F32 R33, -RZ, R45.H1_H1 ;  /* 0x3000002dff217230 */ /* 0x000fc40000004100 */
[--C-:B------:R-:W-:Y:S02]  /*82e0*/  HADD2.F32 R38, -RZ, R46.reuse.H0_H0 ;  /* 0x2000002eff267230 */ /* 0x100fe40000004100 */
[----:B------:R-:W-:Y:S02]  /*82f0*/  HADD2.F32 R34, -RZ, R41.H0_H0 ;  /* 0x20000029ff227230 */ /* 0x000fe40000004100 */
[--C-:B------:R-:W-:Y:S02]  /*8300*/  HADD2.F32 R36, -RZ, R39.reuse.H0_H0 ;  /* 0x20000027ff247230 */ /* 0x100fe40000004100 */
[----:B------:R-:W-:Y:S02]  /*8310*/  HADD2.F32 R35, -RZ, R39.H1_H1 ;  /* 0x30000027ff237230 */ /* 0x000fe40000004100 */
[----:B------:R-:W-:Y:S02]  /*8320*/  HADD2.F32 R37, -RZ, R46.H1_H1 ;  /* 0x3000002eff257230 */ /* 0x000fe40000004100 */
[----:B--2---:R-:W-:-:S04]  /*8330*/  IMAD.IADD R0, R3, 0x1, R0 ;  /* 0x0000000103007824 */ /* 0x004fc800078e0200 */
[----:B------:R-:W-:Y:S01]  /*8340*/  IMAD R0, R0, 0x2, R19 ;  /* 0x0000000200007824 */ /* 0x000fe200078e0213 */
[----:B---3--:R-:W-:Y:S04]  /*8350*/  LDS.128 R4, [R47+0x18400] ;  /* 0x018400002f047984 */ /* 0x008fe80000000c00 */
[----:B------:R-:W0:Y:S02]  /*8360*/  LDS.128 R8, [R0+0x18400] ;  /* 0x0184000000087984 */ /* 0x000e240000000c00 */
[----:B0-----:R-:W-:Y:S02]  /*8370*/  HADD2.F32 R20, -RZ, R8.H0_H0 ;  /* 0x20000008ff147230 */ /* 0x001fe40000004100 */
[----:B------:R-:W-:Y:S02]  /*8380*/  HADD2.F32 R3, -RZ, R4.H0_H0 ;  /* 0x20000004ff037230 */ /* 0x000fe40000004100 */
[----:B------:R-:W-:-:S02]  /*8390*/  HADD2.F32 R8, -RZ, R8.H1_H1 ;  /* 0x30000008ff087230 */ /* 0x000fc40000004100 */
[-C--:B------:R-:W-:Y:S01]  /*83a0*/  FMUL.FTZ R26, R29, R20.reuse ;  /* 0x000000141d1a7220 */ /* 0x080fe20000410000 */
[C---:B------:R-:W-:Y:S01]  /*83b0*/  FMUL.FTZ R20, R27.reuse, R20 ;  /* 0x000000141b147220 */ /* 0x040fe20000410000 */
[----:B------:R-:W-:Y:S02]  /*83c0*/  HADD2.F32 R21, -RZ, R9.H0_H0 ;  /* 0x20000009ff157230 */ /* 0x000fe40000004100 */
[----:B------:R-:W-:Y:S02]  /*83d0*/  HADD2.F32 R4, -RZ, R4.H1_H1 ;  /* 0x30000004ff047230 */ /* 0x000fe40000004100 */
[-C--:B------:R-:W-:Y:S01]  /*83e0*/  FFMA.FTZ R26, R27, R3.reuse, -R26 ;  /* 0x000000031b1a7223 */ /* 0x080fe2000001081a */
[----:B------:R-:W-:Y:S01]  /*83f0*/  FFMA.FTZ R20, R29, R3, R20 ;  /* 0x000000031d147223 */ /* 0x000fe20000010014 */
[-C--:B------:R-:W-:Y:S01]  /*8400*/  FMUL.FTZ R27, R32, R8.reuse ;  /* 0x00000008201b7220 */ /* 0x080fe20000410000 */
[----:B------:R-:W-:Y:S02]  /*8410*/  HADD2.F32 R29, -RZ, R42.H1_H1 ;  /* 0x3000002aff1d7230 */ /* 0x000fe40000004100 */
[----:B------:R-:W-:Y:S01]  /*8420*/  FMUL.FTZ R3, R28, R8 ;  /* 0x000000081c037220 */ /* 0x000fe20000410000 */
[----:B------:R-:W-:-:S02]  /*8430*/  HADD2.F32 R13, -RZ, R5.H0_H0 ;  /* 0x20000005ff0d7230 */ /* 0x000fc40000004100 */
[-C--:B------:R-:W-:Y:S01]  /*8440*/  FMUL.FTZ R8, R31, R21.reuse ;  /* 0x000000151f087220 */ /* 0x080fe20000410000 */
[-C--:B------:R-:W-:Y:S01]  /*8450*/  FFMA.FTZ R27, R28, R4.reuse, -R27 ;  /* 0x000000041c1b7223 */ /* 0x080fe2000001081b */
[----:B------:R-:W-:Y:S02]  /*8460*/  HADD2.F32 R9, -RZ, R9.H1_H1 ;  /* 0x30000009ff097230 */ /* 0x000fe40000004100 */
[C---:B------:R-:W-:Y:S01]  /*8470*/  FMUL.FTZ R28, R29.reuse, R21 ;  /* 0x000000151d1c7220 */ /* 0x040fe20000410000 */
[----:B------:R-:W-:Y:S01]  /*8480*/  FFMA.FTZ R21, R29, R13, -R8 ;  /* 0x0000000d1d157223 */ /* 0x000fe20000010808 */
[----:B------:R-:W-:Y:S02]  /*8490*/  HADD2.F32 R29, -RZ, R43.H1_H1 ;  /* 0x3000002bff1d7230 */ /* 0x000fe40000004100 */
[----:B------:R-:W-:Y:S01]  /*84a0*/  FFMA.FTZ R3, R32, R4, R3 ;  /* 0x0000000420037223 */ /* 0x000fe20000010003 */
[----:B------:R-:W-:Y:S02]  /*84b0*/  HADD2.F32 R5, -RZ, R5.H1_H1 ;  /* 0x30000005ff057230 */ /* 0x000fe40000004100 */
[----:B------:R-:W-:Y:S01]  /*84c0*/  FMUL.FTZ R4, R33, R9 ;  /* 0x0000000921047220 */ /* 0x000fe20000410000 */
[----:B------:R-:W-:-:S02]  /*84d0*/  HADD2.F32 R24, -RZ, R10.H0_H0 ;  /* 0x2000000aff187230 */ /* 0x000fc40000004100 */
[C---:B------:R-:W-:Y:S01]  /*84e0*/  FMUL.FTZ R8, R29.reuse, R9 ;  /* 0x000000091d087220 */ /* 0x040fe20000410000 */
[----:B------:R-:W-:Y:S02]  /*84f0*/  HADD2.F32 R10, -RZ, R10.H1_H1 ;  /* 0x3000000aff0a7230 */ /* 0x000fe40000004100 */
[-C--:B------:R-:W-:Y:S01]  /*8500*/  FFMA.FTZ R32, R29, R5.reuse, -R4 ;  /* 0x000000051d207223 */ /* 0x080fe20000010804 */
[----:B------:R-:W-:Y:S02]  /*8510*/  HADD2.F32 R14, -RZ, R6.H0_H0 ;  /* 0x20000006ff0e7230 */ /* 0x000fe40000004100 */
[----:B------:R-:W-:Y:S01]  /*8520*/  FFMA.FTZ R9, R33, R5, R8 ;  /* 0x0000000521097223 */ /* 0x000fe20000010008 */
[----:B------:R-:W-:Y:S02]  /*8530*/  HADD2.F32 R4, -RZ, R44.H0_H0 ;  /* 0x2000002cff047230 */ /* 0x000fe40000004100 */
[----:B------:R-:W-:Y:S01]  /*8540*/  FMUL.FTZ R5, R38, R10 ;  /* 0x0000000a26057220 */ /* 0x000fe20000410000 */
[----:B------:R-:W-:-:S02]  /*8550*/  HADD2.F32 R6, -RZ, R6.H1_H1 ;  /* 0x30000006ff067230 */ /* 0x000fc40000004100 */
[----:B------:R-:W-:Y:S01]  /*8560*/  FFMA.FTZ R28, R31, R13, R28 ;  /* 0x0000000d1f1c7223 */ /* 0x000fe2000001001c */
[--C-:B------:R-:W-:Y:S02]  /*8570*/  HADD2.F32 R25, -RZ, R11.reuse.H0_H0 ;  /* 0x2000000bff197230 */ /* 0x100fe40000004100 */
[----:B------:R-:W-:Y:S01]  /*8580*/  FMUL.FTZ R31, R4, R10 ;  /* 0x0000000a041f7220 */ /* 0x000fe20000410000 */
[----:B------:R-:W-:Y:S02]  /*8590*/  HADD2.F32 R11, -RZ, R11.H1_H1 ;  /* 0x3000000bff0b7230 */ /* 0x000fe40000004100 */
[-C--:B------:R-:W-:Y:S01]  /*85a0*/  FMUL.FTZ R13, R36, R24.reuse ;  /* 0x00000018240d7220 */ /* 0x080fe20000410000 */
[----:B------:R-:W-:Y:S01]  /*85b0*/  FMUL.FTZ R29, R34, R24 ;  /* 0x00000018221d7220 */ /* 0x000fe20000410000 */
[----:B------:R-:W-:Y:S01]  /*85c0*/  FFMA.FTZ R10, R4, R6, -R5 ;  /* 0x00000006040a7223 */ /* 0x000fe20000010805 */
[----:B------:R-:W-:Y:S02]  /*85d0*/  HADD2.F32 R5, -RZ, R41.H1_H1 ;  /* 0x30000029ff057230 */ /* 0x000fe40000004100 */
[----:B------:R-:W-:-:S02]  /*85e0*/  HADD2.F32 R33, -RZ, R44.H1_H1 ;  /* 0x3000002cff217230 */ /* 0x000fc40000004100 */
[-C--:B------:R-:W-:Y:S01]  /*85f0*/  FFMA.FTZ R13, R34, R14.reuse, -R13 ;  /* 0x0000000e220d7223 */ /* 0x080fe2000001080d */
[--C-:B------:R-:W-:Y:S02]  /*8600*/  HADD2.F32 R15, -RZ, R7.reuse.H0_H0 ;  /* 0x20000007ff0f7230 */ /* 0x100fe40000004100 */
[----:B------:R-:W-:Y:S01]  /*8610*/  FFMA.FTZ R29, R36, R14, R29 ;  /* 0x0000000e241d7223 */ /* 0x000fe2000001001d */
[----:B------:R-:W-:Y:S02]  /*8620*/  HADD2.F32 R7, -RZ, R7.H1_H1 ;  /* 0x30000007ff077230 */ /* 0x000fe40000004100 */
[----:B------:R-:W-:Y:S01]  /*8630*/  FFMA.FTZ R14, R38, R6, R31 ;  /* 0x00000006260e7223 */ /* 0x000fe2000001001f */
        /* <DEDUP_REMOVED lines=18> */
.L_x_1476:
[----:B------:R-:W-:Y:S05]  /*8760*/  BSYNC B0 ;  /* 0x0000000000007941 */ /* 0x000fea0003800000 */
.L_x_1465:
[----:B------:R-:W-:Y:S01]  /*8770*/  @!PT LDS RZ, [RZ] ;  /* 0x00000000fffff984 */ /* 0x000fe20000000800 */
[----:B------:R-:W-:Y:S01]  /*8780*/  @!PT LDS RZ, [RZ] ;  /* 0x00000000fffff984 */ /* 0x000fe20000000800 */
[----:B------:R-:W-:Y:S01]  /*8790*/  @!PT LDS RZ, [RZ] ;  /* 0x00000000fffff984 */ /* 0x000fe20000000800 */
[----:B------:R-:W-:Y:S01]  /*87a0*/  @!PT LDS RZ, [RZ] ;  /* 0x00000000fffff984 */ /* 0x000fe20000000800 */
[----:B------:R5:W-:Y:S06]  /*87b0*/  MEMBAR.ALL.CTA ;  /* 0x0000000000007992 */ /* 0x000bec0000008000 */
[----:B-----5:R-:W5:Y:S01]  /*87c0*/  FENCE.VIEW.ASYNC.S ;  /* 0x00000000000073c6 */ /* 0x020f620000000000 */
[----:B------:R-:W-:Y:S05]  /*87d0*/  WARPSYNC.ALL ;  /* 0x0000000000007948 */ /* 0x000fea0003800000 */
[----:B-----5:R-:W-:Y:S06]  /*87e0*/  BAR.SYNC.DEFER_BLOCKING 0xd, 0x100 ;  /* 0x0344000000007b1d */ /* 0x020fec0000010000 */
.L_x_1462:
[----:B012---:R-:W0:Y:S01]  /*87f0*/  S2R R0, SR_TID.X ;  /* 0x0000000000007919 */ /* 0x007e220000002100 */
[----:B------:R-:W-:Y:S01]  /*8800*/  ISETP.NE.AND P0, PT, R205, 0x3, PT ;  /* 0x00000003cd00780c */ /* 0x000fe20003f05270 */
[----:B------:R-:W-:Y:S05]  /*8810*/  WARPSYNC.ALL ;  /* 0x0000000000007948 */ /* 0x000fea0003800000 */
[----:B0-----:R-:W-:-:S04]  /*8820*/  SHF.R.U32.HI R0, RZ, 0x7, R0 ;  /* 0x00000007ff007819 */ /* 0x001fc80000011600 */
[----:B------:R-:W-:-:S05]  /*8830*/  IADD3 R72, R0, 0x8, RZ ;  /* 0x0000000800487810 */ /* 0x000fca0007ffe0ff */
[----:B------:R0:W-:Y:S06]  /*8840*/  BAR.SYNC.DEFER_BLOCKING R72, 0x100 ;  /* 0x000400480000751d */ /* 0x0001ec0000010000 */
[----:B------:R-:W-:Y:S05]  /*8850*/  @!P0 BRA `(.L_x_1486) ;  /* 0x0000000000048947 */ /* 0x000fea0003800000 */
[----:B------:R-:W-:Y:S01]  /*8860*/  BPT.TRAP 0x1 ;  /* 0x000000040000795c */ /* 0x000fe20000300000 */
.L_x_1486:
[----:B------:R-:W-:Y:S01]  /*8870*/  IMAD R3, R201, 0x8, R19 ;  /* 0x00000008c9037824 */ /* 0x000fe200078e0213 */
[----:B------:R-:W-:-:S04]  /*8880*/  SHF.L.U32 R6, R212, 0x1f, RZ ;  /* 0x0000001fd4067819 */ /* 0x000fc800000006ff */
[----:B------:R1:W2:Y:S01]  /*8890*/  SYNCS.PHASECHK.TRANS64.TRYWAIT P1, [R3+URZ+0x32430], R6 ;  /* 0x03243006030075a7 */ /* 0x0002a2000802017f */
[----:B------:R-:W-:Y:S05]  /*88a0*/  @!P0 BRA `(.L_x_1487) ;  /* 0x0000000000048947 */ /* 0x000fea0003800000 */
[----:B------:R-:W-:Y:S01]  /*88b0*/  BPT.TRAP 0x1 ;  /* 0x000000040000795c */ /* 0x000fe20000300000 */
.L_x_1487:
[----:B------:R-:W-:-:S05]  /*88c0*/  VIADD R0, R19, 0x1c400 ;  /* 0x0001c40013007836 */ /* 0x000fca0000000000 */
[----:B------:R-:W-:-:S04]  /*88d0*/  SHF.R.U32.HI R0, RZ, 0x4, R0 ;  /* 0x00000004ff007819 */ /* 0x000fc80000011600 */
[----:B------:R-:W-:Y:S01]  /*88e0*/  LOP3.LUT R0, R0, 0x3fff, RZ, 0xc0, !PT ;  /* 0x00003fff00007812 */ /* 0x000fe200078ec0ff */
[----:B--2---:R-:W-:Y:S06]  /*88f0*/  @P1 BRA `(.L_x_1488) ;  /* 0x0000000000081947 */ /* 0x004fec0003800000 */
[----:B------:R-:W2:Y:S02]  /*8900*/  SYNCS.PHASECHK.TRANS64.TRYWAIT P1, [R3+URZ+0x32430], R6 ;  /* 0x03243006030075a7 */ /* 0x000ea4000802017f */
[----:B--2---:R-:W-:Y:S05]  /*8910*/  @!P1 BRA `(.L_x_1489) ;  /* 0x0000011400849947 */ /* 0x004fea0003800000 */
.L_x_1488:
[----:B------:R-:W-:Y:S01]  /*8920*/  LOP3.LUT R0, R0, 0x10000, RZ, 0xfc, !PT ;  /* 0x0001000000007812 */ /* 0x000fe200078efcff */
[----:B------:R-:W-:Y:S05]  /*8930*/  WARPSYNC.ALL ;  /* 0x0000000000007948 */ /* 0x000fea0003800000 */
[----:B------:R-:W-:Y:S01]  /*8940*/  STL [R1+0x4c], R0 ;  /* 0x00004c0001007387 */ /* 0x000fe20000100800 */
[----:B------:R-:W-:Y:S01]  /*8950*/  IMAD R30, R30, 0x2000, R19 ;  /* 0x000020001e1e7824 */ /* 0x000fe200078e0213 */
[----:B------:R-:W-:Y:S01]  /*8960*/  UMOV UR9, 0x40000040 ;  /* 0x4000004000097882 */ /* 0x000fe20000000000 */
[----:B------:R-:W-:Y:S01]  /*8970*/  IMAD R4, R201, 0x300, R0 ;  /* 0x00000300c9047824 */ /* 0x000fe200078e0200 */
[----:B------:R-:W-:Y:S01]  /*8980*/  MOV R11, UR9 ;  /* 0x00000009000b7c02 */ /* 0x000fe20008000f00 */
[----:B------:R-:W-:Y:S01]  /*8990*/  IMAD.MOV.U32 R5, RZ, RZ, 0x40000040 ;  /* 0x40000040ff057424 */ /* 0x000fe200078e00ff */
[----:B------:R-:W-:Y:S01]  /*89a0*/  R2UR UR4, R30 ;  /* 0x000000001e0472ca */ /* 0x000fe200000e0000 */
[C---:B------:R-:W-:Y:S01]  /*89b0*/  VIADD R8, R4.reuse, 0x2 ;  /* 0x0000000204087836 */ /* 0x040fe20000000000 */
[----:B------:R-:W-:Y:S01]  /*89c0*/  R2UR UR10, R4 ;  /* 0x00000000040a72ca */ /* 0x000fe200000e0000 */
[----:B---345:R-:W-:Y:S01]  /*89d0*/  WARPGROUP.ARRIVE ;  /* 0x00000000000079c5 */ /* 0x038fe20000000000 */
[----:B------:R-:W-:Y:S01]  /*89e0*/  R2UR UR11, R5 ;  /* 0x00000000050b72ca */ /* 0x000fe200000e0000 */
[----:B------:R-:W-:Y:S01]  /*89f0*/  IMAD.MOV.U32 R9, RZ, RZ, 0x40000040 ;  /* 0x40000040ff097424 */ /* 0x000fe200078e00ff */
[----:B------:R-:W-:Y:S01]  /*8a00*/  SHF.L.U32 R12, R12, 0x1f, RZ ;  /* 0x0000001f0c0c7819 */ /* 0x000fe200000006ff */
[----:B------:R-:W-:Y:S01]  /*8a10*/  IMAD.MOV.U32 R5, RZ, RZ, 0x40000040 ;  /* 0x40000040ff057424 */ /* 0x000fe200078e00ff */
[----:B------:R-:W-:Y:S05]  /*8a20*/  BSSY B0, `(.L_x_1490) ;  /* 0x0000030000007945 */ /* 0x000fea0003800000 */
[----:B------:R-:W-:-:S04]  /*8a30*/  UIADD3 UR5, UR4, 0x18400, URZ ;  /* 0x0001840004057890 */ /* 0x000fc8000fffe03f */
[----:B------:R-:W-:-:S04]  /*8a40*/  USHF.R.U32.HI UR5, URZ, 0x4, UR5 ;  /* 0x000000043f057899 */ /* 0x000fc80008011605 */
[----:B------:R-:W-:-:S04]  /*8a50*/  ULOP3.LUT UR5, UR5, 0x3fff, URZ, 0xc0, !UPT ;  /* 0x00003fff05057892 */ /* 0x000fc8000f8ec03f */
[----:B------:R-:W-:-:S04]  /*8a60*/  ULOP3.LUT UR6, UR5, 0x10000, URZ, 0xfc, !UPT ;  /* 0x0001000005067892 */ /* 0x000fc8000f8efc3f */
[----:B------:R-:W-:-:S03]  /*8a70*/  UIADD3 UR5, UR6, 0x2, URZ ;  /* 0x0000000206057890 */ /* 0x000fc6000fffe03f */
[----:B------:R-:W-:Y:S02]  /*8a80*/  UMOV UR8, UR6 ;  /* 0x0000000600087c82 */ /* 0x000fe40008000000 */
[----:B------:R-:W-:Y:S01]  /*8a90*/  HGMMA.64x96x16.F32 R24, gdesc[UR8], RZ, !UPT, gsb0 ;  /* 0x01600000081879f0 */ /* 0x000fe2000c0008ff */
[----:B------:R-:W-:Y:S01]  /*8aa0*/  R2UR UR10, R8 ;  /* 0x00000000080a72ca */ /* 0x000fe200000e0000 */
[----:B------:R-:W-:Y:S01]  /*8ab0*/  IMAD.U32 R10, RZ, RZ, UR8 ;  /* 0x00000008ff0a7e24 */ /* 0x000fe2000f8e00ff */
[----:B------:R-:W-:Y:S01]  /*8ac0*/  R2UR UR11, R9 ;  /* 0x00000000090b72ca */ /* 0x000fe200000e0000 */
[----:B------:R-:W-:Y:S01]  /*8ad0*/  UMOV UR8, UR5 ;  /* 0x0000000500087c82 */ /* 0x000fe20008000000 */
[----:B------:R-:W-:Y:S01]  /*8ae0*/  UMOV UR9, 0x40000040 ;  /* 0x4000004000097882 */ /* 0x000fe20000000000 */
[C---:B------:R-:W-:Y:S01]  /*8af0*/  VIADD R8, R4.reuse, 0x4 ;  /* 0x0000000404087836 */ /* 0x040fe20000000000 */
[----:B------:R-:W-:Y:S01]  /*8b00*/  MOV R9, 0x40000040 ;  /* 0x4000004000097802 */ /* 0x000fe20000000f00 */
[----:B------:R-:W-:Y:S01]  /*8b10*/  UIADD3 UR5, UR6, 0x4, URZ ;  /* 0x0000000406057890 */ /* 0x000fe2000fffe03f */
[----:B------:R3:W-:Y:S01]  /*8b20*/  STL.64 [R1+0x40], R10 ;  /* 0x0000400a01007387 */ /* 0x0007e20000100a00 */
[----:B------:R-:W-:-:S02]  /*8b30*/  VIADD R4, R4, 0x6 ;  /* 0x0000000604047836 */ /* 0x000fc40000000000 */
[----:B---3--:R-:W-:Y:S02]  /*8b40*/  IMAD.U32 R10, RZ, RZ, UR8 ;  /* 0x00000008ff0a7e24 */ /* 0x008fe4000f8e00ff */
[----:B------:R-:W-:-:S05]  /*8b50*/  IMAD.U32 R11, RZ, RZ, UR9 ;  /* 0x00000009ff0b7e24 */ /* 0x000fca000f8e00ff */
[----:B------:R3:W-:Y:S01]  /*8b60*/  STL.64 [R1+0x38], R10 ;  /* 0x0000380a01007387 */ /* 0x0007e20000100a00 */
[----:B------:R-:W-:Y:S02]  /*8b70*/  WARPGROUP.DEPBAR.LE gsb0, 0x0 ;  /* 0x00008000000079c5 */ /* 0x000fe40000010000 */
[----:B------:R-:W-:-:S06]  /*8b80*/  WARPGROUP.ARRIVE ;  /* 0x00000000000079c5 */ /* 0x000fcc0000000000 */
[----:B------:R-:W-:Y:S01]  /*8b90*/  HGMMA.64x96x16.F32 R24, gdesc[UR8], R24, gsb0 ;  /* 0x01600000081879f0 */ /* 0x000fe20008000818 */
[----:B------:R-:W-:Y:S01]  /*8ba0*/  R2UR UR10, R8 ;  /* 0x00000000080a72ca */ /* 0x000fe200000e0000 */
[----:B------:R-:W-:Y:S01]  /*8bb0*/  UMOV UR8, UR5 ;  /* 0x0000000500087c82 */ /* 0x000fe20008000000 */
[----:B------:R-:W-:Y:S01]  /*8bc0*/  R2UR UR11, R9 ;  /* 0x00000000090b72ca */ /* 0x000fe200000e0000 */
[----:B------:R-:W-:Y:S01]  /*8bd0*/  UMOV UR9, 0x40000040 ;  /* 0x4000004000097882 */ /* 0x000fe20000000000 */
[----:B------:R-:W-:Y:S01]  /*8be0*/  UIADD3 UR5, UR6, 0x6, URZ ;  /* 0x0000000606057890 */ /* 0x000fe2000fffe03f */
[----:B------:R-:W-:Y:S02]  /*8bf0*/  IMAD.U32 R8, RZ, RZ, UR8 ;  /* 0x00000008ff087e24 */ /* 0x000fe4000f8e00ff */
        /* <DEDUP_REMOVED lines=9> */
[----:B------:R-:W-:Y:S01]  /*8c90*/  IMAD.U32 R4, RZ, RZ, UR8 ;  /* 0x00000008ff047e24 */ /* 0x000fe2000f8e00ff */
[----:B------:R-:W-:-:S05]  /*8ca0*/  MOV R5, UR9 ;  /* 0x0000000900057c02 */ /* 0x000fca0008000f00 */
[----:B------:R3:W-:Y:S01]  /*8cb0*/  STL.64 [R1+0x28], R4 ;  /* 0x0000280401007387 */ /* 0x0007e20000100a00 */
[----:B------:R-:W-:Y:S02]  /*8cc0*/  WARPGROUP.DEPBAR.LE gsb0, 0x0 ;  /* 0x00008000000079c5 */ /* 0x000fe40000010000 */
[----:B------:R-:W-:-:S06]  /*8cd0*/  WARPGROUP.ARRIVE ;  /* 0x00000000000079c5 */ /* 0x000fcc0000000000 */
[----:B------:R-:W-:Y:S03]  /*8ce0*/  HGMMA.64x96x16.F32 R24, gdesc[UR8], R24, gsb0 ;  /* 0x01600000081879f0 */ /* 0x000fe60008000818 */
[----:B------:R-:W-:Y:S02]  /*8cf0*/  WARPGROUP.DEPBAR.LE gsb0, 0x0 ;  /* 0x00008000000079c5 */ /* 0x000fe40000010000 */
[----:B------:R-:W4:Y:S02]  /*8d00*/  SYNCS.PHASECHK.TRANS64.TRYWAIT P1, [R19+URZ+0x32410], R12 ;  /* 0x0324100c130075a7 */ /* 0x000f24000802017f */
[----:B---34-:R-:W-:Y:S05]  /*8d10*/  @!P1 BRA `(.L_x_1491) ;  /* 0x0000011000989947 */ /* 0x018fea0003800000 */
.L_x_1705:
[----:B------:R-:W-:Y:S05]  /*8d20*/  BSYNC B0 ;  /* 0x0000000000007941 */ /* 0x000fea0003800000 */
.L_x_1490:
[----:B------:R-:W-:Y:S05]  /*8d30*/  @!P0 BRA `(.L_x_1492) ;  /* 0x0000000000048947 */ /* 0x000fea0003800000 */
[----:B------:R-:W-:Y:S01]  /*8d40*/  BPT.TRAP 0x1 ;  /* 0x000000040000795c */ /* 0x000fe20000300000 */
.L_x_1492:
[----:B------:R4:W0:Y:S01]  /*8d50*/  SYNCS.PHASECHK.TRANS64.TRYWAIT P1, [R3+URZ+0x32450], R6 ;  /* 0x03245006030075a7 */ /* 0x000822000802017f */
[----:B------:R-:W-:Y:S05]  /*8d60*/  @!P0 BRA `(.L_x_1493) ;  /* 0x0000000000048947 */ /* 0x000fea0003800000 */
[----:B------:R-:W-:Y:S01]  /*8d70*/  BPT.TRAP 0x1 ;  /* 0x000000040000795c */ /* 0x000fe20000300000 */
.L_x_1493:
[----:B0-----:R-:W-:Y:S05]  /*8d80*/  @P1 BRA `(.L_x_1494) ;  /* 0x0000000000081947 */ /* 0x001fea0003800000 */
[----:B------:R-:W0:Y:S02]  /*8d90*/  SYNCS.PHASECHK.TRANS64.TRYWAIT P1, [R3+URZ+0x32450], R6 ;  /* 0x03245006030075a7 */ /* 0x000e24000802017f */
[----:B0-----:R-:W-:Y:S05]  /*8da0*/  @!P1 BRA `(.L_x_1495) ;  /* 0x0000011000889947 */ /* 0x001fea0003800000 */
.L_x_1494:
[----:B------:R-:W-:Y:S05]  /*8db0*/  WARPSYNC.ALL ;  /* 0x0000000000007948 */ /* 0x000fea0003800000 */
[----:B------:R-:W-:Y:S01]  /*8dc0*/  VIADD R219, R19, 0x400 ;  /* 0x0000040013db7836 */ /* 0x000fe20000000000 */
[----:B------:R-:W-:Y:S01]  /*8dd0*/  UIADD3 UR4, UR4, 0x22400, URZ ;  /* 0x0002240004047890 */ /* 0x000fe2000fffe03f */
[----:B------:R-:W-:Y:S01]  /*8de0*/  IMAD.MOV.U32 R5, RZ, RZ, 0x40000040 ;  /* 0x40000040ff057424 */ /* 0x000fe200078e00ff */
[----:B------:R-:W-:Y:S01]  /*8df0*/  WARPGROUP.ARRIVE ;  /* 0x00000000000079c5 */ /* 0x000fe20000000000 */
[----:B------:R-:W-:Y:S01]  /*8e00*/  UMOV UR9, 0x40000040 ;  /* 0x4000004000097882 */ /* 0x000fe20000000000 */
[----:B------:R-:W-:Y:S01]  /*8e10*/  SHF.R.U32.HI R219, RZ, 0x4, R219 ;  /* 0x00000004ffdb7819 */ /* 0x000fe200000116db */
[----:B------:R-:W-:Y:S01]  /*8e20*/  USHF.R.U32.HI UR4, URZ, 0x4, UR4 ;  /* 0x000000043f047899 */ /* 0x000fe20008011604 */
[----:B------:R-:W-:Y:S01]  /*8e30*/  R2UR UR11, R5 ;  /* 0x00000000050b72ca */ /* 0x000fe200000e0000 */
[----:B------:R-:W-:Y:S01]  /*8e40*/  IMAD.U32 R9, RZ, RZ, UR9 ;  /* 0x00000009ff097e24 */ /* 0x000fe2000f8e00ff */
[----:B------:R-:W-:Y:S01]  /*8e50*/  LOP3.LUT R219, R219, 0x3fff, RZ, 0xc0, !PT ;  /* 0x00003fffdbdb7812 */ /* 0x000fe200078ec0ff */
[----:B------:R-:W-:Y:S01]  /*8e60*/  ULOP3.LUT UR4, UR4, 0x3fff, URZ, 0xc0, !UPT ;  /* 0x00003fff04047892 */ /* 0x000fe2000f8ec03f */
[----:B------:R-:W-:Y:S01]  /*8e70*/  MOV R7, 0x40000040 ;  /* 0x4000004000077802 */ /* 0x000fe20000000f00 */
[----:B------:R-:W-:Y:S01]  /*8e80*/  UMOV UR57, 0x40000040 ;  /* 0x4000004000397882 */ /* 0x000fe20000000000 */
[----:B------:R-:W-:Y:S01]  /*8e90*/  LOP3.LUT R0, R219, 0x10000, RZ, 0xfc, !PT ;  /* 0x00010000db007812 */ /* 0x000fe200078efcff */
[----:B------:R-:W-:Y:S01]  /*8ea0*/  ULOP3.LUT UR4, UR4, 0x10000, URZ, 0xfc, !UPT ;  /* 0x0001000004047892 */ /* 0x000fe2000f8efc3f */
[----:B------:R-:W-:Y:S01]  /*8eb0*/  IMAD.MOV.U32 R5, RZ, RZ, 0x40000040 ;  /* 0x40000040ff057424 */ /* 0x000fe200078e00ff */
[----:B------:R-:W-:Y:S01]  /*8ec0*/  UMOV UR53, 0x40000040 ;  /* 0x4000004000357882 */ /* 0x000fe20000000000 */
[----:B------:R-:W-:Y:S01]  /*8ed0*/  UMOV UR49, 0x40000040 ;  /* 0x4000004000317882 */ /* 0x000fe20000000000 */
[----:B------:R-:W-:Y:S01]  /*8ee0*/  IMAD R4, R201, 0xc00, R0 ;  /* 0x00000c00c9047824 */ /* 0x000fe200078e0200 */
[----:B------:R-:W-:Y:S01]  /*8ef0*/  UIADD3 UR5, UR4, 0x2, URZ ;  /* 0x0000000204057890 */ /* 0x000fe2000fffe03f */
[----:B------:R0:W-:Y:S01]  /*8f00*/  STL [R1+0x50], R0 ;  /* 0x0000500001007387 */ /* 0x0001e20000100800 */
[----:B------:R-:W-:Y:S01]  /*8f10*/  UMOV UR8, UR4 ;  /* 0x0000000400087c82 */ /* 0x000fe20008000000 */
[C---:B-12-4-:R-:W-:Y:S01]  /*8f20*/  VIADD R6, R4.reuse, 0x2 ;  /* 0x0000000204067836 */ /* 0x056fe20000000000 */
[----:B------:R-:W-:Y:S01]  /*8f30*/  R2UR UR10, R4 ;  /* 0x00000000040a72ca */ /* 0x000fe200000e0000 */
[----:B------:R-:W-:Y:S01]  /*8f40*/  IMAD.U32 R8, RZ, RZ, UR8 ;  /* 0x00000008ff087e24 */ /* 0x000fe2000f8e00ff */
[----:B------:R-:W-:Y:S01]  /*8f50*/  UIADD3 UR56, UR4, 0x804, URZ ;  /* 0x0000080404387890 */ /* 0x000fe2000fffe03f */
[----:B------:R-:W-:Y:S01]  /*8f60*/  R2UR UR39, R5 ;  /* 0x00000000052772ca */ /* 0x000fe200000e0000 */
[----:B------:R-:W-:-:S02]  /*8f70*/  UIADD3 UR52, UR4, 0x806, URZ ;  /* 0x0000080604347890 */ /* 0x000fc4000fffe03f */
[----:B------:R1:W-:Y:S01]  /*8f80*/  STL.64 [R1+0x20], R8 ;  /* 0x0000200801007387 */ /* 0x0003e20000100a00 */
[----:B------:R-:W-:Y:S02]  /*8f90*/  UIADD3 UR48, UR4, 0xc00, URZ ;  /* 0x00000c0004307890 */ /* 0x000fe4000fffe03f */
[----:B------:R-:W-:Y:S01]  /*8fa0*/  UIADD3 UR44, UR4, 0xc02, URZ ;  /* 0x00000c02042c7890 */ /* 0x000fe2000fffe03f */
[----:B0-----:R-:W0:Y:S01]  /*8fb0*/  S2R R0, SR_TID.X ;  /* 0x0000000000007919 */ /* 0x001e220000002100 */
[----:B------:R-:W-:Y:S01]  /*8fc0*/  UMOV UR45, 0x40000040 ;  /* 0x40000040002d7882 */ /* 0x000fe20000000000 */
[----:B------:R-:W-:Y:S01]  /*8fd0*/  UIADD3 UR40, UR4, 0xc04, URZ ;  /* 0x00000c0404287890 */ /* 0x000fe2000fffe03f */
[----:B------:R-:W-:Y:S01]  /*8fe0*/  HGMMA.64x96x16.F32 R24, gdesc[UR8], R24, gsb0 ;  /* 0x01600000081879f0 */ /* 0x000fe20008000818 */
[----:B------:R-:W-:Y:S01]  /*8ff0*/  R2UR UR10, R6 ;  /* 0x00000000060a72ca */ /* 0x000fe200000e0000 */
[----:B------:R-:W-:Y:S01]  /*9000*/  UMOV UR8, UR5 ;  /* 0x0000000500087c82 */ /* 0x000fe20008000000 */
[----:B------:R-:W-:Y:S01]  /*9010*/  R2UR UR11, R7 ;  /* 0x00000000070b72ca */ /* 0x000fe200000e0000 */
[----:B------:R-:W-:Y:S01]  /*9020*/  UMOV UR9, 0x40000040 ;  /* 0x4000004000097882 */ /* 0x000fe20000000000 */
[----:B------:R-:W-:Y:S01]  /*9030*/  VIADD R6, R4, 0x4 ;  /* 0x0000000404067836 */ /* 0x000fe20000000000 */
[----:B------:R-:W-:Y:S01]  /*9040*/  UIADD3 UR5, UR4, 0x4, URZ ;  /* 0x0000000404057890 */ /* 0x000fe2000fffe03f */
[----:B------:R-:W-:Y:S01]  /*9050*/  IMAD.MOV.U32 R7, RZ, RZ, 0x40000040 ;  /* 0x40000040ff077424 */ /* 0x000fe200078e00ff */
[----:B------:R-:W-:Y:S01]  /*9060*/  UMOV UR41, 0x40000040 ;  /* 0x4000004000297882 */ /* 0x000fe20000000000 */
[----:B-1----:R-:W-:Y:S01]  /*9070*/  IMAD.U32 R8, RZ, RZ, UR8 ;  /* 0x00000008ff087e24 */ /* 0x002fe2000f8e00ff */
[----:B------:R-:W-:Y:S01]  /*9080*/  UIADD3 UR36, UR4, 0xc06, URZ ;  /* 0x00000c0604247890 */ /* 0x000fe2000fffe03f */
[----:B------:R-:W-:Y:S01]  /*9090*/  IMAD.U32 R9, RZ, RZ, UR9 ;  /* 0x00000009ff097e24 */ /* 0x000fe2000f8e00ff */
[----:B------:R-:W-:-:S04]  /*90a0*/  UMOV UR37, 0x40000040 ;  /* 0x4000004000257882 */ /* 0x000fc80000000000 */
[----:B------:R1:W-:Y:S01]  /*90b0*/  STL.64 [R1+0x18], R8 ;  /* 0x0000180801007387 */ /* 0x0003e20000100a00 */
[----:B0-----:R-:W-:-:S04]  /*90c0*/  SHF.R.U32.HI R0, RZ, 0x7, R0 ;  /* 0x00000007ff007819 */ /* 0x001fc80000011600 */
[----:B------:R-:W-:Y:S01]  /*90d0*/  IADD3 R0, -R0, 0xb, RZ ;  /* 0x0000000b00007810 */ /* 0x000fe20007ffe1ff */
[----:B------:R-:W-:Y:S02]  /*90e0*/  WARPGROUP.DEPBAR.LE gsb0, 0x0 ;  /* 0x00008000000079c5 */ /* 0x000fe40000010000 */
[----:B------:R-:W-:-:S06]  /*90f0*/  WARPGROUP.ARRIVE ;  /* 0x00000000000079c5 */ /* 0x000fcc0000000000 */
        /* <DEDUP_REMOVED lines=8> */
[----:B-1----:R-:W-:Y:S01]  /*9180*/  MOV R9, UR9 ;  /* 0x0000000900097c02 */ /* 0x002fe20008000f00 */
        /* <DEDUP_REMOVED lines=10> */
[----:B------:R-:W-:Y:S01]  /*9230*/  MOV R7, 0x40000040 ;  /* 0x4000004000077802 */ /* 0x000fe20000000f00 */
[----:B------:R-:W-:Y:S01]  /*9240*/  UIADD3 UR5, UR4, 0x400, URZ ;  /* 0x0000040004057890 */ /* 0x000fe2000fffe03f */
[----:B0-----:R-:W-:Y:S02]  /*9250*/  IMAD.U32 R8, RZ, RZ, UR8 ;  /* 0x00000008ff087e24 */ /* 0x001fe4000f8e00ff */
        /* <DEDUP_REMOVED lines=11> */
[----:B------:R-:W-:Y:S02]  /*9310*/  IMAD.MOV.U32 R7, RZ, RZ, 0x40000040 ;  /* 0x40000040ff077424 */ /* 0x000fe400078e00ff */
[----:B0-----:R-:W-:Y:S02]  /*9320*/  IMAD.U32 R8, RZ, RZ, UR8 ;  /* 0x00000008ff087e24 */ /* 0x001fe4000f8e00ff */
[----:B------:R-:W-:-:S05]  /*9330*/  IMAD.U32 R9, RZ, RZ, UR9 ;  /* 0x00000009ff097e24 */ /* 0x000fca000f8e00ff */
[----:B------:R0:W-:Y:S01]  /*9340*/  STL.64 [R1], R8 ;  /* 0x0000000801007387 */ /* 0x0001e20000100a00 */
        /* <DEDUP_REMOVED lines=10> */
[----:B------:R-:W-:Y:S01]  /*93f0*/  MOV R229, UR9 ;  /* 0x0000000900e57c02 */ /* 0x000fe20008000f00 */
[----:B------:R-:W-:Y:S01]  /*9400*/  IMAD.U32 R228, RZ, RZ, UR8 ;  /* 0x00000008ffe47e24 */ /* 0x000fe2000f8e00ff */
[----:B------:R-:W-:-:S02]  /*9410*/  WARPGROUP.DEPBAR.LE gsb0, 0x0 ;  /* 0x00008000000079c5 */ /* 0x000fc40000010000 */
        /* <DEDUP_REMOVED lines=9> */
[----:B------:R-:W-:Y:S02]  /*94b0*/  IMAD.U32 R226, RZ, RZ, UR8 ;  /* 0x00000008ffe27e24 */ /* 0x000fe4000f8e00ff */
        /* <DEDUP_REMOVED lines=34> */
[----:B------:R-:W-:Y:S02]  /*96e0*/  IMAD.U32 R220, RZ, RZ, UR8 ;  /* 0x00000008ffdc7e24 */ /* 0x000fe4000f8e00ff */
[----:B------:R-:W-:Y:S01]  /*96f0*/  IMAD.U32 R221, RZ, RZ, UR9 ;  /* 0x00000009ffdd7e24 */ /* 0x000fe2000f8e00ff */
[----:B------:R-:W-:Y:S01]  /*9700*/  R2UR UR58, R6 ;  /* 0x00000000063a72ca */ /* 0x000fe200000e0000 */
[----:B------:R-:W-:Y:S01]  /*9710*/  VIADD R6, R4, 0x606 ;  /* 0x0000060604067836 */ /* 0x000fe20000000000 */
[----:B------:R-:W-:Y:S01]  /*9720*/  R2UR UR59, R7 ;  /* 0x00000000073b72ca */ /* 0x000fe200000e0000 */
[----:B------:R-:W-:-:S03]  /*9730*/  IMAD.MOV.U32 R7, RZ, RZ, 0x40000040 ;  /* 0x40000040ff077424 */ /* 0x000fc600078e00ff */
[----:B------:R-:W-:Y:S01]  /*9740*/  R2UR UR54, R6 ;  /* 0x00000000063672ca */ /* 0x000fe200000e0000 */
[----:B------:R-:W-:Y:S01]  /*9750*/  VIADD R6, R4, 0x900 ;  /* 0x0000090004067836 */ /* 0x000fe20000000000 */
[----:B------:R-:W-:Y:S01]  /*9760*/  R2UR UR55, R7 ;  /* 0x00000000073772ca */ /* 0x000fe200000e0000 */
[----:B------:R-:W-:-:S03]  /*9770*/  IMAD.MOV.U32 R7, RZ, RZ, 0x40000040 ;  /* 0x40000040ff077424 */ /* 0x000fc600078e00ff */
[----:B------:R-:W-:Y:S01]  /*9780*/  R2UR UR50, R6 ;  /* 0x00000000063272ca */ /* 0x000fe200000e0000 */
[----:B------:R-:W-:Y:S01]  /*9790*/  VIADD R6, R4, 0x902 ;  /* 0x0000090204067836 */ /* 0x000fe20000000000 */
[----:B------:R-:W-:Y:S02]  /*97a0*/  R2UR UR51, R7 ;  /* 0x00000000073372ca */ /* 0x000fe400000e0000 */
[----:B------:R-:W-:Y:S02]  /*97b0*/  MOV R7, 0x40000040 ;  /* 0x4000004000077802 */ /* 0x000fe40000000f00 */
[----:B------:R-:W-:Y:S01]  /*97c0*/  R2UR UR46, R6 ;  /* 0x00000000062e72ca */ /* 0x000fe200000e0000 */
[C---:B------:R-:W-:Y:S01]  /*97d0*/  VIADD R6, R4.reuse, 0x904 ;  /* 0x0000090404067836 */ /* 0x040fe20000000000 */
[----:B------:R-:W-:Y:S01]  /*97e0*/  R2UR UR47, R7 ;  /* 0x00000000072f72ca */ /* 0x000fe200000e0000 */
[----:B------:R-:W-:Y:S02]  /*97f0*/  IMAD.MOV.U32 R7, RZ, RZ, 0x40000040 ;  /* 0x40000040ff077424 */ /* 0x000fe400078e00ff */
[----:B------:R-:W-:Y:S01]  /*9800*/  VIADD R4, R4, 0x906 ;  /* 0x0000090604047836 */ /* 0x000fe20000000000 */
[----:B------:R-:W-:-:S02]  /*9810*/  R2UR UR42, R6 ;  /* 0x00000000062a72ca */ /* 0x000fc400000e0000 */
[----:B------:R-:W-:Y:S02]  /*9820*/  R2UR UR43, R7 ;  /* 0x00000000072b72ca */ /* 0x000fe400000e0000 */
[----:B------:R-:W-:Y:S01]  /*9830*/  R2UR UR38, R4 ;  /* 0x00000000042672ca */ /* 0x000fe200000e0000 */
        /* <DEDUP_REMOVED lines=25> */
.L_x_1496:
[----:B------:R-:W2:Y:S01]  /*99d0*/  LDL R13, [R1+0x78] ;  /* 0x00007800010d7983 */ /* 0x000ea20000100800 */
[----:B------:R-:W-:Y:S01]  /*99e0*/  ULDC UR4, c[0x0][0xad0] ;  /* 0x0002b40000047ab9 */ /* 0x000fe20000000800 */
[----:B---3--:R-:W-:Y:S02]  /*99f0*/  IMAD R12, R189, -0x60, R187 ;  /* 0xffffffa0bd0c7824 */ /* 0x008fe400078e02bb */
[----:B------:R-:W-:Y:S01]  /*9a00*/  FMUL.FTZ R24, R24, UR4 ;  /* 0x0000000418187c20 */ /* 0x000fe20008410000 */
[----:B------:R-:W-:Y:S01]  /*9a10*/  FMUL.FTZ R25, R25, UR4 ;  /* 0x0000000419197c20 */ /* 0x000fe20008410000 */
[----:B------:R-:W-:Y:S01]  /*9a20*/  FMUL.FTZ R28, R28, UR4 ;  /* 0x000000041c1c7c20 */ /* 0x000fe20008410000 */
[----:B------:R-:W-:Y:S01]  /*9a30*/  FMUL.FTZ R29, R29, UR4 ;  /* 0x000000041d1d7c20 */ /* 0x000fe20008410000 */
[----:B------:R-:W1:Y:S01]  /*9a40*/  MUFU.TANH R5, R24 ;  /* 0x0000001800057308 */ /* 0x000e620000002400 */
[----:B------:R-:W-:Y:S02]  /*9a50*/  VIADD R12, R12, 0x60 ;  /* 0x000000600c0c7836 */ /* 0x000fe40000000000 */
        /* <DEDUP_REMOVED lines=50> */
[----:B------:R-:W-:Y:S01]  /*9d80*/  ULDC UR4, c[0x0][0xa80] ;  /* 0x0002a00000047ab9 */ /* 0x000fe20000000800 */
[----:B------:R-:W5:Y:S01]  /*9d90*/  S2R R190, SR_CgaCtaId ;  /* 0x0000000000be7919 */ /* 0x000f620000008800 */
[----:B------:R-:W-:-:S02]  /*9da0*/  LOP3.LUT R219, R219, 0x3000000, RZ, 0xfc, !PT ;  /* 0x03000000dbdb7812 */ /* 0x000fc400078efcff */
[----:B------:R-:W5:Y:S08]  /*9db0*/  MUFU.TANH R33, R33 ;  /* 0x0000002100217308 */ /* 0x000f700000002400 */
[----:B------:R-:W5:Y:S08]  /*9dc0*/  MUFU.TANH R30, R30 ;  /* 0x0000001e001e7308 */ /* 0x000f700000002400 */
[----:B------:R-:W5:Y:S08]  /*9dd0*/  MUFU.TANH R31, R31 ;  /* 0x0000001f001f7308 */ /* 0x000f700000002400 */
[----:B------:R-:W5:Y:S08]  /*9de0*/  MUFU.TANH R6, R36 ;  /* 0x0000002400067308 */ /* 0x000f700000002400 */
[----:B------:R5:W-:Y:S08]  /*9df0*/  MUFU.TANH R28, R38 ;  /* 0x00000026001c7308 */ /* 0x000bf00000002400 */
[----:B------:R-:W5:Y:S08]  /*9e00*/  MUFU.TANH R37, R37 ;  /* 0x0000002500257308 */ /* 0x000f700000002400 */
        /* <DEDUP_REMOVED lines=8> */
[----:B0-----:R-:W0:Y:S08]  /*9e90*/  MUFU.TANH R8, R48 ;  /* 0x0000003000087308 */ /* 0x001e300000002400 */
[----:B------:R-:W0:Y:S08]  /*9ea0*/  MUFU.TANH R43, R43 ;  /* 0x0000002b002b7308 */ /* 0x000e300000002400 */
        /* <DEDUP_REMOVED lines=13> */
[----:B------:R-:W-:Y:S01]  /*9f80*/  MUFU.TANH R60, R60 ;  /* 0x0000003c003c7308 */ /* 0x000fe20000002400 */
[----:B--2---:R-:W-:-:S07]  /*9f90*/  IMAD R12, R13, -0x2, R12 ;  /* 0xfffffffe0d0c7824 */ /* 0x004fce00078e020c */
[----:B------:R-:W2:Y:S01]  /*9fa0*/  MUFU.TANH R62, R62 ;  /* 0x0000003e003e7308 */ /* 0x000ea20000002400 */
[C---:B------:R-:W-:Y:S02]  /*9fb0*/  ISETP.GT.AND P4, PT, R12.reuse, RZ, PT ;  /* 0x000000ff0c00720c */ /* 0x040fe40003f84270 */
[C---:B------:R-:W-:Y:S02]  /*9fc0*/  ISETP.GT.AND P1, PT, R12.reuse, 0x1, PT ;  /* 0x000000010c00780c */ /* 0x040fe40003f24270 */
[C---:B------:R-:W-:Y:S02]  /*9fd0*/  ISETP.GT.AND P3, PT, R12.reuse, 0x8, PT ;  /* 0x000000080c00780c */ /* 0x040fe40003f64270 */
[----:B-1----:R-:W-:Y:S01]  /*9fe0*/  FSEL R5, R5, -INF , P4 ;  /* 0xff80000005057808 */ /* 0x002fe20002000000 */
[----:B------:R-:W1:Y:S01]  /*9ff0*/  MUFU.TANH R61, R61 ;  /* 0x0000003d003d7308 */ /* 0x000e620000002400 */
[----:B---3--:R-:W-:Y:S02]  /*a000*/  FSEL R7, R7, -INF , P1 ;  /* 0xff80000007077808 */ /* 0x008fe40000800000 */
[----:B------:R-:W-:-:S02]  /*a010*/  ISETP.GT.AND P2, PT, R12, 0x9, PT ;  /* 0x000000090c00780c */ /* 0x000fc40003f44270 */
[----:B----4-:R-:W-:Y:S02]  /*a020*/  FSEL R21, R21, -INF , P3 ;  /* 0xff80000015157808 */ /* 0x010fe40001800000 */
[----:B-----5:R-:W-:Y:S01]  /*a030*/  FMNMX.FTZ R38, R5, R7, !PT ;  /* 0x0000000705267209 */ /* 0x020fe20007810000 */
[----:B------:R-:W3:Y:S01]  /*a040*/  MUFU.TANH R64, R64 ;  /* 0x0000004000407308 */ /* 0x000ee20000002400 */
[----:B------:R-:W-:Y:S02]  /*a050*/  ISETP.GT.AND P5, PT, R12, 0x10, PT ;  /* 0x000000100c00780c */ /* 0x000fe40003fa4270 */
[----:B------:R-:W-:Y:S02]  /*a060*/  FSEL R25, R29, -INF , P2 ;  /* 0xff8000001d197808 */ /* 0x000fe40001000000 */
[----:B------:R-:W-:Y:S02]  /*a070*/  FMNMX.FTZ R38, R21, R38, !PT ;  /* 0x0000002615267209 */ /* 0x000fe40007810000 */
[----:B------:R-:W-:Y:S01]  /*a080*/  FSEL R4, R4, -INF , P4 ;  /* 0xff80000004047808 */ /* 0x000fe20002000000 */
[----:B------:R-:W4:Y:S01]  /*a090*/  MUFU.TANH R65, R65 ;  /* 0x0000004100417308 */ /* 0x000f220000002400 */
[----:B------:R-:W-:-:S02]  /*a0a0*/  FSEL R24, R27, -INF , P1 ;  /* 0xff8000001b187808 */ /* 0x000fc40000800000 */
[----:B------:R-:W-:Y:S02]  /*a0b0*/  ISETP.GT.AND P4, PT, R12, 0x11, PT ;  /* 0x000000110c00780c */ /* 0x000fe40003f84270 */
[----:B------:R-:W-:Y:S02]  /*a0c0*/  FSEL R27, R32, -INF , P5 ;  /* 0xff800000201b7808 */ /* 0x000fe40002800000 */
[----:B------:R-:W-:Y:S01]  /*a0d0*/  FMNMX.FTZ R38, R25, R38, !PT ;  /* 0x0000002619267209 */ /* 0x000fe20007810000 */
[----:B------:R-:W5:Y:S01]  /*a0e0*/  MUFU.TANH R68, R68 ;  /* 0x0000004400447308 */ /* 0x000f620000002400 */
[----:B------:R-:W-:Y:S02]  /*a0f0*/  ISETP.GT.AND P1, PT, R12, 0x18, PT ;  /* 0x000000180c00780c */ /* 0x000fe40003f24270 */
[----:B------:R-:W-:Y:S02]  /*a100*/  FSEL R29, R33, -INF , P4 ;  /* 0xff800000211d7808 */ /* 0x000fe40002000000 */
[----:B------:R-:W-:-:S02]  /*a110*/  FMNMX.FTZ R38, R27, R38, !PT ;  /* 0x000000261b267209 */ /* 0x000fc40007810000 */
[----:B------:R-:W-:Y:S01]  /*a120*/  FSEL R30, R30, -INF , P3 ;  /* 0xff8000001e1e7808 */ /* 0x000fe20001800000 */
[----:B------:R-:W5:Y:S01]  /*a130*/  MUFU.TANH R69, R69 ;  /* 0x0000004500457308 */ /* 0x000f620000002400 */
[----:B------:R-:W-:Y:S02]  /*a140*/  FSEL R36, R31, -INF , P2 ;  /* 0xff8000001f247808 */ /* 0x000fe40001000000 */
[----:B------:R-:W-:Y:S02]  /*a150*/  ISETP.GT.AND P3, PT, R12, 0x19, PT ;  /* 0x000000190c00780c */ /* 0x000fe40003f64270 */
[----:B------:R-:W-:Y:S02]  /*a160*/  FSEL R31, R6, -INF , P1 ;  /* 0xff800000061f7808 */ /* 0x000fe40000800000 */
[----:B------:R-:W-:Y:S01]  /*a170*/  FMNMX.FTZ R38, R29, R38, !PT ;  /* 0x000000261d267209 */ /* 0x000fe20007810000 */
[----:B------:R-:W5:Y:S01]  /*a180*/  MUFU.TANH R63, R63 ;  /* 0x0000003f003f7308 */ /* 0x000f620000002400 */
[----:B------:R-:W-:-:S02]  /*a190*/  ISETP.GT.AND P2, PT, R12, 0x20, PT ;  /* 0x000000200c00780c */ /* 0x000fc40003f44270 */
[----:B------:R-:W-:Y:S02]  /*a1a0*/  FSEL R33, R37, -INF , P3 ;  /* 0xff80000025217808 */ /* 0x000fe40001800000 */
[----:B------:R-:W-:Y:S02]  /*a1b0*/  FMNMX.FTZ R38, R31, R38, !PT ;  /* 0x000000261f267209 */ /* 0x000fe40007810000 */
[----:B------:R-:W-:Y:S01]  /*a1c0*/  FSEL R34, R34, -INF , P5 ;  /* 0xff80000022227808 */ /* 0x000fe20002800000 */
[----:B------:R-:W5:Y:S01]  /*a1d0*/  MUFU.TANH R66, R66 ;  /* 0x0000004200427308 */ /* 0x000f620000002400 */
[----:B------:R-:W-:Y:S02]  /*a1e0*/  ISETP.GT.AND P5, PT, R12, 0x21, PT ;  /* 0x000000210c00780c */ /* 0x000fe40003fa4270 */
[----:B------:R-:W-:Y:S02]  /*a1f0*/  FSEL R163, R40, -INF , P2 ;  /* 0xff80000028a37808 */ /* 0x000fe40001000000 */
[----:B------:R-:W-:-:S02]  /*a200*/  FMNMX.FTZ R38, R33, R38, !PT ;  /* 0x0000002621267209 */ /* 0x000fc40007810000 */
[----:B------:R-:W-:Y:S01]  /*a210*/  FSEL R32, R35, -INF , P4 ;  /* 0xff80000023207808 */ /* 0x000fe20002000000 */
[----:B------:R-:W5:Y:S01]  /*a220*/  MUFU.TANH R67, R67 ;  /* 0x0000004300437308 */ /* 0x000f620000002400 */
[----:B------:R-:W-:Y:S02]  /*a230*/  ISETP.GT.AND P4, PT, R12, 0x28, PT ;  /* 0x000000280c00780c */ /* 0x000fe40003f84270 */
[----:B------:R-:W-:Y:S02]  /*a240*/  FSEL R161, R41, -INF , P5 ;  /* 0xff80000029a17808 */ /* 0x000fe40002800000 */
[----:B------:R-:W-:Y:S02]  /*a250*/  FMNMX.FTZ R38, R163, R38, !PT ;  /* 0x00000026a3267209 */ /* 0x000fe40007810000 */
[----:B------:R-:W-:Y:S01]  /*a260*/  FSEL R28, R28, -INF , P1 ;  /* 0xff8000001c1c7808 */ /* 0x000fe20000800000 */
        /* <DEDUP_REMOVED lines=9> */
[----:B------:R-:W-:Y:S02]  /*a300*/  FSEL R162, R42, -INF , P2 ;  /* 0xff8000002aa27808 */ /* 0x000fe40001000000 */
[----:B------:R-:W-:Y:S02]  /*a310*/  ISETP.GT.AND P2, PT, R12, 0x31, PT ;  /* 0x000000310c00780c */ /* 0x000fe40003f44270 */
[----:B0-----:R-:W-:Y:S02]  /*a320*/  FSEL R8, R8, -INF , P3 ;  /* 0xff80000008087808 */ /* 0x001fe40001800000 */
[----:B------:R-:W-:Y:S02]  /*a330*/  FMNMX.FTZ R13, R4, R24, !PT ;  /* 0x00000018040d7209 */ /* 0x000fe40007810000 */
[----:B------:R-:W-:Y:S02]  /*a340*/  FMNMX.FTZ R35, R165, R6, !PT ;  /* 0x00000006a5237209 */ /* 0x000fe40007810000 */
[----:B------:R-:W-:-:S02]  /*a350*/  FSEL R167, R43, -INF , P5 ;  /* 0xff8000002ba77808 */ /* 0x000fc40002800000 */
[----:B------:R-:W-:Y:S02]  /*a360*/  ISETP.GT.AND P5, PT, R12, 0x38, PT ;  /* 0x000000380c00780c */ /* 0x000fe40003fa4270 */
[----:B------:R-:W-:Y:S02]  /*a370*/  FSEL R10, R10, -INF , P2 ;  /* 0xff8000000a0a7808 */ /* 0x000fe40001000000 */
[----:B------:R-:W-:Y:S02]  /*a380*/  FMNMX.FTZ R13, R30, R13, !PT ;  /* 0x0000000d1e0d7209 */ /* 0x000fe40007810000 */
[----:B------:R-:W-:Y:S02]  /*a390*/  FMNMX.FTZ R35, R8, R35, !PT ;  /* 0x0000002308237209 */ /* 0x000fe40007810000 */
[----:B------:R-:W-:Y:S02]  /*a3a0*/  FSEL R166, R46, -INF , P4 ;  /* 0xff8000002ea67808 */ /* 0x000fe40002000000 */
[----:B------:R-:W-:-:S02]  /*a3b0*/  ISETP.GT.AND P4, PT, R12, 0x39, PT ;  /* 0x000000390c00780c */ /* 0x000fc40003f84270 */
[----:B------:R-:W-:Y:S02]  /*a3c0*/  FSEL R14, R14, -INF , P5 ;  /* 0xff8000000e0e7808 */ /* 0x000fe40002800000 */
[----:B------:R-:W-:Y:S02]  /*a3d0*/  FMNMX.FTZ R13, R36, R13, !PT ;  /* 0x0000000d240d7209 */ /* 0x000fe40007810000 */
[----:B------:R-:W-:Y:S02]  /*a3e0*/  FMNMX.FTZ R35, R10, R35, !PT ;  /* 0x000000230a237209 */ /* 0x000fe40007810000 */
[----:B------:R-:W-:Y:S02]  /*a3f0*/  FSEL R164, R47, -INF , P1 ;  /* 0xff8000002fa47808 */ /* 0x000fe40000800000 */
[----:B------:R-:W-:Y:S02]  /*a400*/  ISETP.GT.AND P1, PT, R12, 0x40, PT ;  /* 0x000000400c00780c */ /* 0x000fe40003f24270 */
[----:B------:R-:W-:-:S02]  /*a410*/  FSEL R20, R20, -INF , P4 ;  /* 0xff80000014147808 */ /* 0x000fc40002000000 */
[----:B------:R-:W-:Y:S02]  /*a420*/  FMNMX.FTZ R13, R34, R13, !PT ;  /* 0x0000000d220d7209 */ /* 0x000fe40007810000 */
[----:B------:R-:W-:Y:S02]  /*a430*/  FMNMX.FTZ R35, R14, R35, !PT ;  /* 0x000000230e237209 */ /* 0x000fe40007810000 */
[----:B------:R-:W-:Y:S02]  /*a440*/  FSEL R169, R50, -INF , P3 ;  /* 0xff80000032a97808 */ /* 0x000fe40001800000 */
[----:B------:R-:W-:Y:S02]  /*a450*/  ISETP.GT.AND P3, PT, R12, 0x41, PT ;  /* 0x000000410c00780c */ /* 0x000fe40003f64270 */
[----:B------:R-:W-:Y:S02]  /*a460*/  FSEL R174, R56, -INF , P1 ;  /* 0xff80000038ae7808 */ /* 0x000fe40000800000 */
[----:B------:R-:W-:-:S02]  /*a470*/  FMNMX.FTZ R13, R32, R13, !PT ;  /* 0x0000000d200d7209 */ /* 0x000fc40007810000 */
[----:B------:R-:W-:Y:S02]  /*a480*/  FMNMX.FTZ R35, R20, R35, !PT ;  /* 0x0000002314237209 */ /* 0x000fe40007810000 */
[----:B------:R-:W-:Y:S02]  /*a490*/  FSEL R9, R9, -INF , P2 ;  /* 0xff80000009097808 */ /* 0x000fe40001000000 */
[----:B------:R-:W-:Y:S02]  /*a4a0*/  ISETP.GT.AND P2, PT, R12, 0x48, PT ;  /* 0x000000480c00780c */ /* 0x000fe40003f44270 */
[----:B------:R-:W-:Y:S02]  /*a4b0*/  FSEL R173, R57, -INF , P3 ;  /* 0xff80000039ad7808 */ /* 0x000fe40001800000 */
[----:B------:R-:W-:Y:S02]  /*a4c0*/  FMNMX.FTZ R13, R28, R13, !PT ;  /* 0x0000000d1c0d7209 */ /* 0x000fe40007810000 */
[----:B------:R-:W-:-:S02]  /*a4d0*/  FMNMX.FTZ R6, R174, R35, !PT ;  /* 0x00000023ae067209 */ /* 0x000fc40007810000 */
[----:B------:R-:W-:Y:S02]  /*a4e0*/  FSEL R11, R11, -INF , P5 ;  /* 0xff8000000b0b7808 */ /* 0x000fe40002800000 */
[----:B------:R-:W-:Y:S02]  /*a4f0*/  FSEL R15, R15, -INF , P4 ;  /* 0xff8000000f0f7808 */ /* 0x000fe40002000000 */
[----:B------:R-:W-:Y:S02]  /*a500*/  FSEL R180, R58, -INF , P1 ;  /* 0xff8000003ab47808 */ /* 0x000fe40000800000 */
[----:B------:R-:W-:Y:S02]  /*a510*/  FSEL R181, R59, -INF , P3 ;  /* 0xff8000003bb57808 */ /* 0x000fe40001800000 */
[----:B--2---:R-:W-:Y:S02]  /*a520*/  FSEL R184, R62, -INF , P2 ;  /* 0xff8000003eb87808 */ /* 0x004fe40001000000 */
[----:B------:R-:W-:-:S02]  /*a530*/  FSEL R177, R60, -INF , P2 ;  /* 0xff8000003cb17808 */ /* 0x000fc40001000000 */
[C---:B------:R-:W-:Y:S02]  /*a540*/  ISETP.GT.AND P5, PT, R12.reuse, 0x49, PT ;  /* 0x000000490c00780c */ /* 0x040fe40003fa4270 */
[C---:B------:R-:W-:Y:S02]  /*a550*/  ISETP.GT.AND P4, PT, R12.reuse, 0x50, PT ;  /* 0x000000500c00780c */ /* 0x040fe40003f84270 */
[C---:B------:R-:W-:Y:S02]  /*a560*/  ISETP.GT.AND P1, PT, R12.reuse, 0x51, PT ;  /* 0x000000510c00780c */ /* 0x040fe40003f24270 */
[C---:B------:R-:W-:Y:S02]  /*a570*/  ISETP.GT.AND P3, PT, R12.reuse, 0x58, PT ;  /* 0x000000580c00780c */ /* 0x040fe40003f64270 */
[----:B------:R-:W-:Y:S02]  /*a580*/  ISETP.GT.AND P2, PT, R12, 0x59, PT ;  /* 0x000000590c00780c */ /* 0x000fe40003f44270 */
[----:B------:R-:W-:-:S02]  /*a590*/  FMNMX.FTZ R13, R26, R13, !PT ;  /* 0x0000000d1a0d7209 */ /* 0x000fc40007810000 */
[----:B------:R-:W-:Y:S02]  /*a5a0*/  FMNMX.FTZ R12, R173, R6, !PT ;  /* 0x00000006ad0c7209 */ /* 0x000fe40007810000 */
[----:B-1----:R-:W-:Y:S02]  /*a5b0*/  FSEL R179, R61, -INF , P5 ;  /* 0xff8000003db37808 */ /* 0x002fe40002800000 */
[----:B------:R-:W-:Y:S02]  /*a5c0*/  FMNMX.FTZ R6, R162, R13, !PT ;  /* 0x0000000da2067209 */ /* 0x000fe40007810000 */
[----:B------:R-:W-:Y:S02]  /*a5d0*/  FMNMX.FTZ R12, R177, R12, !PT ;  /* 0x0000000cb10c7209 */ /* 0x000fe40007810000 */
[----:B---3--:R-:W-:Y:S02]  /*a5e0*/  FSEL R186, R64, -INF , P4 ;  /* 0xff80000040ba7808 */ /* 0x008fe40002000000 */
[----:B------:R-:W-:-:S02]  /*a5f0*/  FMNMX.FTZ R13, R167, R6, !PT ;  /* 0x00000006a70d7209 */ /* 0x000fc40007810000 */
[----:B------:R-:W-:Y:S02]  /*a600*/  FMNMX.FTZ R35, R179, R12, !PT ;  /* 0x0000000cb3237209 */ /* 0x000fe40007810000 */
[----:B----4-:R-:W-:Y:S02]  /*a610*/  FSEL R185, R65, -INF , P1 ;  /* 0xff80000041b97808 */ /* 0x010fe40000800000 */
[----:B------:R-:W-:Y:S02]  /*a620*/  FMNMX.FTZ R13, R166, R13, !PT ;  /* 0x0000000da60d7209 */ /* 0x000fe40007810000 */
[----:B------:R-:W-:Y:S02]  /*a630*/  FMNMX.FTZ R12, R186, R35, !PT ;  /* 0x00000023ba0c7209 */ /* 0x000fe40007810000 */
[----:B-----5:R-:W-:Y:S02]  /*a640*/  FSEL R183, R68, -INF , P3 ;  /* 0xff80000044b77808 */ /* 0x020fe40001800000 */
[----:B------:R-:W-:-:S02]  /*a650*/  FMNMX.FTZ R6, R164, R13, !PT ;  /* 0x0000000da4067209 */ /* 0x000fc40007810000 */
[----:B------:R-:W-:Y:S02]  /*a660*/  FMNMX.FTZ R12, R185, R12, !PT ;  /* 0x0000000cb90c7209 */ /* 0x000fe40007810000 */
[----:B------:R-:W-:Y:S02]  /*a670*/  FSEL R182, R69, -INF , P2 ;  /* 0xff80000045b67808 */ /* 0x000fe40001000000 */
[----:B------:R-:W-:Y:S02]  /*a680*/  FMNMX.FTZ R6, R169, R6, !PT ;  /* 0x00000006a9067209 */ /* 0x000fe40007810000 */
[----:B------:R-:W-:Y:S02]  /*a690*/  FMNMX.FTZ R13, R183, R12, !PT ;  /* 0x0000000cb70d7209 */ /* 0x000fe40007810000 */
[----:B------:R-:W-:Y:S02]  /*a6a0*/  FMNMX.FTZ R6, R9, R6, !PT ;  /* 0x0000000609067209 */ /* 0x000fe40007810000 */
[----:B------:R-:W-:-:S02]  /*a6b0*/  FMNMX.FTZ R12, R182, R13, !PT ;  /* 0x0000000db60c7209 */ /* 0x000fc40007810000 */
[----:B------:R-:W-:Y:S02]  /*a6c0*/  FMNMX.FTZ R6, R11, R6, !PT ;  /* 0x000000060b067209 */ /* 0x000fe40007810000 */
[----:B------:R-:W-:Y:S01]  /*a6d0*/  FSEL R176, R63, -INF , P5 ;  /* 0xff8000003fb07808 */ /* 0x000fe20002800000 */
[----:B------:R-:W0:Y:S01]  /*a6e0*/  SHFL.BFLY PT, R35, R12, 0x2, 0x1f ;  /* 0x0c401f000c237f89 */ /* 0x000e2200000e0000 */
[----:B------:R-:W-:Y:S02]  /*a6f0*/  FMNMX.FTZ R13, R15, R6, !PT ;  /* 0x000000060f0d7209 */ /* 0x000fe40007810000 */
[----:B------:R-:W-:Y:S02]  /*a700*/  FSEL R178, R66, -INF , P4 ;  /* 0xff80000042b27808 */ /* 0x000fe40002000000 */
[----:B------:R-:W-:Y:S02]  /*a710*/  FMNMX.FTZ R6, R180, R13, !PT ;  /* 0x0000000db4067209 */ /* 0x000fe40007810000 */
[----:B------:R-:W-:-:S02]  /*a720*/  FSEL R175, R67, -INF , P1 ;  /* 0xff80000043af7808 */ /* 0x000fc40000800000 */
[----:B------:R-:W-:Y:S02]  /*a730*/  FMNMX.FTZ R13, R181, R6, !PT ;  /* 0x00000006b50d7209 */ /* 0x000fe40007810000 */
[----:B------:R-:W-:Y:S02]  /*a740*/  FSEL R172, R70, -INF , P3 ;  /* 0xff80000046ac7808 */ /* 0x000fe40001800000 */
[----:B------:R-:W-:Y:S02]  /*a750*/  FMNMX.FTZ R13, R184, R13, !PT ;  /* 0x0000000db80d7209 */ /* 0x000fe40007810000 */
[----:B------:R-:W-:Y:S02]  /*a760*/  FSEL R171, R71, -INF , P2 ;  /* 0xff80000047ab7808 */ /* 0x000fe40001000000 */
[----:B------:R-:W-:-:S04]  /*a770*/  FMNMX.FTZ R13, R176, R13, !PT ;  /* 0x0000000db00d7209 */ /* 0x000fc80007810000 */
[----:B------:R-:W-:Y:S02]  /*a780*/  FMNMX.FTZ R6, R178, R13, !PT ;  /* 0x0000000db2067209 */ /* 0x000fe40007810000 */
[----:B0-----:R-:W-:Y:S02]  /*a790*/  FMNMX.FTZ R37, R12, R35, !PT ;  /* 0x000000230c257209 */ /* 0x001fe40007810000 */
[----:B------:R-:W-:Y:S02]  /*a7a0*/  FMNMX.FTZ R13, R175, R6, !PT ;  /* 0x00000006af0d7209 */ /* 0x000fe40007810000 */
[----:B------:R-:W-:Y:S01]  /*a7b0*/  MOV R12, UR4 ;  /* 0x00000004000c7c02 */ /* 0x000fe20008000f00 */
[----:B------:R-:W0:Y:S01]  /*a7c0*/  SHFL.BFLY PT, R38, R37, 0x1, 0x1f ;  /* 0x0c201f0025267f89 */ /* 0x000e2200000e0000 */
[----:B------:R-:W-:-:S04]  /*a7d0*/  FMNMX.FTZ R6, R172, R13, !PT ;  /* 0x0000000dac067209 */ /* 0x000fc80007810000 */
[----:B------:R-:W-:-:S05]  /*a7e0*/  FMNMX.FTZ R35, R171, R6, !PT ;  /* 0x00000006ab237209 */ /* 0x000fca0007810000 */
[----:B------:R-:W1:Y:S01]  /*a7f0*/  SHFL.BFLY PT, R40, R35, 0x2, 0x1f ;  /* 0x0c401f0023287f89 */ /* 0x000e6200000e0000 */
[----:B0-----:R-:W-:-:S04]  /*a800*/  FMNMX.FTZ R13, R37, R38, !PT ;  /* 0x00000026250d7209 */ /* 0x001fc80007810000 */
[C---:B------:R-:W-:Y:S01]  /*a810*/  FSETP.NEU.FTZ.AND P1, PT, R13.reuse, -INF , PT ;  /* 0xff8000000d00780b */ /* 0x040fe20003f3d000 */
[----:B------:R-:W-:-:S05]  /*a820*/  FMUL.FTZ R6, R13, R12 ;  /* 0x0000000c0d067220 */ /* 0x000fca0000410000 */
[----:B------:R-:W-:Y:S02]  /*a830*/  FSEL R6, R6, RZ, P1 ;  /* 0x000000ff06067208 */ /* 0x000fe40000800000 */
[----:B-1----:R-:W-:-:S03]  /*a840*/  FMNMX.FTZ R40, R35, R40, !PT ;  /* 0x0000002823287209 */ /* 0x002fc60007810000 */
[-CC-:B------:R-:W-:Y:S01]  /*a850*/  FFMA.FTZ R37, R5, R12.reuse, -R6.reuse ;  /* 0x0000000c05257223 */ /* 0x180fe20000010806 */
[-CC-:B------:R-:W-:Y:S01]  /*a860*/  FFMA.FTZ R7, R7, R12.reuse, -R6.reuse ;  /* 0x0000000c07077223 */ /* 0x180fe20000010806 */
[----:B------:R-:W0:Y:S01]  /*a870*/  SHFL.BFLY PT, R5, R40, 0x1, 0x1f ;  /* 0x0c201f0028057f89 */ /* 0x000e2200000e0000 */
[-CC-:B------:R-:W-:Y:S01]  /*a880*/  FFMA.FTZ R25, R25, R12.reuse, -R6.reuse ;  /* 0x0000000c19197223 */ /* 0x180fe20000010806 */
[-CC-:B------:R-:W-:Y:S01]  /*a890*/  FFMA.FTZ R21, R21, R12.reuse, -R6.reuse ;  /* 0x0000000c15157223 */ /* 0x180fe20000010806 */
[----:B------:R1:W-:Y:S01]  /*a8a0*/  MUFU.EX2 R152, R7 ;  /* 0x0000000700987308 */ /* 0x0003e20000000800 */
        /* <DEDUP_REMOVED lines=11> */
[----:B------:R-:W-:-:S04]  /*a960*/  FFMA.FTZ R183, R183, R12, -R6 ;  /* 0x0000000cb7b77223 */ /* 0x000fc80000010806 */
[----:B------:R-:W2:Y:S01]  /*a970*/  MUFU.EX2 R37, R37 ;  /* 0x0000002500257308 */ /* 0x000ea20000000800 */
[----:B0-----:R-:W-:-:S07]  /*a980*/  FMNMX.FTZ R170, R40, R5, !PT ;  /* 0x0000000528aa7209 */ /* 0x001fce0007810000 */
[----:B------:R0:W-:Y:S01]  /*a990*/  MUFU.EX2 R154, R21 ;  /* 0x00000015009a7308 */ /* 0x0001e20000000800 */
[C---:B------:R-:W-:Y:S01]  /*a9a0*/  FSETP.NEU.FTZ.AND P1, PT, R170.reuse, -INF , PT ;  /* 0xff800000aa00780b */ /* 0x040fe20003f3d000 */
[----:B------:R-:W-:-:S05]  /*a9b0*/  FMUL.FTZ R5, R170, R12 ;  /* 0x0000000caa057220 */ /* 0x000fca0000410000 */
[----:B-1----:R-:W-:Y:S01]  /*a9c0*/  FSEL R7, R5, RZ, P1 ;  /* 0x000000ff05077208 */ /* 0x002fe20000800000 */
[----:B------:R1:W-:Y:S01]  /*a9d0*/  MUFU.EX2 R156, R29 ;  /* 0x0000001d009c7308 */ /* 0x0003e20000000800 */
[----:B0-----:R-:W-:-:S03]  /*a9e0*/  FFMA.FTZ R21, R33, R12, -R6 ;  /* 0x0000000c21157223 */ /* 0x001fc60000010806 */
[-CC-:B------:R-:W-:Y:S01]  /*a9f0*/  FFMA.FTZ R25, R4, R12.reuse, -R7.reuse ;  /* 0x0000000c04197223 */ /* 0x180fe20000010807 */
[-CC-:B------:R-:W-:Y:S01]  /*aa00*/  FFMA.FTZ R24, R24, R12.reuse, -R7.reuse ;  /* 0x0000000c18187223 */ /* 0x180fe20000010807 */
[-CC-:B------:R-:W-:Y:S01]  /*aa10*/  FFMA.FTZ R30, R30, R12.reuse, -R7.reuse ;  /* 0x0000000c1e1e7223 */ /* 0x180fe20000010807 */
[----:B------:R-:W-:Y:S01]  /*aa20*/  VIADD R4, R3, 0x32440 ;  /* 0x0003244003047836 */ /* 0x000fe20000000000 */
[----:B------:R0:W-:Y:S01]  /*aa30*/  MUFU.EX2 R153, R25 ;  /* 0x0000001900997308 */ /* 0x0001e20000000800 */
[-CC-:B------:R-:W-:Y:S01]  /*aa40*/  FFMA.FTZ R36, R36, R12.reuse, -R7.reuse ;  /* 0x0000000c24247223 */ /* 0x180fe20000010807 */
[-CC-:B------:R-:W-:Y:S01]  /*aa50*/  FFMA.FTZ R34, R34, R12.reuse, -R7.reuse ;  /* 0x0000000c22227223 */ /* 0x180fe20000010807 */
[-C--:B------:R-:W-:Y:S01]  /*aa60*/  FFMA.FTZ R32, R32, R12.reuse, -R7 ;  /* 0x0000000c20207223 */ /* 0x080fe20000010807 */
[----:B------:R-:W-:Y:S01]  /*aa70*/  PRMT R5, R190, 0x654, R4 ;  /* 0x00000654be057816 */ /* 0x000fe20000000004 */
[----:B------:R-:W-:Y:S02]  /*aa80*/  IMAD R4, R201, 0xc00, R219 ;  /* 0x00000c00c9047824 */ /* 0x000fe400078e02db */
[-CC-:B------:R-:W-:Y:S01]  /*aa90*/  FFMA.FTZ R160, R26, R12.reuse, -R7.reuse ;  /* 0x0000000c1aa07223 */ /* 0x180fe20000010807 */
[----:B-1----:R-:W-:Y:S01]  /*aaa0*/  IMAD.MOV.U32 R29, RZ, RZ, 0x40000040 ;  /* 0x40000040ff1d7424 */ /* 0x002fe200078e00ff */
[----:B------:R1:W3:Y:S01]  /*aab0*/  MUFU.EX2 R38, R24 ;  /* 0x0000001800267308 */ /* 0x0002e20000000800 */
[----:B------:R4:W-:Y:S01]  /*aac0*/  SYNCS.ARRIVE.TRANS64.RED.A1T0 RZ, [R5+URZ], RZ ;  /* 0x000000ff05ff79a7 */ /* 0x0009e2000810043f */
[----:B0-----:R-:W-:Y:S01]  /*aad0*/  IMAD.MOV.U32 R25, RZ, RZ, 0x40000040 ;  /* 0x40000040ff197424 */ /* 0x001fe200078e00ff */
[----:B------:R-:W-:Y:S01]  /*aae0*/  R2UR UR6, R4 ;  /* 0x00000000040672ca */ /* 0x000fe200000e0000 */
[-CC-:B------:R-:W-:Y:S01]  /*aaf0*/  FFMA.FTZ R11, R11, R12.reuse, -R7.reuse ;  /* 0x0000000c0b0b7223 */ /* 0x180fe20000010807 */
[----:B------:R-:W-:Y:S01]  /*ab00*/  R2UR UR19, R29 ;  /* 0x000000001d1372ca */ /* 0x000fe200000e0000 */
[----:B------:R-:W-:Y:S01]  /*ab10*/  FFMA.FTZ R176, R176, R12, -R7 ;  /* 0x0000000cb0b07223 */ /* 0x000fe20000010807 */
[----:B------:R-:W-:Y:S01]  /*ab20*/  R2UR UR15, R25 ;  /* 0x00000000190f72ca */ /* 0x000fe200000e0000 */
[----:B------:R0:W5:Y:S01]  /*ab30*/  MUFU.EX2 R155, R30 ;  /* 0x0000001e009b7308 */ /* 0x0001620000000800 */
[----:B----4-:R-:W-:-:S02]  /*ab40*/  IMAD.MOV.U32 R5, RZ, RZ, 0x40000040 ;  /* 0x40000040ff057424 */ /* 0x010fc400078e00ff */
[----:B--2---:R-:W-:Y:S01]  /*ab50*/  FADD.FTZ R25, R37, R152 ;  /* 0x0000009825197221 */ /* 0x004fe20000010000 */
[----:B-1----:R-:W-:Y:S01]  /*ab60*/  VIADD R24, R4, 0x100 ;  /* 0x0000010004187836 */ /* 0x002fe20000000000 */
[----:B------:R-:W-:Y:S01]  /*ab70*/  F2FP.F16.F32.PACK_AB R152, R152, R37 ;  /* 0x000000259898723e */ /* 0x000fe200000000ff */
[-CC-:B------:R-:W-:Y:S01]  /*ab80*/  FFMA.FTZ R178, R178, R12.reuse, -R7.reuse ;  /* 0x0000000cb2b27223 */ /* 0x180fe20000010807 */
[----:B------:R-:W-:Y:S01]  /*ab90*/  R2UR UR7, R5 ;  /* 0x00000000050772ca */ /* 0x000fe200000e0000 */
[----:B------:R-:W-:Y:S01]  /*aba0*/  FFMA.FTZ R5, R28, R12, -R7 ;  /* 0x0000000c1c057223 */ /* 0x000fe20000010807 */
[----:B------:R-:W1:Y:S01]  /*abb0*/  MUFU.EX2 R36, R36 ;  /* 0x0000002400247308 */ /* 0x000e620000000800 */
[----:B---3--:R-:W-:Y:S01]  /*abc0*/  FADD.FTZ R26, R153, R38 ;  /* 0x00000026991a7221 */ /* 0x008fe20000010000 */
[----:B0-----:R-:W-:Y:S01]  /*abd0*/  VIADD R30, R4, 0x80 ;  /* 0x00000080041e7836 */ /* 0x001fe20000000000 */
[----:B------:R-:W-:Y:S01]  /*abe0*/  R2UR UR14, R24 ;  /* 0x00000000180e72ca */ /* 0x000fe200000e0000 */
[C---:B------:R-:W-:Y:S01]  /*abf0*/  VIADD R24, R4.reuse, 0x200 ;  /* 0x0000020004187836 */ /* 0x040fe20000000000 */
[C---:B------:R-:W-:Y:S01]  /*ac00*/  IADD3 R28, R4.reuse, 0x180, RZ ;  /* 0x00000180041c7810 */ /* 0x040fe20007ffe0ff */
[----:B------:R-:W-:Y:S01]  /*ac10*/  VIADD R4, R4, 0x280 ;  /* 0x0000028004047836 */ /* 0x000fe20000000000 */
[----:B------:R-:W-:Y:S01]  /*ac20*/  R2UR UR10, R30 ;  /* 0x000000001e0a72ca */ /* 0x000fe200000e0000 */
[----:B------:R-:W0:Y:S01]  /*ac30*/  MUFU.EX2 R34, R34 ;  /* 0x0000002200227308 */ /* 0x000e220000000800 */
[----:B-----5:R-:W-:Y:S01]  /*ac40*/  FADD.FTZ R29, R155, R26 ;  /* 0x0000001a9b1d7221 */ /* 0x020fe20000010000 */
[----:B------:R-:W-:Y:S01]  /*ac50*/  FADD.FTZ R30, R154, R25 ;  /* 0x000000199a1e7221 */ /* 0x000fe20000010000 */
[----:B------:R-:W-:Y:S01]  /*ac60*/  R2UR UR22, R24 ;  /* 0x00000000181672ca */ /* 0x000fe200000e0000 */
[----:B------:R-:W-:Y:S01]  /*ac70*/  IMAD.MOV.U32 R25, RZ, RZ, 0x40000040 ;  /* 0x40000040ff197424 */ /* 0x000fe200078e00ff */
[C---:B------:R-:W-:Y:S01]  /*ac80*/  F2FP.F16.F32.PACK_AB R154, R35.reuse, R154 ;  /* 0x0000009a239a723e */ /* 0x040fe200000000ff */
[----:B------:R-:W-:Y:S01]  /*ac90*/  FADD.FTZ R30, R35, R30 ;  /* 0x0000001e231e7221 */ /* 0x000fe20000010000 */
[----:B------:R-:W-:Y:S01]  /*aca0*/  F2FP.F16.F32.PACK_AB R153, R38, R153 ;  /* 0x000000992699723e */ /* 0x000fe200000000ff */
[----:B------:R-:W2:Y:S01]  /*acb0*/  MUFU.EX2 R27, R27 ;  /* 0x0000001b001b7308 */ /* 0x000ea20000000800 */
[C---:B-1----:R-:W-:Y:S01]  /*acc0*/  FADD.FTZ R29, R36.reuse, R29 ;  /* 0x0000001d241d7221 */ /* 0x042fe20000010000 */
[----:B------:R-:W-:Y:S01]  /*acd0*/  F2FP.F16.F32.PACK_AB R155, R36, R155 ;  /* 0x0000009b249b723e */ /* 0x000fe200000000ff */
[-CC-:B------:R-:W-:Y:S01]  /*ace0*/  FFMA.FTZ R175, R175, R12.reuse, -R7.reuse ;  /* 0x0000000cafaf7223 */ /* 0x180fe20000010807 */
[----:B------:R-:W-:Y:S01]  /*acf0*/  R2UR UR18, R28 ;  /* 0x000000001c1272ca */ /* 0x000fe200000e0000 */
[----:B------:R-:W-:Y:S01]  /*ad00*/  FFMA.FTZ R172, R172, R12, -R7 ;  /* 0x0000000cacac7223 */ /* 0x000fe20000010807 */
[----:B------:R-:W-:-:S02]  /*ad10*/  R2UR UR23, R25 ;  /* 0x00000000191772ca */ /* 0x000fc400000e0000 */
[----:B------:R-:W1:Y:S01]  /*ad20*/  MUFU.EX2 R157, R32 ;  /* 0x00000020009d7308 */ /* 0x000e620000000800 */
[----:B0-----:R-:W-:-:S07]  /*ad30*/  FADD.FTZ R24, R34, R29 ;  /* 0x0000001d22187221 */ /* 0x001fce0000010000 */
[----:B------:R2:W0:Y:S08]  /*ad40*/  MUFU.EX2 R159, R5 ;  /* 0x00000005009f7308 */ /* 0x0004300000000800 */
[----:B------:R3:W4:Y:S01]  /*ad50*/  MUFU.EX2 R158, R31 ;  /* 0x0000001f009e7308 */ /* 0x0007220000000800 */
[----:B--2---:R-:W-:Y:S01]  /*ad60*/  FADD.FTZ R5, R27, R30 ;  /* 0x0000001e1b057221 */ /* 0x004fe20000010000 */
[C---:B-1----:R-:W-:Y:S01]  /*ad70*/  FADD.FTZ R24, R157.reuse, R24 ;  /* 0x000000189d187221 */ /* 0x042fe20000010000 */
[----:B------:R-:W-:-:S02]  /*ad80*/  F2FP.F16.F32.PACK_AB R157, R157, R34 ;  /* 0x000000229d9d723e */ /* 0x000fc400000000ff */
[C---:B------:R-:W-:Y:S01]  /*ad90*/  FADD.FTZ R5, R156.reuse, R5 ;  /* 0x000000059c057221 */ /* 0x040fe20000010000 */
[----:B------:R-:W-:Y:S02]  /*ada0*/  F2FP.F16.F32.PACK_AB R156, R156, R27 ;  /* 0x0000001b9c9c723e */ /* 0x000fe400000000ff */
[----:B------:R-:W1:Y:S01]  /*adb0*/  MUFU.EX2 R21, R21 ;  /* 0x0000001500157308 */ /* 0x000e620000000800 */
[----:B---3--:R-:W-:Y:S02]  /*adc0*/  IMAD.MOV.U32 R31, RZ, RZ, 0x40000040 ;  /* 0x40000040ff1f7424 */ /* 0x008fe400078e00ff */
[----:B0-----:R-:W-:-:S03]  /*add0*/  FADD.FTZ R188, R159, R24 ;  /* 0x000000189fbc7221 */ /* 0x001fc60000010000 */
[----:B------:R-:W-:Y:S02]  /*ade0*/  R2UR UR11, R31 ;  /* 0x000000001f0b72ca */ /* 0x000fe400000e0000 */
[----:B------:R-:W0:Y:S01]  /*adf0*/  MUFU.EX2 R160, R160 ;  /* 0x000000a000a07308 */ /* 0x000e220000000800 */
[----:B----4-:R-:W-:-:S07]  /*ae00*/  FADD.FTZ R5, R158, R5 ;  /* 0x000000059e057221 */ /* 0x010fce0000010000 */
[----:B------:R-:W2:Y:S01]  /*ae10*/  MUFU.EX2 R163, R163 ;  /* 0x000000a300a37308 */ /* 0x000ea20000000800 */
[C---:B-1----:R-:W-:Y:S01]  /*ae20*/  F2FP.F16.F32.PACK_AB R158, R21.reuse, R158 ;  /* 0x0000009e159e723e */ /* 0x042fe200000000ff */
[----:B------:R-:W-:Y:S01]  /*ae30*/  FADD.FTZ R21, R21, R5 ;  /* 0x0000000515157221 */ /* 0x000fe20000010000 */
[----:B------:R-:W-:-:S05]  /*ae40*/  MOV R5, 0x40000040 ;  /* 0x4000004000057802 */ /* 0x000fca0000000f00 */
[----:B------:R-:W-:Y:S01]  /*ae50*/  MUFU.EX2 R8, R8 ;  /* 0x0000000800087308 */ /* 0x000fe20000000800 */
[----:B0-----:R-:W-:-:S07]  /*ae60*/  F2FP.F16.F32.PACK_AB R159, R160, R159 ;  /* 0x0000009fa09f723e */ /* 0x001fce00000000ff */
[----:B------:R-:W-:Y:S08]  /*ae70*/  MUFU.EX2 R10, R10 ;  /* 0x0000000a000a7308 */ /* 0x000ff00000000800 */
        /* <DEDUP_REMOVED lines=8> */
[----:B------:R-:W-:Y:S01]  /*af00*/  MUFU.EX2 R172, R172 ;  /* 0x000000ac00ac7308 */ /* 0x000fe20000000800 */
[----:B------:R0:W-:Y:S06]  /*af10*/  BAR.SYNC.DEFER_BLOCKING R72, 0x100 ;  /* 0x000400480000751d */ /* 0x0001ec0000010000 */
[----:B0-----:R-:W-:-:S06]  /*af20*/  WARPGROUP.ARRIVE ;  /* 0x00000000000079c5 */ /* 0x001fcc0000000000 */
[----:B------:R-:W-:Y:S01]  /*af30*/  HGMMA.64x256x16.F32 R24, R152, gdesc[UR4].tnspB, RZ, !UPT, gsb0 ;  /* 0x43e0000498187df0 */ /* 0x000fe2000c0008ff */
[----:B------:R-:W-:Y:S01]  /*af40*/  R2UR UR6, R4 ;  /* 0x00000000040672ca */ /* 0x000fe200000e0000 */
[-CC-:B------:R-:W-:Y:S01]  /*af50*/  FFMA.FTZ R4, R174, R12.reuse, -R6.reuse ;  /* 0x0000000cae047223 */ /* 0x180fe20000010806 */
[----:B------:R-:W-:Y:S01]  /*af60*/  R2UR UR7, R5 ;  /* 0x00000000050772ca */ /* 0x000fe200000e0000 */
[----:B------:R-:W-:-:S04]  /*af70*/  FFMA.FTZ R5, R173, R12, -R6 ;  /* 0x0000000cad057223 */ /* 0x000fc80000010806 */
[----:B------:R-:W-:Y:S08]  /*af80*/  MUFU.EX2 R4, R4 ;  /* 0x0000000400047308 */ /* 0x000ff00000000800 */
[----:B------:R-:W-:Y:S01]  /*af90*/  MUFU.EX2 R5, R5 ;  /* 0x0000000500057308 */ /* 0x000fe20000000800 */
[----:B------:R-:W-:Y:S02]  /*afa0*/  WARPGROUP.DEPBAR.LE gsb0, 0x0 ;  /* 0x00008000000079c5 */ /* 0x000fe40000010000 */
[----:B------:R-:W-:-:S09]  /*afb0*/  WARPGROUP.ARRIVE ;  /* 0x00000000000079c5 */ /* 0x000fd20000000000 */
[----:B------:R-:W-:Y:S03]  /*afc0*/  HGMMA.64x256x16.F32 R24, R156, gdesc[UR8].tnspB, R24, gsb0 ;  /* 0x43e000089c187df0 */ /* 0x000fe60008000818 */
[----:B------:R-:W-:Y:S02]  /*afd0*/  WARPGROUP.DEPBAR.LE gsb0, 0x0 ;  /* 0x00008000000079c5 */ /* 0x000fe40000010000 */
[-CC-:B------:R-:W-:Y:S01]  /*afe0*/  FFMA.FTZ R156, R161, R12.reuse, -R6.reuse ;  /* 0x0000000ca19c7223 */ /* 0x180fe20000010806 */
[-CC-:B------:R-:W-:Y:S01]  /*aff0*/  FFMA.FTZ R158, R165, R12.reuse, -R6.reuse ;  /* 0x0000000ca59e7223 */ /* 0x180fe20000010806 */
[-CC-:B------:R-:W-:Y:S01]  /*b000*/  FFMA.FTZ R161, R162, R12.reuse, -R7.reuse ;  /* 0x0000000ca2a17223 */ /* 0x180fe20000010807 */
[-C--:B------:R-:W-:Y:S01]  /*b010*/  FFMA.FTZ R157, R168, R12.reuse, -R6 ;  /* 0x0000000ca89d7223 */ /* 0x080fe20000010806 */
[-CC-:B------:R-:W-:Y:S01]  /*b020*/  FFMA.FTZ R162, R167, R12.reuse, -R7.reuse ;  /* 0x0000000ca7a27223 */ /* 0x180fe20000010807 */
[-CC-:B------:R-:W-:Y:S01]  /*b030*/  FFMA.FTZ R165, R166, R12.reuse, -R7.reuse ;  /* 0x0000000ca6a57223 */ /* 0x180fe20000010807 */
[-CC-:B------:R-:W-:Y:S01]  /*b040*/  FFMA.FTZ R159, R164, R12.reuse, -R7.reuse ;  /* 0x0000000ca49f7223 */ /* 0x180fe20000010807 */
[----:B------:R-:W0:Y:S01]  /*b050*/  MUFU.EX2 R156, R156 ;  /* 0x0000009c009c7308 */ /* 0x000e220000000800 */
[-CC-:B------:R-:W-:Y:S01]  /*b060*/  FFMA.FTZ R166, R9, R12.reuse, -R7.reuse ;  /* 0x0000000c09a67223 */ /* 0x180fe20000010807 */
[-CC-:B------:R-:W-:Y:S01]  /*b070*/  FFMA.FTZ R164, R169, R12.reuse, -R7.reuse ;  /* 0x0000000ca9a47223 */ /* 0x180fe20000010807 */
[-C--:B------:R-:W-:Y:S01]  /*b080*/  FFMA.FTZ R9, R15, R12.reuse, -R7 ;  /* 0x0000000c0f097223 */ /* 0x080fe20000010807 */
[----:B------:R-:W-:Y:S01]  /*b090*/  FADD.FTZ R169, R160, R188 ;  /* 0x000000bca0a97221 */ /* 0x000fe20000010000 */
[----:B--2---:R-:W-:Y:S01]  /*b0a0*/  FADD.FTZ R168, R163, R21 ;  /* 0x00000015a3a87221 */ /* 0x004fe20000010000 */
[-CC-:B------:R-:W-:Y:S01]  /*b0b0*/  FFMA.FTZ R15, R177, R12.reuse, -R6.reuse ;  /* 0x0000000cb10f7223 */ /* 0x180fe20000010806 */
[-CC-:B------:R-:W-:Y:S01]  /*b0c0*/  FFMA.FTZ R21, R179, R12.reuse, -R6.reuse ;  /* 0x0000000cb3157223 */ /* 0x180fe20000010806 */
[----:B------:R-:W-:Y:S01]  /*b0d0*/  MUFU.EX2 R157, R157 ;  /* 0x0000009d009d7308 */ /* 0x000fe20000000800 */
[-CC-:B------:R-:W-:Y:S01]  /*b0e0*/  FFMA.FTZ R160, R180, R12.reuse, -R7.reuse ;  /* 0x0000000cb4a07223 */ /* 0x180fe20000010807 */
[-C--:B------:R-:W-:Y:S01]  /*b0f0*/  FFMA.FTZ R167, R184, R12.reuse, -R7 ;  /* 0x0000000cb8a77223 */ /* 0x080fe20000010807 */
[----:B------:R-:W-:-:S05]  /*b100*/  FFMA.FTZ R6, R182, R12, -R6 ;  /* 0x0000000cb6067223 */ /* 0x000fca0000010806 */
[----:B------:R-:W1:Y:S01]  /*b110*/  MUFU.EX2 R158, R158 ;  /* 0x0000009e009e7308 */ /* 0x000e620000000800 */
[----:B0-----:R-:W-:Y:S01]  /*b120*/  F2FP.F16.F32.PACK_AB R152, R156, R163 ;  /* 0x000000a39c98723e */ /* 0x001fe200000000ff */
[-CC-:B------:R-:W-:Y:S01]  /*b130*/  FFMA.FTZ R163, R181, R12.reuse, -R7.reuse ;  /* 0x0000000cb5a37223 */ /* 0x180fe20000010807 */
[----:B------:R-:W-:-:S05]  /*b140*/  FFMA.FTZ R7, R171, R12, -R7 ;  /* 0x0000000cab077223 */ /* 0x000fca0000010807 */
[----:B------:R-:W-:Y:S08]  /*b150*/  MUFU.EX2 R161, R161 ;  /* 0x000000a100a17308 */ /* 0x000ff00000000800 */
[----:B------:R-:W0:Y:S01]  /*b160*/  MUFU.EX2 R162, R162 ;  /* 0x000000a200a27308 */ /* 0x000e220000000800 */
[----:B-1----:R-:W-:-:S07]  /*b170*/  F2FP.F16.F32.PACK_AB R154, R158, R157 ;  /* 0x0000009d9e9a723e */ /* 0x002fce00000000ff */
[----:B------:R-:W1:Y:S08]  /*b180*/  MUFU.EX2 R165, R165 ;  /* 0x000000a500a57308 */ /* 0x000e700000000800 */
[----:B------:R-:W2:Y:S01]  /*b190*/  MUFU.EX2 R159, R159 ;  /* 0x0000009f009f7308 */ /* 0x000ea20000000800 */
[----:B0-----:R-:W-:Y:S01]  /*b1a0*/  F2FP.F16.F32.PACK_AB R153, R162, R161 ;  /* 0x000000a1a299723e */ /* 0x001fe200000000ff */
[----:B------:R-:W-:-:S04]  /*b1b0*/  FADD.FTZ R161, R161, R169 ;  /* 0x000000a9a1a17221 */ /* 0x000fc80000010000 */
[----:B------:R-:W-:Y:S02]  /*b1c0*/  FADD.FTZ R161, R162, R161 ;  /* 0x000000a1a2a17221 */ /* 0x000fe40000010000 */
[----:B------:R-:W0:Y:S02]  /*b1d0*/  MUFU.EX2 R164, R164 ;  /* 0x000000a400a47308 */ /* 0x000e240000000800 */
[----:B-1----:R-:W-:-:S06]  /*b1e0*/  FADD.FTZ R161, R165, R161 ;  /* 0x000000a1a5a17221 */ /* 0x002fcc0000010000 */
[----:B------:R-:W1:Y:S01]  /*b1f0*/  MUFU.EX2 R166, R166 ;  /* 0x000000a600a67308 */ /* 0x000e620000000800 */
[C---:B--2---:R-:W-:Y:S01]  /*b200*/  F2FP.F16.F32.PACK_AB R155, R159.reuse, R165 ;  /* 0x000000a59f9b723e */ /* 0x044fe200000000ff */
[----:B------:R-:W-:-:S03]  /*b210*/  FADD.FTZ R161, R159, R161 ;  /* 0x000000a19fa17221 */ /* 0x000fc60000010000 */
[----:B------:R-:W-:-:S03]  /*b220*/  WARPGROUP.ARRIVE ;  /* 0x00000000000079c5 */ /* 0x000fc60000000000 */
[----:B------:R-:W2:Y:S01]  /*b230*/  MUFU.EX2 R9, R9 ;  /* 0x0000000900097308 */ /* 0x000ea20000000800 */
[----:B0-----:R-:W-:Y:S02]  /*b240*/  FADD.FTZ R161, R164, R161 ;  /* 0x000000a1a4a17221 */ /* 0x001fe40000010000 */
[----:B------:R-:W-:Y:S05]  /*b250*/  HGMMA.64x256x16.F32 R24, R152, gdesc[UR12].tnspB, R24, gsb0 ;  /* 0x43e0000c98187df0 */ /* 0x000fea0008000818 */
[----:B------:R-:W-:Y:S01]  /*b260*/  MUFU.EX2 R15, R15 ;  /* 0x0000000f000f7308 */ /* 0x000fe20000000800 */
[----:B-1----:R-:W-:-:S07]  /*b270*/  FADD.FTZ R161, R166, R161 ;  /* 0x000000a1a6a17221 */ /* 0x002fce0000010000 */
[----:B------:R-:W-:Y:S08]  /*b280*/  MUFU.EX2 R21, R21 ;  /* 0x0000001500157308 */ /* 0x000ff00000000800 */
[----:B------:R-:W0:Y:S08]  /*b290*/  MUFU.EX2 R160, R160 ;  /* 0x000000a000a07308 */ /* 0x000e300000000800 */
[----:B------:R-:W1:Y:S08]  /*b2a0*/  MUFU.EX2 R163, R163 ;  /* 0x000000a300a37308 */ /* 0x000e700000000800 */
[----:B------:R-:W3:Y:S08]  /*b2b0*/  MUFU.EX2 R167, R167 ;  /* 0x000000a700a77308 */ /* 0x000ef00000000800 */
[----:B------:R-:W-:Y:S08]  /*b2c0*/  MUFU.EX2 R6, R6 ;  /* 0x0000000600067308 */ /* 0x000ff00000000800 */
[----:B------:R-:W-:Y:S01]  /*b2d0*/  MUFU.EX2 R7, R7 ;  /* 0x0000000700077308 */ /* 0x000fe20000000800 */
[----:B------:R-:W-:-:S02]  /*b2e0*/  WARPGROUP.DEPBAR.LE gsb0, 0x0 ;  /* 0x00008000000079c5 */ /* 0x000fc40000010000 */
[----:B------:R-:W-:Y:S02]  /*b2f0*/  F2FP.F16.F32.PACK_AB R152, R10, R8 ;  /* 0x000000080a98723e */ /* 0x000fe400000000ff */
[----:B------:R-:W-:Y:S02]  /*b300*/  F2FP.F16.F32.PACK_AB R153, R166, R164 ;  /* 0x000000a4a699723e */ /* 0x000fe400000000ff */
[----:B------:R-:W-:Y:S02]  /*b310*/  F2FP.F16.F32.PACK_AB R154, R20, R14 ;  /* 0x0000000e149a723e */ /* 0x000fe400000000ff */
[----:B--2---:R-:W-:Y:S01]  /*b320*/  F2FP.F16.F32.PACK_AB R155, R9, R11 ;  /* 0x0000000b099b723e */ /* 0x004fe200000000ff */
[----:B------:R-:W-:-:S03]  /*b330*/  FADD.FTZ R11, R11, R161 ;  /* 0x000000a10b0b7221 */ /* 0x000fc60000010000 */
[----:B------:R-:W-:Y:S01]  /*b340*/  WARPGROUP.ARRIVE ;  /* 0x00000000000079c5 */ /* 0x000fe20000000000 */
[----:B------:R-:W-:-:S04]  /*b350*/  FADD.FTZ R11, R9, R11 ;  /* 0x0000000b090b7221 */ /* 0x000fc80000010000 */
[----:B0-----:R-:W-:Y:S01]  /*b360*/  FADD.FTZ R11, R160, R11 ;  /* 0x0000000ba00b7221 */ /* 0x001fe20000010000 */
[----:B------:R-:W-:Y:S03]  /*b370*/  HGMMA.64x256x16.F32 R24, R152, gdesc[UR16].tnspB, R24, gsb0 ;  /* 0x43e0001098187df0 */ /* 0x000fe60008000818 */
[----:B-1----:R-:W-:-:S04]  /*b380*/  FADD.FTZ R11, R163, R11 ;  /* 0x0000000ba30b7221 */ /* 0x002fc80000010000 */
[----:B---3--:R-:W-:Y:S01]  /*b390*/  FADD.FTZ R11, R167, R11 ;  /* 0x0000000ba70b7221 */ /* 0x008fe20000010000 */
[----:B------:R-:W-:Y:S02]  /*b3a0*/  WARPGROUP.DEPBAR.LE gsb0, 0x0 ;  /* 0x00008000000079c5 */ /* 0x000fe40000010000 */
[----:B------:R-:W-:Y:S01]  /*b3b0*/  FADD.FTZ R152, R156, R168 ;  /* 0x000000a89c987221 */ /* 0x000fe20000010000 */
[----:B------:R-:W-:Y:S01]  /*b3c0*/  F2FP.F16.F32.PACK_AB R153, R163, R160 ;  /* 0x000000a0a399723e */ /* 0x000fe200000000ff */
[----:B------:R-:W0:Y:S01]  /*b3d0*/  MUFU.EX2 R156, R176 ;  /* 0x000000b0009c7308 */ /* 0x000e220000000800 */
[----:B------:R-:W-:Y:S01]  /*b3e0*/  F2FP.F16.F32.PACK_AB R154, R21, R15 ;  /* 0x0000000f159a723e */ /* 0x000fe200000000ff */
[----:B------:R-:W-:-:S04]  /*b3f0*/  FADD.FTZ R152, R157, R152 ;  /* 0x000000989d987221 */ /* 0x000fc80000010000 */
[----:B------:R-:W-:Y:S01]  /*b400*/  FADD.FTZ R158, R158, R152 ;  /* 0x000000989e9e7221 */ /* 0x000fe20000010000 */
[----:B------:R-:W-:-:S03]  /*b410*/  F2FP.F16.F32.PACK_AB R152, R5, R4 ;  /* 0x000000040598723e */ /* 0x000fc600000000ff */
[----:B------:R-:W-:-:S04]  /*b420*/  FADD.FTZ R158, R8, R158 ;  /* 0x0000009e089e7221 */ /* 0x000fc80000010000 */
[----:B------:R-:W-:Y:S01]  /*b430*/  FADD.FTZ R158, R10, R158 ;  /* 0x0000009e0a9e7221 */ /* 0x000fe20000010000 */
[----:B0-----:R-:W-:-:S03]  /*b440*/  F2FP.F16.F32.PACK_AB R155, R156, R167 ;  /* 0x000000a79c9b723e */ /* 0x001fc600000000ff */
[----:B------:R-:W-:Y:S01]  /*b450*/  FADD.FTZ R158, R14, R158 ;  /* 0x0000009e0e9e7221 */ /* 0x000fe20000010000 */
[----:B------:R-:W-:Y:S01]  /*b460*/  FADD.FTZ R11, R156, R11 ;  /* 0x0000000b9c0b7221 */ /* 0x000fe20000010000 */
[----:B------:R-:W-:Y:S02]  /*b470*/  WARPGROUP.ARRIVE ;  /* 0x00000000000079c5 */ /* 0x000fe40000000000 */
[----:B------:R-:W-:-:S04]  /*b480*/  FADD.FTZ R20, R20, R158 ;  /* 0x0000009e14147221 */ /* 0x000fc80000010000 */
[----:B------:R-:W-:Y:S01]  /*b490*/  FADD.FTZ R20, R4, R20 ;  /* 0x0000001404147221 */ /* 0x000fe20000010000 */
[----:B------:R-:W-:Y:S03]  /*b4a0*/  HGMMA.64x256x16.F32 R24, R152, gdesc[UR20].tnspB, R24, gsb0 ;  /* 0x43e0001498187df0 */ /* 0x000fe60008000818 */
[----:B------:R-:W-:-:S04]  /*b4b0*/  FADD.FTZ R20, R5, R20 ;  /* 0x0000001405147221 */ /* 0x000fc80000010000 */
[----:B------:R-:W-:-:S04]  /*b4c0*/  FADD.FTZ R20, R15, R20 ;  /* 0x000000140f147221 */ /* 0x000fc80000010000 */
[----:B------:R-:W-:Y:S01]  /*b4d0*/  FADD.FTZ R21, R21, R20 ;  /* 0x0000001415157221 */ /* 0x000fe20000010000 */
        /* <DEDUP_REMOVED lines=13> */
[----:B------:R-:W-:Y:S01]  /*b5b0*/  FADD.FTZ R6, R7, R172 ;  /* 0x000000ac07067221 */ /* 0x000fe20000010000 */
[----:B------:R-:W-:Y:S03]  /*b5c0*/  HGMMA.64x256x16.F32 R24, R152, gdesc[UR4].tnspB, R24, gsb0 ;  /* 0x43e0000498187df0 */ /* 0x000fe60008000818 */
[----:B------:R-:W-:-:S02]  /*b5d0*/  WARPGROUP.DEPBAR.LE gsb0, 0x0 ;  /* 0x00008000000079c5 */ /* 0x000fc40000010000 */
[----:B------:R-:W-:Y:S05]  /*b5e0*/  @!P0 BRA `(.L_x_1497) ;  /* 0x0000000000048947 */ /* 0x000fea0003800000 */
[----:B------:R-:W-:Y:S01]  /*b5f0*/  BPT.TRAP 0x1 ;  /* 0x000000040000795c */ /* 0x000fe20000300000 */
.L_x_1497:
[----:B------:R-:W-:Y:S01]  /*b600*/  ISETP.GE.AND P1, PT, R187, 0x61, PT ;  /* 0x00000061bb00780c */ /* 0x000fe20003f26270 */
[----:B------:R-:W-:Y:S01]  /*b610*/  VIADD R3, R3, 0x32460 ;  /* 0x0003246003037836 */ /* 0x000fe20000000000 */
[----:B------:R-:W-:-:S04]  /*b620*/  ULDC UR38, c[0x0][0xad0] ;  /* 0x0002b40000267ab9 */ /* 0x000fc80000000800 */
[----:B------:R-:W-:-:S04]  /*b630*/  PRMT R3, R190, 0x654, R3 ;  /* 0x00000654be037816 */ /* 0x000fc80000000003 */
[----:B------:R0:W-:Y:S03]  /*b640*/  SYNCS.ARRIVE.TRANS64.RED.A1T0 RZ, [R3+URZ], RZ ;  /* 0x000000ff03ff79a7 */ /* 0x0001e6000810043f */
[----:B------:R-:W-:Y:S05]  /*b650*/  @!P1 BRA `(.L_x_1498) ;  /* 0x0000002c00a49947 */ /* 0x000fea0003800000 */
[----:B------:R-:W-:Y:S02]  /*b660*/  VIADD R4, R189, 0xfffffffe ;  /* 0xfffffffebd047836 */ /* 0x000fe40000000000 */
[----:B------:R-:W-:Y:S02]  /*b670*/  IMAD.MOV.U32 R7, RZ, RZ, R170 ;  /* 0x000000ffff077224 */ /* 0x000fe400078e00aa */
[----:B------:R-:W-:-:S07]  /*b680*/  IMAD.MOV.U32 R8, RZ, RZ, R13 ;  /* 0x000000ffff087224 */ /* 0x000fce00078e000d */
.L_x_1509:
[----:B------:R-:W-:Y:S01]  /*b690*/  VIADD R201, R201, 0x1 ;  /* 0x00000001c9c97836 */ /* 0x000fe20000000000 */
[----:B------:R-:W-:Y:S05]  /*b6a0*/  YIELD ;  /* 0x0000000000007946 */ /* 0x000fea0003800000 */
[----:B------:R-:W-:Y:S02]  /*b6b0*/  ISETP.NE.AND P2, PT, R201, 0x2, PT ;  /* 0x00000002c900780c */ /* 0x000fe40003f45270 */
[----:B------:R-:W-:Y:S02]  /*b6c0*/  ISETP.GT.AND P1, PT, R4, RZ, PT ;  /* 0x000000ff0400720c */ /* 0x000fe40003f24270 */
[----:B01----:R-:W-:-:S02]  /*b6d0*/  SEL R3, RZ, 0x1, P2 ;  /* 0x00000001ff037807 */ /* 0x003fc40001000000 */
[----:B------:R-:W-:Y:S02]  /*b6e0*/  IADD3 R4, R4, -0x1, RZ ;  /* 0xffffffff04047810 */ /* 0x000fe40007ffe0ff */
[----:B------:R-:W-:Y:S02]  /*b6f0*/  LOP3.LUT R212, R212, R3, RZ, 0x3c, !PT ;  /* 0x00000003d4d47212 */ /* 0x000fe400078e3cff */
[----:B------:R-:W-:Y:S01]  /*b700*/  SEL R201, R201, RZ, P2 ;  /* 0x000000ffc9c97207 */ /* 0x000fe20001000000 */
[----:B------:R-:W-:Y:S06]  /*b710*/  @!P0 BRA `(.L_x_1499) ;  /* 0x0000000000048947 */ /* 0x000fec0003800000 */
[----:B------:R-:W-:Y:S01]  /*b720*/  BPT.TRAP 0x1 ;  /* 0x000000040000795c */ /* 0x000fe20000300000 */
.L_x_1499:
[----:B------:R-:W-:Y:S01]  /*b730*/  IMAD R3, R201, 0x8, R19 ;  /* 0x00000008c9037824 */ /* 0x000fe200078e0213 */
[----:B------:R-:W-:-:S04]  /*b740*/  SHF.L.U32 R0, R212, 0x1f, RZ ;  /* 0x0000001fd4007819 */ /* 0x000fc800000006ff */
[----:B------:R0:W1:Y:S01]  /*b750*/  SYNCS.PHASECHK.TRANS64.TRYWAIT P2, [R3+URZ+0x32430], R0 ;  /* 0x03243000030075a7 */ /* 0x000062000804017f */
[----:B------:R-:W-:Y:S05]  /*b760*/  @!P0 BRA `(.L_x_1500) ;  /* 0x0000000000048947 */ /* 0x000fea0003800000 */
[----:B------:R-:W-:Y:S01]  /*b770*/  BPT.TRAP 0x1 ;  /* 0x000000040000795c */ /* 0x000fe20000300000 */
.L_x_1500:
[----:B------:R-:W2:Y:S01]  /*b780*/  LDL R9, [R1+0x4c] ;  /* 0x00004c0001097983 */ /* 0x000ea20000100800 */
[----:B------:R-:W-:Y:S02]  /*b790*/  IMAD.MOV.U32 R15, RZ, RZ, 0x40000040 ;  /* 0x40000040ff0f7424 */ /* 0x000fe400078e00ff */
[----:B--2---:R-:W-:Y:S01]  /*b7a0*/  IMAD R14, R201, 0x300, R9 ;  /* 0x00000300c90e7824 */ /* 0x004fe200078e0209 */
[----:B-1----:R-:W-:Y:S06]  /*b7b0*/  @P2 BRA `(.L_x_1501) ;  /* 0x0000000000082947 */ /* 0x002fec0003800000 */
[----:B------:R-:W1:Y:S02]  /*b7c0*/  SYNCS.PHASECHK.TRANS64.TRYWAIT P2, [R3+URZ+0x32430], R0 ;  /* 0x03243000030075a7 */ /* 0x000e64000804017f */
[----:B-1----:R-:W-:Y:S05]  /*b7d0*/  @!P2 BRA `(.L_x_1502) ;  /* 0x000000e80010a947 */ /* 0x002fea0003800000 */
.L_x_1501:
[----:B------:R-:W2:Y:S01]  /*b7e0*/  LDL.64 R152, [R1+0x40] ;  /* 0x0000400001987983 */ /* 0x000ea20000100a00 */
[----:B------:R-:W-:Y:S02]  /*b7f0*/  VIADD R10, R14, 0x4 ;  /* 0x000000040e0a7836 */ /* 0x000fe40000000000 */
[----:B------:R-:W-:Y:S01]  /*b800*/  IMAD.MOV.U32 R11, RZ, RZ, 0x40000040 ;  /* 0x40000040ff0b7424 */ /* 0x000fe200078e00ff */
[----:B------:R-:W-:Y:S05]  /*b810*/  WARPSYNC.ALL ;  /* 0x0000000000007948 */ /* 0x000fea0003800000 */
[----:B------:R-:W-:Y:S01]  /*b820*/  R2UR UR10, R10 ;  /* 0x000000000a0a72ca */ /* 0x000fe200000e0000 */
[----:B------:R-:W3:Y:S01]  /*b830*/  LDL.64 R20, [R1+0x28] ;  /* 0x0000280001147983 */ /* 0x000ee20000100a00 */
[----:B------:R-:W-:Y:S01]  /*b840*/  R2UR UR11, R11 ;  /* 0x000000000b0b72ca */ /* 0x000fe200000e0000 */
[C---:B------:R-:W-:Y:S01]  /*b850*/  VIADD R12, R14.reuse, 0x2 ;  /* 0x000000020e0c7836 */ /* 0x040fe20000000000 */
[----:B------:R-:W-:Y:S01]  /*b860*/  MOV R13, 0x40000040 ;  /* 0x40000040000d7802 */ /* 0x000fe20000000f00 */
[----:B------:R-:W4:Y:S01]  /*b870*/  LDL.64 R10, [R1+0x38] ;  /* 0x00003800010a7983 */ /* 0x000f220000100a00 */
[C---:B------:R-:W-:Y:S01]  /*b880*/  R2UR UR18, R14.reuse ;  /* 0x000000000e1272ca */ /* 0x040fe200000e0000 */
[----:B------:R-:W-:Y:S01]  /*b890*/  VIADD R14, R14, 0x6 ;  /* 0x000000060e0e7836 */ /* 0x000fe20000000000 */
[----:B------:R-:W-:-:S02]  /*b8a0*/  R2UR UR14, R12 ;  /* 0x000000000c0e72ca */ /* 0x000fc400000e0000 */
[----:B------:R-:W-:Y:S02]  /*b8b0*/  R2UR UR15, R13 ;  /* 0x000000000d0f72ca */ /* 0x000fe400000e0000 */
[----:B------:R-:W5:Y:S01]  /*b8c0*/  LDL.64 R12, [R1+0x30] ;  /* 0x00003000010c7983 */ /* 0x000f620000100a00 */
[----:B------:R-:W-:Y:S02]  /*b8d0*/  R2UR UR19, R15 ;  /* 0x000000000f1372ca */ /* 0x000fe400000e0000 */
[----:B--2---:R-:W-:Y:S02]  /*b8e0*/  R2UR UR16, R152 ;  /* 0x00000000981072ca */ /* 0x004fe400000e0000 */
[----:B------:R-:W-:Y:S02]  /*b8f0*/  R2UR UR17, R153 ;  /* 0x00000000991172ca */ /* 0x000fe400000e0000 */
[----:B------:R-:W-:-:S11]  /*b900*/  WARPGROUP.ARRIVE ;  /* 0x00000000000079c5 */ /* 0x000fd60000000000 */
[----:B------:R-:W-:Y:S01]  /*b910*/  HGMMA.64x96x16.F32 R152, gdesc[UR16], RZ, !UPT, gsb0 ;  /* 0x01600000109879f0 */ /* 0x000fe2000c0008ff */
[----:B----4-:R-:W-:Y:S02]  /*b920*/  R2UR UR12, R10 ;  /* 0x000000000a0c72ca */ /* 0x010fe400000e0000 */
[----:B------:R-:W-:Y:S02]  /*b930*/  R2UR UR13, R11 ;  /* 0x000000000b0d72ca */ /* 0x000fe400000e0000 */
[----:B-----5:R-:W-:Y:S02]  /*b940*/  R2UR UR8, R12 ;  /* 0x000000000c0872ca */ /* 0x020fe400000e0000 */
[----:B------:R-:W-:Y:S01]  /*b950*/  R2UR UR9, R13 ;  /* 0x000000000d0972ca */ /* 0x000fe200000e0000 */
[----:B------:R-:W-:Y:S02]  /*b960*/  WARPGROUP.DEPBAR.LE gsb0, 0x0 ;  /* 0x00008000000079c5 */ /* 0x000fe40000010000 */
[----:B------:R-:W-:-:S06]  /*b970*/  WARPGROUP.ARRIVE ;  /* 0x00000000000079c5 */ /* 0x000fcc0000000000 */
[----:B------:R-:W-:Y:S01]  /*b980*/  HGMMA.64x96x16.F32 R152, gdesc[UR12], R152, gsb0 ;  /* 0x016000000c9879f0 */ /* 0x000fe20008000898 */
[----:B------:R-:W-:Y:S01]  /*b990*/  IMAD.MOV.U32 R15, RZ, RZ, 0x40000040 ;  /* 0x40000040ff0f7424 */ /* 0x000fe200078e00ff */
[----:B------:R-:W-:Y:S02]  /*b9a0*/  R2UR UR6, R14 ;  /* 0x000000000e0672ca */ /* 0x000fe400000e0000 */
[----:B---3--:R-:W-:Y:S02]  /*b9b0*/  R2UR UR4, R20 ;  /* 0x00000000140472ca */ /* 0x008fe400000e0000 */
        /* <DEDUP_REMOVED lines=11> */
.L_x_1503:
[----:B------:R2:W3:Y:S01]  /*ba70*/  SYNCS.PHASECHK.TRANS64.TRYWAIT P2, [R3+URZ+0x32450], R0 ;  /* 0x03245000030075a7 */ /* 0x0004e2000804017f */
[----:B------:R-:W-:Y:S05]  /*ba80*/  @!P0 BRA `(.L_x_1504) ;  /* 0x0000000000048947 */ /* 0x000fea0003800000 */
[----:B------:R-:W-:Y:S01]  /*ba90*/  BPT.TRAP 0x1 ;  /* 0x000000040000795c */ /* 0x000fe20000300000 */
.L_x_1504:
[----:B---3--:R-:W-:Y:S05]  /*baa0*/  @P2 BRA `(.L_x_1505) ;  /* 0x0000000000082947 */ /* 0x008fea0003800000 */
[----:B------:R-:W3:Y:S02]  /*bab0*/  SYNCS.PHASECHK.TRANS64.TRYWAIT P2, [R3+URZ+0x32450], R0 ;  /* 0x03245000030075a7 */ /* 0x000ee4000804017f */
[----:B---3--:R-:W-:Y:S05]  /*bac0*/  @!P2 BRA `(.L_x_1506) ;  /* 0x000000e40068a947 */ /* 0x008fea0003800000 */
.L_x_1505:
[----:B------:R-:W4:Y:S04]  /*bad0*/  LDL R9, [R1+0x50] ;  /* 0x0000500001097983 */ /* 0x000f280000100800 */
[----:B------:R-:W4:Y:S04]  /*bae0*/  LDL.64 R20, [R1+0x20] ;  /* 0x0000200001147983 */ /* 0x000f280000100a00 */
[----:B------:R-:W4:Y:S04]  /*baf0*/  LDL.64 R14, [R1+0x18] ;  /* 0x00001800010e7983 */ /* 0x000f280000100a00 */
[----:B------:R0:W-:Y:S04]  /*bb00*/  STL.64 [R1+0x88], R2 ;  /* 0x0000880201007387 */ /* 0x0001e80000100a00 */
[----:B0123--:R-:W2:Y:S01]  /*bb10*/  LDL.64 R2, [R1+0x10] ;  /* 0x0000100001027983 */ /* 0x00fea20000100a00 */
[----:B------:R-:W-:Y:S05]  /*bb20*/  WARPSYNC.ALL ;  /* 0x0000000000007948 */ /* 0x000fea0003800000 */
[----:B------:R-:W-:-:S05]  /*bb30*/  IMAD.MOV.U32 R11, RZ, RZ, 0x40000040 ;  /* 0x40000040ff0b7424 */ /* 0x000fca00078e00ff */
[----:B------:R-:W-:Y:S01]  /*bb40*/  R2UR UR7, R11 ;  /* 0x000000000b0772ca */ /* 0x000fe200000e0000 */
[----:B------:R-:W-:Y:S01]  /*bb50*/  WARPGROUP.ARRIVE ;  /* 0x00000000000079c5 */ /* 0x000fe20000000000 */
[----:B------:R-:W-:Y:S02]  /*bb60*/  IMAD.MOV.U32 R13, RZ, RZ, 0x40000040 ;  /* 0x40000040ff0d7424 */ /* 0x000fe400078e00ff */
[----:B----4-:R-:W-:Y:S01]  /*bb70*/  IMAD R10, R201, 0xc00, R9 ;  /* 0x00000c00c90a7824 */ /* 0x010fe200078e0209 */
[----:B------:R-:W-:Y:S02]  /*bb80*/  R2UR UR4, R20 ;  /* 0x00000000140472ca */ /* 0x000fe400000e0000 */
[----:B------:R-:W-:Y:S02]  /*bb90*/  R2UR UR5, R21 ;  /* 0x00000000150572ca */ /* 0x000fe400000e0000 */
[----:B------:R-:W3:Y:S01]  /*bba0*/  LDL.64 R20, [R1+0x8] ;  /* 0x0000080001147983 */ /* 0x000ee20000100a00 */
[----:B------:R-:W-:-:S13]  /*bbb0*/  R2UR UR6, R10 ;  /* 0x000000000a0672ca */ /* 0x000fda00000e0000 */
[----:B------:R-:W-:Y:S01]  /*bbc0*/  HGMMA.64x96x16.F32 R152, gdesc[UR4], R152, gsb0 ;  /* 0x01600000049879f0 */ /* 0x000fe20008000898 */
[----:B------:R-:W-:Y:S01]  /*bbd0*/  VIADD R12, R10, 0x2 ;  /* 0x000000020a0c7836 */ /* 0x000fe20000000000 */
[----:B------:R-:W-:Y:S02]  /*bbe0*/  R2UR UR4, R14 ;  /* 0x000000000e0472ca */ /* 0x000fe400000e0000 */
[----:B------:R-:W-:Y:S02]  /*bbf0*/  R2UR UR5, R15 ;  /* 0x000000000f0572ca */ /* 0x000fe400000e0000 */
[----:B------:R-:W4:Y:S01]  /*bc00*/  LDL.64 R14, [R1] ;  /* 0x00000000010e7983 */ /* 0x000f220000100a00 */
[----:B------:R-:W-:Y:S02]  /*bc10*/  R2UR UR6, R12 ;  /* 0x000000000c0672ca */ /* 0x000fe400000e0000 */
[----:B------:R-:W-:Y:S01]  /*bc20*/  R2UR UR7, R13 ;  /* 0x000000000d0772ca */ /* 0x000fe200000e0000 */
[----:B------:R-:W-:Y:S01]  /*bc30*/  IMAD.MOV.U32 R13, RZ, RZ, 0x40000040 ;  /* 0x40000040ff0d7424 */ /* 0x000fe200078e00ff */
[----:B------:R-:W-:Y:S01]  /*bc40*/  IADD3 R12, R10, 0x4, RZ ;  /* 0x000000040a0c7810 */ /* 0x000fe20007ffe0ff */
[----:B------:R-:W-:-:S02]  /*bc50*/  WARPGROUP.DEPBAR.LE gsb0, 0x0 ;  /* 0x00008000000079c5 */ /* 0x000fc40000010000 */
[----:B------:R-:W-:-:S08]  /*bc60*/  WARPGROUP.ARRIVE ;  /* 0x00000000000079c5 */ /* 0x000fd00000000000 */
[----:B------:R-:W-:Y:S01]  /*bc70*/  HGMMA.64x96x16.F32 R152, gdesc[UR4], R152, gsb0 ;  /* 0x01600000049879f0 */ /* 0x000fe20008000898 */
[----:B------:R-:W-:Y:S02]  /*bc80*/  R2UR UR6, R12 ;  /* 0x000000000c0672ca */ /* 0x000fe400000e0000 */
[----:B------:R-:W-:Y:S02]  /*bc90*/  R2UR UR7, R13 ;  /* 0x000000000d0772ca */ /* 0x000fe400000e0000 */
[----:B--2---:R-:W-:Y:S02]  /*bca0*/  R2UR UR4, R2 ;  /* 0x00000000020472ca */ /* 0x004fe400000e0000 */
[----:B------:R-:W-:Y:S01]  /*bcb0*/  R2UR UR5, R3 ;  /* 0x00000000030572ca */ /* 0x000fe200000e0000 */
[----:B------:R-:W-:Y:S01]  /*bcc0*/  VIADD R12, R10, 0x6 ;  /* 0x000000060a0c7836 */ /* 0x000fe20000000000 */
[----:B------:R0:W5:Y:S01]  /*bcd0*/  LDL.LU.64 R2, [R1+0x88] ;  /* 0x0000880001027983 */ /* 0x0001620000300a00 */
[----:B------:R-:W-:Y:S01]  /*bce0*/  IMAD.MOV.U32 R13, RZ, RZ, 0x40000040 ;  /* 0x40000040ff0d7424 */ /* 0x000fe200078e00ff */
[----:B------:R-:W-:-:S02]  /*bcf0*/  WARPGROUP.DEPBAR.LE gsb0, 0x0 ;  /* 0x00008000000079c5 */ /* 0x000fc40000010000 */
[----:B------:R-:W-:-:S07]  /*bd00*/  WARPGROUP.ARRIVE ;  /* 0x00000000000079c5 */ /* 0x000fce0000000000 */
[----:B------:R-:W-:Y:S01]  /*bd10*/  HGMMA.64x96x16.F32 R152, gdesc[UR4], R152, gsb0 ;  /* 0x01600000049879f0 */ /* 0x000fe20008000898 */
[----:B------:R-:W-:Y:S02]  /*bd20*/  R2UR UR6, R12 ;  /* 0x000000000c0672ca */ /* 0x000fe400000e0000 */
[----:B------:R-:W-:Y:S02]  /*bd30*/  R2UR UR7, R13 ;  /* 0x000000000d0772ca */ /* 0x000fe400000e0000 */
[----:B---3--:R-:W-:Y:S02]  /*bd40*/  R2UR UR4, R20 ;  /* 0x00000000140472ca */ /* 0x008fe400000e0000 */
[----:B------:R-:W-:Y:S01]  /*bd50*/  R2UR UR5, R21 ;  /* 0x00000000150572ca */ /* 0x000fe200000e0000 */
[----:B------:R-:W-:Y:S02]  /*bd60*/  WARPGROUP.DEPBAR.LE gsb0, 0x0 ;  /* 0x00008000000079c5 */ /* 0x000fe40000010000 */
[----:B------:R-:W-:-:S10]  /*bd70*/  WARPGROUP.ARRIVE ;  /* 0x00000000000079c5 */ /* 0x000fd40000000000 */
[----:B------:R-:W-:Y:S01]  /*bd80*/  HGMMA.64x96x16.F32 R152, gdesc[UR4], R152, gsb0 ;  /* 0x01600000049879f0 */ /* 0x000fe20008000898 */
[----:B------:R-:W-:Y:S02]  /*bd90*/  VIADD R12, R10, 0x300 ;  /* 0x000003000a0c7836 */ /* 0x000fe40000000000 */
[----:B------:R-:W-:Y:S01]  /*bda0*/  IMAD.MOV.U32 R13, RZ, RZ, 0x40000040 ;  /* 0x40000040ff0d7424 */ /* 0x000fe200078e00ff */
[----:B----4-:R-:W-:Y:S02]  /*bdb0*/  R2UR UR4, R14 ;  /* 0x000000000e0472ca */ /* 0x010fe400000e0000 */
[----:B------:R-:W-:Y:S02]  /*bdc0*/  R2UR UR6, R12 ;  /* 0x000000000c0672ca */ /* 0x000fe400000e0000 */
        /* <DEDUP_REMOVED lines=9> */
[----:B------:R-:W-:Y:S02]  /*be60*/  R2UR UR4, R228 ;  /* 0x00000000e40472ca */ /* 0x000fe400000e0000 */
[----:B------:R-:W-:Y:S01]  /*be70*/  R2UR UR5, R229 ;  /* 0x00000000e50572ca */ /* 0x000fe200000e0000 */
[----:B------:R-:W-:Y:S02]  /*be80*/  VIADD R12, R10, 0x304 ;  /* 0x000003040a0c7836 */ /* 0x000fe40000000000 */
[----:B------:R-:W-:Y:S01]  /*be90*/  IMAD.MOV.U32 R13, RZ, RZ, 0x40000040 ;  /* 0x40000040ff0d7424 */ /* 0x000fe200078e00ff */
[----:B------:R-:W-:-:S02]  /*bea0*/  WARPGROUP.DEPBAR.LE gsb0, 0x0 ;  /* 0x00008000000079c5 */ /* 0x000fc40000010000 */
[----:B------:R-:W-:-:S07]  /*beb0*/  WARPGROUP.ARRIVE ;  /* 0x00000000000079c5 */ /* 0x000fce0000000000 */
        /* <DEDUP_REMOVED lines=38> */
[----:B------:R-:W-:Y:S01]  /*c120*/  R2UR UR7, R13 ;  /* 0x000000000d0772ca */ /* 0x000fe200000e0000 */
[----:B------:R-:W-:Y:S01]  /*c130*/  UMOV UR4, UR56 ;  /* 0x0000003800047c82 */ /* 0x000fe20008000000 */
[----:B------:R-:W-:Y:S01]  /*c140*/  UMOV UR5, UR57 ;  /* 0x0000003900057c82 */ /* 0x000fe20008000000 */
[----:B------:R-:W-:Y:S01]  /*c150*/  IMAD.MOV.U32 R13, RZ, RZ, 0x40000040 ;  /* 0x40000040ff0d7424 */ /* 0x000fe200078e00ff */
[----:B------:R-:W-:Y:S01]  /*c160*/  IADD3 R12, R10, 0x606, RZ ;  /* 0x000006060a0c7810 */ /* 0x000fe20007ffe0ff */
[----:B------:R-:W-:Y:S02]  /*c170*/  WARPGROUP.DEPBAR.LE gsb0, 0x0 ;  /* 0x00008000000079c5 */ /* 0x000fe40000010000 */
[----:B------:R-:W-:-:S06]  /*c180*/  WARPGROUP.ARRIVE ;  /* 0x00000000000079c5 */ /* 0x000fcc0000000000 */
[----:B------:R-:W-:Y:S01]  /*c190*/  HGMMA.64x96x16.F32 R152, gdesc[UR4], R152, gsb0 ;  /* 0x01600000049879f0 */ /* 0x000fe20008000898 */
[----:B------:R-:W-:Y:S02]  /*c1a0*/  R2UR UR6, R12 ;  /* 0x000000000c0672ca */ /* 0x000fe400000e0000 */
[----:B------:R-:W-:Y:S01]  /*c1b0*/  R2UR UR7, R13 ;  /* 0x000000000d0772ca */ /* 0x000fe200000e0000 */
[----:B------:R-:W-:Y:S01]  /*c1c0*/  UMOV UR4, UR52 ;  /* 0x0000003400047c82 */ /* 0x000fe20008000000 */
[----:B------:R-:W-:Y:S01]  /*c1d0*/  UMOV UR5, UR53 ;  /* 0x0000003500057c82 */ /* 0x000fe20008000000 */
[----:B------:R-:W-:Y:S02]  /*c1e0*/  VIADD R12, R10, 0x900 ;  /* 0x000009000a0c7836 */ /* 0x000fe40000000000 */
[----:B------:R-:W-:Y:S01]  /*c1f0*/  IMAD.MOV.U32 R13, RZ, RZ, 0x40000040 ;  /* 0x40000040ff0d7424 */ /* 0x000fe200078e00ff */
        /* <DEDUP_REMOVED lines=34> */
[----:B------:R-:W1:Y:S01]  /*c420*/  S2R R9, SR_TID.X ;  /* 0x0000000000097919 */ /* 0x000e620000002100 */
[----:B------:R-:W-:Y:S02]  /*c430*/  WARPGROUP.DEPBAR.LE gsb0, 0x0 ;  /* 0x00008000000079c5 */ /* 0x000fe40000010000 */
[----:B------:R-:W-:-:S07]  /*c440*/  WARPGROUP.ARRIVE ;  /* 0x00000000000079c5 */ /* 0x000fce0000000000 */
[----:B------:R-:W-:Y:S01]  /*c450*/  HGMMA.64x96x16.F32 R152, gdesc[UR4], R152, gsb0 ;  /* 0x01600000049879f0 */ /* 0x000fe20008000898 */
[----:B-1----:R-:W-:-:S04]  /*c460*/  SHF.R.U32.HI R0, RZ, 0x7, R9 ;  /* 0x00000007ff007819 */ /* 0x002fc80000011609 */
[----:B------:R-:W-:Y:S01]  /*c470*/  IADD3 R0, -R0, 0xb, RZ ;  /* 0x0000000b00007810 */ /* 0x000fe20007ffe1ff */
[----:B------:R-:W-:-:S04]  /*c480*/  WARPGROUP.DEPBAR.LE gsb0, 0x0 ;  /* 0x00008000000079c5 */ /* 0x000fc80000010000 */
[----:B------:R0:W-:Y:S06]  /*c490*/  BAR.ARV R0, 0x100 ;  /* 0x000400000000751d */ /* 0x0001ec0000002000 */
[----:B------:R-:W-:Y:S05]  /*c4a0*/  @!P0 BRA `(.L_x_1507) ;  /* 0x0000000000048947 */ /* 0x000fea0003800000 */
[----:B------:R-:W-:Y:S01]  /*c4b0*/  BPT.TRAP 0x1 ;  /* 0x000000040000795c */ /* 0x000fe20000300000 */
.L_x_1507:
        /* <DEDUP_REMOVED lines=84> */
[----:B------:R-:W4:Y:S08]  /*ca00*/  MUFU.TANH R158, R158 ;  /* 0x0000009e009e7308 */ /* 0x000f300000002400 */
[----:B------:R-:W0:Y:S08]  /*ca10*/  MUFU.TANH R159, R159 ;  /* 0x0000009f009f7308 */ /* 0x000e300000002400 */
[----:B------:R-:W0:Y:S01]  /*ca20*/  MUFU.TANH R162, R162 ;  /* 0x000000a200a27308 */ /* 0x000e220000002400 */
[----:B---3--:R-:W-:-:S07]  /*ca30*/  FMNMX.FTZ R13, R13, R12, !PT ;  /* 0x0000000c0d0d7209 */ /* 0x008fce0007810000 */
[----:B------:R-:W3:Y:S01]  /*ca40*/  MUFU.TANH R163, R163 ;  /* 0x000000a300a37308 */ /* 0x000ee20000002400 */
[----:B------:R-:W1:Y:S07]  /*ca50*/  SHFL.BFLY PT, R12, R13, 0x1, 0x1f ;  /* 0x0c201f000d0c7f89 */ /* 0x000e6e00000e0000 */
[----:B------:R-:W3:Y:S08]  /*ca60*/  MUFU.TANH R166, R166 ;  /* 0x000000a600a67308 */ /* 0x000ef00000002400 */
[----:B------:R-:W3:Y:S01]  /*ca70*/  MUFU.TANH R167, R167 ;  /* 0x000000a700a77308 */ /* 0x000ee20000002400 */
[----:B-1----:R-:W-:-:S02]  /*ca80*/  FMNMX.FTZ R13, R13, R12, !PT ;  /* 0x0000000c0d0d7209 */ /* 0x002fc40007810000 */
[----:B------:R-:W1:Y:S03]  /*ca90*/  LDC R12, c[0x0][0xa80] ;  /* 0x0002a000ff0c7b82 */ /* 0x000e660000000800 */
[C---:B------:R-:W-:Y:S02]  /*caa0*/  FADD.FTZ R193, -R13.reuse, R8 ;  /* 0x000000080dc17221 */ /* 0x040fe40000010100 */
[----:B------:R2:W3:Y:S01]  /*cab0*/  MUFU.TANH R8, R170 ;  /* 0x000000aa00087308 */ /* 0x0004e20000002400 */
[-C--:B-1----:R-:W-:Y:S01]  /*cac0*/  FMUL.FTZ R189, R13, R12.reuse ;  /* 0x0000000c0dbd7220 */ /* 0x082fe20000410000 */
[----:B------:R-:W-:-:S03]  /*cad0*/  FMUL.FTZ R193, R193, R12 ;  /* 0x0000000cc1c17220 */ /* 0x000fc60000410000 */
[-CC-:B------:R-:W-:Y:S01]  /*cae0*/  FFMA.FTZ R154, R9, R12.reuse, -R189.reuse ;  /* 0x0000000c099a7223 */ /* 0x180fe200000108bd */
[-CC-:B--2---:R-:W-:Y:S01]  /*caf0*/  FFMA.FTZ R170, R11, R12.reuse, -R189.reuse ;  /* 0x0000000c0baa7223 */ /* 0x184fe200000108bd */
[-CC-:B------:R-:W-:Y:S01]  /*cb00*/  FFMA.FTZ R192, R14, R12.reuse, -R189.reuse ;  /* 0x0000000c0ec07223 */ /* 0x180fe200000108bd */
[-CC-:B------:R-:W-:Y:S01]  /*cb10*/  FFMA.FTZ R14, R152, R12.reuse, -R189.reuse ;  /* 0x0000000c980e7223 */ /* 0x180fe200000108bd */
[-CC-:B------:R-:W-:Y:S01]  /*cb20*/  FFMA.FTZ R9, R153, R12.reuse, -R189.reuse ;  /* 0x0000000c99097223 */ /* 0x180fe200000108bd */
[----:B------:R-:W-:Y:S01]  /*cb30*/  MUFU.EX2 R152, R154 ;  /* 0x0000009a00987308 */ /* 0x000fe20000000800 */
[----:B------:R-:W-:Y:S01]  /*cb40*/  FMUL.FTZ R153, R171, UR38 ;  /* 0x00000026ab997c20 */ /* 0x000fe20008410000 */
[-CC-:B------:R-:W-:Y:S01]  /*cb50*/  FFMA.FTZ R11, R157, R12.reuse, -R189.reuse ;  /* 0x0000000c9d0b7223 */ /* 0x180fe200000108bd */
[----:B------:R-:W-:Y:S01]  /*cb60*/  FMUL.FTZ R157, R174, UR38 ;  /* 0x00000026ae9d7c20 */ /* 0x000fe20008410000 */
[----:B------:R-:W-:Y:S01]  /*cb70*/  FMUL.FTZ R171, R175, UR38 ;  /* 0x00000026afab7c20 */ /* 0x000fe20008410000 */
[----:B------:R-:W-:Y:S01]  /*cb80*/  FMUL.FTZ R174, R178, UR38 ;  /* 0x00000026b2ae7c20 */ /* 0x000fe20008410000 */
[----:B------:R-:W-:Y:S01]  /*cb90*/  FMUL.FTZ R175, R179, UR38 ;  /* 0x00000026b3af7c20 */ /* 0x000fe20008410000 */
[-CC-:B------:R-:W-:Y:S01]  /*cba0*/  FFMA.FTZ R188, R10, R12.reuse, -R189.reuse ;  /* 0x0000000c0abc7223 */ /* 0x180fe200000108bd */
[----:B------:R1:W-:Y:S01]  /*cbb0*/  MUFU.EX2 R154, R170 ;  /* 0x000000aa009a7308 */ /* 0x0003e20000000800 */
[----:B------:R-:W-:Y:S01]  /*cbc0*/  FMUL.FTZ R178, R182, UR38 ;  /* 0x00000026b6b27c20 */ /* 0x000fe20008410000 */
[-CC-:B------:R-:W-:Y:S01]  /*cbd0*/  FFMA.FTZ R10, R156, R12.reuse, -R189.reuse ;  /* 0x0000000c9c0a7223 */ /* 0x180fe200000108bd */
[----:B------:R-:W-:Y:S01]  /*cbe0*/  FMUL.FTZ R179, R183, UR38 ;  /* 0x00000026b7b37c20 */ /* 0x000fe20008410000 */
[----:B------:R-:W-:Y:S01]  /*cbf0*/  FMUL.FTZ R182, R186, UR38 ;  /* 0x00000026bab67c20 */ /* 0x000fe20008410000 */
[----:B------:R-:W-:Y:S01]  /*cc00*/  FMUL.FTZ R183, R187, UR38 ;  /* 0x00000026bbb77c20 */ /* 0x000fe20008410000 */
[----:B------:R-:W-:Y:S01]  /*cc10*/  FMUL.FTZ R186, R190, UR38 ;  /* 0x00000026beba7c20 */ /* 0x000fe20008410000 */
[----:B------:R-:W-:Y:S01]  /*cc20*/  FMUL.FTZ R187, R191, UR38 ;  /* 0x00000026bfbb7c20 */ /* 0x000fe20008410000 */
[----:B------:R-:W2:Y:S01]  /*cc30*/  MUFU.TANH R153, R153 ;  /* 0x0000009900997308 */ /* 0x000ea20000002400 */
[----:B-1----:R-:W-:Y:S01]  /*cc40*/  FMNMX.FTZ R170, R181, R7, !PT ;  /* 0x00000007b5aa7209 */ /* 0x002fe20007810000 */
[----:B------:R-:W-:Y:S01]  /*cc50*/  FMUL.FTZ R190, R195, UR38 ;  /* 0x00000026c3be7c20 */ /* 0x000fe20008410000 */
[-CC-:B------:R-:W-:Y:S01]  /*cc60*/  FFMA.FTZ R15, R15, R12.reuse, -R189.reuse ;  /* 0x0000000c0f0f7223 */ /* 0x180fe200000108bd */
[--C-:B------:R-:W-:Y:S01]  /*cc70*/  FFMA.FTZ R20, R20, R12, -R189.reuse ;  /* 0x0000000c14147223 */ /* 0x100fe200000108bd */
[----:B------:R-:W-:Y:S01]  /*cc80*/  FMNMX.FTZ R170, R155, R170, !PT ;  /* 0x000000aa9baa7209 */ /* 0x000fe20007810000 */
[-CC-:B------:R-:W-:Y:S01]  /*cc90*/  FFMA.FTZ R21, R21, R12.reuse, -R189.reuse ;  /* 0x0000000c15157223 */ /* 0x180fe200000108bd */
[--C-:B------:R-:W-:Y:S01]  /*cca0*/  FFMA.FTZ R160, R160, R12, -R189.reuse ;  /* 0x0000000ca0a07223 */ /* 0x100fe200000108bd */
[----:B------:R-:W1:Y:S01]  /*ccb0*/  MUFU.TANH R157, R157 ;  /* 0x0000009d009d7308 */ /* 0x000e620000002400 */
[----:B----4-:R-:W-:Y:S01]  /*ccc0*/  FMNMX.FTZ R170, R158, R170, !PT ;  /* 0x000000aa9eaa7209 */ /* 0x010fe20007810000 */
[-CC-:B------:R-:W-:Y:S01]  /*ccd0*/  FFMA.FTZ R161, R161, R12.reuse, -R189.reuse ;  /* 0x0000000ca1a17223 */ /* 0x180fe200000108bd */
[-CC-:B------:R-:W-:Y:S01]  /*cce0*/  FFMA.FTZ R164, R164, R12.reuse, -R189.reuse ;  /* 0x0000000ca4a47223 */ /* 0x180fe200000108bd */
[--C-:B------:R-:W-:Y:S01]  /*ccf0*/  FFMA.FTZ R165, R165, R12, -R189.reuse ;  /* 0x0000000ca5a57223 */ /* 0x100fe200000108bd */
[----:B0-----:R-:W-:Y:S01]  /*cd00*/  FMNMX.FTZ R170, R159, R170, !PT ;  /* 0x000000aa9faa7209 */ /* 0x001fe20007810000 */
[-CC-:B------:R-:W-:Y:S01]  /*cd10*/  FFMA.FTZ R168, R168, R12.reuse, -R189.reuse ;  /* 0x0000000ca8a87223 */ /* 0x180fe200000108bd */
[--C-:B------:R-:W-:Y:S01]  /*cd20*/  FFMA.FTZ R169, R169, R12, -R189.reuse ;  /* 0x0000000ca9a97223 */ /* 0x100fe200000108bd */
[----:B------:R-:W0:Y:S01]  /*cd30*/  MUFU.TANH R171, R171 ;  /* 0x000000ab00ab7308 */ /* 0x000e220000002400 */
[----:B------:R-:W-:Y:S01]  /*cd40*/  FMNMX.FTZ R170, R162, R170, !PT ;  /* 0x000000aaa2aa7209 */ /* 0x000fe20007810000 */
[-CC-:B------:R-:W-:Y:S01]  /*cd50*/  FFMA.FTZ R172, R172, R12.reuse, -R189.reuse ;  /* 0x0000000cacac7223 */ /* 0x180fe200000108bd */
[-CC-:B------:R-:W-:Y:S01]  /*cd60*/  FFMA.FTZ R173, R173, R12.reuse, -R189.reuse ;  /* 0x0000000cadad7223 */ /* 0x180fe200000108bd */
[--C-:B------:R-:W-:Y:S01]  /*cd70*/  FFMA.FTZ R176, R176, R12, -R189.reuse ;  /* 0x0000000cb0b07223 */ /* 0x100fe200000108bd */
[----:B---3--:R-:W-:Y:S01]  /*cd80*/  FMNMX.FTZ R170, R163, R170, !PT ;  /* 0x000000aaa3aa7209 */ /* 0x008fe20007810000 */
[-CC-:B------:R-:W-:Y:S01]  /*cd90*/  FFMA.FTZ R177, R177, R12.reuse, -R189.reuse ;  /* 0x0000000cb1b17223 */ /* 0x180fe200000108bd */
[--C-:B------:R-:W-:Y:S01]  /*cda0*/  FFMA.FTZ R180, R180, R12, -R189.reuse ;  /* 0x0000000cb4b47223 */ /* 0x100fe200000108bd */
[----:B------:R-:W3:Y:S01]  /*cdb0*/  MUFU.TANH R174, R174 ;  /* 0x000000ae00ae7308 */ /* 0x000ee20000002400 */
[----:B------:R-:W-:Y:S01]  /*cdc0*/  FMNMX.FTZ R170, R166, R170, !PT ;  /* 0x000000aaa6aa7209 */ /* 0x000fe20007810000 */
[-CC-:B------:R-:W-:Y:S01]  /*cdd0*/  FFMA.FTZ R184, R184, R12.reuse, -R189.reuse ;  /* 0x0000000cb8b87223 */ /* 0x180fe200000108bd */
[----:B------:R-:W-:Y:S01]  /*cde0*/  FFMA.FTZ R185, R185, R12, -R189 ;  /* 0x0000000cb9b97223 */ /* 0x000fe200000108bd */
[----:B------:R-:W-:Y:S01]  /*cdf0*/  FMUL.FTZ R189, R198, UR38 ;  /* 0x00000026c6bd7c20 */ /* 0x000fe20008410000 */
[----:B------:R-:W-:Y:S01]  /*ce00*/  FMNMX.FTZ R170, R167, R170, !PT ;  /* 0x000000aaa7aa7209 */ /* 0x000fe20007810000 */
[----:B------:R-:W-:Y:S01]  /*ce10*/  FMUL.FTZ R191, R199, UR38 ;  /* 0x00000026c7bf7c20 */ /* 0x000fe20008410000 */
[----:B------:R-:W4:Y:S01]  /*ce20*/  S2R R198, SR_CgaCtaId ;  /* 0x0000000000c67919 */ /* 0x000f220000008800 */
[----:B------:R-:W3:Y:S01]  /*ce30*/  MUFU.EX2 R156, R193 ;  /* 0x000000c1009c7308 */ /* 0x000ee20000000800 */
[----:B------:R-:W-:Y:S01]  /*ce40*/  FMNMX.FTZ R170, R8, R170, !PT ;  /* 0x000000aa08aa7209 */ /* 0x000fe20007810000 */
[----:B------:R-:W4:Y:S03]  /*ce50*/  S2R R199, SR_TID.X ;  /* 0x0000000000c77919 */ /* 0x000f260000002100 */
[----:B--2---:R-:W-:-:S03]  /*ce60*/  FMNMX.FTZ R170, R153, R170, !PT ;  /* 0x000000aa99aa7209 */ /* 0x004fc60007810000 */
[----:B------:R-:W2:Y:S01]  /*ce70*/  MUFU.TANH R175, R175 ;  /* 0x000000af00af7308 */ /* 0x000ea20000002400 */
[----:B-1----:R-:W-:-:S04]  /*ce80*/  FMNMX.FTZ R170, R157, R170, !PT ;  /* 0x000000aa9daa7209 */ /* 0x002fc80007810000 */
[----:B0-----:R-:W-:-:S03]  /*ce90*/  FMNMX.FTZ R170, R171, R170, !PT ;  /* 0x000000aaabaa7209 */ /* 0x001fc60007810000 */
[----:B------:R-:W0:Y:S01]  /*cea0*/  MUFU.EX2 R188, R188 ;  /* 0x000000bc00bc7308 */ /* 0x000e220000000800 */
[----:B---3--:R-:W-:Y:S01]  /*ceb0*/  FMNMX.FTZ R170, R174, R170, !PT ;  /* 0x000000aaaeaa7209 */ /* 0x008fe20007810000 */
[----:B------:R-:W-:Y:S01]  /*cec0*/  FFMA.FTZ R5, R156, R5, R152 ;  /* 0x000000059c057223 */ /* 0x000fe20000010098 */
[-C--:B------:R-:W-:Y:S01]  /*ced0*/  FMUL.FTZ R24, R24, R156.reuse ;  /* 0x0000009c18187220 */ /* 0x080fe20000410000 */
[-C--:B------:R-:W-:Y:S01]  /*cee0*/  FMUL.FTZ R25, R25, R156.reuse ;  /* 0x0000009c19197220 */ /* 0x080fe20000410000 */
[-C--:B------:R-:W-:Y:S01]  /*cef0*/  FMUL.FTZ R28, R28, R156.reuse ;  /* 0x0000009c1c1c7220 */ /* 0x080fe20000410000 */
[-C--:B------:R-:W-:Y:S01]  /*cf00*/  FMUL.FTZ R29, R29, R156.reuse ;  /* 0x0000009c1d1d7220 */ /* 0x080fe20000410000 */
[----:B------:R-:W-:Y:S01]  /*cf10*/  FMUL.FTZ R32, R32, R156 ;  /* 0x0000009c20207220 */ /* 0x000fe20000410000 */
[----:B------:R-:W1:Y:S01]  /*cf20*/  MUFU.TANH R178, R178 ;  /* 0x000000b200b27308 */ /* 0x000e620000002400 */
[----:B--2---:R-:W-:Y:S01]  /*cf30*/  FMNMX.FTZ R170, R175, R170, !PT ;  /* 0x000000aaafaa7209 */ /* 0x004fe20007810000 */
[-C--:B------:R-:W-:Y:S01]  /*cf40*/  FMUL.FTZ R33, R33, R156.reuse ;  /* 0x0000009c21217220 */ /* 0x080fe20000410000 */
[-C--:B------:R-:W-:Y:S01]  /*cf50*/  FMUL.FTZ R36, R36, R156.reuse ;  /* 0x0000009c24247220 */ /* 0x080fe20000410000 */
[-C--:B------:R-:W-:Y:S01]  /*cf60*/  FMUL.FTZ R37, R37, R156.reuse ;  /* 0x0000009c25257220 */ /* 0x080fe20000410000 */
[-C--:B------:R-:W-:Y:S01]  /*cf70*/  FMUL.FTZ R40, R40, R156.reuse ;  /* 0x0000009c28287220 */ /* 0x080fe20000410000 */
[-C--:B------:R-:W-:Y:S01]  /*cf80*/  FMUL.FTZ R41, R41, R156.reuse ;  /* 0x0000009c29297220 */ /* 0x080fe20000410000 */
[----:B------:R-:W-:Y:S01]  /*cf90*/  FMUL.FTZ R44, R44, R156 ;  /* 0x0000009c2c2c7220 */ /* 0x000fe20000410000 */
[----:B------:R-:W2:Y:S01]  /*cfa0*/  MUFU.TANH R179, R179 ;  /* 0x000000b300b37308 */ /* 0x000ea20000002400 */
[C---:B0-----:R-:W-:Y:S01]  /*cfb0*/  FADD.FTZ R5, R188.reuse, R5 ;  /* 0x00000005bc057221 */ /* 0x041fe20000010000 */
[----:B------:R-:W-:Y:S01]  /*cfc0*/  F2FP.F16.F32.PACK_AB R152, R188, R152 ;  /* 0x00000098bc98723e */ /* 0x000fe200000000ff */
[----:B------:R-:W-:Y:S01]  /*cfd0*/  FMUL.FTZ R188, R194, UR38 ;  /* 0x00000026c2bc7c20 */ /* 0x000fe20008410000 */
[----:B----4-:R-:W-:Y:S01]  /*cfe0*/  SHF.R.U32.HI R199, RZ, 0x7, R199 ;  /* 0x00000007ffc77819 */ /* 0x010fe200000116c7 */
[----:B------:R-:W-:Y:S01]  /*cff0*/  FADD.FTZ R5, R154, R5 ;  /* 0x000000059a057221 */ /* 0x000fe20000010000 */
[-C--:B------:R-:W-:Y:S01]  /*d000*/  FMUL.FTZ R45, R45, R156.reuse ;  /* 0x0000009c2d2d7220 */ /* 0x080fe20000410000 */
[----:B------:R-:W-:Y:S01]  /*d010*/  FMUL.FTZ R48, R48, R156 ;  /* 0x0000009c30307220 */ /* 0x000fe20000410000 */
[----:B------:R-:W0:Y:S01]  /*d020*/  MUFU.TANH R182, R182 ;  /* 0x000000b600b67308 */ /* 0x000e220000002400 */
[----:B-1----:R-:W-:Y:S01]  /*d030*/  FMNMX.FTZ R170, R178, R170, !PT ;  /* 0x000000aab2aa7209 */ /* 0x002fe20007810000 */
[-C--:B------:R-:W-:Y:S01]  /*d040*/  FMUL.FTZ R49, R49, R156.reuse ;  /* 0x0000009c31317220 */ /* 0x080fe20000410000 */
        /* <DEDUP_REMOVED lines=14> */
[----:B0-----:R-:W-:Y:S01]  /*d130*/  FMNMX.FTZ R170, R182, R170, !PT ;  /* 0x000000aab6aa7209 */ /* 0x001fe20007810000 */
[-C--:B------:R-:W-:Y:S01]  /*d140*/  FMUL.FTZ R73, R73, R156.reuse ;  /* 0x0000009c49497220 */ /* 0x080fe20000410000 */
[-C--:B------:R-:W-:Y:S01]  /*d150*/  FMUL.FTZ R76, R76, R156.reuse ;  /* 0x0000009c4c4c7220 */ /* 0x080fe20000410000 */
[-C--:B------:R-:W-:Y:S01]  /*d160*/  FMUL.FTZ R77, R77, R156.reuse ;  /* 0x0000009c4d4d7220 */ /* 0x080fe20000410000 */
[-C--:B------:R-:W-:Y:S01]  /*d170*/  FMUL.FTZ R80, R80, R156.reuse ;  /* 0x0000009c50507220 */ /* 0x080fe20000410000 */
        /* <DEDUP_REMOVED lines=42> */
[----:B------:R-:W2:Y:S01]  /*d420*/  MUFU.EX2 R192, R192 ;  /* 0x000000c000c07308 */ /* 0x000ea20000000800 */
[----:B0-----:R-:W-:Y:S01]  /*d430*/  FMNMX.FTZ R170, R189, R170, !PT ;  /* 0x000000aabdaa7209 */ /* 0x001fe20007810000 */
[-C--:B------:R-:W-:Y:S01]  /*d440*/  FMUL.FTZ R145, R145, R156.reuse ;  /* 0x0000009c91917220 */ /* 0x080fe20000410000 */
[-C--:B------:R-:W-:Y:S01]  /*d450*/  FMUL.FTZ R148, R148, R156.reuse ;  /* 0x0000009c94947220 */ /* 0x080fe20000410000 */
[----:B------:R-:W-:-:S04]  /*d460*/  FMUL.FTZ R149, R149, R156 ;  /* 0x0000009c95957220 */ /* 0x000fc80000410000 */
[----:B------:R0:W3:Y:S01]  /*d470*/  MUFU.EX2 R156, R15 ;  /* 0x0000000f009c7308 */ /* 0x0000e20000000800 */
[----:B-1----:R-:W-:-:S07]  /*d480*/  FMNMX.FTZ R170, R191, R170, !PT ;  /* 0x000000aabfaa7209 */ /* 0x002fce0007810000 */
[----:B------:R-:W-:Y:S01]  /*d490*/  MUFU.EX2 R21, R21 ;  /* 0x0000001500157308 */ /* 0x000fe20000000800 */
[C---:B--2---:R-:W-:Y:S01]  /*d4a0*/  FADD.FTZ R5, R192.reuse, R5 ;  /* 0x00000005c0057221 */ /* 0x044fe20000010000 */
[----:B------:R-:W-:Y:S01]  /*d4b0*/  F2FP.F16.F32.PACK_AB R154, R192, R154 ;  /* 0x0000009ac09a723e */ /* 0x000fe200000000ff */
[----:B0-----:R-:W-:Y:S01]  /*d4c0*/  IMAD.MOV.U32 R15, RZ, RZ, 0x40000040 ;  /* 0x40000040ff0f7424 */ /* 0x001fe200078e00ff */
[----:B------:R-:W0:Y:S04]  /*d4d0*/  SHFL.BFLY PT, R192, R170, 0x2, 0x1f ;  /* 0x0c401f00aac07f89 */ /* 0x000e2800000e0000 */
[----:B------:R-:W-:Y:S01]  /*d4e0*/  MUFU.EX2 R9, R9 ;  /* 0x0000000900097308 */ /* 0x000fe20000000800 */
[----:B---3--:R-:W-:-:S07]  /*d4f0*/  FADD.FTZ R5, R156, R5 ;  /* 0x000000059c057221 */ /* 0x008fce0000010000 */
[----:B------:R-:W-:Y:S08]  /*d500*/  MUFU.EX2 R160, R160 ;  /* 0x000000a000a07308 */ /* 0x000ff00000000800 */
[----:B------:R-:W-:Y:S01]  /*d510*/  MUFU.EX2 R164, R164 ;  /* 0x000000a400a47308 */ /* 0x000fe20000000800 */
[----:B0-----:R-:W-:-:S07]  /*d520*/  FMNMX.FTZ R170, R170, R192, !PT ;  /* 0x000000c0aaaa7209 */ /* 0x001fce0007810000 */
[----:B------:R-:W-:Y:S01]  /*d530*/  MUFU.EX2 R168, R168 ;  /* 0x000000a800a87308 */ /* 0x000fe20000000800 */
[----:B------:R-:W0:Y:S07]  /*d540*/  SHFL.BFLY PT, R192, R170, 0x1, 0x1f ;  /* 0x0c201f00aac07f89 */ /* 0x000e2e00000e0000 */
[----:B------:R-:W-:Y:S08]  /*d550*/  MUFU.EX2 R172, R172 ;  /* 0x000000ac00ac7308 */ /* 0x000ff00000000800 */
[----:B------:R-:W-:Y:S08]  /*d560*/  MUFU.EX2 R176, R176 ;  /* 0x000000b000b07308 */ /* 0x000ff00000000800 */
[----:B------:R-:W-:Y:S01]  /*d570*/  MUFU.EX2 R180, R180 ;  /* 0x000000b400b47308 */ /* 0x000fe20000000800 */
[----:B0-----:R-:W-:-:S05]  /*d580*/  FMNMX.FTZ R170, R170, R192, !PT ;  /* 0x000000c0aaaa7209 */ /* 0x001fca0007810000 */
[C---:B------:R-:W-:Y:S01]  /*d590*/  FADD.FTZ R197, -R170.reuse, R7 ;  /* 0x00000007aac57221 */ /* 0x040fe20000010100 */
[-C--:B------:R-:W-:Y:S01]  /*d5a0*/  FMUL.FTZ R7, R170, R12.reuse ;  /* 0x0000000caa077220 */ /* 0x080fe20000410000 */
[----:B------:R-:W-:Y:S02]  /*d5b0*/  MUFU.EX2 R185, R185 ;  /* 0x000000b900b97308 */ /* 0x000fe40000000800 */
[-C--:B------:R-:W-:Y:S01]  /*d5c0*/  FMUL.FTZ R197, R197, R12.reuse ;  /* 0x0000000cc5c57220 */ /* 0x080fe20000410000 */
[-CC-:B------:R-:W-:Y:S01]  /*d5d0*/  FFMA.FTZ R194, R155, R12.reuse, -R7.reuse ;  /* 0x0000000c9bc27223 */ /* 0x180fe20000010807 */
        /* <DEDUP_REMOVED lines=22> */
[----:B------:R-:W-:Y:S01]  /*d740*/  FFMA.FTZ R191, R191, R12, -R7 ;  /* 0x0000000cbfbf7223 */ /* 0x000fe20000010807 */
[----:B------:R-:W-:Y:S01]  /*d750*/  IMAD.MOV.U32 R7, RZ, RZ, 0x40000040 ;  /* 0x40000040ff077424 */ /* 0x000fe200078e00ff */
[----:B------:R-:W0:Y:S04]  /*d760*/  MUFU.EX2 R197, R197 ;  /* 0x000000c500c57308 */ /* 0x000e280000000800 */
[----:B------:R-:W-:Y:S01]  /*d770*/  R2UR UR7, R7 ;  /* 0x00000000070772ca */ /* 0x000fe200000e0000 */
[----:B-----5:R-:W-:-:S03]  /*d780*/  VIADD R7, R3, 0x32440 ;  /* 0x0003244003077836 */ /* 0x020fc60000000000 */
[----:B------:R-:W1:Y:S02]  /*d790*/  MUFU.EX2 R153, R181 ;  /* 0x000000b500997308 */ /* 0x000e640000000800 */
[----:B------:R-:W-:-:S04]  /*d7a0*/  PRMT R7, R198, 0x654, R7 ;  /* 0x00000654c6077816 */ /* 0x000fc80000000007 */
[----:B------:R2:W-:Y:S02]  /*d7b0*/  SYNCS.ARRIVE.TRANS64.RED.A1T0 RZ, [R7+URZ], RZ ;  /* 0x000000ff07ff79a7 */ /* 0x0005e4000810043f */
[----:B------:R-:W3:Y:S01]  /*d7c0*/  MUFU.EX2 R194, R194 ;  /* 0x000000c200c27308 */ /* 0x000ee20000000800 */
[-C--:B0-----:R-:W-:Y:S01]  /*d7d0*/  FMUL.FTZ R26, R26, R197.reuse ;  /* 0x000000c51a1a7220 */ /* 0x081fe20000410000 */
[-C--:B------:R-:W-:Y:S01]  /*d7e0*/  FMUL.FTZ R27, R27, R197.reuse ;  /* 0x000000c51b1b7220 */ /* 0x080fe20000410000 */
[-C--:B------:R-:W-:Y:S01]  /*d7f0*/  FMUL.FTZ R30, R30, R197.reuse ;  /* 0x000000c51e1e7220 */ /* 0x080fe20000410000 */
[-C--:B------:R-:W-:Y:S01]  /*d800*/  FMUL.FTZ R31, R31, R197.reuse ;  /* 0x000000c51f1f7220 */ /* 0x080fe20000410000 */
[-C--:B------:R-:W-:Y:S01]  /*d810*/  FMUL.FTZ R34, R34, R197.reuse ;  /* 0x000000c522227220 */ /* 0x080fe20000410000 */
[----:B--2---:R-:W-:Y:S01]  /*d820*/  IADD3 R7, R199, 0x8, RZ ;  /* 0x00000008c7077810 */ /* 0x004fe20007ffe0ff */
[----:B------:R-:W-:Y:S01]  /*d830*/  FMUL.FTZ R35, R35, R197 ;  /* 0x000000c523237220 */ /* 0x000fe20000410000 */
[----:B------:R-:W-:Y:S01]  /*d840*/  MUFU.EX2 R158, R158 ;  /* 0x0000009e009e7308 */ /* 0x000fe20000000800 */
[----:B-1----:R-:W-:Y:S01]  /*d850*/  FFMA.FTZ R157, R197, R6, R153 ;  /* 0x00000006c59d7223 */ /* 0x002fe20000010099 */
[----:B------:R-:W-:-:S02]  /*d860*/  IMAD R6, R201, 0xc00, R219 ;  /* 0x00000c00c9067824 */ /* 0x000fc400078e02db */
[-C--:B------:R-:W-:Y:S01]  /*d870*/  FMUL.FTZ R38, R38, R197.reuse ;  /* 0x000000c526267220 */ /* 0x080fe20000410000 */
[-C--:B------:R-:W-:Y:S01]  /*d880*/  FMUL.FTZ R39, R39, R197.reuse ;  /* 0x000000c527277220 */ /* 0x080fe20000410000 */
[-C--:B------:R-:W-:Y:S01]  /*d890*/  FMUL.FTZ R42, R42, R197.reuse ;  /* 0x000000c52a2a7220 */ /* 0x080fe20000410000 */
[-C--:B------:R-:W-:Y:S01]  /*d8a0*/  FMUL.FTZ R43, R43, R197.reuse ;  /* 0x000000c52b2b7220 */ /* 0x080fe20000410000 */
[----:B------:R-:W-:Y:S01]  /*d8b0*/  R2UR UR6, R6 ;  /* 0x00000000060672ca */ /* 0x000fe200000e0000 */
        /* <DEDUP_REMOVED lines=55> */
[C---:B---3--:R-:W-:Y:S01]  /*dc30*/  F2FP.F16.F32.PACK_AB R153, R194.reuse, R153 ;  /* 0x00000099c299723e */ /* 0x048fe200000000ff */
[----:B------:R-:W-:Y:S01]  /*dc40*/  FADD.FTZ R157, R194, R157 ;  /* 0x0000009dc29d7221 */ /* 0x000fe20000010000 */
[----:B------:R1:W-:Y:S01]  /*dc50*/  BAR.SYNC.DEFER_BLOCKING R7, 0x100 ;  /* 0x000400070000751d */ /* 0x0003e20000010000 */
[----:B0-----:R-:W-:-:S05]  /*dc60*/  F2FP.F16.F32.PACK_AB R155, R181, R158 ;  /* 0x0000009eb59b723e */ /* 0x001fca00000000ff */
[----:B------:R-:W-:Y:S01]  /*dc70*/  MUFU.EX2 R193, R193 ;  /* 0x000000c100c17308 */ /* 0x000fe20000000800 */
[----:B-1----:R-:W-:-:S04]  /*dc80*/  FADD.FTZ R7, R158, R157 ;  /* 0x0000009d9e077221 */ /* 0x002fc80000010000 */
[----:B------:R-:W-:-:S03]  /*dc90*/  FADD.FTZ R7, R181, R7 ;  /* 0x00000007b5077221 */ /* 0x000fc60000010000 */
[----:B------:R0:W-:Y:S08]  /*dca0*/  MUFU.EX2 R158, R14 ;  /* 0x0000000e009e7308 */ /* 0x0001f00000000800 */
[----:B------:R-:W-:Y:S01]  /*dcb0*/  MUFU.EX2 R196, R196 ;  /* 0x000000c400c47308 */ /* 0x000fe20000000800 */
[----:B0-----:R-:W-:Y:S01]  /*dcc0*/  VIADD R14, R6, 0x80 ;  /* 0x00000080060e7836 */ /* 0x001fe20000000000 */
[----:B------:R-:W-:-:S06]  /*dcd0*/  WARPGROUP.ARRIVE ;  /* 0x00000000000079c5 */ /* 0x000fcc0000000000 */
[----:B------:R-:W-:Y:S01]  /*dce0*/  HGMMA.64x256x16.F32 R24, R152, gdesc[UR4].tnspB, R24, gsb0 ;  /* 0x43e0000498187df0 */ /* 0x000fe20008000818 */
[----:B------:R-:W-:Y:S01]  /*dcf0*/  MUFU.EX2 R195, R195 ;  /* 0x000000c300c37308 */ /* 0x000fe20000000800 */
[----:B------:R-:W-:Y:S02]  /*dd00*/  R2UR UR6, R14 ;  /* 0x000000000e0672ca */ /* 0x000fe400000e0000 */
[----:B------:R-:W-:-:S05]  /*dd10*/  R2UR UR7, R15 ;  /* 0x000000000f0772ca */ /* 0x000fca00000e0000 */
[----:B------:R-:W-:Y:S08]  /*dd20*/  MUFU.EX2 R166, R166 ;  /* 0x000000a600a67308 */ /* 0x000ff00000000800 */
[----:B------:R-:W0:Y:S08]  /*dd30*/  MUFU.EX2 R167, R167 ;  /* 0x000000a700a77308 */ /* 0x000e300000000800 */
[----:B------:R-:W-:Y:S08]  /*dd40*/  MUFU.EX2 R192, R192 ;  /* 0x000000c000c07308 */ /* 0x000ff00000000800 */
[----:B------:R-:W1:Y:S08]  /*dd50*/  MUFU.EX2 R171, R171 ;  /* 0x000000ab00ab7308 */ /* 0x000e700000000800 */
        /* <DEDUP_REMOVED lines=11> */
[----:B------:R-:W-:-:S07]  /*de10*/  WARPGROUP.DEPBAR.LE gsb0, 0x0 ;  /* 0x00008000000079c5 */ /* 0x000fce0000010000 */
[----:B------:R-:W2:Y:S01]  /*de20*/  MUFU.EX2 R152, R20 ;  /* 0x0000001400987308 */ /* 0x000ea20000000800 */
[----:B0-----:R-:W-:Y:S02]  /*de30*/  F2FP.F16.F32.PACK_AB R153, R167, R166 ;  /* 0x000000a6a799723e */ /* 0x001fe400000000ff */
[----:B-1----:R-:W-:-:S05]  /*de40*/  F2FP.F16.F32.PACK_AB R155, R171, R192 ;  /* 0x000000c0ab9b723e */ /* 0x002fca00000000ff */
[----:B------:R0:W1:Y:S08]  /*de50*/  MUFU.EX2 R20, R159 ;  /* 0x0000009f00147308 */ /* 0x0000700000000800 */
[----:B------:R3:W-:Y:S01]  /*de60*/  MUFU.EX2 R154, R11 ;  /* 0x0000000b009a7308 */ /* 0x0007e20000000800 */
[C---:B--2---:R-:W-:Y:S01]  /*de70*/  FADD.FTZ R5, R152.reuse, R5 ;  /* 0x0000000598057221 */ /* 0x044fe20000010000 */
[----:B------:R-:W-:-:S02]  /*de80*/  F2FP.F16.F32.PACK_AB R156, R152, R156 ;  /* 0x0000009c989c723e */ /* 0x000fc400000000ff */
[----:B0-----:R-:W-:Y:S01]  /*de90*/  F2FP.F16.F32.PACK_AB R159, R195, R196 ;  /* 0x000000c4c39f723e */ /* 0x001fe200000000ff */
[----:B------:R-:W-:-:S03]  /*dea0*/  FADD.FTZ R5, R21, R5 ;  /* 0x0000000515057221 */ /* 0x000fc60000010000 */
[----:B------:R0:W2:Y:S01]  /*deb0*/  MUFU.EX2 R152, R10 ;  /* 0x0000000a00987308 */ /* 0x0000a20000000800 */
[C---:B------:R-:W-:Y:S01]  /*dec0*/  FADD.FTZ R5, R158.reuse, R5 ;  /* 0x000000059e057221 */ /* 0x040fe20000010000 */
[----:B------:R-:W-:Y:S01]  /*ded0*/  F2FP.F16.F32.PACK_AB R158, R158, R21 ;  /* 0x000000159e9e723e */ /* 0x000fe200000000ff */
[----:B---3--:R-:W-:Y:S01]  /*dee0*/  IMAD.MOV.U32 R11, RZ, RZ, 0x40000040 ;  /* 0x40000040ff0b7424 */ /* 0x008fe200078e00ff */
[----:B-1----:R-:W-:Y:S01]  /*def0*/  F2FP.F16.F32.PACK_AB R157, R193, R20 ;  /* 0x00000014c19d723e */ /* 0x002fe200000000ff */
[----:B------:R-:W-:Y:S01]  /*df00*/  FADD.FTZ R5, R9, R5 ;  /* 0x0000000509057221 */ /* 0x000fe20000010000 */
[----:B------:R-:W-:Y:S02]  /*df10*/  FADD.FTZ R7, R20, R7 ;  /* 0x0000000714077221 */ /* 0x000fe40000010000 */
[----:B------:R-:W-:Y:S01]  /*df20*/  WARPGROUP.ARRIVE ;  /* 0x00000000000079c5 */ /* 0x000fe20000000000 */
[----:B0-----:R-:W-:Y:S02]  /*df30*/  VIADD R10, R6, 0x100 ;  /* 0x00000100060a7836 */ /* 0x001fe40000000000 */
[----:B------:R-:W-:-:S03]  /*df40*/  FADD.FTZ R7, R193, R7 ;  /* 0x00000007c1077221 */ /* 0x000fc60000010000 */
[----:B------:R-:W-:Y:S01]  /*df50*/  HGMMA.64x256x16.F32 R24, R156, gdesc[UR4].tnspB, R24, gsb0 ;  /* 0x43e000049c187df0 */ /* 0x000fe20008000818 */
[----:B------:R-:W-:Y:S01]  /*df60*/  R2UR UR6, R10 ;  /* 0x000000000a0672ca */ /* 0x000fe200000e0000 */
[----:B------:R-:W-:Y:S02]  /*df70*/  VIADD R10, R6, 0x180 ;  /* 0x00000180060a7836 */ /* 0x000fe40000000000 */
[----:B--2---:R-:W-:Y:S01]  /*df80*/  FADD.FTZ R5, R152, R5 ;  /* 0x0000000598057221 */ /* 0x004fe20000010000 */
[----:B------:R-:W-:Y:S01]  /*df90*/  R2UR UR7, R11 ;  /* 0x000000000b0772ca */ /* 0x000fe200000e0000 */
[----:B------:R-:W-:Y:S01]  /*dfa0*/  FADD.FTZ R7, R196, R7 ;  /* 0x00000007c4077221 */ /* 0x000fe20000010000 */
[----:B------:R-:W-:Y:S01]  /*dfb0*/  F2FP.F16.F32.PACK_AB R152, R152, R9 ;  /* 0x000000099898723e */ /* 0x000fe200000000ff */
[----:B------:R-:W-:Y:S01]  /*dfc0*/  FADD.FTZ R5, R154, R5 ;  /* 0x000000059a057221 */ /* 0x000fe20000010000 */
[C---:B------:R-:W-:Y:S01]  /*dfd0*/  F2FP.F16.F32.PACK_AB R154, R160.reuse, R154 ;  /* 0x0000009aa09a723e */ /* 0x040fe200000000ff */
[----:B------:R-:W-:Y:S01]  /*dfe0*/  IMAD.MOV.U32 R9, RZ, RZ, 0x40000040 ;  /* 0x40000040ff097424 */ /* 0x000fe200078e00ff */
[----:B------:R-:W-:Y:S01]  /*dff0*/  MOV R11, 0x40000040 ;  /* 0x40000040000b7802 */ /* 0x000fe20000000f00 */
[----:B------:R-:W-:Y:S01]  /*e000*/  FADD.FTZ R5, R160, R5 ;  /* 0x00000005a0057221 */ /* 0x000fe20000010000 */
[----:B------:R-:W-:-:S04]  /*e010*/  FADD.FTZ R7, R195, R7 ;  /* 0x00000007c3077221 */ /* 0x000fc80000010000 */
[----:B------:R-:W-:-:S04]  /*e020*/  FADD.FTZ R7, R166, R7 ;  /* 0x00000007a6077221 */ /* 0x000fc80000010000 */
[----:B------:R-:W-:-:S04]  /*e030*/  FADD.FTZ R7, R167, R7 ;  /* 0x00000007a7077221 */ /* 0x000fc80000010000 */
[----:B------:R-:W-:-:S04]  /*e040*/  FADD.FTZ R7, R192, R7 ;  /* 0x00000007c0077221 */ /* 0x000fc80000010000 */
[----:B------:R-:W-:Y:S01]  /*e050*/  FADD.FTZ R7, R171, R7 ;  /* 0x00000007ab077221 */ /* 0x000fe20000010000 */
[----:B------:R-:W-:Y:S02]  /*e060*/  WARPGROUP.DEPBAR.LE gsb0, 0x0 ;  /* 0x00008000000079c5 */ /* 0x000fe40000010000 */
[----:B------:R-:W-:-:S06]  /*e070*/  WARPGROUP.ARRIVE ;  /* 0x00000000000079c5 */ /* 0x000fcc0000000000 */
[----:B------:R-:W-:Y:S01]  /*e080*/  HGMMA.64x256x16.F32 R24, R152, gdesc[UR4].tnspB, R24, gsb0 ;  /* 0x43e0000498187df0 */ /* 0x000fe20008000818 */
[----:B------:R-:W-:Y:S01]  /*e090*/  R2UR UR6, R10 ;  /* 0x000000000a0672ca */ /* 0x000fe200000e0000 */
[----:B------:R-:W-:Y:S01]  /*e0a0*/  VIADD R10, R6, 0x200 ;  /* 0x00000200060a7836 */ /* 0x000fe20000000000 */
[----:B------:R-:W-:Y:S01]  /*e0b0*/  R2UR UR7, R11 ;  /* 0x000000000b0772ca */ /* 0x000fe200000e0000 */
[----:B------:R-:W-:Y:S01]  /*e0c0*/  IMAD.MOV.U32 R11, RZ, RZ, 0x40000040 ;  /* 0x40000040ff0b7424 */ /* 0x000fe200078e00ff */
[----:B------:R-:W-:Y:S02]  /*e0d0*/  WARPGROUP.DEPBAR.LE gsb0, 0x0 ;  /* 0x00008000000079c5 */ /* 0x000fe40000010000 */
[----:B------:R-:W0:Y:S01]  /*e0e0*/  MUFU.EX2 R152, R161 ;  /* 0x000000a100987308 */ /* 0x000e220000000800 */
[----:B------:R-:W-:Y:S01]  /*e0f0*/  F2FP.F16.F32.PACK_AB R153, R175, R174 ;  /* 0x000000aeaf99723e */ /* 0x000fe200000000ff */
[----:B------:R-:W-:Y:S01]  /*e100*/  FADD.FTZ R174, R174, R7 ;  /* 0x00000007aeae7221 */ /* 0x000fe20000010000 */
[----:B------:R-:W-:-:S03]  /*e110*/  F2FP.F16.F32.PACK_AB R155, R179, R178 ;  /* 0x000000b2b39b723e */ /* 0x000fc600000000ff */
[----:B------:R-:W-:Y:S02]  /*e120*/  FADD.FTZ R175, R175, R174 ;  /* 0x000000aeafaf7221 */ /* 0x000fe40000010000 */
[----:B------:R-:W1:Y:S02]  /*e130*/  MUFU.EX2 R154, R165 ;  /* 0x000000a5009a7308 */ /* 0x000e640000000800 */
[----:B------:R-:W-:-:S04]  /*e140*/  FADD.FTZ R178, R178, R175 ;  /* 0x000000afb2b27221 */ /* 0x000fc80000010000 */
[----:B------:R-:W-:Y:S01]  /*e150*/  FADD.FTZ R179, R179, R178 ;  /* 0x000000b2b3b37221 */ /* 0x000fe20000010000 */
[----:B0-----:R-:W-:Y:S01]  /*e160*/  FADD.FTZ R5, R152, R5 ;  /* 0x0000000598057221 */ /* 0x001fe20000010000 */
[----:B------:R-:W-:-:S03]  /*e170*/  F2FP.F16.F32.PACK_AB R152, R164, R152 ;  /* 0x00000098a498723e */ /* 0x000fc600000000ff */
[----:B------:R-:W-:-:S04]  /*e180*/  FADD.FTZ R5, R164, R5 ;  /* 0x00000005a4057221 */ /* 0x000fc80000010000 */
[----:B-1----:R-:W-:Y:S01]  /*e190*/  FADD.FTZ R5, R154, R5 ;  /* 0x000000059a057221 */ /* 0x002fe20000010000 */
[----:B------:R-:W-:-:S03]  /*e1a0*/  F2FP.F16.F32.PACK_AB R154, R168, R154 ;  /* 0x0000009aa89a723e */ /* 0x000fc600000000ff */
[----:B------:R-:W-:Y:S01]  /*e1b0*/  FADD.FTZ R5, R168, R5 ;  /* 0x00000005a8057221 */ /* 0x000fe20000010000 */
[----:B------:R-:W-:-:S06]  /*e1c0*/  WARPGROUP.ARRIVE ;  /* 0x00000000000079c5 */ /* 0x000fcc0000000000 */
[----:B------:R-:W-:Y:S01]  /*e1d0*/  HGMMA.64x256x16.F32 R24, R152, gdesc[UR4].tnspB, R24, gsb0 ;  /* 0x43e0000498187df0 */ /* 0x000fe20008000818 */
[----:B------:R-:W-:Y:S02]  /*e1e0*/  R2UR UR6, R10 ;  /* 0x000000000a0672ca */ /* 0x000fe400000e0000 */
[----:B------:R-:W-:Y:S01]  /*e1f0*/  R2UR UR7, R11 ;  /* 0x000000000b0772ca */ /* 0x000fe200000e0000 */
[----:B------:R0:W-:Y:S02]  /*e200*/  MUFU.EX2 R10, R8 ;  /* 0x00000008000a7308 */ /* 0x0001e40000000800 */
[----:B0-----:R-:W-:Y:S01]  /*e210*/  VIADD R8, R6, 0x280 ;  /* 0x0000028006087836 */ /* 0x001fe20000000000 */
[----:B------:R-:W-:-:S05]  /*e220*/  WARPGROUP.DEPBAR.LE gsb0, 0x0 ;  /* 0x00008000000079c5 */ /* 0x000fca0000010000 */
        /* <DEDUP_REMOVED lines=9> */
[----:B------:R-:W-:Y:S02]  /*e2c0*/  F2FP.F16.F32.PACK_AB R152, R172, R152 ;  /* 0x00000098ac98723e */ /* 0x000fe400000000ff */
[----:B------:R-:W-:Y:S01]  /*e2d0*/  FADD.FTZ R187, R10, R187 ;  /* 0x000000bb0abb7221 */ /* 0x000fe20000010000 */
        /* <DEDUP_REMOVED lines=8> */
[----:B------:R-:W-:Y:S02]  /*e360*/  WARPGROUP.DEPBAR.LE gsb0, 0x0 ;  /* 0x00008000000079c5 */ /* 0x000fe40000010000 */
[----:B------:R-:W0:Y:S01]  /*e370*/  MUFU.EX2 R152, R177 ;  /* 0x000000b100987308 */ /* 0x000e220000000800 */
[C---:B------:R-:W-:Y:S01]  /*e380*/  F2FP.F16.F32.PACK_AB R153, R162.reuse, R10 ;  /* 0x0000000aa299723e */ /* 0x040fe200000000ff */
[----:B------:R-:W-:Y:S01]  /*e390*/  FADD.FTZ R162, R162, R187 ;  /* 0x000000bba2a27221 */ /* 0x000fe20000010000 */
[----:B------:R-:W-:-:S03]  /*e3a0*/  F2FP.F16.F32.PACK_AB R155, R191, R163 ;  /* 0x000000a3bf9b723e */ /* 0x000fc600000000ff */
[----:B------:R-:W-:Y:S02]  /*e3b0*/  FADD.FTZ R162, R163, R162 ;  /* 0x000000a2a3a27221 */ /* 0x000fe40000010000 */
[----:B------:R-:W1:Y:S02]  /*e3c0*/  MUFU.EX2 R154, R184 ;  /* 0x000000b8009a7308 */ /* 0x000e640000000800 */
        /* <DEDUP_REMOVED lines=8> */
[----:B------:R-:W-:Y:S03]  /*e450*/  HGMMA.64x256x16.F32 R24, R152, gdesc[UR4].tnspB, R24, gsb0 ;  /* 0x43e0000498187df0 */ /* 0x000fe60008000818 */
[----:B------:R-:W-:Y:S02]  /*e460*/  WARPGROUP.DEPBAR.LE gsb0, 0x0 ;  /* 0x00008000000079c5 */ /* 0x000fe40000010000 */
[----:B------:R-:W-:Y:S05]  /*e470*/  @!P0 BRA `(.L_x_1508) ;  /* 0x0000000000048947 */ /* 0x000fea0003800000 */
[----:B------:R-:W-:Y:S01]  /*e480*/  BPT.TRAP 0x1 ;  /* 0x000000040000795c */ /* 0x000fe20000300000 */
.L_x_1508:
[----:B------:R-:W-:Y:S01]  /*e490*/  VIADD R3, R3, 0x32460 ;  /* 0x0003246003037836 */ /* 0x000fe20000000000 */
[----:B------:R-:W-:Y:S01]  /*e4a0*/  MOV R7, R170 ;  /* 0x000000aa00077202 */ /* 0x000fe20000000f00 */
[----:B------:R-:W-:-:S03]  /*e4b0*/  IMAD.MOV.U32 R8, RZ, RZ, R13 ;  /* 0x000000ffff087224 */ /* 0x000fc600078e000d */
[----:B------:R-:W-:-:S04]  /*e4c0*/  PRMT R3, R198, 0x654, R3 ;  /* 0x00000654c6037816 */ /* 0x000fc80000000003 */
[----:B------:R1:W-:Y:S01]  /*e4d0*/  SYNCS.ARRIVE.TRANS64.RED.A1T0 RZ, [R3+URZ], RZ ;  /* 0x000000ff03ff79a7 */ /* 0x0003e2000810043f */
[----:B------:R-:W-:Y:S05]  /*e4e0*/  @P1 BRA `(.L_x_1509) ;  /* 0xffffffd000681947 */ /* 0x000fea000383ffff */
.L_x_1498:
[----:B------:R-:W2:Y:S01]  /*e4f0*/  LDL.LU R21, [R1+0x64] ;  /* 0x0000640001157983 */ /* 0x000ea20000300800 */
[----:B------:R-:W-:Y:S05]  /*e500*/  WARPSYNC.ALL ;  /* 0x0000000000007948 */ /* 0x000fea0003800000 */
[----:B------:R-:W0:Y:S01]  /*e510*/  SHFL.BFLY PT, R4, R5, 0x2, 0x1f ;  /* 0x0c401f0005047f89 */ /* 0x000e2200000e0000 */
[----:B------:R-:W-:Y:S01]  /*e520*/  VIADD R201, R201, 0x1 ;  /* 0x00000001c9c97836 */ /* 0x000fe20000000000 */
[----:B------:R3:W-:Y:S08]  /*e530*/  BAR.ARV R0, 0x100 ;  /* 0x000400000000751d */ /* 0x0007f00000002000 */
[----:B------:R-:W-:Y:S06]  /*e540*/  BAR.ARV 0x8, 0x180 ;  /* 0x0206000000007b1d */ /* 0x000fec0000002000 */
[----:B------:R-:W-:Y:S01]  /*e550*/  ISETP.NE.AND P0, PT, R201, 0x2, PT ;  /* 0x00000002c900780c */ /* 0x000fe20003f05270 */
[----:B---3--:R-:W-:Y:S01]  /*e560*/  IMAD.MOV.U32 R0, RZ, RZ, -0x800000 ;  /* 0xff800000ff007424 */ /* 0x008fe200078e00ff */
[----:B------:R-:W3:Y:S01]  /*e570*/  SHFL.BFLY PT, R7, R6, 0x2, 0x1f ;  /* 0x0c401f0006077f89 */ /* 0x000ee200000e0000 */
[----:B------:R-:W-:-:S02]  /*e580*/  PLOP3.LUT P1, PT, PT, PT, PT, 0x8, 0x0 ;  /* 0x000000000000781c */ /* 0x000fc40003f2e170 */
[----:B------:R-:W-:Y:S01]  /*e590*/  SEL R9, RZ, 0x1, P0 ;  /* 0x00000001ff097807 */ /* 0x000fe20000000000 */
[----:B01----:R-:W-:Y:S01]  /*e5a0*/  FADD.FTZ R3, R4, R5 ;  /* 0x0000000504037221 */ /* 0x003fe20000010000 */
[----:B------:R-:W-:Y:S02]  /*e5b0*/  SEL R201, R201, RZ, P0 ;  /* 0x000000ffc9c97207 */ /* 0x000fe40000000000 */
[----:B------:R-:W-:Y:S02]  /*e5c0*/  LOP3.LUT R212, R212, R9, RZ, 0x3c, !PT ;  /* 0x00000009d4d47212 */ /* 0x000fe400078e3cff */
[----:B------:R-:W0:Y:S01]  /*e5d0*/  SHFL.BFLY PT, R4, R3, 0x1, 0x1f ;  /* 0x0c201f0003047f89 */ /* 0x000e2200000e0000 */
[----:B---3--:R-:W-:-:S05]  /*e5e0*/  FADD.FTZ R7, R7, R6 ;  /* 0x0000000607077221 */ /* 0x008fca0000010000 */
[----:B------:R-:W1:Y:S01]  /*e5f0*/  SHFL.BFLY PT, R8, R7, 0x1, 0x1f ;  /* 0x0c201f0007087f89 */ /* 0x000e6200000e0000 */
[----:B0-----:R-:W-:Y:S01]  /*e600*/  FADD.FTZ R5, R3, R4 ;  /* 0x0000000403057221 */ /* 0x001fe20000010000 */
[----:B------:R-:W-:Y:S02]  /*e610*/  IMAD.MOV.U32 R4, RZ, RZ, RZ ;  /* 0x000000ffff047224 */ /* 0x000fe400078e00ff */
[----:B------:R-:W-:Y:S02]  /*e620*/  IMAD.MOV.U32 R3, RZ, RZ, RZ ;  /* 0x000000ffff037224 */ /* 0x000fe400078e00ff */
[----:B------:R-:W-:-:S13]  /*e630*/  FSETP.NE.FTZ.AND P2, PT, R5, RZ, PT ;  /* 0x000000ff0500720b */ /* 0x000fda0003f55000 */
[----:B------:R-:W0:Y:S01]  /*e640*/  @P2 MUFU.LG2 R9, R5 ;  /* 0x0000000500092308 */ /* 0x000e220000000c00 */
[----:B------:R-:W-:Y:S01]  /*e650*/  @P2 FMUL.FTZ R19, R12, 0.69314718246459960938 ;  /* 0x3f3172180c132820 */ /* 0x000fe20000410000 */
[----:B-1----:R-:W-:-:S05]  /*e660*/  FADD.FTZ R6, R7, R8 ;  /* 0x0000000807067221 */ /* 0x002fca0000010000 */
        /* <DEDUP_REMOVED lines=74> */
[----:B------:R-:W-:Y:S01]  /*eb10*/  MOV R4, 0xff800000 ;  /* 0xff80000000047802 */ /* 0x000fe20000000f00 */
        /* <DEDUP_REMOVED lines=63> */
[----:B--2---:R-:W-:-:S05]  /*ef10*/  VIADD R21, R21, 0x1 ;  /* 0x0000000115157836 */ /* 0x004fca0000000000 */
[----:B------:R0:W-:Y:S02]  /*ef20*/  STL [R1+0x64], R21 ;  /* 0x0000641501007387 */ /* 0x0001e40000100800 */
.L_x_1454:
[----:B------:R-:W-:Y:S05]  /*ef30*/  WARPSYNC.ALL ;  /* 0x0000000000007948 */ /* 0x000fea0003800000 */
[----:B------:R-:W1:Y:S01]  /*ef40*/  S2R R8, SR_CgaCtaId ;  /* 0x0000000000087919 */ /* 0x000e620000008800 */
[----:B------:R-:W-:Y:S01]  /*ef50*/  MOV R19, 0x400 ;  /* 0x0000040000137802 */ /* 0x000fe20000000f00 */
[----:B------:R-:W-:Y:S01]  /*ef60*/  BSSY B0, `(.L_x_1510) ;  /* 0x00002f7000007945 */ /* 0x000fe20003800000 */
[----:B------:R-:W-:Y:S02]  /*ef70*/  BAR.SYNC.DEFER_BLOCKING 0x5, 0x180 ;  /* 0x0146000000007b1d */ /* 0x000fe40000010000 */
[----:B-1----:R-:W-:-:S05]  /*ef80*/  LEA R19, R8, R19, 0x18 ;  /* 0x0000001308137211 */ /* 0x002fca00078ec0ff */
[----:B------:R1:W0:Y:S01]  /*ef90*/  LDS.128 R32, [R19+0x324d0] ;  /* 0x0324d00013207984 */ /* 0x0002220000000c00 */
[----:B------:R-:W-:Y:S06]  /*efa0*/  BAR.ARV 0x4, 0x180 ;  /* 0x0106000000007b1d */ /* 0x000fec0000002000 */
[----:B------:R-:W-:Y:S05]  /*efb0*/  @P1 BRA `(.L_x_1511) ;  /* 0x00000020001c1947 */ /* 0x000fea0003800000 */
[----:B------:R-:W2:Y:S04]  /*efc0*/  LDL R9, [R1+0x80] ;  /* 0x0000800001097983 */ /* 0x000ea80000100800 */
[----:B------:R-:W4:Y:S01]  /*efd0*/  LDL R51, [R1+0x5c] ;  /* 0x00005c0001337983 */ /* 0x000f220000100800 */
[----:B------:R-:W3:Y:S01]  /*efe0*/  S2R R8, SR_SWINHI ;  /* 0x0000000000087919 */ /* 0x000ee20000002f00 */
[----:B------:R-:W-:Y:S05]  /*eff0*/  WARPSYNC.ALL ;  /* 0x0000000000007948 */ /* 0x000fea0003800000 */
[----:B------:R-:W-:Y:S01]  /*f000*/  F2FP.F16.F32.PACK_AB R11, R11, R30 ;  /* 0x0000001e0b0b723e */ /* 0x000fe200000000ff */
[----:B------:R-:W-:Y:S01]  /*f010*/  ULDC.64 UR4, c[0x0][0xd00] ;  /* 0x0003400000047ab9 */ /* 0x000fe20000000a00 */
[----:B------:R-:W-:Y:S01]  /*f020*/  F2FP.F16.F32.PACK_AB R15, R15, R46 ;  /* 0x0000002e0f0f723e */ /* 0x000fe200000000ff */
[----:B------:R-:W4:Y:S01]  /*f030*/  LDL R55, [R1+0x7c] ;  /* 0x00007c0001377983 */ /* 0x000f220000100800 */
[----:B------:R-:W-:Y:S01]  /*f040*/  F2FP.F16.F32.PACK_AB R25, R25, R50 ;  /* 0x000000321919723e */ /* 0x000fe200000000ff */
[----:B0-----:R-:W0:Y:S02]  /*f050*/  LDC R32, c[0x0][0xce8] ;  /* 0x00033a00ff207b82 */ /* 0x001e240000000800 */
[----:B------:R-:W4:Y:S01]  /*f060*/  LDL R90, [R1+0x68] ;  /* 0x00006800015a7983 */ /* 0x000f220000100800 */
[----:B------:R-:W-:-:S02]  /*f070*/  MOV R20, R19 ;  /* 0x0000001300147202 */ /* 0x000fc40000000f00 */
[----:B---3--:R-:W-:Y:S02]  /*f080*/  MOV R21, R8 ;  /* 0x0000000800157202 */ /* 0x008fe40000000f00 */
[----:B------:R-:W-:Y:S02]  /*f090*/  F2FP.F16.F32.PACK_AB R27, R27, R54 ;  /* 0x000000361b1b723e */ /* 0x000fe400000000ff */
[----:B------:R-:W-:Y:S02]  /*f0a0*/  F2FP.F16.F32.PACK_AB R29, R29, R58 ;  /* 0x0000003a1d1d723e */ /* 0x000fe400000000ff */
[----:B------:R-:W-:Y:S02]  /*f0b0*/  F2FP.F16.F32.PACK_AB R30, R159, R177 ;  /* 0x000000b19f1e723e */ /* 0x000fe400000000ff */
[----:B------:R-:W-:Y:S02]  /*f0c0*/  F2FP.F16.F32.PACK_AB R31, R31, R62 ;  /* 0x0000003e1f1f723e */ /* 0x000fe400000000ff */
[----:B------:R-:W-:-:S02]  /*f0d0*/  F2FP.F16.F32.PACK_AB R46, R101, R100 ;  /* 0x00000064652e723e */ /* 0x000fc400000000ff */
[----:B------:R-:W-:Y:S01]  /*f0e0*/  F2FP.F16.F32.PACK_AB R47, R103, R102 ;  /* 0x00000066672f723e */ /* 0x000fe200000000ff */
[----:B------:R-:W-:Y:S01]  /*f0f0*/  BAR.SYNC.DEFER_BLOCKING 0x1, 0x100 ;  /* 0x0044000000007b1d */ /* 0x000fe20000010000 */
[----:B--2---:R-:W-:-:S03]  /*f100*/  IMAD.WIDE R40, R9, 0x2, R20 ;  /* 0x0000000209287825 */ /* 0x004fc600078e0214 */
[----:B------:R-:W-:-:S04]  /*f110*/  IADD3 R48, P3, R40, 0x60, RZ ;  /* 0x0000006028307810 */ /* 0x000fc80007f7e0ff */
[----:B------:R-:W-:Y:S02]  /*f120*/  LOP3.LUT R49, R48, 0x380, RZ, 0xc0, !PT ;  /* 0x0000038030317812 */ /* 0x000fe400078ec0ff */
[C---:B------:R-:W-:Y:S02]  /*f130*/  IADD3 R13, P1, R40.reuse, 0x20, RZ ;  /* 0x00000020280d7810 */ /* 0x040fe40007f3e0ff */
[----:B------:R-:W-:Y:S02]  /*f140*/  IADD3 R44, P2, R40, 0x40, RZ ;  /* 0x00000040282c7810 */ /* 0x000fe40007f5e0ff */
[----:B------:R-:W-:Y:S02]  /*f150*/  SHF.R.U64 R49, R49, 0x3, RZ ;  /* 0x0000000331317819 */ /* 0x000fe400000012ff */
[----:B------:R-:W-:Y:S02]  /*f160*/  LOP3.LUT R12, R13, 0x380, RZ, 0xc0, !PT ;  /* 0x000003800d0c7812 */ /* 0x000fe400078ec0ff */
[----:B----4-:R-:W-:-:S02]  /*f170*/  LOP3.LUT R45, R44, 0x380, RZ, 0xc0, !PT ;  /* 0x000003802c2d7812 */ /* 0x010fc400078ec0ff */
[----:B------:R-:W-:Y:S01]  /*f180*/  LOP3.LUT R48, R49, R48, RZ, 0x3c, !PT ;  /* 0x0000003031307212 */ /* 0x000fe200078e3cff */
[--C-:B------:R-:W-:Y:S01]  /*f190*/  IMAD.X R49, RZ, RZ, R41.reuse, P3 ;  /* 0x000000ffff317224 */ /* 0x100fe200018e0629 */
[----:B------:R-:W-:Y:S02]  /*f1a0*/  IADD3 R72, P3, R40, 0x8020, RZ ;  /* 0x0000802028487810 */ /* 0x000fe40007f7e0ff */
[----:B------:R-:W-:Y:S02]  /*f1b0*/  SHF.R.U64 R12, R12, 0x3, RZ ;  /* 0x000000030c0c7819 */ /* 0x000fe400000012ff */
[----:B------:R-:W-:Y:S02]  /*f1c0*/  SHF.R.U64 R45, R45, 0x3, RZ ;  /* 0x000000032d2d7819 */ /* 0x000fe400000012ff */
[----:B------:R-:W-:Y:S02]  /*f1d0*/  LOP3.LUT R73, R72, 0x380, RZ, 0xc0, !PT ;  /* 0x0000038048497812 */ /* 0x000fe400078ec0ff */
[----:B------:R-:W-:Y:S01]  /*f1e0*/  LOP3.LUT R12, R12, R13, RZ, 0x3c, !PT ;  /* 0x0000000d0c0c7212 */ /* 0x000fe200078e3cff */
[--C-:B------:R-:W-:Y:S01]  /*f1f0*/  IMAD.X R13, RZ, RZ, R41.reuse, P1 ;  /* 0x000000ffff0d7224 */ /* 0x100fe200008e0629 */
[----:B------:R-:W-:Y:S01]  /*f200*/  LOP3.LUT R44, R45, R44, RZ, 0x3c, !PT ;  /* 0x0000002c2d2c7212 */ /* 0x000fe200078e3cff */
[----:B------:R-:W-:Y:S01]  /*f210*/  IMAD.X R45, RZ, RZ, R41, P2 ;  /* 0x000000ffff2d7224 */ /* 0x000fe200010e0629 */
[----:B------:R-:W-:-:S02]  /*f220*/  IADD3 R52, P4, R40, 0x4000, RZ ;  /* 0x0000400028347810 */ /* 0x000fc40007f9e0ff */
[C---:B------:R-:W-:Y:S02]  /*f230*/  IADD3 R56, P5, R40.reuse, 0x4020, RZ ;  /* 0x0000402028387810 */ /* 0x040fe40007fbe0ff */
        /* <DEDUP_REMOVED lines=11> */
[----:B------:R-:W-:-:S02]  /*f2f0*/  LOP3.LUT R8, R40, 0x380, RZ, 0xc0, !PT ;  /* 0x0000038028087812 */ /* 0x000fc400078ec0ff */
[----:B------:R-:W-:Y:S02]  /*f300*/  IADD3 R9, P3, R40, 0xc060, RZ ;  /* 0x0000c06028097810 */ /* 0x000fe40007f7e0ff */
[----:B------:R-:W-:Y:S02]  /*f310*/  SHF.R.U64 R53, R53, 0x3, RZ ;  /* 0x0000000335357819 */ /* 0x000fe400000012ff */
[----:B------:R-:W-:Y:S02]  /*f320*/  SHF.R.U64 R57, R57, 0x3, RZ ;  /* 0x0000000339397819 */ /* 0x000fe400000012ff */
[----:B------:R-:W-:Y:S02]  /*f330*/  SHF.R.U64 R61, R61, 0x3, RZ ;  /* 0x000000033d3d7819 */ /* 0x000fe400000012ff */
[----:B------:R-:W-:Y:S02]  /*f340*/  SHF.R.U64 R65, R65, 0x3, RZ ;  /* 0x0000000341417819 */ /* 0x000fe400000012ff */
[----:B------:R-:W-:-:S02]  /*f350*/  SHF.R.U64 R69, R69, 0x3, RZ ;  /* 0x0000000345457819 */ /* 0x000fc400000012ff */
[----:B------:R-:W-:Y:S02]  /*f360*/  SHF.R.U64 R8, R8, 0x3, RZ ;  /* 0x0000000308087819 */ /* 0x000fe400000012ff */
[----:B-----5:R-:W-:Y:S02]  /*f370*/  LOP3.LUT R28, R9, 0x380, RZ, 0xc0, !PT ;  /* 0x00000380091c7812 */ /* 0x020fe400078ec0ff */
        /* <DEDUP_REMOVED lines=14> */
[----:B------:R-:W-:Y:S02]  /*f460*/  IADD3 R36, P2, R40, 0xc040, RZ ;  /* 0x0000c04028247810 */ /* 0x000fe40007f5e0ff */
[----:B------:R-:W-:-:S02]  /*f470*/  LOP3.LUT R8, R8, R40, RZ, 0x3c, !PT ;  /* 0x0000002808087212 */ /* 0x000fc400078e3cff */
[----:B------:R-:W-:-:S04]  /*f480*/  SHF.R.U64 R40, R28, 0x3, RZ ;  /* 0x000000031c287819 */ /* 0x000fc800000012ff */
[----:B------:R-:W-:Y:S01]  /*f490*/  LOP3.LUT R40, R40, R9, RZ, 0x3c, !PT ;  /* 0x0000000928287212 */ /* 0x000fe200078e3cff */
[----:B------:R-:W-:Y:S01]  /*f4a0*/  IMAD.MOV.U32 R9, RZ, RZ, R41 ;  /* 0x000000ffff097224 */ /* 0x000fe200078e0029 */
[----:B------:R-:W-:-:S04]  /*f4b0*/  LOP3.LUT R77, R76, 0x380, RZ, 0xc0, !PT ;  /* 0x000003804c4d7812 */ /* 0x000fc800078ec0ff */
[----:B------:R-:W-:Y:S02]  /*f4c0*/  MOV R28, R8 ;  /* 0x00000008001c7202 */ /* 0x000fe40000000f00 */
[----:B------:R-:W-:Y:S02]  /*f4d0*/  F2FP.F16.F32.PACK_AB R9, R10, R26 ;  /* 0x0000001a0a09723e */ /* 0x000fe400000000ff */
[----:B------:R-:W-:Y:S02]  /*f4e0*/  F2FP.F16.F32.PACK_AB R8, R14, R167 ;  /* 0x000000a70e08723e */ /* 0x000fe400000000ff */
[----:B------:R-:W-:Y:S02]  /*f4f0*/  F2FP.F16.F32.PACK_AB R10, R24, R168 ;  /* 0x000000a8180a723e */ /* 0x000fe400000000ff */
[----:B------:R-:W-:Y:S02]  /*f500*/  LOP3.LUT R81, R80, 0x380, RZ, 0xc0, !PT ;  /* 0x0000038050517812 */ /* 0x000fe400078ec0ff */
[----:B------:R-:W-:-:S02]  /*f510*/  LOP3.LUT R85, R84, 0x380, RZ, 0xc0, !PT ;  /* 0x0000038054557812 */ /* 0x000fc400078ec0ff */
[----:B------:R-:W-:Y:S02]  /*f520*/  LOP3.LUT R89, R88, 0x380, RZ, 0xc0, !PT ;  /* 0x0000038058597812 */ /* 0x000fe400078ec0ff */
[----:B------:R-:W-:Y:S01]  /*f530*/  LOP3.LUT R37, R36, 0x380, RZ, 0xc0, !PT ;  /* 0x0000038024257812 */ /* 0x000fe200078ec0ff */
[----:B------:R2:W-:Y:S01]  /*f540*/  STSM.16.M88.4 [R28], R8 ;  /* 0x000000081c007844 */ /* 0x0005e20000000200 */
[----:B------:R-:W-:Y:S02]  /*f550*/  SHF.R.U64 R77, R77, 0x3, RZ ;  /* 0x000000034d4d7819 */ /* 0x000fe400000012ff */
[----:B------:R-:W-:Y:S02]  /*f560*/  SHF.R.U64 R81, R81, 0x3, RZ ;  /* 0x0000000351517819 */ /* 0x000fe400000012ff */
[----:B------:R-:W-:Y:S02]  /*f570*/  SHF.R.U64 R85, R85, 0x3, RZ ;  /* 0x0000000355557819 */ /* 0x000fe400000012ff */
[----:B------:R-:W-:-:S02]  /*f580*/  SHF.R.U64 R89, R89, 0x3, RZ ;  /* 0x0000000359597819 */ /* 0x000fc400000012ff */
[----:B------:R-:W-:Y:S02]  /*f590*/  SHF.R.U64 R37, R37, 0x3, RZ ;  /* 0x0000000325257819 */ /* 0x000fe400000012ff */
[----:B------:R-:W-:Y:S02]  /*f5a0*/  MOV R24, R12 ;  /* 0x0000000c00187202 */ /* 0x000fe40000000f00 */
[----:B------:R-:W-:Y:S02]  /*f5b0*/  MOV R44, R44 ;  /* 0x0000002c002c7202 */ /* 0x000fe40000000f00 */
[----:B--2---:R-:W-:Y:S02]  /*f5c0*/  F2FP.F16.F32.PACK_AB R8, R152, R169 ;  /* 0x000000a99808723e */ /* 0x004fe400000000ff */
[----:B------:R-:W-:Y:S02]  /*f5d0*/  F2FP.F16.F32.PACK_AB R9, R7, R5 ;  /* 0x000000050709723e */ /* 0x000fe400000000ff */
[----:B------:R-:W-:-:S02]  /*f5e0*/  F2FP.F16.F32.PACK_AB R10, R153, R171 ;  /* 0x000000ab990a723e */ /* 0x000fc400000000ff */
[----:B------:R-:W-:Y:S02]  /*f5f0*/  F2FP.F16.F32.PACK_AB R11, R39, R38 ;  /* 0x00000026270b723e */ /* 0x000fe400000000ff */
[----:B------:R-:W-:Y:S02]  /*f600*/  F2FP.F16.F32.PACK_AB R12, R154, R172 ;  /* 0x000000ac9a0c723e */ /* 0x000fe400000000ff */
[----:B------:R-:W-:Y:S02]  /*f610*/  F2FP.F16.F32.PACK_AB R13, R43, R42 ;  /* 0x0000002a2b0d723e */ /* 0x000fe400000000ff */
[----:B------:R-:W-:Y:S01]  /*f620*/  F2FP.F16.F32.PACK_AB R14, R155, R173 ;  /* 0x000000ad9b0e723e */ /* 0x000fe200000000ff */
[----:B------:R2:W-:Y:S01]  /*f630*/  STSM.16.M88.4 [R24], R8 ;  /* 0x0000000818007844 */ /* 0x0005e20000000200 */
        /* <DEDUP_REMOVED lines=9> */
[----:B------:R-:W-:Y:S01]  /*f6d0*/  IADD3.X R77, RZ, R41, RZ, P4, !PT ;  /* 0x00000029ff4d7210 */ /* 0x000fe200027fe4ff */
[----:B------:R-:W-:Y:S01]  /*f6e0*/  IMAD.X R41, RZ, RZ, R41, P3 ;  /* 0x000000ffff297224 */ /* 0x000fe200018e0629 */
[----:B------:R-:W-:-:S02]  /*f6f0*/  MOV R48, R48 ;  /* 0x0000003000307202 */ /* 0x000fc40000000f00 */
[----:B------:R-:W-:Y:S02]  /*f700*/  F2FP.F16.F32.PACK_AB R26, R157, R175 ;  /* 0x000000af9d1a723e */ /* 0x000fe400000000ff */
[----:B--2---:R-:W-:Y:S01]  /*f710*/  F2FP.F16.F32.PACK_AB R24, R156, R174 ;  /* 0x000000ae9c18723e */ /* 0x004fe200000000ff */
[----:B------:R2:W-:Y:S01]  /*f720*/  STSM.16.M88.4 [R44], R12 ;  /* 0x0000000c2c007844 */ /* 0x0005e20000000200 */
[----:B------:R-:W-:Y:S02]  /*f730*/  MOV R52, R52 ;  /* 0x0000003400347202 */ /* 0x000fe40000000f00 */
[----:B------:R-:W-:Y:S02]  /*f740*/  F2FP.F16.F32.PACK_AB R28, R158, R176 ;  /* 0x000000b09e1c723e */ /* 0x000fe400000000ff */
[----:B------:R-:W-:Y:S02]  /*f750*/  MOV R56, R56 ;  /* 0x0000003800387202 */ /* 0x000fe40000000f00 */
[----:B------:R-:W-:-:S02]  /*f760*/  F2FP.F16.F32.PACK_AB R8, R160, R178 ;  /* 0x000000b2a008723e */ /* 0x000fc400000000ff */
[----:B------:R-:W-:Y:S02]  /*f770*/  F2FP.F16.F32.PACK_AB R9, R67, R66 ;  /* 0x000000424309723e */ /* 0x000fe400000000ff */
[----:B------:R-:W-:Y:S02]  /*f780*/  F2FP.F16.F32.PACK_AB R10, R161, R179 ;  /* 0x000000b3a10a723e */ /* 0x000fe400000000ff */
[----:B------:R-:W-:Y:S02]  /*f790*/  F2FP.F16.F32.PACK_AB R11, R71, R70 ;  /* 0x00000046470b723e */ /* 0x000fe400000000ff */
[----:B------:R-:W-:Y:S02]  /*f7a0*/  MOV R60, R60 ;  /* 0x0000003c003c7202 */ /* 0x000fe40000000f00 */
[----:B--2---:R-:W-:Y:S02]  /*f7b0*/  F2FP.F16.F32.PACK_AB R12, R162, R180 ;  /* 0x000000b4a20c723e */ /* 0x004fe400000000ff */
[----:B------:R-:W-:-:S02]  /*f7c0*/  F2FP.F16.F32.PACK_AB R13, R75, R74 ;  /* 0x0000004a4b0d723e */ /* 0x000fc400000000ff */
[----:B------:R-:W-:Y:S02]  /*f7d0*/  F2FP.F16.F32.PACK_AB R14, R163, R181 ;  /* 0x000000b5a30e723e */ /* 0x000fe400000000ff */
[----:B------:R-:W-:Y:S01]  /*f7e0*/  F2FP.F16.F32.PACK_AB R15, R79, R78 ;  /* 0x0000004e4f0f723e */ /* 0x000fe200000000ff */
[----:B------:R-:W-:Y:S01]  /*f7f0*/  STSM.16.M88.4 [R48], R24 ;  /* 0x0000001830007844 */ /* 0x000fe20000000200 */
[----:B------:R-:W-:Y:S02]  /*f800*/  MOV R5, R36 ;  /* 0x0000002400057202 */ /* 0x000fe40000000f00 */
[----:B------:R-:W-:Y:S01]  /*f810*/  MOV R64, R64 ;  /* 0x0000004000407202 */ /* 0x000fe20000000f00 */
[----:B------:R-:W-:Y:S01]  /*f820*/  STSM.16.M88.4 [R52], R28 ;  /* 0x0000001c34007844 */ /* 0x000fe20000000200 */
        /* <DEDUP_REMOVED lines=12> */
[----:B------:R-:W-:Y:S02]  /*f8f0*/  MOV R72, R72 ;  /* 0x0000004800487202 */ /* 0x000fe40000000f00 */
[----:B------:R-:W-:Y:S02]  /*f900*/  F2FP.F16.F32.PACK_AB R44, R97, R96 ;  /* 0x00000060612c723e */ /* 0x000fe400000000ff */
[----:B------:R-:W-:Y:S02]  /*f910*/  F2FP.F16.F32.PACK_AB R45, R99, R98 ;  /* 0x00000062632d723e */ /* 0x000fe400000000ff */
[----:B------:R-:W-:-:S02]  /*f920*/  MOV R76, R76 ;  /* 0x0000004c004c7202 */ /* 0x000fc40000000f00 */
[----:B--2---:R-:W-:Y:S02]  /*f930*/  F2FP.F16.F32.PACK_AB R8, R105, R104 ;  /* 0x000000686908723e */ /* 0x004fe400000000ff */
[----:B------:R-:W-:Y:S02]  /*f940*/  F2FP.F16.F32.PACK_AB R9, R107, R106 ;  /* 0x0000006a6b09723e */ /* 0x000fe400000000ff */
[----:B------:R-:W-:Y:S02]  /*f950*/  F2FP.F16.F32.PACK_AB R10, R109, R108 ;  /* 0x0000006c6d0a723e */ /* 0x000fe400000000ff */
[----:B------:R-:W-:Y:S01]  /*f960*/  F2FP.F16.F32.PACK_AB R11, R111, R110 ;  /* 0x0000006e6f0b723e */ /* 0x000fe200000000ff */
[----:B------:R-:W-:Y:S01]  /*f970*/  STSM.16.M88.4 [R64], R36 ;  /* 0x0000002440007844 */ /* 0x000fe20000000200 */
[----:B------:R-:W-:Y:S02]  /*f980*/  MOV R80, R80 ;  /* 0x0000005000507202 */ /* 0x000fe40000000f00 */
[----:B---3--:R-:W-:-:S02]  /*f990*/  F2FP.F16.F32.PACK_AB R12, R113, R112 ;  /* 0x00000070710c723e */ /* 0x008fc400000000ff */
[----:B------:R-:W-:Y:S02]  /*f9a0*/  F2FP.F16.F32.PACK_AB R13, R115, R114 ;  /* 0x00000072730d723e */ /* 0x000fe400000000ff */
[----:B------:R-:W-:Y:S02]  /*f9b0*/  F2FP.F16.F32.PACK_AB R14, R117, R116 ;  /* 0x00000074750e723e */ /* 0x000fe400000000ff */
[----:B------:R-:W-:Y:S01]  /*f9c0*/  F2FP.F16.F32.PACK_AB R15, R119, R118 ;  /* 0x00000076770f723e */ /* 0x000fe200000000ff */
[----:B------:R-:W-:Y:S01]  /*f9d0*/  STSM.16.M88.4 [R68], R40 ;  /* 0x0000002844007844 */ /* 0x000fe20000000200 */
[----:B------:R-:W-:-:S03]  /*f9e0*/  SHF.R.S32.HI R82, RZ, 0x1f, R51 ;  /* 0x0000001fff527819 */ /* 0x000fc60000011433 */
[----:B------:R-:W-:Y:S04]  /*f9f0*/  STSM.16.M88.4 [R72], R44 ;  /* 0x0000002c48007844 */ /* 0x000fe80000000200 */
[----:B------:R-:W-:Y:S04]  /*fa00*/  STSM.16.M88.4 [R76], R8 ;  /* 0x000000084c007844 */ /* 0x000fe80000000200 */
[----:B------:R2:W-:Y:S01]  /*fa10*/  STSM.16.M88.4 [R80], R12 ;  /* 0x0000000c50007844 */ /* 0x0005e20000000200 */
[----:B------:R-:W-:Y:S02]  /*fa20*/  MOV R84, R84 ;  /* 0x0000005400547202 */ /* 0x000fe40000000f00 */
[----:B------:R-:W-:-:S02]  /*fa30*/  F2FP.F16.F32.PACK_AB R24, R121, R120 ;  /* 0x000000787918723e */ /* 0x000fc400000000ff */
[----:B------:R-:W-:Y:S02]  /*fa40*/  F2FP.F16.F32.PACK_AB R25, R123, R122 ;  /* 0x0000007a7b19723e */ /* 0x000fe400000000ff */
[----:B------:R-:W-:Y:S02]  /*fa50*/  F2FP.F16.F32.PACK_AB R26, R125, R124 ;  /* 0x0000007c7d1a723e */ /* 0x000fe400000000ff */
[----:B------:R-:W-:Y:S02]  /*fa60*/  F2FP.F16.F32.PACK_AB R27, R127, R126 ;  /* 0x0000007e7f1b723e */ /* 0x000fe400000000ff */
[----:B------:R-:W-:Y:S02]  /*fa70*/  ISETP.NE.U32.AND P0, PT, RZ, UR4, PT ;  /* 0x00000004ff007c0c */ /* 0x000fe4000bf05070 */
[C---:B--2---:R-:W-:Y:S02]  /*fa80*/  SHF.L.U32 R12, R51.reuse, 0x2, RZ ;  /* 0x00000002330c7819 */ /* 0x044fe400000006ff */
[----:B------:R-:W-:-:S02]  /*fa90*/  SHF.L.U64.HI R6, R51, 0x2, R82 ;  /* 0x0000000233067819 */ /* 0x000fc40000010252 */
[----:B------:R-:W-:Y:S02]  /*faa0*/  IADD3 R14, P1, R12, UR4, RZ ;  /* 0x000000040c0e7c10 */ /* 0x000fe4000ff3e0ff */
[----:B------:R-:W-:Y:S02]  /*fab0*/  MOV R88, R88 ;  /* 0x0000005800587202 */ /* 0x000fe40000000f00 */
        /* <DEDUP_REMOVED lines=11> */
[----:B------:R-:W-:Y:S01]  /*fb70*/  F2FP.F16.F32.PACK_AB R11, R3, R150 ;  /* 0x00000096030b723e */ /* 0x000fe200000000ff */
[----:B------:R-:W-:Y:S01]  /*fb80*/  STSM.16.M88.4 [R84], R24 ;  /* 0x0000001854007844 */ /* 0x000fe20000000200 */
[----:B------:R-:W-:Y:S02]  /*fb90*/  ISETP.NE.AND.EX P0, PT, RZ, UR5, PT, P0 ;  /* 0x00000005ff007c0c */ /* 0x000fe4000bf05300 */
[----:B------:R-:W-:Y:S01]  /*fba0*/  IADD3.X R15, R6, UR5, RZ, P1, !PT ;  /* 0x00000005060f7c10 */ /* 0x000fe20008ffe4ff */
[----:B------:R-:W-:Y:S01]  /*fbb0*/  ULDC.64 UR4, c[0x0][0xd08] ;  /* 0x0003420000047ab9 */ /* 0x000fe20000000a00 */
[----:B------:R-:W-:Y:S01]  /*fbc0*/  STSM.16.M88.4 [R88], R28 ;  /* 0x0000001c58007844 */ /* 0x000fe20000000200 */
[----:B------:R-:W-:-:S03]  /*fbd0*/  ISETP.NE.U32.AND P2, PT, RZ, UR4, PT ;  /* 0x00000004ff007c0c */ /* 0x000fc6000bf45070 */
[----:B------:R2:W-:Y:S01]  /*fbe0*/  STSM.16.M88.4 [R5], R36 ;  /* 0x0000002405007844 */ /* 0x0005e20000000200 */
[----:B------:R-:W-:-:S03]  /*fbf0*/  ISETP.NE.AND.EX P2, PT, RZ, UR5, PT, P2 ;  /* 0x00000005ff007c0c */ /* 0x000fc6000bf45320 */
[----:B------:R3:W-:Y:S01]  /*fc00*/  STSM.16.M88.4 [R7], R8 ;  /* 0x0000000807007844 */ /* 0x0007e20000000200 */
[----:B------:R-:W-:Y:S01]  /*fc10*/  IMAD.MOV.U32 R80, RZ, RZ, RZ ;  /* 0x000000ffff507224 */ /* 0x000fe200078e00ff */
[----:B------:R-:W-:Y:S08]  /*fc20*/  BAR.SYNC.DEFER_BLOCKING 0x1, 0x100 ;  /* 0x0044000000007b1d */ /* 0x000ff00000010000 */
[----:B------:R-:W-:Y:S01]  /*fc30*/  @P2 IADD3 R12, P3, R12, UR4, RZ ;  /* 0x000000040c0c2c10 */ /* 0x000fe2000ff7e0ff */
[----:B------:R-:W-:-:S02]  /*fc40*/  ULDC UR4, c[0x0][0xb88] ;  /* 0x0002e20000047ab9 */ /* 0x000fc40000000800 */
[----:B--2---:R-:W-:Y:S01]  /*fc50*/  IMAD.U32 R5, RZ, RZ, UR4 ;  /* 0x00000004ff057e24 */ /* 0x004fe2000f8e00ff */
[----:B------:R-:W-:Y:S01]  /*fc60*/  @P2 IADD3.X R13, R6, UR5, RZ, P3, !PT ;  /* 0x00000005060d2c10 */ /* 0x000fe20009ffe4ff */
[----:B------:R2:W5:Y:S04]  /*fc70*/  @P0 LDG.E R80, desc[UR60][R14.64] ;  /* 0x0000003c0e500981 */ /* 0x000568000c1e1900 */
[----:B------:R2:W5:Y:S01]  /*fc80*/  @P2 LDG.E R5, desc[UR60][R12.64] ;  /* 0x0000003c0c052981 */ /* 0x000562000c1e1900 */
[----:B0-----:R-:W-:-:S13]  /*fc90*/  ISETP.NE.AND P1, PT, R32, 0x1, PT ;  /* 0x000000012000780c */ /* 0x001fda0003f25270 */
[----:B------:R-:W0:Y:S08]  /*fca0*/  @P1 LDC R3, c[0x0][0xcec] ;  /* 0x00033b00ff031b82 */ /* 0x000e300000000800 */
[----:B------:R-:W4:Y:S01]  /*fcb0*/  @P1 LDC R24, c[0x0][0xcf0] ;  /* 0x00033c00ff181b82 */ /* 0x000f220000000800 */
[----:B---3--:R-:W-:Y:S01]  /*fcc0*/  IMAD R8, R90, 0x80, R55 ;  /* 0x000000805a087824 */ /* 0x008fe200078e0237 */
[----:B--2---:R-:W-:Y:S06]  /*fcd0*/  @P2 BRA `(.L_x_1512) ;  /* 0x0000000000102947 */ /* 0x004fec0003800000 */
[----:B------:R-:W-:Y:S05]  /*fce0*/  @!P0 BRA `(.L_x_1512) ;  /* 0x00000000000c8947 */ /* 0x000fea0003800000 */
[----:B------:R-:W2:Y:S04]  /*fcf0*/  LDG.E R6, desc[UR60][R14.64] ;  /* 0x0000003c0e067981 */ /* 0x000ea8000c1e1900 */
[----:B-----5:R-:W2:Y:S02]  /*fd00*/  LDG.E R5, desc[UR60][R14.64+0x4] ;  /* 0x0000043c0e057981 */ /* 0x020ea4000c1e1900 */
[----:B--2---:R-:W-:-:S07]  /*fd10*/  IMAD.IADD R5, R5, 0x1, -R6 ;  /* 0x0000000105057824 */ /* 0x004fce00078e0a06 */
.L_x_1512:
[----:B------:R-:W2:Y:S01]  /*fd20*/  LDL.LU R89, [R1+0x60] ;  /* 0x0000600001597983 */ /* 0x000ea20000300800 */
[----:B------:R-:W3:Y:S01]  /*fd30*/  S2R R6, SR_TID.X ;  /* 0x0000000000067919 */ /* 0x000ee20000002100 */
[----:B0-----:R-:W-:Y:S01]  /*fd40*/  @P1 IMAD.HI.U32 R3, R8, R3, RZ ;  /* 0x0000000308031227 */ /* 0x001fe200078e00ff */
[----:B------:R-:W-:Y:S01]  /*fd50*/  ULDC.64 UR4, c[0x0][0xc90] ;  /* 0x0003240000047ab9 */ /* 0x000fe20000000a00 */
[----:B-----5:R-:W-:Y:S01]  /*fd60*/  SHF.R.S32.HI R81, RZ, 0x1f, R80 ;  /* 0x0000001fff517819 */ /* 0x020fe20000011450 */
[----:B------:R-:W2:Y:S01]  /*fd70*/  LDL R26, [R1+0x74] ;  /* 0x00007400011a7983 */ /* 0x000ea20000100800 */
[----:B------:R-:W-:Y:S01]  /*fd80*/  MOV R11, R8 ;  /* 0x00000008000b7202 */ /* 0x000fe20000000f00 */
[----:B------:R-:W0:Y:S01]  /*fd90*/  @P1 LDC R85, c[0x0][0xcec] ;  /* 0x00033b00ff551b82 */ /* 0x000e220000000800 */
[----:B----4-:R-:W-:Y:S02]  /*fda0*/  @P1 SHF.R.U32.HI R11, RZ, R24, R3 ;  /* 0x00000018ff0b1219 */ /* 0x010fe40000011603 */
[----:B------:R-:W-:-:S02]  /*fdb0*/  SEL R82, R82, RZ, !P0 ;  /* 0x000000ff52527207 */ /* 0x000fc40004000000 */
[----:B------:R-:W-:-:S03]  /*fdc0*/  SEL R83, R51, RZ, !P0 ;  /* 0x000000ff33537207 */ /* 0x000fc60004000000 */
[----:B------:R-:W4:Y:S01]  /*fdd0*/  @P1 LDC R87, c[0x0][0xcf0] ;  /* 0x00033c00ff571b82 */ /* 0x000f220000000800 */
[----:B---3--:R-:W-:-:S05]  /*fde0*/  VIADD R30, R6, 0xffffff80 ;  /* 0xffffff80061e7836 */ /* 0x008fca0000000000 */
[----:B------:R-:W-:-:S04]  /*fdf0*/  SHF.R.S32.HI R86, RZ, 0x1f, R30 ;  /* 0x0000001fff567819 */ /* 0x000fc8000001141e */
[-C--:B------:R-:W-:Y:S02]  /*fe00*/  LEA.HI R86, R86, R30.reuse, RZ, 0x3 ;  /* 0x0000001e56567211 */ /* 0x080fe400078f18ff */
[----:B------:R-:W-:Y:S02]  /*fe10*/  SHF.R.S32.HI R88, RZ, 0x1f, R30 ;  /* 0x0000001fff587819 */ /* 0x000fe4000001141e */
[----:B------:R-:W-:Y:S02]  /*fe20*/  LOP3.LUT R86, R86, 0xfffffff8, RZ, 0xc0, !PT ;  /* 0xfffffff856567812 */ /* 0x000fe400078ec0ff */
[----:B------:R-:W-:-:S03]  /*fe30*/  LEA.HI R88, R88, R30, RZ, 0x3 ;  /* 0x0000001e58587211 */ /* 0x000fc600078f18ff */
[----:B------:R-:W-:Y:S01]  /*fe40*/  IMAD.IADD R86, R30, 0x1, -R86 ;  /* 0x000000011e567824 */ /* 0x000fe200078e0a56 */
[----:B------:R-:W-:Y:S01]  /*fe50*/  SHF.R.S32.HI R88, RZ, 0x3, R88 ;  /* 0x00000003ff587819 */ /* 0x000fe20000011458 */
[----:B------:R-:W-:Y:S02]  /*fe60*/  IMAD.MOV R13, RZ, RZ, -R11 ;  /* 0x000000ffff0d7224 */ /* 0x000fe400078e0a0b */
[----:B------:R-:W-:Y:S02]  /*fe70*/  IMAD.SHL.U32 R3, R86, 0x8, RZ ;  /* 0x0000000856037824 */ /* 0x000fe400078e00ff */
[----:B------:R-:W-:Y:S02]  /*fe80*/  IMAD R13, R32, R13, R8 ;  /* 0x0000000d200d7224 */ /* 0x000fe400078e0208 */
[----:B------:R-:W-:-:S03]  /*fe90*/  IMAD R15, R88, 0x40, R3 ;  /* 0x00000040580f7824 */ /* 0x000fc600078e0203 */
[----:B------:R-:W-:Y:S02]  /*fea0*/  SHF.R.S32.HI R12, RZ, 0x1f, R13 ;  /* 0x0000001fff0c7819 */ /* 0x000fe4000001140d */
[----:B------:R-:W-:-:S04]  /*feb0*/  SHF.R.S32.HI R27, RZ, 0x1f, R30 ;  /* 0x0000001fff1b7819 */ /* 0x000fc8000001141e */
[----:B------:R-:W-:-:S04]  /*fec0*/  LEA.HI R27, R27, R30, RZ, 0x7 ;  /* 0x0000001e1b1b7211 */ /* 0x000fc800078f38ff */
[----:B------:R-:W-:-:S05]  /*fed0*/  LOP3.LUT R27, R27, 0xffffff80, RZ, 0xc0, !PT ;  /* 0xffffff801b1b7812 */ /* 0x000fca00078ec0ff */
[----:B------:R-:W-:Y:S02]  /*fee0*/  IMAD.IADD R27, R30, 0x1, -R27 ;  /* 0x000000011e1b7824 */ /* 0x000fe400078e0a1b */
[C---:B------:R-:W-:Y:S02]  /*fef0*/  VIADD R93, R3.reuse, 0xc0 ;  /* 0x000000c0035d7836 */ /* 0x040fe40000000000 */
[C---:B------:R-:W-:Y:S02]  /*ff00*/  VIADD R95, R3.reuse, 0x40 ;  /* 0x00000040035f7836 */ /* 0x040fe40000000000 */
[----:B------:R-:W-:Y:S01]  /*ff10*/  VIADD R91, R3, 0x80 ;  /* 0x00000080035b7836 */ /* 0x000fe20000000000 */
[----:B------:R-:W-:Y:S02]  /*ff20*/  BSSY B1, `(.L_x_1513) ;  /* 0x00000cc000017945 */ /* 0x000fe40003800000 */
[----:B------:R-:W-:Y:S02]  /*ff30*/  SHF.R.S32.HI R92, RZ, 0x1f, R95 ;  /* 0x0000001fff5c7819 */ /* 0x000fe4000001145f */
[----:B------:R-:W-:-:S02]  /*ff40*/  SHF.R.S32.HI R94, RZ, 0x1f, R91 ;  /* 0x0000001fff5e7819 */ /* 0x000fc4000001145b */
[----:B--2---:R-:W-:-:S05]  /*ff50*/  SHF.R.S32.HI R84, RZ, 0x1f, R89 ;  /* 0x0000001fff547819 */ /* 0x004fca0000011459 */
[----:B------:R-:W-:-:S04]  /*ff60*/  IMAD R6, R84, UR4, RZ ;  /* 0x0000000454067c24 */ /* 0x000fc8000f8e02ff */
[C---:B------:R-:W-:Y:S02]  /*ff70*/  IMAD R9, R89.reuse, UR5, R6 ;  /* 0x0000000559097c24 */ /* 0x040fe4000f8e0206 */
[----:B------:R-:W-:Y:S01]  /*ff80*/  IMAD.WIDE.U32 R6, R89, UR4, R80 ;  /* 0x0000000459067c25 */ /* 0x000fe2000f8e0050 */
[----:B------:R-:W-:-:S03]  /*ff90*/  ULDC.64 UR4, c[0x0][0xc98] ;  /* 0x0003260000047ab9 */ /* 0x000fc60000000a00 */
[----:B------:R-:W-:Y:S02]  /*ffa0*/  IMAD.IADD R7, R7, 0x1, R9 ;  /* 0x0000000107077824 */ /* 0x000fe400078e0209 */
[----:B------:R-:W-:Y:S02]  /*ffb0*/  IMAD R10, R82, UR4, RZ ;  /* 0x00000004520a7c24 */ /* 0x000fe4000f8e02ff */
[----:B------:R-:W-:-:S04]  /*ffc0*/  IMAD.WIDE.U32 R8, R83, UR4, R6 ;  /* 0x0000000453087c25 */ /* 0x000fc8000f8e0006 */
[----:B------:R-:W-:Y:S01]  /*ffd0*/  IMAD.WIDE R6, R15, 0x2, R20 ;  /* 0x000000020f067825 */ /* 0x000fe200078e0214 */
[----:B------:R-:W-:-:S03]  /*ffe0*/  SHF.R.S32.HI R15, RZ, 0x1f, R11 ;  /* 0x0000001fff0f7819 */ /* 0x000fc6000001140b */
[----:B------:R-:W-:Y:S01]  /*fff0*/  IMAD R14, R83, UR5, R10 ;  /* 0x00000005530e7c24 */ /* 0x000fe2000f8e020a */
[----:B------:R-:W-:Y:S01]  /*10000*/  IADD3 R10, P0, R11, R8, RZ ;  /* 0x000000080b0a7210 */ /* 0x000fe20007f1e0ff */
[----:B------:R-:W-:Y:S02]  /*10010*/  ULDC.64 UR4, c[0x0][0xc88] ;  /* 0x0003220000047ab9 */ /* 0x000fe40000000a00 */
[----:B------:R-:W-:Y:S01]  /*10020*/  IMAD R12, R12, UR4, RZ ;  /* 0x000000040c0c7c24 */ /* 0x000fe2000f8e02ff */
[----:B------:R-:W-:-:S03]  /*10030*/  IADD3.X R11, R15, R9, R14, P0, !PT ;  /* 0x000000090f0b7210 */ /* 0x000fc600007fe40e */
[C---:B------:R-:W-:Y:S02]  /*10040*/  IMAD R9, R13.reuse, UR5, R12 ;  /* 0x000000050d097c24 */ /* 0x040fe4000f8e020c */
[----:B------:R-:W-:Y:S01]  /*10050*/  IMAD.WIDE.U32 R10, R13, UR4, R10 ;  /* 0x000000040d0a7c25 */ /* 0x000fe2000f8e000a */
[----:B------:R-:W-:Y:S01]  /*10060*/  ULDC.64 UR4, c[0x0][0xc50] ;  /* 0x0003140000047ab9 */ /* 0x000fe20000000a00 */
[----:B------:R-:W-:-:S03]  /*10070*/  IADD3 R21, P2, R6, 0x1000, RZ ;  /* 0x0000100006157810 */ /* 0x000fc60007f5e0ff */
[----:B------:R-:W-:Y:S02]  /*10080*/  IADD3 R9, R11, R9, RZ ;  /* 0x000000090b097210 */ /* 0x000fe40007ffe0ff */
[----:B------:R-:W-:-:S04]  /*10090*/  LEA R14, P0, R10, UR4, 0x2 ;  /* 0x000000040a0e7c11 */ /* 0x000fc8000f8010ff */
[----:B------:R-:W-:Y:S02]  /*100a0*/  LEA.HI.X R15, R10, UR5, R9, 0x2, P0 ;  /* 0x000000050a0f7c11 */ /* 0x000fe400080f1409 */
[C---:B------:R-:W-:Y:S01]  /*100b0*/  IADD3 R13, P3, R6.reuse, 0x2000, RZ ;  /* 0x00002000060d7810 */ /* 0x040fe20007f7e0ff */
[----:B------:R-:W-:Y:S01]  /*100c0*/  SHFL.IDX PT, R54, R14, RZ, 0x1c1f ;  /* 0x001c1fff0e367589 */ /* 0x000fe200000e0000 */
[C---:B------:R-:W-:Y:S01]  /*100d0*/  IADD3 R29, P0, R6.reuse, 0x4000, RZ ;  /* 0x00004000061d7810 */ /* 0x040fe20007f1e0ff */
[----:B------:R-:W-:Y:S01]  /*100e0*/  IMAD.X R9, RZ, RZ, R7, P2 ;  /* 0x000000ffff097224 */ /* 0x000fe200010e0607 */
[----:B------:R-:W-:Y:S01]  /*100f0*/  IADD3 R41, P2, R6, 0x6000, RZ ;  /* 0x0000600006297810 */ /* 0x000fe20007f5e0ff */
[----:B------:R-:W-:Y:S01]  /*10100*/  IMAD R11, R90, 0x80, R26 ;  /* 0x000000805a0b7824 */ /* 0x000fe200078e021a */
[----:B------:R-:W-:Y:S01]  /*10110*/  LOP3.LUT R28, R29, 0x380, RZ, 0xc0, !PT ;  /* 0x000003801d1c7812 */ /* 0x000fe200078ec0ff */
[----:B------:R-:W-:Y:S01]  /*10120*/  IMAD R20, R5, R32, RZ ;  /* 0x0000002005147224 */ /* 0x000fe200078e02ff */
[----:B------:R-:W-:Y:S01]  /*10130*/  LOP3.LUT R40, R41, 0x380, RZ, 0xc0, !PT ;  /* 0x0000038029287812 */ /* 0x000fe200078ec0ff */
[----:B------:R-:W-:Y:S01]  /*10140*/  ULDC.64 UR4, c[0x0][0xba0] ;  /* 0x0002e80000047ab9 */ /* 0x000fe20000000a00 */
[----:B------:R-:W-:-:S02]  /*10150*/  SHF.R.U64 R28, R28, 0x3, RZ ;  /* 0x000000031c1c7819 */ /* 0x000fc400000012ff */
[----:B------:R-:W-:Y:S02]  /*10160*/  SHF.R.U64 R40, R40, 0x3, RZ ;  /* 0x0000000328287819 */ /* 0x000fe400000012ff */
[----:B------:R-:W-:Y:S01]  /*10170*/  LOP3.LUT R28, R28, R29, RZ, 0x3c, !PT ;  /* 0x0000001d1c1c7212 */ /* 0x000fe200078e3cff */
[----:B------:R-:W-:Y:S01]  /*10180*/  IMAD.X R29, RZ, RZ, R7, P0 ;  /* 0x000000ffff1d7224 */ /* 0x000fe200000e0607 */
[----:B------:R-:W-:Y:S02]  /*10190*/  IADD3 R53, P0, R6, 0x9000, RZ ;  /* 0x0000900006357810 */ /* 0x000fe40007f1e0ff */
[----:B------:R-:W-:Y:S02]  /*101a0*/  LOP3.LUT R40, R40, R41, RZ, 0x3c, !PT ;  /* 0x0000002928287212 */ /* 0x000fe400078e3cff */
[----:B------:R-:W-:Y:S02]  /*101b0*/  IADD3.X R41, RZ, R7, RZ, P2, !PT ;  /* 0x00000007ff297210 */ /* 0x000fe400017fe4ff */
[----:B------:R-:W-:-:S02]  /*101c0*/  LOP3.LUT R52, R53, 0x380, RZ, 0xc0, !PT ;  /* 0x0000038035347812 */ /* 0x000fc400078ec0ff */
[----:B------:R-:W-:Y:S01]  /*101d0*/  IADD3 R61, P2, R6, 0xb000, RZ ;  /* 0x0000b000063d7810 */ /* 0x000fe20007f5e0ff */
[----:B------:R-:W2:Y:S01]  /*101e0*/  SHFL.IDX PT, R55, R15, RZ, 0x1c1f ;  /* 0x001c1fff0f377589 */ /* 0x000ea200000e0000 */
[----:B------:R-:W-:Y:S02]  /*101f0*/  LOP3.LUT R12, R13, 0x380, RZ, 0xc0, !PT ;  /* 0x000003800d0c7812 */ /* 0x000fe400078ec0ff */
[----:B------:R-:W-:Y:S02]  /*10200*/  SHF.R.U64 R52, R52, 0x3, RZ ;  /* 0x0000000334347819 */ /* 0x000fe400000012ff */
[----:B------:R-:W-:Y:S02]  /*10210*/  LOP3.LUT R60, R61, 0x380, RZ, 0xc0, !PT ;  /* 0x000003803d3c7812 */ /* 0x000fe400078ec0ff */
[----:B------:R-:W-:Y:S02]  /*10220*/  SHF.R.U64 R12, R12, 0x3, RZ ;  /* 0x000000030c0c7819 */ /* 0x000fe400000012ff */
[----:B------:R-:W-:Y:S01]  /*10230*/  LOP3.LUT R52, R52, R53, RZ, 0x3c, !PT ;  /* 0x0000003534347212 */ /* 0x000fe200078e3cff */
[----:B------:R-:W-:Y:S01]  /*10240*/  IMAD.X R53, RZ, RZ, R7, P0 ;  /* 0x000000ffff357224 */ /* 0x000fe200000e0607 */
[----:B------:R-:W-:-:S02]  /*10250*/  SHF.R.U64 R60, R60, 0x3, RZ ;  /* 0x000000033c3c7819 */ /* 0x000fc400000012ff */
[----:B------:R-:W-:Y:S02]  /*10260*/  LOP3.LUT P0, RZ, R27, 0x3, RZ, 0xc0, !PT ;  /* 0x000000031bff7812 */ /* 0x000fe4000780c0ff */
[----:B------:R-:W-:Y:S01]  /*10270*/  LOP3.LUT R12, R12, R13, RZ, 0x3c, !PT ;  /* 0x0000000d0c0c7212 */ /* 0x000fe200078e3cff */
[--C-:B------:R-:W-:Y:S01]  /*10280*/  IMAD.X R13, RZ, RZ, R7.reuse, P3 ;  /* 0x000000ffff0d7224 */ /* 0x100fe200018e0607 */
[----:B------:R-:W-:Y:S01]  /*10290*/  LOP3.LUT R60, R60, R61, RZ, 0x3c, !PT ;  /* 0x0000003d3c3c7212 */ /* 0x000fe200078e3cff */
[----:B------:R-:W-:Y:S01]  /*102a0*/  IMAD.X R61, RZ, RZ, R7, P2 ;  /* 0x000000ffff3d7224 */ /* 0x000fe200010e0607 */
[----:B------:R-:W-:Y:S02]  /*102b0*/  LOP3.LUT R8, R21, 0x380, RZ, 0xc0, !PT ;  /* 0x0000038015087812 */ /* 0x000fe400078ec0ff */
[C---:B------:R-:W-:Y:S02]  /*102c0*/  IADD3 R25, P5, R6.reuse, 0x3000, RZ ;  /* 0x0000300006197810 */ /* 0x040fe40007fbe0ff */
[----:B------:R-:W-:-:S02]  /*102d0*/  IADD3 R37, P4, R6, 0x5000, RZ ;  /* 0x0000500006257810 */ /* 0x000fc40007f9e0ff */
[----:B------:R-:W-:Y:S02]  /*102e0*/  IADD3 R45, P3, R6, 0x7000, RZ ;  /* 0x00007000062d7810 */ /* 0x000fe40007f7e0ff */
[----:B------:R-:W-:Y:S02]  /*102f0*/  ISETP.GE.OR P2, PT, R11, R20, P0 ;  /* 0x000000140b00720c */ /* 0x000fe40000746670 */
[----:B------:R-:W-:Y:S02]  /*10300*/  SHF.R.U64 R8, R8, 0x3, RZ ;  /* 0x0000000308087819 */ /* 0x000fe400000012ff */
[----:B------:R-:W-:Y:S02]  /*10310*/  LOP3.LUT R24, R25, 0x380, RZ, 0xc0, !PT ;  /* 0x0000038019187812 */ /* 0x000fe400078ec0ff */
[----:B------:R-:W-:Y:S02]  /*10320*/  LOP3.LUT R36, R37, 0x380, RZ, 0xc0, !PT ;  /* 0x0000038025247812 */ /* 0x000fe400078ec0ff */
[----:B------:R-:W-:-:S02]  /*10330*/  LOP3.LUT R44, R45, 0x380, RZ, 0xc0, !PT ;  /* 0x000003802d2c7812 */ /* 0x000fc400078ec0ff */
[----:B------:R-:W-:Y:S01]  /*10340*/  LOP3.LUT R8, R8, R21, RZ, 0x3c, !PT ;  /* 0x0000001508087212 */ /* 0x000fe200078e3cff */
[----:B------:R-:W-:Y:S01]  /*10350*/  IMAD R21, R81, UR4, RZ ;  /* 0x0000000451157c24 */ /* 0x000fe2000f8e02ff */
[----:B------:R-:W-:Y:S02]  /*10360*/  SHF.R.U64 R24, R24, 0x3, RZ ;  /* 0x0000000318187819 */ /* 0x000fe400000012ff */
[----:B------:R-:W-:Y:S02]  /*10370*/  SHF.R.U64 R36, R36, 0x3, RZ ;  /* 0x0000000324247819 */ /* 0x000fe400000012ff */
[----:B------:R-:W-:Y:S01]  /*10380*/  SHF.R.U64 R44, R44, 0x3, RZ ;  /* 0x000000032c2c7819 */ /* 0x000fe200000012ff */
[----:B------:R-:W-:Y:S01]  /*10390*/  IMAD R21, R80, UR5, R21 ;  /* 0x0000000550157c24 */ /* 0x000fe2000f8e0215 */
[----:B------:R-:W-:Y:S01]  /*103a0*/  LOP3.LUT R24, R24, R25, RZ, 0x3c, !PT ;  /* 0x0000001918187212 */ /* 0x000fe200078e3cff */
[--C-:B------:R-:W-:Y:S01]  /*103b0*/  IMAD.X R25, RZ, RZ, R7.reuse, P5 ;  /* 0x000000ffff197224 */ /* 0x100fe200028e0607 */
[----:B------:R-:W-:Y:S01]  /*103c0*/  LOP3.LUT R36, R36, R37, RZ, 0x3c, !PT ;  /* 0x0000002524247212 */ /* 0x000fe200078e3cff */
[--C-:B------:R-:W-:Y:S01]  /*103d0*/  IMAD.X R37, RZ, RZ, R7.reuse, P4 ;  /* 0x000000ffff257224 */ /* 0x100fe200020e0607 */
[----:B------:R-:W-:Y:S01]  /*103e0*/  LOP3.LUT R44, R44, R45, RZ, 0x3c, !PT ;  /* 0x0000002d2c2c7212 */ /* 0x000fe200078e3cff */
[----:B------:R-:W-:Y:S01]  /*103f0*/  IMAD.X R45, RZ, RZ, R7, P3 ;  /* 0x000000ffff2d7224 */ /* 0x000fe200018e0607 */
[C---:B------:R-:W-:Y:S01]  /*10400*/  IADD3 R49, P5, R6.reuse, 0x8000, RZ ;  /* 0x0000800006317810 */ /* 0x040fe20007fbe0ff */
[----:B--2---:R2:W-:Y:S01]  /*10410*/  @!P2 ST.E desc[UR60][R54.64], R0 ;  /* 0x000000003600a985 */ /* 0x0045e2000c10193c */
[----:B------:R-:W-:Y:S01]  /*10420*/  IADD3 R57, P4, R6, 0xa000, RZ ;  /* 0x0000a00006397810 */ /* 0x000fe20007f9e0ff */
[----:B------:R-:W-:Y:S01]  /*10430*/  IMAD.WIDE.U32 R80, R80, UR4, RZ ;  /* 0x0000000450507c25 */ /* 0x000fe2000f8e00ff */
[----:B------:R-:W-:Y:S01]  /*10440*/  IADD3 R65, P3, R6, 0xc000, RZ ;  /* 0x0000c00006417810 */ /* 0x000fe20007f7e0ff */
[----:B------:R-:W-:Y:S01]  /*10450*/  ULDC.64 UR4, c[0x0][0xbe8] ;  /* 0x0002fa0000047ab9 */ /* 0x000fe20000000a00 */
[----:B------:R-:W-:Y:S01]  /*10460*/  LOP3.LUT R48, R49, 0x380, RZ, 0xc0, !PT ;  /* 0x0000038031307812 */ /* 0x000fe200078ec0ff */
[----:B------:R-:W-:Y:S01]  /*10470*/  IMAD.IADD R81, R81, 0x1, R21 ;  /* 0x0000000151517824 */ /* 0x000fe200078e0215 */
[----:B------:R-:W-:Y:S01]  /*10480*/  LOP3.LUT R56, R57, 0x380, RZ, 0xc0, !PT ;  /* 0x0000038039387812 */ /* 0x000fe200078ec0ff */
[----:B------:R-:W-:-:S02]  /*10490*/  IMAD R84, R84, UR4, RZ ;  /* 0x0000000454547c24 */ /* 0x000fc4000f8e02ff */
[----:B--2---:R-:W-:Y:S01]  /*104a0*/  IMAD R0, R86, 0x20, R88 ;  /* 0x0000002056007824 */ /* 0x004fe200078e0258 */
[----:B------:R-:W-:-:S03]  /*104b0*/  LOP3.LUT R64, R65, 0x380, RZ, 0xc0, !PT ;  /* 0x0000038041407812 */ /* 0x000fc600078ec0ff */
[----:B------:R-:W-:Y:S01]  /*104c0*/  IMAD R86, R90, 0x80, R0 ;  /* 0x000000805a567824 */ /* 0x000fe200078e0200 */
[----:B------:R-:W-:Y:S01]  /*104d0*/  SHF.R.U64 R48, R48, 0x3, RZ ;  /* 0x0000000330307819 */ /* 0x000fe200000012ff */
[----:B------:R-:W-:Y:S01]  /*104e0*/  SHFL.IDX PT, R58, R14, 0x1, 0x1c1f ;  /* 0x003c1f000e3a7f89 */ /* 0x000fe200000e0000 */
[----:B------:R-:W-:Y:S01]  /*104f0*/  SHF.R.U64 R56, R56, 0x3, RZ ;  /* 0x0000000338387819 */ /* 0x000fe200000012ff */
[C---:B------:R-:W-:Y:S01]  /*10500*/  IMAD R21, R89.reuse, UR5, R84 ;  /* 0x0000000559157c24 */ /* 0x040fe2000f8e0254 */
[----:B------:R-:W-:Y:S01]  /*10510*/  SHF.R.U64 R64, R64, 0x3, RZ ;  /* 0x0000000340407819 */ /* 0x000fe200000012ff */
[----:B------:R-:W2:Y:S01]  /*10520*/  SHFL.IDX PT, R59, R15, 0x1, 0x1c1f ;  /* 0x003c1f000f3b7f89 */ /* 0x000ea200000e0000 */
[----:B------:R-:W-:Y:S01]  /*10530*/  IMAD.WIDE.U32 R80, R89, UR4, R80 ;  /* 0x0000000459507c25 */ /* 0x000fe2000f8e0050 */
[----:B------:R-:W-:-:S03]  /*10540*/  ULDC.64 UR4, c[0x0][0xbf0] ;  /* 0x0002fc0000047ab9 */ /* 0x000fc60000000a00 */
[----:B0-----:R-:W-:Y:S01]  /*10550*/  @P1 IMAD.HI.U32 R0, R86, R85, RZ ;  /* 0x0000005556001227 */ /* 0x001fe200078e00ff */
[----:B------:R-:W-:Y:S02]  /*10560*/  LOP3.LUT R48, R48, R49, RZ, 0x3c, !PT ;  /* 0x0000003130307212 */ /* 0x000fe400078e3cff */
[----:B------:R-:W-:Y:S01]  /*10570*/  LOP3.LUT R56, R56, R57, RZ, 0x3c, !PT ;  /* 0x0000003938387212 */ /* 0x000fe200078e3cff */
[----:B------:R-:W-:Y:S01]  /*10580*/  IMAD.IADD R81, R81, 0x1, R21 ;  /* 0x0000000151517824 */ /* 0x000fe200078e0215 */
[----:B------:R-:W-:Y:S01]  /*10590*/  LOP3.LUT R64, R64, R65, RZ, 0x3c, !PT ;  /* 0x0000004140407212 */ /* 0x000fe200078e3cff */
[--C-:B------:R-:W-:Y:S01]  /*105a0*/  IMAD.X R49, RZ, RZ, R7.reuse, P5 ;  /* 0x000000ffff317224 */ /* 0x100fe200028e0607 */
[----:B------:R-:W-:Y:S01]  /*105b0*/  IADD3.X R57, RZ, R7, RZ, P4, !PT ;  /* 0x00000007ff397210 */ /* 0x000fe200027fe4ff */
[----:B------:R-:W-:Y:S01]  /*105c0*/  VIADD R5, R11, 0x8 ;  /* 0x000000080b057836 */ /* 0x000fe20000000000 */
[C---:B------:R-:W-:Y:S01]  /*105d0*/  IADD3 R69, P5, R6.reuse, 0xd000, RZ ;  /* 0x0000d00006457810 */ /* 0x040fe20007fbe0ff */
[----:B------:R-:W-:Y:S01]  /*105e0*/  IMAD.MOV.U32 R21, RZ, RZ, R86 ;  /* 0x000000ffff157224 */ /* 0x000fe200078e0056 */
[----:B------:R-:W-:Y:S01]  /*105f0*/  IADD3 R73, P4, R6, 0xe000, RZ ;  /* 0x0000e00006497810 */ /* 0x000fe20007f9e0ff */
[----:B------:R-:W-:Y:S01]  /*10600*/  IMAD R82, R82, UR4, RZ ;  /* 0x0000000452527c24 */ /* 0x000fe2000f8e02ff */
[----:B----4-:R-:W-:Y:S01]  /*10610*/  @P1 SHF.R.U32.HI R21, RZ, R87, R0 ;  /* 0x00000057ff151219 */ /* 0x010fe20000011600 */
[----:B------:R-:W-:Y:S01]  /*10620*/  IMAD.X R65, RZ, RZ, R7, P3 ;  /* 0x000000ffff417224 */ /* 0x000fe200018e0607 */
[----:B------:R-:W-:Y:S01]  /*10630*/  IADD3 R10, P3, R6, 0xf000, RZ ;  /* 0x0000f000060a7810 */ /* 0x000fe20007f7e0ff */
[----:B------:R-:W-:Y:S01]  /*10640*/  IMAD R85, R83, UR5, R82 ;  /* 0x0000000553557c24 */ /* 0x000fe2000f8e0252 */
[----:B------:R-:W-:Y:S01]  /*10650*/  LOP3.LUT R68, R69, 0x380, RZ, 0xc0, !PT ;  /* 0x0000038045447812 */ /* 0x000fe200078ec0ff */
[----:B------:R-:W-:Y:S01]  /*10660*/  IMAD.WIDE.U32 R80, R83, UR4, R80 ;  /* 0x0000000453507c25 */ /* 0x000fe2000f8e0050 */
[----:B------:R-:W-:Y:S01]  /*10670*/  LOP3.LUT R72, R73, 0x380, RZ, 0xc0, !PT ;  /* 0x0000038049487812 */ /* 0x000fe200078ec0ff */
[----:B------:R-:W-:Y:S01]  /*10680*/  ULDC.64 UR4, c[0x0][0xbe0] ;  /* 0x0002f80000047ab9 */ /* 0x000fe20000000a00 */
[----:B------:R-:W-:-:S02]  /*10690*/  ISETP.GE.OR P0, PT, R5, R20, P0 ;  /* 0x000000140500720c */ /* 0x000fc40000706670 */
[----:B------:R-:W-:Y:S02]  /*106a0*/  SHF.R.S32.HI R0, RZ, 0x1f, R21 ;  /* 0x0000001fff007819 */ /* 0x000fe40000011415 */
[----:B------:R-:W-:Y:S02]  /*106b0*/  IADD3 R83, -R21, RZ, RZ ;  /* 0x000000ff15537210 */ /* 0x000fe40007ffe1ff */
[----:B------:R-:W-:Y:S02]  /*106c0*/  LOP3.LUT R11, R6, 0x380, RZ, 0xc0, !PT ;  /* 0x00000380060b7812 */ /* 0x000fe400078ec0ff */
[----:B------:R-:W-:Y:S01]  /*106d0*/  LOP3.LUT R5, R10, 0x380, RZ, 0xc0, !PT ;  /* 0x000003800a057812 */ /* 0x000fe200078ec0ff */
[----:B------:R-:W-:Y:S01]  /*106e0*/  IMAD R0, R0, UR4, RZ ;  /* 0x0000000400007c24 */ /* 0x000fe2000f8e02ff */
[----:B------:R-:W-:Y:S01]  /*106f0*/  SHF.R.U64 R68, R68, 0x3, RZ ;  /* 0x0000000344447819 */ /* 0x000fe200000012ff */
[----:B------:R-:W-:Y:S01]  /*10700*/  IMAD R83, R32, R83, R86 ;  /* 0x0000005320537224 */ /* 0x000fe200078e0256 */
[----:B------:R-:W-:-:S02]  /*10710*/  SHF.R.U64 R72, R72, 0x3, RZ ;  /* 0x0000000348487819 */ /* 0x000fc400000012ff */
[----:B------:R-:W-:Y:S02]  /*10720*/  SHF.R.U64 R11, R11, 0x3, RZ ;  /* 0x000000030b0b7819 */ /* 0x000fe400000012ff */
[----:B------:R-:W-:Y:S01]  /*10730*/  SHF.R.U64 R5, R5, 0x3, RZ ;  /* 0x0000000305057819 */ /* 0x000fe200000012ff */
[----:B------:R-:W-:Y:S01]  /*10740*/  IMAD.IADD R81, R81, 0x1, R85 ;  /* 0x0000000151517824 */ /* 0x000fe200078e0255 */
[----:B------:R-:W-:Y:S01]  /*10750*/  LOP3.LUT R68, R68, R69, RZ, 0x3c, !PT ;  /* 0x0000004544447212 */ /* 0x000fe200078e3cff */
[--C-:B------:R-:W-:Y:S01]  /*10760*/  IMAD.X R69, RZ, RZ, R7.reuse, P5 ;  /* 0x000000ffff457224 */ /* 0x100fe200028e0607 */
[----:B------:R-:W-:Y:S01]  /*10770*/  LOP3.LUT R72, R72, R73, RZ, 0x3c, !PT ;  /* 0x0000004948487212 */ /* 0x000fe200078e3cff */
[----:B------:R-:W-:Y:S01]  /*10780*/  IMAD.X R73, RZ, RZ, R7, P4 ;  /* 0x000000ffff497224 */ /* 0x000fe200020e0607 */
[----:B------:R-:W-:Y:S01]  /*10790*/  LOP3.LUT R6, R11, R6, RZ, 0x3c, !PT ;  /* 0x000000060b067212 */ /* 0x000fe200078e3cff */
[----:B------:R-:W-:Y:S01]  /*107a0*/  IMAD R85, R21, UR5, R0 ;  /* 0x0000000515557c24 */ /* 0x000fe2000f8e0200 */
[----:B------:R-:W-:-:S02]  /*107b0*/  IADD3.X R77, RZ, R7, RZ, P3, !PT ;  /* 0x00000007ff4d7210 */ /* 0x000fc40001ffe4ff */
[----:B------:R-:W-:Y:S01]  /*107c0*/  LOP3.LUT R76, R5, R10, RZ, 0x3c, !PT ;  /* 0x0000000a054c7212 */ /* 0x000fe200078e3cff */
[----:B------:R-:W-:Y:S01]  /*107d0*/  IMAD.WIDE.U32 R80, R21, UR4, R80 ;  /* 0x0000000415507c25 */ /* 0x000fe2000f8e0050 */
[----:B------:R-:W-:Y:S01]  /*107e0*/  SHF.R.S32.HI R0, RZ, 0x1f, R83 ;  /* 0x0000001fff007819 */ /* 0x000fe20000011453 */
[----:B------:R-:W-:Y:S01]  /*107f0*/  ULDC.64 UR4, c[0x0][0xbd8] ;  /* 0x0002f60000047ab9 */ /* 0x000fe20000000a00 */
[----:B--2---:R0:W-:Y:S01]  /*10800*/  @!P0 ST.E desc[UR60][R58.64], R4 ;  /* 0x000000043a008985 */ /* 0x0041e2000c10193c */
[----:B------:R-:W-:Y:S02]  /*10810*/  IMAD.IADD R81, R81, 0x1, R85 ;  /* 0x0000000151517824 */ /* 0x000fe400078e0255 */
[----:B------:R-:W-:Y:S01]  /*10820*/  IMAD R0, R0, UR4, RZ ;  /* 0x0000000400007c24 */ /* 0x000fe2000f8e02ff */
[----:B------:R-:W5:Y:S01]  /*10830*/  LD.E.128 R8, desc[UR60][R8.64] ;  /* 0x0000003c08087980 */ /* 0x000f62000c101d00 */
[----:B------:R-:W-:-:S03]  /*10840*/  IMAD R89, R90, 0x80, R88 ;  /* 0x000000805a597824 */ /* 0x000fc600078e0258 */
        /* <DEDUP_REMOVED lines=15> */
[C---:B------:R-:W-:Y:S01]  /*10940*/  IMAD R85, R83.reuse, UR5, R0 ;  /* 0x0000000553557c24 */ /* 0x040fe2000f8e0200 */
[----:B------:R-:W-:Y:S01]  /*10950*/  @!PT LDS RZ, [RZ] ;  /* 0x00000000fffff984 */ /* 0x000fe20000000800 */
[----:B------:R-:W-:Y:S01]  /*10960*/  @!PT LDS RZ, [RZ] ;  /* 0x00000000fffff984 */ /* 0x000fe20000000800 */
[----:B------:R-:W-:Y:S01]  /*10970*/  @!PT LDS RZ, [RZ] ;  /* 0x00000000fffff984 */ /* 0x000fe20000000800 */
[----:B------:R-:W-:Y:S01]  /*10980*/  @!PT LDS RZ, [RZ] ;  /* 0x00000000fffff984 */ /* 0x000fe20000000800 */
[----:B------:R0:W-:Y:S06]  /*10990*/  MEMBAR.ALL.CTA ;  /* 0x0000000000007992 */ /* 0x0001ec0000008000 */
[----:B0-----:R-:W0:Y:S01]  /*109a0*/  FENCE.VIEW.ASYNC.S ;  /* 0x00000000000073c6 */ /* 0x001e220000000000 */
[----:B------:R-:W-:Y:S01]  /*109b0*/  IMAD.WIDE.U32 R80, R83, UR4, R80 ;  /* 0x0000000453507c25 */ /* 0x000fe2000f8e0050 */
[----:B------:R-:W-:-:S03]  /*109c0*/  ULDC.64 UR4, c[0x0][0xb80] ;  /* 0x0002e00000047ab9 */ /* 0x000fc60000000a00 */
[----:B------:R-:W-:Y:S01]  /*109d0*/  VIADD R21, R89, 0x20 ;  /* 0x0000002059157836 */ /* 0x000fe20000000000 */
[----:B------:R-:W-:Y:S01]  /*109e0*/  LEA R32, P2, R80, UR4, 0x1 ;  /* 0x0000000450207c11 */ /* 0x000fe2000f8408ff */
[----:B------:R-:W-:-:S03]  /*109f0*/  IMAD.IADD R81, R81, 0x1, R85 ;  /* 0x0000000151517824 */ /* 0x000fc600078e0255 */
[-C--:B------:R-:W-:Y:S02]  /*10a00*/  ISETP.GE.AND P1, PT, R21, R20.reuse, PT ;  /* 0x000000141500720c */ /* 0x080fe40003f26270 */
[----:B------:R-:W-:Y:S01]  /*10a10*/  LEA.HI.X R21, R80, UR5, R81, 0x1, P2 ;  /* 0x0000000550157c11 */ /* 0x000fe200090f0c51 */
[----:B------:R-:W-:Y:S01]  /*10a20*/  VIADD R0, R19, 0x32420 ;  /* 0x0003242013007836 */ /* 0x000fe20000000000 */
[----:B------:R-:W-:-:S04]  /*10a30*/  ISETP.GE.AND P2, PT, R89, R20, PT ;  /* 0x000000145900720c */ /* 0x000fc80003f46270 */
[----:B------:R-:W-:Y:S01]  /*10a40*/  PRMT R0, RZ, 0x654, R0 ;  /* 0x00000654ff007816 */ /* 0x000fe20000000000 */
[----:B0-----:R0:W2:Y:S01]  /*10a50*/  SHFL.IDX PT, R86, R32, RZ, 0x181f ;  /* 0x00181fff20567589 */ /* 0x0010a200000e0000 */
[----:B------:R-:W-:Y:S02]  /*10a60*/  IADD3 R83, R89, 0x40, RZ ;  /* 0x0000004059537810 */ /* 0x000fe40007ffe0ff */
[----:B------:R3:W-:Y:S02]  /*10a70*/  SYNCS.ARRIVE.TRANS64.RED.A1T0 RZ, [R0+URZ], RZ ;  /* 0x000000ff00ff79a7 */ /* 0x0007e4000810043f */
[----:B------:R-:W-:Y:S02]  /*10a80*/  ISETP.GE.AND P0, PT, R83, R20, PT ;  /* 0x000000145300720c */ /* 0x000fe40003f06270 */
[----:B------:R-:W-:Y:S02]  /*10a90*/  SHF.R.S32.HI R90, RZ, 0x1f, R3 ;  /* 0x0000001fff5a7819 */ /* 0x000fe40000011403 */
[----:B------:R-:W-:Y:S01]  /*10aa0*/  SHF.R.S32.HI R88, RZ, 0x1f, R93 ;  /* 0x0000001fff587819 */ /* 0x000fe2000001145d */
[----:B---3--:R0:W3:Y:S01]  /*10ab0*/  SHFL.IDX PT, R0, R21, RZ, 0x181f ;  /* 0x00181fff15007589 */ /* 0x0080e200000e0000 */
[----:B------:R-:W-:Y:S07]  /*10ac0*/  @P2 BRA `(.L_x_1514) ;  /* 0x0000000000442947 */ /* 0x000fee0003800000 */
[----:B------:R-:W-:Y:S02]  /*10ad0*/  ULDC UR4, c[0x0][0xbc8] ;  /* 0x0002f20000047ab9 */ /* 0x000fe40000000800 */
[----:B------:R-:W-:Y:S02]  /*10ae0*/  ISETP.GE.AND P2, PT, R3, UR4, PT ;  /* 0x0000000403007c0c */ /* 0x000fe4000bf46270 */
[----:B------:R-:W-:Y:S02]  /*10af0*/  ISETP.GE.AND P3, PT, R95, UR4, PT ;  /* 0x000000045f007c0c */ /* 0x000fe4000bf66270 */
[----:B------:R-:W-:-:S09]  /*10b00*/  ISETP.GE.AND P4, PT, R91, UR4, PT ;  /* 0x000000045b007c0c */ /* 0x000fd2000bf86270 */
[----:B--2---:R-:W-:-:S04]  /*10b10*/  @!P2 LEA R80, P5, R3, R86, 0x1 ;  /* 0x000000560350a211 */ /* 0x004fc800078a08ff */
[----:B---3--:R-:W-:Y:S02]  /*10b20*/  @!P2 LEA.HI.X R81, R3, R0, R90, 0x1, P5 ;  /* 0x000000000351a211 */ /* 0x008fe400028f0c5a */
        /* <DEDUP_REMOVED lines=11> */
.L_x_1514:
[----:B------:R-:W-:Y:S05]  /*10be0*/  BSYNC B1 ;  /* 0x0000000000017941 */ /* 0x000fea0003800000 */
.L_x_1513:
[----:B---3--:R3:W0:Y:S01]  /*10bf0*/  SHFL.IDX PT, R0, R21, 0x1, 0x181f ;  /* 0x00381f0015007f89 */ /* 0x00862200000e0000 */
[----:B------:R-:W-:Y:S03]  /*10c00*/  BSSY B1, `(.L_x_1515) ;  /* 0x0000014000017945 */ /* 0x000fe60003800000 */
[----:B----45:R3:W4:Y:S01]  /*10c10*/  SHFL.IDX PT, R30, R32, 0x1, 0x181f ;  /* 0x00381f00201e7f89 */ /* 0x03072200000e0000 */
[----:B------:R-:W-:Y:S05]  /*10c20*/  @P1 BRA `(.L_x_1516) ;  /* 0x0000000000441947 */ /* 0x000fea0003800000 */
[----:B------:R-:W-:Y:S02]  /*10c30*/  ULDC UR4, c[0x0][0xbc8] ;  /* 0x0002f20000047ab9 */ /* 0x000fe40000000800 */
[----:B------:R-:W-:Y:S02]  /*10c40*/  ISETP.GE.AND P4, PT, R3, UR4, PT ;  /* 0x0000000403007c0c */ /* 0x000fe4000bf86270 */
[----:B------:R-:W-:Y:S02]  /*10c50*/  ISETP.GE.AND P3, PT, R95, UR4, PT ;  /* 0x000000045f007c0c */ /* 0x000fe4000bf66270 */
[----:B------:R-:W-:Y:S02]  /*10c60*/  ISETP.GE.AND P2, PT, R91, UR4, PT ;  /* 0x000000045b007c0c */ /* 0x000fe4000bf46270 */
[----:B------:R-:W-:-:S07]  /*10c70*/  ISETP.GE.AND P1, PT, R93, UR4, PT ;  /* 0x000000045d007c0c */ /* 0x000fce000bf26270 */
[----:B----4-:R-:W-:-:S04]  /*10c80*/  @!P4 LEA R4, P5, R3, R30, 0x1 ;  /* 0x0000001e0304c211 */ /* 0x010fc800078a08ff */
[----:B0-----:R-:W-:Y:S02]  /*10c90*/  @!P4 LEA.HI.X R5, R3, R0, R90, 0x1, P5 ;  /* 0x000000000305c211 */ /* 0x001fe400028f0c5a */
        /* <DEDUP_REMOVED lines=10> */
.L_x_1516:
[----:B------:R-:W-:Y:S05]  /*10d40*/  BSYNC B1 ;  /* 0x0000000000017941 */ /* 0x000fea0003800000 */
.L_x_1515:
        /* <DEDUP_REMOVED lines=21> */
.L_x_1518:
[----:B------:R-:W-:Y:S05]  /*10ea0*/  BSYNC B1 ;  /* 0x0000000000017941 */ /* 0x000fea0003800000 */
.L_x_1517:
[----:B0-----:R-:W-:Y:S01]  /*10eb0*/  VIADD R5, R89, 0x60 ;  /* 0x0000006059057836 */ /* 0x001fe20000000000 */
[----:B------:R0:W0:Y:S04]  /*10ec0*/  SHFL.IDX PT, R0, R21, 0x3, 0x181f ;  /* 0x00781f0015007f89 */ /* 0x00002800000e0000 */
[----:B------:R-:W-:Y:S01]  /*10ed0*/  ISETP.GE.AND P0, PT, R5, R20, PT ;  /* 0x000000140500720c */ /* 0x000fe20003f06270 */
[----:B---3--:R-:W3:-:S12]  /*10ee0*/  SHFL.IDX PT, R32, R32, 0x3, 0x181f ;  /* 0x00781f0020207f89 */ /* 0x008ed800000e0000 */
[----:B------:R-:W-:Y:S05]  /*10ef0*/  @P0 BRA `(.L_x_1519) ;  /* 0x0000000c00f40947 */ /* 0x000fea0003800000 */
[----:B------:R-:W-:Y:S02]  /*10f00*/  ULDC UR4, c[0x0][0xbc8] ;  /* 0x0002f20000047ab9 */ /* 0x000fe40000000800 */
[----:B------:R-:W-:Y:S02]  /*10f10*/  ISETP.GE.AND P3, PT, R3, UR4, PT ;  /* 0x0000000403007c0c */ /* 0x000fe4000bf66270 */
[----:B------:R-:W-:Y:S02]  /*10f20*/  ISETP.GE.AND P4, PT, R95, UR4, PT ;  /* 0x000000045f007c0c */ /* 0x000fe4000bf86270 */
[----:B------:R-:W-:-:S09]  /*10f30*/  ISETP.GE.AND P5, PT, R91, UR4, PT ;  /* 0x000000045b007c0c */ /* 0x000fd2000bfa6270 */
[-C--:B---3--:R-:W-:Y:S02]  /*10f40*/  @!P3 LEA R4, P0, R3, R32.reuse, 0x1 ;  /* 0x000000200304b211 */ /* 0x088fe400078008ff */
[-C--:B------:R-:W-:Y:S02]  /*10f50*/  @!P4 LEA R6, P1, R95, R32.reuse, 0x1 ;  /* 0x000000205f06c211 */ /* 0x080fe400078208ff */
[----:B------:R-:W-:Y:S02]  /*10f60*/  @!P5 LEA R8, P2, R91, R32, 0x1 ;  /* 0x000000205b08d211 */ /* 0x000fe400078408ff */
[-C--:B0-----:R-:W-:Y:S02]  /*10f70*/  @!P3 LEA.HI.X R5, R3, R0.reuse, R90, 0x1, P0 ;  /* 0x000000000305b211 */ /* 0x081fe400000f0c5a */
        /* <DEDUP_REMOVED lines=11> */
.L_x_1511:
[----:B------:R-:W2:Y:S01]  /*11030*/  LDL R11, [R1+0x5c] ;  /* 0x00005c00010b7983 */ /* 0x000ea20000100800 */
[----:B------:R-:W-:Y:S01]  /*11040*/  ULDC.64 UR4, c[0x0][0xd00] ;  /* 0x0003400000047ab9 */ /* 0x000fe20000000a00 */
[----:B------:R-:W-:Y:S01]  /*11050*/  IMAD.MOV.U32 R0, RZ, RZ, RZ ;  /* 0x000000ffff007224 */ /* 0x000fe200078e00ff */
[----:B------:R-:W-:Y:S01]  /*11060*/  ISETP.NE.U32.AND P0, PT, RZ, UR4, PT ;  /* 0x00000004ff007c0c */ /* 0x000fe2000bf05070 */
[----:B0-----:R-:W0:Y:S03]  /*11070*/  LDC R21, c[0x0][0xce8] ;  /* 0x00033a00ff157b82 */ /* 0x001e260000000800 */
[----:B------:R-:W-:Y:S02]  /*11080*/  ISETP.NE.AND.EX P0, PT, RZ, UR5, PT, P0 ;  /* 0x00000005ff007c0c */ /* 0x000fe4000bf05300 */
[----:B--2---:R-:W-:Y:S02]  /*11090*/  SHF.L.U32 R6, R11, 0x2, RZ ;  /* 0x000000020b067819 */ /* 0x004fe400000006ff */
[----:B------:R-:W-:-:S02]  /*110a0*/  SHF.R.S32.HI R12, RZ, 0x1f, R11 ;  /* 0x0000001fff0c7819 */ /* 0x000fc4000001140b */
[----:B------:R-:W-:Y:S02]  /*110b0*/  IADD3 R4, P1, R6, UR4, RZ ;  /* 0x0000000406047c10 */ /* 0x000fe4000ff3e0ff */
[----:B------:R-:W-:-:S04]  /*110c0*/  SHF.L.U64.HI R3, R11, 0x2, R12 ;  /* 0x000000020b037819 */ /* 0x000fc8000001020c */
[----:B------:R-:W-:Y:S01]  /*110d0*/  IADD3.X R5, R3, UR5, RZ, P1, !PT ;  /* 0x0000000503057c10 */ /* 0x000fe20008ffe4ff */
[----:B------:R-:W-:Y:S02]  /*110e0*/  ULDC.64 UR4, c[0x0][0xd08] ;  /* 0x0003420000047ab9 */ /* 0x000fe40000000a00 */
[----:B------:R-:W-:Y:S02]  /*110f0*/  ISETP.NE.U32.AND P1, PT, RZ, UR4, PT ;  /* 0x00000004ff007c0c */ /* 0x000fe4000bf25070 */
[----:B------:R2:W5:Y:S02]  /*11100*/  @P0 LDG.E R0, desc[UR60][R4.64] ;  /* 0x0000003c04000981 */ /* 0x000564000c1e1900 */
[----:B------:R-:W-:Y:S01]  /*11110*/  ISETP.NE.AND.EX P1, PT, RZ, UR5, PT, P1 ;  /* 0x00000005ff007c0c */ /* 0x000fe2000bf25310 */
[----:B------:R-:W3:-:S12]  /*11120*/  S2R R9, SR_TID.X ;  /* 0x0000000000097919 */ /* 0x000ed80000002100 */
[----:B------:R-:W-:Y:S01]  /*11130*/  @P1 IADD3 R6, P2, R6, UR4, RZ ;  /* 0x0000000406061c10 */ /* 0x000fe2000ff5e0ff */
[----:B------:R-:W-:Y:S02]  /*11140*/  ULDC UR4, c[0x0][0xb88] ;  /* 0x0002e20000047ab9 */ /* 0x000fe40000000800 */
[----:B------:R-:W-:Y:S01]  /*11150*/  IMAD.U32 R8, RZ, RZ, UR4 ;  /* 0x00000004ff087e24 */ /* 0x000fe2000f8e00ff */
[----:B------:R-:W-:-:S05]  /*11160*/  @P1 IADD3.X R7, R3, UR5, RZ, P2, !PT ;  /* 0x0000000503071c10 */ /* 0x000fca00097fe4ff */
[----:B------:R2:W5:Y:S01]  /*11170*/  @P1 LDG.E R8, desc[UR60][R6.64] ;  /* 0x0000003c06081981 */ /* 0x000562000c1e1900 */
[----:B0-----:R-:W-:Y:S01]  /*11180*/  ISETP.NE.AND P2, PT, R21, 0x1, PT ;  /* 0x000000011500780c */ /* 0x001fe20003f45270 */
[----:B---3--:R-:W-:-:S12]  /*11190*/  VIADD R24, R9, 0xffffff80 ;  /* 0xffffff8009187836 */ /* 0x008fd80000000000 */
[----:B------:R-:W0:Y:S01]  /*111a0*/  @P2 LDC R25, c[0x0][0xcec] ;  /* 0x00033b00ff192b82 */ /* 0x000e220000000800 */
[----:B------:R-:W-:Y:S01]  /*111b0*/  ISETP.GE.AND P3, PT, R24, 0x80, PT ;  /* 0x000000801800780c */ /* 0x000fe20003f66270 */
[----:B--2---:R-:W-:-:S12]  /*111c0*/  @P1 BRA `(.L_x_1520) ;  /* 0x0000000000101947 */ /* 0x004fd80003800000 */
[----:B------:R-:W-:Y:S05]  /*111d0*/  @!P0 BRA `(.L_x_1520) ;  /* 0x00000000000c8947 */ /* 0x000fea0003800000 */
[----:B------:R-:W2:Y:S04]  /*111e0*/  LDG.E R3, desc[UR60][R4.64] ;  /* 0x0000003c04037981 */ /* 0x000ea8000c1e1900 */
[----:B-----5:R-:W2:Y:S02]  /*111f0*/  LDG.E R8, desc[UR60][R4.64+0x4] ;  /* 0x0000043c04087981 */ /* 0x020ea4000c1e1900 */
[----:B--2---:R-:W-:-:S07]  /*11200*/  IMAD.IADD R8, R8, 0x1, -R3 ;  /* 0x0000000108087824 */ /* 0x004fce00078e0a03 */
.L_x_1520:
[----:B------:R-:W2:Y:S04]  /*11210*/  LDL R20, [R1+0x60] ;  /* 0x0000600001147983 */ /* 0x000ea80000100800 */
[----:B------:R3:W5:Y:S01]  /*11220*/  LDL R26, [R1+0x68] ;  /* 0x00006800011a7983 */ /* 0x0007620000100800 */
[----:B------:R-:W-:Y:S01]  /*11230*/  BSSY B1, `(.L_x_1521) ;  /* 0x000002d000017945 */ /* 0x000fe20003800000 */
[----:B------:R-:W-:Y:S02]  /*11240*/  SEL R13, R11, RZ, !P0 ;  /* 0x000000ff0b0d7207 */ /* 0x000fe40004000000 */
[----:B------:R-:W-:Y:S02]  /*11250*/  SEL R12, R12, RZ, !P0 ;  /* 0x000000ff0c0c7207 */ /* 0x000fe40004000000 */
[----:B-----5:R-:W-:-:S02]  /*11260*/  SHF.R.S32.HI R11, RZ, 0x1f, R0 ;  /* 0x0000001fff0b7819 */ /* 0x020fc40000011400 */
[----:B--2---:R-:W-:Y:S01]  /*11270*/  SHF.R.S32.HI R10, RZ, 0x1f, R20 ;  /* 0x0000001fff0a7819 */ /* 0x004fe20000011414 */
[----:B---3--:R-:W-:Y:S06]  /*11280*/  @P3 BRA `(.L_x_1522) ;  /* 0x00000000009c3947 */ /* 0x008fec0003800000 */
[----:B------:R-:W2:Y:S01]  /*11290*/  LDC R14, c[0x0][0xce8] ;  /* 0x00033a00ff0e7b82 */ /* 0x000ea20000000800 */
[----:B------:R-:W-:-:S05]  /*112a0*/  IMAD R3, R26, 0x80, R9 ;  /* 0x000000801a037824 */ /* 0x000fca00078e0209 */
[----:B------:R-:W-:Y:S01]  /*112b0*/  IADD3 R9, R3, -0x80, RZ ;  /* 0xffffff8003097810 */ /* 0x000fe20007ffe0ff */
[----:B--2---:R-:W-:-:S05]  /*112c0*/  IMAD R4, R8, R14, RZ ;  /* 0x0000000e08047224 */ /* 0x004fca00078e02ff */
[----:B------:R-:W-:-:S13]  /*112d0*/  ISETP.GE.AND P0, PT, R9, R4, PT ;  /* 0x000000040900720c */ /* 0x000fda0003f06270 */
[----:B------:R-:W-:Y:S05]  /*112e0*/  @P0 BRA `(.L_x_1522) ;  /* 0x0000000000840947 */ /* 0x000fea0003800000 */
[----:B------:R-:W-:Y:S01]  /*112f0*/  ISETP.NE.AND P0, PT, R14, 0x1, PT ;  /* 0x000000010e00780c */ /* 0x000fe20003f05270 */
[----:B------:R-:W-:Y:S01]  /*11300*/  ULDC.64 UR4, c[0x0][0xc90] ;  /* 0x0003240000047ab9 */ /* 0x000fe20000000a00 */
[----:B------:R-:W-:Y:S02]  /*11310*/  IMAD.MOV.U32 R4, RZ, RZ, R0 ;  /* 0x000000ffff047224 */ /* 0x000fe400078e0000 */
[----:B------:R-:W-:Y:S02]  /*11320*/  IMAD R7, R10, UR4, RZ ;  /* 0x000000040a077c24 */ /* 0x000fe4000f8e02ff */
[----:B------:R-:W-:Y:S02]  /*11330*/  IMAD.MOV.U32 R5, RZ, RZ, R11 ;  /* 0x000000ffff057224 */ /* 0x000fe400078e000b */
[----:B------:R-:W-:Y:S02]  /*11340*/  IMAD.MOV.U32 R3, RZ, RZ, R9 ;  /* 0x000000ffff037224 */ /* 0x000fe400078e0009 */
[----:B------:R-:W-:-:S03]  /*11350*/  IMAD.WIDE.U32 R4, R20, UR4, R4 ;  /* 0x0000000414047c25 */ /* 0x000fc6000f8e0004 */
[----:B------:R-:W2:Y:S01]  /*11360*/  @P0 LDC R6, c[0x0][0xcec] ;  /* 0x00033b00ff060b82 */ /* 0x000ea20000000800 */
[----:B------:R-:W-:Y:S01]  /*11370*/  IMAD R7, R20, UR5, R7 ;  /* 0x0000000514077c24 */ /* 0x000fe2000f8e0207 */
[----:B------:R-:W-:-:S03]  /*11380*/  ULDC.64 UR4, c[0x0][0xc98] ;  /* 0x0003260000047ab9 */ /* 0x000fc60000000a00 */
[----:B------:R-:W-:-:S03]  /*11390*/  IMAD.IADD R5, R5, 0x1, R7 ;  /* 0x0000000105057824 */ /* 0x000fc600078e0207 */
[----:B------:R-:W3:Y:S01]  /*113a0*/  @P0 LDC R15, c[0x0][0xcf0] ;  /* 0x00033c00ff0f0b82 */ /* 0x000ee20000000800 */
[----:B------:R-:W-:-:S04]  /*113b0*/  IMAD.WIDE.U32 R4, R13, UR4, R4 ;  /* 0x000000040d047c25 */ /* 0x000fc8000f8e0004 */
[----:B--2---:R-:W-:-:S05]  /*113c0*/  @P0 IMAD.HI.U32 R6, R9, R6, RZ ;  /* 0x0000000609060227 */ /* 0x004fca00078e00ff */
[----:B---3--:R-:W-:Y:S01]  /*113d0*/  @P0 SHF.R.U32.HI R3, RZ, R15, R6 ;  /* 0x0000000fff030219 */ /* 0x008fe20000011606 */
        /* <DEDUP_REMOVED lines=13> */
[----:B------:R-:W-:Y:S02]  /*114b0*/  LEA R6, P0, R4, UR4, 0x2 ;  /* 0x0000000404067c11 */ /* 0x000fe4000f8010ff */
[----:B------:R-:W-:-:S04]  /*114c0*/  IADD3 R3, R5, R3, RZ ;  /* 0x0000000305037210 */ /* 0x000fc80007ffe0ff */
[----:B------:R-:W-:Y:S01]  /*114d0*/  LEA.HI.X R7, R4, UR5, R3, 0x2, P0 ;  /* 0x0000000504077c11 */ /* 0x000fe200080f1403 */
[----:B------:R-:W-:-:S05]  /*114e0*/  IMAD.MOV.U32 R3, RZ, RZ, -0x800000 ;  /* 0xff800000ff037424 */ /* 0x000fca00078e00ff */
[----:B------:R2:W-:Y:S02]  /*114f0*/  STG.E desc[UR60][R6.64], R3 ;  /* 0x0000000306007986 */ /* 0x0005e4000c10193c */
.L_x_1522:
[----:B------:R-:W-:Y:S05]  /*11500*/  BSYNC B1 ;  /* 0x0000000000017941 */ /* 0x000fea0003800000 */
.L_x_1521:
[--C-:B------:R-:W-:Y:S01]  /*11510*/  SHF.R.S32.HI R14, RZ, 0x1f, R24.reuse ;  /* 0x0000001fff0e7819 */ /* 0x100fe20000011418 */
[----:B------:R-:W3:Y:S01]  /*11520*/  @P2 LDC R9, c[0x0][0xcf0] ;  /* 0x00033c00ff092b82 */ /* 0x000ee20000000800 */
[----:B------:R-:W-:Y:S01]  /*11530*/  SHF.R.S32.HI R28, RZ, 0x1f, R24 ;  /* 0x0000001fff1c7819 */ /* 0x000fe20000011418 */
[----:B------:R-:W-:Y:S01]  /*11540*/  ULDC.64 UR4, c[0x0][0xba0] ;  /* 0x0002e80000047ab9 */ /* 0x000fe20000000a00 */
[-C--:B------:R-:W-:Y:S01]  /*11550*/  LEA.HI R14, R14, R24.reuse, RZ, 0x3 ;  /* 0x000000180e0e7211 */ /* 0x080fe200078f18ff */
[----:B--2---:R-:W-:Y:S01]  /*11560*/  IMAD R3, R11, UR4, RZ ;  /* 0x000000040b037c24 */ /* 0x004fe2000f8e02ff */
[----:B------:R-:W-:Y:S01]  /*11570*/  LEA.HI R28, R28, R24, RZ, 0x3 ;  /* 0x000000181c1c7211 */ /* 0x000fe200078f18ff */
[----:B------:R-:W-:Y:S01]  /*11580*/  IMAD.WIDE.U32 R4, R0, UR4, RZ ;  /* 0x0000000400047c25 */ /* 0x000fe2000f8e00ff */
[----:B------:R-:W-:Y:S02]  /*11590*/  LOP3.LUT R14, R14, 0xfffffff8, RZ, 0xc0, !PT ;  /* 0xfffffff80e0e7812 */ /* 0x000fe400078ec0ff */
[----:B------:R-:W-:Y:S01]  /*115a0*/  SHF.R.S32.HI R28, RZ, 0x3, R28 ;  /* 0x00000003ff1c7819 */ /* 0x000fe2000001141c */
[----:B------:R-:W-:Y:S01]  /*115b0*/  IMAD R3, R0, UR5, R3 ;  /* 0x0000000500037c24 */ /* 0x000fe2000f8e0203 */
[----:B------:R-:W-:Y:S01]  /*115c0*/  ULDC.64 UR4, c[0x0][0xbe8] ;  /* 0x0002fa0000047ab9 */ /* 0x000fe20000000a00 */
[----:B------:R-:W-:-:S02]  /*115d0*/  IMAD.IADD R14, R24, 0x1, -R14 ;  /* 0x00000001180e7824 */ /* 0x000fc400078e0a0e */
[----:B------:R-:W-:Y:S02]  /*115e0*/  IMAD R0, R10, UR4, RZ ;  /* 0x000000040a007c24 */ /* 0x000fe4000f8e02ff */
[----:B------:R-:W-:Y:S02]  /*115f0*/  IMAD R6, R14, 0x20, R28 ;  /* 0x000000200e067824 */ /* 0x000fe400078e021c */
[----:B------:R-:W-:Y:S02]  /*11600*/  IMAD R7, R20, UR5, R0 ;  /* 0x0000000514077c24 */ /* 0x000fe4000f8e0200 */
[----:B------:R-:W-:Y:S02]  /*11610*/  IMAD R10, R26, 0x80, R6 ;  /* 0x000000801a0a7824 */ /* 0x000fe400078e0206 */
[----:B------:R-:W-:Y:S02]  /*11620*/  IMAD.IADD R5, R5, 0x1, R3 ;  /* 0x0000000105057824 */ /* 0x000fe400078e0203 */
[----:B0-----:R-:W-:Y:S01]  /*11630*/  @P2 IMAD.HI.U32 R0, R10, R25, RZ ;  /* 0x000000190a002227 */ /* 0x001fe200078e00ff */
[----:B------:R-:W-:-:S03]  /*11640*/  MOV R3, R10 ;  /* 0x0000000a00037202 */ /* 0x000fc60000000f00 */
[----:B------:R-:W-:Y:S01]  /*11650*/  IMAD.WIDE.U32 R4, R20, UR4, R4 ;  /* 0x0000000414047c25 */ /* 0x000fe2000f8e0004 */
[----:B---3--:R-:W-:Y:S01]  /*11660*/  @P2 SHF.R.U32.HI R3, RZ, R9, R0 ;  /* 0x00000009ff032219 */ /* 0x008fe20000011600 */
[----:B------:R-:W-:Y:S02]  /*11670*/  ULDC.64 UR4, c[0x0][0xbf0] ;  /* 0x0002fc0000047ab9 */ /* 0x000fe40000000a00 */
[----:B------:R-:W-:Y:S01]  /*11680*/  IMAD.IADD R5, R5, 0x1, R7 ;  /* 0x0000000105057824 */ /* 0x000fe200078e0207 */
[--C-:B------:R-:W-:Y:S01]  /*11690*/  SHF.R.S32.HI R0, RZ, 0x1f, R3.reuse ;  /* 0x0000001fff007819 */ /* 0x100fe20000011403 */
[----:B------:R-:W-:Y:S02]  /*116a0*/  IMAD R6, R12, UR4, RZ ;  /* 0x000000040c067c24 */ /* 0x000fe4000f8e02ff */
[----:B------:R-:W-:Y:S02]  /*116b0*/  IMAD.MOV R7, RZ, RZ, -R3 ;  /* 0x000000ffff077224 */ /* 0x000fe400078e0a03 */
[----:B------:R-:W-:-:S02]  /*116c0*/  IMAD R9, R13, UR5, R6 ;  /* 0x000000050d097c24 */ /* 0x000fc4000f8e0206 */
[----:B------:R-:W-:Y:S01]  /*116d0*/  IMAD.WIDE.U32 R4, R13, UR4, R4 ;  /* 0x000000040d047c25 */ /* 0x000fe2000f8e0004 */
[----:B------:R-:W-:-:S03]  /*116e0*/  ULDC.64 UR4, c[0x0][0xbe0] ;  /* 0x0002f80000047ab9 */ /* 0x000fc60000000a00 */
[----:B------:R-:W-:Y:S02]  /*116f0*/  IMAD R7, R21, R7, R10 ;  /* 0x0000000715077224 */ /* 0x000fe400078e020a */
[----:B------:R-:W-:Y:S02]  /*11700*/  IMAD R6, R0, UR4, RZ ;  /* 0x0000000400067c24 */ /* 0x000fe4000f8e02ff */
[----:B------:R-:W-:Y:S01]  /*11710*/  IMAD.IADD R5, R5, 0x1, R9 ;  /* 0x0000000105057824 */ /* 0x000fe200078e0209 */
[----:B------:R-:W-:Y:S01]  /*11720*/  SHF.R.S32.HI R0, RZ, 0x1f, R7 ;  /* 0x0000001fff007819 */ /* 0x000fe20000011407 */
        /* <DEDUP_REMOVED lines=8> */
[----:B------:R-:W-:Y:S01]  /*117b0*/  IMAD.SHL.U32 R9, R14, 0x8, RZ ;  /* 0x000000080e097824 */ /* 0x000fe200078e00ff */
[----:B------:R-:W-:Y:S02]  /*117c0*/  IADD3 R5, R5, R3, RZ ;  /* 0x0000000305057210 */ /* 0x000fe40007ffe0ff */
[C---:B------:R-:W-:Y:S01]  /*117d0*/  LEA R3, P0, R4.reuse, UR4, 0x1 ;  /* 0x0000000404037c11 */ /* 0x040fe2000f8008ff */
[C---:B------:R-:W-:Y:S01]  /*117e0*/  VIADD R27, R9.reuse, 0x40 ;  /* 0x00000040091b7836 */ /* 0x040fe20000000000 */
[----:B------:R-:W-:Y:S01]  /*117f0*/  UMOV UR4, 0xffffffff ;  /* 0xffffffff00047882 */ /* 0x000fe20000000000 */
[C---:B------:R-:W-:Y:S01]  /*11800*/  VIADD R29, R9.reuse, 0xc0 ;  /* 0x000000c0091d7836 */ /* 0x040fe20000000000 */
[----:B------:R-:W-:Y:S01]  /*11810*/  LEA.HI.X R4, R4, UR5, R5, 0x1, P0 ;  /* 0x0000000504047c11 */ /* 0x000fe200080f0c05 */
[----:B------:R-:W-:Y:S01]  /*11820*/  VIADD R25, R9, 0x80 ;  /* 0x0000008009197836 */ /* 0x000fe20000000000 */
[----:B------:R-:W-:Y:S02]  /*11830*/  SHF.R.S32.HI R6, RZ, 0x1f, R9 ;  /* 0x0000001fff067819 */ /* 0x000fe40000011409 */
[----:B------:R-:W-:-:S02]  /*11840*/  SHF.R.S32.HI R10, RZ, 0x1f, R29 ;  /* 0x0000001fff0a7819 */ /* 0x000fc4000001141d */
[----:B------:R-:W-:Y:S02]  /*11850*/  SHF.R.S32.HI R20, RZ, 0x1f, R27 ;  /* 0x0000001fff147819 */ /* 0x000fe4000001141b */
[----:B------:R-:W-:Y:S01]  /*11860*/  SHF.R.S32.HI R24, RZ, 0x1f, R25 ;  /* 0x0000001fff187819 */ /* 0x000fe20000011419 */
[----:B------:R-:W-:Y:S06]  /*11870*/  BRA.DIV UR4, `(.L_x_1523) ;  /* 0x0000008a04107947 */ /* 0x000fec000b800000 */
[----:B------:R0:W2:Y:S04]  /*11880*/  SHFL.IDX PT, R0, R4, RZ, 0x181f ;  /* 0x00181fff04007589 */ /* 0x0000a800000e0000 */
[----:B------:R0:W3:Y:S02]  /*11890*/  SHFL.IDX PT, R14, R3, RZ, 0x181f ;  /* 0x00181fff030e7589 */ /* 0x0000e400000e0000 */
.L_x_1708:
[----:B------:R-:W-:Y:S01]  /*118a0*/  IMAD R8, R8, R21, RZ ;  /* 0x0000001508087224 */ /* 0x000fe200078e02ff */
[----:B------:R-:W-:Y:S01]  /*118b0*/  BSSY B1, `(.L_x_1524) ;  /* 0x0000015000017945 */ /* 0x000fe20003800000 */
[----:B------:R-:W-:-:S05]  /*118c0*/  IMAD R7, R26, 0x80, R28 ;  /* 0x000000801a077824 */ /* 0x000fca00078e021c */
[----:B------:R-:W-:-:S13]  /*118d0*/  ISETP.GE.AND P0, PT, R7, R8, PT ;  /* 0x000000080700720c */ /* 0x000fda0003f06270 */
        /* <DEDUP_REMOVED lines=8> */
[----:B--2---:R-:W-:Y:S02]  /*11960*/  @!P3 LEA.HI.X R13, R9, R0, R6, 0x1, P5 ;  /* 0x00000000090db211 */ /* 0x004fe400028f0c06 */
        /* <DEDUP_REMOVED lines=9> */
.L_x_1525:
[----:B------:R-:W-:Y:S05]  /*11a00*/  BSYNC B1 ;  /* 0x0000000000017941 */ /* 0x000fea0003800000 */
.L_x_1524:
[----:B------:R-:W-:-:S03]  /*11a10*/  UMOV UR4, 0xffffffff ;  /* 0xffffffff00047882 */ /* 0x000fc60000000000 */
[----:B------:R-:W-:Y:S05]  /*11a20*/  BRA.DIV UR4, `(.L_x_1526) ;  /* 0x0000008604d87947 */ /* 0x000fea000b800000 */
[----:B--2---:R2:W0:Y:S04]  /*11a30*/  SHFL.IDX PT, R0, R4, 0x1, 0x181f ;  /* 0x00381f0004007f89 */ /* 0x00442800000e0000 */
[----:B---3--:R2:W3:Y:S02]  /*11a40*/  SHFL.IDX PT, R14, R3, 0x1, 0x181f ;  /* 0x00381f00030e7f89 */ /* 0x0084e400000e0000 */
.L_x_1712:
[----:B------:R-:W-:Y:S01]  /*11a50*/  VIADD R5, R7, 0x20 ;  /* 0x0000002007057836 */ /* 0x000fe20000000000 */
[----:B------:R-:W-:Y:S04]  /*11a60*/  BSSY B1, `(.L_x_1527) ;  /* 0x0000014000017945 */ /* 0x000fe80003800000 */
        /* <DEDUP_REMOVED lines=9> */
[----:B0-----:R-:W-:Y:S02]  /*11b00*/  @!P3 LEA.HI.X R13, R9, R0, R6, 0x1, P5 ;  /* 0x00000000090db211 */ /* 0x001fe400028f0c06 */
        /* <DEDUP_REMOVED lines=9> */
.L_x_1528:
[----:B------:R-:W-:Y:S05]  /*11ba0*/  BSYNC B1 ;  /* 0x0000000000017941 */ /* 0x000fea0003800000 */
.L_x_1527:
[----:B------:R-:W-:-:S03]  /*11bb0*/  UMOV UR4, 0xffffffff ;  /* 0xffffffff00047882 */ /* 0x000fc60000000000 */
[----:B------:R-:W-:Y:S05]  /*11bc0*/  BRA.DIV UR4, `(.L_x_1529) ;  /* 0x0000008604b87947 */ /* 0x000fea000b800000 */
[----:B0-----:R0:W0:Y:S04]  /*11bd0*/  SHFL.IDX PT, R0, R4, 0x2, 0x181f ;  /* 0x00581f0004007f89 */ /* 0x00102800000e0000 */
[----:B---3--:R3:W0:Y:S02]  /*11be0*/  SHFL.IDX PT, R14, R3, 0x2, 0x181f ;  /* 0x00581f00030e7f89 */ /* 0x00862400000e0000 */
.L_x_1716:
[----:B------:R-:W-:Y:S01]  /*11bf0*/  IADD3 R5, R7, 0x40, RZ ;  /* 0x0000004007057810 */ /* 0x000fe20007ffe0ff */
[----:B------:R-:W-:Y:S03]  /*11c00*/  BSSY B1, `(.L_x_1530) ;  /* 0x0000014000017945 */ /* 0x000fe60003800000 */
[----:B------:R-:W-:-:S13]  /*11c10*/  ISETP.GE.AND P0, PT, R5, R8, PT ;  /* 0x000000080500720c */ /* 0x000fda0003f06270 */
        /* <DEDUP_REMOVED lines=18> */
.L_x_1531:
[----:B------:R-:W-:Y:S05]  /*11d40*/  BSYNC B1 ;  /* 0x0000000000017941 */ /* 0x000fea0003800000 */
.L_x_1530:
[----:B------:R-:W-:-:S03]  /*11d50*/  UMOV UR4, 0xffffffff ;  /* 0xffffffff00047882 */ /* 0x000fc60000000000 */
[----:B------:R-:W-:Y:S05]  /*11d60*/  BRA.DIV UR4, `(.L_x_1532) ;  /* 0x0000008604987947 */ /* 0x000fea000b800000 */
[----:B0-----:R0:W0:Y:S04]  /*11d70*/  SHFL.IDX PT, R0, R4, 0x3, 0x181f ;  /* 0x00781f0004007f89 */ /* 0x00102800000e0000 */
[----:B------:R0:W0:Y:S02]  /*11d80*/  SHFL.IDX PT, R14, R3, 0x3, 0x181f ;  /* 0x00781f00030e7f89 */ /* 0x00002400000e0000 */
.L_x_1720:
[----:B0-23--:R-:W-:-:S05]  /*11d90*/  VIADD R3, R7, 0x60 ;  /* 0x0000006007037836 */ /* 0x00dfca0000000000 */
[----:B------:R-:W-:-:S13]  /*11da0*/  ISETP.GE.AND P0, PT, R3, R8, PT ;  /* 0x000000080300720c */ /* 0x000fda0003f06270 */
[----:B------:R-:W-:Y:S05]  /*11db0*/  @P0 BRA `(.L_x_1519) ;  /* 0x0000000000440947 */ /* 0x000fea0003800000 */
[----:B------:R-:W-:Y:S02]  /*11dc0*/  ULDC UR4, c[0x0][0xbc8] ;  /* 0x0002f20000047ab9 */ /* 0x000fe40000000800 */
[----:B------:R-:W-:Y:S02]  /*11dd0*/  ISETP.GE.AND P3, PT, R9, UR4, PT ;  /* 0x0000000409007c0c */ /* 0x000fe4000bf66270 */
[----:B------:R-:W-:Y:S02]  /*11de0*/  ISETP.GE.AND P2, PT, R27, UR4, PT ;  /* 0x000000041b007c0c */ /* 0x000fe4000bf46270 */
[----:B------:R-:W-:Y:S02]  /*11df0*/  ISETP.GE.AND P1, PT, R25, UR4, PT ;  /* 0x0000000419007c0c */ /* 0x000fe4000bf26270 */
[----:B------:R-:W-:-:S07]  /*11e00*/  ISETP.GE.AND P0, PT, R29, UR4, PT ;  /* 0x000000041d007c0c */ /* 0x000fce000bf06270 */
[-C--:B------:R-:W-:Y:S02]  /*11e10*/  @!P3 LEA R4, P4, R9, R14.reuse, 0x1 ;  /* 0x0000000e0904b211 */ /* 0x080fe400078808ff */
[----:B------:R-:W-:Y:S02]  /*11e20*/  @!P2 LEA R8, P5, R27, R14, 0x1 ;  /* 0x0000000e1b08a211 */ /* 0x000fe400078a08ff */
[-C--:B------:R-:W-:Y:S02]  /*11e30*/  @!P3 LEA.HI.X R5, R9, R0.reuse, R6, 0x1, P4 ;  /* 0x000000000905b211 */ /* 0x080fe400020f0c06 */
[----:B------:R-:W-:Y:S02]  /*11e40*/  @!P2 LEA.HI.X R9, R27, R0, R20, 0x1, P5 ;  /* 0x000000001b09a211 */ /* 0x000fe400028f0c14 */
[-C--:B------:R-:W-:Y:S01]  /*11e50*/  @!P1 LEA R6, P4, R25, R14.reuse, 0x1 ;  /* 0x0000000e19069211 */ /* 0x080fe200078808ff */
[----:B------:R0:W-:Y:S01]  /*11e60*/  @!P3 ST.E.128 desc[UR60][R4.64], RZ ;  /* 0x000000ff0400b985 */ /* 0x0001e2000c101d3c */
[----:B------:R-:W-:-:S02]  /*11e70*/  @!P0 LEA R14, P5, R29, R14, 0x1 ;  /* 0x0000000e1d0e8211 */ /* 0x000fc400078a08ff */
[-C--:B------:R-:W-:Y:S01]  /*11e80*/  @!P1 LEA.HI.X R7, R25, R0.reuse, R24, 0x1, P4 ;  /* 0x0000000019079211 */ /* 0x080fe200020f0c18 */
[----:B------:R0:W-:Y:S01]  /*11e90*/  @!P2 ST.E.128 desc[UR60][R8.64], RZ ;  /* 0x000000ff0800a985 */ /* 0x0001e2000c101d3c */
[----:B------:R-:W-:-:S03]  /*11ea0*/  @!P0 LEA.HI.X R15, R29, R0, R10, 0x1, P5 ;  /* 0x000000001d0f8211 */ /* 0x000fc600028f0c0a */
[----:B------:R0:W-:Y:S04]  /*11eb0*/  @!P1 ST.E.128 desc[UR60][R6.64], RZ ;  /* 0x000000ff06009985 */ /* 0x0001e8000c101d3c */
[----:B------:R0:W-:Y:S02]  /*11ec0*/  @!P0 ST.E.128 desc[UR60][R14.64], RZ ;  /* 0x000000ff0e008985 */ /* 0x0001e4000c101d3c */
.L_x_1519:
[----:B------:R-:W-:Y:S05]  /*11ed0*/  BSYNC B0 ;  /* 0x0000000000007941 */ /* 0x000fea0003800000 */
.L_x_1510:
[----:B------:R-:W-:Y:S02]  /*11ee0*/  ULDC UR4, c[0x0][0xd3c] ;  /* 0x00034f0000047ab9 */ /* 0x000fe40000000800 */
[----:B------:R-:W-:-:S13]  /*11ef0*/  ISETP.GE.AND P0, PT, R35, UR4, PT ;  /* 0x0000000423007c0c */ /* 0x000fda000bf06270 */
[----:B------:R-:W-:Y:S05]  /*11f00*/  @!P0 BRA `(.L_x_1533) ;  /* 0xfffffef000608947 */ /* 0x000fea000383ffff */
[----:B------:R-:W-:Y:S05]  /*11f10*/  BRA `(.L_x_1390) ;  /* 0x0000007000a87947 */ /* 0x000fea0003800000 */
.L_x_1388:
[----:B------:R-:W-:-:S08]  /*11f20*/  NOP ;  /* 0x0000000000007918 */ /* 0x000fd00000000000 */
[----:B--2---:R-:W0:-:S00]  /*11f30*/  USETMAXREG.DEALLOC.CTAPOOL 0x28 ;  /* 0x00000028000079c8 */ /* 0x004e0000080e0500 */
        /* <DEDUP_REMOVED lines=14> */
.L_x_1534:
        /* <DEDUP_REMOVED lines=37> */
[----:B------:R-:W0:Y:S01]  /*12270*/  LDC R10, c[0x0][0xd3c] ;  /* 0x00034f00ff0a7b82 */ /* 0x000e220000000800 */
[----:B------:R-:W-:Y:S01]  /*12280*/  IMAD.MOV.U32 R4, RZ, RZ, R3 ;  /* 0x000000ffff047224 */ /* 0x000fe200078e0003 */
[----:B------:R-:W-:Y:S01]  /*12290*/  UMOV UR4, URZ ;  /* 0x0000003f00047c82 */ /* 0x000fe20008000000 */
[----:B------:R-:W-:Y:S01]  /*122a0*/  ULDC UR7, c[0x0][0xd3c] ;  /* 0x00034f0000077ab9 */ /* 0x000fe20000000800 */
[----:B------:R-:W-:-:S05]  /*122b0*/  ULDC UR5, c[0x0][0xd38] ;  /* 0x00034e0000057ab9 */ /* 0x000fca0000000800 */
.L_x_1540:
[----:B------:R-:W-:Y:S01]  /*122c0*/  UIADD3 UR4, UR4, 0x1f, URZ ;  /* 0x0000001f04047890 */ /* 0x000fe2000fffe03f */
[----:B------:R-:W-:-:S05]  /*122d0*/  IMAD.U32 R19, RZ, RZ, UR7 ;  /* 0x00000007ff137e24 */ /* 0x000fca000f8e00ff */
[----:B0-----:R-:W-:-:S13]  /*122e0*/  ISETP.LE.AND P6, PT, R10, UR4, PT ;  /* 0x000000040a007c0c */ /* 0x001fda000bfc3270 */
[----:B------:R-:W-:Y:S05]  /*122f0*/  @P6 BRA `(.L_x_1537) ;  /* 0x0000000400246947 */ /* 0x000fea0003800000 */
[----:B------:R-:W-:Y:S01]  /*12300*/  IADD3 R7, R5, UR4, RZ ;  /* 0x0000000405077c10 */ /* 0x000fe2000fffe0ff */
[----:B------:R-:W-:Y:S01]  /*12310*/  BSSY B0, `(.L_x_1538) ;  /* 0x0000007000007945 */ /* 0x000fe20003800000 */
[----:B------:R-:W-:Y:S02]  /*12320*/  IMAD.MOV.U32 R0, RZ, RZ, RZ ;  /* 0x000000ffff007224 */ /* 0x000fe400078e00ff */
[----:B------:R-:W-:-:S13]  /*12330*/  ISETP.GE.OR P6, PT, R7, R10, !P0 ;  /* 0x0000000a0700720c */ /* 0x000fda00047c6670 */
[----:B------:R-:W-:Y:S05]  /*12340*/  @P6 BRA `(.L_x_1539) ;  /* 0x00000000000c6947 */ /* 0x000fea0003800000 */
[----:B------:R-:W0:Y:S02]  /*12350*/  LDC.64 R2, c[0x0][0xd80] ;  /* 0x00036000ff027b82 */ /* 0x000e240000000a00 */
[----:B0-----:R-:W-:-:S05]  /*12360*/  IMAD.WIDE R2, R7, 0x4, R2 ;  /* 0x0000000407027825 */ /* 0x001fca00078e0202 */
[----:B------:R0:W5:Y:S02]  /*12370*/  LDG.E R0, desc[UR60][R2.64] ;  /* 0x0000003c02007981 */ /* 0x000164000c1e1900 */
.L_x_1539:
[----:B------:R-:W-:Y:S05]  /*12380*/  BSYNC B0 ;  /* 0x0000000000007941 */ /* 0x000fea0003800000 */
.L_x_1538:
        /* <DEDUP_REMOVED lines=17> */
[----:B------:R-:W-:-:S05]  /*124a0*/  IMAD.IADD R4, R3, 0x1, R4 ;  /* 0x0000000103047824 */ /* 0x000fca00078e0204 */
[----:B------:R-:W-:-:S13]  /*124b0*/  ISETP.GT.AND P6, PT, R4, UR6, PT ;  /* 0x0000000604007c0c */ /* 0x000fda000bfc4270 */
[----:B------:R-:W-:Y:S05]  /*124c0*/  @!P6 BRA `(.L_x_1540) ;  /* 0xfffffffc007ce947 */ /* 0x000fea000383ffff */
[----:B------:R-:W-:-:S07]  /*124d0*/  IMAD.MOV.U32 R7, RZ, RZ, R9 ;  /* 0x000000ffff077224 */ /* 0x000fce00078e0009 */
.L_x_1536:
        /* <DEDUP_REMOVED lines=15> */
.L_x_1541:
[----:B---3--:R-:W-:Y:S01]  /*125d0*/  IMAD R16, R16, UR5, R9 ;  /* 0x0000000510107c24 */ /* 0x008fe2000f8e0209 */
[----:B0-----:R-:W-:Y:S01]  /*125e0*/  IABS R2, R0 ;  /* 0x0000000000027213 */ /* 0x001fe20000000000 */
[----:B------:R-:W-:Y:S01]  /*125f0*/  VIADD R19, R19, UR4 ;  /* 0x0000000413137c36 */ /* 0x000fe20008000000 */
[----:B-12---:R-:W-:Y:S02]  /*12600*/  IADD3 R7, RZ, -R3, RZ ;  /* 0x80000003ff077210 */ /* 0x006fe40007ffe0ff */
        /* <DEDUP_REMOVED lines=11> */
[----:B------:R-:W-:Y:S01]  /*126c0*/  @!P1 IMAD.IADD R3, R3, 0x1, -R8 ;  /* 0x0000000103039824 */ /* 0x000fe200078e0a08 */
[----:B------:R-:W-:Y:S02]  /*126d0*/  @!P1 IADD3 R2, R2, 0x1, RZ ;  /* 0x0000000102029810 */ /* 0x000fe40007ffe0ff */
[----:B------:R-:W-:Y:S02]  /*126e0*/  ISETP.NE.AND P1, PT, R0, RZ, PT ;  /* 0x000000ff0000720c */ /* 0x000fe40003f25270 */
[----:B------:R-:W-:Y:S02]  /*126f0*/  ISETP.GE.U32.AND P0, PT, R3, R8, PT ;  /* 0x000000080300720c */ /* 0x000fe40003f06070 */
[----:B------:R-:W-:-:S04]  /*12700*/  LOP3.LUT R3, R9, R0, RZ, 0x3c, !PT ;  /* 0x0000000009037212 */ /* 0x000fc800078e3cff */
[----:B------:R-:W-:-:S07]  /*12710*/  ISETP.GE.AND P2, PT, R3, RZ, PT ;  /* 0x000000ff0300720c */ /* 0x000fce0003f46270 */
[----:B------:R-:W-:-:S06]  /*12720*/  @P0 VIADD R2, R2, 0x1 ;  /* 0x0000000102020836 */ /* 0x000fcc0000000000 */
[----:B------:R-:W-:Y:S01]  /*12730*/  @!P2 IMAD.MOV R2, RZ, RZ, -R2 ;  /* 0x000000ffff02a224 */ /* 0x000fe200078e0a02 */
[----:B------:R-:W-:-:S05]  /*12740*/  @!P1 LOP3.LUT R2, RZ, R0, RZ, 0x33, !PT ;  /* 0x00000000ff029212 */ /* 0x000fca00078e33ff */
[--C-:B------:R-:W-:Y:S02]  /*12750*/  IMAD.MOV R17, RZ, RZ, -R2.reuse ;  /* 0x000000ffff117224 */ /* 0x100fe400078e0a02 */
[----:B------:R-:W-:Y:S02]  /*12760*/  IMAD.MOV.U32 R18, RZ, RZ, R2 ;  /* 0x000000ffff127224 */ /* 0x000fe400078e0002 */
[----:B------:R-:W-:Y:S01]  /*12770*/  IMAD R17, R0, R17, R9 ;  /* 0x0000001100117224 */ /* 0x000fe200078e0209 */
[----:B------:R-:W-:Y:S06]  /*12780*/  BRA `(.L_x_1542) ;  /* 0x00000000000c7947 */ /* 0x000fec0003800000 */
.L_x_1537:
[----:B------:R-:W-:Y:S01]  /*12790*/  MOV R17, RZ ;  /* 0x000000ff00117202 */ /* 0x000fe20000000f00 */
[----:B------:R-:W-:Y:S02]  /*127a0*/  IMAD.U32 R16, RZ, RZ, UR6 ;  /* 0x00000006ff107e24 */ /* 0x000fe4000f8e00ff */
[----:B------:R-:W-:-:S07]  /*127b0*/  IMAD.MOV.U32 R18, RZ, RZ, RZ ;  /* 0x000000ffff127224 */ /* 0x000fce00078e00ff */
.L_x_1542:
[----:B------:R-:W-:-:S13]  /*127c0*/  ISETP.NE.AND P0, PT, R5, RZ, PT ;  /* 0x000000ff0500720c */ /* 0x000fda0003f05270 */
[----:B------:R-:W0:Y:S01]  /*127d0*/  @!P0 S2R R3, SR_CgaCtaId ;  /* 0x0000000000038919 */ /* 0x000e220000008800 */
[----:B------:R-:W-:-:S04]  /*127e0*/  @!P0 MOV R0, 0x400 ;  /* 0x0000040000008802 */ /* 0x000fc80000000f00 */
[----:B0-----:R-:W-:-:S05]  /*127f0*/  @!P0 LEA R0, R3, R0, 0x18 ;  /* 0x0000000003008211 */ /* 0x001fca00078ec0ff */
[----:B------:R1:W-:Y:S01]  /*12800*/  @!P0 STS.128 [R0+0x324d0], R16 ;  /* 0x0324d01000008388 */ /* 0x0003e20000000c00 */
[----:B------:R-:W-:Y:S06]  /*12810*/  BAR.ARV 0x5, 0x180 ;  /* 0x0146000000007b1d */ /* 0x000fec0000002000 */
.L_x_1535:
[----:B------:R2:W-:Y:S01]  /*12820*/  STL [R1+0x40], RZ ;  /* 0x000040ff01007387 */ /* 0x0005e20000100800 */
[----:B------:R-:W-:Y:S01]  /*12830*/  ULDC UR4, c[0x0][0xd3c] ;  /* 0x00034f0000047ab9 */ /* 0x000fe20000000800 */
[----:B------:R-:W-:Y:S01]  /*12840*/  IMAD.MOV.U32 R27, RZ, RZ, 0x1 ;  /* 0x00000001ff1b7424 */ /* 0x000fe200078e00ff */
[----:B0-----:R-:W-:Y:S01]  /*12850*/  ISETP.GE.AND P0, PT, R19, UR4, PT ;  /* 0x0000000413007c0c */ /* 0x001fe2000bf06270 */
[----:B------:R-:W-:-:S12]  /*12860*/  IMAD.MOV.U32 R25, RZ, RZ, RZ ;  /* 0x000000ffff197224 */ /* 0x000fd800078e00ff */
[----:B--2---:R-:W-:Y:S05]  /*12870*/  @P0 BRA `(.L_x_1543) ;  /* 0x0000006400740947 */ /* 0x004fea0003800000 */
[----:B------:R-:W2:Y:S01]  /*12880*/  LDL R4, [R1+0x8] ;  /* 0x0000080001047983 */ /* 0x000ea20000100800 */
[----:B------:R-:W1:Y:S01]  /*12890*/  S2R R5, SR_TID.X ;  /* 0x0000000000057919 */ /* 0x000e620000002100 */
[----:B------:R-:W0:Y:S01]  /*128a0*/  S2UR UR5, SR_CgaCtaId ;  /* 0x00000000000579c3 */ /* 0x000e220000008800 */
[----:B------:R-:W-:Y:S01]  /*128b0*/  UMOV UR4, 0x400 ;  /* 0x0000040000047882 */ /* 0x000fe20000000000 */
[----:B------:R-:W-:Y:S01]  /*128c0*/  BSSY B8, `(.L_x_1543) ;  /* 0x0000658000087945 */ /* 0x000fe20003800000 */
[----:B------:R-:W-:Y:S01]  /*128d0*/  IMAD.MOV.U32 R28, RZ, RZ, 0x1 ;  /* 0x00000001ff1c7424 */ /* 0x000fe200078e00ff */
[----:B------:R-:W-:Y:S01]  /*128e0*/  CS2R R24, SRZ ;  /* 0x0000000000187805 */ /* 0x000fe2000001ff00 */
[----:B------:R-:W-:Y:S01]  /*128f0*/  IMAD.MOV.U32 R27, RZ, RZ, 0x1 ;  /* 0x00000001ff1b7424 */ /* 0x000fe200078e00ff */
[----:B------:R-:W-:Y:S01]  /*12900*/  ULDC.64 UR38, c[0x0][0x198] ;  /* 0x0000660000267ab9 */ /* 0x000fe20000000a00 */
[----:B------:R-:W-:Y:S01]  /*12910*/  ULDC UR36, c[0x0][0xc] ;  /* 0x0000030000247ab9 */ /* 0x000fe20000000800 */
[C---:B-1----:R-:W-:Y:S01]  /*12920*/  IMAD.SHL.U32 R0, R5.reuse, 0x8, RZ ;  /* 0x0000000805007824 */ /* 0x042fe200078e00ff */
[----:B------:R-:W-:-:S04]  /*12930*/  LOP3.LUT R3, R5, 0x7f, RZ, 0xc0, !PT ;  /* 0x0000007f05037812 */ /* 0x000fc800078ec0ff */
[----:B------:R-:W-:Y:S02]  /*12940*/  LOP3.LUT R2, R0, 0x1f8, RZ, 0xc0, !PT ;  /* 0x000001f800027812 */ /* 0x000fe400078ec0ff */
[----:B------:R-:W-:Y:S02]  /*12950*/  SHF.L.U32 R33, R3, 0x3, RZ ;  /* 0x0000000303217819 */ /* 0x000fe400000006ff */
[----:B------:R-:W-:Y:S01]  /*12960*/  LOP3.LUT R2, R2, 0x38, R5, 0x78, !PT ;  /* 0x0000003802027812 */ /* 0x000fe200078e7805 */
[----:B0-----:R-:W-:Y:S01]  /*12970*/  ULEA UR4, UR5, UR4, 0x18 ;  /* 0x0000000405047291 */ /* 0x001fe2000f8ec03f */
[----:B------:R-:W-:Y:S02]  /*12980*/  SHF.R.U32.HI R3, RZ, 0x3, R3 ;  /* 0x00000003ff037819 */ /* 0x000fe40000011603 */
[----:B------:R-:W-:Y:S01]  /*12990*/  LOP3.LUT R33, R2, 0x200, R33, 0xf8, !PT ;  /* 0x0000020002217812 */ /* 0x000fe200078ef821 */
[----:B------:R-:W-:Y:S01]  /*129a0*/  IMAD.SHL.U32 R2, R5, 0x10, RZ ;  /* 0x0000001005027824 */ /* 0x000fe200078e00ff */
[----:B------:R-:W-:Y:S01]  /*129b0*/  LOP3.LUT R0, R0, 0x38, RZ, 0xc0, !PT ;  /* 0x0000003800007812 */ /* 0x000fe200078ec0ff */
[----:B------:R-:W-:-:S03]  /*129c0*/  IMAD.U32 R23, RZ, RZ, UR4 ;  /* 0x00000004ff177e24 */ /* 0x000fc6000f8e00ff */
[----:B------:R-:W-:Y:S01]  /*129d0*/  LOP3.LUT R2, R3, 0x70, R2, 0xf8, !PT ;  /* 0x0000007003027812 */ /* 0x000fe200078ef802 */
[----:B------:R-:W-:Y:S01]  /*129e0*/  IMAD R26, R33, 0x2, R23 ;  /* 0x00000002211a7824 */ /* 0x000fe200078e0217 */
[C---:B------:R-:W-:Y:S02]  /*129f0*/  LOP3.LUT R3, R0.reuse, 0x40, RZ, 0xfc, !PT ;  /* 0x0000004000037812 */ /* 0x040fe400078efcff */
[C---:B------:R-:W-:Y:S02]  /*12a00*/  LOP3.LUT R2, R0.reuse, 0x80, RZ, 0xfc, !PT ;  /* 0x0000008000027812 */ /* 0x040fe400078efcff */
[----:B------:R-:W-:Y:S02]  /*12a10*/  LOP3.LUT R0, R0, 0xc0, RZ, 0xfc, !PT ;  /* 0x000000c000007812 */ /* 0x000fe400078efcff */
[----:B--2---:R-:W-:-:S05]  /*12a20*/  LOP3.LUT R4, R4, 0x2, RZ, 0xfc, !PT ;  /* 0x0000000204047812 */ /* 0x004fca00078efcff */
[----:B------:R0:W-:Y:S04]  /*12a30*/  STL [R1+0x68], R4 ;  /* 0x0000680401007387 */ /* 0x0001e80000100800 */
[----:B------:R0:W-:Y:S02]  /*12a40*/  STL [R1+0x40], RZ ;  /* 0x000040ff01007387 */ /* 0x0001e40000100800 */
.L_x_1648:
[----:B------:R-:W1:Y:S02]  /*12a50*/  LDC.64 R36, c[0x0][0xd88] ;  /* 0x00036200ff247b82 */ /* 0x000e640000000a00 */
[----:B-1----:R-:W-:-:S06]  /*12a60*/  IMAD.WIDE R36, R19, 0x4, R36 ;  /* 0x0000000413247825 */ /* 0x002fcc00078e0224 */
[----:B--2---:R1:W2:Y:S01]  /*12a70*/  LDG.E R36, desc[UR60][R36.64] ;  /* 0x0000003c24247981 */ /* 0x0042a2000c1e1900 */
[----:B------:R-:W-:Y:S05]  /*12a80*/  YIELD ;  /* 0x0000000000007946 */ /* 0x000fea0003800000 */
[----:B------:R-:W-:Y:S01]  /*12a90*/  ULDC.64 UR4, c[0x0][0xb20] ;  /* 0x0002c80000047ab9 */ /* 0x000fe20000000a00 */
[----:B------:R-:W-:Y:S01]  /*12aa0*/  ULDC.64 UR8, c[0x0][0xb10] ;  /* 0x0002c40000087ab9 */ /* 0x000fe20000000a00 */
[----:B------:R-:W-:Y:S01]  /*12ab0*/  ISETP.NE.U32.AND P0, PT, RZ, UR4, PT ;  /* 0x00000004ff007c0c */ /* 0x000fe2000bf05070 */
[----:B------:R-:W-:Y:S01]  /*12ac0*/  ULDC.64 UR6, c[0x0][0xb08] ;  /* 0x0002c20000067ab9 */ /* 0x000fe20000000a00 */
[----:B------:R-:W-:-:S02]  /*12ad0*/  MOV R34, RZ ;  /* 0x000000ff00227202 */ /* 0x000fc40000000f00 */
[----:B------:R-:W-:Y:S02]  /*12ae0*/  ISETP.NE.AND.EX P0, PT, RZ, UR5, PT, P0 ;  /* 0x00000005ff007c0c */ /* 0x000fe4000bf05300 */
[----:B------:R-:W-:-:S04]  /*12af0*/  ISETP.NE.U32.AND P2, PT, RZ, UR8, PT ;  /* 0x00000008ff007c0c */ /* 0x000fc8000bf45070 */
[----:B------:R-:W-:Y:S01]  /*12b00*/  ISETP.NE.AND.EX P2, PT, RZ, UR9, PT, P2 ;  /* 0x00000009ff007c0c */ /* 0x000fe2000bf45320 */
[----:B-1----:R-:W-:Y:S01]  /*12b10*/  IMAD.MOV.U32 R37, RZ, RZ, RZ ;  /* 0x000000ffff257224 */ /* 0x002fe200078e00ff */
[----:B--2---:R-:W-:-:S05]  /*12b20*/  SHF.R.S32.HI R0, RZ, 0x1f, R36 ;  /* 0x0000001fff007819 */ /* 0x004fca0000011424 */
        /* <DEDUP_REMOVED lines=9> */
[----:B-1----:R-:W-:Y:S01]  /*12bc0*/  IMAD.MOV.U32 R0, RZ, RZ, RZ ;  /* 0x000000ffff007224 */ /* 0x002fe200078e00ff */
[----:B------:R-:W-:Y:S02]  /*12bd0*/  ISETP.NE.AND.EX P0, PT, RZ, UR5, PT, P0 ;  /* 0x00000005ff007c0c */ /* 0x000fe4000bf05300 */
[----:B------:R-:W-:Y:S02]  /*12be0*/  ISETP.NE.AND.EX P1, PT, RZ, UR7, PT, P1 ;  /* 0x00000007ff007c0c */ /* 0x000fe4000bf25310 */
[C---:B0--3--:R-:W-:Y:S02]  /*12bf0*/  IADD3 R4, P4, R29.reuse, UR6, RZ ;  /* 0x000000061d047c10 */ /* 0x049fe4000ff9e0ff */
[----:B--2---:R-:W-:Y:S01]  /*12c00*/  IADD3 R2, P3, R29, UR4, RZ ;  /* 0x000000041d027c10 */ /* 0x004fe2000ff7e0ff */
[----:B------:R-:W-:Y:S01]  /*12c10*/  ULDC UR4, c[0x0][0x288] ;  /* 0x0000a20000047ab9 */ /* 0x000fe20000000800 */
[----:B------:R-:W-:-:S02]  /*12c20*/  IADD3.X R5, R30, UR7, RZ, P4, !PT ;  /* 0x000000071e057c10 */ /* 0x000fc4000a7fe4ff */
[C---:B------:R-:W-:Y:S02]  /*12c30*/  IADD3.X R3, R30.reuse, UR5, RZ, P3, !PT ;  /* 0x000000051e037c10 */ /* 0x040fe40009ffe4ff */
[----:B------:R-:W-:Y:S01]  /*12c40*/  @P2 IADD3 R6, P3, R29, UR8, RZ ;  /* 0x000000081d062c10 */ /* 0x000fe2000ff7e0ff */
[----:B------:R-:W-:Y:S01]  /*12c50*/  IMAD.U32 R8, RZ, RZ, UR4 ;  /* 0x00000004ff087e24 */ /* 0x000fe2000f8e00ff */
[----:B------:R-:W-:Y:S01]  /*12c60*/  ULDC.64 UR4, c[0x0][0x418] ;  /* 0x0001060000047ab9 */ /* 0x000fe20000000a00 */
[----:B------:R-:W5:Y:S01]  /*12c70*/  @P0 LDG.E R37, desc[UR60][R2.64] ;  /* 0x0000003c02250981 */ /* 0x000f62000c1e1900 */
[----:B------:R-:W-:-:S03]  /*12c80*/  @P2 IADD3.X R7, R30, UR9, RZ, P3, !PT ;  /* 0x000000091e072c10 */ /* 0x000fc60009ffe4ff */
[----:B------:R-:W5:Y:S04]  /*12c90*/  @P1 LDG.E R0, desc[UR60][R4.64] ;  /* 0x0000003c04001981 */ /* 0x000f68000c1e1900 */
        /* <DEDUP_REMOVED lines=8> */
[----:B0-----:R-:W-:Y:S01]  /*12d20*/  IMAD.U32 R6, RZ, RZ, UR5 ;  /* 0x00000005ff067e24 */ /* 0x001fe2000f8e00ff */
[----:B------:R-:W-:Y:S01]  /*12d30*/  MOV R7, UR4 ;  /* 0x0000000400077c02 */ /* 0x000fe20008000f00 */
[----:B--2---:R0:W-:Y:S01]  /*12d40*/  STL [R1+0x18], R8 ;  /* 0x0000180801007387 */ /* 0x0041e20000100800 */
[----:B----4-:R-:W-:Y:S05]  /*12d50*/  @P2 BRA `(.L_x_1544) ;  /* 0x0000000000142947 */ /* 0x010fea0003800000 */
[----:B------:R-:W-:Y:S05]  /*12d60*/  @!P0 BRA `(.L_x_1544) ;  /* 0x0000000000108947 */ /* 0x000fea0003800000 */
[----:B0-----:R-:W2:Y:S04]  /*12d70*/  LDG.E R8, desc[UR60][R2.64] ;  /* 0x0000003c02087981 */ /* 0x001ea8000c1e1900 */
[----:B------:R-:W2:Y:S02]  /*12d80*/  LDG.E R9, desc[UR60][R2.64+0x4] ;  /* 0x0000043c02097981 */ /* 0x000ea4000c1e1900 */
[----:B--2---:R-:W-:-:S05]  /*12d90*/  IMAD.IADD R2, R9, 0x1, -R8 ;  /* 0x0000000109027824 */ /* 0x004fca00078e0a08 */
[----:B------:R1:W-:Y:S02]  /*12da0*/  STL [R1+0x18], R2 ;  /* 0x0000180201007387 */ /* 0x0003e40000100800 */
.L_x_1544:
        /* <DEDUP_REMOVED lines=9> */
.L_x_1545:
        /* <DEDUP_REMOVED lines=9> */
.L_x_1546:
[----:B-12---:R-:W2:Y:S04]  /*12ed0*/  @P1 LDG.E R2, desc[UR60][R4.64] ;  /* 0x0000003c04021981 */ /* 0x006ea8000c1e1900 */
[----:B------:R-:W2:Y:S01]  /*12ee0*/  @P1 LDG.E R3, desc[UR60][R4.64+0x4] ;  /* 0x0000043c04031981 */ /* 0x000ea2000c1e1900 */
[----:B-----5:R-:W-:Y:S01]  /*12ef0*/  IMAD.IADD R7, R7, 0x1, -R34 ;  /* 0x0000000107077824 */ /* 0x020fe200078e0a22 */
[----:B------:R-:W-:Y:S01]  /*12f00*/  BSSY B0, `(.L_x_1547) ;  /* 0x0000138000007945 */ /* 0x000fe20003800000 */
[----:B--2---:R-:W-:-:S05]  /*12f10*/  @P1 IMAD.IADD R6, R3, 0x1, -R2 ;  /* 0x0000000103061824 */ /* 0x004fca00078e0a02 */
[----:B0-----:R-:W-:-:S05]  /*12f20*/  IADD3 R8, R7, R6, RZ ;  /* 0x0000000607087210 */ /* 0x001fca0007ffe0ff */
        /* <DEDUP_REMOVED lines=28> */
.L_x_1723:
[----:B-1----:R-:W-:Y:S02]  /*130f0*/  ISETP.NE.AND P0, PT, R14, RZ, PT ;  /* 0x000000ff0e00720c */ /* 0x002fe40003f05270 */
[----:B------:R-:W-:-:S11]  /*13100*/  PLOP3.LUT P6, PT, PT, PT, PT, 0x8, 0x0 ;  /* 0x000000000000781c */ /* 0x000fd60003fce170 */
[----:B------:R-:W-:Y:S05]  /*13110*/  @P0 BRA `(.L_x_1550) ;  /* 0x00000000000c0947 */ /* 0x000fea0003800000 */
[----:B------:R-:W-:-:S03]  /*13120*/  UMOV UR4, 0xffffffff ;  /* 0xffffffff00047882 */ /* 0x000fc60000000000 */
[----:B------:R-:W-:Y:S05]  /*13130*/  BRA.DIV UR4, `(.L_x_1551) ;  /* 0x0000007604207947 */ /* 0x000fea000b800000 */
[----:B------:R-:W-:-:S13]  /*13140*/  ELECT P6, URZ, PT ;  /* 0x00000000003f782f */ /* 0x000fda00038c0000 */
.L_x_1550:
[----:B0-----:R-:W2:Y:S01]  /*13150*/  LDL R3, [R1+0x40] ;  /* 0x0000400001037983 */ /* 0x001ea20000100800 */
[----:B------:R-:W-:Y:S01]  /*13160*/  BSSY B1, `(.L_x_1552) ;  /* 0x0000008000017945 */ /* 0x000fe20003800000 */
[----:B--2---:R-:W-:-:S05]  /*13170*/  VIADD R3, R3, 0x1 ;  /* 0x0000000103037836 */ /* 0x004fca0000000000 */
[----:B------:R-:W-:-:S04]  /*13180*/  LEA.HI R6, R3, R3, RZ, 0x1 ;  /* 0x0000000303067211 */ /* 0x000fc800078f08ff */
[----:B------:R-:W-:-:S04]  /*13190*/  LOP3.LUT R6, R6, 0xfffffffe, RZ, 0xc0, !PT ;  /* 0xfffffffe06067812 */ /* 0x000fc800078ec0ff */
[----:B------:R-:W-:-:S04]  /*131a0*/  IADD3 R3, R3, -R6, RZ ;  /* 0x8000000603037210 */ /* 0x000fc80007ffe0ff */
[----:B------:R-:W-:-:S04]  /*131b0*/  SHF.L.U32 R3, R3, 0x1f, RZ ;  /* 0x0000001f03037819 */ /* 0x000fc800000006ff */
[----:B------:R-:W0:Y:S02]  /*131c0*/  SYNCS.PHASECHK.TRANS64.TRYWAIT P0, [R23+URZ+0x32420], R3 ;  /* 0x03242003170075a7 */ /* 0x000e24000800017f */
[----:B0-----:R-:W-:Y:S05]  /*131d0*/  @!P0 BRA `(.L_x_1553) ;  /* 0x0000007400188947 */ /* 0x001fea0003800000 */
.L_x_1726:
[----:B------:R-:W-:Y:S05]  /*131e0*/  BSYNC B1 ;  /* 0x0000000000017941 */ /* 0x000fea0003800000 */
.L_x_1552:
[----:B------:R-:W-:Y:S04]  /*131f0*/  BSSY B1, `(.L_x_1554) ;  /* 0x000007b000017945 */ /* 0x000fe80003800000 */
[----:B------:R-:W-:Y:S05]  /*13200*/  @!P6 BRA `(.L_x_1555) ;  /* 0x0000000400e4e947 */ /* 0x000fea0003800000 */
[----:B------:R-:W1:Y:S01]  /*13210*/  S2R R6, SR_TID.X ;  /* 0x0000000000067919 */ /* 0x000e620000002100 */
[----:B0-----:R-:W-:Y:S01]  /*13220*/  IMAD R3, R24, 0x8, R23 ;  /* 0x0000000818037824 */ /* 0x001fe200078e0217 */
[----:B------:R-:W-:Y:S01]  /*13230*/  BSSY B2, `(.L_x_1556) ;  /* 0x0000006000027945 */ /* 0x000fe20003800000 */
[----:B-1----:R-:W-:Y:S02]  /*13240*/  LOP3.LUT R7, R6, 0x7f, RZ, 0xc0, !PT ;  /* 0x0000007f06077812 */ /* 0x002fe400078ec0ff */
[----:B------:R-:W-:Y:S02]  /*13250*/  SHF.L.U32 R6, R28, 0x1f, RZ ;  /* 0x0000001f1c067819 */ /* 0x000fe400000006ff */
[----:B------:R-:W-:Y:S02]  /*13260*/  ISETP.NE.AND P1, PT, R7, RZ, PT ;  /* 0x000000ff0700720c */ /* 0x000fe40003f25270 */
[----:B------:R-:W0:Y:S02]  /*13270*/  SYNCS.PHASECHK.TRANS64.TRYWAIT P0, [R3+URZ+0x324a0], R6 ;  /* 0x0324a006030075a7 */ /* 0x000e24000800017f */
[----:B0-----:R-:W-:Y:S09]  /*13280*/  @!P0 BRA `(.L_x_1557) ;  /* 0x0000007400008947 */ /* 0x001ff20003800000 */
.L_x_1727:
[----:B------:R-:W-:Y:S05]  /*13290*/  BSYNC B2 ;  /* 0x0000000000027941 */ /* 0x000fea0003800000 */
.L_x_1556:
[----:B------:R-:W-:Y:S04]  /*132a0*/  BSSY B2, `(.L_x_1558) ;  /* 0x0000009000027945 */ /* 0x000fe80003800000 */
[----:B------:R-:W-:Y:S05]  /*132b0*/  @P1 BRA `(.L_x_1559) ;  /* 0x00000000001c1947 */ /* 0x000fea0003800000 */
[----:B------:R-:W1:Y:S02]  /*132c0*/  S2R R7, SR_TID.X ;  /* 0x0000000000077919 */ /* 0x000e640000002100 */
[----:B-1----:R-:W-:Y:S01]  /*132d0*/  LOP3.LUT R8, R7, 0x1f, RZ, 0xc0, !PT ;  /* 0x0000001f07087812 */ /* 0x002fe200078ec0ff */
[----:B------:R-:W-:-:S03]  /*132e0*/  IMAD.MOV.U32 R7, RZ, RZ, 0x3000 ;  /* 0x00003000ff077424 */ /* 0x000fc600078e00ff */
[----:B------:R-:W-:Y:S01]  /*132f0*/  ISETP.NE.AND P0, PT, R8, RZ, PT ;  /* 0x000000ff0800720c */ /* 0x000fe20003f05270 */
[----:B------:R1:W-:-:S12]  /*13300*/  SYNCS.ARRIVE.TRANS64 RZ, [R3+URZ+0x32490], R7 ;  /* 0x0324900703ff79a7 */ /* 0x0003d8000800003f */
[----:B-1----:R-:W-:Y:S05]  /*13310*/  @!P0 BRA `(.L_x_1559) ;  /* 0x0000000000048947 */ /* 0x002fea0003800000 */
[----:B------:R-:W-:Y:S01]  /*13320*/  BPT.TRAP 0x1 ;  /* 0x000000040000795c */ /* 0x000fe20000300000 */
.L_x_1559:
[----:B------:R-:W-:Y:S05]  /*13330*/  BSYNC B2 ;  /* 0x0000000000027941 */ /* 0x000fea0003800000 */
.L_x_1558:
        /* <DEDUP_REMOVED lines=12> */
.L_x_1560:
        /* <DEDUP_REMOVED lines=13> */
.L_x_1728:
[----:B------:R-:W-:Y:S05]  /*134d0*/  BSYNC B2 ;  /* 0x0000000000027941 */ /* 0x000fea0003800000 */
.L_x_1561:
        /* <DEDUP_REMOVED lines=11> */
.L_x_1564:
[----:B------:R-:W-:Y:S05]  /*13590*/  BSYNC B2 ;  /* 0x0000000000027941 */ /* 0x000fea0003800000 */
.L_x_1563:
[----:B------:R-:W-:Y:S01]  /*135a0*/  R2UR UR10, R12 ;  /* 0x000000000c0a72ca */ /* 0x000fe200000e0000 */
[----:B01----:R-:W-:Y:S01]  /*135b0*/  IMAD R6, R24, 0xc000, R23 ;  /* 0x0000c00018067824 */ /* 0x003fe200078e0217 */
[----:B------:R-:W-:Y:S01]  /*135c0*/  R2UR UR6, R10 ;  /* 0x000000000a0672ca */ /* 0x000fe200000e0000 */
[----:B------:R-:W-:Y:S01]  /*135d0*/  UIADD3 UR4, UP0, UR38, 0x670, URZ ;  /* 0x0000067026047890 */ /* 0x000fe2000ff1e03f */
[----:B------:R-:W-:Y:S01]  /*135e0*/  R2UR UR7, R11 ;  /* 0x000000000b0772ca */ /* 0x000fe200000e0000 */
[----:B------:R-:W-:Y:S01]  /*135f0*/  VIADD R3, R3, 0x324b0 ;  /* 0x000324b003037836 */ /* 0x000fe20000000000 */
[----:B------:R-:W-:Y:S01]  /*13600*/  PLOP3.LUT P0, PT, PT, PT, PT, 0x80, 0x0 ;  /* 0x000000000000781c */ /* 0x000fe20003f0f070 */
[----:B------:R-:W-:Y:S01]  /*13610*/  VIADD R8, R6, 0x400 ;  /* 0x0000040006087836 */ /* 0x000fe20000000000 */
[----:B------:R-:W-:-:S12]  /*13620*/  UIADD3.X UR5, URZ, UR39, URZ, UP0, !UPT ;  /* 0x000000273f057290 */ /* 0x000fd800087fe43f */
.L_x_1565:
        /* <DEDUP_REMOVED lines=15> */
.L_x_1566:
        /* <DEDUP_REMOVED lines=15> */
.L_x_1567:
        /* <DEDUP_REMOVED lines=15> */
.L_x_1568:
        /* <DEDUP_REMOVED lines=10> */
.L_x_1555:
[----:B------:R-:W-:Y:S05]  /*139a0*/  BSYNC B1 ;  /* 0x0000000000017941 */ /* 0x000fea0003800000 */
.L_x_1554:
        /* <DEDUP_REMOVED lines=9> */
.L_x_1584:
[----:B------:R-:W-:Y:S05]  /*13a40*/  YIELD ;  /* 0x0000000000007946 */ /* 0x000fea0003800000 */
[----:B------:R-:W-:Y:S04]  /*13a50*/  BSSY B1, `(.L_x_1569) ;  /* 0x000007a000017945 */ /* 0x000fe80003800000 */
[----:B------:R-:W-:Y:S05]  /*13a60*/  @!P6 BRA `(.L_x_1570) ;  /* 0x0000000400e0e947 */ /* 0x000fea0003800000 */
[----:B------:R-:W0:Y:S01]  /*13a70*/  S2R R2, SR_TID.X ;  /* 0x0000000000027919 */ /* 0x000e220000002100 */
[----:B------:R-:W-:Y:S01]  /*13a80*/  IMAD R6, R24, 0x8, R23 ;  /* 0x0000000818067824 */ /* 0x000fe200078e0217 */
[----:B------:R-:W-:Y:S01]  /*13a90*/  BSSY B2, `(.L_x_1571) ;  /* 0x0000006000027945 */ /* 0x000fe20003800000 */
[----:B0-----:R-:W-:Y:S02]  /*13aa0*/  LOP3.LUT R3, R2, 0x7f, RZ, 0xc0, !PT ;  /* 0x0000007f02037812 */ /* 0x001fe400078ec0ff */
[----:B------:R-:W-:Y:S02]  /*13ab0*/  SHF.L.U32 R2, R28, 0x1f, RZ ;  /* 0x0000001f1c027819 */ /* 0x000fe400000006ff */
[----:B------:R-:W-:Y:S02]  /*13ac0*/  ISETP.NE.AND P2, PT, R3, RZ, PT ;  /* 0x000000ff0300720c */ /* 0x000fe40003f45270 */
[----:B------:R-:W0:Y:S02]  /*13ad0*/  SYNCS.PHASECHK.TRANS64.TRYWAIT P1, [R6+URZ+0x324a0], R2 ;  /* 0x0324a002060075a7 */ /* 0x000e24000802017f */
[----:B0-----:R-:W-:Y:S09]  /*13ae0*/  @!P1 BRA `(.L_x_1572) ;  /* 0x0000006c00109947 */ /* 0x001ff20003800000 */
.L_x_1729:
[----:B------:R-:W-:Y:S05]  /*13af0*/  BSYNC B2 ;  /* 0x0000000000027941 */ /* 0x000fea0003800000 */
.L_x_1571:
[----:B------:R-:W-:Y:S04]  /*13b00*/  BSSY B2, `(.L_x_1573) ;  /* 0x0000009000027945 */ /* 0x000fe80003800000 */
[----:B------:R-:W-:Y:S05]  /*13b10*/  @P2 BRA `(.L_x_1574) ;  /* 0x00000000001c2947 */ /* 0x000fea0003800000 */
[----:B------:R-:W1:Y:S02]  /*13b20*/  S2R R3, SR_TID.X ;  /* 0x0000000000037919 */ /* 0x000e640000002100 */
[----:B-1----:R-:W-:Y:S02]  /*13b30*/  LOP3.LUT R7, R3, 0x1f, RZ, 0xc0, !PT ;  /* 0x0000001f03077812 */ /* 0x002fe400078ec0ff */
[----:B------:R-:W-:Y:S02]  /*13b40*/  MOV R3, 0x3000 ;  /* 0x0000300000037802 */ /* 0x000fe40000000f00 */
[----:B------:R-:W-:Y:S02]  /*13b50*/  ISETP.NE.AND P1, PT, R7, RZ, PT ;  /* 0x000000ff0700720c */ /* 0x000fe40003f25270 */
[----:B------:R1:W-:Y:S11]  /*13b60*/  SYNCS.ARRIVE.TRANS64 RZ, [R6+URZ+0x32490], R3 ;  /* 0x0324900306ff79a7 */ /* 0x0003f6000800003f */
[----:B-1----:R-:W-:Y:S05]  /*13b70*/  @!P1 BRA `(.L_x_1574) ;  /* 0x0000000000049947 */ /* 0x002fea0003800000 */
[----:B------:R-:W-:Y:S01]  /*13b80*/  BPT.TRAP 0x1 ;  /* 0x000000040000795c */ /* 0x000fe20000300000 */
.L_x_1574:
[----:B------:R-:W-:Y:S05]  /*13b90*/  BSYNC B2 ;  /* 0x0000000000027941 */ /* 0x000fea0003800000 */
.L_x_1573:
        /* <DEDUP_REMOVED lines=11> */
.L_x_1575:
        /* <DEDUP_REMOVED lines=13> */
.L_x_1730:
[----:B------:R-:W-:Y:S05]  /*13d20*/  BSYNC B2 ;  /* 0x0000000000027941 */ /* 0x000fea0003800000 */
.L_x_1576:
[----:B------:R-:W-:Y:S01]  /*13d30*/  BSSY B2, `(.L_x_1578) ;  /* 0x000000b000027945 */ /* 0x000fe20003800000 */
[----:B01----:R-:W-:Y:S02]  /*13d40*/  IMAD.MOV.U32 R2, RZ, RZ, 0x0 ;  /* 0x00000000ff027424 */ /* 0x003fe400078e00ff */
[----:B------:R-:W-:Y:S01]  /*13d50*/  IMAD.MOV.U32 R3, RZ, RZ, 0x12f00000 ;  /* 0x12f00000ff037424 */ /* 0x000fe200078e00ff */
[----:B------:R-:W-:Y:S06]  /*13d60*/  @P2 BRA `(.L_x_1579) ;  /* 0x00000000001c2947 */ /* 0x000fec0003800000 */
[----:B------:R-:W0:Y:S02]  /*13d70*/  S2R R7, SR_TID.X ;  /* 0x0000000000077919 */ /* 0x000e240000002100 */
[----:B0-----:R-:W-:Y:S02]  /*13d80*/  LOP3.LUT R11, R7, 0x1f, RZ, 0xc0, !PT ;  /* 0x0000001f070b7812 */ /* 0x001fe400078ec0ff */
[----:B------:R-:W-:Y:S02]  /*13d90*/  MOV R7, 0xc000 ;  /* 0x0000c00000077802 */ /* 0x000fe40000000f00 */
[----:B------:R-:W-:Y:S02]  /*13da0*/  ISETP.NE.AND P1, PT, R11, RZ, PT ;  /* 0x000000ff0b00720c */ /* 0x000fe40003f25270 */
[----:B------:R0:W-:Y:S11]  /*13db0*/  SYNCS.ARRIVE.TRANS64 RZ, [R6+URZ+0x324b0], R7 ;  /* 0x0324b00706ff79a7 */ /* 0x0001f6000800003f */
[----:B0-----:R-:W-:Y:S05]  /*13dc0*/  @!P1 BRA `(.L_x_1579) ;  /* 0x0000000000049947 */ /* 0x001fea0003800000 */
[----:B------:R-:W-:Y:S01]  /*13dd0*/  BPT.TRAP 0x1 ;  /* 0x000000040000795c */ /* 0x000fe20000300000 */
.L_x_1579:
[----:B------:R-:W-:Y:S05]  /*13de0*/  BSYNC B2 ;  /* 0x0000000000027941 */ /* 0x000fea0003800000 */
.L_x_1578:
        /* <DEDUP_REMOVED lines=9> */
.L_x_1580:
        /* <DEDUP_REMOVED lines=15> */
.L_x_1581:
        /* <DEDUP_REMOVED lines=15> */
.L_x_1582:
        /* <DEDUP_REMOVED lines=15> */
.L_x_1583:
        /* <DEDUP_REMOVED lines=10> */
.L_x_1570:
[----:B------:R-:W-:Y:S05]  /*141f0*/  BSYNC B1 ;  /* 0x0000000000017941 */ /* 0x000fea0003800000 */
.L_x_1569:
[C---:B------:R-:W-:Y:S01]  /*14200*/  ISETP.GT.AND P2, PT, R9.reuse, R5, PT ;  /* 0x000000050900720c */ /* 0x040fe20003f44270 */
[----:B------:R-:W-:Y:S01]  /*14210*/  VIADD R9, R9, 0xffffffff ;  /* 0xffffffff09097836 */ /* 0x000fe20000000000 */
[----:B------:R-:W-:-:S04]  /*14220*/  IADD3 R24, R24, 0x1, RZ ;  /* 0x0000000118187810 */ /* 0x000fc80007ffe0ff */
[----:B------:R-:W-:-:S04]  /*14230*/  ISETP.NE.AND P1, PT, R24, 0x2, PT ;  /* 0x000000021800780c */ /* 0x000fc80003f25270 */
[----:B------:R-:W-:Y:S02]  /*14240*/  SEL R2, RZ, 0x1, P1 ;  /* 0x00000001ff027807 */ /* 0x000fe40000800000 */
[----:B------:R-:W-:Y:S02]  /*14250*/  SEL R24, R24, RZ, P1 ;  /* 0x000000ff18187207 */ /* 0x000fe40000800000 */
[----:B------:R-:W-:Y:S01]  /*14260*/  LOP3.LUT R28, R28, R2, RZ, 0x3c, !PT ;  /* 0x000000021c1c7212 */ /* 0x000fe200078e3cff */
[----:B------:R-:W-:Y:S06]  /*14270*/  @P2 BRA `(.L_x_1584) ;  /* 0xfffffff400f02947 */ /* 0x000fec000383ffff */
.L_x_1548:
[----:B------:R-:W-:Y:S05]  /*14280*/  BSYNC B0 ;  /* 0x0000000000007941 */ /* 0x000fea0003800000 */
.L_x_1547:
        /* <DEDUP_REMOVED lines=23> */
.L_x_1586:
        /* <DEDUP_REMOVED lines=20> */
.L_x_1589:
[----:B------:R-:W-:Y:S05]  /*14540*/  BSYNC B6 ;  /* 0x0000000000067941 */ /* 0x000fea0003800000 */
.L_x_1588:
[----:B------:R-:W-:Y:S01]  /*14550*/  IADD3 R0, R23, 0x400, RZ ;  /* 0x0000040017007810 */ /* 0x000fe20007ffe0ff */
[----:B------:R-:W-:Y:S03]  /*14560*/  BSSY B6, `(.L_x_1590) ;  /* 0x0000022000067945 */ /* 0x000fe60003800000 */
        /* <DEDUP_REMOVED lines=18> */
.L_x_1592:
[----:B------:R0:W1:Y:S01]  /*14690*/  LDC.64 R2, c[0x4][R31] ;  /* 0x010000001f027b82 */ /* 0x0000620000000a00 */
[----:B------:R-:W-:Y:S01]  /*146a0*/  ULDC.64 UR4, c[0x4][0x98] ;  /* 0x0100260000047ab9 */ /* 0x000fe20000000a00 */
[----:B------:R-:W-:Y:S01]  /*146b0*/  ULDC.64 UR6, c[0x4][0xa0] ;  /* 0x0100280000067ab9 */ /* 0x000fe20000000a00 */
[----:B------:R-:W-:Y:S01]  /*146c0*/  ULDC.64 UR8, c[0x4][0x18] ;  /* 0x0100060000087ab9 */ /* 0x000fe20000000a00 */
[----:B------:R-:W-:Y:S01]  /*146d0*/  IMAD.U32 R4, RZ, RZ, UR4 ;  /* 0x00000004ff047e24 */ /* 0x000fe2000f8e00ff */
[----:B------:R-:W-:Y:S01]  /*146e0*/  MOV R6, UR6 ;  /* 0x0000000600067c02 */ /* 0x000fe20008000f00 */
        /* <DEDUP_REMOVED lines=9> */
.L_x_1591:
[----:B------:R-:W-:Y:S05]  /*14780*/  BSYNC B6 ;  /* 0x0000000000067941 */ /* 0x000fea0003800000 */
.L_x_1590:
        /* <DEDUP_REMOVED lines=9> */
[----:B------:R-:W-:Y:S01]  /*14820*/  LOP3.LUT R22, R22, 0xffffffdf, RZ, 0xc0, !PT ;  /* 0xffffffdf16167812 */ /* 0x000fe200078ec0ff */
[----:B------:R-:W-:Y:S01]  /*14830*/  ULDC UR4, c[0x0][0x320] ;  /* 0x0000c80000047ab9 */ /* 0x000fe20000000800 */
[----:B0-----:R-:W-:-:S05]  /*14840*/  @P0 IADD3.X R3, R30, UR5, RZ, P1, !PT ;  /* 0x000000051e030c10 */ /* 0x001fca0008ffe4ff */
[----:B------:R0:W5:Y:S01]  /*14850*/  @P0 LDG.E R32, desc[UR60][R2.64] ;  /* 0x0000003c02200981 */ /* 0x000162000c1e1900 */
[----:B-1----:R-:W-:Y:S02]  /*14860*/  ISETP.NE.AND P1, PT, R10, 0x1, PT ;  /* 0x000000010a00780c */ /* 0x002fe40003f25270 */
[C---:B----4-:R-:W-:Y:S01]  /*14870*/  LOP3.LUT R0, R31.reuse, 0x7f, RZ, 0xc0, !PT ;  /* 0x0000007f1f007812 */ /* 0x050fe200078ec0ff */
[----:B------:R-:W-:-:S10]  /*14880*/  IMAD.SHL.U32 R31, R31, 0x10, RZ ;  /* 0x000000101f1f7824 */ /* 0x000fd400078e00ff */
[----:B------:R-:W1:Y:S01]  /*14890*/  @P1 LDC R5, c[0x0][0x434] ;  /* 0x00010d00ff051b82 */ /* 0x000e620000000800 */
[----:B------:R-:W-:-:S04]  /*148a0*/  SHF.R.U32.HI R0, RZ, 0x3, R0 ;  /* 0x00000003ff007819 */ /* 0x000fc80000011600 */
[----:B------:R-:W-:-:S03]  /*148b0*/  LOP3.LUT R31, R0, 0x70, R31, 0xf8, !PT ;  /* 0x00000070001f7812 */ /* 0x000fc600078ef81f */
[----:B0-----:R-:W0:Y:S01]  /*148c0*/  @P1 LDC R2, c[0x0][0x438] ;  /* 0x00010e00ff021b82 */ /* 0x001e220000000800 */
        /* <DEDUP_REMOVED lines=10> */
[--C-:B------:R-:W-:Y:S01]  /*14970*/  @!P0 SHF.R.S32.HI R7, RZ, 0x1f, R9.reuse ;  /* 0x0000001fff078819 */ /* 0x100fe20000011409 */
[----:B------:R-:W-:Y:S01]  /*14980*/  @!P0 IMAD.MOV.U32 R6, RZ, RZ, R9 ;  /* 0x000000ffff068224 */ /* 0x000fe200078e0009 */
[----:B-----5:R-:W-:-:S03]  /*14990*/  SHF.R.S32.HI R35, RZ, 0x1f, R32 ;  /* 0x0000001fff237819 */ /* 0x020fc60000011420 */
[----:B0-----:R-:W-:-:S04]  /*149a0*/  @!P0 IMAD.WIDE.U32 R6, R32, R2, R6 ;  /* 0x0000000220068225 */ /* 0x001fc800078e0006 */
[----:B------:R-:W-:-:S04]  /*149b0*/  @!P0 IMAD R2, R35, R2, RZ ;  /* 0x0000000223028224 */ /* 0x000fc800078e02ff */
[----:B------:R-:W-:Y:S01]  /*149c0*/  @!P0 IMAD R3, R32, R3, R2 ;  /* 0x0000000320038224 */ /* 0x000fe200078e0202 */
[----:B-1----:R-:W-:-:S04]  /*149d0*/  @!P0 LEA R4, P1, R6, R4, 0x2 ;  /* 0x0000000406048211 */ /* 0x002fc800078210ff */
[----:B------:R-:W-:-:S04]  /*149e0*/  @!P0 IADD3 R3, R7, R3, RZ ;  /* 0x0000000307038210 */ /* 0x000fc80007ffe0ff */
[----:B------:R-:W-:-:S05]  /*149f0*/  @!P0 LEA.HI.X R5, R6, R5, R3, 0x2, P1 ;  /* 0x0000000506058211 */ /* 0x000fca00008f1403 */
[----:B------:R-:W2:Y:S01]  /*14a00*/  @!P0 LDG.E R11, desc[UR60][R4.64] ;  /* 0x0000003c040b8981 */ /* 0x000ea2000c1e1900 */
[----:B------:R-:W0:Y:S01]  /*14a10*/  S2R R20, SR_TID.X ;  /* 0x0000000000147919 */ /* 0x000e220000002100 */
[----:B------:R-:W-:Y:S01]  /*14a20*/  IMAD.MOV R2, RZ, RZ, -R9 ;  /* 0x000000ffff027224 */ /* 0x000fe200078e0a09 */
[----:B------:R-:W-:-:S03]  /*14a30*/  ISETP.GT.U32.AND P1, PT, R31, 0x5f, PT ;  /* 0x0000005f1f00780c */ /* 0x000fc60003f24070 */
[----:B------:R-:W-:Y:S01]  /*14a40*/  IMAD R0, R10, R2, R0 ;  /* 0x000000020a007224 */ /* 0x000fe200078e0200 */
[----:B---3--:R-:W-:-:S04]  /*14a50*/  ISETP.NE.AND P0, PT, R21, 0x3, PT ;  /* 0x000000031500780c */ /* 0x008fc80003f05270 */
[----:B------:R-:W-:Y:S05]  /*14a60*/  STL [R1+0x4], R0 ;  /* 0x0000040001007387 */ /* 0x000fea0000100800 */
[----:B------:R-:W-:-:S04]  /*14a70*/  @P1 LOP3.LUT R22, R22, 0x20, RZ, 0xfc, !PT ;  /* 0x0000002016161812 */ /* 0x000fc800078efcff */
[----:B------:R-:W-:-:S04]  /*14a80*/  LOP3.LUT R22, R22, 0xffffffbf, RZ, 0xc0, !PT ;  /* 0xffffffbf16167812 */ /* 0x000fc800078ec0ff */
[----:B------:R-:W-:-:S04]  /*14a90*/  @P0 LOP3.LUT R22, R22, 0x40, RZ, 0xfc, !PT ;  /* 0x0000004016160812 */ /* 0x000fc800078efcff */
[----:B------:R-:W-:Y:S01]  /*14aa0*/  LOP3.LUT R22, R22, 0xfffffffe, RZ, 0xc0, !PT ;  /* 0xfffffffe16167812 */ /* 0x000fe200078ec0ff */
[----:B------:R-:W-:Y:S01]  /*14ab0*/  UMOV UR5, 0xffffffff ;  /* 0xffffffff00057882 */ /* 0x000fe20000000000 */
[----:B--2---:R0:W-:Y:S02]  /*14ac0*/  STL [R1], R11 ;  /* 0x0000000b01007387 */ /* 0x0041e40000100800 */
[C---:B0-----:R-:W-:Y:S02]  /*14ad0*/  IMAD.SHL.U32 R11, R20.reuse, 0x8, RZ ;  /* 0x00000008140b7824 */ /* 0x041fe400078e00ff */
[----:B------:R-:W-:-:S03]  /*14ae0*/  IMAD.SHL.U32 R20, R20, 0x8, RZ ;  /* 0x0000000814147824 */ /* 0x000fc600078e00ff */
[----:B------:R-:W-:Y:S02]  /*14af0*/  LOP3.LUT R11, R11, 0x38, RZ, 0xc0, !PT ;  /* 0x000000380b0b7812 */ /* 0x000fe400078ec0ff */
[----:B------:R-:W-:Y:S02]  /*14b00*/  LOP3.LUT R20, R20, 0x38, RZ, 0xc0, !PT ;  /* 0x0000003814147812 */ /* 0x000fe400078ec0ff */
[----:B------:R-:W-:Y:S02]  /*14b10*/  ISETP.GE.AND P1, PT, R11, UR4, PT ;  /* 0x000000040b007c0c */ /* 0x000fe4000bf26270 */
[----:B------:R-:W-:-:S04]  /*14b20*/  LOP3.LUT R12, R20, 0x40, RZ, 0xfc, !PT ;  /* 0x00000040140c7812 */ /* 0x000fc800078efcff */
[----:B------:R-:W-:Y:S02]  /*14b30*/  ISETP.GE.AND P2, PT, R12, UR4, PT ;  /* 0x000000040c007c0c */ /* 0x000fe4000bf46270 */
[----:B------:R-:W-:-:S05]  /*14b40*/  LOP3.LUT R12, R11, 0x80, RZ, 0xfc, !PT ;  /* 0x000000800b0c7812 */ /* 0x000fca00078efcff */
[----:B------:R-:W-:-:S04]  /*14b50*/  @P1 LOP3.LUT R22, R22, 0x1, RZ, 0xfc, !PT ;  /* 0x0000000116161812 */ /* 0x000fc800078efcff */
[----:B------:R-:W-:Y:S02]  /*14b60*/  LOP3.LUT R22, R22, 0xffffffef, RZ, 0xc0, !PT ;  /* 0xffffffef16167812 */ /* 0x000fe400078ec0ff */
[----:B------:R-:W-:Y:S02]  /*14b70*/  LOP3.LUT R11, R11, 0xc0, RZ, 0xfc, !PT ;  /* 0x000000c00b0b7812 */ /* 0x000fe400078efcff */
[----:B------:R-:W-:Y:S02]  /*14b80*/  ISETP.GE.AND P3, PT, R12, UR4, PT ;  /* 0x000000040c007c0c */ /* 0x000fe4000bf66270 */
[----:B------:R-:W-:Y:S02]  /*14b90*/  @P2 LOP3.LUT R22, R22, 0x10, RZ, 0xfc, !PT ;  /* 0x0000001016162812 */ /* 0x000fe400078efcff */
[----:B------:R-:W-:Y:S02]  /*14ba0*/  ISETP.GE.AND P2, PT, R11, UR4, PT ;  /* 0x000000040b007c0c */ /* 0x000fe4000bf46270 */
[----:B------:R-:W-:-:S04]  /*14bb0*/  LOP3.LUT R22, R22, 0xfffffffb, RZ, 0xc0, !PT ;  /* 0xfffffffb16167812 */ /* 0x000fc800078ec0ff */
[----:B------:R-:W-:-:S04]  /*14bc0*/  LOP3.LUT R22, R22, 0xfffffff7, RZ, 0xc0, !PT ;  /* 0xfffffff716167812 */ /* 0x000fc800078ec0ff */
[----:B------:R-:W-:-:S04]  /*14bd0*/  @P3 LOP3.LUT R22, R22, 0x8, RZ, 0xfc, !PT ;  /* 0x0000000816163812 */ /* 0x000fc800078efcff */
[----:B------:R-:W-:Y:S01]  /*14be0*/  @P2 LOP3.LUT R22, R22, 0x4, RZ, 0xfc, !PT ;  /* 0x0000000416162812 */ /* 0x000fe200078efcff */
[----:B------:R-:W-:Y:S06]  /*14bf0*/  BRA.DIV UR5, `(.L_x_1593) ;  /* 0x0000005a05f47947 */ /* 0x000fec000b800000 */
.L_x_1733:
[----:B------:R-:W-:Y:S02]  /*14c00*/  SEL R0, RZ, 0x1, P1 ;  /* 0x00000001ff007807 */ /* 0x000fe40000800000 */
[----:B------:R-:W-:-:S03]  /*14c10*/  SHF.R.S32.HI R29, RZ, 0x1f, R18 ;  /* 0x0000001fff1d7819 */ /* 0x000fc60000011412 */
[----:B------:R0:W-:Y:S01]  /*14c20*/  STL [R1+0x64], R0 ;  /* 0x0000640001007387 */ /* 0x0001e20000100800 */
[----:B------:R-:W-:Y:S05]  /*14c30*/  @!P0 BRA `(.L_x_1594) ;  /* 0x0000000000048947 */ /* 0x000fea0003800000 */
[----:B------:R-:W-:Y:S01]  /*14c40*/  BPT.TRAP 0x1 ;  /* 0x000000040000795c */ /* 0x000fe20000300000 */
.L_x_1594:
[----:B------:R-:W-:Y:S01]  /*14c50*/  IMAD R30, R25, 0x8, R23 ;  /* 0x00000008191e7824 */ /* 0x000fe200078e0217 */
[----:B0-----:R-:W-:Y:S01]  /*14c60*/  SHF.L.U32 R0, R27, 0x1f, RZ ;  /* 0x0000001f1b007819 */ /* 0x001fe200000006ff */
[----:B------:R-:W-:Y:S03]  /*14c70*/  BSSY B0, `(.L_x_1595) ;  /* 0x0000003000007945 */ /* 0x000fe60003800000 */
[----:B------:R-:W0:Y:S02]  /*14c80*/  SYNCS.PHASECHK.TRANS64.TRYWAIT P0, [R30+URZ+0x32440], R0 ;  /* 0x032440001e0075a7 */ /* 0x000e24000800017f */
[----:B0-----:R-:W-:Y:S05]  /*14c90*/  @!P0 BRA `(.L_x_1596) ;  /* 0x0000005c00008947 */ /* 0x001fea0003800000 */
.L_x_1734:
[----:B------:R-:W-:Y:S05]  /*14ca0*/  BSYNC B0 ;  /* 0x0000000000007941 */ /* 0x000fea0003800000 */
.L_x_1595:
[----:B------:R-:W0:Y:S01]  /*14cb0*/  LDL R2, [R1+0x4] ;  /* 0x0000040001027983 */ /* 0x000e220000100800 */
[----:B------:R-:W-:-:S03]  /*14cc0*/  ULDC.64 UR4, c[0x0][0x300] ;  /* 0x0000c00000047ab9 */ /* 0x000fc60000000a00 */
[----:B------:R-:W2:Y:S04]  /*14cd0*/  LDL R4, [R1] ;  /* 0x0000000001047983 */ /* 0x000ea80000100800 */
[----:B------:R-:W3:Y:S01]  /*14ce0*/  LDL R7, [R1+0x14] ;  /* 0x0000140001077983 */ /* 0x000ee20000100800 */
[----:B------:R-:W-:Y:S02]  /*14cf0*/  LOP3.LUT R22, R22, 0xfffffffd, RZ, 0xc0, !PT ;  /* 0xfffffffd16167812 */ /* 0x000fe400078ec0ff */
[----:B0-----:R-:W-:Y:S02]  /*14d00*/  SHF.R.S32.HI R0, RZ, 0x1f, R2 ;  /* 0x0000001fff007819 */ /* 0x001fe40000011402 */
[----:B--2---:R-:W-:-:S03]  /*14d10*/  SHF.R.S32.HI R5, RZ, 0x1f, R4 ;  /* 0x0000001fff057819 */ /* 0x004fc60000011404 */
[----:B------:R0:W-:Y:S01]  /*14d20*/  STL [R1+0x4c], R0 ;  /* 0x00004c0001007387 */ /* 0x0001e20000100800 */
[----:B---3--:R-:W-:-:S03]  /*14d30*/  IMAD R31, R8, -0x60, R7 ;  /* 0xffffffa0081f7824 */ /* 0x008fc600078e0207 */
[----:B------:R1:W-:Y:S01]  /*14d40*/  STL [R1+0x54], R5 ;  /* 0x0000540501007387 */ /* 0x0003e20000100800 */
[----:B0-----:R-:W-:-:S04]  /*14d50*/  IMAD R0, R0, UR4, RZ ;  /* 0x0000000400007c24 */ /* 0x001fc8000f8e02ff */
[C---:B------:R-:W-:Y:S02]  /*14d60*/  IMAD R0, R2.reuse, UR5, R0 ;  /* 0x0000000502007c24 */ /* 0x040fe4000f8e0200 */
[----:B------:R-:W-:Y:S01]  /*14d70*/  IMAD.WIDE.U32 R2, R2, UR4, RZ ;  /* 0x0000000402027c25 */ /* 0x000fe2000f8e00ff */
[----:B------:R-:W-:-:S04]  /*14d80*/  ULDC.64 UR4, c[0x0][0x310] ;  /* 0x0000c40000047ab9 */ /* 0x000fc80000000a00 */
[----:B------:R-:W-:Y:S01]  /*14d90*/  IADD3 R3, R3, R0, RZ ;  /* 0x0000000003037210 */ /* 0x000fe20007ffe0ff */
[----:B------:R-:W-:-:S04]  /*14da0*/  IMAD R0, R5, UR4, RZ ;  /* 0x0000000405007c24 */ /* 0x000fc8000f8e02ff */
[C---:B------:R-:W-:Y:S02]  /*14db0*/  IMAD R0, R4.reuse, UR5, R0 ;  /* 0x0000000504007c24 */ /* 0x040fe4000f8e0200 */
[----:B------:R-:W-:Y:S01]  /*14dc0*/  IMAD.WIDE.U32 R2, R4, UR4, R2 ;  /* 0x0000000404027c25 */ /* 0x000fe2000f8e0002 */
[----:B------:R-:W-:Y:S01]  /*14dd0*/  ULDC.64 UR4, c[0x0][0x308] ;  /* 0x0000c20000047ab9 */ /* 0x000fe20000000a00 */
[----:B------:R-:W1:Y:S02]  /*14de0*/  S2R R4, SR_TID.X ;  /* 0x0000000000047919 */ /* 0x000e640000002100 */
[----:B------:R-:W-:Y:S02]  /*14df0*/  IMAD.IADD R3, R3, 0x1, R0 ;  /* 0x0000000103037824 */ /* 0x000fe400078e0200 */
[----:B------:R-:W-:Y:S02]  /*14e00*/  IMAD R0, R29, UR4, RZ ;  /* 0x000000041d007c24 */ /* 0x000fe4000f8e02ff */
[----:B------:R-:W-:-:S04]  /*14e10*/  IMAD.WIDE.U32 R2, R18, UR4, R2 ;  /* 0x0000000412027c25 */ /* 0x000fc8000f8e0002 */
[----:B------:R-:W-:Y:S01]  /*14e20*/  IMAD R0, R18, UR5, R0 ;  /* 0x0000000512007c24 */ /* 0x000fe2000f8e0200 */
[----:B------:R-:W-:Y:S01]  /*14e30*/  ULDC.64 UR4, c[0x0][0x2e8] ;  /* 0x0000ba0000047ab9 */ /* 0x000fe20000000a00 */
[----:B-1----:R-:W-:Y:S02]  /*14e40*/  LOP3.LUT R5, R4, 0x7f, RZ, 0xc0, !PT ;  /* 0x0000007f04057812 */ /* 0x002fe400078ec0ff */
        /* <DEDUP_REMOVED lines=16> */
[----:B------:R-:W-:-:S03]  /*14f50*/  @P0 LEA R6, R5, R23, 0x1 ;  /* 0x0000001705060211 */ /* 0x000fc600078e08ff */
        /* <DEDUP_REMOVED lines=30> */
[----:B------:R-:W-:Y:S01]  /*15140*/  @P0 LEA R6, R5, R23, 0x1 ;  /* 0x0000001705060211 */ /* 0x000fe200078e08ff */
        /* <DEDUP_REMOVED lines=19> */
.L_x_1748:
        /* <DEDUP_REMOVED lines=10> */
.L_x_1598:
        /* <DEDUP_REMOVED lines=11> */
.L_x_1599:
[----:B------:R1:W5:Y:S01]  /*153d0*/  LDL.LU R0, [R1+0x20] ;  /* 0x0000200001007983 */ /* 0x0003620000300800 */
[----:B------:R1:W-:Y:S02]  /*153e0*/  SYNCS.ARRIVE.TRANS64.A1T0 RZ, [R30+URZ+0x32430], RZ ;  /* 0x032430ff1eff79a7 */ /* 0x0003e4000810003f */
[----:B------:R-:W-:Y:S05]  /*153f0*/  WARPSYNC.ALL ;  /* 0x0000000000007948 */ /* 0x000fea0003800000 */
[----:B------:R-:W-:Y:S01]  /*15400*/  ULDC.64 UR4, c[0x0][0xaf8] ;  /* 0x0002be0000047ab9 */ /* 0x000fe20000000a00 */
[----:B------:R-:W-:Y:S01]  /*15410*/  BSSY B6, `(.L_x_1600) ;  /* 0x000001d000067945 */ /* 0x000fe20003800000 */
[----:B------:R-:W-:Y:S01]  /*15420*/  BAR.SYNC.DEFER_BLOCKING 0x8, 0x180 ;  /* 0x0206000000007b1d */ /* 0x000fe20000010000 */
[----:B------:R-:W-:-:S04]  /*15430*/  ISETP.NE.U32.AND P0, PT, RZ, UR4, PT ;  /* 0x00000004ff007c0c */ /* 0x000fc8000bf05070 */
[----:B------:R-:W-:-:S04]  /*15440*/  ISETP.NE.AND.EX P0, PT, RZ, UR5, PT, P0 ;  /* 0x00000005ff007c0c */ /* 0x000fc8000bf05300 */
[----:B0-----:R-:W-:-:S05]  /*15450*/  SEL R3, R36, RZ, !P0 ;  /* 0x000000ff24037207 */ /* 0x001fca0004000000 */
[----:B------:R0:W-:Y:S01]  /*15460*/  STL [R1+0x10], R3 ;  /* 0x0000100301007387 */ /* 0x0001e20000100800 */
[----:B-----5:R-:W-:Y:S01]  /*15470*/  SEL R2, R0, RZ, !P0 ;  /* 0x000000ff00027207 */ /* 0x020fe20004000000 */
[----:B------:R-:W-:-:S04]  /*15480*/  VIADD R0, R23, 0x18400 ;  /* 0x0001840017007836 */ /* 0x000fc80000000000 */
[----:B------:R0:W-:Y:S01]  /*15490*/  STL [R1+0x3c], R2 ;  /* 0x00003c0201007387 */ /* 0x0001e20000100800 */
        /* <DEDUP_REMOVED lines=20> */
.L_x_1601:
[----:B------:R-:W-:Y:S05]  /*155e0*/  BSYNC B6 ;  /* 0x0000000000067941 */ /* 0x000fea0003800000 */
.L_x_1600:
[----:B0-----:R-:W2:Y:S01]  /*155f0*/  LDL R0, [R1+0x34] ;  /* 0x0000340001007983 */ /* 0x001ea20000100800 */
[----:B------:R-:W0:Y:S03]  /*15600*/  LDC R6, c[0x0][0x448] ;  /* 0x00011200ff067b82 */ /* 0x000e260000000800 */
[----:B------:R-:W3:Y:S04]  /*15610*/  LDL R21, [R1+0x3c] ;  /* 0x00003c0001157983 */ /* 0x000ee80000100800 */
[----:B------:R-:W4:Y:S01]  /*15620*/  LDL R20, [R1+0x10] ;  /* 0x0000100001147983 */ /* 0x000f220000100800 */
[----:B------:R-:W1:Y:S01]  /*15630*/  S2R R2, SR_TID.X ;  /* 0x0000000000027919 */ /* 0x000e620000002100 */
[----:B------:R-:W-:Y:S01]  /*15640*/  IMAD.SHL.U32 R17, R17, 0x80, RZ ;  /* 0x0000008011117824 */ /* 0x000fe200078e00ff */
[----:B------:R-:W-:Y:S01]  /*15650*/  ULDC.64 UR4, c[0x0][0x298] ;  /* 0x0000a60000047ab9 */ /* 0x000fe20000000a00 */
[----:B------:R0:W5:Y:S02]  /*15660*/  LDL R9, [R1+0x18] ;  /* 0x0000180001097983 */ /* 0x0001640000100800 */
[----:B0-----:R-:W-:-:S13]  /*15670*/  ISETP.NE.AND P0, PT, R6, 0x1, PT ;  /* 0x000000010600780c */ /* 0x001fda0003f05270 */
[----:B------:R-:W0:Y:S01]  /*15680*/  @P0 LDC R3, c[0x0][0x450] ;  /* 0x00011400ff030b82 */ /* 0x000e220000000800 */
[----:B-1----:R-:W-:-:S04]  /*15690*/  LOP3.LUT R2, R2, 0x7f, RZ, 0xc0, !PT ;  /* 0x0000007f02027812 */ /* 0x002fc800078ec0ff */
[----:B------:R-:W-:Y:S01]  /*156a0*/  SHF.R.U32.HI R2, RZ, 0x3, R2 ;  /* 0x00000003ff027819 */ /* 0x000fe20000011602 */
[----:B------:R-:W1:Y:S02]  /*156b0*/  S2R R5, SR_TID.X ;  /* 0x0000000000057919 */ /* 0x000e640000002100 */
[----:B-1----:R-:W-:-:S05]  /*156c0*/  IMAD.SHL.U32 R7, R5, 0x8, RZ ;  /* 0x0000000805077824 */ /* 0x002fca00078e00ff */
[----:B------:R-:W-:Y:S01]  /*156d0*/  LOP3.LUT R7, R7, 0x38, RZ, 0xc0, !PT ;  /* 0x0000003807077812 */ /* 0x000fe200078ec0ff */
[----:B--2---:R-:W-:Y:S02]  /*156e0*/  IMAD.MOV.U32 R4, RZ, RZ, R0 ;  /* 0x000000ffff047224 */ /* 0x004fe400078e0000 */
[----:B------:R-:W1:Y:S02]  /*156f0*/  S2R R0, SR_TID.X ;  /* 0x0000000000007919 */ /* 0x000e640000002100 */
[----:B-1----:R-:W-:-:S05]  /*15700*/  IMAD.SHL.U32 R0, R0, 0x10, RZ ;  /* 0x0000001000007824 */ /* 0x002fca00078e00ff */
[----:B------:R-:W-:Y:S02]  /*15710*/  LOP3.LUT R0, R2, 0x70, R0, 0xf8, !PT ;  /* 0x0000007002007812 */ /* 0x000fe400078ef800 */
[----:B------:R-:W1:Y:S02]  /*15720*/  @P0 LDC R2, c[0x0][0x44c] ;  /* 0x00011300ff020b82 */ /* 0x000e640000000800 */
[----:B------:R-:W-:Y:S01]  /*15730*/  LOP3.LUT R36, R0, R17, RZ, 0xfc, !PT ;  /* 0x0000001100247212 */ /* 0x000fe200078efcff */
[----:B------:R-:W-:-:S03]  /*15740*/  IMAD R4, R4, UR4, RZ ;  /* 0x0000000404047c24 */ /* 0x000fc6000f8e02ff */
[----:B------:R-:W-:Y:S01]  /*15750*/  MOV R0, R36 ;  /* 0x0000002400007202 */ /* 0x000fe20000000f00 */
[----:B------:R-:W-:Y:S02]  /*15760*/  IMAD R4, R37, UR5, R4 ;  /* 0x0000000525047c24 */ /* 0x000fe4000f8e0204 */
[----:B-1----:R-:W-:-:S05]  /*15770*/  @P0 IMAD.HI.U32 R2, R36, R2, RZ ;  /* 0x0000000224020227 */ /* 0x002fca00078e00ff */
[----:B0-----:R-:W-:Y:S01]  /*15780*/  @P0 SHF.R.U32.HI R0, RZ, R3, R2 ;  /* 0x00000003ff000219 */ /* 0x001fe20000011602 */
        /* <DEDUP_REMOVED lines=9> */
[----:B----4-:R-:W-:-:S04]  /*15820*/  IMAD.WIDE.U32 R2, R20, UR4, R2 ;  /* 0x0000000414027c25 */ /* 0x010fc8000f8e0002 */
[----:B------:R-:W-:Y:S01]  /*15830*/  IMAD R4, R20, UR5, R4 ;  /* 0x0000000514047c24 */ /* 0x000fe2000f8e0204 */
[----:B------:R-:W-:-:S03]  /*15840*/  ULDC.64 UR4, c[0x0][0x2d0] ;  /* 0x0000b40000047ab9 */ /* 0x000fc60000000a00 */
[----:B------:R-:W-:Y:S01]  /*15850*/  IMAD.IADD R3, R3, 0x1, R4 ;  /* 0x0000000103037824 */ /* 0x000fe200078e0204 */
[----:B------:R-:W-:-:S05]  /*15860*/  SHF.R.S32.HI R4, RZ, 0x1f, R0 ;  /* 0x0000001fff047819 */ /* 0x000fca0000011400 */
[----:B------:R-:W-:Y:S02]  /*15870*/  IMAD R4, R4, UR4, RZ ;  /* 0x0000000404047c24 */ /* 0x000fe4000f8e02ff */
[----:B------:R-:W-:-:S04]  /*15880*/  IMAD.WIDE.U32 R2, R0, UR4, R2 ;  /* 0x0000000400027c25 */ /* 0x000fc8000f8e0002 */
[----:B------:R-:W-:Y:S01]  /*15890*/  IMAD R4, R0, UR5, R4 ;  /* 0x0000000500047c24 */ /* 0x000fe2000f8e0204 */
[----:B------:R-:W-:Y:S01]  /*158a0*/  ULDC.64 UR4, c[0x0][0x2c8] ;  /* 0x0000b20000047ab9 */ /* 0x000fe20000000a00 */
[----:B------:R-:W-:-:S04]  /*158b0*/  IMAD.MOV R0, RZ, RZ, -R0 ;  /* 0x000000ffff007224 */ /* 0x000fc800078e0a00 */
[----:B------:R-:W-:Y:S02]  /*158c0*/  IMAD R0, R6, R0, R36 ;  /* 0x0000000006007224 */ /* 0x000fe400078e0224 */
[----:B------:R-:W-:-:S03]  /*158d0*/  IMAD.IADD R3, R3, 0x1, R4 ;  /* 0x0000000103037824 */ /* 0x000fc600078e0204 */
[----:B------:R-:W-:Y:S01]  /*158e0*/  SHF.R.S32.HI R4, RZ, 0x1f, R0 ;  /* 0x0000001fff047819 */ /* 0x000fe20000011400 */
[----:B------:R-:W-:-:S04]  /*158f0*/  IMAD.WIDE.U32 R2, R0, UR4, R2 ;  /* 0x0000000400027c25 */ /* 0x000fc8000f8e0002 */
[----:B------:R-:W-:-:S04]  /*15900*/  IMAD R4, R4, UR4, RZ ;  /* 0x0000000404047c24 */ /* 0x000fc8000f8e02ff */
[----:B------:R-:W-:Y:S01]  /*15910*/  IMAD R4, R0, UR5, R4 ;  /* 0x0000000500047c24 */ /* 0x000fe2000f8e0204 */
[----:B------:R-:W-:Y:S02]  /*15920*/  ULDC.64 UR4, c[0x0][0x280] ;  /* 0x0000a00000047ab9 */ /* 0x000fe40000000a00 */
[C---:B------:R-:W-:Y:S01]  /*15930*/  LEA R0, P0, R2.reuse, UR4, 0x1 ;  /* 0x0000000402007c11 */ /* 0x040fe2000f8008ff */
[----:B------:R-:W-:Y:S01]  /*15940*/  ULDC UR4, c[0x0][0x2b8] ;  /* 0x0000ae0000047ab9 */ /* 0x000fe20000000800 */
[----:B------:R-:W-:Y:S02]  /*15950*/  IADD3 R3, R3, R4, RZ ;  /* 0x0000000403037210 */ /* 0x000fe40007ffe0ff */
[----:B------:R-:W-:Y:S02]  /*15960*/  LOP3.LUT R20, R5, 0x7f, RZ, 0xc0, !PT ;  /* 0x0000007f05147812 */ /* 0x000fe400078ec0ff */
[----:B------:R-:W-:Y:S01]  /*15970*/  LEA.HI.X R3, R2, UR5, R3, 0x1, P0 ;  /* 0x0000000502037c11 */ /* 0x000fe200080f0c03 */
[----:B------:R-:W-:Y:S01]  /*15980*/  UMOV UR5, 0xffffffff ;  /* 0xffffffff00057882 */ /* 0x000fe20000000000 */
[----:B------:R-:W-:-:S02]  /*15990*/  ISETP.GE.AND P1, PT, R7, UR4, PT ;  /* 0x0000000407007c0c */ /* 0x000fc4000bf26270 */
[----:B------:R-:W-:Y:S01]  /*159a0*/  SHF.R.U32.HI R8, RZ, 0x3, R20 ;  /* 0x00000003ff087819 */ /* 0x000fe20000011614 */
[----:B------:R-:W-:Y:S10]  /*159b0*/  BRA.DIV UR5, `(.L_x_1602) ;  /* 0x0000005605cc7947 */ /* 0x000ff4000b800000 */
[----:B------:R-:W0:Y:S01]  /*159c0*/  SHFL.IDX PT, R5, R0, RZ, 0x181f ;  /* 0x00181fff00057589 */ /* 0x000e2200000e0000 */
[----:B-----5:R-:W-:Y:S02]  /*159d0*/  IMAD R2, R9, R6, RZ ;  /* 0x0000000609027224 */ /* 0x020fe400078e02ff */
[----:B------:R-:W-:Y:S01]  /*159e0*/  IMAD.IADD R17, R8, 0x1, R17 ;  /* 0x0000000108117824 */ /* 0x000fe200078e0211 */
[----:B------:R-:W1:Y:S03]  /*159f0*/  SHFL.IDX PT, R4, R3, RZ, 0x181f ;  /* 0x00181fff03047589 */ /* 0x000e6600000e0000 */
[C---:B------:R-:W-:Y:S01]  /*15a00*/  VIADD R6, R17.reuse, 0x10 ;  /* 0x0000001011067836 */ /* 0x040fe20000000000 */
[C---:B------:R-:W-:Y:S01]  /*15a10*/  ISETP.GE.AND P0, PT, R17.reuse, R2, PT ;  /* 0x000000021100720c */ /* 0x040fe20003f06270 */
[----:B------:R-:W-:-:S03]  /*15a20*/  VIADD R8, R17, 0x30 ;  /* 0x0000003011087836 */ /* 0x000fc60000000000 */
[----:B------:R2:W-:Y:S09]  /*15a30*/  STL [R1+0x20], R6 ;  /* 0x0000200601007387 */ /* 0x0005f20000100800 */
[----:B0-----:R-:W-:-:S05]  /*15a40*/  @!P0 LEA R5, P2, R7, R5, 0x1 ;  /* 0x0000000507058211 */ /* 0x001fca00078408ff */
[----:B-1----:R-:W-:-:S05]  /*15a50*/  @!P0 IMAD.X R4, RZ, RZ, R4, P2 ;  /* 0x000000ffff048224 */ /* 0x002fca00010e0604 */
[----:B------:R-:W-:-:S04]  /*15a60*/  @!P0 LOP3.LUT R5, R5, R4, RZ, 0x3c, !PT ;  /* 0x0000000405058212 */ /* 0x000fc800078e3cff */
[----:B------:R-:W-:-:S04]  /*15a70*/  @!P0 LOP3.LUT R4, R5, R4, RZ, 0x3c, !PT ;  /* 0x0000000405048212 */ /* 0x000fc800078e3cff */
[----:B------:R-:W-:-:S05]  /*15a80*/  @!P0 LOP3.LUT R5, R5, R4, RZ, 0x3c, !PT ;  /* 0x0000000405058212 */ /* 0x000fca00078e3cff */
[----:B------:R-:W-:Y:S01]  /*15a90*/  @!PT LDS RZ, [RZ] ;  /* 0x00000000fffff984 */ /* 0x000fe20000000800 */
[----:B------:R0:W-:Y:S01]  /*15aa0*/  @!P0 LDGSTS.E.BYPASS.LTC128B.128 [R26+0x18400], desc[UR60][R4.64], !P1 ;  /* 0x18400000041a8fae */ /* 0x0001e2000c901d7c */
[----:B------:R-:W-:Y:S02]  /*15ab0*/  ISETP.GE.AND P0, PT, R6, R2, PT ;  /* 0x000000020600720c */ /* 0x000fe40003f06270 */
[----:B--2---:R-:W-:-:S05]  /*15ac0*/  IADD3 R6, R17, 0x20, RZ ;  /* 0x0000002011067810 */ /* 0x004fca0007ffe0ff */
[----:B------:R-:W-:Y:S04]  /*15ad0*/  STL [R1+0x24], R6 ;  /* 0x0000240601007387 */ /* 0x000fe80000100800 */
[----:B0-----:R-:W0:Y:S04]  /*15ae0*/  SHFL.IDX PT, R5, R0, 0x1, 0x181f ;  /* 0x00381f0000057f89 */ /* 0x001e2800000e0000 */
[----:B------:R-:W1:Y:S04]  /*15af0*/  SHFL.IDX PT, R4, R3, 0x1, 0x181f ;  /* 0x00381f0003047f89 */ /* 0x000e6800000e0000 */
[----:B------:R-:W-:Y:S01]  /*15b00*/  STL [R1+0x28], R8 ;  /* 0x0000280801007387 */ /* 0x000fe20000100800 */
[----:B0-----:R-:W-:-:S05]  /*15b10*/  @!P0 LEA R5, P2, R7, R5, 0x1 ;  /* 0x0000000507058211 */ /* 0x001fca00078408ff */
[----:B-1----:R-:W-:-:S05]  /*15b20*/  @!P0 IMAD.X R4, RZ, RZ, R4, P2 ;  /* 0x000000ffff048224 */ /* 0x002fca00010e0604 */
[----:B------:R-:W-:-:S04]  /*15b30*/  @!P0 LOP3.LUT R5, R5, R4, RZ, 0x3c, !PT ;  /* 0x0000000405058212 */ /* 0x000fc800078e3cff */
[----:B------:R-:W-:-:S04]  /*15b40*/  @!P0 LOP3.LUT R4, R5, R4, RZ, 0x3c, !PT ;  /* 0x0000000405048212 */ /* 0x000fc800078e3cff */
[----:B------:R-:W-:-:S05]  /*15b50*/  @!P0 LOP3.LUT R5, R5, R4, RZ, 0x3c, !PT ;  /* 0x0000000405058212 */ /* 0x000fca00078e3cff */
[----:B------:R0:W-:Y:S01]  /*15b60*/  @!P0 LDGSTS.E.BYPASS.LTC128B.128 [R26+0x18c00], desc[UR60][R4.64], !P1 ;  /* 0x18c00000041a8fae */ /* 0x0001e2000c901d7c */
[----:B------:R-:W-:-:S03]  /*15b70*/  ISETP.GE.AND P0, PT, R6, R2, PT ;  /* 0x000000020600720c */ /* 0x000fc60003f06270 */
[----:B------:R-:W-:Y:S04]  /*15b80*/  SHFL.IDX PT, R6, R3, 0x3, 0x181f ;  /* 0x00781f0003067f89 */ /* 0x000fe800000e0000 */
[----:B0-----:R-:W0:Y:S04]  /*15b90*/  SHFL.IDX PT, R5, R0, 0x2, 0x181f ;  /* 0x00581f0000057f89 */ /* 0x001e2800000e0000 */
[----:B------:R-:W1:Y:S02]  /*15ba0*/  SHFL.IDX PT, R4, R3, 0x2, 0x181f ;  /* 0x00581f0003047f89 */ /* 0x000e6400000e0000 */
[----:B0-----:R-:W-:-:S05]  /*15bb0*/  @!P0 LEA R5, P2, R7, R5, 0x1 ;  /* 0x0000000507058211 */ /* 0x001fca00078408ff */
[----:B-1----:R-:W-:-:S05]  /*15bc0*/  @!P0 IMAD.X R4, RZ, RZ, R4, P2 ;  /* 0x000000ffff048224 */ /* 0x002fca00010e0604 */
[----:B------:R-:W-:-:S04]  /*15bd0*/  @!P0 LOP3.LUT R5, R5, R4, RZ, 0x3c, !PT ;  /* 0x0000000405058212 */ /* 0x000fc800078e3cff */
[----:B------:R-:W-:-:S04]  /*15be0*/  @!P0 LOP3.LUT R4, R5, R4, RZ, 0x3c, !PT ;  /* 0x0000000405048212 */ /* 0x000fc800078e3cff */
[----:B------:R-:W-:-:S05]  /*15bf0*/  @!P0 LOP3.LUT R5, R5, R4, RZ, 0x3c, !PT ;  /* 0x0000000405058212 */ /* 0x000fca00078e3cff */
[----:B------:R0:W-:Y:S01]  /*15c00*/  @!P0 LDGSTS.E.BYPASS.LTC128B.128 [R26+0x19400], desc[UR60][R4.64], !P1 ;  /* 0x19400000041a8fae */ /* 0x0001e2000c901d7c */
[----:B------:R-:W-:Y:S01]  /*15c10*/  ISETP.GE.AND P0, PT, R8, R2, PT ;  /* 0x000000020800720c */ /* 0x000fe20003f06270 */
[----:B------:R-:W-:-:S05]  /*15c20*/  VIADD R8, R17, 0x40 ;  /* 0x0000004011087836 */ /* 0x000fca0000000000 */
[----:B------:R-:W-:Y:S04]  /*15c30*/  STL [R1+0x2c], R8 ;  /* 0x00002c0801007387 */ /* 0x000fe80000100800 */
[----:B0-----:R-:W0:Y:S03]  /*15c40*/  SHFL.IDX PT, R4, R0, 0x3, 0x181f ;  /* 0x00781f0000047f89 */ /* 0x001e2600000e0000 */
[----:B0-----:R-:W-:-:S05]  /*15c50*/  @!P0 LEA R5, P2, R7, R4, 0x1 ;  /* 0x0000000407058211 */ /* 0x001fca00078408ff */
[----:B------:R-:W-:Y:S02]  /*15c60*/  @!P0 IMAD.X R4, RZ, RZ, R6, P2 ;  /* 0x000000ffff048224 */ /* 0x000fe400010e0606 */
[----:B------:R-:W-:Y:S03]  /*15c70*/  SHFL.IDX PT, R6, R3, 0x4, 0x181f ;  /* 0x00981f0003067f89 */ /* 0x000fe600000e0000 */
[----:B------:R-:W-:-:S04]  /*15c80*/  @!P0 LOP3.LUT R5, R5, R4, RZ, 0x3c, !PT ;  /* 0x0000000405058212 */ /* 0x000fc800078e3cff */
[----:B------:R-:W-:-:S04]  /*15c90*/  @!P0 LOP3.LUT R4, R5, R4, RZ, 0x3c, !PT ;  /* 0x0000000405048212 */ /* 0x000fc800078e3cff */
[----:B------:R-:W-:-:S05]  /*15ca0*/  @!P0 LOP3.LUT R5, R5, R4, RZ, 0x3c, !PT ;  /* 0x0000000405058212 */ /* 0x000fca00078e3cff */
[----:B------:R0:W-:Y:S01]  /*15cb0*/  @!P0 LDGSTS.E.BYPASS.LTC128B.128 [R26+0x19c00], desc[UR60][R4.64], !P1 ;  /* 0x19c00000041a8fae */ /* 0x0001e2000c901d7c */
[----:B------:R-:W-:Y:S02]  /*15cc0*/  ISETP.GE.AND P0, PT, R8, R2, PT ;  /* 0x000000020800720c */ /* 0x000fe40003f06270 */
[----:B------:R-:W-:-:S05]  /*15cd0*/  IADD3 R8, R17, 0x50, RZ ;  /* 0x0000005011087810 */ /* 0x000fca0007ffe0ff */
[----:B------:R-:W-:Y:S04]  /*15ce0*/  STL [R1+0x30], R8 ;  /* 0x0000300801007387 */ /* 0x000fe80000100800 */
[----:B0-----:R-:W0:Y:S02]  /*15cf0*/  SHFL.IDX PT, R4, R0, 0x4, 0x181f ;  /* 0x00981f0000047f89 */ /* 0x001e2400000e0000 */
[----:B0-----:R-:W-:-:S05]  /*15d00*/  @!P0 LEA R5, P2, R7, R4, 0x1 ;  /* 0x0000000407058211 */ /* 0x001fca00078408ff */
[----:B------:R-:W-:Y:S02]  /*15d10*/  @!P0 IMAD.X R4, RZ, RZ, R6, P2 ;  /* 0x000000ffff048224 */ /* 0x000fe400010e0606 */
[----:B------:R-:W-:Y:S03]  /*15d20*/  SHFL.IDX PT, R6, R3, 0x5, 0x181f ;  /* 0x00b81f0003067f89 */ /* 0x000fe600000e0000 */
        /* <DEDUP_REMOVED lines=11> */
[-C--:B------:R-:W-:Y:S01]  /*15de0*/  @!P0 LOP3.LUT R5, R5, R4.reuse, RZ, 0x3c, !PT ;  /* 0x0000000405058212 */ /* 0x080fe200078e3cff */
[----:B------:R-:W-:Y:S03]  /*15df0*/  SHFL.IDX PT, R3, R3, 0x7, 0x181f ;  /* 0x00f81f0003037f89 */ /* 0x000fe600000e0000 */
[----:B------:R-:W-:-:S04]  /*15e00*/  @!P0 LOP3.LUT R4, R5, R4, RZ, 0x3c, !PT ;  /* 0x0000000405048212 */ /* 0x000fc800078e3cff */
[----:B------:R-:W-:-:S05]  /*15e10*/  @!P0 LOP3.LUT R5, R5, R4, RZ, 0x3c, !PT ;  /* 0x0000000405058212 */ /* 0x000fca00078e3cff */
[----:B------:R0:W-:Y:S01]  /*15e20*/  @!P0 LDGSTS.E.BYPASS.LTC128B.128 [R26+0x1ac00], desc[UR60][R4.64], !P1 ;  /* 0x1ac00000041a8fae */ /* 0x0001e2000c901d7c */
[----:B------:R-:W-:-:S03]  /*15e30*/  ISETP.GE.AND P0, PT, R8, R2, PT ;  /* 0x000000020800720c */ /* 0x000fc60003f06270 */
[----:B0-----:R-:W0:Y:S04]  /*15e40*/  SHFL.IDX PT, R4, R0, 0x6, 0x181f ;  /* 0x00d81f0000047f89 */ /* 0x001e2800000e0000 */
[----:B------:R-:W1:Y:S06]  /*15e50*/  SHFL.IDX PT, R0, R0, 0x7, 0x181f ;  /* 0x00f81f0000007f89 */ /* 0x000e6c00000e0000 */
[----:B0-----:R-:W-:-:S05]  /*15e60*/  @!P0 LEA R5, P2, R7, R4, 0x1 ;  /* 0x0000000407058211 */ /* 0x001fca00078408ff */
[----:B------:R-:W-:-:S05]  /*15e70*/  @!P0 IMAD.X R4, RZ, RZ, R6, P2 ;  /* 0x000000ffff048224 */ /* 0x000fca00010e0606 */
[----:B------:R-:W-:-:S04]  /*15e80*/  @!P0 LOP3.LUT R5, R5, R4, RZ, 0x3c, !PT ;  /* 0x0000000405058212 */ /* 0x000fc800078e3cff */
[----:B------:R-:W-:-:S04]  /*15e90*/  @!P0 LOP3.LUT R4, R5, R4, RZ, 0x3c, !PT ;  /* 0x0000000405048212 */ /* 0x000fc800078e3cff */
[----:B------:R-:W-:-:S05]  /*15ea0*/  @!P0 LOP3.LUT R5, R5, R4, RZ, 0x3c, !PT ;  /* 0x0000000405058212 */ /* 0x000fca00078e3cff */
[----:B-1----:R0:W-:Y:S02]  /*15eb0*/  @!P0 LDGSTS.E.BYPASS.LTC128B.128 [R26+0x1b400], desc[UR60][R4.64], !P1 ;  /* 0x1b400000041a8fae */ /* 0x0021e4000c901d7c */
.L_x_1765:
[----:B0-----:R-:W-:-:S05]  /*15ec0*/  VIADD R4, R17, 0x70 ;  /* 0x0000007011047836 */ /* 0x001fca0000000000 */
[----:B------:R-:W-:Y:S01]  /*15ed0*/  ISETP.GE.AND P0, PT, R4, R2, PT ;  /* 0x000000020400720c */ /* 0x000fe20003f06270 */
[----:B------:R0:W-:-:S12]  /*15ee0*/  STL [R1+0x44], R4 ;  /* 0x0000440401007387 */ /* 0x0001d80000100800 */
[----:B------:R-:W-:-:S05]  /*15ef0*/  @!P0 LEA R2, P2, R7, R0, 0x1 ;  /* 0x0000000007028211 */ /* 0x000fca00078408ff */
[----:B------:R-:W-:-:S05]  /*15f00*/  @!P0 IMAD.X R3, RZ, RZ, R3, P2 ;  /* 0x000000ffff038224 */ /* 0x000fca00010e0603 */
[----:B------:R-:W-:Y:S01]  /*15f10*/  @!PT LDS RZ, [RZ] ;  /* 0x00000000fffff984 */ /* 0x000fe20000000800 */
[----:B------:R-:W-:Y:S01]  /*15f20*/  @!PT LDS RZ, [RZ] ;  /* 0x00000000fffff984 */ /* 0x000fe20000000800 */
[----:B------:R-:W-:Y:S01]  /*15f30*/  @!PT LDS RZ, [RZ] ;  /* 0x00000000fffff984 */ /* 0x000fe20000000800 */
[----:B------:R0:W-:Y:S01]  /*15f40*/  @!P0 LDGSTS.E.BYPASS.LTC128B.128 [R26+0x1bc00], desc[UR60][R2.64], !P1 ;  /* 0x1bc00000021a8fae */ /* 0x0001e2000c901d7c */
[----:B------:R-:W-:Y:S01]  /*15f50*/  PLOP3.LUT P0, PT, PT, PT, PT, 0x80, 0x0 ;  /* 0x000000000000781c */ /* 0x000fe20003f0f070 */
[----:B------:R-:W-:-:S12]  /*15f60*/  NOP ;  /* 0x0000000000007918 */ /* 0x000fd80000000000 */
.L_x_1603:
[----:B------:R-:W-:Y:S02]  /*15f70*/  PLOP3.LUT P1, PT, P1, P0, PT, 0xa2, 0x0 ;  /* 0x000000000000781c */ /* 0x000fe40000f21472 */
[----:B------:R-:W-:-:S08]  /*15f80*/  @P0 R2UR P1, UR4, R23 ;  /* 0x00000000170402ca */ /* 0x000fd00000020000 */
[----:B------:R-:W-:-:S05]  /*15f90*/  @P0 PLOP3.LUT P0, PT, P1, PT, PT, 0x80, 0x0 ;  /* 0x000000000000081c */ /* 0x000fca0000f0f070 */
[----:B------:R-:W-:Y:S01]  /*15fa0*/  @!P1 SYNCS.ARRIVE.TRANS64.RED.A0T1 RZ, [UR4+0x32400], RZ ;  /* 0x032400ffffff99a7 */ /* 0x000fe20008200404 */
[----:B------:R-:W-:Y:S07]  /*15fb0*/  @!P1 ARRIVES.LDGSTSBAR.64.TRANSCNT [UR4+0x32400] ;  /* 0x03240000ff0099b0 */ /* 0x000fee0008000a84 */
[----:B------:R-:W-:Y:S05]  /*15fc0*/  @P0 BRA.U.ANY `(.L_x_1603) ;  /* 0xfffffffd00e80947 */ /* 0x000fea000393ffff */
[----:B------:R-:W-:Y:S01]  /*15fd0*/  NOP ;  /* 0x0000000000007918 */ /* 0x000fe20000000000 */
[----:B------:R-:W-:Y:S01]  /*15fe0*/  IADD3 R0, R23, 0x22400, RZ ;  /* 0x0002240017007810 */ /* 0x000fe20007ffe0ff */
[----:B------:R1:W-:Y:S01]  /*15ff0*/  SYNCS.ARRIVE.TRANS64.A1T0 RZ, [R23+URZ+0x32400], RZ ;  /* 0x032400ff17ff79a7 */ /* 0x0003e2000810003f */
[----:B------:R-:W-:Y:S02]  /*16000*/  BSSY B6, `(.L_x_1604) ;  /* 0x0000013000067945 */ /* 0x000fe40003800000 */
        /* <DEDUP_REMOVED lines=18> */
.L_x_1605:
[----:B------:R-:W-:Y:S05]  /*16130*/  BSYNC B6 ;  /* 0x0000000000067941 */ /* 0x000fea0003800000 */
.L_x_1604:
[----:B0-----:R-:W2:Y:S01]  /*16140*/  LDL.LU R2, [R1+0x34] ;  /* 0x0000340001027983 */ /* 0x001ea20000300800 */
[----:B------:R-:W0:Y:S01]  /*16150*/  LDC R6, c[0x0][0x448] ;  /* 0x00011200ff067b82 */ /* 0x000e220000000800 */
[----:B------:R-:W-:Y:S02]  /*16160*/  ULDC.64 UR4, c[0x0][0x398] ;  /* 0x0000e60000047ab9 */ /* 0x000fe40000000a00 */
[----:B------:R-:W3:Y:S04]  /*16170*/  LDL.LU R21, [R1+0x3c] ;  /* 0x00003c0001157983 */ /* 0x000ee80000300800 */
[----:B------:R-:W4:Y:S01]  /*16180*/  LDL.LU R20, [R1+0x10] ;  /* 0x0000100001147983 */ /* 0x000f220000300800 */
[----:B------:R-:W-:Y:S01]  /*16190*/  IMAD.MOV.U32 R4, RZ, RZ, R36 ;  /* 0x000000ffff047224 */ /* 0x000fe200078e0024 */
[----:B------:R-:W1:Y:S01]  /*161a0*/  S2R R8, SR_TID.X ;  /* 0x0000000000087919 */ /* 0x000e620000002100 */
[----:B0-----:R-:W-:-:S13]  /*161b0*/  ISETP.NE.AND P0, PT, R6, 0x1, PT ;  /* 0x000000010600780c */ /* 0x001fda0003f05270 */
[----:B------:R-:W0:Y:S01]  /*161c0*/  @P0 LDC R5, c[0x0][0x450] ;  /* 0x00011400ff050b82 */ /* 0x000e220000000800 */
[----:B-1----:R-:W-:-:S05]  /*161d0*/  IMAD.SHL.U32 R7, R8, 0x8, RZ ;  /* 0x0000000808077824 */ /* 0x002fca00078e00ff */
[----:B------:R-:W-:Y:S01]  /*161e0*/  LOP3.LUT R7, R7, 0x38, RZ, 0xc0, !PT ;  /* 0x0000003807077812 */ /* 0x000fe200078ec0ff */
[----:B--2---:R-:W-:Y:S02]  /*161f0*/  IMAD R0, R2, UR4, RZ ;  /* 0x0000000402007c24 */ /* 0x004fe4000f8e02ff */
[----:B------:R-:W-:-:S04]  /*16200*/  IMAD.WIDE.U32 R2, R37, UR4, RZ ;  /* 0x0000000425027c25 */ /* 0x000fc8000f8e00ff */
        /* <DEDUP_REMOVED lines=11> */
[----:B------:R-:W-:Y:S01]  /*162c0*/  ULDC.64 UR4, c[0x0][0x3d0] ;  /* 0x0000f40000047ab9 */ /* 0x000fe20000000a00 */
[----:B------:R-:W-:-:S03]  /*162d0*/  SHF.L.U32 R20, R8, 0x3, RZ ;  /* 0x0000000308147819 */ /* 0x000fc600000006ff */
[----:B------:R-:W-:Y:S02]  /*162e0*/  IADD3 R3, R3, R0, RZ ;  /* 0x0000000003037210 */ /* 0x000fe40007ffe0ff */
[----:B------:R-:W1:Y:S01]  /*162f0*/  @P0 LDC R0, c[0x0][0x44c] ;  /* 0x00011300ff000b82 */ /* 0x000e620000000800 */
[----:B------:R-:W-:-:S04]  /*16300*/  LOP3.LUT R20, R20, 0x38, RZ, 0xc0, !PT ;  /* 0x0000003814147812 */ /* 0x000fc800078ec0ff */
[C---:B------:R-:W-:Y:S02]  /*16310*/  LOP3.LUT R10, R20.reuse, 0x40, RZ, 0xfc, !PT ;  /* 0x00000040140a7812 */ /* 0x040fe400078efcff */
[C---:B------:R-:W-:Y:S02]  /*16320*/  LOP3.LUT R9, R20.reuse, 0x80, RZ, 0xfc, !PT ;  /* 0x0000008014097812 */ /* 0x040fe400078efcff */
[----:B------:R-:W-:Y:S01]  /*16330*/  LOP3.LUT R8, R20, 0xc0, RZ, 0xfc, !PT ;  /* 0x000000c014087812 */ /* 0x000fe200078efcff */
[----:B-1----:R-:W-:-:S05]  /*16340*/  @P0 IMAD.HI.U32 R0, R36, R0, RZ ;  /* 0x0000000024000227 */ /* 0x002fca00078e00ff */
[----:B0-----:R-:W-:-:S04]  /*16350*/  @P0 SHF.R.U32.HI R4, RZ, R5, R0 ;  /* 0x00000005ff040219 */ /* 0x001fc80000011600 */
[--C-:B------:R-:W-:Y:S01]  /*16360*/  SHF.R.S32.HI R5, RZ, 0x1f, R4.reuse ;  /* 0x0000001fff057819 */ /* 0x100fe20000011404 */
[----:B------:R-:W-:Y:S02]  /*16370*/  IMAD.MOV R0, RZ, RZ, -R4 ;  /* 0x000000ffff007224 */ /* 0x000fe400078e0a04 */
[----:B------:R-:W-:-:S04]  /*16380*/  IMAD.WIDE.U32 R2, R4, UR4, R2 ;  /* 0x0000000404027c25 */ /* 0x000fc8000f8e0002 */
[----:B------:R-:W-:Y:S02]  /*16390*/  IMAD R0, R6, R0, R36 ;  /* 0x0000000006007224 */ /* 0x000fe400078e0224 */
        /* <DEDUP_REMOVED lines=9> */
[C---:B------:R-:W-:Y:S01]  /*16430*/  LEA R4, P0, R2.reuse, UR4, 0x1 ;  /* 0x0000000402047c11 */ /* 0x040fe2000f8008ff */
[----:B------:R-:W-:Y:S01]  /*16440*/  IMAD.IADD R0, R3, 0x1, R0 ;  /* 0x0000000103007824 */ /* 0x000fe200078e0200 */
[----:B------:R-:W-:Y:S02]  /*16450*/  ULDC UR4, c[0x0][0x3b8] ;  /* 0x0000ee0000047ab9 */ /* 0x000fe40000000800 */
[----:B------:R-:W-:Y:S02]  /*16460*/  ISETP.GE.AND P4, PT, R7, UR4, PT ;  /* 0x0000000407007c0c */ /* 0x000fe4000bf86270 */
[----:B------:R-:W-:Y:S01]  /*16470*/  LEA.HI.X R0, R2, UR5, R0, 0x1, P0 ;  /* 0x0000000502007c11 */ /* 0x000fe200080f0c00 */
[----:B------:R-:W-:Y:S01]  /*16480*/  UMOV UR5, 0xffffffff ;  /* 0xffffffff00057882 */ /* 0x000fe20000000000 */
[----:B------:R-:W-:-:S02]  /*16490*/  ISETP.GE.AND P3, PT, R10, UR4, PT ;  /* 0x000000040a007c0c */ /* 0x000fc4000bf66270 */
[----:B------:R-:W-:Y:S02]  /*164a0*/  ISETP.GE.AND P2, PT, R9, UR4, PT ;  /* 0x0000000409007c0c */ /* 0x000fe4000bf46270 */
[----:B------:R-:W-:Y:S01]  /*164b0*/  ISETP.GE.AND P1, PT, R8, UR4, PT ;  /* 0x0000000408007c0c */ /* 0x000fe2000bf26270 */
[----:B------:R-:W-:-:S12]  /*164c0*/  BRA.DIV UR5, `(.L_x_1606) ;  /* 0x0000005605c47947 */ /* 0x000fd8000b800000 */
[----:B------:R-:W2:Y:S04]  /*164d0*/  LDL.LU R3, [R1+0x28] ;  /* 0x0000280001037983 */ /* 0x000ea80000300800 */
[----:B------:R-:W3:Y:S04]  /*164e0*/  LDL.LU R10, [R1+0x20] ;  /* 0x00002000010a7983 */ /* 0x000ee80000300800 */
[----:B------:R-:W4:Y:S04]  /*164f0*/  LDL.LU R9, [R1+0x2c] ;  /* 0x00002c0001097983 */ /* 0x000f280000300800 */
[----:B------:R-:W5:Y:S04]  /*16500*/  LDL.LU R8, [R1+0x24] ;  /* 0x0000240001087983 */ /* 0x000f680000300800 */
[----:B------:R-:W2:Y:S04]  /*16510*/  LDL.LU R11, [R1+0x18] ;  /* 0x00001800010b7983 */ /* 0x000ea80000300800 */
[----:B------:R-:W-:Y:S01]  /*16520*/  SHFL.IDX PT, R2, R0, RZ, 0x181f ;  /* 0x00181fff00027589 */ /* 0x000fe200000e0000 */
[----:B--2---:R-:W-:-:S02]  /*16530*/  IMAD R5, R11, R6, RZ ;  /* 0x000000060b057224 */ /* 0x004fc400078e02ff */
[----:B------:R-:W-:Y:S01]  /*16540*/  IMAD.MOV.U32 R11, RZ, RZ, R3 ;  /* 0x000000ffff0b7224 */ /* 0x000fe200078e0003 */
[----:B------:R-:W-:Y:S02]  /*16550*/  SHFL.IDX PT, R6, R0, 0x1, 0x181f ;  /* 0x00381f0000067f89 */ /* 0x000fe400000e0000 */
[----:B------:R-:W-:Y:S02]  /*16560*/  ISETP.GE.AND P0, PT, R17, R5, PT ;  /* 0x000000051100720c */ /* 0x000fe40003f06270 */
[----:B------:R-:W0:Y:S11]  /*16570*/  SHFL.IDX PT, R3, R4, RZ, 0x181f ;  /* 0x00181fff04037589 */ /* 0x000e3600000e0000 */
[----:B0-----:R-:W-:-:S05]  /*16580*/  @!P0 LEA R3, P6, R7, R3, 0x1 ;  /* 0x0000000307038211 */ /* 0x001fca00078c08ff */
[----:B------:R-:W-:-:S05]  /*16590*/  @!P0 IMAD.X R2, RZ, RZ, R2, P6 ;  /* 0x000000ffff028224 */ /* 0x000fca00030e0602 */
[----:B------:R-:W-:-:S04]  /*165a0*/  @!P0 LOP3.LUT R3, R3, R2, RZ, 0x3c, !PT ;  /* 0x0000000203038212 */ /* 0x000fc800078e3cff */
[----:B------:R-:W-:-:S04]  /*165b0*/  @!P0 LOP3.LUT R2, R3, R2, RZ, 0x3c, !PT ;  /* 0x0000000203028212 */ /* 0x000fc800078e3cff */
[----:B------:R-:W-:-:S05]  /*165c0*/  @!P0 LOP3.LUT R3, R3, R2, RZ, 0x3c, !PT ;  /* 0x0000000203038212 */ /* 0x000fca00078e3cff */
[----:B------:R-:W-:Y:S04]  /*165d0*/  @!P0 LDGSTS.E.BYPASS.LTC128B.128 [R26+0x22400], desc[UR60][R2.64], !P4 ;  /* 0x22400000021a8fae */ /* 0x000fe8000e101d7c */
[----:B------:R-:W-:Y:S04]  /*165e0*/  @!P0 LDGSTS.E.BYPASS.LTC128B.128 [R26+0x26400], desc[UR60][R2.64+0x80], !P3 ;  /* 0x26400080021a8fae */ /* 0x000fe8000d901d7c */
[----:B------:R-:W-:Y:S04]  /*165f0*/  @!P0 LDGSTS.E.BYPASS.LTC128B.128 [R26+0x2a400], desc[UR60][R2.64+0x100], !P2 ;  /* 0x2a400100021a8fae */ /* 0x000fe8000d101d7c */
[----:B------:R0:W-:Y:S01]  /*16600*/  @!P0 LDGSTS.E.BYPASS.LTC128B.128 [R26+0x2e400], desc[UR60][R2.64+0x180], !P1 ;  /* 0x2e400180021a8fae */ /* 0x0001e2000c901d7c */
[----:B---3--:R-:W-:Y:S01]  /*16610*/  ISETP.GE.AND P0, PT, R10, R5, PT ;  /* 0x000000050a00720c */ /* 0x008fe20003f06270 */
[----:B----4-:R-:W-:-:S02]  /*16620*/  IMAD.MOV.U32 R10, RZ, RZ, R9 ;  /* 0x000000ffff0a7224 */ /* 0x010fc400078e0009 */
[----:B------:R-:W2:Y:S04]  /*16630*/  LDL.LU R9, [R1+0x30] ;  /* 0x0000300001097983 */ /* 0x000ea80000300800 */
[----:B0-----:R-:W0:Y:S06]  /*16640*/  SHFL.IDX PT, R2, R4, 0x1, 0x181f ;  /* 0x00381f0004027f89 */ /* 0x001e2c00000e0000 */
[----:B0-----:R-:W-:-:S05]  /*16650*/  @!P0 LEA R2, P6, R7, R2, 0x1 ;  /* 0x0000000207028211 */ /* 0x001fca00078c08ff */
[----:B------:R-:W-:Y:S02]  /*16660*/  @!P0 IMAD.X R3, RZ, RZ, R6, P6 ;  /* 0x000000ffff038224 */ /* 0x000fe400030e0606 */
[----:B------:R-:W-:Y:S04]  /*16670*/  SHFL.IDX PT, R6, R0, 0x2, 0x181f ;  /* 0x00581f0000067f89 */ /* 0x000fe800000e0000 */
[----:B------:R-:W-:Y:S04]  /*16680*/  @!P0 LDGSTS.E.BYPASS.LTC128B.128 [R26+0x22c00], desc[UR60][R2.64], !P4 ;  /* 0x22c00000021a8fae */ /* 0x000fe8000e101d7c */
[----:B------:R-:W-:Y:S04]  /*16690*/  @!P0 LDGSTS.E.BYPASS.LTC128B.128 [R26+0x26c00], desc[UR60][R2.64+0x80], !P3 ;  /* 0x26c00080021a8fae */ /* 0x000fe8000d901d7c */
[----:B------:R-:W-:Y:S04]  /*166a0*/  @!P0 LDGSTS.E.BYPASS.LTC128B.128 [R26+0x2ac00], desc[UR60][R2.64+0x100], !P2 ;  /* 0x2ac00100021a8fae */ /* 0x000fe8000d101d7c */
[----:B------:R0:W-:Y:S01]  /*166b0*/  @!P0 LDGSTS.E.BYPASS.LTC128B.128 [R26+0x2ec00], desc[UR60][R2.64+0x180], !P1 ;  /* 0x2ec00180021a8fae */ /* 0x0001e2000c901d7c */
[----:B-----5:R-:W-:-:S03]  /*166c0*/  ISETP.GE.AND P0, PT, R8, R5, PT ;  /* 0x000000050800720c */ /* 0x020fc60003f06270 */
[----:B------:R-:W3:Y:S04]  /*166d0*/  LDL.LU R8, [R1+0x38] ;  /* 0x0000380001087983 */ /* 0x000ee80000300800 */
[----:B0-----:R-:W0:Y:S06]  /*166e0*/  SHFL.IDX PT, R2, R4, 0x2, 0x181f ;  /* 0x00581f0004027f89 */ /* 0x001e2c00000e0000 */
[----:B0-----:R-:W-:-:S05]  /*166f0*/  @!P0 LEA R2, P6, R7, R2, 0x1 ;  /* 0x0000000207028211 */ /* 0x001fca00078c08ff */
[----:B------:R-:W-:-:S05]  /*16700*/  @!P0 IMAD.X R3, RZ, RZ, R6, P6 ;  /* 0x000000ffff038224 */ /* 0x000fca00030e0606 */
[----:B------:R-:W-:Y:S04]  /*16710*/  @!P0 LDGSTS.E.BYPASS.LTC128B.128 [R26+0x23400], desc[UR60][R2.64], !P4 ;  /* 0x23400000021a8fae */ /* 0x000fe8000e101d7c */
[----:B------:R-:W-:Y:S04]  /*16720*/  @!P0 LDGSTS.E.BYPASS.LTC128B.128 [R26+0x27400], desc[UR60][R2.64+0x80], !P3 ;  /* 0x27400080021a8fae */ /* 0x000fe8000d901d7c */
[----:B------:R-:W-:Y:S04]  /*16730*/  @!P0 LDGSTS.E.BYPASS.LTC128B.128 [R26+0x2b400], desc[UR60][R2.64+0x100], !P2 ;  /* 0x2b400100021a8fae */ /* 0x000fe8000d101d7c */
[----:B------:R0:W-:Y:S04]  /*16740*/  @!P0 LDGSTS.E.BYPASS.LTC128B.128 [R26+0x2f400], desc[UR60][R2.64+0x180], !P1 ;  /* 0x2f400180021a8fae */ /* 0x0001e8000c901d7c */
[----:B------:R-:W-:Y:S04]  /*16750*/  SHFL.IDX PT, R6, R0, 0x3, 0x181f ;  /* 0x00781f0000067f89 */ /* 0x000fe800000e0000 */
[----:B0-----:R-:W0:Y:S01]  /*16760*/  SHFL.IDX PT, R2, R4, 0x3, 0x181f ;  /* 0x00781f0004027f89 */ /* 0x001e2200000e0000 */
[----:B------:R-:W-:-:S13]  /*16770*/  ISETP.GE.AND P0, PT, R11, R5, PT ;  /* 0x000000050b00720c */ /* 0x000fda0003f06270 */
[----:B0-----:R-:W-:-:S04]  /*16780*/  @!P0 LEA R2, P6, R7, R2, 0x1 ;  /* 0x0000000207028211 */ /* 0x001fc800078c08ff */
[----:B------:R-:W-:-:S05]  /*16790*/  @!P0 IADD3.X R3, RZ, R6, RZ, P6, !PT ;  /* 0x00000006ff038210 */ /* 0x000fca00037fe4ff */
[----:B------:R-:W-:Y:S04]  /*167a0*/  @!P0 LDGSTS.E.BYPASS.LTC128B.128 [R26+0x23c00], desc[UR60][R2.64], !P4 ;  /* 0x23c00000021a8fae */ /* 0x000fe8000e101d7c */
[----:B------:R-:W-:Y:S04]  /*167b0*/  @!P0 LDGSTS.E.BYPASS.LTC128B.128 [R26+0x27c00], desc[UR60][R2.64+0x80], !P3 ;  /* 0x27c00080021a8fae */ /* 0x000fe8000d901d7c */
[----:B------:R-:W-:Y:S04]  /*167c0*/  @!P0 LDGSTS.E.BYPASS.LTC128B.128 [R26+0x2bc00], desc[UR60][R2.64+0x100], !P2 ;  /* 0x2bc00100021a8fae */ /* 0x000fe8000d101d7c */
[----:B------:R0:W-:Y:S04]  /*167d0*/  @!P0 LDGSTS.E.BYPASS.LTC128B.128 [R26+0x2fc00], desc[UR60][R2.64+0x180], !P1 ;  /* 0x2fc00180021a8fae */ /* 0x0001e8000c901d7c */
[----:B------:R-:W-:Y:S04]  /*167e0*/  SHFL.IDX PT, R6, R0, 0x4, 0x181f ;  /* 0x00981f0000067f89 */ /* 0x000fe800000e0000 */
[----:B0-----:R-:W0:Y:S01]  /*167f0*/  SHFL.IDX PT, R2, R4, 0x4, 0x181f ;  /* 0x00981f0004027f89 */ /* 0x001e2200000e0000 */
[----:B------:R-:W-:-:S13]  /*16800*/  ISETP.GE.AND P0, PT, R10, R5, PT ;  /* 0x000000050a00720c */ /* 0x000fda0003f06270 */
        /* <DEDUP_REMOVED lines=8> */
[----:B--2---:R-:W-:-:S13]  /*16890*/  ISETP.GE.AND P0, PT, R9, R5, PT ;  /* 0x000000050900720c */ /* 0x004fda0003f06270 */
        /* <DEDUP_REMOVED lines=8> */
[----:B---3--:R-:W-:-:S13]  /*16920*/  ISETP.GE.AND P0, PT, R8, R5, PT ;  /* 0x000000050800720c */ /* 0x008fda0003f06270 */
[----:B0-----:R-:W-:-:S05]  /*16930*/  @!P0 LEA R2, P5, R7, R2, 0x1 ;  /* 0x0000000207028211 */ /* 0x001fca00078a08ff */
[----:B------:R-:W-:-:S05]  /*16940*/  @!P0 IMAD.X R3, RZ, RZ, R6, P5 ;  /* 0x000000ffff038224 */ /* 0x000fca00028e0606 */
[----:B------:R-:W-:Y:S04]  /*16950*/  @!P0 LDGSTS.E.BYPASS.LTC128B.128 [R26+0x25400], desc[UR60][R2.64], !P4 ;  /* 0x25400000021a8fae */ /* 0x000fe8000e101d7c */
[----:B------:R-:W-:Y:S04]  /*16960*/  @!P0 LDGSTS.E.BYPASS.LTC128B.128 [R26+0x29400], desc[UR60][R2.64+0x80], !P3 ;  /* 0x29400080021a8fae */ /* 0x000fe8000d901d7c */
[----:B------:R-:W-:Y:S04]  /*16970*/  @!P0 LDGSTS.E.BYPASS.LTC128B.128 [R26+0x2d400], desc[UR60][R2.64+0x100], !P2 ;  /* 0x2d400100021a8fae */ /* 0x000fe8000d101d7c */
[----:B------:R0:W-:Y:S04]  /*16980*/  @!P0 LDGSTS.E.BYPASS.LTC128B.128 [R26+0x31400], desc[UR60][R2.64+0x180], !P1 ;  /* 0x31400180021a8fae */ /* 0x0001e8000c901d7c */
[----:B------:R1:W2:Y:S04]  /*16990*/  SHFL.IDX PT, R6, R0, 0x7, 0x181f ;  /* 0x00f81f0000067f89 */ /* 0x0002a800000e0000 */
[----:B0-----:R1:W0:Y:S02]  /*169a0*/  SHFL.IDX PT, R2, R4, 0x7, 0x181f ;  /* 0x00f81f0004027f89 */ /* 0x00122400000e0000 */
.L_x_1783:
[----:B-1----:R-:W3:Y:S01]  /*169b0*/  LDL.LU R0, [R1+0x44] ;  /* 0x0000440001007983 */ /* 0x002ee20000300800 */
[----:B------:R-:W-:Y:S01]  /*169c0*/  BSSY B0, `(.L_x_1607) ;  /* 0x000000c000007945 */ /* 0x000fe20003800000 */
[----:B---3--:R-:W-:-:S13]  /*169d0*/  ISETP.GE.AND P0, PT, R0, R5, PT ;  /* 0x000000050000720c */ /* 0x008fda0003f06270 */
[----:B------:R-:W-:Y:S05]  /*169e0*/  @P0 BRA `(.L_x_1608) ;  /* 0x0000000000240947 */ /* 0x000fea0003800000 */
[----:B0-----:R-:W-:-:S05]  /*169f0*/  LEA R2, P0, R7, R2, 0x1 ;  /* 0x0000000207027211 */ /* 0x001fca00078008ff */
[----:B--2---:R-:W-:-:S05]  /*16a00*/  IMAD.X R3, RZ, RZ, R6, P0 ;  /* 0x000000ffff037224 */ /* 0x004fca00000e0606 */
[----:B------:R-:W-:Y:S01]  /*16a10*/  @!PT LDS RZ, [RZ] ;  /* 0x00000000fffff984 */ /* 0x000fe20000000800 */
[----:B------:R-:W-:Y:S01]  /*16a20*/  @!PT LDS RZ, [RZ] ;  /* 0x00000000fffff984 */ /* 0x000fe20000000800 */
[----:B------:R-:W-:Y:S01]  /*16a30*/  @!PT LDS RZ, [RZ] ;  /* 0x00000000fffff984 */ /* 0x000fe20000000800 */
[----:B------:R1:W-:Y:S04]  /*16a40*/  LDGSTS.E.BYPASS.LTC128B.128 [R26+0x25c00], desc[UR60][R2.64], !P4 ;  /* 0x25c00000021a7fae */ /* 0x0003e8000e101d7c */
[----:B------:R1:W-:Y:S04]  /*16a50*/  LDGSTS.E.BYPASS.LTC128B.128 [R26+0x29c00], desc[UR60][R2.64+0x80], !P3 ;  /* 0x29c00080021a7fae */ /* 0x0003e8000d901d7c */
[----:B------:R1:W-:Y:S04]  /*16a60*/  LDGSTS.E.BYPASS.LTC128B.128 [R26+0x2dc00], desc[UR60][R2.64+0x100], !P2 ;  /* 0x2dc00100021a7fae */ /* 0x0003e8000d101d7c */
[----:B------:R1:W-:Y:S02]  /*16a70*/  LDGSTS.E.BYPASS.LTC128B.128 [R26+0x31c00], desc[UR60][R2.64+0x180], !P1 ;  /* 0x31c00180021a7fae */ /* 0x0003e4000c901d7c */
.L_x_1608:
[----:B------:R-:W-:Y:S05]  /*16a80*/  BSYNC B0 ;  /* 0x0000000000007941 */ /* 0x000fea0003800000 */
.L_x_1607:
[----:B------:R-:W-:Y:S01]  /*16a90*/  NOP ;  /* 0x0000000000007918 */ /* 0x000fe20000000000 */
[----:B------:R-:W-:-:S13]  /*16aa0*/  PLOP3.LUT P0, PT, PT, PT, PT, 0x80, 0x0 ;  /* 0x000000000000781c */ /* 0x000fda0003f0f070 */
.L_x_1609:
[----:B------:R-:W-:Y:S02]  /*16ab0*/  PLOP3.LUT P1, PT, P1, P0, PT, 0xa2, 0x0 ;  /* 0x000000000000781c */ /* 0x000fe40000f21472 */
[----:B------:R-:W-:-:S08]  /*16ac0*/  @P0 R2UR P1, UR4, R23 ;  /* 0x00000000170402ca */ /* 0x000fd00000020000 */
[----:B------:R-:W-:-:S05]  /*16ad0*/  @P0 PLOP3.LUT P0, PT, P1, PT, PT, 0x80, 0x0 ;  /* 0x000000000000081c */ /* 0x000fca0000f0f070 */
[----:B------:R-:W-:Y:S01]  /*16ae0*/  @!P1 SYNCS.ARRIVE.TRANS64.RED.A0T1 RZ, [UR4+0x32410], RZ ;  /* 0x032410ffffff99a7 */ /* 0x000fe20008200404 */
[----:B------:R-:W-:Y:S07]  /*16af0*/  @!P1 ARRIVES.LDGSTSBAR.64.TRANSCNT [UR4+0x32410] ;  /* 0x03241000ff0099b0 */ /* 0x000fee0008000a84 */
[----:B------:R-:W-:Y:S05]  /*16b00*/  @P0 BRA.U.ANY `(.L_x_1609) ;  /* 0xfffffffd00e80947 */ /* 0x000fea000393ffff */
[----:B01----:R-:W3:Y:S02]  /*16b10*/  LDL.LU R2, [R1+0x40] ;  /* 0x0000400001027983 */ /* 0x003ee40000300800 */
[----:B---3--:R-:W-:-:S05]  /*16b20*/  VIADD R2, R2, 0x1 ;  /* 0x0000000102027836 */ /* 0x008fca0000000000 */
[----:B------:R0:W-:Y:S01]  /*16b30*/  STL [R1+0x40], R2 ;  /* 0x0000400201007387 */ /* 0x0001e20000100800 */
[----:B------:R-:W-:-:S04]  /*16b40*/  LEA.HI R0, R2, R2, RZ, 0x1 ;  /* 0x0000000202007211 */ /* 0x000fc800078f08ff */
[----:B------:R-:W-:-:S04]  /*16b50*/  LOP3.LUT R0, R0, 0xfffffffe, RZ, 0xc0, !PT ;  /* 0xfffffffe00007812 */ /* 0x000fc800078ec0ff */
[----:B------:R-:W-:-:S04]  /*16b60*/  IADD3 R0, R2, -R0, RZ ;  /* 0x8000000002007210 */ /* 0x000fc80007ffe0ff */
[----:B------:R-:W-:Y:S01]  /*16b70*/  SHF.L.U32 R0, R0, 0x1f, RZ ;  /* 0x0000001f00007819 */ /* 0x000fe200000006ff */
[----:B------:R-:W-:Y:S01]  /*16b80*/  NOP ;  /* 0x0000000000007918 */ /* 0x000fe20000000000 */
[----:B------:R0:W-:Y:S01]  /*16b90*/  SYNCS.ARRIVE.TRANS64.A1T0 RZ, [R23+URZ+0x32410], RZ ;  /* 0x032410ff17ff79a7 */ /* 0x0001e2000810003f */
[----:B------:R-:W-:Y:S01]  /*16ba0*/  BSSY B0, `(.L_x_1610) ;  /* 0x0000003000007945 */ /* 0x000fe20003800000 */
[----:B------:R-:W1:Y:S03]  /*16bb0*/  SYNCS.PHASECHK.TRANS64.TRYWAIT P0, [R23+URZ+0x32420], R0 ;  /* 0x03242000170075a7 */ /* 0x000e66000800017f */
[----:B01----:R-:W-:Y:S05]  /*16bc0*/  @!P0 BRA `(.L_x_1611) ;  /* 0x0000005c00588947 */ /* 0x003fea0003800000 */
.L_x_1784:
[----:B------:R-:W-:Y:S05]  /*16bd0*/  BSYNC B0 ;  /* 0x0000000000007941 */ /* 0x000fea0003800000 */
.L_x_1610:
[----:B------:R-:W3:Y:S02]  /*16be0*/  LDL R2, [R1+0x68] ;  /* 0x0000680001027983 */ /* 0x000ee40000100800 */
[----:B---3--:R-:W-:-:S13]  /*16bf0*/  ISETP.NE.AND P0, PT, R2, 0x3, PT ;  /* 0x000000030200780c */ /* 0x008fda0003f05270 */
[----:B------:R-:W-:Y:S05]  /*16c00*/  @!P0 BRA `(.L_x_1612) ;  /* 0x0000000000048947 */ /* 0x000fea0003800000 */
[----:B------:R-:W-:Y:S01]  /*16c10*/  BPT.TRAP 0x1 ;  /* 0x000000040000795c */ /* 0x000fe20000300000 */
.L_x_1612:
[----:B------:R-:W3:Y:S01]  /*16c20*/  LDL.LU R2, [R1+0x64] ;  /* 0x0000640001027983 */ /* 0x000ee20000300800 */
[C---:B------:R-:W-:Y:S01]  /*16c30*/  LOP3.LUT P0, RZ, R22.reuse, 0x8, RZ, 0xc0, !PT ;  /* 0x0000000816ff7812 */ /* 0x040fe2000780c0ff */
[----:B------:R-:W-:Y:S01]  /*16c40*/  BSSY B0, `(.L_x_1613) ;  /* 0x0000008000007945 */ /* 0x000fe20003800000 */
[----:B------:R-:W-:Y:S02]  /*16c50*/  SHF.L.U32 R3, R27, 0x1f, RZ ;  /* 0x0000001f1b037819 */ /* 0x000fe400000006ff */
[----:B0-----:R-:W-:Y:S02]  /*16c60*/  SEL R0, RZ, 0x4, P0 ;  /* 0x00000004ff007807 */ /* 0x001fe40000000000 */
[----:B------:R-:W-:-:S04]  /*16c70*/  LOP3.LUT P1, RZ, R22, 0x10, RZ, 0xc0, !PT ;  /* 0x0000001016ff7812 */ /* 0x000fc8000782c0ff */
[----:B------:R-:W-:Y:S02]  /*16c80*/  SEL R7, RZ, 0x2, P1 ;  /* 0x00000002ff077807 */ /* 0x000fe40000800000 */
[----:B------:R-:W0:Y:S02]  /*16c90*/  SYNCS.PHASECHK.TRANS64.TRYWAIT P0, [R30+URZ+0x32460], R3 ;  /* 0x032460031e0075a7 */ /* 0x000e24000800017f */
[----:B---3--:R-:W-:Y:S01]  /*16ca0*/  IADD3 R7, R0, R7, R2 ;  /* 0x0000000700077210 */ /* 0x008fe20007ffe002 */
[----:B0-----:R-:W-:Y:S06]  /*16cb0*/  @!P0 BRA `(.L_x_1614) ;  /* 0x0000005c00308947 */ /* 0x001fec0003800000 */
.L_x_1785:
[----:B------:R-:W-:Y:S05]  /*16cc0*/  BSYNC B0 ;  /* 0x0000000000007941 */ /* 0x000fea0003800000 */
.L_x_1613:
[----:B------:R-:W3:Y:S01]  /*16cd0*/  LDL.LU R0, [R1+0x4c] ;  /* 0x00004c0001007983 */ /* 0x000ee20000300800 */
[----:B------:R-:W-:-:S03]  /*16ce0*/  ULDC.64 UR4, c[0x0][0x328] ;  /* 0x0000ca0000047ab9 */ /* 0x000fc60000000a00 */
[----:B------:R-:W4:Y:S04]  /*16cf0*/  LDL.LU R2, [R1+0x4] ;  /* 0x0000040001027983 */ /* 0x000f280000300800 */
[----:B------:R-:W5:Y:S04]  /*16d00*/  LDL.LU R5, [R1+0x54] ;  /* 0x0000540001057983 */ /* 0x000f680000300800 */
[----:B------:R-:W2:Y:S01]  /*16d10*/  LDL.LU R4, [R1] ;  /* 0x0000000001047983 */ /* 0x000ea20000300800 */
[C---:B------:R-:W-:Y:S02]  /*16d20*/  LOP3.LUT P1, RZ, R22.reuse, 0x4, RZ, 0xc0, !PT ;  /* 0x0000000416ff7812 */ /* 0x040fe4000782c0ff */
[----:B------:R-:W-:Y:S01]  /*16d30*/  LOP3.LUT P4, RZ, R22, 0x1, RZ, 0xc0, !PT ;  /* 0x0000000116ff7812 */ /* 0x000fe2000788c0ff */
[----:B---3--:R-:W-:-:S04]  /*16d40*/  IMAD R0, R0, UR4, RZ ;  /* 0x0000000400007c24 */ /* 0x008fc8000f8e02ff */
[C---:B----4-:R-:W-:Y:S02]  /*16d50*/  IMAD R0, R2.reuse, UR5, R0 ;  /* 0x0000000502007c24 */ /* 0x050fe4000f8e0200 */
[----:B0-----:R-:W-:Y:S01]  /*16d60*/  IMAD.WIDE.U32 R2, R2, UR4, RZ ;  /* 0x0000000402027c25 */ /* 0x001fe2000f8e00ff */
[----:B------:R-:W-:-:S03]  /*16d70*/  ULDC.64 UR4, c[0x0][0x338] ;  /* 0x0000ce0000047ab9 */ /* 0x000fc60000000a00 */
[----:B------:R-:W-:Y:S02]  /*16d80*/  IMAD.IADD R3, R3, 0x1, R0 ;  /* 0x0000000103037824 */ /* 0x000fe400078e0200 */
[----:B-----5:R-:W-:Y:S02]  /*16d90*/  IMAD R0, R5, UR4, RZ ;  /* 0x0000000405007c24 */ /* 0x020fe4000f8e02ff */
[----:B--2---:R-:W-:-:S04]  /*16da0*/  IMAD.WIDE.U32 R2, R4, UR4, R2 ;  /* 0x0000000404027c25 */ /* 0x004fc8000f8e0002 */
[----:B------:R-:W-:Y:S01]  /*16db0*/  IMAD R5, R4, UR5, R0 ;  /* 0x0000000504057c24 */ /* 0x000fe2000f8e0200 */
[----:B------:R-:W-:Y:S01]  /*16dc0*/  ULDC.64 UR4, c[0x0][0x330] ;  /* 0x0000cc0000047ab9 */ /* 0x000fe20000000a00 */
[----:B------:R-:W-:Y:S01]  /*16dd0*/  SEL R0, RZ, 0x8, P1 ;  /* 0x00000008ff007807 */ /* 0x000fe20000800000 */
[----:B------:R-:W-:Y:S02]  /*16de0*/  IMAD R4, R25, 0x6000, R33 ;  /* 0x0000600019047824 */ /* 0x000fe400078e0221 */
[----:B------:R-:W-:Y:S02]  /*16df0*/  IMAD.IADD R3, R3, 0x1, R5 ;  /* 0x0000000103037824 */ /* 0x000fe400078e0205 */
[----:B------:R-:W-:Y:S02]  /*16e00*/  IMAD R5, R29, UR4, RZ ;  /* 0x000000041d057c24 */ /* 0x000fe4000f8e02ff */
[----:B------:R-:W-:-:S04]  /*16e10*/  IMAD.WIDE.U32 R2, R18, UR4, R2 ;  /* 0x0000000412027c25 */ /* 0x000fc8000f8e0002 */
[----:B------:R-:W-:Y:S01]  /*16e20*/  IMAD R5, R18, UR5, R5 ;  /* 0x0000000512057c24 */ /* 0x000fe2000f8e0205 */
[----:B------:R-:W-:Y:S01]  /*16e30*/  ULDC.64 UR4, c[0x0][0x318] ;  /* 0x0000c60000047ab9 */ /* 0x000fe20000000a00 */
[----:B------:R-:W-:Y:S02]  /*16e40*/  IMAD.IADD R7, R7, 0x1, R0 ;  /* 0x0000000107077824 */ /* 0x000fe400078e0200 */
[----:B------:R-:W-:Y:S01]  /*16e50*/  IMAD.IADD R3, R3, 0x1, R5 ;  /* 0x0000000103037824 */ /* 0x000fe200078e0205 */
[----:B------:R-:W-:Y:S01]  /*16e60*/  LEA R5, P0, R2, UR4, 0x1 ;  /* 0x0000000402057c11 */ /* 0x000fe2000f8008ff */
[----:B------:R-:W-:-:S03]  /*16e70*/  UMOV UR4, 0xffffffff ;  /* 0xffffffff00047882 */ /* 0x000fc60000000000 */
[----:B------:R-:W-:Y:S01]  /*16e80*/  LEA.HI.X R6, R2, UR5, R3, 0x1, P0 ;  /* 0x0000000502067c11 */ /* 0x000fe200080f0c03 */
[----:B------:R-:W-:Y:S08]  /*16e90*/  BRA.DIV UR4, `(.L_x_1615) ;  /* 0x0000005a04cc7947 */ /* 0x000ff0000b800000 */
[----:B------:R-:W0:Y:S01]  /*16ea0*/  S2R R2, SR_TID.X ;  /* 0x0000000000027919 */ /* 0x000e220000002100 */
[----:B------:R-:W-:Y:S01]  /*16eb0*/  IMAD R4, R4, 0x2, R23 ;  /* 0x0000000204047824 */ /* 0x000fe200078e0217 */
[C---:B------:R-:W-:Y:S01]  /*16ec0*/  LOP3.LUT P2, RZ, R7.reuse, 0x2, RZ, 0xc0, !PT ;  /* 0x0000000207ff7812 */ /* 0x040fe2000784c0ff */
[----:B------:R-:W-:Y:S01]  /*16ed0*/  SHFL.IDX PT, R3, R6, RZ, 0x181f ;  /* 0x00181fff06037589 */ /* 0x000fe200000e0000 */
[----:B------:R-:W-:-:S03]  /*16ee0*/  LOP3.LUT P1, RZ, R7, 0x4, RZ, 0xc0, !PT ;  /* 0x0000000407ff7812 */ /* 0x000fc6000782c0ff */
[----:B------:R-:W-:Y:S01]  /*16ef0*/  SHFL.IDX PT, R14, R5, 0x1, 0x181f ;  /* 0x00381f00050e7f89 */ /* 0x000fe200000e0000 */
[----:B------:R-:W-:Y:S01]  /*16f00*/  ISETP.LT.OR P3, PT, R31, 0x1, !P1 ;  /* 0x000000011f00780c */ /* 0x000fe20004f61670 */
[----:B0-----:R-:W-:Y:S02]  /*16f10*/  IMAD.SHL.U32 R8, R2, 0x8, RZ ;  /* 0x0000000802087824 */ /* 0x001fe400078e00ff */
[----:B------:R-:W0:Y:S03]  /*16f20*/  SHFL.IDX PT, R2, R5, RZ, 0x181f ;  /* 0x00181fff05027589 */ /* 0x000e2600000e0000 */
[----:B------:R-:W-:-:S04]  /*16f30*/  LOP3.LUT R8, R8, 0x38, RZ, 0xc0, !PT ;  /* 0x0000003808087812 */ /* 0x000fc800078ec0ff */
[----:B------:R-:W-:-:S04]  /*16f40*/  SHF.L.U32 R0, R8, 0x1, RZ ;  /* 0x0000000108007819 */ /* 0x000fc800000006ff */
[----:B0-----:R-:W-:-:S05]  /*16f50*/  IADD3 R2, P0, R2, R0, RZ ;  /* 0x0000000002027210 */ /* 0x001fca0007f1e0ff */
[----:B------:R-:W-:Y:S01]  /*16f60*/  IMAD.X R3, RZ, RZ, R3, P0 ;  /* 0x000000ffff037224 */ /* 0x000fe200000e0603 */
        /* <DEDUP_REMOVED lines=8> */
[----:B------:R-:W-:-:S03]  /*16ff0*/  IADD3 R8, P3, R14, R0, RZ ;  /* 0x000000000e087210 */ /* 0x000fc60007f7e0ff */
        /* <DEDUP_REMOVED lines=38> */
[----:B------:R2:W3:Y:S01]  /*17260*/  SHFL.IDX PT, R14, R5, 0x5, 0x181f ;  /* 0x00b81f00050e7f89 */ /* 0x0004e200000e0000 */
[----:B0-----:R-:W-:Y:S02]  /*17270*/  IADD3.X R3, RZ, R3, RZ, P3, !PT ;  /* 0x00000003ff037210 */ /* 0x001fe40001ffe4ff */
        /* <DEDUP_REMOVED lines=8> */
.L_x_1799:
        /* <DEDUP_REMOVED lines=15> */
.L_x_1616:
        /* <DEDUP_REMOVED lines=11> */
.L_x_1617:
[----:B------:R-:W2:Y:S01]  /*174a0*/  LDL.LU R2, [R1+0x14] ;  /* 0x0000140001027983 */ /* 0x000ea20000300800 */
[----:B------:R0:W-:Y:S01]  /*174b0*/  SYNCS.ARRIVE.TRANS64.A1T0 RZ, [R30+URZ+0x32450], RZ ;  /* 0x032450ff1eff79a7 */ /* 0x0001e2000810003f */
[----:B------:R-:W-:Y:S01]  /*174c0*/  BSSY B0, `(.L_x_1618) ;  /* 0x00000e1000007945 */ /* 0x000fe20003800000 */
[----:B--2---:R-:W-:-:S13]  /*174d0*/  ISETP.GE.AND P0, PT, R2, 0x61, PT ;  /* 0x000000610200780c */ /* 0x004fda0003f06270 */
[----:B0-----:R-:W-:Y:S05]  /*174e0*/  @!P0 BRA `(.L_x_1619) ;  /* 0x0000000c00788947 */ /* 0x001fea0003800000 */
[----:B------:R-:W2:Y:S02]  /*174f0*/  LDL.LU R2, [R1+0x48] ;  /* 0x0000480001027983 */ /* 0x000ea40000300800 */
[----:B--2---:R-:W-:-:S07]  /*17500*/  VIADD R10, R2, 0xfffffffe ;  /* 0xfffffffe020a7836 */ /* 0x004fce0000000000 */
.L_x_1632:
[----:B--2---:R-:W2:Y:S01]  /*17510*/  LDL R12, [R1+0x68] ;  /* 0x00006800010c7983 */ /* 0x004ea20000100800 */
[----:B0-----:R-:W0:Y:S01]  /*17520*/  LDC R6, c[0x0][0x430] ;  /* 0x00010c00ff067b82 */ /* 0x001e220000000800 */
[----:B------:R-:W1:Y:S01]  /*17530*/  S2R R2, SR_TID.X ;  /* 0x0000000000027919 */ /* 0x000e620000002100 */
[----:B---3--:R-:W3:Y:S01]  /*17540*/  S2R R3, SR_TID.X ;  /* 0x0000000000037919 */ /* 0x008ee20000002100 */
[----:B0-----:R-:W-:Y:S02]  /*17550*/  ISETP.NE.AND P0, PT, R6, 0x1, PT ;  /* 0x000000010600780c */ /* 0x001fe40003f05270 */
[----:B-1----:R-:W-:Y:S01]  /*17560*/  LOP3.LUT R2, R2, 0x7f, RZ, 0xc0, !PT ;  /* 0x0000007f02027812 */ /* 0x002fe200078ec0ff */
[----:B---3--:R-:W-:-:S03]  /*17570*/  IMAD.SHL.U32 R4, R3, 0x10, RZ ;  /* 0x0000001003047824 */ /* 0x008fc600078e00ff */
[----:B------:R-:W-:-:S07]  /*17580*/  SHF.R.U32.HI R2, RZ, 0x3, R2 ;  /* 0x00000003ff027819 */ /* 0x000fce0000011602 */
[----:B------:R-:W0:Y:S01]  /*17590*/  @P0 LDC R3, c[0x0][0x438] ;  /* 0x00010e00ff030b82 */ /* 0x000e220000000800 */
[----:B------:R-:W-:-:S04]  /*175a0*/  LOP3.LUT R4, R2, 0x70, R4, 0xf8, !PT ;  /* 0x0000007002047812 */ /* 0x000fc800078ef804 */
[----:B------:R-:W-:-:S03]  /*175b0*/  ISETP.GT.U32.AND P1, PT, R4, 0x5f, PT ;  /* 0x0000005f0400780c */ /* 0x000fc60003f24070 */
[----:B------:R-:W1:Y:S01]  /*175c0*/  @P0 LDC R2, c[0x0][0x434] ;  /* 0x00010d00ff020b82 */ /* 0x000e620000000800 */
[----:B------:R-:W-:-:S04]  /*175d0*/  IMAD R7, R10, 0x60, R34 ;  /* 0x000000600a077824 */ /* 0x000fc800078e0222 */
[----:B------:R-:W-:-:S05]  /*175e0*/  IMAD.IADD R7, R4, 0x1, R7 ;  /* 0x0000000104077824 */ /* 0x000fca00078e0207 */
[----:B------:R-:W3:Y:S01]  /*175f0*/  @!P1 LDC.64 R4, c[0x0][0x428] ;  /* 0x00010a00ff049b82 */ /* 0x000ee20000000a00 */
[----:B------:R-:W-:-:S07]  /*17600*/  IMAD.MOV.U32 R11, RZ, RZ, R7 ;  /* 0x000000ffff0b7224 */ /* 0x000fce00078e0007 */
[----:B------:R-:W4:Y:S01]  /*17610*/  @!P1 LDC.64 R8, c[0x0][0x418] ;  /* 0x00010600ff089b82 */ /* 0x000f220000000a00 */
[----:B-1----:R-:W-:-:S05]  /*17620*/  @P0 IMAD.HI.U32 R2, R7, R2, RZ ;  /* 0x0000000207020227 */ /* 0x002fca00078e00ff */
[----:B0-----:R-:W-:-:S04]  /*17630*/  @P0 SHF.R.U32.HI R11, RZ, R3, R2 ;  /* 0x00000003ff0b0219 */ /* 0x001fc80000011602 */
[----:B------:R-:W-:Y:S02]  /*17640*/  @!P1 SHF.R.S32.HI R3, RZ, 0x1f, R11 ;  /* 0x0000001fff039819 */ /* 0x000fe4000001140b */
[----:B------:R-:W-:-:S05]  /*17650*/  @!P1 MOV R2, R11 ;  /* 0x0000000b00029202 */ /* 0x000fca0000000f00 */
[----:B---3--:R-:W-:-:S04]  /*17660*/  @!P1 IMAD.WIDE.U32 R2, R32, R4, R2 ;  /* 0x0000000420029225 */ /* 0x008fc800078e0002 */
[----:B------:R-:W-:-:S04]  /*17670*/  @!P1 IMAD R4, R35, R4, RZ ;  /* 0x0000000423049224 */ /* 0x000fc800078e02ff */
[----:B------:R-:W-:Y:S01]  /*17680*/  @!P1 IMAD R5, R32, R5, R4 ;  /* 0x0000000520059224 */ /* 0x000fe200078e0204 */
[----:B----4-:R-:W-:-:S03]  /*17690*/  @!P1 LEA R8, P0, R2, R8, 0x2 ;  /* 0x0000000802089211 */ /* 0x010fc600078010ff */
[----:B------:R-:W-:Y:S02]  /*176a0*/  @!P1 IMAD.IADD R3, R5, 0x1, R3 ;  /* 0x0000000105039824 */ /* 0x000fe400078e0203 */
[----:B------:R-:W-:-:S03]  /*176b0*/  IMAD.MOV.U32 R5, RZ, RZ, RZ ;  /* 0x000000ffff057224 */ /* 0x000fc600078e00ff */
[----:B------:R-:W-:Y:S01]  /*176c0*/  @!P1 LEA.HI.X R9, R2, R9, R3, 0x2, P0 ;  /* 0x0000000902099211 */ /* 0x000fe200000f1403 */
[----:B------:R-:W-:-:S04]  /*176d0*/  VIADD R25, R25, 0x1 ;  /* 0x0000000119197836 */ /* 0x000fc80000000000 */
[----:B------:R0:W5:Y:S01]  /*176e0*/  @!P1 LDG.E R5, desc[UR60][R8.64] ;  /* 0x0000003c08059981 */ /* 0x000162000c1e1900 */
[----:B------:R-:W-:-:S04]  /*176f0*/  ISETP.NE.AND P0, PT, R25, 0x2, PT ;  /* 0x000000021900780c */ /* 0x000fc80003f05270 */
[----:B------:R-:W-:Y:S01]  /*17700*/  SEL R2, RZ, 0x1, P0 ;  /* 0x00000001ff027807 */ /* 0x000fe20000000000 */
[----:B------:R-:W-:-:S03]  /*17710*/  IMAD.MOV R3, RZ, RZ, -R11 ;  /* 0x000000ffff037224 */ /* 0x000fc600078e0a0b */
[----:B------:R-:W-:Y:S01]  /*17720*/  LOP3.LUT R27, R27, R2, RZ, 0x3c, !PT ;  /* 0x000000021b1b7212 */ /* 0x000fe200078e3cff */
[----:B------:R-:W-:Y:S01]  /*17730*/  IMAD.MOV.U32 R2, RZ, RZ, R10 ;  /* 0x000000ffff027224 */ /* 0x000fe200078e000a */
[----:B------:R-:W-:Y:S05]  /*17740*/  YIELD ;  /* 0x0000000000007946 */ /* 0x000fea0003800000 */
[----:B------:R-:W-:Y:S01]  /*17750*/  SEL R25, R25, RZ, P0 ;  /* 0x000000ff19197207 */ /* 0x000fe20000000000 */
[----:B------:R-:W-:Y:S01]  /*17760*/  IMAD R6, R6, R3, R7 ;  /* 0x0000000306067224 */ /* 0x000fe200078e0207 */
[----:B------:R-:W-:Y:S02]  /*17770*/  IADD3 R10, R10, -0x1, RZ ;  /* 0xffffffff0a0a7810 */ /* 0x000fe40007ffe0ff */
[----:B------:R-:W-:-:S02]  /*17780*/  ISETP.GT.AND P2, PT, R2, RZ, PT ;  /* 0x000000ff0200720c */ /* 0x000fc40003f44270 */
[----:B--2---:R-:W-:-:S13]  /*17790*/  ISETP.NE.AND P1, PT, R12, 0x3, PT ;  /* 0x000000030c00780c */ /* 0x004fda0003f25270 */
[----:B0-----:R-:W-:Y:S05]  /*177a0*/  @!P1 BRA `(.L_x_1620) ;  /* 0x0000000000049947 */ /* 0x001fea0003800000 */
[----:B------:R-:W-:Y:S01]  /*177b0*/  BPT.TRAP 0x1 ;  /* 0x000000040000795c */ /* 0x000fe20000300000 */
.L_x_1620:
[----:B------:R-:W-:Y:S01]  /*177c0*/  IMAD R4, R25, 0x8, R23 ;  /* 0x0000000819047824 */ /* 0x000fe200078e0217 */
[----:B------:R-:W-:Y:S01]  /*177d0*/  SHF.L.U32 R21, R27, 0x1f, RZ ;  /* 0x0000001f1b157819 */ /* 0x000fe200000006ff */
[----:B------:R-:W-:Y:S01]  /*177e0*/  BSSY B1, `(.L_x_1621) ;  /* 0x0000004000017945 */ /* 0x000fe20003800000 */
[----:B------:R-:W-:Y:S02]  /*177f0*/  SHF.R.S32.HI R17, RZ, 0x1f, R6 ;  /* 0x0000001fff117819 */ /* 0x000fe40000011406 */
[----:B------:R-:W0:Y:S02]  /*17800*/  SYNCS.PHASECHK.TRANS64.TRYWAIT P0, [R4+URZ+0x32440], R21 ;  /* 0x03244015040075a7 */ /* 0x000e24000800017f */
[----:B0-----:R-:W-:Y:S05]  /*17810*/  @!P0 BRA `(.L_x_1622) ;  /* 0x0000005800b08947 */ /* 0x001fea0003800000 */
.L_x_1800:
[----:B------:R-:W-:Y:S05]  /*17820*/  BSYNC B1 ;  /* 0x0000000000017941 */ /* 0x000fea0003800000 */
.L_x_1621:
        /* <DEDUP_REMOVED lines=21> */
[----:B------:R-:W-:Y:S01]  /*17980*/  IMAD R7, R25, 0x1800, R33 ;  /* 0x0000180019077824 */ /* 0x000fe200078e0221 */
[----:B------:R-:W-:Y:S06]  /*17990*/  BRA.DIV UR4, `(.L_x_1623) ;  /* 0x0000005a04647947 */ /* 0x000fec000b800000 */
[----:B------:R-:W1:Y:S01]  /*179a0*/  SHFL.IDX PT, R2, R8, RZ, 0x181f ;  /* 0x00181fff08027589 */ /* 0x000e6200000e0000 */
[----:B------:R-:W-:-:S03]  /*179b0*/  LEA R7, R7, R23, 0x1 ;  /* 0x0000001707077211 */ /* 0x000fc600078e08ff */
        /* <DEDUP_REMOVED lines=25> */
[----:B------:R1:W-:Y:S04]  /*17b50*/  LDGSTS.E.BYPASS.LTC128B.128 [R7+0x1e400], desc[UR60][R2.64], !P1 ;  /* 0x1e40000002077fae */ /* 0x0003e8000c901d7c */
[----:B-1-3--:R1:W2:Y:S02]  /*17b60*/  SHFL.IDX PT, R2, R8, 0x5, 0x181f ;  /* 0x00b81f0008027f89 */ /* 0x00a2a400000e0000 */
.L_x_1814:
        /* <DEDUP_REMOVED lines=8> */
.L_x_1624:
        /* <DEDUP_REMOVED lines=11> */
.L_x_1625:
[----:B------:R2:W-:Y:S01]  /*17ca0*/  SYNCS.ARRIVE.TRANS64.A1T0 RZ, [R4+URZ+0x32430], RZ ;  /* 0x032430ff04ff79a7 */ /* 0x0005e2000810003f */
[----:B------:R-:W-:Y:S05]  /*17cb0*/  @!P3 BRA `(.L_x_1626) ;  /* 0x000000000004b947 */ /* 0x000fea0003800000 */
[----:B------:R-:W-:Y:S01]  /*17cc0*/  BPT.TRAP 0x1 ;  /* 0x000000040000795c */ /* 0x000fe20000300000 */
.L_x_1626:
[----:B------:R-:W3:Y:S01]  /*17cd0*/  SYNCS.PHASECHK.TRANS64.TRYWAIT P0, [R4+URZ+0x32460], R21 ;  /* 0x03246015040075a7 */ /* 0x000ee2000800017f */
[----:B------:R-:W-:Y:S04]  /*17ce0*/  BSSY B1, `(.L_x_1627) ;  /* 0x0000002000017945 */ /* 0x000fe80003800000 */
[----:B---3--:R-:W-:Y:S05]  /*17cf0*/  @!P0 BRA `(.L_x_1628) ;  /* 0x0000005c00308947 */ /* 0x008fea0003800000 */
.L_x_1815:
[----:B------:R-:W-:Y:S05]  /*17d00*/  BSYNC B1 ;  /* 0x0000000000017941 */ /* 0x000fea0003800000 */
.L_x_1627:
[----:B------:R-:W-:Y:S01]  /*17d10*/  ULDC.64 UR4, c[0x0][0x328] ;  /* 0x0000ca0000047ab9 */ /* 0x000fe20000000a00 */
[C---:B------:R-:W-:Y:S01]  /*17d20*/  LOP3.LUT P5, RZ, R22.reuse, 0x1, RZ, 0xc0, !PT ;  /* 0x0000000116ff7812 */ /* 0x040fe200078ac0ff */
[----:B------:R-:W-:Y:S01]  /*17d30*/  IMAD R17, R17, UR4, RZ ;  /* 0x0000000411117c24 */ /* 0x000fe2000f8e02ff */
[----:B------:R-:W-:Y:S01]  /*17d40*/  LOP3.LUT P4, RZ, R22, 0x10, RZ, 0xc0, !PT ;  /* 0x0000001016ff7812 */ /* 0x000fe2000788c0ff */
[----:B------:R-:W-:Y:S01]  /*17d50*/  IMAD.WIDE.U32 R2, R6, UR4, RZ ;  /* 0x0000000406027c25 */ /* 0x000fe2000f8e00ff */
[C---:B------:R-:W-:Y:S02]  /*17d60*/  LOP3.LUT P3, RZ, R22.reuse, 0x8, RZ, 0xc0, !PT ;  /* 0x0000000816ff7812 */ /* 0x040fe4000786c0ff */
[----:B------:R-:W-:Y:S01]  /*17d70*/  LOP3.LUT P1, RZ, R22, 0x4, RZ, 0xc0, !PT ;  /* 0x0000000416ff7812 */ /* 0x000fe2000782c0ff */
[----:B------:R-:W-:Y:S01]  /*17d80*/  IMAD R17, R6, UR5, R17 ;  /* 0x0000000506117c24 */ /* 0x000fe2000f8e0211 */
[----:B------:R-:W-:Y:S01]  /*17d90*/  ULDC.64 UR4, c[0x0][0x338] ;  /* 0x0000ce0000047ab9 */ /* 0x000fe20000000a00 */
[----:B------:R-:W-:-:S02]  /*17da0*/  IMAD R6, R25, 0x6000, R33 ;  /* 0x0000600019067824 */ /* 0x000fc400078e0221 */
        /* <DEDUP_REMOVED lines=15> */
[----:B------:R-:W4:Y:S01]  /*17ea0*/  SHFL.IDX PT, R14, R5, RZ, 0x181f ;  /* 0x00181fff050e7589 */ /* 0x000f2200000e0000 */
[----:B------:R-:W-:-:S03]  /*17eb0*/  IMAD R6, R6, 0x2, R23 ;  /* 0x0000000206067824 */ /* 0x000fc600078e0217 */
        /* <DEDUP_REMOVED lines=18> */
[----:B------:R-:W1:Y:S02]  /*17fe0*/  SHFL.IDX PT, R14, R5, 0x3, 0x181f ;  /* 0x00781f00050e7f89 */ /* 0x000e6400000e0000 */
[----:B----4-:R-:W-:Y:S02]  /*17ff0*/  IADD3.X R3, RZ, R8, RZ, P0, !PT ;  /* 0x00000008ff037210 */ /* 0x010fe400007fe4ff */
        /* <DEDUP_REMOVED lines=21> */
.L_x_1829:
        /* <DEDUP_REMOVED lines=11> */
.L_x_1630:
        /* <DEDUP_REMOVED lines=11> */
.L_x_1631:
[----:B------:R0:W-:Y:S01]  /*182b0*/  SYNCS.ARRIVE.TRANS64.A1T0 RZ, [R4+URZ+0x32450], RZ ;  /* 0x032450ff04ff79a7 */ /* 0x0001e2000810003f */
[----:B------:R-:W-:Y:S05]  /*182c0*/  @P2 BRA `(.L_x_1632) ;  /* 0xfffffff000902947 */ /* 0x000fea000383ffff */
.L_x_1619:
[----:B------:R-:W-:Y:S05]  /*182d0*/  BSYNC B0 ;  /* 0x0000000000007941 */ /* 0x000fea0003800000 */
.L_x_1618:
[----:B------:R-:W1:Y:S01]  /*182e0*/  S2R R2, SR_TID.X ;  /* 0x0000000000027919 */ /* 0x000e620000002100 */
[----:B------:R-:W-:Y:S01]  /*182f0*/  VIADD R25, R25, 0x1 ;  /* 0x0000000119197836 */ /* 0x000fe20000000000 */
[----:B------:R-:W-:Y:S04]  /*18300*/  BSSY B0, `(.L_x_1633) ;  /* 0x0000013000007945 */ /* 0x000fe80003800000 */
        /* <DEDUP_REMOVED lines=18> */
.L_x_1634:
[----:B------:R-:W-:Y:S05]  /*18430*/  BSYNC B0 ;  /* 0x0000000000007941 */ /* 0x000fea0003800000 */
.L_x_1633:
[----:B------:R-:W-:-:S07]  /*18440*/  SEL R25, R25, RZ, P0 ;  /* 0x000000ff19197207 */ /* 0x000fce0000000000 */
.L_x_1587:
[----:B------:R-:W-:Y:S05]  /*18450*/  BSYNC B7 ;  /* 0x0000000000077941 */ /* 0x000fea0003800000 */
.L_x_1585:
        /* <DEDUP_REMOVED lines=8> */
[----:B------:R0:W1:Y:S01]  /*184e0*/  LDS.128 R16, [R23+0x324d0] ;  /* 0x0324d00017107984 */ /* 0x0000620000000c00 */
[----:B------:R-:W-:Y:S06]  /*184f0*/  BAR.ARV 0x4, 0x180 ;  /* 0x0106000000007b1d */ /* 0x000fec0000002000 */
[----:B------:R-:W-:Y:S05]  /*18500*/  BRA `(.L_x_1636) ;  /* 0x0000000800407947 */ /* 0x000fea0003800000 */
.L_x_1635:
[----:B------:R-:W1:Y:S01]  /*18510*/  S2R R0, SR_TID.X ;  /* 0x0000000000007919 */ /* 0x000e620000002100 */
[----:B------:R-:W-:Y:S01]  /*18520*/  UMOV UR4, 0xffffffff ;  /* 0xffffffff00047882 */ /* 0x000fe20000000000 */
[----:B-1----:R-:W-:-:S04]  /*18530*/  LOP3.LUT R8, R0, 0x1f, RZ, 0xc0, !PT ;  /* 0x0000001f00087812 */ /* 0x002fc800078ec0ff */
[----:B------:R-:W-:Y:S01]  /*18540*/  ISETP.NE.AND P0, PT, R8, 0x1f, PT ;  /* 0x0000001f0800780c */ /* 0x000fe20003f05270 */
[----:B------:R-:W-:-:S12]  /*18550*/  BRA.DIV UR4, `(.L_x_1637) ;  /* 0x0000005a04f47947 */ /* 0x000fd8000b800000 */
[----:B------:R-:W-:Y:S01]  /*18560*/  IADD3 R5, R19, R8, RZ ;  /* 0x0000000813057210 */ /* 0x000fe20007ffe0ff */
[----:B------:R-:W-:-:S03]  /*18570*/  ULDC UR4, c[0x0][0xd3c] ;  /* 0x00034f0000047ab9 */ /* 0x000fc60000000800 */
        /* <DEDUP_REMOVED lines=29> */
.L_x_1839:
[----:B------:R-:W-:Y:S02]  /*18750*/  ULDC UR4, c[0x0][0xd38] ;  /* 0x00034e0000047ab9 */ /* 0x000fe40000000800 */
[----:B------:R-:W-:-:S04]  /*18760*/  IMAD.U32 R7, RZ, RZ, UR4 ;  /* 0x00000004ff077e24 */ /* 0x000fc8000f8e00ff */
[----:B-1----:R-:W-:-:S04]  /*18770*/  IMAD R14, R14, R7, RZ ;  /* 0x000000070e0e7224 */ /* 0x002fc800078e02ff */
[----:B------:R-:W-:-:S05]  /*18780*/  IMAD.IADD R9, R4, 0x1, R14 ;  /* 0x0000000104097824 */ /* 0x000fca00078e020e */
[----:B------:R-:W-:-:S13]  /*18790*/  ISETP.GT.AND P6, PT, R9, R0, PT ;  /* 0x000000000900720c */ /* 0x000fda0003fc4270 */
[----:B------:R-:W-:Y:S05]  /*187a0*/  @P6 BRA `(.L_x_1638) ;  /* 0x00000000009c6947 */ /* 0x000fea0003800000 */
.L_x_1643:
[----:B0-----:R-:W0:Y:S01]  /*187b0*/  LDC R2, c[0x0][0xd3c] ;  /* 0x00034f00ff027b82 */ /* 0x001e220000000800 */
[----:B------:R-:W-:-:S05]  /*187c0*/  VIADD R19, R19, 0x1f ;  /* 0x0000001f13137836 */ /* 0x000fca0000000000 */
[----:B0-----:R-:W-:-:S13]  /*187d0*/  ISETP.GE.AND P6, PT, R19, R2, PT ;  /* 0x000000021300720c */ /* 0x001fda0003fc6270 */
[----:B------:R-:W-:Y:S05]  /*187e0*/  @P6 BRA `(.L_x_1639) ;  /* 0x0000000400446947 */ /* 0x000fea0003800000 */
[----:B------:R-:W0:Y:S01]  /*187f0*/  S2R R3, SR_TID.X ;  /* 0x0000000000037919 */ /* 0x000e220000002100 */
[----:B------:R-:W-:Y:S01]  /*18800*/  BSSY B0, `(.L_x_1640) ;  /* 0x0000009000007945 */ /* 0x000fe20003800000 */
[----:B------:R-:W-:Y:S02]  /*18810*/  MOV R5, RZ ;  /* 0x000000ff00057202 */ /* 0x000fe40000000f00 */
[----:B0-----:R-:W-:-:S05]  /*18820*/  LOP3.LUT R3, R3, 0x1f, RZ, 0xc0, !PT ;  /* 0x0000001f03037812 */ /* 0x001fca00078ec0ff */
[----:B------:R-:W-:-:S05]  /*18830*/  IMAD.IADD R7, R19, 0x1, R3 ;  /* 0x0000000113077824 */ /* 0x000fca00078e0203 */
[----:B------:R-:W-:-:S13]  /*18840*/  ISETP.GE.OR P6, PT, R7, R2, !P0 ;  /* 0x000000020700720c */ /* 0x000fda00047c6670 */
[----:B------:R-:W-:Y:S05]  /*18850*/  @P6 BRA `(.L_x_1641) ;  /* 0x00000000000c6947 */ /* 0x000fea0003800000 */
[----:B------:R-:W0:Y:S02]  /*18860*/  LDC.64 R2, c[0x0][0xd80] ;  /* 0x00036000ff027b82 */ /* 0x000e240000000a00 */
[----:B0-----:R-:W-:-:S05]  /*18870*/  IMAD.WIDE R2, R7, 0x4, R2 ;  /* 0x0000000407027825 */ /* 0x001fca00078e0202 */
[----:B------:R0:W5:Y:S02]  /*18880*/  LDG.E R5, desc[UR60][R2.64] ;  /* 0x0000003c02057981 */ /* 0x000164000c1e1900 */
.L_x_1641:
[----:B------:R-:W-:Y:S05]  /*18890*/  BSYNC B0 ;  /* 0x0000000000007941 */ /* 0x000fea0003800000 */
.L_x_1640:
        /* <DEDUP_REMOVED lines=18> */
.L_x_1847:
[----:B------:R-:W-:Y:S02]  /*189c0*/  ULDC UR4, c[0x0][0xd38] ;  /* 0x00034e0000047ab9 */ /* 0x000fe40000000800 */
[----:B------:R-:W-:-:S05]  /*189d0*/  MOV R7, UR4 ;  /* 0x0000000400077c02 */ /* 0x000fca0008000f00 */
[----:B-1----:R-:W-:-:S04]  /*189e0*/  IMAD R14, R14, R7, RZ ;  /* 0x000000070e0e7224 */ /* 0x002fc800078e02ff */
[----:B------:R-:W-:-:S05]  /*189f0*/  IMAD.IADD R9, R14, 0x1, R9 ;  /* 0x000000010e097824 */ /* 0x000fca00078e0209 */
[----:B------:R-:W-:-:S13]  /*18a00*/  ISETP.GT.AND P6, PT, R9, R0, PT ;  /* 0x000000000900720c */ /* 0x000fda0003fc4270 */
[----:B------:R-:W-:Y:S05]  /*18a10*/  @!P6 BRA `(.L_x_1643) ;  /* 0xfffffffc0064e947 */ /* 0x000fea000383ffff */
.L_x_1638:
        /* <DEDUP_REMOVED lines=8> */
.L_x_1851:
[----:B------:R-:W-:Y:S01]  /*18aa0*/  ISETP.NE.AND P0, PT, R3, RZ, PT ;  /* 0x000000ff0300720c */ /* 0x000fe20003f05270 */
[----:B------:R-:W-:-:S12]  /*18ab0*/  IMAD.MOV.U32 R14, RZ, RZ, RZ ;  /* 0x000000ffff0e7224 */ /* 0x000fd800078e00ff */
[----:B------:R-:W-:Y:S05]  /*18ac0*/  @!P0 BRA `(.L_x_1645) ;  /* 0x0000000000108947 */ /* 0x000fea0003800000 */
[----:B------:R-:W-:Y:S01]  /*18ad0*/  UMOV UR4, 0xffffffff ;  /* 0xffffffff00047882 */ /* 0x000fe20000000000 */
[----:B------:R-:W-:Y:S02]  /*18ae0*/  VIADD R12, R4, 0xffffffff ;  /* 0xffffffff040c7836 */ /* 0x000fe40000000000 */
[----:B------:R-:W-:Y:S05]  /*18af0*/  BRA.DIV UR4, `(.L_x_1646) ;  /* 0x0000005e04b47947 */ /* 0x000fea000b800000 */
[----:B------:R3:W4:Y:S02]  /*18b00*/  SHFL.IDX PT, R14, R2, R12, 0x1f ;  /* 0x00001f0c020e7589 */ /* 0x00072400000e0000 */
.L_x_1645:
        /* <DEDUP_REMOVED lines=9> */
[----:B0-----:R-:W-:Y:S01]  /*18ba0*/  IMAD.MOV.U32 R2, RZ, RZ, RZ ;  /* 0x000000ffff027224 */ /* 0x001fe200078e00ff */
[----:B--2---:R-:W-:-:S05]  /*18bb0*/  IADD3 R7, RZ, -R3, RZ ;  /* 0x80000003ff077210 */ /* 0x004fca0007ffe0ff */
        /* <DEDUP_REMOVED lines=13> */
[----:B------:R-:W-:-:S05]  /*18c90*/  @P0 IADD3 R3, R3, 0x1, RZ ;  /* 0x0000000103030810 */ /* 0x000fca0007ffe0ff */
[----:B------:R-:W-:Y:S01]  /*18ca0*/  @!P2 IMAD.MOV R3, RZ, RZ, -R3 ;  /* 0x000000ffff03a224 */ /* 0x000fe200078e0a03 */
[----:B------:R-:W-:-:S05]  /*18cb0*/  @!P1 LOP3.LUT R3, RZ, R5, RZ, 0x33, !PT ;  /* 0x00000005ff039212 */ /* 0x000fca00078e33ff */
[--C-:B------:R-:W-:Y:S02]  /*18cc0*/  IMAD.MOV R0, RZ, RZ, -R3.reuse ;  /* 0x000000ffff007224 */ /* 0x100fe400078e0a03 */
[----:B------:R-:W-:Y:S02]  /*18cd0*/  IMAD.MOV.U32 R18, RZ, RZ, R3 ;  /* 0x000000ffff127224 */ /* 0x000fe400078e0003 */
[----:B------:R-:W-:Y:S01]  /*18ce0*/  IMAD R17, R5, R0, R10 ;  /* 0x0000000005117224 */ /* 0x000fe200078e020a */
[----:B------:R-:W-:Y:S06]  /*18cf0*/  BRA `(.L_x_1647) ;  /* 0x00000000001c7947 */ /* 0x000fec0003800000 */
.L_x_1639:
[----:B------:R-:W-:Y:S01]  /*18d00*/  UMOV UR4, URZ ;  /* 0x0000003f00047c82 */ /* 0x000fe20008000000 */
[----:B------:R-:W-:Y:S01]  /*18d10*/  UMOV UR5, URZ ;  /* 0x0000003f00057c82 */ /* 0x000fe20008000000 */
[----:B------:R-:W-:Y:S01]  /*18d20*/  ULDC UR6, c[0x0][0xd3c] ;  /* 0x00034f0000067ab9 */ /* 0x000fe20000000800 */
[----:B------:R-:W-:Y:S01]  /*18d30*/  IMAD.MOV.U32 R16, RZ, RZ, R0 ;  /* 0x000000ffff107224 */ /* 0x000fe200078e0000 */
[----:B------:R-:W-:Y:S01]  /*18d40*/  MOV R17, UR4 ;  /* 0x0000000400117c02 */ /* 0x000fe20008000f00 */
[----:B------:R-:W-:Y:S02]  /*18d50*/  IMAD.U32 R18, RZ, RZ, UR5 ;  /* 0x00000005ff127e24 */ /* 0x000fe4000f8e00ff */
[----:B------:R-:W-:-:S07]  /*18d60*/  IMAD.U32 R19, RZ, RZ, UR6 ;  /* 0x00000006ff137e24 */ /* 0x000fce000f8e00ff */
.L_x_1647:
        /* <DEDUP_REMOVED lines=10> */
.L_x_1636:
[----:B------:R-:W-:Y:S02]  /*18e10*/  ULDC UR4, c[0x0][0xd3c] ;  /* 0x00034f0000047ab9 */ /* 0x000fe40000000800 */
[----:B-1----:R-:W-:-:S13]  /*18e20*/  ISETP.GE.AND P0, PT, R19, UR4, PT ;  /* 0x0000000413007c0c */ /* 0x002fda000bf06270 */
[----:B------:R-:W-:Y:S05]  /*18e30*/  @!P0 BRA `(.L_x_1648) ;  /* 0xffffff9c00048947 */ /* 0x000fea000383ffff */
[----:B------:R-:W-:Y:S05]  /*18e40*/  BSYNC B8 ;  /* 0x0000000000087941 */ /* 0x000fea0003800000 */
.L_x_1543:
[----:B-1----:R-:W5:Y:S01]  /*18e50*/  LDL.LU R0, [R1+0x40] ;  /* 0x0000400001007983 */ /* 0x002f620000300800 */
[----:B------:R-:W-:Y:S01]  /*18e60*/  BSSY B0, `(.L_x_1649) ;  /* 0x000000b000007945 */ /* 0x000fe20003800000 */
[----:B------:R-:W1:Y:S01]  /*18e70*/  S2R R5, SR_CgaCtaId ;  /* 0x0000000000057919 */ /* 0x000e620000008800 */
[----:B-----5:R-:W-:-:S05]  /*18e80*/  VIADD R0, R0, 0x1 ;  /* 0x0000000100007836 */ /* 0x020fca0000000000 */
[----:B------:R-:W-:-:S04]  /*18e90*/  LEA.HI R2, R0, R0, RZ, 0x1 ;  /* 0x0000000000027211 */ /* 0x000fc800078f08ff */
[----:B------:R-:W-:Y:S02]  /*18ea0*/  LOP3.LUT R3, R2, 0xfffffffe, RZ, 0xc0, !PT ;  /* 0xfffffffe02037812 */ /* 0x000fe400078ec0ff */
[----:B------:R-:W-:-:S03]  /*18eb0*/  MOV R2, 0x400 ;  /* 0x0000040000027802 */ /* 0x000fc60000000f00 */
[----:B------:R-:W-:Y:S01]  /*18ec0*/  IMAD.IADD R0, R0, 0x1, -R3 ;  /* 0x0000000100007824 */ /* 0x000fe200078e0a03 */
[----:B-1----:R-:W-:-:S04]  /*18ed0*/  LEA R5, R5, R2, 0x18 ;  /* 0x0000000205057211 */ /* 0x002fc800078ec0ff */
[----:B------:R-:W-:-:S04]  /*18ee0*/  SHF.L.U32 R0, R0, 0x1f, RZ ;  /* 0x0000001f00007819 */ /* 0x000fc800000006ff */
[----:B------:R-:W1:Y:S02]  /*18ef0*/  SYNCS.PHASECHK.TRANS64.TRYWAIT P0, [R5+URZ+0x32420], R0 ;  /* 0x03242000050075a7 */ /* 0x000e64000800017f */
[----:B-1----:R-:W-:Y:S05]  /*18f00*/  @!P0 BRA `(.L_x_1650) ;  /* 0x0000005800d48947 */ /* 0x002fea0003800000 */
.L_x_1854:
[----:B------:R-:W-:Y:S05]  /*18f10*/  BSYNC B0 ;  /* 0x0000000000007941 */ /* 0x000fea0003800000 */
.L_x_1649:
[----:B------:R-:W-:-:S03]  /*18f20*/  UMOV UR4, 0xffffffff ;  /* 0xffffffff00047882 */ /* 0x000fc60000000000 */
[----:B------:R-:W-:Y:S05]  /*18f30*/  BRA.DIV UR4, `(.L_x_1651) ;  /* 0x0000005a04dc7947 */ /* 0x000fea000b800000 */
[----:B-1----:R-:W1:Y:S02]  /*18f40*/  S2R R0, SR_TID.X ;  /* 0x0000000000007919 */ /* 0x002e640000002100 */
[----:B-1----:R-:W-:-:S04]  /*18f50*/  SHF.R.U32.HI R0, RZ, 0x5, R0 ;  /* 0x00000005ff007819 */ /* 0x002fc80000011600 */
[----:B------:R-:W-:-:S05]  /*18f60*/  LOP3.LUT R0, R0, 0x3, RZ, 0xc0, !PT ;  /* 0x0000000300007812 */ /* 0x000fca00078ec0ff */
[----:B------:R1:W0:Y:S02]  /*18f70*/  SHFL.IDX PT, R14, R0, RZ, 0x1f ;  /* 0x00001fff000e7589 */ /* 0x00022400000e0000 */
.L_x_1857:
[----:B0-----:R-:W-:-:S13]  /*18f80*/  ISETP.NE.AND P0, PT, R14, RZ, PT ;  /* 0x000000ff0e00720c */ /* 0x001fda0003f05270 */
[----:B------:R-:W-:Y:S05]  /*18f90*/  @P0 BRA `(.L_x_1390) ;  /* 0x0000000000880947 */ /* 0x000fea0003800000 */
[----:B------:R-:W-:-:S03]  /*18fa0*/  UMOV UR4, 0xffffffff ;  /* 0xffffffff00047882 */ /* 0x000fc60000000000 */
[----:B------:R-:W-:Y:S05]  /*18fb0*/  BRA.DIV UR4, `(.L_x_1652) ;  /* 0x0000005a04f07947 */ /* 0x000fea000b800000 */
[----:B------:R-:W-:-:S13]  /*18fc0*/  ELECT P6, URZ, PT ;  /* 0x00000000003f782f */ /* 0x000fda00038c0000 */
.L_x_1860:
[----:B------:R-:W-:Y:S05]  /*18fd0*/  @!P6 BRA `(.L_x_1390) ;  /* 0x000000000078e947 */ /* 0x000fea0003800000 */
[----:B-1----:R-:W5:Y:S02]  /*18fe0*/  LDL.LU R0, [R1+0x8] ;  /* 0x0000080001007983 */ /* 0x002f640000300800 */
[----:B-----5:R-:W-:-:S04]  /*18ff0*/  LOP3.LUT R0, R0, 0x2, RZ, 0xfc, !PT ;  /* 0x0000000200007812 */ /* 0x020fc800078efcff */
[----:B------:R-:W-:-:S13]  /*19000*/  ISETP.NE.AND P0, PT, R0, 0x3, PT ;  /* 0x000000030000780c */ /* 0x000fda0003f05270 */
[----:B------:R-:W-:Y:S05]  /*19010*/  @!P0 BRA `(.L_x_1653) ;  /* 0x0000000000048947 */ /* 0x000fea0003800000 */
[----:B------:R-:W-:Y:S01]  /*19020*/  BPT.TRAP 0x1 ;  /* 0x000000040000795c */ /* 0x000fe20000300000 */
.L_x_1653:
[----:B------:R-:W-:Y:S01]  /*19030*/  IMAD R3, R25, 0x8, R5 ;  /* 0x0000000819037824 */ /* 0x000fe200078e0205 */
[----:B------:R-:W-:Y:S02]  /*19040*/  SHF.L.U32 R2, R27, 0x1f, RZ ;  /* 0x0000001f1b027819 */ /* 0x000fe400000006ff */
[----:B------:R-:W-:Y:S02]  /*19050*/  IADD3 R25, R25, 0x1, RZ ;  /* 0x0000000119197810 */ /* 0x000fe40007ffe0ff */
[----:B------:R-:W0:Y:S02]  /*19060*/  SYNCS.PHASECHK.TRANS64.TRYWAIT P1, [R3+URZ+0x32440], R2 ;  /* 0x03244002030075a7 */ /* 0x000e24000802017f */
[----:B------:R-:W-:-:S04]  /*19070*/  ISETP.NE.AND P2, PT, R25, 0x2, PT ;  /* 0x000000021900780c */ /* 0x000fc80003f45270 */
[----:B------:R-:W-:Y:S01]  /*19080*/  SEL R0, RZ, 0x1, P2 ;  /* 0x00000001ff007807 */ /* 0x000fe20001000000 */
[----:B0-----:R-:W-:Y:S08]  /*19090*/  @!P1 BRA `(.L_x_1654) ;  /* 0x0000005800d89947 */ /* 0x001ff00003800000 */
.L_x_1861:
[----:B------:R-:W-:Y:S02]  /*190a0*/  SEL R25, R25, RZ, P2 ;  /* 0x000000ff19197207 */ /* 0x000fe40001000000 */
[----:B------:R-:W-:Y:S01]  /*190b0*/  LOP3.LUT R0, R27, R0, RZ, 0x3c, !PT ;  /* 0x000000001b007212 */ /* 0x000fe200078e3cff */
[----:B------:R-:W-:Y:S06]  /*190c0*/  @!P0 BRA `(.L_x_1655) ;  /* 0x0000000000048947 */ /* 0x000fec0003800000 */
[----:B------:R-:W-:Y:S01]  /*190d0*/  BPT.TRAP 0x1 ;  /* 0x000000040000795c */ /* 0x000fe20000300000 */
.L_x_1655:
[----:B------:R-:W-:Y:S01]  /*190e0*/  IMAD R25, R25, 0x8, R5 ;  /* 0x0000000819197824 */ /* 0x000fe200078e0205 */
[----:B------:R-:W-:-:S04]  /*190f0*/  SHF.L.U32 R0, R0, 0x1f, RZ ;  /* 0x0000001f00007819 */ /* 0x000fc800000006ff */
[----:B------:R-:W1:Y:S02]  /*19100*/  SYNCS.PHASECHK.TRANS64.TRYWAIT P1, [R25+URZ+0x32440], R0 ;  /* 0x03244000190075a7 */ /* 0x000e64000802017f */
[----:B-1----:R-:W-:Y:S05]  /*19110*/  @!P1 BRA `(.L_x_1656) ;  /* 0x0000005800cc9947 */ /* 0x002fea0003800000 */
.L_x_1862:
[----:B------:R-:W-:Y:S05]  /*19120*/  @!P0 BRA `(.L_x_1657) ;  /* 0x0000000000048947 */ /* 0x000fea0003800000 */
[----:B------:R-:W-:Y:S01]  /*19130*/  BPT.TRAP 0x1 ;  /* 0x000000040000795c */ /* 0x000fe20000300000 */
.L_x_1657:
[----:B------:R-:W5:Y:S02]  /*19140*/  SYNCS.PHASECHK.TRANS64.TRYWAIT P1, [R3+URZ+0x32460], R2 ;  /* 0x03246002030075a7 */ /* 0x000f64000802017f */
[----:B-----5:R-:W-:Y:S05]  /*19150*/  @!P1 BRA `(.L_x_1658) ;  /* 0x0000005800d09947 */ /* 0x020fea0003800000 */
.L_x_1863:
[----:B------:R-:W-:Y:S05]  /*19160*/  @!P0 BRA `(.L_x_1659) ;  /* 0x0000000000048947 */ /* 0x000fea0003800000 */
[----:B------:R-:W-:Y:S01]  /*19170*/  BPT.TRAP 0x1 ;  /* 0x000000040000795c */ /* 0x000fe20000300000 */
.L_x_1659:
[----:B------:R0:W0:Y:S02]  /*19180*/  SYNCS.PHASECHK.TRANS64.TRYWAIT P0, [R25+URZ+0x32460], R0 ;  /* 0x03246000190075a7 */ /* 0x000024000800017f */
[----:B0-----:R-:W-:Y:S05]  /*19190*/  @!P0 NANOSLEEP.SYNCS 0x989680 ;  /* 0x009896800000895d */ /* 0x001fea0003900000 */
[----:B------:R-:W0:Y:S02]  /*191a0*/  @!P0 SYNCS.PHASECHK.TRANS64 P0, [R25+URZ+0x32460], R0 ;  /* 0x03246000190085a7 */ /* 0x000e24000800007f */
[----:B0-----:R-:W-:Y:S05]  /*191b0*/  @!P0 BRA `(.L_x_1659) ;  /* 0xfffffffc00f08947 */ /* 0x001fea000383ffff */
.L_x_1390:
[----:B------:R-:W-:Y:S05]  /*191c0*/  BSYNC B9 ;  /* 0x0000000000097941 */ /* 0x000fea0003800000 */
.L_x_1387:
[----:B------:R-:W-:Y:S05]  /*191d0*/  EXIT ;  /* 0x000000000000794d */ /* 0x000fea0003800000 */
.L_x_1408:
[----:B0-----:R0:W1:Y:S02]  /*191e0*/  SYNCS.PHASECHK.TRANS64.TRYWAIT P5, [R4+URZ+0x32490], R101 ;  /* 0x03249065040075a7 */ /* 0x00106400080a017f */
[----:B-1----:R-:W-:Y:S05]  /*191f0*/  @!P5 NANOSLEEP.SYNCS 0x989680 ;  /* 0x009896800000d95d */ /* 0x002fea0003900000 */
[----:B------:R-:W1:Y:S02]  /*19200*/  @!P5 SYNCS.PHASECHK.TRANS64 P5, [R4+URZ+0x32490], R101 ;  /* 0x032490650400d5a7 */ /* 0x000e6400080a007f */
[----:B-1----:R-:W-:Y:S05]  /*19210*/  @!P5 BRA `(.L_x_1408) ;  /* 0xfffffffc00f0d947 */ /* 0x002fea000383ffff */
[----:B------:R-:W-:Y:S05]  /*19220*/  BRA `(.L_x_1660) ;  /* 0xfffffe9800747947 */ /* 0x000fea000383ffff */
.L_x_1409:
        /* <DEDUP_REMOVED lines=8> */
.L_x_1662:
[----:B------:R-:W-:Y:S05]  /*192b0*/  BSYNC B1 ;  /* 0x0000000000017941 */ /* 0x000fea0003800000 */
.L_x_1661:
        /* <DEDUP_REMOVED lines=8> */
.L_x_1663:
[----:B------:R-:W-:Y:S01]  /*19340*/  IMAD.MOV.U32 R95, RZ, RZ, R14 ;  /* 0x000000ffff5f7224 */ /* 0x000fe200078e000e */
[----:B------:R-:W-:Y:S06]  /*19350*/  BRA `(.L_x_1664) ;  /* 0xfffffe98003c7947 */ /* 0x000fec000383ffff */
.L_x_1418:
[----:B------:R-:W-:Y:S01]  /*19360*/  BSSY B1, `(.L_x_1665) ;  /* 0x0000008000017945 */ /* 0x000fe20003800000 */
[----:B0---4-:R-:W-:Y:S01]  /*19370*/  MOV R13, R103 ;  /* 0x00000067000d7202 */ /* 0x011fe20000000f00 */
[----:B------:R-:W-:Y:S02]  /*19380*/  IMAD.MOV.U32 R12, RZ, RZ, 0x1 ;  /* 0x00000001ff0c7424 */ /* 0x000fe400078e00ff */
[----:B------:R-:W-:Y:S02]  /*19390*/  IMAD.MOV.U32 R11, RZ, RZ, 0x1c1f ;  /* 0x00001c1fff0b7424 */ /* 0x000fe400078e00ff */
[----:B------:R-:W-:-:S07]  /*193a0*/  IMAD.MOV.U32 R15, RZ, RZ, -0x1 ;  /* 0xffffffffff0f7424 */ /* 0x000fce00078e00ff */
[----:B-123--:R-:W-:Y:S05]  /*193b0*/  WARPSYNC.COLLECTIVE R15, `(.L_x_1666) ;  /* 0x000000000f087348 */ /* 0x00efea0003c00000 */
[----:B------:R0:W4:Y:S02]  /*193c0*/  SHFL.IDX P6, R14, R13, R12, R11 ;  /* 0x0000000c0d0e7389 */ /* 0x00012400000c000b */
[----:B01234-:R-:W-:Y:S01]  /*193d0*/  ENDCOLLECTIVE ;  /* 0x000000000000791b */ /* 0x01ffe20003800000 */
.L_x_1666:
[----:B------:R-:W-:Y:S05]  /*193e0*/  BSYNC B1 ;  /* 0x0000000000017941 */ /* 0x000fea0003800000 */
.L_x_1665:
        /* <DEDUP_REMOVED lines=8> */
.L_x_1667:
[----:B------:R-:W-:Y:S01]  /*19470*/  IMAD.MOV.U32 R47, RZ, RZ, R14 ;  /* 0x000000ffff2f7224 */ /* 0x000fe200078e000e */
[----:B------:R-:W-:Y:S06]  /*19480*/  BRA `(.L_x_1668) ;  /* 0xfffffe9c00a07947 */ /* 0x000fec000383ffff */
.L_x_1428:
[----:B-1----:R1:W2:Y:S02]  /*19490*/  SYNCS.PHASECHK.TRANS64.TRYWAIT P4, [R4+URZ+0x32490], R101 ;  /* 0x03249065040075a7 */ /* 0x0022a4000808017f */
[----:B--2---:R-:W-:Y:S05]  /*194a0*/  @!P4 NANOSLEEP.SYNCS 0x989680 ;  /* 0x009896800000c95d */ /* 0x004fea0003900000 */
[----:B------:R-:W2:Y:S02]  /*194b0*/  @!P4 SYNCS.PHASECHK.TRANS64 P4, [R4+URZ+0x32490], R101 ;  /* 0x032490650400c5a7 */ /* 0x000ea4000808007f */
[----:B--2---:R-:W-:Y:S05]  /*194c0*/  @!P4 BRA `(.L_x_1428) ;  /* 0xfffffffc00f0c947 */ /* 0x004fea000383ffff */
[----:B------:R-:W-:Y:S05]  /*194d0*/  BRA `(.L_x_1669) ;  /* 0xfffffea800547947 */ /* 0x000fea000383ffff */
.L_x_1429:
[----:B------:R-:W-:Y:S01]  /*194e0*/  BSSY B1, `(.L_x_1670) ;  /* 0x0000008000017945 */ /* 0x000fe20003800000 */
[----:B------:R-:W-:Y:S01]  /*194f0*/  IMAD.MOV.U32 R13, RZ, RZ, R103 ;  /* 0x000000ffff0d7224 */ /* 0x000fe200078e0067 */
[----:B------:R-:W-:Y:S01]  /*19500*/  MOV R11, 0x1c1f ;  /* 0x00001c1f000b7802 */ /* 0x000fe20000000f00 */
[----:B------:R-:W-:Y:S02]  /*19510*/  IMAD.MOV.U32 R12, RZ, RZ, RZ ;  /* 0x000000ffff0c7224 */ /* 0x000fe400078e00ff */
[----:B------:R-:W-:-:S07]  /*19520*/  IMAD.MOV.U32 R15, RZ, RZ, -0x1 ;  /* 0xffffffffff0f7424 */ /* 0x000fce00078e00ff */
[----:B-1----:R-:W-:Y:S05]  /*19530*/  WARPSYNC.COLLECTIVE R15, `(.L_x_1671) ;  /* 0x000000000f087348 */ /* 0x002fea0003c00000 */
[----:B------:R0:W2:Y:S02]  /*19540*/  SHFL.IDX P6, R14, R13, R12, R11 ;  /* 0x0000000c0d0e7389 */ /* 0x0000a400000c000b */
[----:B012---:R-:W-:Y:S01]  /*19550*/  ENDCOLLECTIVE ;  /* 0x000000000000791b */ /* 0x007fe20003800000 */
.L_x_1671:
[----:B------:R-:W-:Y:S05]  /*19560*/  BSYNC B1 ;  /* 0x0000000000017941 */ /* 0x000fea0003800000 */
.L_x_1670:
        /* <DEDUP_REMOVED lines=8> */
.L_x_1672:
[----:B------:R-:W-:Y:S01]  /*195f0*/  IMAD.MOV.U32 R94, RZ, RZ, R14 ;  /* 0x000000ffff5e7224 */ /* 0x000fe200078e000e */
[----:B------:R-:W-:Y:S06]  /*19600*/  BRA `(.L_x_1673) ;  /* 0xfffffea800207947 */ /* 0x000fec000383ffff */
.L_x_1434:
[----:B------:R-:W-:Y:S01]  /*19610*/  BSSY B1, `(.L_x_1674) ;  /* 0x0000008000017945 */ /* 0x000fe20003800000 */
[----:B----4-:R-:W-:Y:S02]  /*19620*/  IMAD.MOV.U32 R13, RZ, RZ, R103 ;  /* 0x000000ffff0d7224 */ /* 0x010fe400078e0067 */
[----:B------:R-:W-:Y:S02]  /*19630*/  IMAD.MOV.U32 R12, RZ, RZ, 0x1 ;  /* 0x00000001ff0c7424 */ /* 0x000fe400078e00ff */
[----:B------:R-:W-:Y:S02]  /*19640*/  IMAD.MOV.U32 R11, RZ, RZ, 0x1c1f ;  /* 0x00001c1fff0b7424 */ /* 0x000fe400078e00ff */
[----:B------:R-:W-:-:S07]  /*19650*/  IMAD.MOV.U32 R15, RZ, RZ, -0x1 ;  /* 0xffffffffff0f7424 */ /* 0x000fce00078e00ff */
[----:B0123--:R-:W-:Y:S05]  /*19660*/  WARPSYNC.COLLECTIVE R15, `(.L_x_1675) ;  /* 0x000000000f087348 */ /* 0x00ffea0003c00000 */
[----:B------:R4:W0:Y:S02]  /*19670*/  SHFL.IDX P6, R14, R13, R12, R11 ;  /* 0x0000000c0d0e7389 */ /* 0x00082400000c000b */
[----:B01234-:R-:W-:Y:S01]  /*19680*/  ENDCOLLECTIVE ;  /* 0x000000000000791b */ /* 0x01ffe20003800000 */
.L_x_1675:
[----:B------:R-:W-:Y:S05]  /*19690*/  BSYNC B1 ;  /* 0x0000000000017941 */ /* 0x000fea0003800000 */
.L_x_1674:
        /* <DEDUP_REMOVED lines=8> */
.L_x_1676:
[----:B------:R-:W-:Y:S01]  /*19720*/  IMAD.MOV.U32 R102, RZ, RZ, R14 ;  /* 0x000000ffff667224 */ /* 0x000fe200078e000e */
[----:B------:R-:W-:Y:S06]  /*19730*/  BRA `(.L_x_1677) ;  /* 0xfffffeac00b87947 */ /* 0x000fec000383ffff */
.L_x_1439:
[----:B0-----:R0:W1:Y:S02]  /*19740*/  SYNCS.PHASECHK.TRANS64.TRYWAIT P2, [R4+URZ+0x32490], R101 ;  /* 0x03249065040075a7 */ /* 0x001064000804017f */
[----:B-1----:R-:W-:Y:S05]  /*19750*/  @!P2 NANOSLEEP.SYNCS 0x989680 ;  /* 0x009896800000a95d */ /* 0x002fea0003900000 */
[----:B------:R-:W1:Y:S02]  /*19760*/  @!P2 SYNCS.PHASECHK.TRANS64 P2, [R4+URZ+0x32490], R101 ;  /* 0x032490650400a5a7 */ /* 0x000e64000804007f */
[----:B-1----:R-:W-:Y:S05]  /*19770*/  @!P2 BRA `(.L_x_1439) ;  /* 0xfffffffc00f0a947 */ /* 0x002fea000383ffff */
[----:B------:R-:W-:Y:S05]  /*19780*/  BRA `(.L_x_1678) ;  /* 0xfffffeb400b47947 */ /* 0x000fea000383ffff */
.L_x_1440:
        /* <DEDUP_REMOVED lines=8> */
.L_x_1680:
[----:B------:R-:W-:Y:S05]  /*19810*/  BSYNC B1 ;  /* 0x0000000000017941 */ /* 0x000fea0003800000 */
.L_x_1679:
        /* <DEDUP_REMOVED lines=8> */
.L_x_1681:
[----:B------:R-:W-:Y:S05]  /*198a0*/  BRA `(.L_x_1682) ;  /* 0xfffffeb400dc7947 */ /* 0x000fea000383ffff */
.L_x_1443:
        /* <DEDUP_REMOVED lines=8> */
.L_x_1684:
[----:B------:R-:W-:Y:S05]  /*19930*/  BSYNC B1 ;  /* 0x0000000000017941 */ /* 0x000fea0003800000 */
.L_x_1683:
        /* <DEDUP_REMOVED lines=8> */
.L_x_1685:
[----:B------:R-:W-:Y:S05]  /*199c0*/  BRA `(.L_x_1686) ;  /* 0xfffffeb400dc7947 */ /* 0x000fea000383ffff */
.L_x_1447:
[----:B------:R0:W0:Y:S02]  /*199d0*/  SYNCS.PHASECHK.TRANS64.TRYWAIT P3, [R4+URZ+0x324b0], R101 ;  /* 0x0324b065040075a7 */ /* 0x000024000806017f */
[----:B0-----:R-:W-:Y:S05]  /*199e0*/  @!P3 NANOSLEEP.SYNCS 0x989680 ;  /* 0x009896800000b95d */ /* 0x001fea0003900000 */
[----:B------:R-:W0:Y:S02]  /*199f0*/  @!P3 SYNCS.PHASECHK.TRANS64 P3, [R4+URZ+0x324b0], R101 ;  /* 0x0324b0650400b5a7 */ /* 0x000e24000806007f */
[----:B0-----:R-:W-:Y:S05]  /*19a00*/  @!P3 BRA `(.L_x_1447) ;  /* 0xfffffffc00f0b947 */ /* 0x001fea000383ffff */
[----:B------:R-:W-:Y:S05]  /*19a10*/  BRA `(.L_x_1687) ;  /* 0xfffffeb800507947 */ /* 0x000fea000383ffff */
.L_x_1455:
[----:B------:R-:W0:Y:S01]  /*19a20*/  S2R R8, SR_TID.X ;  /* 0x0000000000087919 */ /* 0x000e220000002100 */
[----:B------:R-:W-:Y:S01]  /*19a30*/  BSSY B0, `(.L_x_1688) ;  /* 0x000000c000007945 */ /* 0x000fe20003800000 */
[----:B------:R-:W-:Y:S02]  /*19a40*/  IMAD.MOV.U32 R12, RZ, RZ, RZ ;  /* 0x000000ffff0c7224 */ /* 0x000fe400078e00ff */
[----:B------:R-:W-:Y:S02]  /*19a50*/  IMAD.MOV.U32 R11, RZ, RZ, 0x1f ;  /* 0x0000001fff0b7424 */ /* 0x000fe400078e00ff */
[----:B------:R-:W-:Y:S01]  /*19a60*/  IMAD.MOV.U32 R15, RZ, RZ, -0x1 ;  /* 0xffffffffff0f7424 */ /* 0x000fe200078e00ff */
[----:B0-----:R-:W-:-:S04]  /*19a70*/  IADD3 R9, R8, -0x80, RZ ;  /* 0xffffff8008097810 */ /* 0x001fc80007ffe0ff */
[----:B------:R-:W-:-:S04]  /*19a80*/  SHF.R.S32.HI R8, RZ, 0x1f, R9 ;  /* 0x0000001fff087819 */ /* 0x000fc80000011409 */
[----:B------:R-:W-:-:S04]  /*19a90*/  LEA.HI R8, R8, R9, RZ, 0x7 ;  /* 0x0000000908087211 */ /* 0x000fc800078f38ff */
[----:B------:R-:W-:-:S05]  /*19aa0*/  SHF.R.S32.HI R8, RZ, 0x7, R8 ;  /* 0x00000007ff087819 */ /* 0x000fca0000011408 */
[----:B------:R-:W-:-:S07]  /*19ab0*/  IMAD.MOV.U32 R13, RZ, RZ, R8 ;  /* 0x000000ffff0d7224 */ /* 0x000fce00078e0008 */
[----:B--2345:R-:W-:Y:S05]  /*19ac0*/  WARPSYNC.COLLECTIVE R15, `(.L_x_1689) ;  /* 0x000000000f087348 */ /* 0x03cfea0003c00000 */
[----:B------:R0:W1:Y:S02]  /*19ad0*/  SHFL.IDX P6, R14, R13, R12, R11 ;  /* 0x0000000c0d0e7389 */ /* 0x00006400000c000b */
[----:B012345:R-:W-:Y:S01]  /*19ae0*/  ENDCOLLECTIVE ;  /* 0x000000000000791b */ /* 0x03ffe20003800000 */
.L_x_1689:
[----:B------:R-:W-:Y:S05]  /*19af0*/  BSYNC B0 ;  /* 0x0000000000007941 */ /* 0x000fea0003800000 */
.L_x_1688:
[----:B------:R-:W-:Y:S05]  /*19b00*/  BRA `(.L_x_1690) ;  /* 0xfffffec400a47947 */ /* 0x000fea000383ffff */
.L_x_1467:
[----:B------:R-:W-:Y:S01]  /*19b10*/  BSSY B1, `(.L_x_1691) ;  /* 0x0000008000017945 */ /* 0x000fe20003800000 */
[----:B------:R-:W-:Y:S01]  /*19b20*/  IMAD.MOV.U32 R13, RZ, RZ, R25 ;  /* 0x000000ffff0d7224 */ /* 0x000fe200078e0019 */
[----:B------:R-:W-:Y:S01]  /*19b30*/  MOV R12, RZ ;  /* 0x000000ff000c7202 */ /* 0x000fe20000000f00 */
[----:B------:R-:W-:Y:S02]  /*19b40*/  IMAD.MOV.U32 R11, RZ, RZ, 0x1c1f ;  /* 0x00001c1fff0b7424 */ /* 0x000fe400078e00ff */
[----:B------:R-:W-:-:S07]  /*19b50*/  IMAD.MOV.U32 R15, RZ, RZ, -0x1 ;  /* 0xffffffffff0f7424 */ /* 0x000fce00078e00ff */
[----:B--234-:R-:W-:Y:S05]  /*19b60*/  WARPSYNC.COLLECTIVE R15, `(.L_x_1692) ;  /* 0x000000000f087348 */ /* 0x01cfea0003c00000 */
[----:B------:R0:W1:Y:S02]  /*19b70*/  SHFL.IDX P6, R14, R13, R12, R11 ;  /* 0x0000000c0d0e7389 */ /* 0x00006400000c000b */
[----:B01234-:R-:W-:Y:S01]  /*19b80*/  ENDCOLLECTIVE ;  /* 0x000000000000791b */ /* 0x01ffe20003800000 */
.L_x_1692:
[----:B------:R-:W-:Y:S05]  /*19b90*/  BSYNC B1 ;  /* 0x0000000000017941 */ /* 0x000fea0003800000 */
.L_x_1691:
[----:B------:R-:W-:Y:S01]  /*19ba0*/  IMAD.MOV.U32 R13, RZ, RZ, R24 ;  /* 0x000000ffff0d7224 */ /* 0x000fe200078e0018 */
[----:B------:R-:W-:Y:S01]  /*19bb0*/  MOV R11, 0x1c1f ;  /* 0x00001c1f000b7802 */ /* 0x000fe20000000f00 */
[----:B------:R-:W-:Y:S02]  /*19bc0*/  IMAD.MOV.U32 R12, RZ, RZ, RZ ;  /* 0x000000ffff0c7224 */ /* 0x000fe400078e00ff */
[----:B------:R-:W-:Y:S02]  /*19bd0*/  IMAD.MOV.U32 R15, RZ, RZ, -0x1 ;  /* 0xffffffffff0f7424 */ /* 0x000fe400078e00ff */
[----:B------:R-:W-:-:S07]  /*19be0*/  IMAD.MOV.U32 R3, RZ, RZ, R14 ;  /* 0x000000ffff037224 */ /* 0x000fce00078e000e */
[----:B------:R-:W-:Y:S05]  /*19bf0*/  WARPSYNC.COLLECTIVE R15, `(.L_x_1693) ;  /* 0x000000000f087348 */ /* 0x000fea0003c00000 */
[----:B------:R0:W1:Y:S02]  /*19c00*/  SHFL.IDX P6, R14, R13, R12, R11 ;  /* 0x0000000c0d0e7389 */ /* 0x00006400000c000b */
[----:B01----:R-:W-:Y:S01]  /*19c10*/  ENDCOLLECTIVE ;  /* 0x000000000000791b */ /* 0x003fe20003800000 */
.L_x_1693:
[----:B------:R-:W-:Y:S02]  /*19c20*/  IMAD.MOV.U32 R13, RZ, RZ, R27 ;  /* 0x000000ffff0d7224 */ /* 0x000fe400078e001b */
[----:B------:R-:W-:-:S07]  /*19c30*/  IMAD.MOV.U32 R0, RZ, RZ, R14 ;  /* 0x000000ffff007224 */ /* 0x000fce00078e000e */
[----:B------:R-:W-:Y:S05]  /*19c40*/  WARPSYNC.COLLECTIVE R15, `(.L_x_1694) ;  /* 0x000000000f087348 */ /* 0x000fea0003c00000 */
[----:B------:R0:W1:Y:S02]  /*19c50*/  SHFL.IDX P6, R14, R13, R12, R11 ;  /* 0x0000000c0d0e7389 */ /* 0x00006400000c000b */
[----:B01----:R-:W-:Y:S01]  /*19c60*/  ENDCOLLECTIVE ;  /* 0x000000000000791b */ /* 0x003fe20003800000 */
.L_x_1694:
[----:B------:R-:W-:Y:S02]  /*19c70*/  IMAD.MOV.U32 R13, RZ, RZ, R26 ;  /* 0x000000ffff0d7224 */ /* 0x000fe400078e001a */
[----:B------:R-:W-:-:S07]  /*19c80*/  IMAD.MOV.U32 R5, RZ, RZ, R14 ;  /* 0x000000ffff057224 */ /* 0x000fce00078e000e */
[----:B------:R-:W-:Y:S05]  /*19c90*/  WARPSYNC.COLLECTIVE R15, `(.L_x_1695) ;  /* 0x000000000f087348 */ /* 0x000fea0003c00000 */
[----:B------:R0:W1:Y:S02]  /*19ca0*/  SHFL.IDX P6, R14, R13, R12, R11 ;  /* 0x0000000c0d0e7389 */ /* 0x00006400000c000b */
[----:B01----:R-:W-:Y:S01]  /*19cb0*/  ENDCOLLECTIVE ;  /* 0x000000000000791b */ /* 0x003fe20003800000 */
.L_x_1695:
[----:B------:R-:W-:Y:S05]  /*19cc0*/  BRA `(.L_x_1696) ;  /* 0xfffffec800a07947 */ /* 0x000fea000383ffff */
.L_x_1471:
[----:B0-----:R0:W1:Y:S02]  /*19cd0*/  SYNCS.PHASECHK.TRANS64.TRYWAIT P0, [R19+URZ+0x32400], R14 ;  /* 0x0324000e130075a7 */ /* 0x001064000800017f */
[----:B-1----:R-:W-:Y:S05]  /*19ce0*/  @!P0 NANOSLEEP.SYNCS 0x989680 ;  /* 0x009896800000895d */ /* 0x002fea0003900000 */
[----:B------:R-:W1:Y:S02]  /*19cf0*/  @!P0 SYNCS.PHASECHK.TRANS64 P0, [R19+URZ+0x32400], R14 ;  /* 0x0324000e130085a7 */ /* 0x000e64000800007f */
[----:B-1----:R-:W-:Y:S05]  /*19d00*/  @!P0 BRA `(.L_x_1471) ;  /* 0xfffffffc00f08947 */ /* 0x002fea000383ffff */
[----:B------:R-:W-:Y:S05]  /*19d10*/  BRA `(.L_x_1697) ;  /* 0xfffffecc00dc7947 */ /* 0x000fea000383ffff */
.L_x_1479:
[----:B------:R-:W-:Y:S01]  /*19d20*/  BSSY B1, `(.L_x_1698) ;  /* 0x0000008000017945 */ /* 0x000fe20003800000 */
[----:B------:R-:W-:Y:S01]  /*19d30*/  MOV R13, R25 ;  /* 0x00000019000d7202 */ /* 0x000fe20000000f00 */
[----:B------:R-:W-:Y:S02]  /*19d40*/  IMAD.MOV.U32 R12, RZ, RZ, RZ ;  /* 0x000000ffff0c7224 */ /* 0x000fe400078e00ff */
[----:B------:R-:W-:Y:S02]  /*19d50*/  IMAD.MOV.U32 R11, RZ, RZ, 0x1c1f ;  /* 0x00001c1fff0b7424 */ /* 0x000fe400078e00ff */
[----:B------:R-:W-:-:S07]  /*19d60*/  IMAD.MOV.U32 R15, RZ, RZ, -0x1 ;  /* 0xffffffffff0f7424 */ /* 0x000fce00078e00ff */
[----:B--234-:R-:W-:Y:S05]  /*19d70*/  WARPSYNC.COLLECTIVE R15, `(.L_x_1699) ;  /* 0x000000000f087348 */ /* 0x01cfea0003c00000 */
[----:B------:R0:W1:Y:S02]  /*19d80*/  SHFL.IDX P6, R14, R13, R12, R11 ;  /* 0x0000000c0d0e7389 */ /* 0x00006400000c000b */
[----:B01234-:R-:W-:Y:S01]  /*19d90*/  ENDCOLLECTIVE ;  /* 0x000000000000791b */ /* 0x01ffe20003800000 */
.L_x_1699:
[----:B------:R-:W-:Y:S05]  /*19da0*/  BSYNC B1 ;  /* 0x0000000000017941 */ /* 0x000fea0003800000 */
.L_x_1698:
        /* <DEDUP_REMOVED lines=8> */
.L_x_1700:
[----:B------:R-:W-:Y:S02]  /*19e30*/  IMAD.MOV.U32 R13, RZ, RZ, R27 ;  /* 0x000000ffff0d7224 */ /* 0x000fe400078e001b */
[----:B------:R-:W-:-:S07]  /*19e40*/  IMAD.MOV.U32 R3, RZ, RZ, R14 ;  /* 0x000000ffff037224 */ /* 0x000fce00078e000e */
[----:B------:R-:W-:Y:S05]  /*19e50*/  WARPSYNC.COLLECTIVE R15, `(.L_x_1701) ;  /* 0x000000000f087348 */ /* 0x000fea0003c00000 */
[----:B------:R0:W1:Y:S02]  /*19e60*/  SHFL.IDX P6, R14, R13, R12, R11 ;  /* 0x0000000c0d0e7389 */ /* 0x00006400000c000b */
[----:B01----:R-:W-:Y:S01]  /*19e70*/  ENDCOLLECTIVE ;  /* 0x000000000000791b */ /* 0x003fe20003800000 */
.L_x_1701:
[----:B------:R-:W-:Y:S01]  /*19e80*/  MOV R13, R26 ;  /* 0x0000001a000d7202 */ /* 0x000fe20000000f00 */
[----:B------:R-:W-:-:S07]  /*19e90*/  IMAD.MOV.U32 R4, RZ, RZ, R14 ;  /* 0x000000ffff047224 */ /* 0x000fce00078e000e */
[----:B------:R-:W-:Y:S05]  /*19ea0*/  WARPSYNC.COLLECTIVE R15, `(.L_x_1702) ;  /* 0x000000000f087348 */ /* 0x000fea0003c00000 */
[----:B------:R0:W1:Y:S02]  /*19eb0*/  SHFL.IDX P6, R14, R13, R12, R11 ;  /* 0x0000000c0d0e7389 */ /* 0x00006400000c000b */
[----:B01----:R-:W-:Y:S01]  /*19ec0*/  ENDCOLLECTIVE ;  /* 0x000000000000791b */ /* 0x003fe20003800000 */
.L_x_1702:
[----:B------:R-:W-:Y:S05]  /*19ed0*/  BRA `(.L_x_1703) ;  /* 0xfffffed800407947 */ /* 0x000fea000383ffff */
.L_x_1483:
[----:B0-----:R0:W1:Y:S02]  /*19ee0*/  SYNCS.PHASECHK.TRANS64.TRYWAIT P1, [R19+URZ+0x32400], R20 ;  /* 0x03240014130075a7 */ /* 0x001064000802017f */
[----:B-1----:R-:W-:Y:S05]  /*19ef0*/  @!P1 NANOSLEEP.SYNCS 0x989680 ;  /* 0x009896800000995d */ /* 0x002fea0003900000 */
[----:B------:R-:W1:Y:S02]  /*19f00*/  @!P1 SYNCS.PHASECHK.TRANS64 P1, [R19+URZ+0x32400], R20 ;  /* 0x03240014130095a7 */ /* 0x000e64000802007f */
[----:B-1----:R-:W-:Y:S05]  /*19f10*/  @!P1 BRA `(.L_x_1483) ;  /* 0xfffffffc00f09947 */ /* 0x002fea000383ffff */
[----:B------:R-:W-:Y:S05]  /*19f20*/  BRA `(.L_x_1704) ;  /* 0xfffffedc00247947 */ /* 0x000fea000383ffff */
.L_x_1489:
[----:B--2---:R2:W0:Y:S02]  /*19f30*/  SYNCS.PHASECHK.TRANS64.TRYWAIT P1, [R3+URZ+0x32430], R6 ;  /* 0x03243006030075a7 */ /* 0x004424000802017f */
[----:B0-----:R-:W-:Y:S05]  /*19f40*/  @!P1 NANOSLEEP.SYNCS 0x989680 ;  /* 0x009896800000995d */ /* 0x001fea0003900000 */
[----:B------:R-:W0:Y:S02]  /*19f50*/  @!P1 SYNCS.PHASECHK.TRANS64 P1, [R3+URZ+0x32430], R6 ;  /* 0x03243006030095a7 */ /* 0x000e24000802007f */
[----:B0-----:R-:W-:Y:S05]  /*19f60*/  @!P1 BRA `(.L_x_1489) ;  /* 0xfffffffc00f09947 */ /* 0x001fea000383ffff */
[----:B------:R-:W-:Y:S05]  /*19f70*/  BRA `(.L_x_1488) ;  /* 0xfffffee800687947 */ /* 0x000fea000383ffff */
.L_x_1491:
[----:B---3--:R3:W4:Y:S02]  /*19f80*/  SYNCS.PHASECHK.TRANS64.TRYWAIT P1, [R19+URZ+0x32410], R12 ;  /* 0x0324100c130075a7 */ /* 0x008724000802017f */
[----:B----4-:R-:W-:Y:S05]  /*19f90*/  @!P1 NANOSLEEP.SYNCS 0x989680 ;  /* 0x009896800000995d */ /* 0x010fea0003900000 */
[----:B------:R-:W4:Y:S02]  /*19fa0*/  @!P1 SYNCS.PHASECHK.TRANS64 P1, [R19+URZ+0x32410], R12 ;  /* 0x0324100c130095a7 */ /* 0x000f24000802007f */
[----:B----4-:R-:W-:Y:S05]  /*19fb0*/  @!P1 BRA `(.L_x_1491) ;  /* 0xfffffffc00f09947 */ /* 0x010fea000383ffff */
[----:B------:R-:W-:Y:S05]  /*19fc0*/  BRA `(.L_x_1705) ;  /* 0xfffffeec00547947 */ /* 0x000fea000383ffff */
.L_x_1495:
[----:B------:R0:W0:Y:S02]  /*19fd0*/  SYNCS.PHASECHK.TRANS64.TRYWAIT P1, [R3+URZ+0x32450], R6 ;  /* 0x03245006030075a7 */ /* 0x000024000802017f */
[----:B0-----:R-:W-:Y:S05]  /*19fe0*/  @!P1 NANOSLEEP.SYNCS 0x989680 ;  /* 0x009896800000995d */ /* 0x001fea0003900000 */
[----:B------:R-:W0:Y:S02]  /*19ff0*/  @!P1 SYNCS.PHASECHK.TRANS64 P1, [R3+URZ+0x32450], R6 ;  /* 0x03245006030095a7 */ /* 0x000e24000802007f */
[----:B0-----:R-:W-:Y:S05]  /*1a000*/  @!P1 BRA `(.L_x_1495) ;  /* 0xfffffffc00f09947 */ /* 0x001fea000383ffff */
[----:B------:R-:W-:Y:S05]  /*1a010*/  BRA `(.L_x_1494) ;  /* 0xfffffeec00647947 */ /* 0x000fea000383ffff */
.L_x_1502:
[----:B-1----:R1:W2:Y:S02]  /*1a020*/  SYNCS.PHASECHK.TRANS64.TRYWAIT P2, [R3+URZ+0x32430], R0 ;  /* 0x03243000030075a7 */ /* 0x0022a4000804017f */
[----:B--2---:R-:W-:Y:S05]  /*1a030*/  @!P2 NANOSLEEP.SYNCS 0x989680 ;  /* 0x009896800000a95d */ /* 0x004fea0003900000 */
[----:B------:R-:W2:Y:S02]  /*1a040*/  @!P2 SYNCS.PHASECHK.TRANS64 P2, [R3+URZ+0x32430], R0 ;  /* 0x032430000300a5a7 */ /* 0x000ea4000804007f */
[----:B--2---:R-:W-:Y:S05]  /*1a050*/  @!P2 BRA `(.L_x_1502) ;  /* 0xfffffffc00f0a947 */ /* 0x004fea000383ffff */
[----:B------:R-:W-:Y:S05]  /*1a060*/  BRA `(.L_x_1501) ;  /* 0xffffff1400dc7947 */ /* 0x000fea000383ffff */
.L_x_1506:
[----:B---3--:R3:W4:Y:S02]  /*1a070*/  SYNCS.PHASECHK.TRANS64.TRYWAIT P2, [R3+URZ+0x32450], R0 ;  /* 0x03245000030075a7 */ /* 0x008724000804017f */
[----:B----4-:R-:W-:Y:S05]  /*1a080*/  @!P2 NANOSLEEP.SYNCS 0x989680 ;  /* 0x009896800000a95d */ /* 0x010fea0003900000 */
[----:B------:R-:W4:Y:S02]  /*1a090*/  @!P2 SYNCS.PHASECHK.TRANS64 P2, [R3+URZ+0x32450], R0 ;  /* 0x032450000300a5a7 */ /* 0x000f24000804007f */
[----:B----4-:R-:W-:Y:S05]  /*1a0a0*/  @!P2 BRA `(.L_x_1506) ;  /* 0xfffffffc00f0a947 */ /* 0x010fea000383ffff */
[----:B------:R-:W-:Y:S05]  /*1a0b0*/  BRA `(.L_x_1505) ;  /* 0xffffff1800847947 */ /* 0x000fea000383ffff */
.L_x_1523:
[----:B------:R-:W-:Y:S02]  /*1a0c0*/  IMAD.MOV.U32 R13, RZ, RZ, R4 ;  /* 0x000000ffff0d7224 */ /* 0x000fe400078e0004 */
[----:B------:R-:W-:Y:S02]  /*1a0d0*/  IMAD.MOV.U32 R12, RZ, RZ, RZ ;  /* 0x000000ffff0c7224 */ /* 0x000fe400078e00ff */
[----:B------:R-:W-:Y:S02]  /*1a0e0*/  IMAD.MOV.U32 R11, RZ, RZ, 0x181f ;  /* 0x0000181fff0b7424 */ /* 0x000fe400078e00ff */
[----:B------:R-:W-:-:S07]  /*1a0f0*/  IMAD.MOV.U32 R15, RZ, RZ, -0x1 ;  /* 0xffffffffff0f7424 */ /* 0x000fce00078e00ff */
[----:B-1--4-:R-:W-:Y:S05]  /*1a100*/  WARPSYNC.COLLECTIVE R15, `(.L_x_1706) ;  /* 0x000000000f087348 */ /* 0x012fea0003c00000 */
[----:B------:R0:W2:Y:S02]  /*1a110*/  SHFL.IDX P6, R14, R13, R12, R11 ;  /* 0x0000000c0d0e7389 */ /* 0x0000a400000c000b */
[----:B012-4-:R-:W-:Y:S01]  /*1a120*/  ENDCOLLECTIVE ;  /* 0x000000000000791b */ /* 0x017fe20003800000 */
.L_x_1706:
[----:B------:R-:W-:Y:S01]  /*1a130*/  MOV R13, R3 ;  /* 0x00000003000d7202 */ /* 0x000fe20000000f00 */
[----:B------:R-:W-:-:S07]  /*1a140*/  IMAD.MOV.U32 R0, RZ, RZ, R14 ;  /* 0x000000ffff007224 */ /* 0x000fce00078e000e */
[----:B------:R-:W-:Y:S05]  /*1a150*/  WARPSYNC.COLLECTIVE R15, `(.L_x_1707) ;  /* 0x000000000f087348 */ /* 0x000fea0003c00000 */
[----:B------:R0:W1:Y:S02]  /*1a160*/  SHFL.IDX P6, R14, R13, R12, R11 ;  /* 0x0000000c0d0e7389 */ /* 0x00006400000c000b */
[----:B01----:R-:W-:Y:S01]  /*1a170*/  ENDCOLLECTIVE ;  /* 0x000000000000791b */ /* 0x003fe20003800000 */
.L_x_1707:
[----:B------:R-:W-:Y:S05]  /*1a180*/  BRA `(.L_x_1708) ;  /* 0xffffff7400c47947 */ /* 0x000fea000383ffff */
.L_x_1526:
[----:B------:R-:W-:Y:S01]  /*1a190*/  BSSY B1, `(.L_x_1709) ;  /* 0x0000008000017945 */ /* 0x000fe20003800000 */
[----:B--2---:R-:W-:Y:S02]  /*1a1a0*/  IMAD.MOV.U32 R13, RZ, RZ, R4 ;  /* 0x000000ffff0d7224 */ /* 0x004fe400078e0004 */
[----:B------:R-:W-:Y:S02]  /*1a1b0*/  IMAD.MOV.U32 R12, RZ, RZ, 0x1 ;  /* 0x00000001ff0c7424 */ /* 0x000fe400078e00ff */
[----:B------:R-:W-:Y:S02]  /*1a1c0*/  IMAD.MOV.U32 R11, RZ, RZ, 0x181f ;  /* 0x0000181fff0b7424 */ /* 0x000fe400078e00ff */
[----:B------:R-:W-:-:S07]  /*1a1d0*/  IMAD.MOV.U32 R15, RZ, RZ, -0x1 ;  /* 0xffffffffff0f7424 */ /* 0x000fce00078e00ff */
[----:B01-34-:R-:W-:Y:S05]  /*1a1e0*/  WARPSYNC.COLLECTIVE R15, `(.L_x_1710) ;  /* 0x000000000f087348 */ /* 0x01bfea0003c00000 */
[----:B---3--:R2:W3:Y:S02]  /*1a1f0*/  SHFL.IDX P6, R14, R13, R12, R11 ;  /* 0x0000000c0d0e7389 */ /* 0x0084e400000c000b */
[----:B01234-:R-:W-:Y:S01]  /*1a200*/  ENDCOLLECTIVE ;  /* 0x000000000000791b */ /* 0x01ffe20003800000 */
.L_x_1710:
[----:B------:R-:W-:Y:S05]  /*1a210*/  BSYNC B1 ;  /* 0x0000000000017941 */ /* 0x000fea0003800000 */
.L_x_1709:
[----:B------:R-:W-:Y:S01]  /*1a220*/  MOV R13, R3 ;  /* 0x00000003000d7202 */ /* 0x000fe20000000f00 */
[----:B------:R-:W-:Y:S02]  /*1a230*/  IMAD.MOV.U32 R12, RZ, RZ, 0x1 ;  /* 0x00000001ff0c7424 */ /* 0x000fe400078e00ff */
[----:B------:R-:W-:Y:S02]  /*1a240*/  IMAD.MOV.U32 R11, RZ, RZ, 0x181f ;  /* 0x0000181fff0b7424 */ /* 0x000fe400078e00ff */
[----:B------:R-:W-:Y:S02]  /*1a250*/  IMAD.MOV.U32 R15, RZ, RZ, -0x1 ;  /* 0xffffffffff0f7424 */ /* 0x000fe400078e00ff */
[----:B------:R-:W-:-:S07]  /*1a260*/  IMAD.MOV.U32 R0, RZ, RZ, R14 ;  /* 0x000000ffff007224 */ /* 0x000fce00078e000e */
[----:B------:R-:W-:Y:S05]  /*1a270*/  WARPSYNC.COLLECTIVE R15, `(.L_x_1711) ;  /* 0x000000000f087348 */ /* 0x000fea0003c00000 */
[----:B------:R0:W1:Y:S02]  /*1a280*/  SHFL.IDX P6, R14, R13, R12, R11 ;  /* 0x0000000c0d0e7389 */ /* 0x00006400000c000b */
[----:B01----:R-:W-:Y:S01]  /*1a290*/  ENDCOLLECTIVE ;  /* 0x000000000000791b */ /* 0x003fe20003800000 */
.L_x_1711:
[----:B------:R-:W-:Y:S05]  /*1a2a0*/  BRA `(.L_x_1712) ;  /* 0xffffff7400e87947 */ /* 0x000fea000383ffff */
.L_x_1529:
[----:B------:R-:W-:Y:S01]  /*1a2b0*/  BSSY B1, `(.L_x_1713) ;  /* 0x0000008000017945 */ /* 0x000fe20003800000 */
[----:B0-----:R-:W-:Y:S01]  /*1a2c0*/  IMAD.MOV.U32 R13, RZ, RZ, R4 ;  /* 0x000000ffff0d7224 */ /* 0x001fe200078e0004 */
[----:B------:R-:W-:Y:S01]  /*1a2d0*/  MOV R11, 0x181f ;  /* 0x0000181f000b7802 */ /* 0x000fe20000000f00 */
[----:B------:R-:W-:Y:S02]  /*1a2e0*/  IMAD.MOV.U32 R12, RZ, RZ, 0x2 ;  /* 0x00000002ff0c7424 */ /* 0x000fe400078e00ff */
[----:B------:R-:W-:-:S07]  /*1a2f0*/  IMAD.MOV.U32 R15, RZ, RZ, -0x1 ;  /* 0xffffffffff0f7424 */ /* 0x000fce00078e00ff */
[----:B-1234-:R-:W-:Y:S05]  /*1a300*/  WARPSYNC.COLLECTIVE R15, `(.L_x_1714) ;  /* 0x000000000f087348 */ /* 0x01efea0003c00000 */
[----:B---3--:R0:W3:Y:S02]  /*1a310*/  SHFL.IDX P6, R14, R13, R12, R11 ;  /* 0x0000000c0d0e7389 */ /* 0x0080e400000c000b */
[----:B01234-:R-:W-:Y:S01]  /*1a320*/  ENDCOLLECTIVE ;  /* 0x000000000000791b */ /* 0x01ffe20003800000 */
.L_x_1714:
[----:B------:R-:W-:Y:S05]  /*1a330*/  BSYNC B1 ;  /* 0x0000000000017941 */ /* 0x000fea0003800000 */
.L_x_1713:
        /* <DEDUP_REMOVED lines=8> */
.L_x_1715:
[----:B------:R-:W-:Y:S05]  /*1a3c0*/  BRA `(.L_x_1716) ;  /* 0xffffff7800087947 */ /* 0x000fea000383ffff */
.L_x_1532:
[----:B------:R-:W-:Y:S01]  /*1a3d0*/  BSSY B1, `(.L_x_1717) ;  /* 0x0000008000017945 */ /* 0x000fe20003800000 */
[----:B0-----:R-:W-:Y:S02]  /*1a3e0*/  IMAD.MOV.U32 R13, RZ, RZ, R4 ;  /* 0x000000ffff0d7224 */ /* 0x001fe400078e0004 */
[----:B------:R-:W-:Y:S02]  /*1a3f0*/  IMAD.MOV.U32 R12, RZ, RZ, 0x3 ;  /* 0x00000003ff0c7424 */ /* 0x000fe400078e00ff */
[----:B------:R-:W-:Y:S02]  /*1a400*/  IMAD.MOV.U32 R11, RZ, RZ, 0x181f ;  /* 0x0000181fff0b7424 */ /* 0x000fe400078e00ff */
[----:B------:R-:W-:-:S07]  /*1a410*/  IMAD.MOV.U32 R15, RZ, RZ, -0x1 ;  /* 0xffffffffff0f7424 */ /* 0x000fce00078e00ff */
[----:B-1234-:R-:W-:Y:S05]  /*1a420*/  WARPSYNC.COLLECTIVE R15, `(.L_x_1718) ;  /* 0x000000000f087348 */ /* 0x01efea0003c00000 */
[----:B------:R0:W0:Y:S02]  /*1a430*/  SHFL.IDX P6, R14, R13, R12, R11 ;  /* 0x0000000c0d0e7389 */ /* 0x00002400000c000b */
[----:B01234-:R-:W-:Y:S01]  /*1a440*/  ENDCOLLECTIVE ;  /* 0x000000000000791b */ /* 0x01ffe20003800000 */
.L_x_1718:
[----:B------:R-:W-:Y:S05]  /*1a450*/  BSYNC B1 ;  /* 0x0000000000017941 */ /* 0x000fea0003800000 */
.L_x_1717:
        /* <DEDUP_REMOVED lines=8> */
.L_x_1719:
[----:B------:R-:W-:Y:S05]  /*1a4e0*/  BRA `(.L_x_1720) ;  /* 0xffffff7800287947 */ /* 0x000fea000383ffff */
.L_x_1549:
[----:B------:R-:W0:Y:S01]  /*1a4f0*/  S2R R8, SR_TID.X ;  /* 0x0000000000087919 */ /* 0x000e220000002100 */
[----:B------:R-:W-:Y:S01]  /*1a500*/  BSSY B1, `(.L_x_1721) ;  /* 0x000000a000017945 */ /* 0x000fe20003800000 */
[----:B------:R-:W-:Y:S01]  /*1a510*/  IMAD.MOV.U32 R12, RZ, RZ, RZ ;  /* 0x000000ffff0c7224 */ /* 0x000fe200078e00ff */
[----:B------:R-:W-:Y:S01]  /*1a520*/  MOV R11, 0x1f ;  /* 0x0000001f000b7802 */ /* 0x000fe20000000f00 */
[----:B------:R-:W-:Y:S01]  /*1a530*/  IMAD.MOV.U32 R15, RZ, RZ, -0x1 ;  /* 0xffffffffff0f7424 */ /* 0x000fe200078e00ff */
[----:B0-----:R-:W-:-:S04]  /*1a540*/  SHF.R.U32.HI R8, RZ, 0x5, R8 ;  /* 0x00000005ff087819 */ /* 0x001fc80000011608 */
[----:B------:R-:W-:-:S05]  /*1a550*/  LOP3.LUT R8, R8, 0x3, RZ, 0xc0, !PT ;  /* 0x0000000308087812 */ /* 0x000fca00078ec0ff */
[----:B------:R-:W-:-:S07]  /*1a560*/  IMAD.MOV.U32 R13, RZ, RZ, R8 ;  /* 0x000000ffff0d7224 */ /* 0x000fce00078e0008 */
[----:B------:R-:W-:Y:S05]  /*1a570*/  WARPSYNC.COLLECTIVE R15, `(.L_x_1722) ;  /* 0x000000000f087348 */ /* 0x000fea0003c00000 */
[----:B------:R0:W1:Y:S02]  /*1a580*/  SHFL.IDX P6, R14, R13, R12, R11 ;  /* 0x0000000c0d0e7389 */ /* 0x00006400000c000b */
[----:B01----:R-:W-:Y:S01]  /*1a590*/  ENDCOLLECTIVE ;  /* 0x000000000000791b */ /* 0x003fe20003800000 */
.L_x_1722:
[----:B------:R-:W-:Y:S05]  /*1a5a0*/  BSYNC B1 ;  /* 0x0000000000017941 */ /* 0x000fea0003800000 */
.L_x_1721:
[----:B------:R-:W-:Y:S05]  /*1a5b0*/  BRA `(.L_x_1723) ;  /* 0xffffff8800cc7947 */ /* 0x000fea000383ffff */
.L_x_1551:
[----:B------:R-:W-:Y:S01]  /*1a5c0*/  BSSY B1, `(.L_x_1724) ;  /* 0x0000006000017945 */ /* 0x000fe20003800000 */
[----:B------:R-:W-:-:S07]  /*1a5d0*/  IMAD.MOV.U32 R15, RZ, RZ, -0x1 ;  /* 0xffffffffff0f7424 */ /* 0x000fce00078e00ff */
[----:B0-----:R-:W-:Y:S05]  /*1a5e0*/  WARPSYNC.COLLECTIVE R15, `(.L_x_1725) ;  /* 0x000000000f0c7348 */ /* 0x001fea0003c00000 */
[----:B------:R-:W-:Y:S02]  /*1a5f0*/  ELECT P6, UR62, PT ;  /* 0x00000000003e782f */ /* 0x000fe400038c0000 */
[----:B------:R-:W-:Y:S01]  /*1a600*/  MOV R14, UR62 ;  /* 0x0000003e000e7c02 */ /* 0x000fe20008000f00 */
[----:B0-----:R-:W-:Y:S10]  /*1a610*/  ENDCOLLECTIVE ;  /* 0x000000000000791b */ /* 0x001ff40003800000 */
.L_x_1725:
[----:B------:R-:W-:Y:S05]  /*1a620*/  BSYNC B1 ;  /* 0x0000000000017941 */ /* 0x000fea0003800000 */
.L_x_1724:
[----:B------:R-:W-:Y:S05]  /*1a630*/  BRA `(.L_x_1550) ;  /* 0xffffff8800c47947 */ /* 0x000fea000383ffff */
.L_x_1553:
[----:B0-----:R0:W1:Y:S02]  /*1a640*/  SYNCS.PHASECHK.TRANS64.TRYWAIT P0, [R23+URZ+0x32420], R3 ;  /* 0x03242003170075a7 */ /* 0x001064000800017f */
[----:B-1----:R-:W-:Y:S05]  /*1a650*/  @!P0 NANOSLEEP.SYNCS 0x989680 ;  /* 0x009896800000895d */ /* 0x002fea0003900000 */
[----:B------:R-:W1:Y:S02]  /*1a660*/  @!P0 SYNCS.PHASECHK.TRANS64 P0, [R23+URZ+0x32420], R3 ;  /* 0x03242003170085a7 */ /* 0x000e64000800007f */
[----:B-1----:R-:W-:Y:S05]  /*1a670*/  @!P0 BRA `(.L_x_1553) ;  /* 0xfffffffc00f08947 */ /* 0x002fea000383ffff */
[----:B------:R-:W-:Y:S05]  /*1a680*/  BRA `(.L_x_1726) ;  /* 0xffffff8800d47947 */ /* 0x000fea000383ffff */
.L_x_1557:
[----:B0-----:R0:W1:Y:S02]  /*1a690*/  SYNCS.PHASECHK.TRANS64.TRYWAIT P0, [R3+URZ+0x324a0], R6 ;  /* 0x0324a006030075a7 */ /* 0x001064000800017f */
[----:B-1----:R-:W-:Y:S05]  /*1a6a0*/  @!P0 NANOSLEEP.SYNCS 0x989680 ;  /* 0x009896800000895d */ /* 0x002fea0003900000 */
[----:B------:R-:W1:Y:S02]  /*1a6b0*/  @!P0 SYNCS.PHASECHK.TRANS64 P0, [R3+URZ+0x324a0], R6 ;  /* 0x0324a006030085a7 */ /* 0x000e64000800007f */
[----:B-1----:R-:W-:Y:S05]  /*1a6c0*/  @!P0 BRA `(.L_x_1557) ;  /* 0xfffffffc00f08947 */ /* 0x002fea000383ffff */
[----:B------:R-:W-:Y:S05]  /*1a6d0*/  BRA `(.L_x_1727) ;  /* 0xffffff8800ec7947 */ /* 0x000fea000383ffff */
.L_x_1562:
[----:B-1----:R1:W2:Y:S02]  /*1a6e0*/  SYNCS.PHASECHK.TRANS64.TRYWAIT P0, [R3+URZ+0x324c0], R6 ;  /* 0x0324c006030075a7 */ /* 0x0022a4000800017f */
[----:B--2---:R-:W-:Y:S05]  /*1a6f0*/  @!P0 NANOSLEEP.SYNCS 0x989680 ;  /* 0x009896800000895d */ /* 0x004fea0003900000 */
[----:B------:R-:W2:Y:S02]  /*1a700*/  @!P0 SYNCS.PHASECHK.TRANS64 P0, [R3+URZ+0x324c0], R6 ;  /* 0x0324c006030085a7 */ /* 0x000ea4000800007f */
[----:B--2---:R-:W-:Y:S05]  /*1a710*/  @!P0 BRA `(.L_x_1562) ;  /* 0xfffffffc00f08947 */ /* 0x004fea000383ffff */
[----:B------:R-:W-:Y:S05]  /*1a720*/  BRA `(.L_x_1728) ;  /* 0xffffff8c00687947 */ /* 0x000fea000383ffff */
.L_x_1572:
[----:B0-----:R0:W1:Y:S02]  /*1a730*/  SYNCS.PHASECHK.TRANS64.TRYWAIT P1, [R6+URZ+0x324a0], R2 ;  /* 0x0324a002060075a7 */ /* 0x001064000802017f */
[----:B-1----:R-:W-:Y:S05]  /*1a740*/  @!P1 NANOSLEEP.SYNCS 0x989680 ;  /* 0x009896800000995d */ /* 0x002fea0003900000 */
[----:B------:R-:W1:Y:S02]  /*1a750*/  @!P1 SYNCS.PHASECHK.TRANS64 P1, [R6+URZ+0x324a0], R2 ;  /* 0x0324a002060095a7 */ /* 0x000e64000802007f */
[----:B-1----:R-:W-:Y:S05]  /*1a760*/  @!P1 BRA `(.L_x_1572) ;  /* 0xfffffffc00f09947 */ /* 0x002fea000383ffff */
[----:B------:R-:W-:Y:S05]  /*1a770*/  BRA `(.L_x_1729) ;  /* 0xffffff9000dc7947 */ /* 0x000fea000383ffff */
.L_x_1577:
[----:B-1----:R1:W2:Y:S02]  /*1a780*/  SYNCS.PHASECHK.TRANS64.TRYWAIT P1, [R6+URZ+0x324c0], R2 ;  /* 0x0324c002060075a7 */ /* 0x0022a4000802017f */
[----:B--2---:R-:W-:Y:S05]  /*1a790*/  @!P1 NANOSLEEP.SYNCS 0x989680 ;  /* 0x009896800000995d */ /* 0x004fea0003900000 */
[----:B------:R-:W2:Y:S02]  /*1a7a0*/  @!P1 SYNCS.PHASECHK.TRANS64 P1, [R6+URZ+0x324c0], R2 ;  /* 0x0324c002060095a7 */ /* 0x000ea4000802007f */
[----:B--2---:R-:W-:Y:S05]  /*1a7b0*/  @!P1 BRA `(.L_x_1577) ;  /* 0xfffffffc00f09947 */ /* 0x004fea000383ffff */
[----:B------:R-:W-:Y:S05]  /*1a7c0*/  BRA `(.L_x_1730) ;  /* 0xffffff9400547947 */ /* 0x000fea000383ffff */
.L_x_1593:
[----:B------:R-:W0:Y:S01]  /*1a7d0*/  S2R R20, SR_TID.X ;  /* 0x0000000000147919 */ /* 0x000e220000002100 */
[----:B------:R-:W-:Y:S01]  /*1a7e0*/  BSSY B0, `(.L_x_1731) ;  /* 0x000000a000007945 */ /* 0x000fe20003800000 */
[----:B------:R-:W-:Y:S01]  /*1a7f0*/  IMAD.MOV.U32 R12, RZ, RZ, RZ ;  /* 0x000000ffff0c7224 */ /* 0x000fe200078e00ff */
[----:B------:R-:W-:Y:S02]  /*1a800*/  MOV R15, 0xffffffff ;  /* 0xffffffff000f7802 */ /* 0x000fe40000000f00 */
[----:B0-----:R-:W-:-:S04]  /*1a810*/  SHF.R.U32.HI R11, RZ, 0x5, R20 ;  /* 0x00000005ff0b7819 */ /* 0x001fc80000011614 */
[----:B------:R-:W-:-:S05]  /*1a820*/  LOP3.LUT R11, R11, 0x3, RZ, 0xc0, !PT ;  /* 0x000000030b0b7812 */ /* 0x000fca00078ec0ff */
[----:B------:R-:W-:Y:S02]  /*1a830*/  IMAD.MOV.U32 R13, RZ, RZ, R11 ;  /* 0x000000ffff0d7224 */ /* 0x000fe400078e000b */
[----:B------:R-:W-:-:S07]  /*1a840*/  IMAD.MOV.U32 R11, RZ, RZ, 0x1f ;  /* 0x0000001fff0b7424 */ /* 0x000fce00078e00ff */
[----:B------:R-:W-:Y:S05]  /*1a850*/  WARPSYNC.COLLECTIVE R15, `(.L_x_1732) ;  /* 0x000000000f087348 */ /* 0x000fea0003c00000 */
[----:B------:R0:W1:Y:S02]  /*1a860*/  SHFL.IDX P6, R14, R13, R12, R11 ;  /* 0x0000000c0d0e7389 */ /* 0x00006400000c000b */
[----:B01----:R-:W-:Y:S01]  /*1a870*/  ENDCOLLECTIVE ;  /* 0x000000000000791b */ /* 0x003fe20003800000 */
.L_x_1732:
[----:B------:R-:W-:Y:S05]  /*1a880*/  BSYNC B0 ;  /* 0x0000000000007941 */ /* 0x000fea0003800000 */
.L_x_1731:
[----:B------:R-:W-:Y:S05]  /*1a890*/  BRA `(.L_x_1733) ;  /* 0xffffffa000d87947 */ /* 0x000fea000383ffff */
.L_x_1596:
[----:B0-----:R0:W1:Y:S02]  /*1a8a0*/  SYNCS.PHASECHK.TRANS64.TRYWAIT P0, [R30+URZ+0x32440], R0 ;  /* 0x032440001e0075a7 */ /* 0x001064000800017f */
[----:B-1----:R-:W-:Y:S05]  /*1a8b0*/  @!P0 NANOSLEEP.SYNCS 0x989680 ;  /* 0x009896800000895d */ /* 0x002fea0003900000 */
[----:B------:R-:W1:Y:S02]  /*1a8c0*/  @!P0 SYNCS.PHASECHK.TRANS64 P0, [R30+URZ+0x32440], R0 ;  /* 0x032440001e0085a7 */ /* 0x000e64000800007f */
[----:B-1----:R-:W-:Y:S05]  /*1a8d0*/  @!P0 BRA `(.L_x_1596) ;  /* 0xfffffffc00f08947 */ /* 0x002fea000383ffff */
[----:B------:R-:W-:Y:S05]  /*1a8e0*/  BRA `(.L_x_1734) ;  /* 0xffffffa000ec7947 */ /* 0x000fea000383ffff */
.L_x_1597:
        /* <DEDUP_REMOVED lines=8> */
.L_x_1736:
[----:B------:R-:W-:Y:S05]  /*1a970*/  BSYNC B0 ;  /* 0x0000000000007941 */ /* 0x000fea0003800000 */
.L_x_1735:
[----:B------:R-:W-:Y:S01]  /*1a980*/  MOV R13, R0 ;  /* 0x00000000000d7202 */ /* 0x000fe20000000f00 */
[----:B------:R-:W-:Y:S01]  /*1a990*/  IMAD.MOV.U32 R12, RZ, RZ, RZ ;  /* 0x000000ffff0c7224 */ /* 0x000fe200078e00ff */
[----:B------:R-:W-:Y:S01]  /*1a9a0*/  @P0 LEA R6, R5, R23, 0x1 ;  /* 0x0000001705060211 */ /* 0x000fe200078e08ff */
[----:B------:R-:W-:Y:S02]  /*1a9b0*/  IMAD.MOV.U32 R11, RZ, RZ, 0x181f ;  /* 0x0000181fff0b7424 */ /* 0x000fe400078e00ff */
[----:B------:R-:W-:Y:S02]  /*1a9c0*/  IMAD.MOV.U32 R15, RZ, RZ, -0x1 ;  /* 0xffffffffff0f7424 */ /* 0x000fe400078e00ff */
[----:B------:R-:W-:-:S07]  /*1a9d0*/  IMAD.MOV.U32 R2, RZ, RZ, R14 ;  /* 0x000000ffff027224 */ /* 0x000fce00078e000e */
[----:B------:R-:W-:Y:S05]  /*1a9e0*/  WARPSYNC.COLLECTIVE R15, `(.L_x_1737) ;  /* 0x000000000f087348 */ /* 0x000fea0003c00000 */
[----:B------:R0:W1:Y:S02]  /*1a9f0*/  SHFL.IDX P6, R14, R13, R12, R11 ;  /* 0x0000000c0d0e7389 */ /* 0x00006400000c000b */
[----:B01----:R-:W-:Y:S01]  /*1aa00*/  ENDCOLLECTIVE ;  /* 0x000000000000791b */ /* 0x003fe20003800000 */
.L_x_1737:
[----:B------:R-:W-:Y:S02]  /*1aa10*/  IMAD.MOV.U32 R13, RZ, RZ, R4 ;  /* 0x000000ffff0d7224 */ /* 0x000fe400078e0004 */
[----:B------:R-:W-:Y:S02]  /*1aa20*/  IMAD.MOV.U32 R12, RZ, RZ, 0x1 ;  /* 0x00000001ff0c7424 */ /* 0x000fe400078e00ff */
[----:B------:R-:W-:-:S07]  /*1aa30*/  IMAD.MOV.U32 R3, RZ, RZ, R14 ;  /* 0x000000ffff037224 */ /* 0x000fce00078e000e */
[----:B------:R-:W-:Y:S05]  /*1aa40*/  WARPSYNC.COLLECTIVE R15, `(.L_x_1738) ;  /* 0x000000000f087348 */ /* 0x000fea0003c00000 */
[----:B------:R0:W1:Y:S02]  /*1aa50*/  SHFL.IDX P6, R14, R13, R12, R11 ;  /* 0x0000000c0d0e7389 */ /* 0x00006400000c000b */
[----:B01----:R-:W-:Y:S01]  /*1aa60*/  ENDCOLLECTIVE ;  /* 0x000000000000791b */ /* 0x003fe20003800000 */
.L_x_1738:
        /* <DEDUP_REMOVED lines=15> */
.L_x_1739:
[----:B------:R-:W-:Y:S02]  /*1ab60*/  @P0 IMAD R6, R5, 0x2, R23 ;  /* 0x0000000205060824 */ /* 0x000fe400078e0217 */
[----:B------:R-:W-:Y:S02]  /*1ab70*/  IMAD.MOV.U32 R13, RZ, RZ, R4 ;  /* 0x000000ffff0d7224 */ /* 0x000fe400078e0004 */
[----:B------:R-:W-:Y:S02]  /*1ab80*/  IMAD.MOV.U32 R12, RZ, RZ, 0x2 ;  /* 0x00000002ff0c7424 */ /* 0x000fe400078e00ff */
[----:B------:R-:W-:-:S07]  /*1ab90*/  IMAD.MOV.U32 R3, RZ, RZ, R14 ;  /* 0x000000ffff037224 */ /* 0x000fce00078e000e */
[----:B------:R-:W-:Y:S05]  /*1aba0*/  WARPSYNC.COLLECTIVE R15, `(.L_x_1740) ;  /* 0x000000000f087348 */ /* 0x000fea0003c00000 */
[----:B------:R0:W1:Y:S02]  /*1abb0*/  SHFL.IDX P6, R14, R13, R12, R11 ;  /* 0x0000000c0d0e7389 */ /* 0x00006400000c000b */
[----:B01----:R-:W-:Y:S01]  /*1abc0*/  ENDCOLLECTIVE ;  /* 0x000000000000791b */ /* 0x003fe20003800000 */
.L_x_1740:
[----:B------:R-:W-:-:S04]  /*1abd0*/  @P0 LEA R3, P1, R7, R3, 0x1 ;  /* 0x0000000307030211 */ /* 0x000fc800078208ff */
[----:B------:R-:W-:-:S04]  /*1abe0*/  @P0 IADD3.X R2, RZ, R2, RZ, P1, !PT ;  /* 0x00000002ff020210 */ /* 0x000fc80000ffe4ff */
        /* <DEDUP_REMOVED lines=13> */
.L_x_1741:
[----:B------:R-:W-:Y:S02]  /*1acc0*/  @P0 IMAD R6, R5, 0x2, R23 ;  /* 0x0000000205060824 */ /* 0x000fe400078e0217 */
[----:B------:R-:W-:Y:S02]  /*1acd0*/  IMAD.MOV.U32 R13, RZ, RZ, R4 ;  /* 0x000000ffff0d7224 */ /* 0x000fe400078e0004 */
[----:B------:R-:W-:Y:S01]  /*1ace0*/  IMAD.MOV.U32 R12, RZ, RZ, 0x3 ;  /* 0x00000003ff0c7424 */ /* 0x000fe200078e00ff */
[----:B------:R-:W-:-:S07]  /*1acf0*/  MOV R3, R14 ;  /* 0x0000000e00037202 */ /* 0x000fce0000000f00 */
[----:B------:R-:W-:Y:S05]  /*1ad00*/  WARPSYNC.COLLECTIVE R15, `(.L_x_1742) ;  /* 0x000000000f087348 */ /* 0x000fea0003c00000 */
[----:B------:R0:W1:Y:S02]  /*1ad10*/  SHFL.IDX P6, R14, R13, R12, R11 ;  /* 0x0000000c0d0e7389 */ /* 0x00006400000c000b */
[----:B01----:R-:W-:Y:S01]  /*1ad20*/  ENDCOLLECTIVE ;  /* 0x000000000000791b */ /* 0x003fe20003800000 */
.L_x_1742:
        /* <DEDUP_REMOVED lines=15> */
.L_x_1743:
[----:B------:R-:W-:Y:S02]  /*1ae20*/  @P0 IMAD R6, R5, 0x2, R23 ;  /* 0x0000000205060824 */ /* 0x000fe400078e0217 */
[----:B------:R-:W-:Y:S02]  /*1ae30*/  IMAD.MOV.U32 R13, RZ, RZ, R4 ;  /* 0x000000ffff0d7224 */ /* 0x000fe400078e0004 */
[----:B------:R-:W-:Y:S02]  /*1ae40*/  IMAD.MOV.U32 R12, RZ, RZ, 0x4 ;  /* 0x00000004ff0c7424 */ /* 0x000fe400078e00ff */
[----:B------:R-:W-:-:S07]  /*1ae50*/  IMAD.MOV.U32 R3, RZ, RZ, R14 ;  /* 0x000000ffff037224 */ /* 0x000fce00078e000e */
[----:B------:R-:W-:Y:S05]  /*1ae60*/  WARPSYNC.COLLECTIVE R15, `(.L_x_1744) ;  /* 0x000000000f087348 */ /* 0x000fea0003c00000 */
[----:B------:R0:W1:Y:S02]  /*1ae70*/  SHFL.IDX P6, R14, R13, R12, R11 ;  /* 0x0000000c0d0e7389 */ /* 0x00006400000c000b */
[----:B01----:R-:W-:Y:S01]  /*1ae80*/  ENDCOLLECTIVE ;  /* 0x000000000000791b */ /* 0x003fe20003800000 */
.L_x_1744:
        /* <DEDUP_REMOVED lines=15> */
.L_x_1745:
[----:B------:R-:W-:Y:S02]  /*1af80*/  @P0 IMAD R6, R5, 0x2, R23 ;  /* 0x0000000205060824 */ /* 0x000fe400078e0217 */
[----:B------:R-:W-:Y:S01]  /*1af90*/  IMAD.MOV.U32 R13, RZ, RZ, R4 ;  /* 0x000000ffff0d7224 */ /* 0x000fe200078e0004 */
[----:B------:R-:W-:Y:S01]  /*1afa0*/  MOV R12, 0x5 ;  /* 0x00000005000c7802 */ /* 0x000fe20000000f00 */
[----:B------:R-:W-:-:S07]  /*1afb0*/  IMAD.MOV.U32 R3, RZ, RZ, R14 ;  /* 0x000000ffff037224 */ /* 0x000fce00078e000e */
[----:B------:R-:W-:Y:S05]  /*1afc0*/  WARPSYNC.COLLECTIVE R15, `(.L_x_1746) ;  /* 0x000000000f087348 */ /* 0x000fea0003c00000 */
[----:B------:R0:W1:Y:S02]  /*1afd0*/  SHFL.IDX P6, R14, R13, R12, R11 ;  /* 0x0000000c0d0e7389 */ /* 0x00006400000c000b */
[----:B01----:R-:W-:Y:S01]  /*1afe0*/  ENDCOLLECTIVE ;  /* 0x000000000000791b */ /* 0x003fe20003800000 */
.L_x_1746:
        /* <DEDUP_REMOVED lines=10> */
.L_x_1747:
[----:B------:R-:W-:Y:S01]  /*1b090*/  @!PT LDS RZ, [RZ] ;  /* 0x00000000fffff984 */ /* 0x000fe20000000800 */
[----:B------:R-:W-:Y:S01]  /*1b0a0*/  @!PT LDS RZ, [RZ] ;  /* 0x00000000fffff984 */ /* 0x000fe20000000800 */
[----:B------:R-:W-:Y:S01]  /*1b0b0*/  @!PT LDS RZ, [RZ] ;  /* 0x00000000fffff984 */ /* 0x000fe20000000800 */
[----:B------:R0:W-:Y:S01]  /*1b0c0*/  @P0 LDGSTS.E.BYPASS.LTC128B.128 [R6+0x1e400], desc[UR60][R2.64], !P2 ;  /* 0x1e40000002060fae */ /* 0x0001e2000d101d7c */
[----:B------:R-:W-:Y:S01]  /*1b0d0*/  IMAD.MOV.U32 R0, RZ, RZ, R14 ;  /* 0x000000ffff007224 */ /* 0x000fe200078e000e */
[----:B------:R-:W-:Y:S06]  /*1b0e0*/  BRA `(.L_x_1748) ;  /* 0xffffffa000647947 */ /* 0x000fec000383ffff */
.L_x_1602:
[----:B------:R-:W-:Y:S01]  /*1b0f0*/  IMAD.MOV.U32 R13, RZ, RZ, R3 ;  /* 0x000000ffff0d7224 */ /* 0x000fe200078e0003 */
[----:B------:R-:W-:Y:S01]  /*1b100*/  MOV R11, 0x181f ;  /* 0x0000181f000b7802 */ /* 0x000fe20000000f00 */
[----:B------:R-:W-:Y:S02]  /*1b110*/  IMAD.MOV.U32 R12, RZ, RZ, RZ ;  /* 0x000000ffff0c7224 */ /* 0x000fe400078e00ff */
[----:B------:R-:W-:Y:S02]  /*1b120*/  IMAD.MOV.U32 R15, RZ, RZ, -0x1 ;  /* 0xffffffffff0f7424 */ /* 0x000fe400078e00ff */
[----:B-----5:R-:W-:Y:S02]  /*1b130*/  IMAD R2, R9, R6, RZ ;  /* 0x0000000609027224 */ /* 0x020fe400078e02ff */
[----:B------:R-:W-:-:S07]  /*1b140*/  IMAD.IADD R17, R8, 0x1, R17 ;  /* 0x0000000108117824 */ /* 0x000fce00078e0211 */
[----:B------:R-:W-:Y:S05]  /*1b150*/  WARPSYNC.COLLECTIVE R15, `(.L_x_1749) ;  /* 0x000000000f087348 */ /* 0x000fea0003c00000 */
[----:B------:R0:W1:Y:S02]  /*1b160*/  SHFL.IDX P6, R14, R13, R12, R11 ;  /* 0x0000000c0d0e7389 */ /* 0x00006400000c000b */
[----:B01----:R-:W-:Y:S01]  /*1b170*/  ENDCOLLECTIVE ;  /* 0x000000000000791b */ /* 0x003fe20003800000 */
.L_x_1749:
[C---:B------:R-:W-:Y:S01]  /*1b180*/  VIADD R6, R17.reuse, 0x20 ;  /* 0x0000002011067836 */ /* 0x040fe20000000000 */
[C---:B------:R-:W-:Y:S01]  /*1b190*/  ISETP.GE.AND P0, PT, R17.reuse, R2, PT ;  /* 0x000000021100720c */ /* 0x040fe20003f06270 */
[C---:B------:R-:W-:Y:S01]  /*1b1a0*/  VIADD R8, R17.reuse, 0x30 ;  /* 0x0000003011087836 */ /* 0x040fe20000000000 */
[----:B------:R-:W-:-:S05]  /*1b1b0*/  IADD3 R10, R17, 0x10, RZ ;  /* 0x00000010110a7810 */ /* 0x000fca0007ffe0ff */
[----:B------:R0:W-:Y:S01]  /*1b1c0*/  STL [R1+0x20], R10 ;  /* 0x0000200a01007387 */ /* 0x0001e20000100800 */
[----:B------:R-:W-:-:S03]  /*1b1d0*/  IMAD.MOV.U32 R13, RZ, RZ, R0 ;  /* 0x000000ffff0d7224 */ /* 0x000fc600078e0000 */
[----:B------:R0:W-:Y:S04]  /*1b1e0*/  STL [R1+0x24], R6 ;  /* 0x0000240601007387 */ /* 0x0001e80000100800 */
[----:B------:R0:W-:Y:S01]  /*1b1f0*/  STL [R1+0x28], R8 ;  /* 0x0000280801007387 */ /* 0x0001e20000100800 */
[----:B------:R-:W-:-:S07]  /*1b200*/  IMAD.MOV.U32 R4, RZ, RZ, R14 ;  /* 0x000000ffff047224 */ /* 0x000fce00078e000e */
[----:B0-----:R-:W-:Y:S05]  /*1b210*/  WARPSYNC.COLLECTIVE R15, `(.L_x_1750) ;  /* 0x000000000f087348 */ /* 0x001fea0003c00000 */
[----:B------:R1:W2:Y:S02]  /*1b220*/  SHFL.IDX P6, R14, R13, R12, R11 ;  /* 0x0000000c0d0e7389 */ /* 0x0002a400000c000b */
[----:B012---:R-:W-:Y:S01]  /*1b230*/  ENDCOLLECTIVE ;  /* 0x000000000000791b */ /* 0x007fe20003800000 */
.L_x_1750:
[----:B------:R-:W-:Y:S02]  /*1b240*/  IMAD.MOV.U32 R13, RZ, RZ, R3 ;  /* 0x000000ffff0d7224 */ /* 0x000fe400078e0003 */
[----:B------:R-:W-:Y:S02]  /*1b250*/  IMAD.MOV.U32 R12, RZ, RZ, 0x1 ;  /* 0x00000001ff0c7424 */ /* 0x000fe400078e00ff */
[----:B------:R-:W-:-:S07]  /*1b260*/  IMAD.MOV.U32 R5, RZ, RZ, R14 ;  /* 0x000000ffff057224 */ /* 0x000fce00078e000e */
[----:B------:R-:W-:Y:S05]  /*1b270*/  WARPSYNC.COLLECTIVE R15, `(.L_x_1751) ;  /* 0x000000000f087348 */ /* 0x000fea0003c00000 */
[----:B------:R0:W1:Y:S02]  /*1b280*/  SHFL.IDX P6, R14, R13, R12, R11 ;  /* 0x0000000c0d0e7389 */ /* 0x00006400000c000b */
[----:B01----:R-:W-:Y:S01]  /*1b290*/  ENDCOLLECTIVE ;  /* 0x000000000000791b */ /* 0x003fe20003800000 */
.L_x_1751:
        /* <DEDUP_REMOVED lines=15> */
.L_x_1752:
[----:B------:R-:W-:Y:S02]  /*1b390*/  IMAD.MOV.U32 R13, RZ, RZ, R3 ;  /* 0x000000ffff0d7224 */ /* 0x000fe400078e0003 */
[----:B------:R-:W-:Y:S02]  /*1b3a0*/  IMAD.MOV.U32 R12, RZ, RZ, 0x2 ;  /* 0x00000002ff0c7424 */ /* 0x000fe400078e00ff */
[----:B------:R-:W-:-:S07]  /*1b3b0*/  IMAD.MOV.U32 R5, RZ, RZ, R14 ;  /* 0x000000ffff057224 */ /* 0x000fce00078e000e */
[----:B------:R-:W-:Y:S05]  /*1b3c0*/  WARPSYNC.COLLECTIVE R15, `(.L_x_1753) ;  /* 0x000000000f087348 */ /* 0x000fea0003c00000 */
[----:B------:R0:W1:Y:S02]  /*1b3d0*/  SHFL.IDX P6, R14, R13, R12, R11 ;  /* 0x0000000c0d0e7389 */ /* 0x00006400000c000b */
[----:B01----:R-:W-:Y:S01]  /*1b3e0*/  ENDCOLLECTIVE ;  /* 0x000000000000791b */ /* 0x003fe20003800000 */
.L_x_1753:
        /* <DEDUP_REMOVED lines=15> */
.L_x_1754:
[----:B------:R-:W-:Y:S02]  /*1b4e0*/  IMAD.MOV.U32 R13, RZ, RZ, R3 ;  /* 0x000000ffff0d7224 */ /* 0x000fe400078e0003 */
[----:B------:R-:W-:Y:S01]  /*1b4f0*/  IMAD.MOV.U32 R12, RZ, RZ, 0x3 ;  /* 0x00000003ff0c7424 */ /* 0x000fe200078e00ff */
[----:B------:R-:W-:-:S07]  /*1b500*/  MOV R5, R14 ;  /* 0x0000000e00057202 */ /* 0x000fce0000000f00 */
[----:B------:R-:W-:Y:S05]  /*1b510*/  WARPSYNC.COLLECTIVE R15, `(.L_x_1755) ;  /* 0x000000000f087348 */ /* 0x000fea0003c00000 */
[----:B------:R0:W1:Y:S02]  /*1b520*/  SHFL.IDX P6, R14, R13, R12, R11 ;  /* 0x0000000c0d0e7389 */ /* 0x00006400000c000b */
[----:B01----:R-:W-:Y:S01]  /*1b530*/  ENDCOLLECTIVE ;  /* 0x000000000000791b */ /* 0x003fe20003800000 */
.L_x_1755:
[----:B------:R-:W-:-:S05]  /*1b540*/  @!P0 LEA R5, P2, R7, R5, 0x1 ;  /* 0x0000000507058211 */ /* 0x000fca00078408ff */
[----:B------:R-:W-:-:S05]  /*1b550*/  @!P0 IMAD.X R4, RZ, RZ, R4, P2 ;  /* 0x000000ffff048224 */ /* 0x000fca00010e0604 */
[----:B------:R-:W-:Y:S02]  /*1b560*/  @!P0 LOP3.LUT R5, R5, R4, RZ, 0x3c, !PT ;  /* 0x0000000405058212 */ /* 0x000fe400078e3cff */
[----:B------:R-:W-:Y:S02]  /*1b570*/  MOV R13, R0 ;  /* 0x00000000000d7202 */ /* 0x000fe40000000f00 */
[----:B------:R-:W-:-:S04]  /*1b580*/  @!P0 LOP3.LUT R4, R5, R4, RZ, 0x3c, !PT ;  /* 0x0000000405048212 */ /* 0x000fc800078e3cff */
[----:B------:R-:W-:Y:S01]  /*1b590*/  @!P0 LOP3.LUT R5, R5, R4, RZ, 0x3c, !PT ;  /* 0x0000000405058212 */ /* 0x000fe200078e3cff */
[----:B------:R-:W-:-:S04]  /*1b5a0*/  IMAD.MOV.U32 R6, RZ, RZ, R14 ;  /* 0x000000ffff067224 */ /* 0x000fc800078e000e */
[----:B------:R-:W-:Y:S01]  /*1b5b0*/  @!PT LDS RZ, [RZ] ;  /* 0x00000000fffff984 */ /* 0x000fe20000000800 */
[----:B------:R-:W-:Y:S01]  /*1b5c0*/  @!PT LDS RZ, [RZ] ;  /* 0x00000000fffff984 */ /* 0x000fe20000000800 */
[----:B------:R-:W-:Y:S01]  /*1b5d0*/  @!PT LDS RZ, [RZ] ;  /* 0x00000000fffff984 */ /* 0x000fe20000000800 */
[----:B------:R0:W-:Y:S01]  /*1b5e0*/  @!P0 LDGSTS.E.BYPASS.LTC128B.128 [R26+0x19400], desc[UR60][R4.64], !P1 ;  /* 0x19400000041a8fae */ /* 0x0001e2000c901d7c */
[----:B------:R-:W-:Y:S01]  /*1b5f0*/  ISETP.GE.AND P0, PT, R8, R2, PT ;  /* 0x000000020800720c */ /* 0x000fe20003f06270 */
[----:B------:R-:W-:-:S12]  /*1b600*/  VIADD R8, R17, 0x40 ;  /* 0x0000004011087836 */ /* 0x000fd80000000000 */
[----:B0-----:R-:W-:Y:S05]  /*1b610*/  WARPSYNC.COLLECTIVE R15, `(.L_x_1756) ;  /* 0x000000000f087348 */ /* 0x001fea0003c00000 */
[----:B------:R1:W2:Y:S02]  /*1b620*/  SHFL.IDX P6, R14, R13, R12, R11 ;  /* 0x0000000c0d0e7389 */ /* 0x0002a400000c000b */
[----:B012---:R-:W-:Y:S01]  /*1b630*/  ENDCOLLECTIVE ;  /* 0x000000000000791b */ /* 0x007fe20003800000 */
.L_x_1756:
[----:B------:R0:W-:Y:S01]  /*1b640*/  STL [R1+0x2c], R8 ;  /* 0x00002c0801007387 */ /* 0x0001e20000100800 */
[----:B------:R-:W-:Y:S02]  /*1b650*/  IMAD.MOV.U32 R13, RZ, RZ, R3 ;  /* 0x000000ffff0d7224 */ /* 0x000fe400078e0003 */
[----:B------:R-:W-:Y:S02]  /*1b660*/  IMAD.MOV.U32 R12, RZ, RZ, 0x4 ;  /* 0x00000004ff0c7424 */ /* 0x000fe400078e00ff */
[----:B------:R-:W-:-:S07]  /*1b670*/  IMAD.MOV.U32 R4, RZ, RZ, R14 ;  /* 0x000000ffff047224 */ /* 0x000fce00078e000e */
[----:B0-----:R-:W-:Y:S05]  /*1b680*/  WARPSYNC.COLLECTIVE R15, `(.L_x_1757) ;  /* 0x000000000f087348 */ /* 0x001fea0003c00000 */
[----:B------:R1:W2:Y:S02]  /*1b690*/  SHFL.IDX P6, R14, R13, R12, R11 ;  /* 0x0000000c0d0e7389 */ /* 0x0002a400000c000b */
[----:B012---:R-:W-:Y:S01]  /*1b6a0*/  ENDCOLLECTIVE ;  /* 0x000000000000791b */ /* 0x007fe20003800000 */
.L_x_1757:
[----:B------:R-:W-:-:S05]  /*1b6b0*/  @!P0 LEA R5, P2, R7, R4, 0x1 ;  /* 0x0000000407058211 */ /* 0x000fca00078408ff */
[----:B------:R-:W-:-:S05]  /*1b6c0*/  @!P0 IMAD.X R4, RZ, RZ, R6, P2 ;  /* 0x000000ffff048224 */ /* 0x000fca00010e0606 */
[----:B------:R-:W-:Y:S01]  /*1b6d0*/  @!P0 LOP3.LUT R5, R5, R4, RZ, 0x3c, !PT ;  /* 0x0000000405058212 */ /* 0x000fe200078e3cff */
[----:B------:R-:W-:-:S03]  /*1b6e0*/  IMAD.MOV.U32 R13, RZ, RZ, R0 ;  /* 0x000000ffff0d7224 */ /* 0x000fc600078e0000 */
[----:B------:R-:W-:-:S04]  /*1b6f0*/  @!P0 LOP3.LUT R4, R5, R4, RZ, 0x3c, !PT ;  /* 0x0000000405048212 */ /* 0x000fc800078e3cff */
[----:B------:R-:W-:Y:S02]  /*1b700*/  @!P0 LOP3.LUT R5, R5, R4, RZ, 0x3c, !PT ;  /* 0x0000000405058212 */ /* 0x000fe400078e3cff */
[----:B------:R-:W-:-:S07]  /*1b710*/  MOV R6, R14 ;  /* 0x0000000e00067202 */ /* 0x000fce0000000f00 */
[----:B------:R-:W-:Y:S05]  /*1b720*/  WARPSYNC.COLLECTIVE R15, `(.L_x_1758) ;  /* 0x000000000f087348 */ /* 0x000fea0003c00000 */
[----:B------:R0:W1:Y:S02]  /*1b730*/  SHFL.IDX P6, R14, R13, R12, R11 ;  /* 0x0000000c0d0e7389 */ /* 0x00006400000c000b */
[----:B01----:R-:W-:Y:S01]  /*1b740*/  ENDCOLLECTIVE ;  /* 0x000000000000791b */ /* 0x003fe20003800000 */
.L_x_1758:
[----:B------:R-:W-:Y:S01]  /*1b750*/  @!PT LDS RZ, [RZ] ;  /* 0x00000000fffff984 */ /* 0x000fe20000000800 */
[----:B------:R-:W-:Y:S01]  /*1b760*/  @!PT LDS RZ, [RZ] ;  /* 0x00000000fffff984 */ /* 0x000fe20000000800 */
[----:B------:R-:W-:Y:S01]  /*1b770*/  @!PT LDS RZ, [RZ] ;  /* 0x00000000fffff984 */ /* 0x000fe20000000800 */
[----:B------:R0:W-:Y:S01]  /*1b780*/  @!P0 LDGSTS.E.BYPASS.LTC128B.128 [R26+0x19c00], desc[UR60][R4.64], !P1 ;  /* 0x19c00000041a8fae */ /* 0x0001e2000c901d7c */
[----:B------:R-:W-:Y:S01]  /*1b790*/  ISETP.GE.AND P0, PT, R8, R2, PT ;  /* 0x000000020800720c */ /* 0x000fe20003f06270 */
[----:B------:R-:W-:-:S05]  /*1b7a0*/  VIADD R8, R17, 0x50 ;  /* 0x0000005011087836 */ /* 0x000fca0000000000 */
[----:B------:R1:W-:Y:S01]  /*1b7b0*/  STL [R1+0x30], R8 ;  /* 0x0000300801007387 */ /* 0x0003e20000100800 */
[----:B------:R-:W-:Y:S01]  /*1b7c0*/  IMAD.MOV.U32 R13, RZ, RZ, R3 ;  /* 0x000000ffff0d7224 */ /* 0x000fe200078e0003 */
[----:B------:R-:W-:Y:S01]  /*1b7d0*/  MOV R12, 0x5 ;  /* 0x00000005000c7802 */ /* 0x000fe20000000f00 */
[----:B0-----:R-:W-:-:S07]  /*1b7e0*/  IMAD.MOV.U32 R4, RZ, RZ, R14 ;  /* 0x000000ffff047224 */ /* 0x001fce00078e000e */
[----:B-1----:R-:W-:Y:S05]  /*1b7f0*/  WARPSYNC.COLLECTIVE R15, `(.L_x_1759) ;  /* 0x000000000f087348 */ /* 0x002fea0003c00000 */
[----:B------:R0:W2:Y:S02]  /*1b800*/  SHFL.IDX P6, R14, R13, R12, R11 ;  /* 0x0000000c0d0e7389 */ /* 0x0000a400000c000b */
[----:B012---:R-:W-:Y:S01]  /*1b810*/  ENDCOLLECTIVE ;  /* 0x000000000000791b */ /* 0x007fe20003800000 */
.L_x_1759:
        /* <DEDUP_REMOVED lines=10> */
.L_x_1760:
[----:B------:R-:W-:Y:S01]  /*1b8c0*/  @!PT LDS RZ, [RZ] ;  /* 0x00000000fffff984 */ /* 0x000fe20000000800 */
[----:B------:R-:W-:Y:S01]  /*1b8d0*/  @!PT LDS RZ, [RZ] ;  /* 0x00000000fffff984 */ /* 0x000fe20000000800 */
[----:B------:R-:W-:Y:S01]  /*1b8e0*/  @!PT LDS RZ, [RZ] ;  /* 0x00000000fffff984 */ /* 0x000fe20000000800 */
[----:B------:R0:W-:Y:S01]  /*1b8f0*/  @!P0 LDGSTS.E.BYPASS.LTC128B.128 [R26+0x1a400], desc[UR60][R4.64], !P1 ;  /* 0x1a400000041a8fae */ /* 0x0001e2000c901d7c */
[----:B------:R-:W-:Y:S01]  /*1b900*/  ISETP.GE.AND P0, PT, R8, R2, PT ;  /* 0x000000020800720c */ /* 0x000fe20003f06270 */
[----:B------:R-:W-:-:S05]  /*1b910*/  VIADD R8, R17, 0x60 ;  /* 0x0000006011087836 */ /* 0x000fca0000000000 */
[----:B------:R1:W-:Y:S01]  /*1b920*/  STL [R1+0x38], R8 ;  /* 0x0000380801007387 */ /* 0x0003e20000100800 */
[----:B------:R-:W-:Y:S01]  /*1b930*/  MOV R13, R3 ;  /* 0x00000003000d7202 */ /* 0x000fe20000000f00 */
[----:B------:R-:W-:Y:S02]  /*1b940*/  IMAD.MOV.U32 R12, RZ, RZ, 0x6 ;  /* 0x00000006ff0c7424 */ /* 0x000fe400078e00ff */
[----:B0-----:R-:W-:-:S07]  /*1b950*/  IMAD.MOV.U32 R4, RZ, RZ, R14 ;  /* 0x000000ffff047224 */ /* 0x001fce00078e000e */
[----:B-1----:R-:W-:Y:S05]  /*1b960*/  WARPSYNC.COLLECTIVE R15, `(.L_x_1761) ;  /* 0x000000000f087348 */ /* 0x002fea0003c00000 */
[----:B------:R0:W2:Y:S02]  /*1b970*/  SHFL.IDX P6, R14, R13, R12, R11 ;  /* 0x0000000c0d0e7389 */ /* 0x0000a400000c000b */
[----:B012---:R-:W-:Y:S01]  /*1b980*/  ENDCOLLECTIVE ;  /* 0x000000000000791b */ /* 0x007fe20003800000 */
.L_x_1761:
        /* <DEDUP_REMOVED lines=10> */
.L_x_1762:
[----:B------:R-:W-:Y:S01]  /*1ba30*/  @!PT LDS RZ, [RZ] ;  /* 0x00000000fffff984 */ /* 0x000fe20000000800 */
[----:B------:R-:W-:Y:S01]  /*1ba40*/  @!PT LDS RZ, [RZ] ;  /* 0x00000000fffff984 */ /* 0x000fe20000000800 */
[----:B------:R-:W-:Y:S01]  /*1ba50*/  @!PT LDS RZ, [RZ] ;  /* 0x00000000fffff984 */ /* 0x000fe20000000800 */
[----:B------:R0:W-:Y:S01]  /*1ba60*/  @!P0 LDGSTS.E.BYPASS.LTC128B.128 [R26+0x1ac00], desc[UR60][R4.64], !P1 ;  /* 0x1ac00000041a8fae */ /* 0x0001e2000c901d7c */
[----:B------:R-:W-:Y:S01]  /*1ba70*/  ISETP.GE.AND P0, PT, R8, R2, PT ;  /* 0x000000020800720c */ /* 0x000fe20003f06270 */
[----:B------:R-:W-:Y:S02]  /*1ba80*/  IMAD.MOV.U32 R13, RZ, RZ, R3 ;  /* 0x000000ffff0d7224 */ /* 0x000fe400078e0003 */
[----:B------:R-:W-:Y:S02]  /*1ba90*/  IMAD.MOV.U32 R12, RZ, RZ, 0x7 ;  /* 0x00000007ff0c7424 */ /* 0x000fe400078e00ff */
[----:B0-----:R-:W-:-:S08]  /*1baa0*/  IMAD.MOV.U32 R4, RZ, RZ, R14 ;  /* 0x000000ffff047224 */ /* 0x001fd000078e000e */
[----:B------:R-:W-:Y:S05]  /*1bab0*/  WARPSYNC.COLLECTIVE R15, `(.L_x_1763) ;  /* 0x000000000f087348 */ /* 0x000fea0003c00000 */
[----:B------:R0:W1:Y:S02]  /*1bac0*/  SHFL.IDX P6, R14, R13, R12, R11 ;  /* 0x0000000c0d0e7389 */ /* 0x00006400000c000b */
[----:B01----:R-:W-:Y:S01]  /*1bad0*/  ENDCOLLECTIVE ;  /* 0x000000000000791b */ /* 0x003fe20003800000 */
.L_x_1763:
[----:B------:R-:W-:-:S04]  /*1bae0*/  @!P0 LEA R5, P2, R7, R4, 0x1 ;  /* 0x0000000407058211 */ /* 0x000fc800078408ff */
[----:B------:R-:W-:-:S04]  /*1baf0*/  @!P0 IADD3.X R4, RZ, R6, RZ, P2, !PT ;  /* 0x00000006ff048210 */ /* 0x000fc800017fe4ff */
[----:B------:R-:W-:Y:S01]  /*1bb00*/  @!P0 LOP3.LUT R5, R5, R4, RZ, 0x3c, !PT ;  /* 0x0000000405058212 */ /* 0x000fe200078e3cff */
[----:B------:R-:W-:-:S03]  /*1bb10*/  IMAD.MOV.U32 R13, RZ, RZ, R0 ;  /* 0x000000ffff0d7224 */ /* 0x000fc600078e0000 */
[----:B------:R-:W-:-:S04]  /*1bb20*/  @!P0 LOP3.LUT R4, R5, R4, RZ, 0x3c, !PT ;  /* 0x0000000405048212 */ /* 0x000fc800078e3cff */
[----:B------:R-:W-:Y:S01]  /*1bb30*/  @!P0 LOP3.LUT R5, R5, R4, RZ, 0x3c, !PT ;  /* 0x0000000405058212 */ /* 0x000fe200078e3cff */
[----:B------:R-:W-:-:S04]  /*1bb40*/  IMAD.MOV.U32 R3, RZ, RZ, R14 ;  /* 0x000000ffff037224 */ /* 0x000fc800078e000e */
[----:B------:R-:W-:Y:S01]  /*1bb50*/  @!PT LDS RZ, [RZ] ;  /* 0x00000000fffff984 */ /* 0x000fe20000000800 */
[----:B------:R-:W-:Y:S01]  /*1bb60*/  @!PT LDS RZ, [RZ] ;  /* 0x00000000fffff984 */ /* 0x000fe20000000800 */
[----:B------:R-:W-:Y:S01]  /*1bb70*/  @!PT LDS RZ, [RZ] ;  /* 0x00000000fffff984 */ /* 0x000fe20000000800 */
[----:B------:R0:W-:Y:S03]  /*1bb80*/  @!P0 LDGSTS.E.BYPASS.LTC128B.128 [R26+0x1b400], desc[UR60][R4.64], !P1 ;  /* 0x1b400000041a8fae */ /* 0x0001e6000c901d7c */
[----:B0-----:R-:W-:Y:S05]  /*1bb90*/  WARPSYNC.COLLECTIVE R15, `(.L_x_1764) ;  /* 0x000000000f087348 */ /* 0x001fea0003c00000 */
[----:B------:R1:W2:Y:S02]  /*1bba0*/  SHFL.IDX P6, R14, R13, R12, R11 ;  /* 0x0000000c0d0e7389 */ /* 0x0002a400000c000b */
[----:B012---:R-:W-:Y:S01]  /*1bbb0*/  ENDCOLLECTIVE ;  /* 0x000000000000791b */ /* 0x007fe20003800000 */
.L_x_1764:
[----:B------:R-:W-:Y:S01]  /*1bbc0*/  IMAD.MOV.U32 R0, RZ, RZ, R14 ;  /* 0x000000ffff007224 */ /* 0x000fe200078e000e */
[----:B------:R-:W-:Y:S06]  /*1bbd0*/  BRA `(.L_x_1765) ;  /* 0xffffffa000b87947 */ /* 0x000fec000383ffff */
.L_x_1606:
[----:B------:R-:W2:Y:S04]  /*1bbe0*/  LDL.LU R14, [R1+0x18] ;  /* 0x00001800010e7983 */ /* 0x000ea80000300800 */
[----:B------:R-:W3:Y:S04]  /*1bbf0*/  LDL.LU R13, [R1+0x20] ;  /* 0x00002000010d7983 */ /* 0x000ee80000300800 */
[----:B------:R-:W4:Y:S04]  /*1bc00*/  LDL.LU R12, [R1+0x24] ;  /* 0x00002400010c7983 */ /* 0x000f280000300800 */
[----:B------:R-:W5:Y:S04]  /*1bc10*/  LDL.LU R11, [R1+0x28] ;  /* 0x00002800010b7983 */ /* 0x000f680000300800 */
[----:B------:R-:W5:Y:S04]  /*1bc20*/  LDL.LU R10, [R1+0x2c] ;  /* 0x00002c00010a7983 */ /* 0x000f680000300800 */
[----:B------:R-:W5:Y:S04]  /*1bc30*/  LDL.LU R9, [R1+0x30] ;  /* 0x0000300001097983 */ /* 0x000f680000300800 */
[----:B------:R-:W5:Y:S01]  /*1bc40*/  LDL.LU R8, [R1+0x38] ;  /* 0x0000380001087983 */ /* 0x000f620000300800 */
[----:B------:R-:W-:Y:S01]  /*1bc50*/  LOP3.LUT R22, R22, 0xfffff7ff, RZ, 0xc0, !PT ;  /* 0xfffff7ff16167812 */ /* 0x000fe200078ec0ff */
[----:B------:R-:W-:Y:S01]  /*1bc60*/  BSSY B0, `(.L_x_1766) ;  /* 0x0000019000007945 */ /* 0x000fe20003800000 */
[----:B------:R-:W-:-:S02]  /*1bc70*/  IMAD.MOV.U32 R15, RZ, RZ, -0x1 ;  /* 0xffffffffff0f7424 */ /* 0x000fc400078e00ff */
[----:B--2---:R-:W-:-:S05]  /*1bc80*/  IMAD R5, R14, R6, RZ ;  /* 0x000000060e057224 */ /* 0x004fca00078e02ff */
[-C--:B------:R-:W-:Y:S02]  /*1bc90*/  ISETP.GE.AND P0, PT, R17, R5.reuse, PT ;  /* 0x000000051100720c */ /* 0x080fe40003f06270 */
[-C--:B---3--:R-:W-:Y:S02]  /*1bca0*/  ISETP.GE.AND P6, PT, R13, R5.reuse, PT ;  /* 0x000000050d00720c */ /* 0x088fe40003fc6270 */
[----:B----4-:R-:W-:Y:S01]  /*1bcb0*/  ISETP.GE.AND P5, PT, R12, R5, PT ;  /* 0x000000050c00720c */ /* 0x010fe20003fa6270 */
[----:B------:R-:W-:Y:S01]  /*1bcc0*/  IMAD.MOV.U32 R12, RZ, RZ, RZ ;  /* 0x000000ffff0c7224 */ /* 0x000fe200078e00ff */
[----:B------:R-:W-:-:S07]  /*1bcd0*/  MOV R13, R0 ;  /* 0x00000000000d7202 */ /* 0x000fce0000000f00 */
[----:B------:R-:W-:Y:S02]  /*1bce0*/  @P0 LOP3.LUT R22, R22, 0x800, RZ, 0xfc, !PT ;  /* 0x0000080016160812 */ /* 0x000fe400078efcff */
[----:B-----5:R-:W-:Y:S01]  /*1bcf0*/  ISETP.GE.AND P0, PT, R11, R5, PT ;  /* 0x000000050b00720c */ /* 0x020fe20003f06270 */
[----:B------:R-:W-:Y:S01]  /*1bd00*/  IMAD.MOV.U32 R11, RZ, RZ, 0x181f ;  /* 0x0000181fff0b7424 */ /* 0x000fe200078e00ff */
[----:B------:R-:W-:-:S04]  /*1bd10*/  LOP3.LUT R22, R22, 0xfffffbff, RZ, 0xc0, !PT ;  /* 0xfffffbff16167812 */ /* 0x000fc800078ec0ff */
[----:B------:R-:W-:Y:S02]  /*1bd20*/  @P6 LOP3.LUT R22, R22, 0x400, RZ, 0xfc, !PT ;  /* 0x0000040016166812 */ /* 0x000fe400078efcff */
[----:B------:R-:W-:Y:S02]  /*1bd30*/  ISETP.GE.AND P6, PT, R10, R5, PT ;  /* 0x000000050a00720c */ /* 0x000fe40003fc6270 */
[----:B------:R-:W-:-:S04]  /*1bd40*/  LOP3.LUT R22, R22, 0xfffffdff, RZ, 0xc0, !PT ;  /* 0xfffffdff16167812 */ /* 0x000fc800078ec0ff */
[----:B------:R-:W-:Y:S02]  /*1bd50*/  @P5 LOP3.LUT R22, R22, 0x200, RZ, 0xfc, !PT ;  /* 0x0000020016165812 */ /* 0x000fe400078efcff */
[----:B------:R-:W-:Y:S02]  /*1bd60*/  ISETP.GE.AND P5, PT, R9, R5, PT ;  /* 0x000000050900720c */ /* 0x000fe40003fa6270 */
[----:B------:R-:W-:-:S04]  /*1bd70*/  LOP3.LUT R22, R22, 0xfffffeff, RZ, 0xc0, !PT ;  /* 0xfffffeff16167812 */ /* 0x000fc800078ec0ff */
[----:B------:R-:W-:Y:S02]  /*1bd80*/  @P0 LOP3.LUT R22, R22, 0x100, RZ, 0xfc, !PT ;  /* 0x0000010016160812 */ /* 0x000fe400078efcff */
[----:B------:R-:W-:Y:S02]  /*1bd90*/  ISETP.GE.AND P0, PT, R8, R5, PT ;  /* 0x000000050800720c */ /* 0x000fe40003f06270 */
[----:B------:R-:W-:-:S04]  /*1bda0*/  LOP3.LUT R22, R22, 0xffffff7f, RZ, 0xc0, !PT ;  /* 0xffffff7f16167812 */ /* 0x000fc800078ec0ff */
[----:B------:R-:W-:-:S07]  /*1bdb0*/  @P6 LOP3.LUT R22, R22, 0x80, RZ, 0xfc, !PT ;  /* 0x0000008016166812 */ /* 0x000fce00078efcff */
[----:B------:R-:W-:Y:S05]  /*1bdc0*/  WARPSYNC.COLLECTIVE R15, `(.L_x_1767) ;  /* 0x000000000f087348 */ /* 0x000fea0003c00000 */
[----:B------:R0:W1:Y:S02]  /*1bdd0*/  SHFL.IDX P6, R14, R13, R12, R11 ;  /* 0x0000000c0d0e7389 */ /* 0x00006400000c000b */
[----:B01----:R-:W-:Y:S01]  /*1bde0*/  ENDCOLLECTIVE ;  /* 0x000000000000791b */ /* 0x003fe20003800000 */
.L_x_1767:
[----:B------:R-:W-:Y:S05]  /*1bdf0*/  BSYNC B0 ;  /* 0x0000000000007941 */ /* 0x000fea0003800000 */
.L_x_1766:
[----:B------:R-:W-:Y:S01]  /*1be00*/  IMAD.MOV.U32 R13, RZ, RZ, R4 ;  /* 0x000000ffff0d7224 */ /* 0x000fe200078e0004 */
[----:B------:R-:W-:Y:S01]  /*1be10*/  MOV R12, RZ ;  /* 0x000000ff000c7202 */ /* 0x000fe20000000f00 */
[----:B------:R-:W-:Y:S01]  /*1be20*/  IMAD.MOV.U32 R11, RZ, RZ, 0x181f ;  /* 0x0000181fff0b7424 */ /* 0x000fe200078e00ff */
[----:B------:R-:W-:Y:S01]  /*1be30*/  LOP3.LUT R22, R22, 0xffffbfff, RZ, 0xc0, !PT ;  /* 0xffffbfff16167812 */ /* 0x000fe200078ec0ff */
[----:B------:R-:W-:Y:S02]  /*1be40*/  IMAD.MOV.U32 R15, RZ, RZ, -0x1 ;  /* 0xffffffffff0f7424 */ /* 0x000fe400078e00ff */
[----:B------:R-:W-:Y:S01]  /*1be50*/  IMAD.MOV.U32 R2, RZ, RZ, R14 ;  /* 0x000000ffff027224 */ /* 0x000fe200078e000e */
[----:B------:R-:W-:-:S07]  /*1be60*/  @P5 LOP3.LUT R22, R22, 0x4000, RZ, 0xfc, !PT ;  /* 0x0000400016165812 */ /* 0x000fce00078efcff */
[----:B------:R-:W-:Y:S05]  /*1be70*/  WARPSYNC.COLLECTIVE R15, `(.L_x_1768) ;  /* 0x000000000f087348 */ /* 0x000fea0003c00000 */
[----:B------:R0:W1:Y:S02]  /*1be80*/  SHFL.IDX P6, R14, R13, R12, R11 ;  /* 0x0000000c0d0e7389 */ /* 0x00006400000c000b */
[----:B01----:R-:W-:Y:S01]  /*1be90*/  ENDCOLLECTIVE ;  /* 0x000000000000791b */ /* 0x003fe20003800000 */
.L_x_1768:
[C---:B------:R-:W-:Y:S02]  /*1bea0*/  LOP3.LUT P5, RZ, R22.reuse, 0x400, RZ, 0xc0, !PT ;  /* 0x0000040016ff7812 */ /* 0x040fe400078ac0ff */
[----:B------:R-:W-:-:S04]  /*1beb0*/  LOP3.LUT R22, R22, 0xffffdfff, RZ, 0xc0, !PT ;  /* 0xffffdfff16167812 */ /* 0x000fc800078ec0ff */
[----:B------:R-:W-:-:S04]  /*1bec0*/  @P0 LOP3.LUT R22, R22, 0x2000, RZ, 0xfc, !PT ;  /* 0x0000200016160812 */ /* 0x000fc800078efcff */
[----:B------:R-:W-:Y:S01]  /*1bed0*/  LOP3.LUT P0, RZ, R22, 0x800, RZ, 0xc0, !PT ;  /* 0x0000080016ff7812 */ /* 0x000fe2000780c0ff */
[----:B------:R-:W-:Y:S01]  /*1bee0*/  IMAD.MOV.U32 R13, RZ, RZ, R0 ;  /* 0x000000ffff0d7224 */ /* 0x000fe200078e0000 */
[----:B------:R-:W-:Y:S01]  /*1bef0*/  MOV R12, 0x1 ;  /* 0x00000001000c7802 */ /* 0x000fe20000000f00 */
[----:B------:R-:W-:-:S10]  /*1bf00*/  IMAD.MOV.U32 R3, RZ, RZ, R14 ;  /* 0x000000ffff037224 */ /* 0x000fd400078e000e */
[----:B------:R-:W-:-:S05]  /*1bf10*/  @!P0 LEA R3, P6, R7, R3, 0x1 ;  /* 0x0000000307038211 */ /* 0x000fca00078c08ff */
[----:B------:R-:W-:-:S05]  /*1bf20*/  @!P0 IMAD.X R2, RZ, RZ, R2, P6 ;  /* 0x000000ffff028224 */ /* 0x000fca00030e0602 */
[----:B------:R-:W-:-:S07]  /*1bf30*/  @!P0 LOP3.LUT R3, R3, R2, RZ, 0x3c, !PT ;  /* 0x0000000203038212 */ /* 0x000fce00078e3cff */
[----:B------:R-:W-:Y:S05]  /*1bf40*/  WARPSYNC.COLLECTIVE R15, `(.L_x_1769) ;  /* 0x000000000f087348 */ /* 0x000fea0003c00000 */
[----:B------:R0:W1:Y:S02]  /*1bf50*/  SHFL.IDX P6, R14, R13, R12, R11 ;  /* 0x0000000c0d0e7389 */ /* 0x00006400000c000b */
[----:B01----:R-:W-:Y:S01]  /*1bf60*/  ENDCOLLECTIVE ;  /* 0x000000000000791b */ /* 0x003fe20003800000 */
.L_x_1769:
[----:B------:R-:W-:-:S04]  /*1bf70*/  @!P0 LOP3.LUT R2, R3, R2, RZ, 0x3c, !PT ;  /* 0x0000000203028212 */ /* 0x000fc800078e3cff */
[----:B------:R-:W-:-:S05]  /*1bf80*/  @!P0 LOP3.LUT R3, R3, R2, RZ, 0x3c, !PT ;  /* 0x0000000203038212 */ /* 0x000fca00078e3cff */
        /* <DEDUP_REMOVED lines=13> */
.L_x_1770:
[----:B------:R-:W-:Y:S01]  /*1c060*/  IMAD.MOV.U32 R13, RZ, RZ, R0 ;  /* 0x000000ffff0d7224 */ /* 0x000fe200078e0000 */
[----:B------:R-:W-:Y:S01]  /*1c070*/  MOV R12, 0x2 ;  /* 0x00000002000c7802 */ /* 0x000fe20000000f00 */
[----:B------:R-:W-:-:S05]  /*1c080*/  IMAD.MOV.U32 R2, RZ, RZ, R14 ;  /* 0x000000ffff027224 */ /* 0x000fca00078e000e */
[----:B------:R-:W-:-:S05]  /*1c090*/  @!P5 LEA R2, P6, R7, R2, 0x1 ;  /* 0x000000020702d211 */ /* 0x000fca00078c08ff */
[----:B------:R-:W-:-:S05]  /*1c0a0*/  @!P5 IMAD.X R3, RZ, RZ, R6, P6 ;  /* 0x000000ffff03d224 */ /* 0x000fca00030e0606 */
[----:B------:R-:W-:Y:S01]  /*1c0b0*/  @!PT LDS RZ, [RZ] ;  /* 0x00000000fffff984 */ /* 0x000fe20000000800 */
[----:B------:R-:W-:Y:S01]  /*1c0c0*/  @!PT LDS RZ, [RZ] ;  /* 0x00000000fffff984 */ /* 0x000fe20000000800 */
[----:B------:R-:W-:Y:S01]  /*1c0d0*/  @!PT LDS RZ, [RZ] ;  /* 0x00000000fffff984 */ /* 0x000fe20000000800 */
[----:B------:R0:W-:Y:S03]  /*1c0e0*/  @!P5 LDGSTS.E.BYPASS.LTC128B.128 [R26+0x22c00], desc[UR60][R2.64], !P4 ;  /* 0x22c00000021adfae */ /* 0x0001e6000e101d7c */
[----:B0-----:R-:W-:Y:S05]  /*1c0f0*/  WARPSYNC.COLLECTIVE R15, `(.L_x_1771) ;  /* 0x000000000f087348 */ /* 0x001fea0003c00000 */
[----:B------:R1:W2:Y:S02]  /*1c100*/  SHFL.IDX P6, R14, R13, R12, R11 ;  /* 0x0000000c0d0e7389 */ /* 0x0002a400000c000b */
[----:B012---:R-:W-:Y:S01]  /*1c110*/  ENDCOLLECTIVE ;  /* 0x000000000000791b */ /* 0x007fe20003800000 */
.L_x_1771:
[----:B------:R-:W-:Y:S01]  /*1c120*/  @!PT LDS RZ, [RZ] ;  /* 0x00000000fffff984 */ /* 0x000fe20000000800 */
[----:B------:R-:W-:Y:S01]  /*1c130*/  @!PT LDS RZ, [RZ] ;  /* 0x00000000fffff984 */ /* 0x000fe20000000800 */
[----:B------:R-:W-:Y:S01]  /*1c140*/  @!PT LDS RZ, [RZ] ;  /* 0x00000000fffff984 */ /* 0x000fe20000000800 */
[----:B------:R0:W-:Y:S04]  /*1c150*/  @!P5 LDGSTS.E.BYPASS.LTC128B.128 [R26+0x26c00], desc[UR60][R2.64+0x80], !P3 ;  /* 0x26c00080021adfae */ /* 0x0001e8000d901d7c */
[----:B------:R0:W-:Y:S04]  /*1c160*/  @!P5 LDGSTS.E.BYPASS.LTC128B.128 [R26+0x2ac00], desc[UR60][R2.64+0x100], !P2 ;  /* 0x2ac00100021adfae */ /* 0x0001e8000d101d7c */
[----:B------:R0:W-:Y:S01]  /*1c170*/  @!P5 LDGSTS.E.BYPASS.LTC128B.128 [R26+0x2ec00], desc[UR60][R2.64+0x180], !P1 ;  /* 0x2ec00180021adfae */ /* 0x0001e2000c901d7c */
[----:B------:R-:W-:Y:S01]  /*1c180*/  LOP3.LUT P5, RZ, R22, 0x100, RZ, 0xc0, !PT ;  /* 0x0000010016ff7812 */ /* 0x000fe200078ac0ff */
[----:B------:R-:W-:-:S02]  /*1c190*/  IMAD.MOV.U32 R13, RZ, RZ, R4 ;  /* 0x000000ffff0d7224 */ /* 0x000fc400078e0004 */
[----:B------:R-:W-:-:S10]  /*1c1a0*/  IMAD.MOV.U32 R6, RZ, RZ, R14 ;  /* 0x000000ffff067224 */ /* 0x000fd400078e000e */
[----:B0-----:R-:W-:Y:S05]  /*1c1b0*/  WARPSYNC.COLLECTIVE R15, `(.L_x_1772) ;  /* 0x000000000f087348 */ /* 0x001fea0003c00000 */
[----:B------:R1:W2:Y:S02]  /*1c1c0*/  SHFL.IDX P6, R14, R13, R12, R11 ;  /* 0x0000000c0d0e7389 */ /* 0x0002a400000c000b */
[----:B012---:R-:W-:Y:S01]  /*1c1d0*/  ENDCOLLECTIVE ;  /* 0x000000000000791b */ /* 0x007fe20003800000 */
.L_x_1772:
        /* <DEDUP_REMOVED lines=12> */
.L_x_1773:
        /* <DEDUP_REMOVED lines=12> */
.L_x_1774:
        /* <DEDUP_REMOVED lines=12> */
.L_x_1775:
        /* <DEDUP_REMOVED lines=12> */
.L_x_1776:
        /* <DEDUP_REMOVED lines=12> */
.L_x_1777:
        /* <DEDUP_REMOVED lines=12> */
.L_x_1778:
        /* <DEDUP_REMOVED lines=12> */
.L_x_1779:
[----:B------:R-:W-:Y:S01]  /*1c720*/  @!PT LDS RZ, [RZ] ;  /* 0x00000000fffff984 */ /* 0x000fe20000000800 */
[----:B------:R-:W-:Y:S01]  /*1c730*/  @!PT LDS RZ, [RZ] ;  /* 0x00000000fffff984 */ /* 0x000fe20000000800 */
[----:B------:R-:W-:Y:S01]  /*1c740*/  @!PT LDS RZ, [RZ] ;  /* 0x00000000fffff984 */ /* 0x000fe20000000800 */
[----:B------:R0:W-:Y:S04]  /*1c750*/  @!P5 LDGSTS.E.BYPASS.LTC128B.128 [R26+0x28c00], desc[UR60][R2.64+0x80], !P3 ;  /* 0x28c00080021adfae */ /* 0x0001e8000d901d7c */
[----:B------:R0:W-:Y:S04]  /*1c760*/  @!P5 LDGSTS.E.BYPASS.LTC128B.128 [R26+0x2cc00], desc[UR60][R2.64+0x100], !P2 ;  /* 0x2cc00100021adfae */ /* 0x0001e8000d101d7c */
[----:B------:R0:W-:Y:S01]  /*1c770*/  @!P5 LDGSTS.E.BYPASS.LTC128B.128 [R26+0x30c00], desc[UR60][R2.64+0x180], !P1 ;  /* 0x30c00180021adfae */ /* 0x0001e2000c901d7c */
[----:B------:R-:W-:Y:S02]  /*1c780*/  IMAD.MOV.U32 R13, RZ, RZ, R4 ;  /* 0x000000ffff0d7224 */ /* 0x000fe400078e0004 */
[----:B------:R-:W-:-:S07]  /*1c790*/  IMAD.MOV.U32 R6, RZ, RZ, R14 ;  /* 0x000000ffff067224 */ /* 0x000fce00078e000e */
[----:B0-----:R-:W-:Y:S05]  /*1c7a0*/  WARPSYNC.COLLECTIVE R15, `(.L_x_1780) ;  /* 0x000000000f087348 */ /* 0x001fea0003c00000 */
[----:B------:R1:W2:Y:S02]  /*1c7b0*/  SHFL.IDX P6, R14, R13, R12, R11 ;  /* 0x0000000c0d0e7389 */ /* 0x0002a400000c000b */
[----:B012---:R-:W-:Y:S01]  /*1c7c0*/  ENDCOLLECTIVE ;  /* 0x000000000000791b */ /* 0x007fe20003800000 */
.L_x_1780:
[----:B------:R-:W-:Y:S01]  /*1c7d0*/  IMAD.MOV.U32 R13, RZ, RZ, R0 ;  /* 0x000000ffff0d7224 */ /* 0x000fe200078e0000 */
[----:B------:R-:W-:Y:S01]  /*1c7e0*/  MOV R12, 0x7 ;  /* 0x00000007000c7802 */ /* 0x000fe20000000f00 */
[----:B------:R-:W-:-:S07]  /*1c7f0*/  IMAD.MOV.U32 R2, RZ, RZ, R14 ;  /* 0x000000ffff027224 */ /* 0x000fce00078e000e */
[----:B------:R-:W-:Y:S05]  /*1c800*/  WARPSYNC.COLLECTIVE R15, `(.L_x_1781) ;  /* 0x000000000f087348 */ /* 0x000fea0003c00000 */
[----:B------:R0:W1:Y:S02]  /*1c810*/  SHFL.IDX P6, R14, R13, R12, R11 ;  /* 0x0000000c0d0e7389 */ /* 0x00006400000c000b */
[----:B01----:R-:W-:Y:S01]  /*1c820*/  ENDCOLLECTIVE ;  /* 0x000000000000791b */ /* 0x003fe20003800000 */
.L_x_1781:
        /* <DEDUP_REMOVED lines=14> */
.L_x_1782:
[----:B------:R-:W-:Y:S01]  /*1c910*/  IMAD.MOV.U32 R2, RZ, RZ, R14 ;  /* 0x000000ffff027224 */ /* 0x000fe200078e000e */
[----:B------:R-:W-:Y:S06]  /*1c920*/  BRA `(.L_x_1783) ;  /* 0xffffffa000207947 */ /* 0x000fec000383ffff */
.L_x_1611:
[----:B0-----:R0:W1:Y:S02]  /*1c930*/  SYNCS.PHASECHK.TRANS64.TRYWAIT P0, [R23+URZ+0x32420], R0 ;  /* 0x03242000170075a7 */ /* 0x001064000800017f */
[----:B-1----:R-:W-:Y:S05]  /*1c940*/  @!P0 NANOSLEEP.SYNCS 0x989680 ;  /* 0x009896800000895d */ /* 0x002fea0003900000 */
[----:B------:R-:W1:Y:S02]  /*1c950*/  @!P0 SYNCS.PHASECHK.TRANS64 P0, [R23+URZ+0x32420], R0 ;  /* 0x03242000170085a7 */ /* 0x000e64000800007f */
[----:B-1----:R-:W-:Y:S05]  /*1c960*/  @!P0 BRA `(.L_x_1611) ;  /* 0xfffffffc00f08947 */ /* 0x002fea000383ffff */
[----:B------:R-:W-:Y:S05]  /*1c970*/  BRA `(.L_x_1784) ;  /* 0xffffffa000947947 */ /* 0x000fea000383ffff */
.L_x_1614:
[----:B0-----:R0:W1:Y:S02]  /*1c980*/  SYNCS.PHASECHK.TRANS64.TRYWAIT P0, [R30+URZ+0x32460], R3 ;  /* 0x032460031e0075a7 */ /* 0x001064000800017f */
[----:B-1----:R-:W-:Y:S05]  /*1c990*/  @!P0 NANOSLEEP.SYNCS 0x989680 ;  /* 0x009896800000895d */ /* 0x002fea0003900000 */
[----:B------:R-:W1:Y:S02]  /*1c9a0*/  @!P0 SYNCS.PHASECHK.TRANS64 P0, [R30+URZ+0x32460], R3 ;  /* 0x032460031e0085a7 */ /* 0x000e64000800007f */
[----:B-1----:R-:W-:Y:S05]  /*1c9b0*/  @!P0 BRA `(.L_x_1614) ;  /* 0xfffffffc00f08947 */ /* 0x002fea000383ffff */
[----:B------:R-:W-:Y:S05]  /*1c9c0*/  BRA `(.L_x_1785) ;  /* 0xffffffa000bc7947 */ /* 0x000fea000383ffff */
.L_x_1615:
        /* <DEDUP_REMOVED lines=8> */
.L_x_1787:
[----:B------:R-:W-:Y:S05]  /*1ca50*/  BSYNC B0 ;  /* 0x0000000000007941 */ /* 0x000fea0003800000 */
.L_x_1786:
        /* <DEDUP_REMOVED lines=13> */
.L_x_1788:
[----:B------:R-:W-:Y:S01]  /*1cb30*/  MOV R13, R6 ;  /* 0x00000006000d7202 */ /* 0x000fe20000000f00 */
[----:B------:R-:W-:Y:S01]  /*1cb40*/  IMAD.MOV.U32 R12, RZ, RZ, 0x1 ;  /* 0x00000001ff0c7424 */ /* 0x000fe200078e00ff */
[----:B------:R-:W-:-:S04]  /*1cb50*/  SHF.L.U32 R8, R8, 0x3, RZ ;  /* 0x0000000308087819 */ /* 0x000fc800000006ff */
[----:B------:R-:W-:Y:S01]  /*1cb60*/  LOP3.LUT R8, R8, 0x38, RZ, 0xc0, !PT ;  /* 0x0000003808087812 */ /* 0x000fe200078ec0ff */
[----:B------:R-:W-:-:S07]  /*1cb70*/  IMAD.MOV.U32 R2, RZ, RZ, R14 ;  /* 0x000000ffff027224 */ /* 0x000fce00078e000e */
[----:B------:R-:W-:Y:S05]  /*1cb80*/  WARPSYNC.COLLECTIVE R15, `(.L_x_1789) ;  /* 0x000000000f087348 */ /* 0x000fea0003c00000 */
[----:B------:R0:W1:Y:S02]  /*1cb90*/  SHFL.IDX P6, R14, R13, R12, R11 ;  /* 0x0000000c0d0e7389 */ /* 0x00006400000c000b */
[----:B01----:R-:W-:Y:S01]  /*1cba0*/  ENDCOLLECTIVE ;  /* 0x000000000000791b */ /* 0x003fe20003800000 */
.L_x_1789:
[----:B------:R-:W-:-:S05]  /*1cbb0*/  IMAD.SHL.U32 R0, R8, 0x2, RZ ;  /* 0x0000000208007824 */ /* 0x000fca00078e00ff */
[----:B------:R-:W-:-:S05]  /*1cbc0*/  IADD3 R2, P0, R2, R0, RZ ;  /* 0x0000000002027210 */ /* 0x000fca0007f1e0ff */
        /* <DEDUP_REMOVED lines=17> */
.L_x_1790:
[----:B------:R-:W-:Y:S01]  /*1cce0*/  IMAD.MOV.U32 R13, RZ, RZ, R6 ;  /* 0x000000ffff0d7224 */ /* 0x000fe200078e0006 */
[----:B------:R-:W-:Y:S02]  /*1ccf0*/  MOV R12, 0x2 ;  /* 0x00000002000c7802 */ /* 0x000fe40000000f00 */
[----:B------:R-:W-:-:S13]  /*1cd00*/  IADD3 R2, P3, R14, R0, RZ ;  /* 0x000000000e027210 */ /* 0x000fda0007f7e0ff */
[----:B------:R-:W-:Y:S05]  /*1cd10*/  WARPSYNC.COLLECTIVE R15, `(.L_x_1791) ;  /* 0x000000000f087348 */ /* 0x000fea0003c00000 */
[----:B------:R0:W1:Y:S02]  /*1cd20*/  SHFL.IDX P6, R14, R13, R12, R11 ;  /* 0x0000000c0d0e7389 */ /* 0x00006400000c000b */
[----:B01----:R-:W-:Y:S01]  /*1cd30*/  ENDCOLLECTIVE ;  /* 0x000000000000791b */ /* 0x003fe20003800000 */
.L_x_1791:
        /* <DEDUP_REMOVED lines=17> */
.L_x_1792:
[----:B------:R-:W-:Y:S02]  /*1ce50*/  IMAD.MOV.U32 R13, RZ, RZ, R6 ;  /* 0x000000ffff0d7224 */ /* 0x000fe400078e0006 */
[----:B------:R-:W-:Y:S01]  /*1ce60*/  IMAD.MOV.U32 R12, RZ, RZ, 0x3 ;  /* 0x00000003ff0c7424 */ /* 0x000fe200078e00ff */
[----:B------:R-:W-:-:S13]  /*1ce70*/  IADD3 R2, P3, R14, R0, RZ ;  /* 0x000000000e027210 */ /* 0x000fda0007f7e0ff */
[----:B------:R-:W-:Y:S05]  /*1ce80*/  WARPSYNC.COLLECTIVE R15, `(.L_x_1793) ;  /* 0x000000000f087348 */ /* 0x000fea0003c00000 */
[----:B------:R0:W1:Y:S02]  /*1ce90*/  SHFL.IDX P6, R14, R13, R12, R11 ;  /* 0x0000000c0d0e7389 */ /* 0x00006400000c000b */
[----:B01----:R-:W-:Y:S01]  /*1cea0*/  ENDCOLLECTIVE ;  /* 0x000000000000791b */ /* 0x003fe20003800000 */
.L_x_1793:
        /* <DEDUP_REMOVED lines=13> */
[----:B0-----:R-:W-:-:S07]  /*1cf80*/  MOV R3, R14 ;  /* 0x0000000e00037202 */ /* 0x001fce0000000f00 */
[----:B------:R-:W-:Y:S05]  /*1cf90*/  WARPSYNC.COLLECTIVE R15, `(.L_x_1794) ;  /* 0x000000000f087348 */ /* 0x000fea0003c00000 */
[----:B------:R0:W1:Y:S02]  /*1cfa0*/  SHFL.IDX P6, R14, R13, R12, R11 ;  /* 0x0000000c0d0e7389 */ /* 0x00006400000c000b */
[----:B01----:R-:W-:Y:S01]  /*1cfb0*/  ENDCOLLECTIVE ;  /* 0x000000000000791b */ /* 0x003fe20003800000 */
.L_x_1794:
[----:B------:R-:W-:Y:S02]  /*1cfc0*/  IMAD.MOV.U32 R13, RZ, RZ, R6 ;  /* 0x000000ffff0d7224 */ /* 0x000fe400078e0006 */
[----:B------:R-:W-:Y:S01]  /*1cfd0*/  IMAD.MOV.U32 R12, RZ, RZ, 0x4 ;  /* 0x00000004ff0c7424 */ /* 0x000fe200078e00ff */
[----:B------:R-:W-:-:S13]  /*1cfe0*/  IADD3 R2, P3, R14, R0, RZ ;  /* 0x000000000e027210 */ /* 0x000fda0007f7e0ff */
[----:B------:R-:W-:Y:S05]  /*1cff0*/  WARPSYNC.COLLECTIVE R15, `(.L_x_1795) ;  /* 0x000000000f087348 */ /* 0x000fea0003c00000 */
[----:B------:R0:W1:Y:S02]  /*1d000*/  SHFL.IDX P6, R14, R13, R12, R11 ;  /* 0x0000000c0d0e7389 */ /* 0x00006400000c000b */
[----:B01----:R-:W-:Y:S01]  /*1d010*/  ENDCOLLECTIVE ;  /* 0x000000000000791b */ /* 0x003fe20003800000 */
.L_x_1795:
        /* <DEDUP_REMOVED lines=17> */
.L_x_1796:
[----:B------:R-:W-:Y:S02]  /*1d130*/  IMAD.MOV.U32 R13, RZ, RZ, R6 ;  /* 0x000000ffff0d7224 */ /* 0x000fe400078e0006 */
[----:B------:R-:W-:Y:S01]  /*1d140*/  IMAD.MOV.U32 R12, RZ, RZ, 0x5 ;  /* 0x00000005ff0c7424 */ /* 0x000fe200078e00ff */
[----:B------:R-:W-:-:S13]  /*1d150*/  IADD3 R2, P3, R14, R0, RZ ;  /* 0x000000000e027210 */ /* 0x000fda0007f7e0ff */
[----:B------:R-:W-:Y:S05]  /*1d160*/  WARPSYNC.COLLECTIVE R15, `(.L_x_1797) ;  /* 0x000000000f087348 */ /* 0x000fea0003c00000 */
[----:B------:R0:W1:Y:S02]  /*1d170*/  SHFL.IDX P6, R14, R13, R12, R11 ;  /* 0x0000000c0d0e7389 */ /* 0x00006400000c000b */
[----:B01----:R-:W-:Y:S01]  /*1d180*/  ENDCOLLECTIVE ;  /* 0x000000000000791b */ /* 0x003fe20003800000 */
.L_x_1797:
        /* <DEDUP_REMOVED lines=12> */
.L_x_1798:
        /* <DEDUP_REMOVED lines=9> */
.L_x_1622:
[----:B0-----:R0:W1:Y:S02]  /*1d2e0*/  SYNCS.PHASECHK.TRANS64.TRYWAIT P0, [R4+URZ+0x32440], R21 ;  /* 0x03244015040075a7 */ /* 0x001064000800017f */
[----:B-1----:R-:W-:Y:S05]  /*1d2f0*/  @!P0 NANOSLEEP.SYNCS 0x989680 ;  /* 0x009896800000895d */ /* 0x002fea0003900000 */
[----:B------:R-:W1:Y:S02]  /*1d300*/  @!P0 SYNCS.PHASECHK.TRANS64 P0, [R4+URZ+0x32440], R21 ;  /* 0x03244015040085a7 */ /* 0x000e64000800007f */
[----:B-1----:R-:W-:Y:S05]  /*1d310*/  @!P0 BRA `(.L_x_1622) ;  /* 0xfffffffc00f08947 */ /* 0x002fea000383ffff */
[----:B------:R-:W-:Y:S05]  /*1d320*/  BRA `(.L_x_1800) ;  /* 0xffffffa4003c7947 */ /* 0x000fea000383ffff */
.L_x_1623:
        /* <DEDUP_REMOVED lines=8> */
.L_x_1802:
[----:B------:R-:W-:Y:S05]  /*1d3b0*/  BSYNC B1 ;  /* 0x0000000000017941 */ /* 0x000fea0003800000 */
.L_x_1801:
[----:B------:R-:W-:Y:S01]  /*1d3c0*/  IMAD.MOV.U32 R13, RZ, RZ, R8 ;  /* 0x000000ffff0d7224 */ /* 0x000fe200078e0008 */
[----:B------:R-:W-:Y:S01]  /*1d3d0*/  MOV R12, RZ ;  /* 0x000000ff000c7202 */ /* 0x000fe20000000f00 */
[----:B------:R-:W-:Y:S02]  /*1d3e0*/  IMAD.MOV.U32 R11, RZ, RZ, 0x181f ;  /* 0x0000181fff0b7424 */ /* 0x000fe400078e00ff */
[----:B------:R-:W-:Y:S02]  /*1d3f0*/  IMAD.MOV.U32 R15, RZ, RZ, -0x1 ;  /* 0xffffffffff0f7424 */ /* 0x000fe400078e00ff */
[----:B------:R-:W-:Y:S02]  /*1d400*/  IMAD.MOV.U32 R3, RZ, RZ, R14 ;  /* 0x000000ffff037224 */ /* 0x000fe400078e000e */
[----:B------:R-:W-:-:S07]  /*1d410*/  IMAD R7, R7, 0x2, R23 ;  /* 0x0000000207077824 */ /* 0x000fce00078e0217 */
[----:B------:R-:W-:Y:S05]  /*1d420*/  WARPSYNC.COLLECTIVE R15, `(.L_x_1803) ;  /* 0x000000000f087348 */ /* 0x000fea0003c00000 */
[----:B------:R0:W1:Y:S02]  /*1d430*/  SHFL.IDX P6, R14, R13, R12, R11 ;  /* 0x0000000c0d0e7389 */ /* 0x00006400000c000b */
[----:B01----:R-:W-:Y:S01]  /*1d440*/  ENDCOLLECTIVE ;  /* 0x000000000000791b */ /* 0x003fe20003800000 */
.L_x_1803:
[----:B------:R-:W-:Y:S01]  /*1d450*/  MOV R13, R9 ;  /* 0x00000009000d7202 */ /* 0x000fe20000000f00 */
[----:B------:R-:W-:Y:S02]  /*1d460*/  IMAD.MOV.U32 R12, RZ, RZ, 0x1 ;  /* 0x00000001ff0c7424 */ /* 0x000fe400078e00ff */
[----:B------:R-:W-:-:S07]  /*1d470*/  IMAD.MOV.U32 R2, RZ, RZ, R14 ;  /* 0x000000ffff027224 */ /* 0x000fce00078e000e */
[----:B------:R-:W-:Y:S05]  /*1d480*/  WARPSYNC.COLLECTIVE R15, `(.L_x_1804) ;  /* 0x000000000f087348 */ /* 0x000fea0003c00000 */
[----:B------:R0:W1:Y:S02]  /*1d490*/  SHFL.IDX P6, R14, R13, R12, R11 ;  /* 0x0000000c0d0e7389 */ /* 0x00006400000c000b */
[----:B01----:R-:W-:Y:S01]  /*1d4a0*/  ENDCOLLECTIVE ;  /* 0x000000000000791b */ /* 0x003fe20003800000 */
.L_x_1804:
        /* <DEDUP_REMOVED lines=11> */
.L_x_1805:
[----:B------:R-:W-:Y:S01]  /*1d560*/  MOV R13, R9 ;  /* 0x00000009000d7202 */ /* 0x000fe20000000f00 */
[----:B------:R-:W-:Y:S02]  /*1d570*/  IMAD.MOV.U32 R12, RZ, RZ, 0x2 ;  /* 0x00000002ff0c7424 */ /* 0x000fe400078e00ff */
[----:B------:R-:W-:-:S07]  /*1d580*/  IMAD.MOV.U32 R2, RZ, RZ, R14 ;  /* 0x000000ffff027224 */ /* 0x000fce00078e000e */
[----:B------:R-:W-:Y:S05]  /*1d590*/  WARPSYNC.COLLECTIVE R15, `(.L_x_1806) ;  /* 0x000000000f087348 */ /* 0x000fea0003c00000 */
[----:B------:R0:W1:Y:S02]  /*1d5a0*/  SHFL.IDX P6, R14, R13, R12, R11 ;  /* 0x0000000c0d0e7389 */ /* 0x00006400000c000b */
[----:B01----:R-:W-:Y:S01]  /*1d5b0*/  ENDCOLLECTIVE ;  /* 0x000000000000791b */ /* 0x003fe20003800000 */
.L_x_1806:
        /* <DEDUP_REMOVED lines=11> */
.L_x_1807:
[----:B------:R-:W-:Y:S01]  /*1d670*/  MOV R13, R9 ;  /* 0x00000009000d7202 */ /* 0x000fe20000000f00 */
[----:B------:R-:W-:Y:S02]  /*1d680*/  IMAD.MOV.U32 R12, RZ, RZ, 0x3 ;  /* 0x00000003ff0c7424 */ /* 0x000fe400078e00ff */
[----:B------:R-:W-:-:S07]  /*1d690*/  IMAD.MOV.U32 R2, RZ, RZ, R14 ;  /* 0x000000ffff027224 */ /* 0x000fce00078e000e */
[----:B------:R-:W-:Y:S05]  /*1d6a0*/  WARPSYNC.COLLECTIVE R15, `(.L_x_1808) ;  /* 0x000000000f087348 */ /* 0x000fea0003c00000 */
[----:B------:R0:W1:Y:S02]  /*1d6b0*/  SHFL.IDX P6, R14, R13, R12, R11 ;  /* 0x0000000c0d0e7389 */ /* 0x00006400000c000b */
[----:B01----:R-:W-:Y:S01]  /*1d6c0*/  ENDCOLLECTIVE ;  /* 0x000000000000791b */ /* 0x003fe20003800000 */
.L_x_1808:
        /* <DEDUP_REMOVED lines=11> */
.L_x_1809:
[----:B------:R-:W-:Y:S01]  /*1d780*/  MOV R13, R9 ;  /* 0x00000009000d7202 */ /* 0x000fe20000000f00 */
[----:B------:R-:W-:Y:S02]  /*1d790*/  IMAD.MOV.U32 R12, RZ, RZ, 0x4 ;  /* 0x00000004ff0c7424 */ /* 0x000fe400078e00ff */
[----:B------:R-:W-:-:S07]  /*1d7a0*/  IMAD.MOV.U32 R2, RZ, RZ, R14 ;  /* 0x000000ffff027224 */ /* 0x000fce00078e000e */
[----:B------:R-:W-:Y:S05]  /*1d7b0*/  WARPSYNC.COLLECTIVE R15, `(.L_x_1810) ;  /* 0x000000000f087348 */ /* 0x000fea0003c00000 */
[----:B------:R0:W1:Y:S02]  /*1d7c0*/  SHFL.IDX P6, R14, R13, R12, R11 ;  /* 0x0000000c0d0e7389 */ /* 0x00006400000c000b */
[----:B01----:R-:W-:Y:S01]  /*1d7d0*/  ENDCOLLECTIVE ;  /* 0x000000000000791b */ /* 0x003fe20003800000 */
.L_x_1810:
        /* <DEDUP_REMOVED lines=11> */
.L_x_1811:
[----:B------:R-:W-:Y:S01]  /*1d890*/  MOV R13, R9 ;  /* 0x00000009000d7202 */ /* 0x000fe20000000f00 */
[----:B------:R-:W-:Y:S02]  /*1d8a0*/  IMAD.MOV.U32 R12, RZ, RZ, 0x5 ;  /* 0x00000005ff0c7424 */ /* 0x000fe400078e00ff */
[----:B------:R-:W-:-:S07]  /*1d8b0*/  IMAD.MOV.U32 R2, RZ, RZ, R14 ;  /* 0x000000ffff027224 */ /* 0x000fce00078e000e */
[----:B------:R-:W-:Y:S05]  /*1d8c0*/  WARPSYNC.COLLECTIVE R15, `(.L_x_1812) ;  /* 0x000000000f087348 */ /* 0x000fea0003c00000 */
[----:B------:R0:W1:Y:S02]  /*1d8d0*/  SHFL.IDX P6, R14, R13, R12, R11 ;  /* 0x0000000c0d0e7389 */ /* 0x00006400000c000b */
[----:B01----:R-:W-:Y:S01]  /*1d8e0*/  ENDCOLLECTIVE ;  /* 0x000000000000791b */ /* 0x003fe20003800000 */
.L_x_1812:
        /* <DEDUP_REMOVED lines=11> */
.L_x_1813:
[----:B------:R-:W-:Y:S01]  /*1d9a0*/  IMAD.MOV.U32 R2, RZ, RZ, R14 ;  /* 0x000000ffff027224 */ /* 0x000fe200078e000e */
[----:B------:R-:W-:Y:S06]  /*1d9b0*/  BRA `(.L_x_1814) ;  /* 0xffffffa0006c7947 */ /* 0x000fec000383ffff */
.L_x_1628:
[----:B---3--:R3:W4:Y:S02]  /*1d9c0*/  SYNCS.PHASECHK.TRANS64.TRYWAIT P0, [R4+URZ+0x32460], R21 ;  /* 0x03246015040075a7 */ /* 0x008724000800017f */
[----:B----4-:R-:W-:Y:S05]  /*1d9d0*/  @!P0 NANOSLEEP.SYNCS 0x989680 ;  /* 0x009896800000895d */ /* 0x010fea0003900000 */
[----:B------:R-:W4:Y:S02]  /*1d9e0*/  @!P0 SYNCS.PHASECHK.TRANS64 P0, [R4+URZ+0x32460], R21 ;  /* 0x03246015040085a7 */ /* 0x000f24000800007f */
[----:B----4-:R-:W-:Y:S05]  /*1d9f0*/  @!P0 BRA `(.L_x_1628) ;  /* 0xfffffffc00f08947 */ /* 0x010fea000383ffff */
[----:B------:R-:W-:Y:S05]  /*1da00*/  BRA `(.L_x_1815) ;  /* 0xffffffa000bc7947 */ /* 0x000fea000383ffff */
.L_x_1629:
[----:B------:R-:W-:Y:S01]  /*1da10*/  BSSY B1, `(.L_x_1816) ;  /* 0x0000008000017945 */ /* 0x000fe20003800000 */
[----:B------:R-:W-:Y:S01]  /*1da20*/  IMAD.MOV.U32 R13, RZ, RZ, R7 ;  /* 0x000000ffff0d7224 */ /* 0x000fe200078e0007 */
[----:B------:R-:W-:Y:S01]  /*1da30*/  MOV R12, RZ ;  /* 0x000000ff000c7202 */ /* 0x000fe20000000f00 */
[----:B------:R-:W-:Y:S02]  /*1da40*/  IMAD.MOV.U32 R11, RZ, RZ, 0x181f ;  /* 0x0000181fff0b7424 */ /* 0x000fe400078e00ff */
[----:B------:R-:W-:-:S07]  /*1da50*/  IMAD.MOV.U32 R15, RZ, RZ, -0x1 ;  /* 0xffffffffff0f7424 */ /* 0x000fce00078e00ff */
[----:B0123--:R-:W-:Y:S05]  /*1da60*/  WARPSYNC.COLLECTIVE R15, `(.L_x_1817) ;  /* 0x000000000f087348 */ /* 0x00ffea0003c00000 */
[----:B------:R4:W0:Y:S02]  /*1da70*/  SHFL.IDX P6, R14, R13, R12, R11 ;  /* 0x0000000c0d0e7389 */ /* 0x00082400000c000b */
[----:B01234-:R-:W-:Y:S01]  /*1da80*/  ENDCOLLECTIVE ;  /* 0x000000000000791b */ /* 0x01ffe20003800000 */
.L_x_1817:
[----:B------:R-:W-:Y:S05]  /*1da90*/  BSYNC B1 ;  /* 0x0000000000017941 */ /* 0x000fea0003800000 */
.L_x_1816:
[----:B------:R-:W-:Y:S01]  /*1daa0*/  IMAD.MOV.U32 R13, RZ, RZ, R5 ;  /* 0x000000ffff0d7224 */ /* 0x000fe200078e0005 */
[----:B------:R-:W-:Y:S01]  /*1dab0*/  MOV R11, 0x181f ;  /* 0x0000181f000b7802 */ /* 0x000fe20000000f00 */
[----:B------:R-:W-:Y:S02]  /*1dac0*/  IMAD.MOV.U32 R12, RZ, RZ, RZ ;  /* 0x000000ffff0c7224 */ /* 0x000fe400078e00ff */
[----:B------:R-:W-:Y:S02]  /*1dad0*/  IMAD.MOV.U32 R15, RZ, RZ, -0x1 ;  /* 0xffffffffff0f7424 */ /* 0x000fe400078e00ff */
[----:B------:R-:W-:Y:S02]  /*1dae0*/  IMAD.MOV.U32 R3, RZ, RZ, R14 ;  /* 0x000000ffff037224 */ /* 0x000fe400078e000e */
[----:B------:R-:W-:-:S07]  /*1daf0*/  IMAD R6, R6, 0x2, R23 ;  /* 0x0000000206067824 */ /* 0x000fce00078e0217 */
[----:B------:R-:W-:Y:S05]  /*1db00*/  WARPSYNC.COLLECTIVE R15, `(.L_x_1818) ;  /* 0x000000000f087348 */ /* 0x000fea0003c00000 */
[----:B------:R0:W1:Y:S02]  /*1db10*/  SHFL.IDX P6, R14, R13, R12, R11 ;  /* 0x0000000c0d0e7389 */ /* 0x00006400000c000b */
[----:B01----:R-:W-:Y:S01]  /*1db20*/  ENDCOLLECTIVE ;  /* 0x000000000000791b */ /* 0x003fe20003800000 */
.L_x_1818:
[----:B------:R-:W-:Y:S02]  /*1db30*/  IMAD.MOV.U32 R13, RZ, RZ, R7 ;  /* 0x000000ffff0d7224 */ /* 0x000fe400078e0007 */
[----:B------:R-:W-:Y:S01]  /*1db40*/  IMAD.MOV.U32 R12, RZ, RZ, 0x1 ;  /* 0x00000001ff0c7424 */ /* 0x000fe200078e00ff */
[----:B------:R-:W-:-:S13]  /*1db50*/  IADD3 R2, P0, R14, R0, RZ ;  /* 0x000000000e027210 */ /* 0x000fda0007f1e0ff */
[----:B------:R-:W-:Y:S05]  /*1db60*/  WARPSYNC.COLLECTIVE R15, `(.L_x_1819) ;  /* 0x000000000f087348 */ /* 0x000fea0003c00000 */
[----:B------:R0:W1:Y:S02]  /*1db70*/  SHFL.IDX P6, R14, R13, R12, R11 ;  /* 0x0000000c0d0e7389 */ /* 0x00006400000c000b */
[----:B01----:R-:W-:Y:S01]  /*1db80*/  ENDCOLLECTIVE ;  /* 0x000000000000791b */ /* 0x003fe20003800000 */
.L_x_1819:
        /* <DEDUP_REMOVED lines=13> */
.L_x_1820:
[----:B------:R-:W-:Y:S02]  /*1dc60*/  IMAD.MOV.U32 R13, RZ, RZ, R7 ;  /* 0x000000ffff0d7224 */ /* 0x000fe400078e0007 */
[----:B------:R-:W-:Y:S01]  /*1dc70*/  IMAD.MOV.U32 R12, RZ, RZ, 0x2 ;  /* 0x00000002ff0c7424 */ /* 0x000fe200078e00ff */
[----:B------:R-:W-:-:S13]  /*1dc80*/  IADD3 R2, P0, R14, R0, RZ ;  /* 0x000000000e027210 */ /* 0x000fda0007f1e0ff */
[----:B------:R-:W-:Y:S05]  /*1dc90*/  WARPSYNC.COLLECTIVE R15, `(.L_x_1821) ;  /* 0x000000000f087348 */ /* 0x000fea0003c00000 */
[----:B------:R0:W1:Y:S02]  /*1dca0*/  SHFL.IDX P6, R14, R13, R12, R11 ;  /* 0x0000000c0d0e7389 */ /* 0x00006400000c000b */
[----:B01----:R-:W-:Y:S01]  /*1dcb0*/  ENDCOLLECTIVE ;  /* 0x000000000000791b */ /* 0x003fe20003800000 */
.L_x_1821:
        /* <DEDUP_REMOVED lines=13> */
.L_x_1822:
[----:B------:R-:W-:Y:S02]  /*1dd90*/  IMAD.MOV.U32 R13, RZ, RZ, R7 ;  /* 0x000000ffff0d7224 */ /* 0x000fe400078e0007 */
[----:B------:R-:W-:Y:S01]  /*1dda0*/  IMAD.MOV.U32 R12, RZ, RZ, 0x3 ;  /* 0x00000003ff0c7424 */ /* 0x000fe200078e00ff */
[----:B------:R-:W-:-:S13]  /*1ddb0*/  IADD3 R2, P0, R14, R0, RZ ;  /* 0x000000000e027210 */ /* 0x000fda0007f1e0ff */
[----:B------:R-:W-:Y:S05]  /*1ddc0*/  WARPSYNC.COLLECTIVE R15, `(.L_x_1823) ;  /* 0x000000000f087348 */ /* 0x000fea0003c00000 */
[----:B------:R0:W1:Y:S02]  /*1ddd0*/  SHFL.IDX P6, R14, R13, R12, R11 ;  /* 0x0000000c0d0e7389 */ /* 0x00006400000c000b */
[----:B01----:R-:W-:Y:S01]  /*1dde0*/  ENDCOLLECTIVE ;  /* 0x000000000000791b */ /* 0x003fe20003800000 */
.L_x_1823:
        /* <DEDUP_REMOVED lines=13> */
.L_x_1824:
[----:B------:R-:W-:Y:S02]  /*1dec0*/  IMAD.MOV.U32 R13, RZ, RZ, R7 ;  /* 0x000000ffff0d7224 */ /* 0x000fe400078e0007 */
[----:B------:R-:W-:Y:S01]  /*1ded0*/  IMAD.MOV.U32 R12, RZ, RZ, 0x4 ;  /* 0x00000004ff0c7424 */ /* 0x000fe200078e00ff */
[----:B------:R-:W-:-:S13]  /*1dee0*/  IADD3 R2, P0, R14, R0, RZ ;  /* 0x000000000e027210 */ /* 0x000fda0007f1e0ff */
[----:B------:R-:W-:Y:S05]  /*1def0*/  WARPSYNC.COLLECTIVE R15, `(.L_x_1825) ;  /* 0x000000000f087348 */ /* 0x000fea0003c00000 */
[----:B------:R0:W1:Y:S02]  /*1df00*/  SHFL.IDX P6, R14, R13, R12, R11 ;  /* 0x0000000c0d0e7389 */ /* 0x00006400000c000b */
[----:B01----:R-:W-:Y:S01]  /*1df10*/  ENDCOLLECTIVE ;  /* 0x000000000000791b */ /* 0x003fe20003800000 */
.L_x_1825:
[----:B------:R-:W-:-:S05]  /*1df20*/  IADD3.X R3, RZ, R8, RZ, P0, !PT ;  /* 0x00000008ff037210 */ /* 0x000fca00007fe4ff */
        /* <DEDUP_REMOVED lines=12> */
.L_x_1826:
[----:B------:R-:W-:Y:S01]  /*1dff0*/  MOV R13, R7 ;  /* 0x00000007000d7202 */ /* 0x000fe20000000f00 */
[----:B------:R-:W-:Y:S01]  /*1e000*/  IMAD.MOV.U32 R12, RZ, RZ, 0x5 ;  /* 0x00000005ff0c7424 */ /* 0x000fe200078e00ff */
[----:B------:R-:W-:-:S13]  /*1e010*/  IADD3 R2, P0, R14, R0, RZ ;  /* 0x000000000e027210 */ /* 0x000fda0007f1e0ff */
[----:B------:R-:W-:Y:S05]  /*1e020*/  WARPSYNC.COLLECTIVE R15, `(.L_x_1827) ;  /* 0x000000000f087348 */ /* 0x000fea0003c00000 */
[----:B------:R0:W1:Y:S02]  /*1e030*/  SHFL.IDX P6, R14, R13, R12, R11 ;  /* 0x0000000c0d0e7389 */ /* 0x00006400000c000b */
[----:B01----:R-:W-:Y:S01]  /*1e040*/  ENDCOLLECTIVE ;  /* 0x000000000000791b */ /* 0x003fe20003800000 */
.L_x_1827:
        /* <DEDUP_REMOVED lines=13> */
.L_x_1828:
[----:B------:R-:W-:Y:S05]  /*1e120*/  BRA `(.L_x_1829) ;  /* 0xffffffa000087947 */ /* 0x000fea000383ffff */
.L_x_1637:
[----:B------:R-:W-:Y:S01]  /*1e130*/  BSSY B0, `(.L_x_1830) ;  /* 0x0000008000007945 */ /* 0x000fe20003800000 */
[----:B------:R-:W-:Y:S01]  /*1e140*/  IMAD.MOV.U32 R13, RZ, RZ, R16 ;  /* 0x000000ffff0d7224 */ /* 0x000fe200078e0010 */
[----:B------:R-:W-:Y:S01]  /*1e150*/  MOV R11, 0x1f ;  /* 0x0000001f000b7802 */ /* 0x000fe20000000f00 */
[----:B------:R-:W-:Y:S02]  /*1e160*/  IMAD.MOV.U32 R12, RZ, RZ, RZ ;  /* 0x000000ffff0c7224 */ /* 0x000fe400078e00ff */
[----:B------:R-:W-:-:S07]  /*1e170*/  IMAD.MOV.U32 R15, RZ, RZ, -0x1 ;  /* 0xffffffffff0f7424 */ /* 0x000fce00078e00ff */
[----:B0-23--:R-:W-:Y:S05]  /*1e180*/  WARPSYNC.COLLECTIVE R15, `(.L_x_1831) ;  /* 0x000000000f087348 */ /* 0x00dfea0003c00000 */
[----:B------:R1:W4:Y:S02]  /*1e190*/  SHFL.IDX P6, R14, R13, R12, R11 ;  /* 0x0000000c0d0e7389 */ /* 0x00032400000c000b */
[----:B01234-:R-:W-:Y:S01]  /*1e1a0*/  ENDCOLLECTIVE ;  /* 0x000000000000791b */ /* 0x01ffe20003800000 */
.L_x_1831:
[----:B------:R-:W-:Y:S05]  /*1e1b0*/  BSYNC B0 ;  /* 0x0000000000007941 */ /* 0x000fea0003800000 */
.L_x_1830:
        /* <DEDUP_REMOVED lines=9> */
.L_x_1832:
[----:B------:R-:W-:Y:S02]  /*1e250*/  ULDC UR4, c[0x0][0xd3c] ;  /* 0x00034f0000047ab9 */ /* 0x000fe40000000800 */
[----:B------:R-:W-:-:S13]  /*1e260*/  ISETP.GE.OR P1, PT, R5, UR4, !P0 ;  /* 0x0000000405007c0c */ /* 0x000fda000c726670 */
[----:B------:R-:W0:Y:S01]  /*1e270*/  @!P1 LDC.64 R2, c[0x0][0xd80] ;  /* 0x00036000ff029b82 */ /* 0x000e220000000a00 */
[----:B------:R-:W-:Y:S01]  /*1e280*/  MOV R11, RZ ;  /* 0x000000ff000b7202 */ /* 0x000fe20000000f00 */
        /* <DEDUP_REMOVED lines=14> */
.L_x_1833:
[----:B------:R-:W-:Y:S01]  /*1e370*/  IMAD.MOV.U32 R12, RZ, RZ, 0x2 ;  /* 0x00000002ff0c7424 */ /* 0x000fe200078e00ff */
[----:B------:R-:W-:-:S05]  /*1e380*/  SEL R6, R14, RZ, P1 ;  /* 0x000000ff0e067207 */ /* 0x000fca0000800000 */
[----:B------:R-:W-:-:S04]  /*1e390*/  IMAD.IADD R6, R5, 0x1, R6 ;  /* 0x0000000105067824 */ /* 0x000fc800078e0206 */
[----:B------:R-:W-:-:S07]  /*1e3a0*/  IMAD.MOV.U32 R13, RZ, RZ, R6 ;  /* 0x000000ffff0d7224 */ /* 0x000fce00078e0006 */
[----:B------:R-:W-:Y:S05]  /*1e3b0*/  WARPSYNC.COLLECTIVE R15, `(.L_x_1834) ;  /* 0x000000000f087348 */ /* 0x000fea0003c00000 */
[----:B------:R0:W1:Y:S02]  /*1e3c0*/  SHFL.UP P6, R14, R13, R12, R11 ;  /* 0x0400000c0d0e7389 */ /* 0x00006400000c000b */
[----:B01----:R-:W-:Y:S01]  /*1e3d0*/  ENDCOLLECTIVE ;  /* 0x000000000000791b */ /* 0x003fe20003800000 */
.L_x_1834:
[----:B------:R-:W-:Y:S02]  /*1e3e0*/  MOV R12, 0x4 ;  /* 0x00000004000c7802 */ /* 0x000fe40000000f00 */
[----:B------:R-:W-:-:S05]  /*1e3f0*/  SEL R7, R14, RZ, P2 ;  /* 0x000000ff0e077207 */ /* 0x000fca0001000000 */
[----:B------:R-:W-:-:S04]  /*1e400*/  IMAD.IADD R7, R6, 0x1, R7 ;  /* 0x0000000106077824 */ /* 0x000fc800078e0207 */
[----:B------:R-:W-:-:S07]  /*1e410*/  IMAD.MOV.U32 R13, RZ, RZ, R7 ;  /* 0x000000ffff0d7224 */ /* 0x000fce00078e0007 */
[----:B------:R-:W-:Y:S05]  /*1e420*/  WARPSYNC.COLLECTIVE R15, `(.L_x_1835) ;  /* 0x000000000f087348 */ /* 0x000fea0003c00000 */
[----:B------:R0:W1:Y:S02]  /*1e430*/  SHFL.UP P6, R14, R13, R12, R11 ;  /* 0x0400000c0d0e7389 */ /* 0x00006400000c000b */
[----:B01----:R-:W-:Y:S01]  /*1e440*/  ENDCOLLECTIVE ;  /* 0x000000000000791b */ /* 0x003fe20003800000 */
.L_x_1835:
[----:B------:R-:W-:Y:S01]  /*1e450*/  IMAD.MOV.U32 R12, RZ, RZ, 0x8 ;  /* 0x00000008ff0c7424 */ /* 0x000fe200078e00ff */
[----:B------:R-:W-:-:S05]  /*1e460*/  SEL R2, R14, RZ, P3 ;  /* 0x000000ff0e027207 */ /* 0x000fca0001800000 */
[----:B------:R-:W-:-:S04]  /*1e470*/  IMAD.IADD R2, R7, 0x1, R2 ;  /* 0x0000000107027824 */ /* 0x000fc800078e0202 */
[----:B------:R-:W-:-:S07]  /*1e480*/  IMAD.MOV.U32 R13, RZ, RZ, R2 ;  /* 0x000000ffff0d7224 */ /* 0x000fce00078e0002 */
[----:B------:R-:W-:Y:S05]  /*1e490*/  WARPSYNC.COLLECTIVE R15, `(.L_x_1836) ;  /* 0x000000000f087348 */ /* 0x000fea0003c00000 */
[----:B------:R0:W1:Y:S02]  /*1e4a0*/  SHFL.UP P6, R14, R13, R12, R11 ;  /* 0x0400000c0d0e7389 */ /* 0x00006400000c000b */
[----:B01----:R-:W-:Y:S01]  /*1e4b0*/  ENDCOLLECTIVE ;  /* 0x000000000000791b */ /* 0x003fe20003800000 */
.L_x_1836:
[----:B------:R-:W-:Y:S02]  /*1e4c0*/  MOV R12, 0x10 ;  /* 0x00000010000c7802 */ /* 0x000fe40000000f00 */
[----:B------:R-:W-:-:S05]  /*1e4d0*/  SEL R3, R14, RZ, P4 ;  /* 0x000000ff0e037207 */ /* 0x000fca0002000000 */
[----:B------:R-:W-:-:S04]  /*1e4e0*/  IMAD.IADD R3, R2, 0x1, R3 ;  /* 0x0000000102037824 */ /* 0x000fc800078e0203 */
[----:B------:R-:W-:-:S07]  /*1e4f0*/  IMAD.MOV.U32 R13, RZ, RZ, R3 ;  /* 0x000000ffff0d7224 */ /* 0x000fce00078e0003 */
[----:B------:R-:W-:Y:S05]  /*1e500*/  WARPSYNC.COLLECTIVE R15, `(.L_x_1837) ;  /* 0x000000000f087348 */ /* 0x000fea0003c00000 */
[----:B------:R0:W1:Y:S02]  /*1e510*/  SHFL.UP P6, R14, R13, R12, R11 ;  /* 0x0400000c0d0e7389 */ /* 0x00006400000c000b */
[----:B01----:R-:W-:Y:S01]  /*1e520*/  ENDCOLLECTIVE ;  /* 0x000000000000791b */ /* 0x003fe20003800000 */
.L_x_1837:
        /* <DEDUP_REMOVED lines=8> */
.L_x_1838:
[----:B------:R-:W-:Y:S05]  /*1e5b0*/  BRA `(.L_x_1839) ;  /* 0xffffffa000647947 */ /* 0x000fea000383ffff */
.L_x_1642:
[----:B------:R-:W-:Y:S01]  /*1e5c0*/  BSSY B0, `(.L_x_1840) ;  /* 0x0000008000007945 */ /* 0x000fe20003800000 */
[----:B-----5:R-:W-:Y:S01]  /*1e5d0*/  IMAD.MOV.U32 R13, RZ, RZ, R5 ;  /* 0x000000ffff0d7224 */ /* 0x020fe200078e0005 */
[----:B------:R-:W-:Y:S01]  /*1e5e0*/  MOV R12, 0x1 ;  /* 0x00000001000c7802 */ /* 0x000fe20000000f00 */
[----:B------:R-:W-:Y:S02]  /*1e5f0*/  IMAD.MOV.U32 R11, RZ, RZ, RZ ;  /* 0x000000ffff0b7224 */ /* 0x000fe400078e00ff */
[----:B------:R-:W-:-:S07]  /*1e600*/  IMAD.MOV.U32 R15, RZ, RZ, -0x1 ;  /* 0xffffffffff0f7424 */ /* 0x000fce00078e00ff */
[----:B0-----:R-:W-:Y:S05]  /*1e610*/  WARPSYNC.COLLECTIVE R15, `(.L_x_1841) ;  /* 0x000000000f087348 */ /* 0x001fea0003c00000 */
[----:B------:R1:W2:Y:S02]  /*1e620*/  SHFL.UP P6, R14, R13, R12, R11 ;  /* 0x0400000c0d0e7389 */ /* 0x0002a400000c000b */
[----:B012---:R-:W-:Y:S01]  /*1e630*/  ENDCOLLECTIVE ;  /* 0x000000000000791b */ /* 0x007fe20003800000 */
.L_x_1841:
[----:B------:R-:W-:Y:S05]  /*1e640*/  BSYNC B0 ;  /* 0x0000000000007941 */ /* 0x000fea0003800000 */
.L_x_1840:
        /* <DEDUP_REMOVED lines=8> */
.L_x_1842:
[----:B------:R-:W-:Y:S01]  /*1e6d0*/  IMAD.MOV.U32 R12, RZ, RZ, 0x4 ;  /* 0x00000004ff0c7424 */ /* 0x000fe200078e00ff */
[----:B------:R-:W-:-:S05]  /*1e6e0*/  SEL R2, R14, RZ, P2 ;  /* 0x000000ff0e027207 */ /* 0x000fca0001000000 */
[----:B------:R-:W-:-:S04]  /*1e6f0*/  IMAD.IADD R2, R13, 0x1, R2 ;  /* 0x000000010d027824 */ /* 0x000fc800078e0202 */
[----:B------:R-:W-:-:S07]  /*1e700*/  IMAD.MOV.U32 R13, RZ, RZ, R2 ;  /* 0x000000ffff0d7224 */ /* 0x000fce00078e0002 */
[----:B------:R-:W-:Y:S05]  /*1e710*/  WARPSYNC.COLLECTIVE R15, `(.L_x_1843) ;  /* 0x000000000f087348 */ /* 0x000fea0003c00000 */
[----:B------:R0:W1:Y:S02]  /*1e720*/  SHFL.UP P6, R14, R13, R12, R11 ;  /* 0x0400000c0d0e7389 */ /* 0x00006400000c000b */
[----:B01----:R-:W-:Y:S01]  /*1e730*/  ENDCOLLECTIVE ;  /* 0x000000000000791b */ /* 0x003fe20003800000 */
.L_x_1843:
[----:B------:R-:W-:Y:S02]  /*1e740*/  MOV R12, 0x8 ;  /* 0x00000008000c7802 */ /* 0x000fe40000000f00 */
[----:B------:R-:W-:-:S05]  /*1e750*/  SEL R3, R14, RZ, P3 ;  /* 0x000000ff0e037207 */ /* 0x000fca0001800000 */
[----:B------:R-:W-:-:S04]  /*1e760*/  IMAD.IADD R3, R2, 0x1, R3 ;  /* 0x0000000102037824 */ /* 0x000fc800078e0203 */
[----:B------:R-:W-:-:S07]  /*1e770*/  IMAD.MOV.U32 R13, RZ, RZ, R3 ;  /* 0x000000ffff0d7224 */ /* 0x000fce00078e0003 */
[----:B------:R-:W-:Y:S05]  /*1e780*/  WARPSYNC.COLLECTIVE R15, `(.L_x_1844) ;  /* 0x000000000f087348 */ /* 0x000fea0003c00000 */
[----:B------:R0:W1:Y:S02]  /*1e790*/  SHFL.UP P6, R14, R13, R12, R11 ;  /* 0x0400000c0d0e7389 */ /* 0x00006400000c000b */
[----:B01----:R-:W-:Y:S01]  /*1e7a0*/  ENDCOLLECTIVE ;  /* 0x000000000000791b */ /* 0x003fe20003800000 */
.L_x_1844:
[----:B------:R-:W-:Y:S01]  /*1e7b0*/  IMAD.MOV.U32 R12, RZ, RZ, 0x10 ;  /* 0x00000010ff0c7424 */ /* 0x000fe200078e00ff */
[----:B------:R-:W-:-:S05]  /*1e7c0*/  SEL R4, R14, RZ, P4 ;  /* 0x000000ff0e047207 */ /* 0x000fca0002000000 */
[----:B------:R-:W-:-:S04]  /*1e7d0*/  IMAD.IADD R4, R3, 0x1, R4 ;  /* 0x0000000103047824 */ /* 0x000fc800078e0204 */
[----:B------:R-:W-:-:S07]  /*1e7e0*/  IMAD.MOV.U32 R13, RZ, RZ, R4 ;  /* 0x000000ffff0d7224 */ /* 0x000fce00078e0004 */
[----:B------:R-:W-:Y:S05]  /*1e7f0*/  WARPSYNC.COLLECTIVE R15, `(.L_x_1845) ;  /* 0x000000000f087348 */ /* 0x000fea0003c00000 */
[----:B------:R0:W1:Y:S02]  /*1e800*/  SHFL.UP P6, R14, R13, R12, R11 ;  /* 0x0400000c0d0e7389 */ /* 0x00006400000c000b */
[----:B01----:R-:W-:Y:S01]  /*1e810*/  ENDCOLLECTIVE ;  /* 0x000000000000791b */ /* 0x003fe20003800000 */
.L_x_1845:
[----:B------:R-:W-:Y:S01]  /*1e820*/  MOV R12, 0x1f ;  /* 0x0000001f000c7802 */ /* 0x000fe20000000f00 */
[----:B------:R-:W-:Y:S01]  /*1e830*/  IMAD.MOV.U32 R11, RZ, RZ, 0x1f ;  /* 0x0000001fff0b7424 */ /* 0x000fe200078e00ff */
[----:B------:R-:W-:-:S05]  /*1e840*/  SEL R3, R14, RZ, P5 ;  /* 0x000000ff0e037207 */ /* 0x000fca0002800000 */
[----:B------:R-:W-:-:S04]  /*1e850*/  IMAD.IADD R2, R4, 0x1, R3 ;  /* 0x0000000104027824 */ /* 0x000fc800078e0203 */
[----:B------:R-:W-:-:S07]  /*1e860*/  IMAD.MOV.U32 R13, RZ, RZ, R2 ;  /* 0x000000ffff0d7224 */ /* 0x000fce00078e0002 */
[----:B------:R-:W-:Y:S05]  /*1e870*/  WARPSYNC.COLLECTIVE R15, `(.L_x_1846) ;  /* 0x000000000f087348 */ /* 0x000fea0003c00000 */
[----:B------:R0:W1:Y:S02]  /*1e880*/  SHFL.IDX P6, R14, R13, R12, R11 ;  /* 0x0000000c0d0e7389 */ /* 0x00006400000c000b */
[----:B01----:R-:W-:Y:S01]  /*1e890*/  ENDCOLLECTIVE ;  /* 0x000000000000791b */ /* 0x003fe20003800000 */
.L_x_1846:
[----:B------:R-:W-:Y:S05]  /*1e8a0*/  BRA `(.L_x_1847) ;  /* 0xffffffa000447947 */ /* 0x000fea000383ffff */
.L_x_1644:
[----:B------:R-:W-:Y:S01]  /*1e8b0*/  BSSY B0, `(.L_x_1848) ;  /* 0x0000006000007945 */ /* 0x000fe20003800000 */
[----:B------:R-:W-:Y:S01]  /*1e8c0*/  PLOP3.LUT P6, PT, P6, PT, PT, 0x8, 0x0 ;  /* 0x000000000000781c */ /* 0x000fe200037ce170 */
[----:B------:R-:W-:-:S12]  /*1e8d0*/  IMAD.MOV.U32 R15, RZ, RZ, -0x1 ;  /* 0xffffffffff0f7424 */ /* 0x000fd800078e00ff */
[----:B0-----:R-:W-:Y:S05]  /*1e8e0*/  WARPSYNC.COLLECTIVE R15, `(.L_x_1849) ;  /* 0x000000000f087348 */ /* 0x001fea0003c00000 */
[----:B------:R-:W-:Y:S01]  /*1e8f0*/  VOTE.ANY R14, PT, P6 ;  /* 0x00000000000e7806 */ /* 0x000fe200030e0100 */
[----:B0-----:R-:W-:Y:S06]  /*1e900*/  ENDCOLLECTIVE ;  /* 0x000000000000791b */ /* 0x001fec0003800000 */
.L_x_1849:
[----:B------:R-:W-:Y:S05]  /*1e910*/  BSYNC B0 ;  /* 0x0000000000007941 */ /* 0x000fea0003800000 */
.L_x_1848:
[----:B------:R-:W-:Y:S01]  /*1e920*/  IMAD.MOV.U32 R3, RZ, RZ, R14 ;  /* 0x000000ffff037224 */ /* 0x000fe200078e000e */
[----:B------:R-:W-:Y:S01]  /*1e930*/  MOV R11, 0x1f ;  /* 0x0000001f000b7802 */ /* 0x000fe20000000f00 */
[----:B------:R-:W-:Y:S02]  /*1e940*/  IMAD.MOV.U32 R13, RZ, RZ, R5 ;  /* 0x000000ffff0d7224 */ /* 0x000fe400078e0005 */
[----:B------:R-:W0:Y:S01]  /*1e950*/  POPC R4, R3 ;  /* 0x0000000300047309 */ /* 0x000e220000000000 */
[----:B------:R-:W-:Y:S02]  /*1e960*/  IMAD.MOV.U32 R15, RZ, RZ, -0x1 ;  /* 0xffffffffff0f7424 */ /* 0x000fe400078e00ff */
[----:B0-----:R-:W-:-:S07]  /*1e970*/  IMAD.MOV.U32 R12, RZ, RZ, R4 ;  /* 0x000000ffff0c7224 */ /* 0x001fce00078e0004 */
[----:B------:R-:W-:Y:S05]  /*1e980*/  WARPSYNC.COLLECTIVE R15, `(.L_x_1850) ;  /* 0x000000000f087348 */ /* 0x000fea0003c00000 */
[----:B------:R0:W1:Y:S02]  /*1e990*/  SHFL.IDX P6, R14, R13, R12, R11 ;  /* 0x0000000c0d0e7389 */ /* 0x00006400000c000b */
[----:B01----:R-:W-:Y:S01]  /*1e9a0*/  ENDCOLLECTIVE ;  /* 0x000000000000791b */ /* 0x003fe20003800000 */
.L_x_1850:
[----:B------:R-:W-:Y:S01]  /*1e9b0*/  IMAD.MOV.U32 R5, RZ, RZ, R14 ;  /* 0x000000ffff057224 */ /* 0x000fe200078e000e */
[----:B------:R-:W-:Y:S06]  /*1e9c0*/  BRA `(.L_x_1851) ;  /* 0xffffffa000347947 */ /* 0x000fec000383ffff */
.L_x_1646:
[----:B------:R-:W-:Y:S01]  /*1e9d0*/  BSSY B0, `(.L_x_1852) ;  /* 0x0000007000007945 */ /* 0x000fe20003800000 */
[----:B------:R-:W-:Y:S02]  /*1e9e0*/  IMAD.MOV.U32 R13, RZ, RZ, R2 ;  /* 0x000000ffff0d7224 */ /* 0x000fe400078e0002 */
[----:B------:R-:W-:Y:S02]  /*1e9f0*/  IMAD.MOV.U32 R11, RZ, RZ, 0x1f ;  /* 0x0000001fff0b7424 */ /* 0x000fe400078e00ff */
[----:B------:R-:W-:-:S07]  /*1ea00*/  IMAD.MOV.U32 R15, RZ, RZ, -0x1 ;  /* 0xffffffffff0f7424 */ /* 0x000fce00078e00ff */
[----:B012---:R-:W-:Y:S05]  /*1ea10*/  WARPSYNC.COLLECTIVE R15, `(.L_x_1853) ;  /* 0x000000000f087348 */ /* 0x007fea0003c00000 */
[----:B------:R3:W4:Y:S02]  /*1ea20*/  SHFL.IDX P6, R14, R13, R12, R11 ;  /* 0x0000000c0d0e7389 */ /* 0x00072400000c000b */
[----:B01234-:R-:W-:Y:S01]  /*1ea30*/  ENDCOLLECTIVE ;  /* 0x000000000000791b */ /* 0x01ffe20003800000 */
.L_x_1853:
[----:B------:R-:W-:Y:S05]  /*1ea40*/  BSYNC B0 ;  /* 0x0000000000007941 */ /* 0x000fea0003800000 */
.L_x_1852:
[----:B------:R-:W-:Y:S05]  /*1ea50*/  BRA `(.L_x_1645) ;  /* 0xffffffa0002c7947 */ /* 0x000fea000383ffff */
.L_x_1650:
[----:B-1----:R1:W0:Y:S02]  /*1ea60*/  SYNCS.PHASECHK.TRANS64.TRYWAIT P0, [R5+URZ+0x32420], R0 ;  /* 0x03242000050075a7 */ /* 0x002224000800017f */
[----:B0-----:R-:W-:Y:S05]  /*1ea70*/  @!P0 NANOSLEEP.SYNCS 0x989680 ;  /* 0x009896800000895d */ /* 0x001fea0003900000 */
[----:B------:R-:W0:Y:S02]  /*1ea80*/  @!P0 SYNCS.PHASECHK.TRANS64 P0, [R5+URZ+0x32420], R0 ;  /* 0x03242000050085a7 */ /* 0x000e24000800007f */
[----:B0-----:R-:W-:Y:S05]  /*1ea90*/  @!P0 BRA `(.L_x_1650) ;  /* 0xfffffffc00f08947 */ /* 0x001fea000383ffff */
[----:B------:R-:W-:Y:S05]  /*1eaa0*/  BRA `(.L_x_1854) ;  /* 0xffffffa400187947 */ /* 0x000fea000383ffff */
.L_x_1651:
[----:B------:R-:W5:Y:S01]  /*1eab0*/  S2R R2, SR_TID.X ;  /* 0x0000000000027919 */ /* 0x000f620000002100 */
[----:B------:R-:W-:Y:S01]  /*1eac0*/  BSSY B0, `(.L_x_1855) ;  /* 0x000000a000007945 */ /* 0x000fe20003800000 */
[----:B------:R-:W-:Y:S02]  /*1ead0*/  IMAD.MOV.U32 R12, RZ, RZ, RZ ;  /* 0x000000ffff0c7224 */ /* 0x000fe400078e00ff */
[----:B------:R-:W-:Y:S02]  /*1eae0*/  IMAD.MOV.U32 R11, RZ, RZ, 0x1f ;  /* 0x0000001fff0b7424 */ /* 0x000fe400078e00ff */
[----:B------:R-:W-:Y:S01]  /*1eaf0*/  IMAD.MOV.U32 R15, RZ, RZ, -0x1 ;  /* 0xffffffffff0f7424 */ /* 0x000fe200078e00ff */
[----:B-----5:R-:W-:-:S04]  /*1eb00*/  SHF.R.U32.HI R2, RZ, 0x5, R2 ;  /* 0x00000005ff027819 */ /* 0x020fc80000011602 */
[----:B------:R-:W-:-:S04]  /*1eb10*/  LOP3.LUT R2, R2, 0x3, RZ, 0xc0, !PT ;  /* 0x0000000302027812 */ /* 0x000fc800078ec0ff */
[----:B------:R-:W-:-:S07]  /*1eb20*/  MOV R13, R2 ;  /* 0x00000002000d7202 */ /* 0x000fce0000000f00 */
[----:B01234-:R-:W-:Y:S05]  /*1eb30*/  WARPSYNC.COLLECTIVE R15, `(.L_x_1856) ;  /* 0x000000000f087348 */ /* 0x01ffea0003c00000 */
[----:B------:R0:W0:Y:S02]  /*1eb40*/  SHFL.IDX P6, R14, R13, R12, R11 ;  /* 0x0000000c0d0e7389 */ /* 0x00002400000c000b */
[----:B01234-:R-:W-:Y:S01]  /*1eb50*/  ENDCOLLECTIVE ;  /* 0x000000000000791b */ /* 0x01ffe20003800000 */
.L_x_1856:
[----:B------:R-:W-:Y:S05]  /*1eb60*/  BSYNC B0 ;  /* 0x0000000000007941 */ /* 0x000fea0003800000 */
.L_x_1855:
[----:B------:R-:W-:Y:S05]  /*1eb70*/  BRA `(.L_x_1857) ;  /* 0xffffffa400007947 */ /* 0x000fea000383ffff */
.L_x_1652:
[----:B------:R-:W-:Y:S01]  /*1eb80*/  BSSY B0, `(.L_x_1858) ;  /* 0x0000006000007945 */ /* 0x000fe20003800000 */
[----:B------:R-:W-:-:S07]  /*1eb90*/  IMAD.MOV.U32 R15, RZ, RZ, -0x1 ;  /* 0xffffffffff0f7424 */ /* 0x000fce00078e00ff */
[----:B-1234-:R-:W-:Y:S05]  /*1eba0*/  WARPSYNC.COLLECTIVE R15, `(.L_x_1859) ;  /* 0x000000000f0c7348 */ /* 0x01efea0003c00000 */
[----:B------:R-:W-:Y:S02]  /*1ebb0*/  ELECT P6, UR62, PT ;  /* 0x00000000003e782f */ /* 0x000fe400038c0000 */
[----:B------:R-:W-:Y:S01]  /*1ebc0*/  MOV R14, UR62 ;  /* 0x0000003e000e7c02 */ /* 0x000fe20008000f00 */
[----:B-1234-:R-:W-:Y:S10]  /*1ebd0*/  ENDCOLLECTIVE ;  /* 0x000000000000791b */ /* 0x01eff40003800000 */
.L_x_1859:
[----:B------:R-:W-:Y:S05]  /*1ebe0*/  BSYNC B0 ;  /* 0x0000000000007941 */ /* 0x000fea0003800000 */
.L_x_1858:
[----:B------:R-:W-:Y:S05]  /*1ebf0*/  BRA `(.L_x_1860) ;  /* 0xffffffa000f47947 */ /* 0x000fea000383ffff */
.L_x_1654:
[----:B0-----:R0:W1:Y:S02]  /*1ec00*/  SYNCS.PHASECHK.TRANS64.TRYWAIT P1, [R3+URZ+0x32440], R2 ;  /* 0x03244002030075a7 */ /* 0x001064000802017f */
[----:B-1----:R-:W-:Y:S05]  /*1ec10*/  @!P1 NANOSLEEP.SYNCS 0x989680 ;  /* 0x009896800000995d */ /* 0x002fea0003900000 */
[----:B------:R-:W1:Y:S02]  /*1ec20*/  @!P1 SYNCS.PHASECHK.TRANS64 P1, [R3+URZ+0x32440], R2 ;  /* 0x03244002030095a7 */ /* 0x000e64000802007f */
[----:B-1----:R-:W-:Y:S05]  /*1ec30*/  @!P1 BRA `(.L_x_1654) ;  /* 0xfffffffc00f09947 */ /* 0x002fea000383ffff */
[----:B------:R-:W-:Y:S05]  /*1ec40*/  BRA `(.L_x_1861) ;  /* 0xffffffa400147947 */ /* 0x000fea000383ffff */
.L_x_1656:
[----:B-1----:R1:W0:Y:S02]  /*1ec50*/  SYNCS.PHASECHK.TRANS64.TRYWAIT P1, [R25+URZ+0x32440], R0 ;  /* 0x03244000190075a7 */ /* 0x002224000802017f */
[----:B0-----:R-:W-:Y:S05]  /*1ec60*/  @!P1 NANOSLEEP.SYNCS 0x989680 ;  /* 0x009896800000995d */ /* 0x001fea0003900000 */
[----:B------:R-:W0:Y:S02]  /*1ec70*/  @!P1 SYNCS.PHASECHK.TRANS64 P1, [R25+URZ+0x32440], R0 ;  /* 0x03244000190095a7 */ /* 0x000e24000802007f */
[----:B0-----:R-:W-:Y:S05]  /*1ec80*/  @!P1 BRA `(.L_x_1656) ;  /* 0xfffffffc00f09947 */ /* 0x001fea000383ffff */
[----:B------:R-:W-:Y:S05]  /*1ec90*/  BRA `(.L_x_1862) ;  /* 0xffffffa400207947 */ /* 0x000fea000383ffff */
.L_x_1658:
[----:B------:R0:W0:Y:S02]  /*1eca0*/  SYNCS.PHASECHK.TRANS64.TRYWAIT P1, [R3+URZ+0x32460], R2 ;  /* 0x03246002030075a7 */ /* 0x000024000802017f */
[----:B0-----:R-:W-:Y:S05]  /*1ecb0*/  @!P1 NANOSLEEP.SYNCS 0x989680 ;  /* 0x009896800000995d */ /* 0x001fea0003900000 */
[----:B------:R-:W0:Y:S02]  /*1ecc0*/  @!P1 SYNCS.PHASECHK.TRANS64 P1, [R3+URZ+0x32460], R2 ;  /* 0x03246002030095a7 */ /* 0x000e24000802007f */
[----:B0-----:R-:W-:Y:S05]  /*1ecd0*/  @!P1 BRA `(.L_x_1658) ;  /* 0xfffffffc00f09947 */ /* 0x001fea000383ffff */
[----:B------:R-:W-:Y:S05]  /*1ece0*/  BRA `(.L_x_1863) ;  /* 0xffffffa4001c7947 */ /* 0x000fea000383ffff */
.L_x_1864:
        /* <DEDUP_REMOVED lines=9> */
.L_x_6453:


//--------------------- .text._ZN7cutlass13device_kernelIN5flash11enable_sm90INS1_16FlashAttnFwdSm90INS1_25CollectiveMainloopFwdSm90ILi2EN4cute5tupleIJNS5_1CILi1EEES8_S8_EEENS6_IJNS7_ILi128EEENS7_ILi96EEENS7_ILi64EEEEEELi256ENS_6half_tEfNS_4arch4Sm90ELb0ELb1ELb1ELb0ELb1ELb0ELb0ELb1ELb0ELb1ELb0ELb0EEENS1_21CollectiveEpilogueFwdINS6_IJSA_NS7_ILi256EEESB_EEES9_SE_SG_Li256ELb0ELb1ELb0ELb0EEENS1_30DynamicPersistentTileSchedulerILi256ELi128ELb0ELb1ELb1EEEEEEEEEvNT_6ParamsE --------------------------
	.section	.text._ZN7cutlass13device_kernelIN5flash11enable_sm90INS1_16FlashAttnFwdSm90INS1_25CollectiveMainloopFwdSm90ILi2EN4cute5tupleIJNS5_1CILi1EEES8_S8_EEENS6_IJNS7_ILi128EEENS7_ILi96EEENS7_ILi64EEEEEELi256ENS_6half_tEfNS_4arch4Sm90ELb0ELb1ELb1ELb0ELb1ELb0ELb0ELb1ELb0ELb1ELb0ELb0EEENS1_21CollectiveEpilogueFwdINS6_IJSA_NS7_ILi256EEESB_EEES9_SE_SG_Li256ELb0ELb1ELb0ELb0EEENS1_30DynamicPersistentTileSchedulerILi256ELi128ELb0ELb1ELb1EEEEEEEEEvNT_6ParamsE,"ax",@progbits
	.align	128
.text._ZN7cutlass13device_kernelIN5flash11enable_sm90INS1_16FlashAttnFwdSm90INS1_25CollectiveMainloopFwdSm90ILi2EN4cute5tupleIJNS5_1CILi1EEES8_S8_EEENS6_IJNS7_ILi128EEENS7_ILi96EEENS7_ILi64EEEEEELi256ENS_6half_tEfNS_4arch4Sm90ELb0ELb1ELb1ELb0ELb1ELb0ELb0ELb1ELb0ELb1ELb0ELb0EEENS1_21CollectiveEpilogueFwdINS6_IJSA_NS7_ILi256EEESB_EEES9_SE_SG_Li256ELb0ELb1ELb0ELb0EEENS1_30DynamicPersistentTileSchedulerILi256ELi128ELb0ELb1ELb1EEEEEEEEEvNT_6ParamsE:
        .type           _ZN7cutlass13device_kernelIN5flash11enable_sm90INS1_16FlashAttnFwdSm90INS1_25CollectiveMainloopFwdSm90ILi2EN4cute5tupleIJNS5_1CILi1EEES8_S8_EEENS6_IJNS7_ILi128EEENS7_ILi96EEENS7_ILi64EEEEEELi256ENS_6half_tEfNS_4arch4Sm90ELb0ELb1ELb1ELb0ELb1ELb0ELb0ELb1ELb0ELb1ELb0ELb0EEENS1_21CollectiveEpilogueFwdINS6_IJSA_NS7_ILi256EEESB_EEES9_SE_SG_Li256ELb0ELb1ELb0ELb0EEENS1_30DynamicPersistentTileSchedulerILi256ELi128ELb0ELb1ELb1EEEEEEEEEvNT_6ParamsE,@function
        .size           _ZN7cutlass13device_kernelIN5flash11enable_sm90INS1_16FlashAttnFwdSm90INS1_25CollectiveMainloopFwdSm90ILi2EN4cute5tupleIJNS5_1CILi1EEES8_S8_EEENS6_IJNS7_ILi128EEENS7_ILi96EEENS7_ILi64EEEEEELi256ENS_6half_tEfNS_4arch4Sm90ELb0ELb1ELb1ELb0ELb1ELb0ELb0ELb1ELb0ELb1ELb0ELb0EEENS1_21CollectiveEpilogueFwdINS6_IJSA_NS7_ILi256EEESB_EEES9_SE_SG_Li256ELb0ELb1ELb0ELb0EEENS1_30DynamicPersistentTileSchedulerILi256ELi128ELb0ELb1ELb1EEEEEEEEEvNT_6ParamsE,(.L_x_6454 - _ZN7cutlass13device_kernelIN5flash11enable_sm90INS1_16FlashAttnFwdSm90INS1_25CollectiveMainloopFwdSm90ILi2EN4cute5tupleIJNS5_1CILi1EEES8_S8_EEENS6_IJNS7_ILi128EEENS7_ILi96EEENS7_ILi64EEEEEELi256ENS_6half_tEfNS_4arch4Sm90ELb0ELb1ELb1ELb0ELb1ELb0ELb0ELb1ELb0ELb1ELb0ELb0EEENS1_21CollectiveEpilogueFwdINS6_IJSA_NS7_ILi256EEESB_EEES9_SE_SG_Li256ELb0ELb1ELb0ELb0EEENS1_30DynamicPersistentTileSchedulerILi256ELi128ELb0ELb1ELb1EEEEEEEEEvNT_6ParamsE)
        .other          _ZN7cutlass13device_kernelIN5flash11enable_sm90INS1_16FlashAttnFwdSm90INS1_25CollectiveMainloopFwdSm90ILi2EN4cute5tupleIJNS5_1CILi1EEES8_S8_EEENS6_IJNS7_ILi128EEENS7_ILi96EEENS7_ILi64EEEEEELi256ENS_6half_tEfNS_4arch4Sm90ELb0ELb1ELb1ELb0ELb1ELb0ELb0ELb1ELb0ELb1ELb0ELb0EEENS1_21CollectiveEpilogueFwdINS6_IJSA_NS7_ILi256EEESB_EEES9_SE_SG_Li256ELb0ELb1ELb0ELb0EEENS1_30DynamicPersistentTileSchedulerILi256ELi128ELb0ELb1ELb1EEEEEEEEEvNT_6ParamsE,@"STO_CUDA_ENTRY STV_DEFAULT"
_ZN7cutlass13device_kernelIN5flash11enable_sm90INS1_16FlashAttnFwdSm90INS1_25CollectiveMainloopFwdSm90ILi2EN4cute5tupleIJNS5_1CILi1EEES8_S8_EEENS6_IJNS7_ILi128EEENS7_ILi96EEENS7_ILi64EEEEEELi256ENS_6half_tEfNS_4arch4Sm90ELb0ELb1ELb1ELb0ELb1ELb0ELb0ELb1ELb0ELb1ELb0ELb0EEENS1_21CollectiveEpilogueFwdINS6_IJSA_NS7_ILi256EEESB_EEES9_SE_SG_Li256ELb0ELb1ELb0ELb0EEENS1_30DynamicPersistentTileSchedulerILi256ELi128ELb0ELb1ELb1EEEEEEEEEvNT_6ParamsE:
        /* <DEDUP_REMOVED lines=45> */
.L_x_1865:
        /* <DEDUP_REMOVED lines=22> */
.L_x_1866:
        /* <DEDUP_REMOVED lines=18> */
.L_x_1867:
        /* <DEDUP_REMOVED lines=22> */
.L_x_1868:
        /* <DEDUP_REMOVED lines=23> */
.L_x_1869:
        /* <DEDUP_REMOVED lines=8> */
.L_x_1871:
[----:B------:R-:W-:-:S08]  /*08a0*/  NOP ;  /* 0x0000000000007918 */ /* 0x000fd00000000000 */
[----:B------:R-:W0:Y:S02]  /*08b0*/  USETMAXREG.TRY_ALLOC.CTAPOOL UP0, 0xe8 ;  /* 0x000000e8000079c8 */ /* 0x000e240008000600 */
[----:B0-----:R-:W-:-:S13]  /*08c0*/  PLOP3.LUT P0, PT, PT, PT, UP0, 0x80, 0x0 ;  /* 0x000000000000781c */ /* 0x001fda0003f0f008 */
[----:B------:R-:W-:Y:S05]  /*08d0*/  @!P0 BRA `(.L_x_1871) ;  /* 0xfffffffc00f08947 */ /* 0x000fea000383ffff */
[----:B------:R-:W-:Y:S01]  /*08e0*/  SHF.R.U32.HI R0, RZ, 0x7, R5 ;  /* 0x00000007ff007819 */ /* 0x000fe20000011605 */
[----:B------:R-:W0:Y:S08]  /*08f0*/  S2UR UR4, SR_CTAID.X ;  /* 0x00000000000479c3 */ /* 0x000e300000002500 */
[----:B------:R-:W-:Y:S08]  /*0900*/  BAR.ARV 0x4, 0x180 ;  /* 0x0106000000007b1d */ /* 0x000ff00000002000 */
        /* <DEDUP_REMOVED lines=13> */
[CC--:B------:R-:W-:Y:S02]  /*09e0*/  LEA.HI R4, R0.reuse, R213.reuse, RZ, 0x5 ;  /* 0x000000d500047211 */ /* 0x0c0fe400078f28ff */
[----:B------:R-:W-:Y:S02]  /*09f0*/  LOP3.LUT R204, R3, 0xffffff80, RZ, 0xc0, !PT ;  /* 0xffffff8003cc7812 */ /* 0x000fe400078ec0ff */
[----:B------:R-:W-:Y:S01]  /*0a00*/  LEA.HI R2, R0, R213, RZ, 0x4 ;  /* 0x000000d500027211 */ /* 0x000fe200078f20ff */
[----:B------:R-:W-:Y:S01]  /*0a10*/  IMAD.SHL.U32 R6, R4, 0x20, RZ ;  /* 0x0000002004067824 */ /* 0x000fe200078e00ff */
[----:B------:R-:W-:Y:S01]  /*0a20*/  SHF.R.S32.HI R206, RZ, 0x7, R3 ;  /* 0x00000007ffce7819 */ /* 0x000fe20000011403 */
[----:B------:R-:W-:Y:S01]  /*0a30*/  IMAD.IADD R204, R213, 0x1, -R204 ;  /* 0x00000001d5cc7824 */ /* 0x000fe200078e0acc */
[----:B------:R-:W-:-:S02]  /*0a40*/  SHF.R.S32.HI R5, RZ, 0x4, R2 ;  /* 0x00000004ff057819 */ /* 0x000fc40000011402 */
[----:B------:R-:W-:Y:S02]  /*0a50*/  LOP3.LUT R7, R6, 0xfffffc00, RZ, 0xc0, !PT ;  /* 0xfffffc0006077812 */ /* 0x000fe400078ec0ff */
[----:B------:R-:W-:Y:S02]  /*0a60*/  SHF.R.S32.HI R9, RZ, 0x1f, R204 ;  /* 0x0000001fff097819 */ /* 0x000fe400000114cc */
[----:B------:R-:W-:Y:S02]  /*0a70*/  LEA.HI R6, R0, R213, RZ, 0x2 ;  /* 0x000000d500067211 */ /* 0x000fe400078f10ff */
[----:B------:R-:W-:Y:S02]  /*0a80*/  LEA.HI R8, R9, R204, RZ, 0x2 ;  /* 0x000000cc09087211 */ /* 0x000fe400078f10ff */
[----:B------:R-:W-:Y:S02]  /*0a90*/  LOP3.LUT R4, R2, 0x3fffff0, RZ, 0xc0, !PT ;  /* 0x03fffff002047812 */ /* 0x000fe400078ec0ff */
[----:B------:R-:W-:-:S02]  /*0aa0*/  SHF.R.S32.HI R10, RZ, 0x2, R8 ;  /* 0x00000002ff0a7819 */ /* 0x000fc40000011408 */
[----:B------:R-:W-:Y:S01]  /*0ab0*/  SHF.R.S32.HI R11, RZ, 0x1f, R8 ;  /* 0x0000001fff0b7819 */ /* 0x000fe20000011408 */
[----:B------:R-:W-:Y:S01]  /*0ac0*/  IMAD.IADD R4, R213, 0x1, -R4 ;  /* 0x00000001d5047824 */ /* 0x000fe200078e0a04 */
[----:B------:R-:W-:Y:S02]  /*0ad0*/  LOP3.LUT R6, R6, 0xfffffffc, RZ, 0xc0, !PT ;  /* 0xfffffffc06067812 */ /* 0x000fe400078ec0ff */
[----:B------:R-:W-:Y:S01]  /*0ae0*/  LEA.HI R11, R11, R10, RZ, 0x3 ;  /* 0x0000000a0b0b7211 */ /* 0x000fe200078f18ff */
[----:B------:R-:W-:Y:S01]  /*0af0*/  IMAD R7, R4, 0x40, R7 ;  /* 0x0000004004077824 */ /* 0x000fe200078e0207 */
[----:B------:R-:W-:Y:S01]  /*0b00*/  LEA.HI R0, R0, R213, RZ, 0x3 ;  /* 0x000000d500007211 */ /* 0x000fe200078f18ff */
[----:B------:R-:W-:Y:S01]  /*0b10*/  IMAD.IADD R6, R213, 0x1, -R6 ;  /* 0x00000001d5067824 */ /* 0x000fe200078e0a06 */
[----:B------:R-:W-:Y:S02]  /*0b20*/  LEA.HI R2, R2, R5, RZ, 0x1 ;  /* 0x0000000502027211 */ /* 0x000fe400078f08ff */
[----:B------:R-:W-:-:S02]  /*0b30*/  LOP3.LUT R11, R11, 0xfffffff8, RZ, 0xc0, !PT ;  /* 0xfffffff80b0b7812 */ /* 0x000fc400078ec0ff */
[----:B------:R-:W-:Y:S02]  /*0b40*/  LEA.HI R9, R9, R204, RZ, 0x5 ;  /* 0x000000cc09097211 */ /* 0x000fe400078f28ff */
[----:B------:R-:W-:Y:S01]  /*0b50*/  LEA.HI R3, R3, R206, RZ, 0x1 ;  /* 0x000000ce03037211 */ /* 0x000fe200078f08ff */
[----:B------:R-:W-:Y:S01]  /*0b60*/  IMAD.IADD R10, R10, 0x1, -R11 ;  /* 0x000000010a0a7824 */ /* 0x000fe200078e0a0b */
[----:B------:R-:W-:Y:S02]  /*0b70*/  LOP3.LUT R202, R0, 0xfffffff8, RZ, 0xc0, !PT ;  /* 0xfffffff800ca7812 */ /* 0x000fe400078ec0ff */
[----:B------:R-:W-:Y:S02]  /*0b80*/  LOP3.LUT R2, R2, 0x1ffffffe, RZ, 0xc0, !PT ;  /* 0x1ffffffe02027812 */ /* 0x000fe400078ec0ff */
[----:B------:R-:W-:Y:S01]  /*0b90*/  SHF.R.S32.HI R9, RZ, 0x5, R9 ;  /* 0x00000005ff097819 */ /* 0x000fe20000011409 */
[----:B------:R-:W-:Y:S01]  /*0ba0*/  IMAD.IADD R202, R213, 0x1, -R202 ;  /* 0x00000001d5ca7824 */ /* 0x000fe200078e0aca */
[----:B------:R-:W-:Y:S01]  /*0bb0*/  LOP3.LUT R3, R3, 0x3fffffe, RZ, 0xc0, !PT ;  /* 0x03fffffe03037812 */ /* 0x000fe200078ec0ff */
[----:B------:R-:W-:Y:S01]  /*0bc0*/  IMAD.IADD R2, R5, 0x1, -R2 ;  /* 0x0000000105027824 */ /* 0x000fe200078e0a02 */
[----:B------:R-:W-:Y:S01]  /*0bd0*/  LEA.HI R4, R6, R6, RZ, 0x1 ;  /* 0x0000000606047211 */ /* 0x000fe200078f08ff */
[----:B------:R-:W-:Y:S01]  /*0be0*/  IMAD R10, R9, 0x10, R10 ;  /* 0x00000010090a7824 */ /* 0x000fe200078e020a */
[----:B------:R-:W-:Y:S01]  /*0bf0*/  SHF.R.S32.HI R203, RZ, 0x3, R0 ;  /* 0x00000003ffcb7819 */ /* 0x000fe20000011400 */
[----:B------:R-:W-:Y:S01]  /*0c00*/  IMAD.IADD R3, R206, 0x1, -R3 ;  /* 0x00000001ce037824 */ /* 0x000fe200078e0a03 */
[----:B------:R-:W-:Y:S01]  /*0c10*/  LOP3.LUT R5, R4, 0x1ffffffe, RZ, 0xc0, !PT ;  /* 0x1ffffffe04057812 */ /* 0x000fe200078ec0ff */
[----:B------:R-:W-:-:S02]  /*0c20*/  IMAD.SHL.U32 R19, R202, 0x8, RZ ;  /* 0x00000008ca137824 */ /* 0x000fc400078e00ff */
[----:B------:R-:W-:Y:S01]  /*0c30*/  IMAD R207, R3, 0x40, R10 ;  /* 0x0000004003cf7824 */ /* 0x000fe200078e020a */
[----:B------:R-:W-:Y:S01]  /*0c40*/  LOP3.LUT R3, R8, 0x7ffffffc, RZ, 0xc0, !PT ;  /* 0x7ffffffc08037812 */ /* 0x000fe200078ec0ff */
[C---:B------:R-:W-:Y:S01]  /*0c50*/  VIADD R200, R19.reuse, 0x40 ;  /* 0x0000004013c87836 */ /* 0x040fe20000000000 */
[----:B------:R-:W-:Y:S01]  /*0c60*/  SHF.R.S32.HI R212, RZ, 0x1f, R19 ;  /* 0x0000001fffd47819 */ /* 0x000fe20000011413 */
[C---:B------:R-:W-:Y:S02]  /*0c70*/  VIADD R23, R19.reuse, 0x80 ;  /* 0x0000008013177836 */ /* 0x040fe40000000000 */
[----:B------:R-:W-:Y:S01]  /*0c80*/  VIADD R201, R19, 0xc0 ;  /* 0x000000c013c97836 */ /* 0x000fe20000000000 */
[----:B------:R-:W-:Y:S01]  /*0c90*/  SHF.R.S32.HI R211, RZ, 0x1f, R200 ;  /* 0x0000001fffd37819 */ /* 0x000fe200000114c8 */
[----:B------:R-:W-:Y:S01]  /*0ca0*/  IMAD.IADD R22, R6, 0x1, -R5 ;  /* 0x0000000106167824 */ /* 0x000fe200078e0a05 */
[----:B------:R-:W-:Y:S01]  /*0cb0*/  SHF.R.S32.HI R210, RZ, 0x1f, R23 ;  /* 0x0000001fffd27819 */ /* 0x000fe20000011417 */
[----:B------:R-:W-:Y:S01]  /*0cc0*/  IMAD R208, R2, 0x8, R7 ;  /* 0x0000000802d07824 */ /* 0x000fe200078e0207 */
[----:B------:R-:W-:Y:S01]  /*0cd0*/  SHF.R.S32.HI R209, RZ, 0x1f, R201 ;  /* 0x0000001fffd17819 */ /* 0x000fe200000114c9 */
[----:B------:R-:W-:-:S02]  /*0ce0*/  IMAD.IADD R18, R204, 0x1, -R3 ;  /* 0x00000001cc127824 */ /* 0x000fc400078e0a03 */
[----:B------:R-:W-:-:S07]  /*0cf0*/  IMAD R22, R22, 0x8, R207 ;  /* 0x0000000816167824 */ /* 0x000fce00078e02cf */
.L_x_1976:
[----:B------:R-:W-:Y:S01]  /*0d00*/  ULDC UR5, c[0x0][0xc60] ;  /* 0x0003180000057ab9 */ /* 0x000fe20000000800 */
[----:B------:R-:W-:Y:S01]  /*0d10*/  UMOV UR8, UR4 ;  /* 0x0000000400087c82 */ /* 0x000fe20008000000 */
[----:B------:R-:W-:-:S11]  /*0d20*/  UISETP.NE.AND UP0, UPT, UR5, 0x1, UPT ;  /* 0x000000010500788c */ /* 0x000fd6000bf05270 */
[----:B------:R-:W-:Y:S01]  /*0d30*/  @UP0 ULDC UR6, c[0x0][0xc64] ;  /* 0x0003190000060ab9 */ /* 0x000fe20000000800 */
[----:B------:R-:W-:Y:S01]  /*0d40*/  @UP0 ULDC UR9, c[0x0][0xc68] ;  /* 0x00031a0000090ab9 */ /* 0x000fe20000000800 */
[----:B------:R-:W-:-:S04]  /*0d50*/  UIMAD.WIDE.U32 UR6, UR4, UR6, URZ ;  /* 0x00000006040672a5 */ /* 0x000fc8000f8e003f */
[----:B------:R-:W-:-:S03]  /*0d60*/  @UP0 USHF.R.U32.HI UR8, URZ, UR9, UR7 ;  /* 0x000000093f080299 */ /* 0x000fc60008011607 */
[----:B------:R-:W-:Y:S02]  /*0d70*/  ULDC UR6, c[0x0][0xc78] ;  /* 0x00031e0000067ab9 */ /* 0x000fe40000000800 */
[----:B------:R-:W-:Y:S02]  /*0d80*/  UISETP.GE.AND UP0, UPT, UR8, UR6, UPT ;  /* 0x000000060800728c */ /* 0x000fe4000bf06270 */
[----:B------:R-:W-:-:S04]  /*0d90*/  UIADD3 UR6, -UR8, URZ, URZ ;  /* 0x0000003f08067290 */ /* 0x000fc8000fffe13f */
[----:B------:R-:W-:Y:S01]  /*0da0*/  PLOP3.LUT P0, PT, PT, PT, UP0, 0x80, 0x0 ;  /* 0x000000000000781c */ /* 0x000fe20003f0f008 */
[----:B------:R-:W-:-:S12]  /*0db0*/  UIMAD UR9, UR5, UR6, UR4 ;  /* 0x00000006050972a4 */ /* 0x000fd8000f8e0204 */
[----:B01234-:R-:W-:Y:S05]  /*0dc0*/  @!P0 BRA `(.L_x_1872) ;  /* 0x0000000000208947 */ /* 0x01ffea0003800000 */
[----:B------:R-:W-:Y:S01]  /*0dd0*/  ULDC UR7, c[0x0][0xc6c] ;  /* 0x00031b0000077ab9 */ /* 0x000fe20000000800 */
[----:B------:R-:W-:Y:S01]  /*0de0*/  UMOV UR6, UR9 ;  /* 0x0000000900067c82 */ /* 0x000fe20008000000 */
[----:B------:R-:W-:-:S11]  /*0df0*/  UISETP.NE.AND UP0, UPT, UR7, 0x1, UPT ;  /* 0x000000010700788c */ /* 0x000fd6000bf05270 */
[----:B------:R-:W-:Y:S02]  /*0e00*/  @UP0 ULDC.64 UR10, c[0x0][0xc70] ;  /* 0x00031c00000a0ab9 */ /* 0x000fe40000000a00 */
[----:B------:R-:W-:-:S04]  /*0e10*/  UIMAD.WIDE.U32 UR4, UR9, UR10, URZ ;  /* 0x0000000a090472a5 */ /* 0x000fc8000f8e003f */
[----:B------:R-:W-:-:S04]  /*0e20*/  @UP0 USHF.R.U32.HI UR6, URZ, UR11, UR5 ;  /* 0x0000000b3f060299 */ /* 0x000fc80008011605 */
[----:B------:R-:W-:Y:S01]  /*0e30*/  UIMAD UR4, UR6, UR7, URZ ;  /* 0x00000007060472a4 */ /* 0x000fe2000f8e023f */
[----:B------:R-:W-:Y:S11]  /*0e40*/  BRA `(.L_x_1873) ;  /* 0x00000000001c7947 */ /* 0x000ff60003800000 */
.L_x_1872:
[----:B------:R-:W-:Y:S01]  /*0e50*/  ULDC UR7, c[0x0][0xc54] ;  /* 0x0003150000077ab9 */ /* 0x000fe20000000800 */
[----:B------:R-:W-:Y:S01]  /*0e60*/  UMOV UR6, UR9 ;  /* 0x0000000900067c82 */ /* 0x000fe20008000000 */
[----:B------:R-:W-:-:S11]  /*0e70*/  UISETP.NE.AND UP0, UPT, UR7, 0x1, UPT ;  /* 0x000000010700788c */ /* 0x000fd6000bf05270 */
[----:B------:R-:W-:Y:S02]  /*0e80*/  @UP0 ULDC.64 UR10, c[0x0][0xc58] ;  /* 0x00031600000a0ab9 */ /* 0x000fe40000000a00 */
[----:B------:R-:W-:-:S04]  /*0e90*/  UIMAD.WIDE.U32 UR4, UR9, UR10, URZ ;  /* 0x0000000a090472a5 */ /* 0x000fc8000f8e003f */
[----:B------:R-:W-:-:S04]  /*0ea0*/  @UP0 USHF.R.U32.HI UR6, URZ, UR11, UR5 ;  /* 0x0000000b3f060299 */ /* 0x000fc80008011605 */
[----:B------:R-:W-:-:S12]  /*0eb0*/  UIMAD UR4, UR6, UR7, URZ ;  /* 0x00000007060472a4 */ /* 0x000fd8000f8e023f */
.L_x_1873:
[----:B------:R-:W0:Y:S01]  /*0ec0*/  LDC R205, c[0x0][0x448] ;  /* 0x00011200ffcd7b82 */ /* 0x000e220000000800 */
[----:B------:R-:W-:Y:S01]  /*0ed0*/  ULOP3.LUT UR6, URZ, UR6, URZ, 0x33, !UPT ;  /* 0x000000063f067292 */ /* 0x000fe2000f8e333f */
[----:B------:R-:W-:Y:S01]  /*0ee0*/  LOP3.LUT R16, R16, 0xffefffff, RZ, 0xc0, !PT ;  /* 0xffefffff10107812 */ /* 0x000fe200078ec0ff */
[----:B------:R-:W-:Y:S01]  /*0ef0*/  ULDC UR43, c[0x0][0xc48] ;  /* 0x00031200002b7ab9 */ /* 0x000fe20000000800 */
[----:B------:R-:W-:Y:S01]  /*0f00*/  ULDC UR5, c[0x0][0xc3c] ;  /* 0x00030f0000057ab9 */ /* 0x000fe20000000800 */
[----:B------:R-:W-:Y:S02]  /*0f10*/  UISETP.NE.AND UP0, UPT, UR43, 0x1, UPT ;  /* 0x000000012b00788c */ /* 0x000fe4000bf05270 */
[----:B------:R-:W-:Y:S01]  /*0f20*/  UIADD3 UR6, UR6, UR5, URZ ;  /* 0x0000000506067290 */ /* 0x000fe2000fffe03f */
[----:B------:R-:W1:Y:S01]  /*0f30*/  LDC.64 R8, c[0x0][0x9e0] ;  /* 0x00027800ff087b82 */ /* 0x000e620000000a00 */
[----:B------:R-:W-:Y:S02]  /*0f40*/  UIADD3 UR4, UR9, -UR4, URZ ;  /* 0x8000000409047290 */ /* 0x000fe4000fffe03f */
[----:B------:R-:W-:Y:S01]  /*0f50*/  USHF.L.U32 UR41, UR6, 0x7, URZ ;  /* 0x0000000706297899 */ /* 0x000fe2000800063f */
[----:B------:R-:W-:Y:S01]  /*0f60*/  ULDC.64 UR10, c[0x0][0x418] ;  /* 0x00010600000a7ab9 */ /* 0x000fe20000000a00 */
[----:B------:R-:W-:Y:S01]  /*0f70*/  ULDC UR7, c[0x0][0xc54] ;  /* 0x0003150000077ab9 */ /* 0x000fe20000000800 */
[----:B------:R-:W-:-:S02]  /*0f80*/  ISETP.NE.U32.AND P0, PT, RZ, UR10, PT ;  /* 0x0000000aff007c0c */ /* 0x000fc4000bf05070 */
[----:B------:R-:W2:Y:S01]  /*0f90*/  LDC R6, c[0x0][0x288] ;  /* 0x0000a200ff067b82 */ /* 0x000ea20000000800 */
[----:B------:R-:W-:Y:S02]  /*0fa0*/  UIADD3 UR6, UR41, 0x7f, URZ ;  /* 0x0000007f29067890 */ /* 0x000fe4000fffe03f */
[----:B------:R-:W-:Y:S01]  /*0fb0*/  UIMAD UR8, UR8, UR7, UR4 ;  /* 0x00000007080872a4 */ /* 0x000fe2000f8e0204 */
[----:B------:R-:W-:Y:S02]  /*0fc0*/  ISETP.NE.AND.EX P0, PT, RZ, UR11, PT, P0 ;  /* 0x0000000bff007c0c */ /* 0x000fe4000bf05300 */
[----:B------:R-:W-:Y:S01]  /*0fd0*/  @UP0 ULDC UR4, c[0x0][0xc4c] ;  /* 0x0003130000040ab9 */ /* 0x000fe20000000800 */
[----:B------:R-:W-:Y:S01]  /*0fe0*/  @UP0 ULDC UR7, c[0x0][0xc50] ;  /* 0x0003140000070ab9 */ /* 0x000fe20000000800 */
[----:B0-----:R-:W-:Y:S01]  /*0ff0*/  ISETP.NE.AND P2, PT, R205, 0x1, PT ;  /* 0x00000001cd00780c */ /* 0x001fe20003f45270 */
[----:B------:R-:W0:Y:S01]  /*1000*/  LDC R0, c[0x0][0x424] ;  /* 0x00010900ff007b82 */ /* 0x000e220000000800 */
[----:B------:R-:W-:Y:S01]  /*1010*/  UIMAD.WIDE.U32 UR4, UR8, UR4, URZ ;  /* 0x00000004080472a5 */ /* 0x000fe2000f8e003f */
[----:B------:R-:W-:Y:S01]  /*1020*/  IMAD.U32 R2, RZ, RZ, UR6 ;  /* 0x00000006ff027e24 */ /* 0x000fe2000f8e00ff */
[----:B------:R-:W-:-:S02]  /*1030*/  UMOV UR42, UR8 ;  /* 0x00000008002a7c82 */ /* 0x000fc40008000000 */
[----:B------:R-:W-:Y:S01]  /*1040*/  @UP0 USHF.R.U32.HI UR42, URZ, UR7, UR5 ;  /* 0x000000073f2a0299 */ /* 0x000fe20008011605 */
[----:B-1----:R-:W-:Y:S02]  /*1050*/  ISETP.GE.AND P1, PT, R9, 0x1, PT ;  /* 0x000000010900780c */ /* 0x002fe40003f26270 */
[----:B------:R-:W1:Y:S01]  /*1060*/  LDC R7, c[0x0][0x2f0] ;  /* 0x0000bc00ff077b82 */ /* 0x000e620000000800 */
[----:B------:R-:W-:-:S03]  /*1070*/  UIADD3 UR4, -UR42, URZ, URZ ;  /* 0x0000003f2a047290 */ /* 0x000fc6000fffe13f */
[----:B------:R-:W-:Y:S01]  /*1080*/  @P2 LOP3.LUT R16, R16, 0x100000, RZ, 0xfc, !PT ;  /* 0x0010000010102812 */ /* 0x000fe200078efcff */
[----:B------:R-:W-:Y:S01]  /*1090*/  UIMAD UR43, UR43, UR4, UR8 ;  /* 0x000000042b2b72a4 */ /* 0x000fe2000f8e0208 */
[----:B--2---:R-:W-:Y:S02]  /*10a0*/  IADD3 R5, -R6, 0x1, RZ ;  /* 0x0000000106057810 */ /* 0x004fe40007ffe1ff */
[----:B------:R-:W2:Y:S01]  /*10b0*/  @P2 LDC R3, c[0x0][0x44c] ;  /* 0x00011300ff032b82 */ /* 0x000ea20000000800 */
[----:B------:R-:W-:-:S04]  /*10c0*/  LOP3.LUT R16, R16, 0xfff7ffff, RZ, 0xc0, !PT ;  /* 0xfff7ffff10107812 */ /* 0x000fc800078ec0ff */
[----:B------:R-:W-:-:S03]  /*10d0*/  @P1 LOP3.LUT R16, R16, 0x80000, RZ, 0xfc, !PT ;  /* 0x0008000010101812 */ /* 0x000fc600078efcff */
[----:B------:R-:W3:Y:S01]  /*10e0*/  @P2 LDC R4, c[0x0][0x450] ;  /* 0x00011400ff042b82 */ /* 0x000ee20000000800 */
[----:B0-----:R-:W-:-:S05]  /*10f0*/  SEL R0, R0, 0x1, P0 ;  /* 0x0000000100007807 */ /* 0x001fca0000000000 */
[CC--:B-1----:R-:W-:Y:S02]  /*1100*/  IMAD R5, R0.reuse, R7.reuse, R5 ;  /* 0x0000000700057224 */ /* 0x0c2fe400078e0205 */
[----:B------:R-:W-:Y:S02]  /*1110*/  IMAD R17, R0, R7, RZ ;  /* 0x0000000700117224 */ /* 0x000fe400078e02ff */
[----:B--2---:R-:W-:-:S05]  /*1120*/  @P2 IMAD.HI.U32 R3, R3, UR6, RZ ;  /* 0x0000000603032c27 */ /* 0x004fca000f8e00ff */
[----:B---3--:R-:W-:-:S05]  /*1130*/  @P2 SHF.R.U32.HI R2, RZ, R4, R3 ;  /* 0x00000004ff022219 */ /* 0x008fca0000011603 */
[----:B------:R-:W-:-:S04]  /*1140*/  IMAD.IADD R11, R5, 0x1, R2 ;  /* 0x00000001050b7824 */ /* 0x000fc800078e0202 */
[----:B------:R-:W-:Y:S01]  /*1150*/  IMAD.IADD R2, R11, 0x1, R8 ;  /* 0x000000010b027824 */ /* 0x000fe200078e0208 */
[----:B------:R-:W-:Y:S06]  /*1160*/  @!P1 BRA `(.L_x_1874) ;  /* 0x0000000000409947 */ /* 0x000fec0003800000 */
[C---:B------:R-:W-:Y:S01]  /*1170*/  ISETP.GT.AND P0, PT, R11.reuse, RZ, PT ;  /* 0x000000ff0b00720c */ /* 0x040fe20003f04270 */
[----:B------:R-:W-:-:S12]  /*1180*/  VIADD R3, R11, 0xffffffff ;  /* 0xffffffff0b037836 */ /* 0x000fd80000000000 */
[----:B------:R-:W-:Y:S05]  /*1190*/  @P0 BRA `(.L_x_1875) ;  /* 0x00000000001c0947 */ /* 0x000fea0003800000 */
[----:B------:R-:W-:Y:S01]  /*11a0*/  ISETP.NE.AND P0, PT, R9, 0x1, PT ;  /* 0x000000010900780c */ /* 0x000fe20003f05270 */
[----:B------:R-:W-:-:S12]  /*11b0*/  IMAD.MOV R3, RZ, RZ, -R11 ;  /* 0x000000ffff037224 */ /* 0x000fd800078e0a0b */
[----:B------:R-:W0:Y:S02]  /*11c0*/  @P0 LDC.64 R4, c[0x0][0x9e8] ;  /* 0x00027a00ff040b82 */ /* 0x000e240000000a00 */
[----:B0-----:R-:W-:-:S05]  /*11d0*/  @P0 IMAD.HI.U32 R4, R3, R4, RZ ;  /* 0x0000000403040227 */ /* 0x001fca00078e00ff */
[----:B------:R-:W-:-:S04]  /*11e0*/  @P0 SHF.R.U32.HI R3, RZ, R5, R4 ;  /* 0x00000005ff030219 */ /* 0x000fc80000011604 */
[----:B------:R-:W-:Y:S01]  /*11f0*/  LOP3.LUT R3, RZ, R3, RZ, 0x33, !PT ;  /* 0x00000003ff037212 */ /* 0x000fe200078e33ff */
[----:B------:R-:W-:Y:S06]  /*1200*/  BRA `(.L_x_1876) ;  /* 0x0000000000107947 */ /* 0x000fec0003800000 */
.L_x_1875:
[----:B------:R-:W-:-:S13]  /*1210*/  ISETP.NE.AND P0, PT, R9, 0x1, PT ;  /* 0x000000010900780c */ /* 0x000fda0003f05270 */
[----:B------:R-:W0:Y:S02]  /*1220*/  @P0 LDC.64 R4, c[0x0][0x9e8] ;  /* 0x00027a00ff040b82 */ /* 0x000e240000000a00 */
[----:B0-----:R-:W-:-:S05]  /*1230*/  @P0 IMAD.HI.U32 R4, R3, R4, RZ ;  /* 0x0000000403040227 */ /* 0x001fca00078e00ff */
[----:B------:R-:W-:-:S07]  /*1240*/  @P0 SHF.R.U32.HI R3, RZ, R5, R4 ;  /* 0x00000005ff030219 */ /* 0x000fce0000011604 */
.L_x_1876:
[----:B------:R-:W-:-:S05]  /*1250*/  IMAD R3, R3, R9, R9 ;  /* 0x0000000903037224 */ /* 0x000fca00078e0209 */
[----:B------:R-:W-:-:S07]  /*1260*/  VIMNMX R2, R2, R3, PT ;  /* 0x0000000302027248 */ /* 0x000fce0003fe0100 */
.L_x_1874:
[----:B------:R-:W0:Y:S01]  /*1270*/  @P2 LDC R4, c[0x0][0x44c] ;  /* 0x00011300ff042b82 */ /* 0x000e220000000800 */
[----:B------:R-:W-:Y:S01]  /*1280*/  IMAD.U32 R3, RZ, RZ, UR41 ;  /* 0x00000029ff037e24 */ /* 0x000fe2000f8e00ff */
[----:B------:R-:W-:Y:S01]  /*1290*/  ULDC UR4, c[0x0][0x9dc] ;  /* 0x0002770000047ab9 */ /* 0x000fe20000000800 */
[-C--:B------:R-:W-:Y:S02]  /*12a0*/  IMAD R6, R0, R7.reuse, -R6 ;  /* 0x0000000700067224 */ /* 0x080fe400078e0a06 */
[----:B------:R-:W-:Y:S02]  /*12b0*/  VIADD R2, R2, 0x5f ;  /* 0x0000005f02027836 */ /* 0x000fe40000000000 */
[----:B------:R-:W-:Y:S01]  /*12c0*/  IMAD R0, R0, R7, 0x5f ;  /* 0x0000005f00007424 */ /* 0x000fe200078e0207 */
[----:B------:R-:W1:Y:S01]  /*12d0*/  @P2 LDC R5, c[0x0][0x450] ;  /* 0x00011400ff052b82 */ /* 0x000e620000000800 */
[----:B------:R-:W-:-:S04]  /*12e0*/  IMAD.HI R2, R2, 0x2aaaaaab, RZ ;  /* 0x2aaaaaab02027827 */ /* 0x000fc800078e02ff */
[----:B------:R-:W-:-:S04]  /*12f0*/  IMAD.HI R0, R0, 0x2aaaaaab, RZ ;  /* 0x2aaaaaab00007827 */ /* 0x000fc800078e02ff */
[----:B0-----:R-:W-:-:S05]  /*1300*/  @P2 IMAD.HI.U32 R4, R4, UR41, RZ ;  /* 0x0000002904042c27 */ /* 0x001fca000f8e00ff */
[----:B-1----:R-:W-:Y:S02]  /*1310*/  @P2 SHF.R.U32.HI R3, RZ, R5, R4 ;  /* 0x00000005ff032219 */ /* 0x002fe40000011604 */
[----:B------:R-:W-:-:S03]  /*1320*/  SHF.R.U32.HI R5, RZ, 0x1f, R2 ;  /* 0x0000001fff057819 */ /* 0x000fc60000011602 */
[----:B------:R-:W-:Y:S01]  /*1330*/  IMAD.IADD R6, R6, 0x1, R3 ;  /* 0x0000000106067824 */ /* 0x000fe200078e0203 */
[----:B------:R-:W-:Y:S02]  /*1340*/  SHF.R.U32.HI R3, RZ, 0x1f, R0 ;  /* 0x0000001fff037819 */ /* 0x000fe40000011600 */
[----:B------:R-:W-:Y:S01]  /*1350*/  LEA.HI.SX32 R176, R2, R5, 0x1c ;  /* 0x0000000502b07211 */ /* 0x000fe200078fe2ff */
[----:B------:R-:W-:Y:S01]  /*1360*/  VIADD R4, R6, -UR4 ;  /* 0x8000000406047c36 */ /* 0x000fe20008000000 */
[----:B------:R-:W-:-:S04]  /*1370*/  LEA.HI.SX32 R3, R0, R3, 0x1c ;  /* 0x0000000300037211 */ /* 0x000fc800078fe2ff */
[----:B------:R-:W-:Y:S02]  /*1380*/  R2UR UR4, R4 ;  /* 0x00000000040472ca */ /* 0x000fe400000e0000 */
[----:B------:R-:W-:Y:S01]  /*1390*/  VIMNMX R176, R3, R176, PT ;  /* 0x000000b003b07248 */ /* 0x000fe20003fe0100 */
[----:B------:R-:W-:-:S12]  /*13a0*/  @!P1 BRA `(.L_x_1877) ;  /* 0x0000000000449947 */ /* 0x000fd80003800000 */
[----:B------:R-:W-:-:S13]  /*13b0*/  ISETP.GT.AND P0, PT, R6, -0x1, PT ;  /* 0xffffffff0600780c */ /* 0x000fda0003f04270 */
[----:B------:R-:W-:Y:S05]  /*13c0*/  @P0 BRA `(.L_x_1878) ;  /* 0x00000000001c0947 */ /* 0x000fea0003800000 */
[----:B------:R-:W-:Y:S02]  /*13d0*/  ISETP.NE.AND P0, PT, R9, 0x1, PT ;  /* 0x000000010900780c */ /* 0x000fe40003f05270 */
[----:B------:R-:W-:-:S11]  /*13e0*/  LOP3.LUT R3, RZ, R6, RZ, 0x33, !PT ;  /* 0x00000006ff037212 */ /* 0x000fd600078e33ff */
[----:B------:R-:W0:Y:S02]  /*13f0*/  @P0 LDC.64 R4, c[0x0][0x9e8] ;  /* 0x00027a00ff040b82 */ /* 0x000e240000000a00 */
[----:B0-----:R-:W-:-:S05]  /*1400*/  @P0 IMAD.HI.U32 R0, R3, R4, RZ ;  /* 0x0000000403000227 */ /* 0x001fca00078e00ff */
[----:B------:R-:W-:-:S04]  /*1410*/  @P0 SHF.R.U32.HI R3, RZ, R5, R0 ;  /* 0x00000005ff030219 */ /* 0x000fc80000011600 */
[----:B------:R-:W-:Y:S01]  /*1420*/  LOP3.LUT R6, RZ, R3, RZ, 0x33, !PT ;  /* 0x00000003ff067212 */ /* 0x000fe200078e33ff */
[----:B------:R-:W-:Y:S06]  /*1430*/  BRA `(.L_x_1879) ;  /* 0x0000000000107947 */ /* 0x000fec0003800000 */
.L_x_1878:
[----:B------:R-:W-:-:S13]  /*1440*/  ISETP.NE.AND P0, PT, R9, 0x1, PT ;  /* 0x000000010900780c */ /* 0x000fda0003f05270 */
[----:B------:R-:W0:Y:S02]  /*1450*/  @P0 LDC.64 R2, c[0x0][0x9e8] ;  /* 0x00027a00ff020b82 */ /* 0x000e240000000a00 */
[----:B0-----:R-:W-:-:S05]  /*1460*/  @P0 IMAD.HI.U32 R0, R6, R2, RZ ;  /* 0x0000000206000227 */ /* 0x001fca00078e00ff */
[----:B------:R-:W-:-:S07]  /*1470*/  @P0 SHF.R.U32.HI R6, RZ, R3, R0 ;  /* 0x00000003ff060219 */ /* 0x000fce0000011600 */
.L_x_1879:
[----:B------:R-:W-:-:S05]  /*1480*/  IMAD R6, R6, R9, RZ ;  /* 0x0000000906067224 */ /* 0x000fca00078e02ff */
[----:B------:R-:W-:-:S13]  /*1490*/  R2UR UR5, R6 ;  /* 0x00000000060572ca */ /* 0x000fda00000e0000 */
[----:B------:R-:W-:-:S04]  /*14a0*/  UISETP.LT.AND UP0, UPT, UR4, UR5, UPT ;  /* 0x000000050400728c */ /* 0x000fc8000bf01270 */
[----:B------:R-:W-:-:S12]  /*14b0*/  USEL UR4, UR4, UR5, !UP0 ;  /* 0x0000000504047287 */ /* 0x000fd8000c000000 */
.L_x_1877:
[----:B------:R-:W-:Y:S01]  /*14c0*/  UIMAD.WIDE UR4, UR4, 0x2aaaaaab, URZ ;  /* 0x2aaaaaab040478a5 */ /* 0x000fe2000f8e023f */
[----:B------:R-:W-:Y:S02]  /*14d0*/  PLOP3.LUT P0, PT, PT, PT, PT, 0x80, 0x0 ;  /* 0x000000000000781c */ /* 0x000fe40003f0f070 */
[----:B------:R-:W-:Y:S01]  /*14e0*/  CS2R R2, SRZ ;  /* 0x0000000000027805 */ /* 0x000fe2000001ff00 */
[----:B------:R-:W-:Y:S01]  /*14f0*/  IMAD.MOV.U32 R0, RZ, RZ, RZ ;  /* 0x000000ffff007224 */ /* 0x000fe200078e00ff */
[----:B------:R-:W-:Y:S01]  /*1500*/  USHF.R.U32.HI UR4, URZ, 0x1f, UR5 ;  /* 0x0000001f3f047899 */ /* 0x000fe20008011605 */
[----:B------:R-:W-:Y:S02]  /*1510*/  CS2R R168, SRZ ;  /* 0x0000000000a87805 */ /* 0x000fe4000001ff00 */
[----:B------:R-:W-:Y:S02]  /*1520*/  CS2R R148, SRZ ;  /* 0x0000000000947805 */ /* 0x000fe4000001ff00 */
[----:B------:R-:W-:Y:S01]  /*1530*/  CS2R R166, SRZ ;  /* 0x0000000000a67805 */ /* 0x000fe2000001ff00 */
[----:B------:R-:W-:Y:S01]  /*1540*/  ULEA.HI.SX32 UR4, UR5, UR4, 0x1c ;  /* 0x0000000405047291 */ /* 0x000fe2000f8fe23f */
[----:B------:R-:W-:-:S02]  /*1550*/  CS2R R144, SRZ ;  /* 0x0000000000907805 */ /* 0x000fc4000001ff00 */
[----:B------:R-:W-:Y:S02]  /*1560*/  CS2R R164, SRZ ;  /* 0x0000000000a47805 */ /* 0x000fe4000001ff00 */
[----:B------:R-:W-:Y:S01]  /*1570*/  CS2R R140, SRZ ;  /* 0x00000000008c7805 */ /* 0x000fe2000001ff00 */
[----:B------:R-:W-:Y:S01]  /*1580*/  UISETP.LT.AND UP0, UPT, URZ, UR4, UPT ;  /* 0x000000043f00728c */ /* 0x000fe2000bf01270 */
[----:B------:R-:W-:Y:S02]  /*1590*/  CS2R R128, SRZ ;  /* 0x0000000000807805 */ /* 0x000fe4000001ff00 */
[----:B------:R-:W-:Y:S02]  /*15a0*/  CS2R R124, SRZ ;  /* 0x00000000007c7805 */ /* 0x000fe4000001ff00 */
[----:B------:R-:W-:Y:S01]  /*15b0*/  CS2R R136, SRZ ;  /* 0x0000000000887805 */ /* 0x000fe2000001ff00 */
[----:B------:R-:W-:Y:S01]  /*15c0*/  USEL UR44, URZ, UR4, !UP0 ;  /* 0x000000043f2c7287 */ /* 0x000fe2000c000000 */
[----:B------:R-:W-:-:S02]  /*15d0*/  CS2R R100, SRZ ;  /* 0x0000000000647805 */ /* 0x000fc4000001ff00 */
[----:B------:R-:W-:Y:S02]  /*15e0*/  CS2R R96, SRZ ;  /* 0x0000000000607805 */ /* 0x000fe4000001ff00 */
[----:B------:R-:W-:Y:S02]  /*15f0*/  CS2R R132, SRZ ;  /* 0x0000000000847805 */ /* 0x000fe4000001ff00 */
[----:B------:R-:W-:Y:S02]  /*1600*/  CS2R R92, SRZ ;  /* 0x00000000005c7805 */ /* 0x000fe4000001ff00 */
[----:B------:R-:W-:Y:S02]  /*1610*/  CS2R R88, SRZ ;  /* 0x0000000000587805 */ /* 0x000fe4000001ff00 */
[----:B------:R-:W-:Y:S02]  /*1620*/  ISETP.GT.AND P1, PT, R176, UR44, PT ;  /* 0x0000002cb0007c0c */ /* 0x000fe4000bf24270 */
        /* <DEDUP_REMOVED lines=49> */
[----:B------:R-:W-:Y:S01]  /*1940*/  CS2R R24, SRZ ;  /* 0x0000000000187805 */ /* 0x000fe2000001ff00 */
[----:B------:R-:W-:Y:S06]  /*1950*/  @!P1 BRA `(.L_x_1880) ;  /* 0x000000cc00cc9947 */ /* 0x000fec0003800000 */
        /* <DEDUP_REMOVED lines=31> */
.L_x_1881:
[----:B------:R-:W0:Y:S01]  /*1b50*/  S2R R3, SR_CgaCtaId ;  /* 0x0000000000037919 */ /* 0x000e220000008800 */
[----:B------:R-:W-:Y:S01]  /*1b60*/  ULEA.HI UR4, UR36, UR36, URZ, 0x1 ;  /* 0x0000002424047291 */ /* 0x000fe2000f8f083f */
[----:B------:R-:W-:Y:S01]  /*1b70*/  MOV R6, 0x400 ;  /* 0x0000040000067802 */ /* 0x000fe20000000f00 */
[----:B------:R-:W1:Y:S02]  /*1b80*/  S2R R2, SR_TID.X ;  /* 0x0000000000027919 */ /* 0x000e640000002100 */
[----:B------:R-:W-:-:S04]  /*1b90*/  ULOP3.LUT UR4, UR4, 0xfffffffe, URZ, 0xc0, !UPT ;  /* 0xfffffffe04047892 */ /* 0x000fc8000f8ec03f */
[----:B------:R-:W-:-:S06]  /*1ba0*/  UIADD3 UR4, UR36, -UR4, URZ ;  /* 0x8000000424047290 */ /* 0x000fcc000fffe03f */
[----:B------:R-:W-:Y:S01]  /*1bb0*/  IMAD.U32 R0, RZ, RZ, UR4 ;  /* 0x00000004ff007e24 */ /* 0x000fe2000f8e00ff */
[----:B0-----:R-:W-:-:S04]  /*1bc0*/  LEA R6, R3, R6, 0x18 ;  /* 0x0000000603067211 */ /* 0x001fc800078ec0ff */
[----:B------:R-:W-:Y:S02]  /*1bd0*/  SHF.L.U32 R3, R0, 0x1f, RZ ;  /* 0x0000001f00037819 */ /* 0x000fe400000006ff */
[----:B-1----:R-:W-:Y:S02]  /*1be0*/  SHF.R.U32.HI R2, RZ, 0x7, R2 ;  /* 0x00000007ff027819 */ /* 0x002fe40000011602 */
[----:B------:R-:W0:Y:S03]  /*1bf0*/  SYNCS.PHASECHK.TRANS64.TRYWAIT P0, [R6+URZ+0x22800], R3 ;  /* 0x02280003060075a7 */ /* 0x000e26000800017f */
[----:B------:R-:W-:Y:S01]  /*1c00*/  VIADD R7, R2, 0x8 ;  /* 0x0000000802077836 */ /* 0x000fe20000000000 */
[----:B0-----:R-:W-:Y:S06]  /*1c10*/  @!P0 BRA `(.L_x_1882) ;  /* 0x0000013400f88947 */ /* 0x001fec0003800000 */
.L_x_2046:
[----:B------:R-:W-:Y:S01]  /*1c20*/  IMAD.U32 R0, RZ, RZ, UR40 ;  /* 0x00000028ff007e24 */ /* 0x000fe2000f8e00ff */
[----:B------:R-:W-:Y:S05]  /*1c30*/  WARPSYNC.ALL ;  /* 0x0000000000007948 */ /* 0x000fea0003800000 */
[----:B------:R1:W-:Y:S01]  /*1c40*/  BAR.SYNC.DEFER_BLOCKING R7, 0x100 ;  /* 0x000400070000751d */ /* 0x0003e20000010000 */
[----:B------:R-:W-:-:S13]  /*1c50*/  ISETP.NE.AND P0, PT, R0, 0x3, PT ;  /* 0x000000030000780c */ /* 0x000fda0003f05270 */
[----:B-1----:R-:W-:Y:S05]  /*1c60*/  @!P0 BRA `(.L_x_1883) ;  /* 0x0000000000048947 */ /* 0x002fea0003800000 */
[----:B------:R-:W-:Y:S01]  /*1c70*/  BPT.TRAP 0x1 ;  /* 0x000000040000795c */ /* 0x000fe20000300000 */
.L_x_1883:
[----:B------:R-:W-:Y:S01]  /*1c80*/  R2UR UR24, R6 ;  /* 0x00000000061872ca */ /* 0x000fe200000e0000 */
[----:B------:R-:W-:-:S05]  /*1c90*/  IMAD.U32 R9, RZ, RZ, UR37 ;  /* 0x00000025ff097e24 */ /* 0x000fca000f8e00ff */
[----:B------:R-:W-:-:S07]  /*1ca0*/  SHF.L.U32 R9, R9, 0x1f, RZ ;  /* 0x0000001f09097819 */ /* 0x000fce00000006ff */
[----:B------:R-:W-:-:S09]  /*1cb0*/  ULEA UR24, UR38, UR24, 0x3 ;  /* 0x0000001826187291 */ /* 0x000fd2000f8e183f */
[----:B------:R1:W2:Y:S01]  /*1cc0*/  SYNCS.PHASECHK.TRANS64.TRYWAIT P1, [UR24+0x22830], R9 ;  /* 0x02283009ff0075a7 */ /* 0x0002a20008020158 */
[----:B------:R-:W-:Y:S05]  /*1cd0*/  @!P0 BRA `(.L_x_1884) ;  /* 0x0000000000048947 */ /* 0x000fea0003800000 */
[----:B------:R-:W-:Y:S01]  /*1ce0*/  BPT.TRAP 0x1 ;  /* 0x000000040000795c */ /* 0x000fe20000300000 */
.L_x_1884:
[----:B--2---:R-:W-:Y:S05]  /*1cf0*/  @P1 BRA `(.L_x_1885) ;  /* 0x0000000000081947 */ /* 0x004fea0003800000 */
[----:B------:R-:W2:Y:S02]  /*1d00*/  SYNCS.PHASECHK.TRANS64.TRYWAIT P1, [UR24+0x22830], R9 ;  /* 0x02283009ff0075a7 */ /* 0x000ea40008020158 */
[----:B--2---:R-:W-:Y:S05]  /*1d10*/  @!P1 BRA `(.L_x_1886) ;  /* 0x0000013400cc9947 */ /* 0x004fea0003800000 */
.L_x_1885:
[----:B------:R-:W-:Y:S01]  /*1d20*/  R2UR UR4, R6 ;  /* 0x00000000060472ca */ /* 0x000fe200000e0000 */
[----:B------:R-:W-:Y:S01]  /*1d30*/  ULOP3.LUT UR20, UR45, 0x10000, URZ, 0xfc, !UPT ;  /* 0x000100002d147892 */ /* 0x000fe2000f8efc3f */
[----:B------:R-:W-:Y:S01]  /*1d40*/  WARPGROUP.ARRIVE ;  /* 0x00000000000079c5 */ /* 0x000fe20000000000 */
[----:B------:R-:W-:Y:S01]  /*1d50*/  UMOV UR21, 0x40000040 ;  /* 0x4000004000157882 */ /* 0x000fe20000000000 */
[----:B------:R-:W-:Y:S01]  /*1d60*/  UMOV UR23, 0x40000040 ;  /* 0x4000004000177882 */ /* 0x000fe20000000000 */
[----:B------:R-:W-:-:S03]  /*1d70*/  UIADD3 UR8, UR20, 0x2, URZ ;  /* 0x0000000214087890 */ /* 0x000fc6000fffe03f */
[----:B--2---:R-:W2:Y:S01]  /*1d80*/  S2R R0, SR_TID.X ;  /* 0x0000000000007919 */ /* 0x004ea20000002100 */
[----:B------:R-:W-:Y:S01]  /*1d90*/  UMOV UR9, 0x40000040 ;  /* 0x4000004000097882 */ /* 0x000fe20000000000 */
[----:B------:R-:W-:Y:S01]  /*1da0*/  UMOV UR11, 0x40000040 ;  /* 0x40000040000b7882 */ /* 0x000fe20000000000 */
[----:B------:R-:W-:Y:S01]  /*1db0*/  UIADD3 UR12, UR20, 0x4, URZ ;  /* 0x00000004140c7890 */ /* 0x000fe2000fffe03f */
[----:B------:R-:W-:Y:S01]  /*1dc0*/  UMOV UR13, 0x40000040 ;  /* 0x40000040000d7882 */ /* 0x000fe20000000000 */
[----:B------:R-:W-:Y:S01]  /*1dd0*/  UMOV UR15, 0x40000040 ;  /* 0x40000040000f7882 */ /* 0x000fe20000000000 */
[----:B------:R-:W-:Y:S02]  /*1de0*/  UIADD3 UR4, UR4, 0x1c400, URZ ;  /* 0x0001c40004047890 */ /* 0x000fe4000fffe03f */
[----:B------:R-:W-:Y:S02]  /*1df0*/  UIADD3 UR16, UR20, 0x6, URZ ;  /* 0x0000000614107890 */ /* 0x000fe4000fffe03f */
[----:B------:R-:W-:Y:S01]  /*1e00*/  USHF.R.U32.HI UR4, URZ, 0x4, UR4 ;  /* 0x000000043f047899 */ /* 0x000fe20008011604 */
[----:B------:R-:W-:Y:S01]  /*1e10*/  UMOV UR17, 0x40000040 ;  /* 0x4000004000117882 */ /* 0x000fe20000000000 */
[----:B------:R-:W-:-:S02]  /*1e20*/  UMOV UR19, 0x40000040 ;  /* 0x4000004000137882 */ /* 0x000fc40000000000 */
[----:B------:R-:W-:-:S04]  /*1e30*/  ULOP3.LUT UR4, UR4, 0x3fff, URZ, 0xc0, !UPT ;  /* 0x00003fff04047892 */ /* 0x000fc8000f8ec03f */
[----:B------:R-:W-:-:S04]  /*1e40*/  ULOP3.LUT UR4, UR4, 0x10000, URZ, 0xfc, !UPT ;  /* 0x0001000004047892 */ /* 0x000fc8000f8efc3f */
[----:B------:R-:W-:-:S04]  /*1e50*/  UIMAD UR22, UR38, 0x300, UR4 ;  /* 0x00000300261678a4 */ /* 0x000fc8000f8e0204 */
[----:B------:R-:W-:Y:S02]  /*1e60*/  UIADD3 UR10, UR22, 0x2, URZ ;  /* 0x00000002160a7890 */ /* 0x000fe4000fffe03f */
[----:B------:R-:W-:Y:S02]  /*1e70*/  UIADD3 UR14, UR22, 0x4, URZ ;  /* 0x00000004160e7890 */ /* 0x000fe4000fffe03f */
[----:B------:R-:W-:Y:S02]  /*1e80*/  UIADD3 UR18, UR22, 0x6, URZ ;  /* 0x0000000616127890 */ /* 0x000fe4000fffe03f */
[----:B------:R-:W-:Y:S01]  /*1e90*/  HGMMA.64x96x16.F32 R24, gdesc[UR20], RZ, !UPT, gsb0 ;  /* 0x01600000141879f0 */ /* 0x000fe2000c0008ff */
[----:B--2---:R-:W-:-:S04]  /*1ea0*/  SHF.R.U32.HI R0, RZ, 0x7, R0 ;  /* 0x00000007ff007819 */ /* 0x004fc80000011600 */
        /* <DEDUP_REMOVED lines=14> */
.L_x_1887:
[----:B------:R-:W-:Y:S01]  /*1f90*/  ISETP.NE.AND P2, PT, R205, 0x1, PT ;  /* 0x00000001cd00780c */ /* 0x000fe20003f45270 */
[----:B------:R-:W2:Y:S01]  /*1fa0*/  S2UR UR6, SR_CgaCtaId ;  /* 0x00000000000679c3 */ /* 0x000ea20000008800 */
[----:B------:R-:W-:Y:S01]  /*1fb0*/  ULDC UR7, c[0x0][0x9d8] ;  /* 0x0002760000077ab9 */ /* 0x000fe20000000800 */
[----:B------:R-:W-:Y:S02]  /*1fc0*/  VIADD R8, R22, UR41 ;  /* 0x0000002916087c36 */ /* 0x000fe40008000000 */
[----:B------:R-:W-:Y:S01]  /*1fd0*/  FMUL.FTZ R25, R25, UR7 ;  /* 0x0000000719197c20 */ /* 0x000fe20008410000 */
[----:B------:R-:W-:Y:S01]  /*1fe0*/  UIADD3 UR5, UR24, 0x22840, URZ ;  /* 0x0002284018057890 */ /* 0x000fe2000fffe03f */
[----:B------:R-:W-:Y:S01]  /*1ff0*/  FMUL.FTZ R33, R33, UR7 ;  /* 0x0000000721217c20 */ /* 0x000fe20008410000 */
[----:B------:R-:W-:Y:S01]  /*2000*/  IMAD R14, R176, -0x60, R17 ;  /* 0xffffffa0b00e7824 */ /* 0x000fe200078e0211 */
[----:B------:R3:W4:Y:S01]  /*2010*/  MUFU.TANH R20, R25 ;  /* 0x0000001900147308 */ /* 0x0007220000002400 */
[----:B------:R-:W-:Y:S01]  /*2020*/  FMUL.FTZ R4, R26, UR7 ;  /* 0x000000071a047c20 */ /* 0x000fe20008410000 */
[----:B------:R-:W-:Y:S01]  /*2030*/  FMUL.FTZ R0, R27, UR7 ;  /* 0x000000071b007c20 */ /* 0x000fe20008410000 */
[----:B------:R-:W-:Y:S01]  /*2040*/  FMUL.FTZ R10, R31, UR7 ;  /* 0x000000071f0a7c20 */ /* 0x000fe20008410000 */
[----:B------:R-:W-:Y:S01]  /*2050*/  FMUL.FTZ R15, R24, UR7 ;  /* 0x00000007180f7c20 */ /* 0x000fe20008410000 */
[----:B------:R-:W5:Y:S01]  /*2060*/  @P2 LDC R13, c[0x0][0x44c] ;  /* 0x00011300ff0d2b82 */ /* 0x000f620000000800 */
[----:B------:R-:W-:Y:S01]  /*2070*/  FMUL.FTZ R28, R28, UR7 ;  /* 0x000000071c1c7c20 */ /* 0x000fe20008410000 */
[----:B------:R-:W-:Y:S01]  /*2080*/  FMUL.FTZ R29, R29, UR7 ;  /* 0x000000071d1d7c20 */ /* 0x000fe20008410000 */
[----:B------:R0:W1:Y:S01]  /*2090*/  MUFU.TANH R26, R33 ;  /* 0x00000021001a7308 */ /* 0x0000620000002400 */
[----:B---3--:R-:W-:Y:S01]  /*20a0*/  FMUL.FTZ R25, R34, UR7 ;  /* 0x0000000722197c20 */ /* 0x008fe20008410000 */
[----:B------:R-:W-:-:S02]  /*20b0*/  IMAD.MOV.U32 R34, RZ, RZ, R8 ;  /* 0x000000ffff227224 */ /* 0x000fc400078e0008 */
[----:B------:R-:W-:Y:S01]  /*20c0*/  FMUL.FTZ R2, R30, UR7 ;  /* 0x000000071e027c20 */ /* 0x000fe20008410000 */
[----:B------:R-:W-:Y:S01]  /*20d0*/  FMUL.FTZ R32, R32, UR7 ;  /* 0x0000000720207c20 */ /* 0x000fe20008410000 */
[----:B------:R-:W3:Y:S01]  /*20e0*/  @P2 LDC R21, c[0x0][0x450] ;  /* 0x00011400ff152b82 */ /* 0x000ee20000000800 */
[----:B------:R-:W-:Y:S01]  /*20f0*/  FMUL.FTZ R27, R35, UR7 ;  /* 0x00000007231b7c20 */ /* 0x000fe20008410000 */
[----:B------:R-:W-:Y:S01]  /*2100*/  FMUL.FTZ R37, R37, UR7 ;  /* 0x0000000725257c20 */ /* 0x000fe20008410000 */
[----:B------:R-:W-:Y:S01]  /*2110*/  FMUL.FTZ R31, R38, UR7 ;  /* 0x00000007261f7c20 */ /* 0x000fe20008410000 */
[----:B--2---:R-:W-:Y:S01]  /*2120*/  UPRMT UR5, UR6, 0x654, UR5 ;  /* 0x0000065406057896 */ /* 0x004fe20008000005 */
[----:B0-----:R-:W-:Y:S01]  /*2130*/  FMUL.FTZ R33, R39, UR7 ;  /* 0x0000000727217c20 */ /* 0x001fe20008410000 */
[----:B------:R-:W-:Y:S01]  /*2140*/  FMUL.FTZ R40, R40, UR7 ;  /* 0x0000000728287c20 */ /* 0x000fe20008410000 */
        /* <DEDUP_REMOVED lines=9> */
[----:B-----5:R-:W-:-:S04]  /*21e0*/  @P2 IMAD.HI.U32 R12, R8, R13, RZ ;  /* 0x0000000d080c2227 */ /* 0x020fc800078e00ff */
[----:B------:R-:W-:Y:S01]  /*21f0*/  FMUL.FTZ R50, R50, UR7 ;  /* 0x0000000732327c20 */ /* 0x000fe20008410000 */
[----:B------:R-:W0:Y:S01]  /*2200*/  LDC R8, c[0x0][0x288] ;  /* 0x0000a200ff087b82 */ /* 0x000e220000000800 */
[----:B------:R-:W-:Y:S01]  /*2210*/  FMUL.FTZ R51, R51, UR7 ;  /* 0x0000000733337c20 */ /* 0x000fe20008410000 */
[----:B------:R-:W-:Y:S01]  /*2220*/  FMUL.FTZ R52, R52, UR7 ;  /* 0x0000000734347c20 */ /* 0x000fe20008410000 */
[----:B------:R-:W-:Y:S01]  /*2230*/  FMUL.FTZ R53, R53, UR7 ;  /* 0x0000000735357c20 */ /* 0x000fe20008410000 */
[----:B------:R-:W-:Y:S01]  /*2240*/  FMUL.FTZ R54, R54, UR7 ;  /* 0x0000000736367c20 */ /* 0x000fe20008410000 */
[----:B------:R-:W-:Y:S01]  /*2250*/  FMUL.FTZ R55, R55, UR7 ;  /* 0x0000000737377c20 */ /* 0x000fe20008410000 */
[----:B---3--:R-:W-:Y:S01]  /*2260*/  @P2 SHF.R.U32.HI R34, RZ, R21, R12 ;  /* 0x00000015ff222219 */ /* 0x008fe2000001160c */
[----:B------:R-:W-:Y:S01]  /*2270*/  FMUL.FTZ R56, R56, UR7 ;  /* 0x0000000738387c20 */ /* 0x000fe20008410000 */
[----:B------:R-:W-:Y:S01]  /*2280*/  FMUL.FTZ R57, R57, UR7 ;  /* 0x0000000739397c20 */ /* 0x000fe20008410000 */
[----:B------:R-:W-:Y:S01]  /*2290*/  FMUL.FTZ R58, R58, UR7 ;  /* 0x000000073a3a7c20 */ /* 0x000fe20008410000 */
[----:B------:R-:W-:Y:S01]  /*22a0*/  FMUL.FTZ R59, R59, UR7 ;  /* 0x000000073b3b7c20 */ /* 0x000fe20008410000 */
[----:B------:R-:W2:Y:S01]  /*22b0*/  SHFL.IDX PT, R73, R34, RZ, 0x1c1f ;  /* 0x001c1fff22497589 */ /* 0x000ea200000e0000 */
        /* <DEDUP_REMOVED lines=12> */
[----:B------:R-:W-:Y:S01]  /*2380*/  VIADD R21, R14, 0x61 ;  /* 0x000000610e157836 */ /* 0x000fe20000000000 */
[----:B------:R-:W-:Y:S01]  /*2390*/  LOP3.LUT P1, RZ, R16, 0x80000, RZ, 0xc0, !PT ;  /* 0x0008000010ff7812 */ /* 0x000fe2000782c0ff */
[----:B------:R3:W0:Y:S01]  /*23a0*/  MUFU.TANH R24, R29 ;  /* 0x0000001d00187308 */ /* 0x0006220000002400 */
[----:B------:R-:W-:Y:S01]  /*23b0*/  ULDC UR15, c[0x0][0x9dc] ;  /* 0x00027700000f7ab9 */ /* 0x000fe20000000800 */
[----:B------:R-:W-:Y:S01]  /*23c0*/  SYNCS.ARRIVE.TRANS64.RED.A1T0 RZ, [UR5], RZ ;  /* 0x000000ffffff79a7 */ /* 0x000fe20008100405 */
[----:B------:R-:W-:Y:S01]  /*23d0*/  ULOP3.LUT UR5, URZ, UR15, URZ, 0x33, !UPT ;  /* 0x0000000f3f057292 */ /* 0x000fe2000f8e333f */
[----:B------:R-:W-:Y:S01]  /*23e0*/  IMAD.MOV.U32 R35, RZ, RZ, -0x60 ;  /* 0xffffffa0ff237424 */ /* 0x000fe200078e00ff */
[----:B------:R-:W-:Y:S01]  /*23f0*/  ULDC UR11, c[0x0][0x9e0] ;  /* 0x00027800000b7ab9 */ /* 0x000fe20000000800 */
[----:B------:R-:W-:-:S02]  /*2400*/  FMUL.FTZ R36, R36, UR7 ;  /* 0x0000000724247c20 */ /* 0x000fc40008410000 */
[----:B------:R-:W1:Y:S01]  /*2410*/  MUFU.TANH R15, R15 ;  /* 0x0000000f000f7308 */ /* 0x000e620000002400 */
[----:B---3--:R-:W-:Y:S02]  /*2420*/  IMAD R29, R18, -0x2, R21 ;  /* 0xfffffffe121d7824 */ /* 0x008fe400078e0215 */
[----:B------:R-:W-:Y:S02]  /*2430*/  VIADD R21, R14, 0x60 ;  /* 0x000000600e157836 */ /* 0x000fe40000000000 */
[----:B0-----:R-:W-:Y:S02]  /*2440*/  IMAD.IADD R29, R29, 0x1, -R8 ;  /* 0x000000011d1d7824 */ /* 0x001fe400078e0a08 */
[----:B------:R-:W-:Y:S01]  /*2450*/  IMAD R38, R18, -0x2, R21 ;  /* 0xfffffffe12267824 */ /* 0x000fe200078e0215 */
[----:B------:R-:W0:Y:S01]  /*2460*/  MUFU.TANH R4, R4 ;  /* 0x0000000400047308 */ /* 0x000e220000002400 */
[----:B------:R-:W-:Y:S02]  /*2470*/  VIADD R39, R29, UR11 ;  /* 0x0000000b1d277c36 */ /* 0x000fe40008000000 */
[----:B------:R-:W-:-:S02]  /*2480*/  IMAD R67, R176, R35, 0x60 ;  /* 0x00000060b0437424 */ /* 0x000fc400078e0223 */
[----:B------:R-:W-:Y:S01]  /*2490*/  VIADD R66, R29, UR5 ;  /* 0x000000051d427c36 */ /* 0x000fe20008000000 */
[----:B--2---:R-:W-:Y:S01]  /*24a0*/  VIADDMNMX R35, R73, R39, R38, PT ;  /* 0x0000002749237246 */ /* 0x004fe20003800126 */
[----:B------:R-:W-:Y:S01]  /*24b0*/  IMAD R70, R18, -0x2, R67 ;  /* 0xfffffffe12467824 */ /* 0x000fe200078e0243 */
[----:B------:R-:W2:Y:S08]  /*24c0*/  MUFU.TANH R0, R0 ;  /* 0x0000000000007308 */ /* 0x000eb00000002400 */
[----:B------:R-:W3:Y:S08]  /*24d0*/  MUFU.TANH R28, R28 ;  /* 0x0000001c001c7308 */ /* 0x000ef00000002400 */
        /* <DEDUP_REMOVED lines=40> */
[----:B------:R5:W0:Y:S02]  /*2760*/  MUFU.TANH R30, R36 ;  /* 0x00000024001e7308 */ /* 0x000a240000002400 */
[----:B-----5:R-:W-:Y:S01]  /*2770*/  IMAD.IADD R36, R66, 0x1, R73 ;  /* 0x0000000142247824 */ /* 0x020fe200078e0249 */
[----:B-1234-:R-:W-:Y:S06]  /*2780*/  @!P1 BRA `(.L_x_1888) ;  /* 0x00000000005c9947 */ /* 0x01efec0003800000 */
[----:B------:R-:W-:Y:S01]  /*2790*/  IADD3 R21, R17, -R8, R73 ;  /* 0x8000000811157210 */ /* 0x000fe20007ffe049 */
[----:B------:R-:W-:Y:S03]  /*27a0*/  BSSY B0, `(.L_x_1889) ;  /* 0x0000012000007945 */ /* 0x000fe60003800000 */
[----:B------:R-:W-:-:S13]  /*27b0*/  ISETP.GT.AND P1, PT, R21, -0x1, PT ;  /* 0xffffffff1500780c */ /* 0x000fda0003f24270 */
[----:B------:R-:W-:Y:S05]  /*27c0*/  @P1 BRA `(.L_x_1890) ;  /* 0x0000000000241947 */ /* 0x000fea0003800000 */
[----:B------:R-:W-:Y:S01]  /*27d0*/  ULDC UR5, c[0x0][0x9e4] ;  /* 0x0002790000057ab9 */ /* 0x000fe20000000800 */
[----:B------:R-:W-:Y:S01]  /*27e0*/  LOP3.LUT R21, RZ, R21, RZ, 0x33, !PT ;  /* 0x00000015ff157212 */ /* 0x000fe200078e33ff */
[----:B------:R-:W-:-:S05]  /*27f0*/  IMAD.U32 R72, RZ, RZ, UR5 ;  /* 0x00000005ff487e24 */ /* 0x000fca000f8e00ff */
[----:B------:R-:W-:-:S13]  /*2800*/  ISETP.NE.AND P1, PT, R72, 0x1, PT ;  /* 0x000000014800780c */ /* 0x000fda0003f25270 */
[----:B------:R-:W1:Y:S02]  /*2810*/  @P1 LDC.64 R74, c[0x0][0x9e8] ;  /* 0x00027a00ff4a1b82 */ /* 0x000e640000000a00 */
[----:B-1----:R-:W-:-:S05]  /*2820*/  @P1 IMAD.HI.U32 R14, R21, R74, RZ ;  /* 0x0000004a150e1227 */ /* 0x002fca00078e00ff */
[----:B------:R-:W-:-:S04]  /*2830*/  @P1 SHF.R.U32.HI R21, RZ, R75, R14 ;  /* 0x0000004bff151219 */ /* 0x000fc8000001160e */
[----:B------:R-:W-:Y:S01]  /*2840*/  LOP3.LUT R21, RZ, R21, RZ, 0x33, !PT ;  /* 0x00000015ff157212 */ /* 0x000fe200078e33ff */
[----:B------:R-:W-:Y:S06]  /*2850*/  BRA `(.L_x_1891) ;  /* 0x0000000000187947 */ /* 0x000fec0003800000 */
.L_x_1890:
[----:B------:R-:W-:Y:S02]  /*2860*/  ULDC UR5, c[0x0][0x9e4] ;  /* 0x0002790000057ab9 */ /* 0x000fe40000000800 */
[----:B------:R-:W-:-:S05]  /*2870*/  IMAD.U32 R72, RZ, RZ, UR5 ;  /* 0x00000005ff487e24 */ /* 0x000fca000f8e00ff */
[----:B------:R-:W-:-:S13]  /*2880*/  ISETP.NE.AND P1, PT, R72, 0x1, PT ;  /* 0x000000014800780c */ /* 0x000fda0003f25270 */
[----:B------:R-:W1:Y:S02]  /*2890*/  @P1 LDC.64 R74, c[0x0][0x9e8] ;  /* 0x00027a00ff4a1b82 */ /* 0x000e640000000a00 */
[----:B-1----:R-:W-:-:S05]  /*28a0*/  @P1 IMAD.HI.U32 R14, R21, R74, RZ ;  /* 0x0000004a150e1227 */ /* 0x002fca00078e00ff */
[----:B------:R-:W-:-:S07]  /*28b0*/  @P1 SHF.R.U32.HI R21, RZ, R75, R14 ;  /* 0x0000004bff151219 */ /* 0x000fce000001160e */
.L_x_1891:
[----:B------:R-:W-:Y:S05]  /*28c0*/  BSYNC B0 ;  /* 0x0000000000007941 */ /* 0x000fea0003800000 */
.L_x_1889:
[----:B------:R-:W-:-:S05]  /*28d0*/  IMAD R21, R21, R72, R70 ;  /* 0x0000004815157224 */ /* 0x000fca00078e0246 */
[----:B------:R-:W-:Y:S02]  /*28e0*/  VIADDMNMX R35, R21, R72, R35, PT ;  /* 0x0000004815237246 */ /* 0x000fe40003800123 */
[----:B------:R-:W-:-:S07]  /*28f0*/  VIMNMX R36, R36, R21, !PT ;  /* 0x0000001524247248 */ /* 0x000fce0007fe0100 */
.L_x_1888:
[C---:B------:R-:W-:Y:S02]  /*2900*/  ISETP.GE.AND P6, PT, R67.reuse, 0x9, PT ;  /* 0x000000094300780c */ /* 0x040fe40003fc6270 */
[----:B------:R-:W-:Y:S02]  /*2910*/  ISETP.GE.AND P1, PT, R67, 0x2, PT ;  /* 0x000000024300780c */ /* 0x000fe40003f26270 */
[C---:B------:R-:W-:Y:S02]  /*2920*/  ISETP.GT.AND P2, PT, R36.reuse, 0x8, !P6 ;  /* 0x000000082400780c */ /* 0x040fe40007744270 */
[----:B------:R-:W-:Y:S02]  /*2930*/  ISETP.GT.AND P3, PT, R36, 0x1, !P1 ;  /* 0x000000012400780c */ /* 0x000fe40004f64270 */
[----:B------:R-:W-:Y:S02]  /*2940*/  ISETP.LT.OR P2, PT, R35, 0x9, P2 ;  /* 0x000000092300780c */ /* 0x000fe40001741670 */
[----:B------:R-:W-:-:S02]  /*2950*/  ISETP.GE.AND P4, PT, R67, 0xa, PT ;  /* 0x0000000a4300780c */ /* 0x000fc40003f86270 */
[----:B------:R-:W-:Y:S02]  /*2960*/  FSEL R74, R28, -INF , !P2 ;  /* 0xff8000001c4a7808 */ /* 0x000fe40005000000 */
[C---:B------:R-:W-:Y:S02]  /*2970*/  ISETP.LT.OR P3, PT, R35.reuse, 0x2, P3 ;  /* 0x000000022300780c */ /* 0x040fe40001f61670 */
[----:B------:R-:W-:Y:S02]  /*2980*/  ISETP.GT.AND P2, PT, R36, 0x9, !P4 ;  /* 0x000000092400780c */ /* 0x000fe40006744270 */
[----:B------:R-:W-:Y:S02]  /*2990*/  FSEL R72, R20, -INF , !P3 ;  /* 0xff80000014487808 */ /* 0x000fe40005800000 */
[----:B------:R-:W-:Y:S02]  /*29a0*/  ISETP.LT.OR P2, PT, R35, 0xa, P2 ;  /* 0x0000000a2300780c */ /* 0x000fe40001741670 */
[----:B------:R-:W-:-:S02]  /*29b0*/  ISETP.GE.AND P3, PT, R67, 0x11, PT ;  /* 0x000000114300780c */ /* 0x000fc40003f66270 */
[----:B------:R-:W-:Y:S02]  /*29c0*/  FSEL R76, R24, -INF , !P2 ;  /* 0xff800000184c7808 */ /* 0x000fe40005000000 */
[----:B------:R-:W-:Y:S02]  /*29d0*/  ISETP.GT.AND P2, PT, R36, 0x10, !P3 ;  /* 0x000000102400780c */ /* 0x000fe40005f44270 */
[----:B------:R-:W-:Y:S02]  /*29e0*/  P2R R73, PR, RZ, 0x8 ;  /* 0x00000008ff497803 */ /* 0x000fe40000000000 */
[----:B------:R-:W-:Y:S02]  /*29f0*/  ISETP.LT.OR P2, PT, R35, 0x11, P2 ;  /* 0x000000112300780c */ /* 0x000fe40001741670 */
[----:B------:R-:W-:Y:S02]  /*2a00*/  ISETP.GE.AND P3, PT, R67, 0x12, PT ;  /* 0x000000124300780c */ /* 0x000fe40003f66270 */
[----:B0-----:R-:W-:-:S02]  /*2a10*/  FSEL R78, R32, -INF , !P2 ;  /* 0xff800000204e7808 */ /* 0x001fc40005000000 */
[----:B------:R-:W-:Y:S02]  /*2a20*/  ISETP.GT.AND P2, PT, R36, 0x11, !P3 ;  /* 0x000000112400780c */ /* 0x000fe40005f44270 */
[----:B------:R-:W-:Y:S02]  /*2a30*/  P2R R75, PR, RZ, 0x8 ;  /* 0x00000008ff4b7803 */ /* 0x000fe40000000000 */
[----:B------:R-:W-:Y:S02]  /*2a40*/  ISETP.LT.OR P2, PT, R35, 0x12, P2 ;  /* 0x000000122300780c */ /* 0x000fe40001741670 */
[----:B------:R-:W-:Y:S02]  /*2a50*/  ISETP.GE.AND P3, PT, R67, 0x19, PT ;  /* 0x000000194300780c */ /* 0x000fe40003f66270 */
[----:B------:R-:W-:Y:S02]  /*2a60*/  FSEL R80, R26, -INF , !P2 ;  /* 0xff8000001a507808 */ /* 0x000fe40005000000 */
[----:B------:R-:W-:-:S02]  /*2a70*/  ISETP.GT.AND P2, PT, R36, 0x18, !P3 ;  /* 0x000000182400780c */ /* 0x000fc40005f44270 */
[----:B------:R-:W-:Y:S02]  /*2a80*/  P2R R77, PR, RZ, 0x8 ;  /* 0x00000008ff4d7803 */ /* 0x000fe40000000000 */
[----:B------:R-:W-:Y:S02]  /*2a90*/  ISETP.LT.OR P2, PT, R35, 0x19, P2 ;  /* 0x000000192300780c */ /* 0x000fe40001741670 */
[----:B------:R-:W-:Y:S02]  /*2aa0*/  ISETP.GE.AND P3, PT, R67, 0x1a, PT ;  /* 0x0000001a4300780c */ /* 0x000fe40003f66270 */
[----:B------:R-:W-:Y:S02]  /*2ab0*/  FSEL R82, R30, -INF , !P2 ;  /* 0xff8000001e527808 */ /* 0x000fe40005000000 */
[----:B------:R-:W-:Y:S02]  /*2ac0*/  ISETP.GT.AND P2, PT, R36, 0x19, !P3 ;  /* 0x000000192400780c */ /* 0x000fe40005f44270 */
[----:B------:R-:W-:-:S02]  /*2ad0*/  P2R R79, PR, RZ, 0x8 ;  /* 0x00000008ff4f7803 */ /* 0x000fc40000000000 */
[----:B------:R-:W-:Y:S02]  /*2ae0*/  ISETP.LT.OR P2, PT, R35, 0x1a, P2 ;  /* 0x0000001a2300780c */ /* 0x000fe40001741670 */
[----:B------:R-:W-:Y:S02]  /*2af0*/  ISETP.GE.AND P3, PT, R67, 0x21, PT ;  /* 0x000000214300780c */ /* 0x000fe40003f66270 */
[----:B------:R-:W-:Y:S02]  /*2b00*/  FSEL R84, R37, -INF , !P2 ;  /* 0xff80000025547808 */ /* 0x000fe40005000000 */
[----:B------:R-:W-:Y:S01]  /*2b10*/  ISETP.GT.AND P2, PT, R36, 0x20, !P3 ;  /* 0x000000202400780c */ /* 0x000fe20005f44270 */
[----:B------:R-:W0:Y:S01]  /*2b20*/  SHFL.IDX PT, R37, R34, 0x1, 0x1c1f ;  /* 0x003c1f0022257f89 */ /* 0x000e2200000e0000 */
[----:B------:R-:W-:Y:S02]  /*2b30*/  P2R R81, PR, RZ, 0x8 ;  /* 0x00000008ff517803 */ /* 0x000fe40000000000 */
[----:B------:R-:W-:-:S02]  /*2b40*/  ISETP.LT.OR P2, PT, R35, 0x21, P2 ;  /* 0x000000212300780c */ /* 0x000fc40001741670 */
[----:B------:R-:W-:Y:S02]  /*2b50*/  ISETP.GE.AND P3, PT, R67, 0x22, PT ;  /* 0x000000224300780c */ /* 0x000fe40003f66270 */
[----:B------:R-:W-:Y:S02]  /*2b60*/  FSEL R86, R40, -INF , !P2 ;  /* 0xff80000028567808 */ /* 0x000fe40005000000 */
[----:B------:R-:W-:Y:S02]  /*2b70*/  ISETP.GT.AND P2, PT, R36, 0x21, !P3 ;  /* 0x000000212400780c */ /* 0x000fe40005f44270 */
[----:B------:R-:W-:Y:S02]  /*2b80*/  P2R R83, PR, RZ, 0x8 ;  /* 0x00000008ff537803 */ /* 0x000fe40000000000 */
[----:B------:R-:W-:Y:S02]  /*2b90*/  ISETP.LT.OR P2, PT, R35, 0x22, P2 ;  /* 0x000000222300780c */ /* 0x000fe40001741670 */
[----:B------:R-:W-:-:S02]  /*2ba0*/  ISETP.GE.AND P3, PT, R67, 0x29, PT ;  /* 0x000000294300780c */ /* 0x000fc40003f66270 */
[----:B------:R-:W-:Y:S02]  /*2bb0*/  FSEL R88, R41, -INF , !P2 ;  /* 0xff80000029587808 */ /* 0x000fe40005000000 */
[----:B------:R-:W-:Y:S02]  /*2bc0*/  ISETP.GT.AND P2, PT, R36, 0x28, !P3 ;  /* 0x000000282400780c */ /* 0x000fe40005f44270 */
[----:B------:R-:W-:Y:S02]  /*2bd0*/  P2R R85, PR, RZ, 0x8 ;  /* 0x00000008ff557803 */ /* 0x000fe40000000000 */
[----:B------:R-:W-:Y:S02]  /*2be0*/  ISETP.LT.OR P2, PT, R35, 0x29, P2 ;  /* 0x000000292300780c */ /* 0x000fe40001741670 */
[----:B------:R-:W-:Y:S02]  /*2bf0*/  ISETP.GE.AND P3, PT, R67, 0x2a, PT ;  /* 0x0000002a4300780c */ /* 0x000fe40003f66270 */
[----:B------:R-:W-:-:S02]  /*2c00*/  FSEL R90, R44, -INF , !P2 ;  /* 0xff8000002c5a7808 */ /* 0x000fc40005000000 */
[C---:B------:R-:W-:Y:S02]  /*2c10*/  ISETP.GT.AND P2, PT, R36.reuse, 0x29, !P3 ;  /* 0x000000292400780c */ /* 0x040fe40005f44270 */
        /* <DEDUP_REMOVED lines=14> */
[----:B------:R-:W-:Y:S02]  /*2d00*/  ISETP.GT.AND P2, PT, R36, 0x38, !P3 ;  /* 0x000000382400780c */ /* 0x000fe40005f44270 */
        /* <DEDUP_REMOVED lines=32> */
[----:B------:R-:W-:Y:S02]  /*2f10*/  P2R R71, PR, RZ, 0x10 ;  /* 0x00000010ff477803 */ /* 0x000fe40000000000 */
[----:B------:R-:W-:Y:S02]  /*2f20*/  FSEL R21, R64, -INF , !P2 ;  /* 0xff80000040157808 */ /* 0x000fe40005000000 */
[----:B------:R-:W-:-:S04]  /*2f30*/  ISETP.GE.AND P2, PT, R67, 0x52, PT ;  /* 0x000000524300780c */ /* 0x000fc80003f46270 */
[----:B------:R-:W-:-:S04]  /*2f40*/  ISETP.GT.AND P3, PT, R36, 0x51, !P2 ;  /* 0x000000512400780c */ /* 0x000fc80005764270 */
[----:B------:R-:W-:-:S04]  /*2f50*/  ISETP.LT.OR P3, PT, R35, 0x52, P3 ;  /* 0x000000522300780c */ /* 0x000fc80001f61670 */
[----:B------:R-:W-:Y:S02]  /*2f60*/  FSEL R20, R65, -INF , !P3 ;  /* 0xff80000041147808 */ /* 0x000fe40005800000 */
[----:B------:R-:W-:-:S04]  /*2f70*/  ISETP.GE.AND P3, PT, R67, 0x59, PT ;  /* 0x000000594300780c */ /* 0x000fc80003f66270 */
[----:B------:R-:W-:-:S04]  /*2f80*/  ISETP.GT.AND P4, PT, R36, 0x58, !P3 ;  /* 0x000000582400780c */ /* 0x000fc80005f84270 */
[----:B------:R-:W-:-:S04]  /*2f90*/  ISETP.LT.OR P4, PT, R35, 0x59, P4 ;  /* 0x000000592300780c */ /* 0x000fc80002781670 */
[----:B------:R-:W-:Y:S02]  /*2fa0*/  FSEL R14, R68, -INF , !P4 ;  /* 0xff800000440e7808 */ /* 0x000fe40006000000 */
[----:B------:R-:W-:-:S04]  /*2fb0*/  ISETP.GE.AND P4, PT, R67, 0x1, PT ;  /* 0x000000014300780c */ /* 0x000fc80003f86270 */
[----:B------:R-:W-:-:S04]  /*2fc0*/  ISETP.GT.AND P5, PT, R36, RZ, !P4 ;  /* 0x000000ff2400720c */ /* 0x000fc800067a4270 */
[----:B------:R-:W-:-:S04]  /*2fd0*/  ISETP.LT.OR P5, PT, R35, 0x1, P5 ;  /* 0x000000012300780c */ /* 0x000fc80002fa1670 */
[----:B------:R-:W-:Y:S02]  /*2fe0*/  FSEL R52, R15, -INF , !P5 ;  /* 0xff8000000f347808 */ /* 0x000fe40006800000 */
[----:B------:R-:W-:-:S04]  /*2ff0*/  ISETP.GE.AND P5, PT, R67, 0x5a, PT ;  /* 0x0000005a4300780c */ /* 0x000fc80003fa6270 */
[----:B------:R-:W-:Y:S02]  /*3000*/  P2R R64, PR, RZ, 0x20 ;  /* 0x00000020ff407803 */ /* 0x000fe40000000000 */
[----:B------:R-:W-:Y:S01]  /*3010*/  ISETP.GT.AND P5, PT, R36, 0x59, !P5 ;  /* 0x000000592400780c */ /* 0x000fe20006fa4270 */
[----:B0-----:R-:W-:-:S03]  /*3020*/  IMAD.IADD R36, R66, 0x1, R37 ;  /* 0x0000000142247824 */ /* 0x001fc600078e0225 */
[----:B------:R-:W-:Y:S02]  /*3030*/  ISETP.LT.OR P5, PT, R35, 0x5a, P5 ;  /* 0x0000005a2300780c */ /* 0x000fe40002fa1670 */
[----:B------:R-:W-:Y:S02]  /*3040*/  VIADDMNMX R35, R37, R39, R38, PT ;  /* 0x0000002725237246 */ /* 0x000fe40003800126 */
[----:B------:R-:W-:Y:S02]  /*3050*/  FSEL R15, R69, -INF , !P5 ;  /* 0xff800000450f7808 */ /* 0x000fe40006800000 */
[----:B------:R-:W-:-:S13]  /*3060*/  LOP3.LUT P5, RZ, R16, 0x80000, RZ, 0xc0, !PT ;  /* 0x0008000010ff7812 */ /* 0x000fda00078ac0ff */
[----:B------:R-:W-:Y:S05]  /*3070*/  @!P5 BRA `(.L_x_1892) ;  /* 0x00000000005cd947 */ /* 0x000fea0003800000 */
        /* <DEDUP_REMOVED lines=8> */
[----:B------:R-:W0:Y:S02]  /*3100*/  @P5 LDC.64 R40, c[0x0][0x9e8] ;  /* 0x00027a00ff285b82 */ /* 0x000e240000000a00 */
[----:B0-----:R-:W-:-:S05]  /*3110*/  @P5 IMAD.HI.U32 R34, R37, R40, RZ ;  /* 0x0000002825225227 */ /* 0x001fca00078e00ff */
[----:B------:R-:W-:-:S04]  /*3120*/  @P5 SHF.R.U32.HI R37, RZ, R41, R34 ;  /* 0x00000029ff255219 */ /* 0x000fc80000011622 */
[----:B------:R-:W-:Y:S01]  /*3130*/  LOP3.LUT R37, RZ, R37, RZ, 0x33, !PT ;  /* 0x00000025ff257212 */ /* 0x000fe200078e33ff */
[----:B------:R-:W-:Y:S06]  /*3140*/  BRA `(.L_x_1895) ;  /* 0x0000000000187947 */ /* 0x000fec0003800000 */
.L_x_1894:
[----:B------:R-:W-:Y:S02]  /*3150*/  ULDC UR5, c[0x0][0x9e4] ;  /* 0x0002790000057ab9 */ /* 0x000fe40000000800 */
[----:B------:R-:W-:-:S05]  /*3160*/  IMAD.U32 R38, RZ, RZ, UR5 ;  /* 0x00000005ff267e24 */ /* 0x000fca000f8e00ff */
[----:B------:R-:W-:-:S13]  /*3170*/  ISETP.NE.AND P5, PT, R38, 0x1, PT ;  /* 0x000000012600780c */ /* 0x000fda0003fa5270 */
[----:B------:R-:W0:Y:S02]  /*3180*/  @P5 LDC.64 R40, c[0x0][0x9e8] ;  /* 0x00027a00ff285b82 */ /* 0x000e240000000a00 */
[----:B0-----:R-:W-:-:S05]  /*3190*/  @P5 IMAD.HI.U32 R34, R37, R40, RZ ;  /* 0x0000002825225227 */ /* 0x001fca00078e00ff */
[----:B------:R-:W-:-:S07]  /*31a0*/  @P5 SHF.R.U32.HI R37, RZ, R41, R34 ;  /* 0x00000029ff255219 */ /* 0x000fce0000011622 */
.L_x_1895:
[----:B------:R-:W-:Y:S05]  /*31b0*/  BSYNC B0 ;  /* 0x0000000000007941 */ /* 0x000fea0003800000 */
.L_x_1893:
[----:B------:R-:W-:-:S05]  /*31c0*/  IMAD R37, R37, R38, R70 ;  /* 0x0000002625257224 */ /* 0x000fca00078e0246 */
[----:B------:R-:W-:Y:S02]  /*31d0*/  VIADDMNMX R35, R37, R38, R35, PT ;  /* 0x0000002625237246 */ /* 0x000fe40003800123 */
[----:B------:R-:W-:-:S07]  /*31e0*/  VIMNMX R36, R36, R37, !PT ;  /* 0x0000002524247248 */ /* 0x000fce0007fe0100 */
.L_x_1892:
[C---:B------:R-:W-:Y:S01]  /*31f0*/  ISETP.GT.AND P1, PT, R36.reuse, 0x1, !P1 ;  /* 0x000000012400780c */ /* 0x040fe20004f24270 */
[----:B------:R-:W-:Y:S01]  /*3200*/  ULDC UR14, c[0x0][0x988] ;  /* 0x00026200000e7ab9 */ /* 0x000fe20000000800 */
[----:B------:R-:W-:Y:S02]  /*3210*/  ISETP.GT.AND P6, PT, R36, 0x8, !P6 ;  /* 0x000000082400780c */ /* 0x000fe400077c4270 */
[C---:B------:R-:W-:Y:S02]  /*3220*/  ISETP.LT.OR P1, PT, R35.reuse, 0x2, P1 ;  /* 0x000000022300780c */ /* 0x040fe40000f21670 */
[----:B------:R-:W-:Y:S02]  /*3230*/  ISETP.LT.OR P6, PT, R35, 0x9, P6 ;  /* 0x000000092300780c */ /* 0x000fe400037c1670 */
[----:B------:R-:W-:Y:S02]  /*3240*/  FSEL R34, R0, -INF , !P1 ;  /* 0xff80000000227808 */ /* 0x000fe40004800000 */
[----:B------:R-:W-:-:S02]  /*3250*/  ISETP.NE.AND P1, PT, R71, RZ, PT ;  /* 0x000000ff4700720c */ /* 0x000fc40003f25270 */
[----:B------:R-:W-:Y:S02]  /*3260*/  FSEL R37, R2, -INF , !P6 ;  /* 0xff80000002257808 */ /* 0x000fe40007000000 */
[----:B------:R-:W-:Y:S02]  /*3270*/  ISETP.GT.AND P1, PT, R36, 0x9, !P1 ;  /* 0x000000092400780c */ /* 0x000fe40004f24270 */
[----:B------:R-:W-:Y:S02]  /*3280*/  ISETP.NE.AND P6, PT, R77, RZ, PT ;  /* 0x000000ff4d00720c */ /* 0x000fe40003fc5270 */
[----:B------:R-:W-:Y:S02]  /*3290*/  ISETP.LT.OR P1, PT, R35, 0xa, P1 ;  /* 0x0000000a2300780c */ /* 0x000fe40000f21670 */
[----:B------:R-:W-:Y:S02]  /*32a0*/  ISETP.NE.AND P5, PT, R79, RZ, PT ;  /* 0x000000ff4f00720c */ /* 0x000fe40003fa5270 */
[----:B------:R-:W-:-:S02]  /*32b0*/  FSEL R38, R10, -INF , !P1 ;  /* 0xff8000000a267808 */ /* 0x000fc40004800000 */
[----:B------:R-:W-:Y:S02]  /*32c0*/  ISETP.NE.AND P1, PT, R73, RZ, PT ;  /* 0x000000ff4900720c */ /* 0x000fe40003f25270 */
[C---:B------:R-:W-:Y:S02]  /*32d0*/  ISETP.GT.AND P4, PT, R36.reuse, RZ, !P4 ;  /* 0x000000ff2400720c */ /* 0x040fe40006784270 */
[C---:B------:R-:W-:Y:S02]  /*32e0*/  ISETP.GT.AND P1, PT, R36.reuse, 0x10, !P1 ;  /* 0x000000102400780c */ /* 0x040fe40004f24270 */
[C---:B------:R-:W-:Y:S02]  /*32f0*/  ISETP.LT.OR P4, PT, R35.reuse, 0x1, P4 ;  /* 0x000000012300780c */ /* 0x040fe40002781670 */
[----:B------:R-:W-:Y:S02]  /*3300*/  ISETP.LT.OR P1, PT, R35, 0x11, P1 ;  /* 0x000000112300780c */ /* 0x000fe40000f21670 */
[----:B------:R-:W-:-:S02]  /*3310*/  ISETP.GT.AND P2, PT, R36, 0x51, !P2 ;  /* 0x000000512400780c */ /* 0x000fc40005744270 */
[----:B------:R-:W-:Y:S02]  /*3320*/  FSEL R39, R25, -INF , !P1 ;  /* 0xff80000019277808 */ /* 0x000fe40004800000 */
[----:B------:R-:W-:Y:S02]  /*3330*/  ISETP.NE.AND P1, PT, R75, RZ, PT ;  /* 0x000000ff4b00720c */ /* 0x000fe40003f25270 */
[C---:B------:R-:W-:Y:S02]  /*3340*/  ISETP.LT.OR P2, PT, R35.reuse, 0x52, P2 ;  /* 0x000000522300780c */ /* 0x040fe40001741670 */
[C---:B------:R-:W-:Y:S02]  /*3350*/  ISETP.GT.AND P1, PT, R36.reuse, 0x11, !P1 ;  /* 0x000000112400780c */ /* 0x040fe40004f24270 */
[----:B------:R-:W-:Y:S02]  /*3360*/  ISETP.GT.AND P3, PT, R36, 0x58, !P3 ;  /* 0x000000582400780c */ /* 0x000fe40005f64270 */
[----:B------:R-:W-:-:S02]  /*3370*/  ISETP.LT.OR P1, PT, R35, 0x12, P1 ;  /* 0x000000122300780c */ /* 0x000fc40000f21670 */
[----:B------:R-:W-:Y:S02]  /*3380*/  ISETP.LT.OR P3, PT, R35, 0x59, P3 ;  /* 0x000000592300780c */ /* 0x000fe40001f61670 */
[----:B------:R-:W-:Y:S02]  /*3390*/  FSEL R40, R27, -INF , !P1 ;  /* 0xff8000001b287808 */ /* 0x000fe40004800000 */
[----:B------:R-:W-:Y:S02]  /*33a0*/  ISETP.GT.AND P1, PT, R36, 0x18, !P6 ;  /* 0x000000182400780c */ /* 0x000fe40007724270 */
[----:B------:R-:W-:Y:S02]  /*33b0*/  FSEL R27, R4, -INF , !P4 ;  /* 0xff800000041b7808 */ /* 0x000fe40006000000 */
[----:B------:R-:W-:Y:S02]  /*33c0*/  ISETP.LT.OR P1, PT, R35, 0x19, P1 ;  /* 0x000000192300780c */ /* 0x000fe40000f21670 */
[----:B------:R-:W-:-:S02]  /*33d0*/  FMNMX.FTZ R4, R52, R72, !PT ;  /* 0x0000004834047209 */ /* 0x000fc40007810000 */
[----:B------:R-:W-:Y:S02]  /*33e0*/  FSEL R31, R31, -INF , !P1 ;  /* 0xff8000001f1f7808 */ /* 0x000fe40004800000 */
[----:B------:R-:W-:Y:S02]  /*33f0*/  ISETP.GT.AND P1, PT, R36, 0x19, !P5 ;  /* 0x000000192400780c */ /* 0x000fe40006f24270 */
[----:B------:R-:W-:Y:S02]  /*3400*/  FMNMX.FTZ R4, R74, R4, !PT ;  /* 0x000000044a047209 */ /* 0x000fe40007810000 */
[----:B------:R-:W-:Y:S02]  /*3410*/  ISETP.LT.OR P1, PT, R35, 0x1a, P1 ;  /* 0x0000001a2300780c */ /* 0x000fe40000f21670 */
[----:B------:R-:W-:Y:S02]  /*3420*/  FMNMX.FTZ R4, R76, R4, !PT ;  /* 0x000000044c047209 */ /* 0x000fe40007810000 */
[----:B------:R-:W-:-:S02]  /*3430*/  FSEL R33, R33, -INF , !P1 ;  /* 0xff80000021217808 */ /* 0x000fc40004800000 */
[----:B------:R-:W-:Y:S02]  /*3440*/  ISETP.NE.AND P1, PT, R81, RZ, PT ;  /* 0x000000ff5100720c */ /* 0x000fe40003f25270 */
[----:B------:R-:W-:Y:S02]  /*3450*/  FMNMX.FTZ R4, R78, R4, !PT ;  /* 0x000000044e047209 */ /* 0x000fe40007810000 */
[----:B------:R-:W-:Y:S02]  /*3460*/  ISETP.GT.AND P1, PT, R36, 0x20, !P1 ;  /* 0x000000202400780c */ /* 0x000fe40004f24270 */
[----:B------:R-:W-:Y:S02]  /*3470*/  FMNMX.FTZ R4, R80, R4, !PT ;  /* 0x0000000450047209 */ /* 0x000fe40007810000 */
[----:B------:R-:W-:Y:S02]  /*3480*/  ISETP.LT.OR P1, PT, R35, 0x21, P1 ;  /* 0x000000212300780c */ /* 0x000fe40000f21670 */
[----:B------:R-:W-:-:S02]  /*3490*/  FMNMX.FTZ R4, R82, R4, !PT ;  /* 0x0000000452047209 */ /* 0x000fc40007810000 */
[----:B------:R-:W-:Y:S02]  /*34a0*/  FSEL R41, R42, -INF , !P1 ;  /* 0xff8000002a297808 */ /* 0x000fe40004800000 */
[----:B------:R-:W-:Y:S02]  /*34b0*/  ISETP.NE.AND P1, PT, R83, RZ, PT ;  /* 0x000000ff5300720c */ /* 0x000fe40003f25270 */
[----:B------:R-:W-:Y:S02]  /*34c0*/  FMNMX.FTZ R4, R84, R4, !PT ;  /* 0x0000000454047209 */ /* 0x000fe40007810000 */
[----:B------:R-:W-:Y:S02]  /*34d0*/  ISETP.GT.AND P1, PT, R36, 0x21, !P1 ;  /* 0x000000212400780c */ /* 0x000fe40004f24270 */
[----:B------:R-:W-:Y:S02]  /*34e0*/  FMNMX.FTZ R4, R86, R4, !PT ;  /* 0x0000000456047209 */ /* 0x000fe40007810000 */
[----:B------:R-:W-:-:S02]  /*34f0*/  ISETP.LT.OR P1, PT, R35, 0x22, P1 ;  /* 0x000000222300780c */ /* 0x000fc40000f21670 */
[----:B------:R-:W-:Y:S02]  /*3500*/  FMNMX.FTZ R4, R88, R4, !PT ;  /* 0x0000000458047209 */ /* 0x000fe40007810000 */
[----:B------:R-:W-:Y:S02]  /*3510*/  FSEL R42, R43, -INF , !P1 ;  /* 0xff8000002b2a7808 */ /* 0x000fe40004800000 */
[----:B------:R-:W-:Y:S02]  /*3520*/  ISETP.NE.AND P1, PT, R85, RZ, PT ;  /* 0x000000ff5500720c */ /* 0x000fe40003f25270 */
[----:B------:R-:W-:Y:S02]  /*3530*/  FMNMX.FTZ R4, R90, R4, !PT ;  /* 0x000000045a047209 */ /* 0x000fe40007810000 */
[----:B------:R-:W-:Y:S02]  /*3540*/  ISETP.GT.AND P1, PT, R36, 0x28, !P1 ;  /* 0x000000282400780c */ /* 0x000fe40004f24270 */
[----:B------:R-:W-:-:S02]  /*3550*/  FMNMX.FTZ R4, R92, R4, !PT ;  /* 0x000000045c047209 */ /* 0x000fc40007810000 */
[----:B------:R-:W-:Y:S02]  /*3560*/  ISETP.LT.OR P1, PT, R35, 0x29, P1 ;  /* 0x000000292300780c */ /* 0x000fe40000f21670 */
[----:B------:R-:W-:Y:S02]  /*3570*/  FMNMX.FTZ R4, R94, R4, !PT ;  /* 0x000000045e047209 */ /* 0x000fe40007810000 */
[----:B------:R-:W-:Y:S02]  /*3580*/  FSEL R43, R46, -INF , !P1 ;  /* 0xff8000002e2b7808 */ /* 0x000fe40004800000 */
[----:B------:R-:W-:Y:S02]  /*3590*/  ISETP.NE.AND P1, PT, R44, RZ, PT ;  /* 0x000000ff2c00720c */ /* 0x000fe40003f25270 */
[----:B------:R-:W-:Y:S02]  /*35a0*/  ISETP.NE.AND P6, PT, R56, RZ, PT ;  /* 0x000000ff3800720c */ /* 0x000fe40003fc5270 */
[----:B------:R-:W-:-:S02]  /*35b0*/  ISETP.GT.AND P1, PT, R36, 0x29, !P1 ;  /* 0x000000292400780c */ /* 0x000fc40004f24270 */
[----:B------:R-:W-:Y:S02]  /*35c0*/  ISETP.NE.AND P5, PT, R57, RZ, PT ;  /* 0x000000ff3900720c */ /* 0x000fe40003fa5270 */
[----:B------:R-:W-:Y:S02]  /*35d0*/  ISETP.LT.OR P1, PT, R35, 0x2a, P1 ;  /* 0x0000002a2300780c */ /* 0x000fe40000f21670 */
[----:B------:R-:W-:Y:S02]  /*35e0*/  FSEL R12, R12, -INF , !P3 ;  /* 0xff8000000c0c7808 */ /* 0x000fe40005800000 */
[----:B------:R-:W-:Y:S02]  /*35f0*/  FSEL R44, R47, -INF , !P1 ;  /* 0xff8000002f2c7808 */ /* 0x000fe40004800000 */
[----:B------:R-:W-:-:S04]  /*3600*/  ISETP.NE.AND P1, PT, R45, RZ, PT ;  /* 0x000000ff2d00720c */ /* 0x000fc80003f25270 */
[----:B------:R-:W-:-:S04]  /*3610*/  ISETP.GT.AND P1, PT, R36, 0x30, !P1 ;  /* 0x000000302400780c */ /* 0x000fc80004f24270 */
[----:B------:R-:W-:-:S04]  /*3620*/  ISETP.LT.OR P1, PT, R35, 0x31, P1 ;  /* 0x000000312300780c */ /* 0x000fc80000f21670 */
[----:B------:R-:W-:Y:S02]  /*3630*/  FSEL R45, R50, -INF , !P1 ;  /* 0xff800000322d7808 */ /* 0x000fe40004800000 */
[----:B------:R-:W-:Y:S02]  /*3640*/  ISETP.NE.AND P1, PT, R48, RZ, PT ;  /* 0x000000ff3000720c */ /* 0x000fe40003f25270 */
[----:B------:R-:W-:Y:S02]  /*3650*/  FMNMX.FTZ R50, R27, R34, !PT ;  /* 0x000000221b327209 */ /* 0x000fe40007810000 */
[----:B------:R-:W-:-:S04]  /*3660*/  ISETP.GT.AND P1, PT, R36, 0x31, !P1 ;  /* 0x000000312400780c */ /* 0x000fc80004f24270 */
[----:B------:R-:W-:-:S04]  /*3670*/  ISETP.LT.OR P1, PT, R35, 0x32, P1 ;  /* 0x000000322300780c */ /* 0x000fc80000f21670 */
        /* <DEDUP_REMOVED lines=8> */
[----:B------:R-:W-:Y:S02]  /*3700*/  FMNMX.FTZ R49, R29, R4, !PT ;  /* 0x000000041d317209 */ /* 0x000fe40007810000 */
[----:B------:R-:W-:Y:S02]  /*3710*/  ISETP.NE.AND P1, PT, R87, RZ, PT ;  /* 0x000000ff5700720c */ /* 0x000fe40003f25270 */
[----:B------:R-:W-:Y:S02]  /*3720*/  FMNMX.FTZ R49, R28, R49, !PT ;  /* 0x000000311c317209 */ /* 0x000fe40007810000 */
[----:B------:R-:W-:-:S02]  /*3730*/  ISETP.GT.AND P1, PT, R36, 0x39, !P1 ;  /* 0x000000392400780c */ /* 0x000fc40004f24270 */
[----:B------:R-:W-:Y:S02]  /*3740*/  FMNMX.FTZ R49, R26, R49, !PT ;  /* 0x000000311a317209 */ /* 0x000fe40007810000 */
[----:B------:R-:W-:Y:S02]  /*3750*/  ISETP.LT.OR P1, PT, R35, 0x3a, P1 ;  /* 0x0000003a2300780c */ /* 0x000fe40000f21670 */
[----:B------:R-:W-:Y:S02]  /*3760*/  FMNMX.FTZ R4, R24, R49, !PT ;  /* 0x0000003118047209 */ /* 0x000fe40007810000 */
[----:B------:R-:W-:Y:S02]  /*3770*/  FSEL R25, R55, -INF , !P1 ;  /* 0xff80000037197808 */ /* 0x000fe40004800000 */
[----:B------:R-:W-:Y:S02]  /*3780*/  FMNMX.FTZ R49, R21, R4, !PT ;  /* 0x0000000415317209 */ /* 0x000fe40007810000 */
[----:B------:R-:W-:-:S02]  /*3790*/  ISETP.NE.AND P1, PT, R53, RZ, PT ;  /* 0x000000ff3500720c */ /* 0x000fc40003f25270 */
[----:B------:R-:W-:Y:S02]  /*37a0*/  FMNMX.FTZ R49, R20, R49, !PT ;  /* 0x0000003114317209 */ /* 0x000fe40007810000 */
[----:B------:R-:W-:Y:S02]  /*37b0*/  ISETP.GT.AND P1, PT, R36, 0x40, !P1 ;  /* 0x000000402400780c */ /* 0x000fe40004f24270 */
[----:B------:R-:W-:Y:S02]  /*37c0*/  FMNMX.FTZ R4, R14, R49, !PT ;  /* 0x000000310e047209 */ /* 0x000fe40007810000 */
[----:B------:R-:W-:Y:S02]  /*37d0*/  ISETP.LT.OR P1, PT, R35, 0x41, P1 ;  /* 0x000000412300780c */ /* 0x000fe40000f21670 */
[----:B------:R-:W-:Y:S02]  /*37e0*/  FMNMX.FTZ R49, R15, R4, !PT ;  /* 0x000000040f317209 */ /* 0x000fe40007810000 */
[----:B------:R-:W-:-:S02]  /*37f0*/  FSEL R10, R58, -INF , !P1 ;  /* 0xff8000003a0a7808 */ /* 0x000fc40004800000 */
[----:B------:R-:W-:Y:S01]  /*3800*/  ISETP.GT.AND P1, PT, R36, 0x41, !P6 ;  /* 0x000000412400780c */ /* 0x000fe20007724270 */
[----:B------:R-:W0:Y:S01]  /*3810*/  SHFL.BFLY PT, R4, R49, 0x2, 0x1f ;  /* 0x0c401f0031047f89 */ /* 0x000e2200000e0000 */
[----:B------:R-:W-:Y:S02]  /*3820*/  ISETP.NE.AND P6, PT, R61, RZ, PT ;  /* 0x000000ff3d00720c */ /* 0x000fe40003fc5270 */
[----:B------:R-:W-:-:S04]  /*3830*/  ISETP.LT.OR P1, PT, R35, 0x42, P1 ;  /* 0x000000422300780c */ /* 0x000fc80000f21670 */
[----:B------:R-:W-:Y:S02]  /*3840*/  FSEL R2, R59, -INF , !P1 ;  /* 0xff8000003b027808 */ /* 0x000fe40004800000 */
[----:B------:R-:W-:Y:S02]  /*3850*/  ISETP.GT.AND P1, PT, R36, 0x48, !P5 ;  /* 0x000000482400780c */ /* 0x000fe40006f24270 */
[----:B------:R-:W-:Y:S02]  /*3860*/  ISETP.NE.AND P5, PT, R60, RZ, PT ;  /* 0x000000ff3c00720c */ /* 0x000fe40003fa5270 */
[----:B------:R-:W-:-:S04]  /*3870*/  ISETP.LT.OR P1, PT, R35, 0x49, P1 ;  /* 0x000000492300780c */ /* 0x000fc80000f21670 */
[----:B------:R-:W-:Y:S02]  /*3880*/  FSEL R0, R62, -INF , !P1 ;  /* 0xff8000003e007808 */ /* 0x000fe40004800000 */
[----:B0-----:R-:W-:Y:S02]  /*3890*/  FMNMX.FTZ R51, R49, R4, !PT ;  /* 0x0000000431337209 */ /* 0x001fe40007810000 */
[----:B------:R-:W-:-:S03]  /*38a0*/  FMNMX.FTZ R49, R37, R50, !PT ;  /* 0x0000003225317209 */ /* 0x000fc60007810000 */
[----:B------:R-:W0:Y:S01]  /*38b0*/  SHFL.BFLY PT, R4, R51, 0x1, 0x1f ;  /* 0x0c201f0033047f89 */ /* 0x000e2200000e0000 */
[----:B------:R-:W-:-:S04]  /*38c0*/  FMNMX.FTZ R50, R38, R49, !PT ;  /* 0x0000003126327209 */ /* 0x000fc80007810000 */
[----:B------:R-:W-:-:S04]  /*38d0*/  FMNMX.FTZ R49, R39, R50, !PT ;  /* 0x0000003227317209 */ /* 0x000fc80007810000 */
[----:B------:R-:W-:-:S04]  /*38e0*/  FMNMX.FTZ R50, R40, R49, !PT ;  /* 0x0000003128327209 */ /* 0x000fc80007810000 */
[----:B------:R-:W-:-:S04]  /*38f0*/  FMNMX.FTZ R50, R31, R50, !PT ;  /* 0x000000321f327209 */ /* 0x000fc80007810000 */
[----:B------:R-:W-:-:S04]  /*3900*/  FMNMX.FTZ R50, R33, R50, !PT ;  /* 0x0000003221327209 */ /* 0x000fc80007810000 */
[----:B------:R-:W-:Y:S02]  /*3910*/  FMNMX.FTZ R49, R41, R50, !PT ;  /* 0x0000003229317209 */ /* 0x000fe40007810000 */
[----:B0-----:R-:W-:Y:S02]  /*3920*/  FMNMX.FTZ R4, R51, R4, !PT ;  /* 0x0000000433047209 */ /* 0x001fe40007810000 */
[----:B------:R-:W-:Y:S02]  /*3930*/  FMNMX.FTZ R50, R42, R49, !PT ;  /* 0x000000312a327209 */ /* 0x000fe40007810000 */
[C---:B------:R-:W-:Y:S01]  /*3940*/  FSETP.NEU.FTZ.AND P1, PT, R4.reuse, -INF , PT ;  /* 0xff8000000400780b */ /* 0x040fe20003f3d000 */
[----:B------:R-:W-:Y:S01]  /*3950*/  FMUL.FTZ R48, R4, UR14 ;  /* 0x0000000e04307c20 */ /* 0x000fe20008410000 */
[----:B------:R-:W-:-:S04]  /*3960*/  FMNMX.FTZ R49, R43, R50, !PT ;  /* 0x000000322b317209 */ /* 0x000fc80007810000 */
[----:B------:R-:W-:Y:S02]  /*3970*/  FMNMX.FTZ R50, R44, R49, !PT ;  /* 0x000000312c327209 */ /* 0x000fe40007810000 */
[----:B------:R-:W-:Y:S02]  /*3980*/  FSEL R53, R48, RZ, P1 ;  /* 0x000000ff30357208 */ /* 0x000fe40000800000 */
[----:B------:R-:W-:Y:S02]  /*3990*/  FMNMX.FTZ R49, R45, R50, !PT ;  /* 0x000000322d317209 */ /* 0x000fe40007810000 */
[----:B------:R-:W-:Y:S01]  /*39a0*/  ISETP.GT.AND P1, PT, R36, 0x49, !P5 ;  /* 0x000000492400780c */ /* 0x000fe20006f24270 */
[--C-:B------:R-:W-:Y:S01]  /*39b0*/  FFMA.FTZ R52, R52, UR14, -R53.reuse ;  /* 0x0000000e34347c23 */ /* 0x100fe20008010835 */
[----:B------:R-:W-:Y:S01]  /*39c0*/  FMNMX.FTZ R50, R46, R49, !PT ;  /* 0x000000312e327209 */ /* 0x000fe20007810000 */
[--C-:B------:R-:W-:Y:S01]  /*39d0*/  FFMA.FTZ R51, R72, UR14, -R53.reuse ;  /* 0x0000000e48337c23 */ /* 0x100fe20008010835 */
[----:B------:R-:W-:Y:S01]  /*39e0*/  ISETP.LT.OR P1, PT, R35, 0x4a, P1 ;  /* 0x0000004a2300780c */ /* 0x000fe20000f21670 */
[--C-:B------:R-:W-:Y:S01]  /*39f0*/  FFMA.FTZ R54, R74, UR14, -R53.reuse ;  /* 0x0000000e4a367c23 */ /* 0x100fe20008010835 */
[----:B------:R-:W-:Y:S01]  /*3a00*/  FMNMX.FTZ R50, R47, R50, !PT ;  /* 0x000000322f327209 */ /* 0x000fe20007810000 */
[----:B------:R-:W-:Y:S01]  /*3a10*/  MUFU.EX2 R52, R52 ;  /* 0x0000003400347308 */ /* 0x000fe20000000800 */
[----:B------:R-:W-:Y:S01]  /*3a20*/  FSEL R48, R63, -INF , !P1 ;  /* 0xff8000003f307808 */ /* 0x000fe20004800000 */
[--C-:B------:R-:W-:Y:S01]  /*3a30*/  FFMA.FTZ R55, R76, UR14, -R53.reuse ;  /* 0x0000000e4c377c23 */ /* 0x100fe20008010835 */
[----:B------:R-:W-:Y:S01]  /*3a40*/  FMNMX.FTZ R49, R25, R50, !PT ;  /* 0x0000003219317209 */ /* 0x000fe20007810000 */
[--C-:B------:R-:W-:Y:S01]  /*3a50*/  FFMA.FTZ R56, R78, UR14, -R53.reuse ;  /* 0x0000000e4e387c23 */ /* 0x100fe20008010835 */
[----:B------:R-:W-:Y:S01]  /*3a60*/  ISETP.GT.AND P1, PT, R36, 0x50, !P6 ;  /* 0x000000502400780c */ /* 0x000fe20007724270 */
[--C-:B------:R-:W-:Y:S01]  /*3a70*/  FFMA.FTZ R57, R80, UR14, -R53.reuse ;  /* 0x0000000e50397c23 */ /* 0x100fe20008010835 */
[----:B------:R-:W-:Y:S01]  /*3a80*/  FMNMX.FTZ R49, R10, R49, !PT ;  /* 0x000000310a317209 */ /* 0x000fe20007810000 */
[----:B------:R-:W0:Y:S01]  /*3a90*/  MUFU.EX2 R51, R51 ;  /* 0x0000003300337308 */ /* 0x000e220000000800 */
[----:B------:R-:W-:Y:S01]  /*3aa0*/  ISETP.LT.OR P1, PT, R35, 0x51, P1 ;  /* 0x000000512300780c */ /* 0x000fe20000f21670 */
[--C-:B------:R-:W-:Y:S01]  /*3ab0*/  FFMA.FTZ R58, R82, UR14, -R53.reuse ;  /* 0x0000000e523a7c23 */ /* 0x100fe20008010835 */
[----:B------:R-:W-:Y:S01]  /*3ac0*/  FMNMX.FTZ R49, R2, R49, !PT ;  /* 0x0000003102317209 */ /* 0x000fe20007810000 */
[--C-:B------:R-:W-:Y:S01]  /*3ad0*/  FFMA.FTZ R30, R30, UR14, -R53.reuse ;  /* 0x0000000e1e1e7c23 */ /* 0x100fe20008010835 */
[----:B------:R-:W-:Y:S01]  /*3ae0*/  ISETP.NE.AND P5, PT, R64, RZ, PT ;  /* 0x000000ff4000720c */ /* 0x000fe20003fa5270 */
        /* <DEDUP_REMOVED lines=9> */
[----:B------:R-:W-:Y:S01]  /*3b80*/  FSEL R36, R5, -INF , !P2 ;  /* 0xff80000005247808 */ /* 0x000fe20005000000 */
[----:B------:R-:W1:Y:S01]  /*3b90*/  MUFU.EX2 R55, R55 ;  /* 0x0000003700377308 */ /* 0x000e620000000800 */
[----:B------:R-:W-:Y:S01]  /*3ba0*/  FMNMX.FTZ R5, R11, R50, !PT ;  /* 0x000000320b057209 */ /* 0x000fe20007810000 */
[--C-:B------:R-:W-:Y:S01]  /*3bb0*/  FFMA.FTZ R49, R88, UR14, -R53.reuse ;  /* 0x0000000e58317c23 */ /* 0x100fe20008010835 */
[----:B------:R-:W-:Y:S01]  /*3bc0*/  ISETP.LT.OR P4, PT, R35, 0x5a, P4 ;  /* 0x0000005a2300780c */ /* 0x000fe20002781670 */
[--C-:B------:R-:W-:Y:S01]  /*3bd0*/  FFMA.FTZ R24, R24, UR14, -R53.reuse ;  /* 0x0000000e18187c23 */ /* 0x100fe20008010835 */
[----:B------:R-:W-:Y:S01]  /*3be0*/  FMNMX.FTZ R5, R36, R5, !PT ;  /* 0x0000000524057209 */ /* 0x000fe20007810000 */
[--C-:B------:R-:W-:Y:S01]  /*3bf0*/  FFMA.FTZ R35, R90, UR14, -R53.reuse ;  /* 0x0000000e5a237c23 */ /* 0x100fe20008010835 */
[----:B------:R-:W-:Y:S01]  /*3c00*/  FSEL R13, R13, -INF , !P4 ;  /* 0xff8000000d0d7808 */ /* 0x000fe20006000000 */
[----:B------:R-:W-:Y:S01]  /*3c10*/  MUFU.EX2 R56, R56 ;  /* 0x0000003800387308 */ /* 0x000fe20000000800 */
[----:B------:R-:W-:Y:S01]  /*3c20*/  FMNMX.FTZ R50, R12, R5, !PT ;  /* 0x000000050c327209 */ /* 0x000fe20007810000 */
[--C-:B------:R-:W-:Y:S01]  /*3c30*/  FFMA.FTZ R62, R94, UR14, -R53.reuse ;  /* 0x0000000e5e3e7c23 */ /* 0x100fe20008010835 */
[--C-:B------:R-:W-:Y:S01]  /*3c40*/  FFMA.FTZ R63, R96, UR14, -R53.reuse ;  /* 0x0000000e603f7c23 */ /* 0x100fe20008010835 */
[--C-:B------:R-:W-:Y:S01]  /*3c50*/  FFMA.FTZ R32, R32, UR14, -R53.reuse ;  /* 0x0000000e20207c23 */ /* 0x100fe20008010835 */
[----:B------:R-:W-:Y:S01]  /*3c60*/  FMNMX.FTZ R50, R13, R50, !PT ;  /* 0x000000320d327209 */ /* 0x000fe20007810000 */
[--C-:B------:R-:W-:Y:S01]  /*3c70*/  FFMA.FTZ R26, R26, UR14, -R53.reuse ;  /* 0x0000000e1a1a7c23 */ /* 0x100fe20008010835 */
[--C-:B------:R-:W-:Y:S01]  /*3c80*/  FFMA.FTZ R21, R21, UR14, -R53.reuse ;  /* 0x0000000e15157c23 */ /* 0x100fe20008010835 */
[----:B------:R-:W2:Y:S01]  /*3c90*/  MUFU.EX2 R57, R57 ;  /* 0x0000003900397308 */ /* 0x000ea20000000800 */
[--C-:B------:R-:W-:Y:S01]  /*3ca0*/  FFMA.FTZ R20, R20, UR14, -R53.reuse ;  /* 0x0000000e14147c23 */ /* 0x100fe20008010835 */
[----:B------:R-:W3:Y:S01]  /*3cb0*/  SHFL.BFLY PT, R5, R50, 0x2, 0x1f ;  /* 0x0c401f0032057f89 */ /* 0x000ee200000e0000 */
[--C-:B------:R-:W-:Y:S01]  /*3cc0*/  FFMA.FTZ R14, R14, UR14, -R53.reuse ;  /* 0x0000000e0e0e7c23 */ /* 0x100fe20008010835 */
[----:B------:R-:W-:Y:S01]  /*3cd0*/  FFMA.FTZ R15, R15, UR14, -R53 ;  /* 0x0000000e0f0f7c23 */ /* 0x000fe20008010835 */
[----:B0-----:R-:W-:-:S02]  /*3ce0*/  F2FP.F16.F32.PACK_AB R152, R51, R52 ;  /* 0x000000343398723e */ /* 0x001fc400000000ff */
[----:B-1----:R-:W-:Y:S01]  /*3cf0*/  F2FP.F16.F32.PACK_AB R154, R55, R54 ;  /* 0x00000036379a723e */ /* 0x002fe200000000ff */
[----:B------:R-:W-:Y:S08]  /*3d00*/  MUFU.EX2 R58, R58 ;  /* 0x0000003a003a7308 */ /* 0x000ff00000000800 */
[----:B------:R-:W-:Y:S01]  /*3d10*/  MUFU.EX2 R65, R30 ;  /* 0x0000001e00417308 */ /* 0x000fe20000000800 */
[----:B--2---:R-:W-:-:S07]  /*3d20*/  F2FP.F16.F32.PACK_AB R156, R57, R56 ;  /* 0x00000038399c723e */ /* 0x004fce00000000ff */
[----:B------:R-:W0:Y:S01]  /*3d30*/  MUFU.EX2 R59, R59 ;  /* 0x0000003b003b7308 */ /* 0x000e220000000800 */
[----:B---3--:R-:W-:Y:S01]  /*3d40*/  FMNMX.FTZ R29, R50, R5, !PT ;  /* 0x00000005321d7209 */ /* 0x008fe20007810000 */
[----:B------:R-:W-:-:S04]  /*3d50*/  FFMA.FTZ R50, R28, UR14, -R53 ;  /* 0x0000000e1c327c23 */ /* 0x000fc80008010835 */
[----:B------:R-:W1:Y:S02]  /*3d60*/  SHFL.BFLY PT, R28, R29, 0x1, 0x1f ;  /* 0x0c201f001d1c7f89 */ /* 0x000e6400000e0000 */
[----:B------:R-:W-:Y:S08]  /*3d70*/  MUFU.EX2 R162, R61 ;  /* 0x0000003d00a27308 */ /* 0x000ff00000000800 */
[----:B------:R-:W-:Y:S01]  /*3d80*/  MUFU.EX2 R60, R60 ;  /* 0x0000003c003c7308 */ /* 0x000fe20000000800 */
[----:B0-----:R-:W-:-:S07]  /*3d90*/  F2FP.F16.F32.PACK_AB R158, R59, R58 ;  /* 0x0000003a3b9e723e */ /* 0x001fce00000000ff */
[----:B------:R0:W-:Y:S01]  /*3da0*/  MUFU.EX2 R61, R50 ;  /* 0x00000032003d7308 */ /* 0x0001e20000000800 */
[----:B-1----:R-:W-:Y:S01]  /*3db0*/  FMNMX.FTZ R5, R29, R28, !PT ;  /* 0x0000001c1d057209 */ /* 0x002fe20007810000 */
[----:B------:R-:W-:-:S06]  /*3dc0*/  FADD.FTZ R29, R52, R51 ;  /* 0x00000033341d7221 */ /* 0x000fcc0000010000 */
[----:B------:R-:W-:Y:S01]  /*3dd0*/  MUFU.EX2 R67, R24 ;  /* 0x0000001800437308 */ /* 0x000fe20000000800 */
[C---:B------:R-:W-:Y:S01]  /*3de0*/  FSETP.NEU.FTZ.AND P1, PT, R5.reuse, -INF , PT ;  /* 0xff8000000500780b */ /* 0x040fe20003f3d000 */
[----:B------:R-:W-:Y:S01]  /*3df0*/  FMUL.FTZ R28, R5, UR14 ;  /* 0x0000000e051c7c20 */ /* 0x000fe20008410000 */
[----:B------:R-:W-:-:S04]  /*3e00*/  FADD.FTZ R30, R54, R29 ;  /* 0x0000001d361e7221 */ /* 0x000fc80000010000 */
[----:B------:R-:W-:Y:S01]  /*3e10*/  FSEL R28, R28, RZ, P1 ;  /* 0x000000ff1c1c7208 */ /* 0x000fe20000800000 */
[----:B------:R-:W-:Y:S01]  /*3e20*/  FADD.FTZ R29, R55, R30 ;  /* 0x0000001e371d7221 */ /* 0x000fe20000010000 */
[----:B------:R-:W1:Y:S03]  /*3e30*/  MUFU.EX2 R49, R49 ;  /* 0x0000003100317308 */ /* 0x000e660000000800 */
        /* <DEDUP_REMOVED lines=9> */
[----:B0-----:R-:W-:Y:S01]  /*3ed0*/  FADD.FTZ R50, R56, R29 ;  /* 0x0000001d38327221 */ /* 0x001fe20000010000 */
[--C-:B------:R-:W-:Y:S01]  /*3ee0*/  FFMA.FTZ R41, R41, UR14, -R28.reuse ;  /* 0x0000000e29297c23 */ /* 0x100fe2000801081c */
[--C-:B------:R-:W-:Y:S01]  /*3ef0*/  FFMA.FTZ R42, R42, UR14, -R28.reuse ;  /* 0x0000000e2a2a7c23 */ /* 0x100fe2000801081c */
        /* <DEDUP_REMOVED lines=11> */
[--C-:B------:R-:W-:Y:S01]  /*3fb0*/  FFMA.FTZ R48, R48, UR14, -R28.reuse ;  /* 0x0000000e30307c23 */ /* 0x100fe2000801081c */
[--C-:B------:R-:W-:Y:S01]  /*3fc0*/  FFMA.FTZ R11, R11, UR14, -R28.reuse ;  /* 0x0000000e0b0b7c23 */ /* 0x100fe2000801081c */
[--C-:B------:R-:W-:Y:S01]  /*3fd0*/  FFMA.FTZ R36, R36, UR14, -R28.reuse ;  /* 0x0000000e24247c23 */ /* 0x100fe2000801081c */
[--C-:B------:R-:W-:Y:S01]  /*3fe0*/  FFMA.FTZ R12, R12, UR14, -R28.reuse ;  /* 0x0000000e0c0c7c23 */ /* 0x100fe2000801081c */
[----:B------:R-:W-:Y:S01]  /*3ff0*/  FFMA.FTZ R13, R13, UR14, -R28 ;  /* 0x0000000e0d0d7c23 */ /* 0x000fe2000801081c */
[----:B-1----:R-:W-:-:S02]  /*4000*/  F2FP.F16.F32.PACK_AB R160, R49, R60 ;  /* 0x0000003c31a0723e */ /* 0x002fc400000000ff */
[----:B------:R-:W1:Y:S01]  /*4010*/  MUFU.EX2 R38, R38 ;  /* 0x0000002600267308 */ /* 0x000e620000000800 */
[----:B0-----:R-:W-:Y:S01]  /*4020*/  FADD.FTZ R30, R27, R34 ;  /* 0x000000221b1e7221 */ /* 0x001fe20000010000 */
[----:B------:R-:W-:-:S06]  /*4030*/  F2FP.F16.F32.PACK_AB R153, R34, R27 ;  /* 0x0000001b2299723e */ /* 0x000fcc00000000ff */
[----:B------:R-:W-:Y:S01]  /*4040*/  MUFU.EX2 R39, R39 ;  /* 0x0000002700277308 */ /* 0x000fe20000000800 */
[----:B--2---:R-:W-:-:S07]  /*4050*/  FADD.FTZ R29, R37, R30 ;  /* 0x0000001e251d7221 */ /* 0x004fce0000010000 */
[----:B------:R-:W0:Y:S01]  /*4060*/  MUFU.EX2 R40, R40 ;  /* 0x0000002800287308 */ /* 0x000e220000000800 */
[----:B-1----:R-:W-:-:S07]  /*4070*/  F2FP.F16.F32.PACK_AB R155, R38, R37 ;  /* 0x00000025269b723e */ /* 0x002fce00000000ff */
[----:B------:R1:W-:Y:S08]  /*4080*/  MUFU.EX2 R24, R33 ;  /* 0x0000002100187308 */ /* 0x0003f00000000800 */
[----:B------:R-:W2:Y:S01]  /*4090*/  MUFU.EX2 R31, R31 ;  /* 0x0000001f001f7308 */ /* 0x000ea20000000800 */
[----:B-1----:R-:W-:Y:S01]  /*40a0*/  FADD.FTZ R33, R57, R50 ;  /* 0x0000003239217221 */ /* 0x002fe20000010000 */
[----:B------:R-:W-:Y:S01]  /*40b0*/  FADD.FTZ R50, R38, R29 ;  /* 0x0000001d26327221 */ /* 0x000fe20000010000 */
[----:B0-----:R-:W-:-:S02]  /*40c0*/  F2FP.F16.F32.PACK_AB R157, R40, R39 ;  /* 0x00000027289d723e */ /* 0x001fc400000000ff */
[----:B------:R-:W-:Y:S01]  /*40d0*/  FADD.FTZ R66, R58, R33 ;  /* 0x000000213a427221 */ /* 0x000fe20000010000 */
[----:B------:R-:W-:Y:S02]  /*40e0*/  FADD.FTZ R29, R39, R50 ;  /* 0x00000032271d7221 */ /* 0x000fe40000010000 */
[----:B------:R-:W-:Y:S01]  /*40f0*/  MUFU.EX2 R35, R35 ;  /* 0x0000002300237308 */ /* 0x000fe20000000800 */
[----:B------:R-:W-:Y:S01]  /*4100*/  FADD.FTZ R33, R59, R66 ;  /* 0x000000423b217221 */ /* 0x000fe20000010000 */
[----:B------:R-:W-:-:S03]  /*4110*/  FADD.FTZ R50, R40, R29 ;  /* 0x0000001d28327221 */ /* 0x000fc60000010000 */
[----:B------:R-:W-:-:S03]  /*4120*/  FADD.FTZ R66, R60, R33 ;  /* 0x000000213c427221 */ /* 0x000fc60000010000 */
[----:B------:R-:W-:Y:S01]  /*4130*/  MUFU.EX2 R41, R41 ;  /* 0x0000002900297308 */ /* 0x000fe20000000800 */
[----:B------:R-:W-:Y:S01]  /*4140*/  FADD.FTZ R66, R49, R66 ;  /* 0x0000004231427221 */ /* 0x000fe20000010000 */
[----:B--2---:R-:W-:Y:S01]  /*4150*/  FADD.FTZ R29, R31, R50 ;  /* 0x000000321f1d7221 */ /* 0x004fe20000010000 */
[----:B------:R-:W-:-:S03]  /*4160*/  F2FP.F16.F32.PACK_AB R159, R24, R31 ;  /* 0x0000001f189f723e */ /* 0x000fc600000000ff */
[----:B------:R-:W-:Y:S02]  /*4170*/  FADD.FTZ R50, R24, R29 ;  /* 0x0000001d18327221 */ /* 0x000fe40000010000 */
[----:B------:R-:W-:Y:S08]  /*4180*/  MUFU.EX2 R62, R62 ;  /* 0x0000003e003e7308 */ /* 0x000ff00000000800 */
[----:B------:R-:W0:Y:S08]  /*4190*/  MUFU.EX2 R42, R42 ;  /* 0x0000002a002a7308 */ /* 0x000e300000000800 */
[----:B------:R-:W1:Y:S08]  /*41a0*/  MUFU.EX2 R63, R63 ;  /* 0x0000003f003f7308 */ /* 0x000e700000000800 */
[----:B------:R-:W-:Y:S01]  /*41b0*/  MUFU.EX2 R43, R43 ;  /* 0x0000002b002b7308 */ /* 0x000fe20000000800 */
[----:B0-----:R-:W-:-:S07]  /*41c0*/  F2FP.F16.F32.PACK_AB R161, R42, R41 ;  /* 0x000000292aa1723e */ /* 0x001fce00000000ff */
[----:B------:R-:W0:Y:S01]  /*41d0*/  MUFU.EX2 R32, R32 ;  /* 0x0000002000207308 */ /* 0x000e220000000800 */
[----:B-1----:R-:W-:-:S07]  /*41e0*/  F2FP.F16.F32.PACK_AB R164, R63, R62 ;  /* 0x0000003e3fa4723e */ /* 0x002fce00000000ff */
[----:B------:R1:W-:Y:S08]  /*41f0*/  MUFU.EX2 R30, R25 ;  /* 0x00000019001e7308 */ /* 0x0003f00000000800 */
[----:B------:R-:W2:Y:S01]  /*4200*/  MUFU.EX2 R44, R44 ;  /* 0x0000002c002c7308 */ /* 0x000ea20000000800 */
[----:B-1----:R-:W-:Y:S01]  /*4210*/  FADD.FTZ R25, R35, R66 ;  /* 0x0000004223197221 */ /* 0x002fe20000010000 */
[----:B0-----:R-:W-:-:S03]  /*4220*/  F2FP.F16.F32.PACK_AB R166, R65, R32 ;  /* 0x0000002041a6723e */ /* 0x001fc600000000ff */
[C---:B------:R-:W-:Y:S01]  /*4230*/  FADD.FTZ R29, R162.reuse, R25 ;  /* 0x00000019a21d7221 */ /* 0x040fe20000010000 */
[----:B------:R-:W-:Y:S01]  /*4240*/  FADD.FTZ R25, R41, R50 ;  /* 0x0000003229197221 */ /* 0x000fe20000010000 */
[----:B------:R-:W-:Y:S01]  /*4250*/  F2FP.F16.F32.PACK_AB R162, R162, R35 ;  /* 0x00000023a2a2723e */ /* 0x000fe200000000ff */
[----:B------:R-:W-:Y:S01]  /*4260*/  MUFU.EX2 R45, R45 ;  /* 0x0000002d002d7308 */ /* 0x000fe20000000800 */
[----:B------:R-:W-:Y:S01]  /*4270*/  FADD.FTZ R66, R62, R29 ;  /* 0x0000001d3e427221 */ /* 0x000fe20000010000 */
[----:B------:R-:W-:-:S03]  /*4280*/  FADD.FTZ R50, R42, R25 ;  /* 0x000000192a327221 */ /* 0x000fc60000010000 */
[----:B------:R-:W-:Y:S01]  /*4290*/  FADD.FTZ R29, R63, R66 ;  /* 0x000000423f1d7221 */ /* 0x000fe20000010000 */
[----:B------:R-:W-:Y:S02]  /*42a0*/  FADD.FTZ R25, R43, R50 ;  /* 0x000000322b197221 */ /* 0x000fe40000010000 */
[----:B------:R-:W0:Y:S01]  /*42b0*/  MUFU.EX2 R64, R64 ;  /* 0x0000004000407308 */ /* 0x000e220000000800 */
[----:B------:R-:W-:Y:S01]  /*42c0*/  FADD.FTZ R50, R32, R29 ;  /* 0x0000001d20327221 */ /* 0x000fe20000010000 */
[----:B--2---:R-:W-:-:S03]  /*42d0*/  F2FP.F16.F32.PACK_AB R163, R44, R43 ;  /* 0x0000002b2ca3723e */ /* 0x004fc600000000ff */
[----:B------:R-:W-:-:S03]  /*42e0*/  FADD.FTZ R29, R65, R50 ;  /* 0x00000032411d7221 */ /* 0x000fc60000010000 */
[----:B------:R-:W1:Y:S08]  /*42f0*/  MUFU.EX2 R46, R46 ;  /* 0x0000002e002e7308 */ /* 0x000e700000000800 */
[----:B------:R-:W2:Y:S01]  /*4300*/  MUFU.EX2 R47, R47 ;  /* 0x0000002f002f7308 */ /* 0x000ea20000000800 */
[----:B0-----:R-:W-:Y:S01]  /*4310*/  FADD.FTZ R28, R64, R29 ;  /* 0x0000001d401c7221 */ /* 0x001fe20000010000 */
[----:B------:R-:W-:-:S03]  /*4320*/  F2FP.F16.F32.PACK_AB R168, R61, R64 ;  /* 0x000000403da8723e */ /* 0x000fc600000000ff */
[----:B------:R-:W-:-:S03]  /*4330*/  FADD.FTZ R29, R61, R28 ;  /* 0x0000001c3d1d7221 */ /* 0x000fc60000010000 */
[----:B------:R-:W0:Y:S01]  /*4340*/  MUFU.EX2 R26, R26 ;  /* 0x0000001a001a7308 */ /* 0x000e220000000800 */
[----:B-1----:R-:W-:-:S07]  /*4350*/  F2FP.F16.F32.PACK_AB R165, R46, R45 ;  /* 0x0000002d2ea5723e */ /* 0x002fce00000000ff */
[----:B------:R1:W-:Y:S01]  /*4360*/  MUFU.EX2 R169, R2 ;  /* 0x0000000200a97308 */ /* 0x0003e20000000800 */
[----:B--2---:R-:W-:-:S07]  /*4370*/  F2FP.F16.F32.PACK_AB R167, R30, R47 ;  /* 0x0000002f1ea7723e */ /* 0x004fce00000000ff */
[----:B------:R-:W2:Y:S01]  /*4380*/  MUFU.EX2 R10, R10 ;  /* 0x0000000a000a7308 */ /* 0x000ea20000000800 */
[----:B-1----:R-:W-:Y:S01]  /*4390*/  FADD.FTZ R2, R44, R25 ;  /* 0x000000192c027221 */ /* 0x002fe20000010000 */
[----:B0-----:R-:W-:-:S03]  /*43a0*/  F2FP.F16.F32.PACK_AB R170, R67, R26 ;  /* 0x0000001a43aa723e */ /* 0x001fc600000000ff */
[----:B------:R-:W-:-:S03]  /*43b0*/  FADD.FTZ R25, R45, R2 ;  /* 0x000000022d197221 */ /* 0x000fc60000010000 */
[----:B------:R-:W0:Y:S01]  /*43c0*/  MUFU.EX2 R21, R21 ;  /* 0x0000001500157308 */ /* 0x000e220000000800 */
[----:B------:R-:W-:-:S04]  /*43d0*/  FADD.FTZ R2, R46, R25 ;  /* 0x000000192e027221 */ /* 0x000fc80000010000 */
[----:B------:R-:W-:Y:S01]  /*43e0*/  FADD.FTZ R25, R47, R2 ;  /* 0x000000022f197221 */ /* 0x000fe20000010000 */
[----:B------:R-:W-:Y:S02]  /*43f0*/  FADD.FTZ R2, R26, R29 ;  /* 0x0000001d1a027221 */ /* 0x000fe40000010000 */
[----:B------:R-:W1:Y:S01]  /*4400*/  MUFU.EX2 R20, R20 ;  /* 0x0000001400147308 */ /* 0x000e620000000800 */
[----:B------:R-:W-:Y:S01]  /*4410*/  FADD.FTZ R25, R30, R25 ;  /* 0x000000191e197221 */ /* 0x000fe20000010000 */
[----:B------:R-:W-:-:S03]  /*4420*/  FADD.FTZ R28, R67, R2 ;  /* 0x00000002431c7221 */ /* 0x000fc60000010000 */
[----:B--2---:R-:W-:-:S03]  /*4430*/  FADD.FTZ R2, R10, R25 ;  /* 0x000000190a027221 */ /* 0x004fc60000010000 */
[----:B------:R-:W2:Y:S01]  /*4440*/  MUFU.EX2 R0, R0 ;  /* 0x0000000000007308 */ /* 0x000ea20000000800 */
[----:B0-----:R-:W-:Y:S01]  /*4450*/  FADD.FTZ R29, R21, R28 ;  /* 0x0000001c151d7221 */ /* 0x001fe20000010000 */
[C---:B------:R-:W-:Y:S01]  /*4460*/  FADD.FTZ R25, R169.reuse, R2 ;  /* 0x00000002a9197221 */ /* 0x040fe20000010000 */
[----:B------:R-:W-:-:S05]  /*4470*/  F2FP.F16.F32.PACK_AB R169, R169, R10 ;  /* 0x0000000aa9a9723e */ /* 0x000fca00000000ff */
        /* <DEDUP_REMOVED lines=17> */
[----:B------:R-:W-:-:S03]  /*4590*/  F2FP.F16.F32.PACK_AB R173, R36, R11 ;  /* 0x0000000b24ad723e */ /* 0x000fc600000000ff */
[----:B--2---:R-:W-:-:S04]  /*45a0*/  FADD.FTZ R14, R12, R15 ;  /* 0x0000000f0c0e7221 */ /* 0x004fc80000010000 */
[C---:B0-----:R-:W-:Y:S01]  /*45b0*/  FADD.FTZ R0, R13.reuse, R14 ;  /* 0x0000000e0d007221 */ /* 0x041fe20000010000 */
[----:B------:R-:W-:Y:S01]  /*45c0*/  F2FP.F16.F32.PACK_AB R175, R13, R12 ;  /* 0x0000000c0daf723e */ /* 0x000fe200000000ff */
[----:B------:R-:W-:Y:S06]  /*45d0*/  @!P0 BRA `(.L_x_1896) ;  /* 0x0000000000048947 */ /* 0x000fec0003800000 */
[----:B------:R-:W-:Y:S01]  /*45e0*/  BPT.TRAP 0x1 ;  /* 0x000000040000795c */ /* 0x000fe20000300000 */
.L_x_1896:
[----:B------:R0:W1:Y:S01]  /*45f0*/  SYNCS.PHASECHK.TRANS64.TRYWAIT P1, [UR24+0x22850], R9 ;  /* 0x02285009ff0075a7 */ /* 0x0000620008020158 */
[----:B------:R-:W-:Y:S05]  /*4600*/  @!P0 BRA `(.L_x_1897) ;  /* 0x0000000000048947 */ /* 0x000fea0003800000 */
[----:B------:R-:W-:Y:S01]  /*4610*/  BPT.TRAP 0x1 ;  /* 0x000000040000795c */ /* 0x000fe20000300000 */
.L_x_1897:
[----:B-1----:R-:W-:Y:S05]  /*4620*/  @P1 BRA `(.L_x_1898) ;  /* 0x0000000000081947 */ /* 0x002fea0003800000 */
[----:B------:R-:W1:Y:S02]  /*4630*/  SYNCS.PHASECHK.TRANS64.TRYWAIT P1, [UR24+0x22850], R9 ;  /* 0x02285009ff0075a7 */ /* 0x000e640008020158 */
[----:B-1----:R-:W-:Y:S05]  /*4640*/  @!P1 BRA `(.L_x_1899) ;  /* 0x0000010c00989947 */ /* 0x002fea0003800000 */
.L_x_1898:
[----:B------:R-:W-:Y:S01]  /*4650*/  R2UR UR5, R6 ;  /* 0x00000000060572ca */ /* 0x000fe200000e0000 */
[----:B------:R2:W-:Y:S06]  /*4660*/  BAR.SYNC.DEFER_BLOCKING R7, 0x100 ;  /* 0x000400070000751d */ /* 0x0005ec0000010000 */
[----:B------:R-:W-:-:S06]  /*4670*/  UMOV UR7, 0x40000040 ;  /* 0x4000004000077882 */ /* 0x000fcc0000000000 */
[----:B------:R-:W-:-:S04]  /*4680*/  UIADD3 UR5, UR5, 0x400, URZ ;  /* 0x0000040005057890 */ /* 0x000fc8000fffe03f */
[----:B------:R-:W-:-:S04]  /*4690*/  USHF.R.U32.HI UR5, URZ, 0x4, UR5 ;  /* 0x000000043f057899 */ /* 0x000fc80008011605 */
[----:B------:R-:W-:-:S04]  /*46a0*/  ULOP3.LUT UR5, UR5, 0x3fff, URZ, 0xc0, !UPT ;  /* 0x00003fff05057892 */ /* 0x000fc8000f8ec03f */
[----:B------:R-:W-:Y:S01]  /*46b0*/  ULOP3.LUT UR5, UR5, 0x3000000, URZ, 0xfc, !UPT ;  /* 0x0300000005057892 */ /* 0x000fe2000f8efc3f */
[----:B------:R-:W-:-:S03]  /*46c0*/  WARPGROUP.ARRIVE ;  /* 0x00000000000079c5 */ /* 0x000fc60000000000 */
[----:B------:R-:W-:-:S07]  /*46d0*/  UIMAD UR10, UR38, 0xc00, UR5 ;  /* 0x00000c00260a78a4 */ /* 0x000fce000f8e0205 */
        /* <DEDUP_REMOVED lines=35> */
.L_x_1900:
[----:B------:R-:W-:Y:S01]  /*4910*/  ISETP.NE.AND P2, PT, R205, 0x1, PT ;  /* 0x00000001cd00780c */ /* 0x000fe20003f45270 */
[----:B------:R-:W2:Y:S01]  /*4920*/  S2UR UR6, SR_CgaCtaId ;  /* 0x00000000000679c3 */ /* 0x000ea20000008800 */
[----:B------:R-:W-:Y:S01]  /*4930*/  UIADD3 UR24, UR24, 0x22860, URZ ;  /* 0x0002286018187890 */ /* 0x000fe2000fffe03f */
[----:B------:R-:W-:-:S10]  /*4940*/  LOP3.LUT P1, RZ, R16, 0x80000, RZ, 0xc0, !PT ;  /* 0x0008000010ff7812 */ /* 0x000fd4000782c0ff */
[----:B------:R-:W3:Y:S08]  /*4950*/  @P2 LDC R6, c[0x0][0x44c] ;  /* 0x00011300ff062b82 */ /* 0x000ef00000000800 */
[----:B-1----:R-:W1:Y:S01]  /*4960*/  @P2 LDC R10, c[0x0][0x450] ;  /* 0x00011400ff0a2b82 */ /* 0x002e620000000800 */
[----:B--2---:R-:W-:-:S09]  /*4970*/  UPRMT UR24, UR6, 0x654, UR24 ;  /* 0x0000065406187896 */ /* 0x004fd20008000018 */
[----:B------:R-:W-:Y:S01]  /*4980*/  SYNCS.ARRIVE.TRANS64.RED.A1T0 RZ, [UR24], RZ ;  /* 0x000000ffffff79a7 */ /* 0x000fe20008100418 */
[----:B---3--:R-:W-:-:S04]  /*4990*/  @P2 IMAD.HI.U32 R7, R6, UR41, RZ ;  /* 0x0000002906072c27 */ /* 0x008fc8000f8e00ff */
[----:B------:R-:W-:Y:S01]  /*49a0*/  IMAD.U32 R6, RZ, RZ, UR41 ;  /* 0x00000029ff067e24 */ /* 0x000fe2000f8e00ff */
[----:B-1----:R-:W-:-:S04]  /*49b0*/  @P2 SHF.R.U32.HI R6, RZ, R10, R7 ;  /* 0x0000000aff062219 */ /* 0x002fc80000011607 */
[----:B------:R-:W-:-:S05]  /*49c0*/  IADD3 R7, R6, -R8, R17 ;  /* 0x8000000806077210 */ /* 0x000fca0007ffe011 */
[----:B------:R-:W-:-:S05]  /*49d0*/  VIADD R6, R7, UR11 ;  /* 0x0000000b07067c36 */ /* 0x000fca0008000000 */
[----:B------:R-:W-:Y:S01]  /*49e0*/  R2UR UR10, R6 ;  /* 0x00000000060a72ca */ /* 0x000fe200000e0000 */
[----:B------:R-:W-:Y:S01]  /*49f0*/  VIADD R6, R176, 0xfffffffe ;  /* 0xfffffffeb0067836 */ /* 0x000fe20000000000 */
[----:B------:R-:W-:-:S13]  /*4a00*/  @!P1 BRA `(.L_x_1901) ;  /* 0x0000000000549947 */ /* 0x000fda0003800000 */
[C---:B------:R-:W-:Y:S01]  /*4a10*/  ISETP.GT.AND P1, PT, R7.reuse, RZ, PT ;  /* 0x000000ff0700720c */ /* 0x040fe20003f24270 */
[----:B0-----:R-:W-:-:S05]  /*4a20*/  VIADD R9, R7, 0xffffffff ;  /* 0xffffffff07097836 */ /* 0x001fca0000000000 */
[----:B------:R-:W-:-:S07]  /*4a30*/  R2UR UR11, R9 ;  /* 0x00000000090b72ca */ /* 0x000fce00000e0000 */
[----:B------:R-:W-:Y:S08]  /*4a40*/  @P1 BRA `(.L_x_1902) ;  /* 0x0000000000241947 */ /* 0x000ff00003800000 */
[----:B------:R-:W-:Y:S01]  /*4a50*/  R2UR UR11, R7 ;  /* 0x00000000070b72ca */ /* 0x000fe200000e0000 */
[----:B------:R-:W-:Y:S02]  /*4a60*/  ULDC UR18, c[0x0][0x9e4] ;  /* 0x0002790000127ab9 */ /* 0x000fe40000000800 */
[----:B------:R-:W-:-:S10]  /*4a70*/  UISETP.NE.AND UP0, UPT, UR18, 0x1, UPT ;  /* 0x000000011200788c */ /* 0x000fd4000bf05270 */
[----:B------:R-:W-:Y:S01]  /*4a80*/  UIADD3 UR11, -UR11, URZ, URZ ;  /* 0x0000003f0b0b7290 */ /* 0x000fe2000fffe13f */
[----:B------:R-:W-:-:S03]  /*4a90*/  @UP0 ULDC.64 UR22, c[0x0][0x9e8] ;  /* 0x00027a0000160ab9 */ /* 0x000fc60000000a00 */
[----:B------:R-:W-:-:S04]  /*4aa0*/  UIMAD.WIDE.U32 UR6, UR11, UR22, URZ ;  /* 0x000000160b0672a5 */ /* 0x000fc8000f8e003f */
[----:B------:R-:W-:-:S04]  /*4ab0*/  @UP0 USHF.R.U32.HI UR11, URZ, UR23, UR7 ;  /* 0x000000173f0b0299 */ /* 0x000fc80008011607 */
[----:B------:R-:W-:Y:S01]  /*4ac0*/  ULOP3.LUT UR11, URZ, UR11, URZ, 0x33, !UPT ;  /* 0x0000000b3f0b7292 */ /* 0x000fe2000f8e333f */
[----:B------:R-:W-:Y:S11]  /*4ad0*/  BRA `(.L_x_1903) ;  /* 0x0000000000147947 */ /* 0x000ff60003800000 */
.L_x_1902:
[----:B------:R-:W-:Y:S02]  /*4ae0*/  ULDC UR18, c[0x0][0x9e4] ;  /* 0x0002790000127ab9 */ /* 0x000fe40000000800 */
[----:B------:R-:W-:-:S11]  /*4af0*/  UISETP.NE.AND UP0, UPT, UR18, 0x1, UPT ;  /* 0x000000011200788c */ /* 0x000fd6000bf05270 */
[----:B------:R-:W-:Y:S02]  /*4b00*/  @UP0 ULDC.64 UR22, c[0x0][0x9e8] ;  /* 0x00027a0000160ab9 */ /* 0x000fe40000000a00 */
[----:B------:R-:W-:-:S04]  /*4b10*/  UIMAD.WIDE.U32 UR6, UR11, UR22, URZ ;  /* 0x000000160b0672a5 */ /* 0x000fc8000f8e003f */
[----:B------:R-:W-:-:S12]  /*4b20*/  @UP0 USHF.R.U32.HI UR11, URZ, UR23, UR7 ;  /* 0x000000173f0b0299 */ /* 0x000fd80008011607 */
.L_x_1903:
[----:B------:R-:W-:-:S04]  /*4b30*/  UIMAD UR11, UR11, UR18, UR18 ;  /* 0x000000120b0b72a4 */ /* 0x000fc8000f8e0212 */
[----:B------:R-:W-:-:S04]  /*4b40*/  UISETP.LT.AND UP0, UPT, UR10, UR11, UPT ;  /* 0x0000000b0a00728c */ /* 0x000fc8000bf01270 */
[----:B------:R-:W-:-:S12]  /*4b50*/  USEL UR10, UR10, UR11, UP0 ;  /* 0x0000000b0a0a7287 */ /* 0x000fd80008000000 */
.L_x_1901:
[----:B------:R-:W-:-:S04]  /*4b60*/  UIMAD.WIDE UR6, UR10, 0x2aaaaaab, URZ ;  /* 0x2aaaaaab0a0678a5 */ /* 0x000fc8000f8e023f */
[----:B------:R-:W-:-:S04]  /*4b70*/  USHF.R.U32.HI UR6, URZ, 0x1f, UR7 ;  /* 0x0000001f3f067899 */ /* 0x000fc80008011607 */
[----:B------:R-:W-:-:S04]  /*4b80*/  ULEA.HI.SX32 UR6, UR7, UR6, 0x1c ;  /* 0x0000000607067291 */ /* 0x000fc8000f8fe23f */
[----:B------:R-:W-:-:S04]  /*4b90*/  UISETP.LT.AND UP0, UPT, UR44, UR6, UPT ;  /* 0x000000062c00728c */ /* 0x000fc8000bf01270 */
[----:B------:R-:W-:-:S06]  /*4ba0*/  USEL UR6, UR44, UR6, !UP0 ;  /* 0x000000062c067287 */ /* 0x000fcc000c000000 */
[----:B------:R-:W-:-:S13]  /*4bb0*/  ISETP.GE.AND P1, PT, R6, UR6, PT ;  /* 0x0000000606007c0c */ /* 0x000fda000bf26270 */
[----:B------:R-:W-:Y:S05]  /*4bc0*/  @!P1 BRA `(.L_x_1904) ;  /* 0x0000003400909947 */ /* 0x000fea0003800000 */
[----:B------:R-:W-:Y:S01]  /*4bd0*/  IMAD.MOV.U32 R10, RZ, RZ, R5 ;  /* 0x000000ffff0a7224 */ /* 0x000fe200078e0005 */
[----:B------:R-:W-:Y:S01]  /*4be0*/  ULDC UR27, c[0x0][0x9e4] ;  /* 0x00027900001b7ab9 */ /* 0x000fe20000000800 */
[----:B0-----:R-:W-:Y:S01]  /*4bf0*/  IMAD.MOV.U32 R9, RZ, RZ, R4 ;  /* 0x000000ffff097224 */ /* 0x001fe200078e0004 */
[----:B------:R-:W-:Y:S01]  /*4c00*/  ULDC UR25, c[0x0][0x9dc] ;  /* 0x0002770000197ab9 */ /* 0x000fe20000000800 */
[----:B------:R-:W-:Y:S01]  /*4c10*/  ULDC UR26, c[0x0][0x9d8] ;  /* 0x00027600001a7ab9 */ /* 0x000fe20000000800 */
[----:B------:R-:W-:Y:S01]  /*4c20*/  ULDC UR29, c[0x0][0x988] ;  /* 0x00026200001d7ab9 */ /* 0x000fe20000000800 */
[----:B------:R-:W-:-:S05]  /*4c30*/  ULDC UR28, c[0x0][0x9e0] ;  /* 0x00027800001c7ab9 */ /* 0x000fca0000000800 */
.L_x_1923:
[----:B------:R-:W-:-:S04]  /*4c40*/  UIADD3 UR38, UR38, 0x1, URZ ;  /* 0x0000000126267890 */ /* 0x000fc8000fffe03f */
[----:B------:R-:W-:-:S04]  /*4c50*/  UISETP.NE.AND UP0, UPT, UR38, 0x2, UPT ;  /* 0x000000022600788c */ /* 0x000fc8000bf05270 */
[----:B------:R-:W-:Y:S02]  /*4c60*/  USEL UR7, URZ, 0x1, UP0 ;  /* 0x000000013f077887 */ /* 0x000fe40008000000 */
[----:B------:R-:W-:Y:S02]  /*4c70*/  USEL UR38, UR38, URZ, UP0 ;  /* 0x0000003f26267287 */ /* 0x000fe40008000000 */
[----:B------:R-:W-:Y:S01]  /*4c80*/  ULOP3.LUT UR37, UR37, UR7, URZ, 0x3c, !UPT ;  /* 0x0000000725257292 */ /* 0x000fe2000f8e3c3f */
[----:B0-2---:R-:W-:Y:S11]  /*4c90*/  @!P0 BRA `(.L_x_1905) ;  /* 0x0000000000048947 */ /* 0x005ff60003800000 */
[----:B------:R-:W-:Y:S01]  /*4ca0*/  BPT.TRAP 0x1 ;  /* 0x000000040000795c */ /* 0x000fe20000300000 */
.L_x_1905:
        /* <DEDUP_REMOVED lines=9> */
.L_x_1906:
[----:B-1----:R-:W-:Y:S05]  /*4d40*/  @P1 BRA `(.L_x_1907) ;  /* 0x0000000000081947 */ /* 0x002fea0003800000 */
[----:B------:R-:W1:Y:S02]  /*4d50*/  SYNCS.PHASECHK.TRANS64.TRYWAIT P1, [UR24+0x22830], R7 ;  /* 0x02283007ff0075a7 */ /* 0x000e640008020158 */
[----:B-1----:R-:W-:Y:S05]  /*4d60*/  @!P1 BRA `(.L_x_1908) ;  /* 0x0000010400e89947 */ /* 0x002fea0003800000 */
.L_x_1907:
[----:B------:R-:W-:Y:S01]  /*4d70*/  UIMAD UR22, UR38, 0x300, UR4 ;  /* 0x00000300261678a4 */ /* 0x000fe2000f8e0204 */
[----:B------:R-:W-:Y:S01]  /*4d80*/  WARPGROUP.ARRIVE ;  /* 0x00000000000079c5 */ /* 0x000fe20000000000 */
[----:B------:R-:W-:Y:S01]  /*4d90*/  UMOV UR23, 0x40000040 ;  /* 0x4000004000177882 */ /* 0x000fe20000000000 */
[----:B------:R-:W-:Y:S01]  /*4da0*/  UMOV UR11, 0x40000040 ;  /* 0x40000040000b7882 */ /* 0x000fe20000000000 */
[----:B------:R-:W-:-:S03]  /*4db0*/  UIADD3 UR10, UR22, 0x2, URZ ;  /* 0x00000002160a7890 */ /* 0x000fc6000fffe03f */
[----:B------:R-:W2:Y:S01]  /*4dc0*/  S2R R214, SR_TID.X ;  /* 0x0000000000d67919 */ /* 0x000ea20000002100 */
[----:B------:R-:W-:Y:S01]  /*4dd0*/  UIADD3 UR14, UR22, 0x4, URZ ;  /* 0x00000004160e7890 */ /* 0x000fe2000fffe03f */
[----:B------:R-:W-:Y:S01]  /*4de0*/  UMOV UR15, 0x40000040 ;  /* 0x40000040000f7882 */ /* 0x000fe20000000000 */
[----:B------:R-:W-:Y:S01]  /*4df0*/  HGMMA.64x96x16.F32 R152, gdesc[UR20], RZ, !UPT, gsb0 ;  /* 0x01600000149879f0 */ /* 0x000fe2000c0008ff */
[----:B------:R-:W-:Y:S01]  /*4e00*/  UIADD3 UR18, UR22, 0x6, URZ ;  /* 0x0000000616127890 */ /* 0x000fe2000fffe03f */
        /* <DEDUP_REMOVED lines=16> */
.L_x_1909:
[----:B------:R-:W-:Y:S01]  /*4f10*/  ISETP.NE.AND P2, PT, R205, 0x1, PT ;  /* 0x00000001cd00780c */ /* 0x000fe20003f45270 */
[----:B------:R-:W-:Y:S01]  /*4f20*/  FMUL.FTZ R20, R159, UR26 ;  /* 0x0000001a9f147c20 */ /* 0x000fe20008410000 */
[----:B------:R-:W-:Y:S01]  /*4f30*/  FMUL.FTZ R159, R164, UR26 ;  /* 0x0000001aa49f7c20 */ /* 0x000fe20008410000 */
[----:B------:R-:W-:Y:S01]  /*4f40*/  FMUL.FTZ R164, R169, UR26 ;  /* 0x0000001aa9a47c20 */ /* 0x000fe20008410000 */
[----:B------:R-:W-:Y:S01]  /*4f50*/  FMUL.FTZ R169, R178, UR26 ;  /* 0x0000001ab2a97c20 */ /* 0x000fe20008410000 */
[----:B------:R-:W-:Y:S01]  /*4f60*/  FMUL.FTZ R178, R187, UR26 ;  /* 0x0000001abbb27c20 */ /* 0x000fe20008410000 */
[----:B------:R-:W-:Y:S01]  /*4f70*/  FMUL.FTZ R187, R192, UR26 ;  /* 0x0000001ac0bb7c20 */ /* 0x000fe20008410000 */
[----:B------:R-:W-:Y:S01]  /*4f80*/  VIADD R192, R22, UR41 ;  /* 0x0000002916c07c36 */ /* 0x000fe20008000000 */
[----:B------:R-:W3:Y:S01]  /*4f90*/  LDC R8, c[0x0][0x288] ;  /* 0x0000a200ff087b82 */ /* 0x000ee20000000800 */
[----:B------:R-:W-:Y:S01]  /*4fa0*/  FMUL.FTZ R12, R154, UR26 ;  /* 0x0000001a9a0c7c20 */ /* 0x000fe20008410000 */
[----:B------:R-:W-:Y:S01]  /*4fb0*/  FMUL.FTZ R154, R163, UR26 ;  /* 0x0000001aa39a7c20 */ /* 0x000fe20008410000 */
[----:B------:R-:W-:Y:S01]  /*4fc0*/  FMUL.FTZ R163, R168, UR26 ;  /* 0x0000001aa8a37c20 */ /* 0x000fe20008410000 */
[----:B------:R-:W-:Y:S01]  /*4fd0*/  FMUL.FTZ R21, R156, UR26 ;  /* 0x0000001a9c157c20 */ /* 0x000fe20008410000 */
[----:B------:R-:W-:Y:S01]  /*4fe0*/  FMUL.FTZ R168, R173, UR26 ;  /* 0x0000001aada87c20 */ /* 0x000fe20008410000 */
[----:B------:R-:W-:Y:S01]  /*4ff0*/  FMUL.FTZ R11, R152, UR26 ;  /* 0x0000001a980b7c20 */ /* 0x000fe20008410000 */
[----:B------:R-:W-:Y:S01]  /*5000*/  FMUL.FTZ R14, R153, UR26 ;  /* 0x0000001a990e7c20 */ /* 0x000fe20008410000 */
[----:B------:R-:W4:Y:S01]  /*5010*/  @P2 LDC R5, c[0x0][0x44c] ;  /* 0x00011300ff052b82 */ /* 0x000f220000000800 */
[----:B------:R-:W-:Y:S01]  /*5020*/  FMUL.FTZ R13, R155, UR26 ;  /* 0x0000001a9b0d7c20 */ /* 0x000fe20008410000 */
[----:B------:R-:W-:Y:S01]  /*5030*/  FMUL.FTZ R15, R158, UR26 ;  /* 0x0000001a9e0f7c20 */ /* 0x000fe20008410000 */
[----:B------:R-:W-:Y:S01]  /*5040*/  FMUL.FTZ R156, R161, UR26 ;  /* 0x0000001aa19c7c20 */ /* 0x000fe20008410000 */
[----:B------:R-:W-:Y:S01]  /*5050*/  FMUL.FTZ R173, R182, UR26 ;  /* 0x0000001ab6ad7c20 */ /* 0x000fe20008410000 */
[----:B------:R-:W-:Y:S01]  /*5060*/  UIADD3 UR10, UR24, 0x22840, URZ ;  /* 0x00022840180a7890 */ /* 0x000fe2000fffe03f */
[----:B------:R-:W-:Y:S01]  /*5070*/  FMUL.FTZ R152, R157, UR26 ;  /* 0x0000001a9d987c20 */ /* 0x000fe20008410000 */
[----:B------:R-:W-:Y:S01]  /*5080*/  FMUL.FTZ R155, R160, UR26 ;  /* 0x0000001aa09b7c20 */ /* 0x000fe20008410000 */
[----:B-1----:R-:W1:Y:S01]  /*5090*/  @P2 LDC R4, c[0x0][0x450] ;  /* 0x00011400ff042b82 */ /* 0x002e620000000800 */
        /* <DEDUP_REMOVED lines=9> */
[----:B------:R-:W-:-:S02]  /*5130*/  IMAD R191, R6, -0x60, RZ ;  /* 0xffffffa006bf7824 */ /* 0x000fc400078e02ff */
[----:B------:R-:W-:Y:S01]  /*5140*/  FMUL.FTZ R165, R174, UR26 ;  /* 0x0000001aaea57c20 */ /* 0x000fe20008410000 */
[----:B------:R-:W-:Y:S01]  /*5150*/  FMUL.FTZ R166, R175, UR26 ;  /* 0x0000001aafa67c20 */ /* 0x000fe20008410000 */
[----:B------:R-:W-:Y:S01]  /*5160*/  FMUL.FTZ R171, R176, UR26 ;  /* 0x0000001ab0ab7c20 */ /* 0x000fe20008410000 */
[----:B------:R-:W-:Y:S01]  /*5170*/  FMUL.FTZ R172, R177, UR26 ;  /* 0x0000001ab1ac7c20 */ /* 0x000fe20008410000 */
[----:B------:R-:W-:Y:S01]  /*5180*/  FMUL.FTZ R179, R184, UR26 ;  /* 0x0000001ab8b37c20 */ /* 0x000fe20008410000 */
[----:B----4-:R-:W-:-:S04]  /*5190*/  @P2 IMAD.HI.U32 R5, R192, R5, RZ ;  /* 0x00000005c0052227 */ /* 0x010fc800078e00ff */
[----:B------:R-:W-:Y:S01]  /*51a0*/  FMUL.FTZ R175, R180, UR26 ;  /* 0x0000001ab4af7c20 */ /* 0x000fe20008410000 */
[----:B------:R-:W-:Y:S01]  /*51b0*/  FMUL.FTZ R176, R181, UR26 ;  /* 0x0000001ab5b07c20 */ /* 0x000fe20008410000 */
[----:B------:R-:W-:Y:S01]  /*51c0*/  FMUL.FTZ R174, R183, UR26 ;  /* 0x0000001ab7ae7c20 */ /* 0x000fe20008410000 */
[----:B------:R-:W-:Y:S01]  /*51d0*/  FMUL.FTZ R177, R186, UR26 ;  /* 0x0000001abab17c20 */ /* 0x000fe20008410000 */
[----:B------:R-:W-:Y:S01]  /*51e0*/  FMUL.FTZ R184, R189, UR26 ;  /* 0x0000001abdb87c20 */ /* 0x000fe20008410000 */
[----:B------:R-:W-:Y:S01]  /*51f0*/  UPRMT UR10, UR7, 0x654, UR10 ;  /* 0x00000654070a7896 */ /* 0x000fe2000800000a */
[----:B------:R-:W-:Y:S01]  /*5200*/  FMUL.FTZ R180, R185, UR26 ;  /* 0x0000001ab9b47c20 */ /* 0x000fe20008410000 */
[----:B-1----:R-:W-:Y:S01]  /*5210*/  @P2 SHF.R.U32.HI R192, RZ, R4, R5 ;  /* 0x00000004ffc02219 */ /* 0x002fe20000011605 */
[----:B------:R-:W-:Y:S01]  /*5220*/  FMUL.FTZ R183, R188, UR26 ;  /* 0x0000001abcb77c20 */ /* 0x000fe20008410000 */
[----:B------:R-:W-:Y:S01]  /*5230*/  FMUL.FTZ R181, R190, UR26 ;  /* 0x0000001abeb57c20 */ /* 0x000fe20008410000 */
[----:B------:R-:W-:Y:S01]  /*5240*/  FMUL.FTZ R189, R193, UR26 ;  /* 0x0000001ac1bd7c20 */ /* 0x000fe20008410000 */
[----:B------:R-:W-:Y:S01]  /*5250*/  FMUL.FTZ R186, R194, UR26 ;  /* 0x0000001ac2ba7c20 */ /* 0x000fe20008410000 */
[----:B------:R-:W1:Y:S01]  /*5260*/  SHFL.IDX PT, R215, R192, RZ, 0x1c1f ;  /* 0x001c1fffc0d77589 */ /* 0x000e6200000e0000 */
[----:B------:R-:W-:Y:S01]  /*5270*/  FMUL.FTZ R185, R195, UR26 ;  /* 0x0000001ac3b97c20 */ /* 0x000fe20008410000 */
[----:B------:R-:W-:Y:S01]  /*5280*/  FMUL.FTZ R193, R196, UR26 ;  /* 0x0000001ac4c17c20 */ /* 0x000fe20008410000 */
[----:B------:R-:W-:Y:S01]  /*5290*/  FMUL.FTZ R194, R197, UR26 ;  /* 0x0000001ac5c27c20 */ /* 0x000fe20008410000 */
[----:B------:R-:W-:Y:S01]  /*52a0*/  FMUL.FTZ R188, R198, UR26 ;  /* 0x0000001ac6bc7c20 */ /* 0x000fe20008410000 */
[----:B------:R-:W-:-:S02]  /*52b0*/  VIADD R5, R191, 0x1 ;  /* 0x00000001bf057836 */ /* 0x000fc40000000000 */
[----:B------:R-:W-:Y:S01]  /*52c0*/  FMUL.FTZ R190, R199, UR26 ;  /* 0x0000001ac7be7c20 */ /* 0x000fe20008410000 */
[----:B------:R-:W-:Y:S01]  /*52d0*/  LOP3.LUT P1, RZ, R16, 0x80000, RZ, 0xc0, !PT ;  /* 0x0008000010ff7812 */ /* 0x000fe2000782c0ff */
[----:B------:R-:W4:Y:S01]  /*52e0*/  MUFU.TANH R11, R11 ;  /* 0x0000000b000b7308 */ /* 0x000f220000002400 */
[----:B------:R-:W-:Y:S01]  /*52f0*/  IMAD R5, R18, -0x2, R5 ;  /* 0xfffffffe12057824 */ /* 0x000fe200078e0205 */
[----:B------:R-:W-:Y:S01]  /*5300*/  UMOV UR15, UR25 ;  /* 0x00000019000f7c82 */ /* 0x000fe20008000000 */
[----:B------:R-:W-:Y:S01]  /*5310*/  SYNCS.ARRIVE.TRANS64.RED.A1T0 RZ, [UR10], RZ ;  /* 0x000000ffffff79a7 */ /* 0x000fe2000810040a */
[----:B------:R-:W-:Y:S02]  /*5320*/  ULOP3.LUT UR10, URZ, UR15, URZ, 0x33, !UPT ;  /* 0x0000000f3f0a7292 */ /* 0x000fe4000f8e333f */
[----:B---3--:R-:W-:Y:S02]  /*5330*/  IADD3 R5, R5, -R8, R17 ;  /* 0x8000000805057210 */ /* 0x008fe40007ffe011 */
[----:B------:R-:W3:Y:S03]  /*5340*/  MUFU.TANH R14, R14 ;  /* 0x0000000e000e7308 */ /* 0x000ee60000002400 */
[----:B------:R-:W-:-:S02]  /*5350*/  VIADD R199, R5, UR28 ;  /* 0x0000001c05c77c36 */ /* 0x000fc40008000000 */
[----:B------:R-:W-:-:S03]  /*5360*/  VIADD R198, R5, UR10 ;  /* 0x0000000a05c67c36 */ /* 0x000fc60008000000 */
[----:B------:R-:W0:Y:S01]  /*5370*/  MUFU.TANH R12, R12 ;  /* 0x0000000c000c7308 */ /* 0x000e220000002400 */
[----:B-1----:R-:W-:Y:S02]  /*5380*/  IMAD.IADD R197, R199, 0x1, R215 ;  /* 0x00000001c7c57824 */ /* 0x002fe400078e02d7 */
[----:B------:R-:W-:-:S05]  /*5390*/  IMAD.IADD R195, R215, 0x1, R198 ;  /* 0x00000001d7c37824 */ /* 0x000fca00078e02c6 */
[----:B------:R-:W1:Y:S08]  /*53a0*/  MUFU.TANH R13, R13 ;  /* 0x0000000d000d7308 */ /* 0x000e700000002400 */
        /* <DEDUP_REMOVED lines=43> */
[----:B------:R-:W0:Y:S01]  /*5660*/  MUFU.TANH R190, R190 ;  /* 0x000000be00be7308 */ /* 0x000e220000002400 */
[----:B-1-34-:R-:W-:Y:S05]  /*5670*/  @!P1 BRA `(.L_x_1910) ;  /* 0x0000000000589947 */ /* 0x01afea0003800000 */
[----:B------:R-:W-:Y:S01]  /*5680*/  IADD3 R215, R17, -R8, R215 ;  /* 0x8000000811d77210 */ /* 0x000fe20007ffe0d7 */
[----:B------:R-:W-:Y:S03]  /*5690*/  BSSY B0, `(.L_x_1911) ;  /* 0x0000010000007945 */ /* 0x000fe60003800000 */
[----:B------:R-:W-:-:S13]  /*56a0*/  ISETP.GT.AND P1, PT, R215, -0x1, PT ;  /* 0xffffffffd700780c */ /* 0x000fda0003f24270 */
[----:B------:R-:W-:Y:S05]  /*56b0*/  @P1 BRA `(.L_x_1912) ;  /* 0x0000000000201947 */ /* 0x000fea0003800000 */
[----:B------:R-:W-:Y:S01]  /*56c0*/  IMAD.U32 R196, RZ, RZ, UR27 ;  /* 0x0000001bffc47e24 */ /* 0x000fe2000f8e00ff */
[----:B------:R-:W-:-:S04]  /*56d0*/  LOP3.LUT R215, RZ, R215, RZ, 0x33, !PT ;  /* 0x000000d7ffd77212 */ /* 0x000fc800078e33ff */
[----:B------:R-:W-:-:S13]  /*56e0*/  ISETP.NE.AND P1, PT, R196, 0x1, PT ;  /* 0x00000001c400780c */ /* 0x000fda0003f25270 */
[----:B------:R-:W1:Y:S02]  /*56f0*/  @P1 LDC.64 R4, c[0x0][0x9e8] ;  /* 0x00027a00ff041b82 */ /* 0x000e640000000a00 */
[----:B-1----:R-:W-:-:S05]  /*5700*/  @P1 IMAD.HI.U32 R4, R215, R4, RZ ;  /* 0x00000004d7041227 */ /* 0x002fca00078e00ff */
[----:B------:R-:W-:-:S04]  /*5710*/  @P1 SHF.R.U32.HI R215, RZ, R5, R4 ;  /* 0x00000005ffd71219 */ /* 0x000fc80000011604 */
[----:B------:R-:W-:Y:S01]  /*5720*/  LOP3.LUT R215, RZ, R215, RZ, 0x33, !PT ;  /* 0x000000d7ffd77212 */ /* 0x000fe200078e33ff */
[----:B------:R-:W-:Y:S06]  /*5730*/  BRA `(.L_x_1913) ;  /* 0x0000000000147947 */ /* 0x000fec0003800000 */
.L_x_1912:
[----:B------:R-:W-:-:S05]  /*5740*/  IMAD.U32 R196, RZ, RZ, UR27 ;  /* 0x0000001bffc47e24 */ /* 0x000fca000f8e00ff */
[----:B------:R-:W-:-:S13]  /*5750*/  ISETP.NE.AND P1, PT, R196, 0x1, PT ;  /* 0x00000001c400780c */ /* 0x000fda0003f25270 */
[----:B------:R-:W1:Y:S02]  /*5760*/  @P1 LDC.64 R4, c[0x0][0x9e8] ;  /* 0x00027a00ff041b82 */ /* 0x000e640000000a00 */
[----:B-1----:R-:W-:-:S05]  /*5770*/  @P1 IMAD.HI.U32 R4, R215, R4, RZ ;  /* 0x00000004d7041227 */ /* 0x002fca00078e00ff */
[----:B------:R-:W-:-:S07]  /*5780*/  @P1 SHF.R.U32.HI R215, RZ, R5, R4 ;  /* 0x00000005ffd71219 */ /* 0x000fce0000011604 */
.L_x_1913:
[----:B------:R-:W-:Y:S05]  /*5790*/  BSYNC B0 ;  /* 0x0000000000007941 */ /* 0x000fea0003800000 */
.L_x_1911:
[----:B------:R-:W-:-:S04]  /*57a0*/  IMAD R4, R18, -0x2, R191 ;  /* 0xfffffffe12047824 */ /* 0x000fc800078e02bf */
[----:B------:R-:W-:-:S05]  /*57b0*/  IMAD R4, R215, R196, R4 ;  /* 0x000000c4d7047224 */ /* 0x000fca00078e0204 */
[----:B------:R-:W-:Y:S02]  /*57c0*/  VIADDMNMX R197, R4, R196, R197, PT ;  /* 0x000000c404c57246 */ /* 0x000fe400038001c5 */
[----:B------:R-:W-:-:S07]  /*57d0*/  VIMNMX R195, R195, R4, !PT ;  /* 0x00000004c3c37248 */ /* 0x000fce0007fe0100 */
.L_x_1910:
[C---:B------:R-:W-:Y:S02]  /*57e0*/  ISETP.GE.AND P2, PT, R191.reuse, 0x1, PT ;  /* 0x00000001bf00780c */ /* 0x040fe40003f46270 */
[----:B------:R-:W-:Y:S02]  /*57f0*/  LOP3.LUT R16, R16, 0xfffbffff, RZ, 0xc0, !PT ;  /* 0xfffbffff10107812 */ /* 0x000fe400078ec0ff */
[----:B------:R-:W-:Y:S02]  /*5800*/  ISETP.GE.AND P1, PT, R191, 0x2, PT ;  /* 0x00000002bf00780c */ /* 0x000fe40003f26270 */
[----:B------:R-:W-:Y:S02]  /*5810*/  ISETP.GT.AND P3, PT, R195, RZ, !P2 ;  /* 0x000000ffc300720c */ /* 0x000fe40005764270 */
[----:B------:R-:W-:Y:S02]  /*5820*/  ISETP.GE.AND P4, PT, R191, 0x9, PT ;  /* 0x00000009bf00780c */ /* 0x000fe40003f86270 */
[----:B------:R-:W-:-:S03]  /*5830*/  ISETP.LT.OR P3, PT, R197, 0x1, P3 ;  /* 0x00000001c500780c */ /* 0x000fc60001f61670 */
[----:B------:R-:W-:Y:S02]  /*5840*/  @P2 LOP3.LUT R16, R16, 0x40000, RZ, 0xfc, !PT ;  /* 0x0004000010102812 */ /* 0x000fe400078efcff */
[----:B------:R-:W-:Y:S02]  /*5850*/  ISETP.GT.AND P2, PT, R195, 0x1, !P1 ;  /* 0x00000001c300780c */ /* 0x000fe40004f44270 */
[----:B------:R-:W-:Y:S02]  /*5860*/  FSEL R196, R11, -INF , !P3 ;  /* 0xff8000000bc47808 */ /* 0x000fe40005800000 */
[----:B------:R-:W-:Y:S01]  /*5870*/  ISETP.LT.OR P2, PT, R197, 0x2, P2 ;  /* 0x00000002c500780c */ /* 0x000fe20001741670 */
[----:B------:R-:W1:Y:S01]  /*5880*/  SHFL.IDX PT, R11, R192, 0x1, 0x1c1f ;  /* 0x003c1f00c00b7f89 */ /* 0x000e6200000e0000 */
[----:B------:R-:W-:Y:S02]  /*5890*/  ISETP.GE.AND P3, PT, R191, 0xa, PT ;  /* 0x0000000abf00780c */ /* 0x000fe40003f66270 */
[----:B------:R-:W-:-:S02]  /*58a0*/  LOP3.LUT R16, R16, 0xfffffffd, RZ, 0xc0, !PT ;  /* 0xfffffffd10107812 */ /* 0x000fc400078ec0ff */
[----:B------:R-:W-:Y:S02]  /*58b0*/  FSEL R14, R14, -INF , !P2 ;  /* 0xff8000000e0e7808 */ /* 0x000fe40005000000 */
[----:B------:R-:W-:Y:S02]  /*58c0*/  ISETP.GT.AND P2, PT, R195, 0x8, !P4 ;  /* 0x00000008c300780c */ /* 0x000fe40006744270 */
[----:B------:R-:W-:Y:S02]  /*58d0*/  @P4 LOP3.LUT R16, R16, 0x2, RZ, 0xfc, !PT ;  /* 0x0000000210104812 */ /* 0x000fe400078efcff */
[----:B------:R-:W-:Y:S02]  /*58e0*/  ISETP.LT.OR P2, PT, R197, 0x9, P2 ;  /* 0x00000009c500780c */ /* 0x000fe40001741670 */
[----:B------:R-:W-:Y:S02]  /*58f0*/  LOP3.LUT R16, R16, 0xfffffffb, RZ, 0xc0, !PT ;  /* 0xfffffffb10107812 */ /* 0x000fe400078ec0ff */
[----:B0-----:R-:W-:-:S02]  /*5900*/  FSEL R21, R21, -INF , !P2 ;  /* 0xff80000015157808 */ /* 0x001fc40005000000 */
[----:B------:R-:W-:Y:S02]  /*5910*/  @P3 LOP3.LUT R16, R16, 0x4, RZ, 0xfc, !PT ;  /* 0x0000000410103812 */ /* 0x000fe400078efcff */
[----:B------:R-:W-:Y:S02]  /*5920*/  ISETP.GT.AND P2, PT, R195, 0x9, !P3 ;  /* 0x00000009c300780c */ /* 0x000fe40005f44270 */
[----:B------:R-:W-:Y:S02]  /*5930*/  ISETP.GE.AND P3, PT, R191, 0x11, PT ;  /* 0x00000011bf00780c */ /* 0x000fe40003f66270 */
[----:B------:R-:W-:Y:S01]  /*5940*/  ISETP.LT.OR P2, PT, R197, 0xa, P2 ;  /* 0x0000000ac500780c */ /* 0x000fe20001741670 */
[--C-:B-1----:R-:W-:Y:S01]  /*5950*/  IMAD.IADD R199, R199, 0x1, R11.reuse ;  /* 0x00000001c7c77824 */ /* 0x102fe200078e020b */
[----:B------:R-:W-:Y:S01]  /*5960*/  LOP3.LUT R16, R16, 0xfffffff7, RZ, 0xc0, !PT ;  /* 0xfffffff710107812 */ /* 0x000fe200078ec0ff */
[----:B------:R-:W-:Y:S01]  /*5970*/  IMAD.IADD R198, R198, 0x1, R11 ;  /* 0x00000001c6c67824 */ /* 0x000fe200078e020b */
[----:B------:R-:W-:-:S02]  /*5980*/  FSEL R152, R152, -INF , !P2 ;  /* 0xff80000098987808 */ /* 0x000fc40005000000 */
[----:B------:R-:W-:-:S04]  /*5990*/  ISETP.GT.AND P2, PT, R195, 0x10, !P3 ;  /* 0x00000010c300780c */ /* 0x000fc80005f44270 */
[----:B------:R-:W-:Y:S02]  /*59a0*/  ISETP.LT.OR P2, PT, R197, 0x11, P2 ;  /* 0x00000011c500780c */ /* 0x000fe40001741670 */
[----:B------:R-:W-:Y:S02]  /*59b0*/  @P3 LOP3.LUT R16, R16, 0x8, RZ, 0xfc, !PT ;  /* 0x0000000810103812 */ /* 0x000fe400078efcff */
[----:B------:R-:W-:Y:S02]  /*59c0*/  ISETP.GE.AND P3, PT, R191, 0x12, PT ;  /* 0x00000012bf00780c */ /* 0x000fe40003f66270 */
[----:B------:R-:W-:Y:S02]  /*59d0*/  LOP3.LUT R16, R16, 0xffffffef, RZ, 0xc0, !PT ;  /* 0xffffffef10107812 */ /* 0x000fe400078ec0ff */
[----:B------:R-:W-:Y:S02]  /*59e0*/  FSEL R155, R155, -INF , !P2 ;  /* 0xff8000009b9b7808 */ /* 0x000fe40005000000 */
[----:B------:R-:W-:-:S04]  /*59f0*/  ISETP.GT.AND P2, PT, R195, 0x11, !P3 ;  /* 0x00000011c300780c */ /* 0x000fc80005f44270 */
[----:B------:R-:W-:-:S03]  /*5a00*/  ISETP.LT.OR P2, PT, R197, 0x12, P2 ;  /* 0x00000012c500780c */ /* 0x000fc60001741670 */
        /* <DEDUP_REMOVED lines=68> */
[----:B------:R-:W-:Y:S02]  /*5e50*/  FSEL R179, R179, -INF , !P2 ;  /* 0xff800000b3b37808 */ /* 0x000fe40005000000 */
[----:B------:R-:W-:Y:S02]  /*5e60*/  LOP3.LUT R16, R16, 0xffffffbf, RZ, 0xc0, !PT ;  /* 0xffffffbf10107812 */ /* 0x000fe400078ec0ff */
[----:B------:R-:W-:-:S04]  /*5e70*/  ISETP.GT.AND P2, PT, R195, 0x41, !P3 ;  /* 0x00000041c300780c */ /* 0x000fc80005f44270 */
[----:B------:R-:W-:-:S03]  /*5e80*/  ISETP.LT.OR P2, PT, R197, 0x42, P2 ;  /* 0x00000042c500780c */ /* 0x000fc60001741670 */
[----:B------:R-:W-:Y:S02]  /*5e90*/  @P3 LOP3.LUT R16, R16, 0x40, RZ, 0xfc, !PT ;  /* 0x0000004010103812 */ /* 0x000fe400078efcff */
[----:B------:R-:W-:Y:S02]  /*5ea0*/  ISETP.GE.AND P3, PT, R191, 0x49, PT ;  /* 0x00000049bf00780c */ /* 0x000fe40003f66270 */
[----:B------:R-:W-:Y:S02]  /*5eb0*/  FSEL R180, R180, -INF , !P2 ;  /* 0xff800000b4b47808 */ /* 0x000fe40005000000 */
[----:B------:R-:W-:Y:S02]  /*5ec0*/  ISETP.GT.AND P2, PT, R195, 0x48, !P3 ;  /* 0x00000048c300780c */ /* 0x000fe40005f44270 */
[----:B------:R-:W-:Y:S02]  /*5ed0*/  LOP3.LUT R16, R16, 0xffffffdf, RZ, 0xc0, !PT ;  /* 0xffffffdf10107812 */ /* 0x000fe400078ec0ff */
[----:B------:R-:W-:-:S04]  /*5ee0*/  ISETP.LT.OR P2, PT, R197, 0x49, P2 ;  /* 0x00000049c500780c */ /* 0x000fc80001741670 */
[----:B------:R-:W-:Y:S02]  /*5ef0*/  FSEL R183, R183, -INF , !P2 ;  /* 0xff800000b7b77808 */ /* 0x000fe40005000000 */
[----:B------:R-:W-:Y:S02]  /*5f00*/  ISETP.GE.AND P2, PT, R191, 0x4a, PT ;  /* 0x0000004abf00780c */ /* 0x000fe40003f46270 */
[----:B------:R-:W-:Y:S02]  /*5f10*/  @P3 LOP3.LUT R16, R16, 0x20, RZ, 0xfc, !PT ;  /* 0x0000002010103812 */ /* 0x000fe400078efcff */
[----:B------:R-:W-:Y:S02]  /*5f20*/  ISETP.GT.AND P3, PT, R195, 0x49, !P2 ;  /* 0x00000049c300780c */ /* 0x000fe40005764270 */
[----:B------:R-:W-:Y:S02]  /*5f30*/  LOP3.LUT R16, R16, 0xfffffffe, RZ, 0xc0, !PT ;  /* 0xfffffffe10107812 */ /* 0x000fe400078ec0ff */
[----:B------:R-:W-:-:S04]  /*5f40*/  ISETP.LT.OR P3, PT, R197, 0x4a, P3 ;  /* 0x0000004ac500780c */ /* 0x000fc80001f61670 */
        /* <DEDUP_REMOVED lines=13> */
[----:B------:R-:W-:-:S13]  /*6020*/  ISETP.GE.AND P6, PT, R191, 0x5a, PT ;  /* 0x0000005abf00780c */ /* 0x000fda0003fc6270 */
[----:B------:R-:W-:Y:S02]  /*6030*/  @P6 LOP3.LUT R16, R16, 0x1, RZ, 0xfc, !PT ;  /* 0x0000000110106812 */ /* 0x000fe400078efcff */
[----:B------:R-:W-:-:S04]  /*6040*/  ISETP.GT.AND P6, PT, R195, 0x59, !P6 ;  /* 0x00000059c300780c */ /* 0x000fc800077c4270 */
[----:B------:R-:W-:-:S04]  /*6050*/  ISETP.LT.OR P6, PT, R197, 0x5a, P6 ;  /* 0x0000005ac500780c */ /* 0x000fc800037c1670 */
[----:B------:R-:W-:Y:S02]  /*6060*/  FSEL R194, R194, -INF , !P6 ;  /* 0xff800000c2c27808 */ /* 0x000fe40007000000 */
[----:B------:R-:W-:-:S13]  /*6070*/  LOP3.LUT P6, RZ, R16, 0x80000, RZ, 0xc0, !PT ;  /* 0x0008000010ff7812 */ /* 0x000fda00078cc0ff */
[----:B------:R-:W-:Y:S05]  /*6080*/  @!P6 BRA `(.L_x_1914) ;  /* 0x000000000058e947 */ /* 0x000fea0003800000 */
[----:B------:R-:W-:Y:S01]  /*6090*/  IADD3 R11, R17, -R8, R11 ;  /* 0x80000008110b7210 */ /* 0x000fe20007ffe00b */
[----:B------:R-:W-:Y:S03]  /*60a0*/  BSSY B0, `(.L_x_1915) ;  /* 0x0000010000007945 */ /* 0x000fe60003800000 */
[----:B------:R-:W-:-:S13]  /*60b0*/  ISETP.GT.AND P6, PT, R11, -0x1, PT ;  /* 0xffffffff0b00780c */ /* 0x000fda0003fc4270 */
[----:B------:R-:W-:Y:S05]  /*60c0*/  @P6 BRA `(.L_x_1916) ;  /* 0x0000000000206947 */ /* 0x000fea0003800000 */
[----:B------:R-:W-:Y:S01]  /*60d0*/  IMAD.U32 R192, RZ, RZ, UR27 ;  /* 0x0000001bffc07e24 */ /* 0x000fe2000f8e00ff */
[----:B------:R-:W-:-:S04]  /*60e0*/  LOP3.LUT R11, RZ, R11, RZ, 0x33, !PT ;  /* 0x0000000bff0b7212 */ /* 0x000fc800078e33ff */
[----:B------:R-:W-:-:S13]  /*60f0*/  ISETP.NE.AND P6, PT, R192, 0x1, PT ;  /* 0x00000001c000780c */ /* 0x000fda0003fc5270 */
[----:B------:R-:W0:Y:S02]  /*6100*/  @P6 LDC.64 R4, c[0x0][0x9e8] ;  /* 0x00027a00ff046b82 */ /* 0x000e240000000a00 */
[----:B0-----:R-:W-:-:S05]  /*6110*/  @P6 IMAD.HI.U32 R4, R11, R4, RZ ;  /* 0x000000040b046227 */ /* 0x001fca00078e00ff */
[----:B------:R-:W-:-:S04]  /*6120*/  @P6 SHF.R.U32.HI R11, RZ, R5, R4 ;  /* 0x00000005ff0b6219 */ /* 0x000fc80000011604 */
[----:B------:R-:W-:Y:S01]  /*6130*/  LOP3.LUT R11, RZ, R11, RZ, 0x33, !PT ;  /* 0x0000000bff0b7212 */ /* 0x000fe200078e33ff */
[----:B------:R-:W-:Y:S06]  /*6140*/  BRA `(.L_x_1917) ;  /* 0x0000000000147947 */ /* 0x000fec0003800000 */
.L_x_1916:
[----:B------:R-:W-:-:S05]  /*6150*/  IMAD.U32 R192, RZ, RZ, UR27 ;  /* 0x0000001bffc07e24 */ /* 0x000fca000f8e00ff */
[----:B------:R-:W-:-:S13]  /*6160*/  ISETP.NE.AND P6, PT, R192, 0x1, PT ;  /* 0x00000001c000780c */ /* 0x000fda0003fc5270 */
[----:B------:R-:W0:Y:S02]  /*6170*/  @P6 LDC.64 R4, c[0x0][0x9e8] ;  /* 0x00027a00ff046b82 */ /* 0x000e240000000a00 */
[----:B0-----:R-:W-:-:S05]  /*6180*/  @P6 IMAD.HI.U32 R4, R11, R4, RZ ;  /* 0x000000040b046227 */ /* 0x001fca00078e00ff */
[----:B------:R-:W-:-:S07]  /*6190*/  @P6 SHF.R.U32.HI R11, RZ, R5, R4 ;  /* 0x00000005ff0b6219 */ /* 0x000fce0000011604 */
.L_x_1917:
[----:B------:R-:W-:Y:S05]  /*61a0*/  BSYNC B0 ;  /* 0x0000000000007941 */ /* 0x000fea0003800000 */
.L_x_1915:
[----:B------:R-:W-:-:S04]  /*61b0*/  IMAD R191, R18, -0x2, R191 ;  /* 0xfffffffe12bf7824 */ /* 0x000fc800078e02bf */
[----:B------:R-:W-:-:S05]  /*61c0*/  IMAD R11, R11, R192, R191 ;  /* 0x000000c00b0b7224 */ /* 0x000fca00078e02bf */
[----:B------:R-:W-:Y:S02]  /*61d0*/  VIADDMNMX R199, R11, R192, R199, PT ;  /* 0x000000c00bc77246 */ /* 0x000fe400038001c7 */
[----:B------:R-:W-:-:S07]  /*61e0*/  VIMNMX R198, R198, R11, !PT ;  /* 0x0000000bc6c67248 */ /* 0x000fce0007fe0100 */
.L_x_1914:
[----:B------:R-:W-:Y:S01]  /*61f0*/  ISETP.GT.AND P1, PT, R198, 0x1, !P1 ;  /* 0x00000001c600780c */ /* 0x000fe20004f24270 */
[----:B------:R-:W-:Y:S01]  /*6200*/  UMOV UR14, UR29 ;  /* 0x0000001d000e7c82 */ /* 0x000fe20008000000 */
[----:B------:R-:W-:Y:S02]  /*6210*/  LOP3.LUT P6, RZ, R16, 0x10000, RZ, 0xc0, !PT ;  /* 0x0001000010ff7812 */ /* 0x000fe400078cc0ff */
[----:B------:R-:W-:Y:S02]  /*6220*/  ISETP.LT.OR P1, PT, R199, 0x2, P1 ;  /* 0x00000002c700780c */ /* 0x000fe40000f21670 */
[----:B------:R-:W-:Y:S02]  /*6230*/  FMNMX.FTZ R5, R196, R9, !PT ;  /* 0x00000009c4057209 */ /* 0x000fe40007810000 */
[----:B------:R-:W-:Y:S02]  /*6240*/  FSEL R13, R13, -INF , !P1 ;  /* 0xff8000000d0d7808 */ /* 0x000fe40004800000 */
[----:B------:R-:W-:-:S02]  /*6250*/  LOP3.LUT P1, RZ, R16, 0x2, RZ, 0xc0, !PT ;  /* 0x0000000210ff7812 */ /* 0x000fc4000782c0ff */
[----:B------:R-:W-:Y:S02]  /*6260*/  FMNMX.FTZ R4, R14, R5, !PT ;  /* 0x000000050e047209 */ /* 0x000fe40007810000 */
[----:B------:R-:W-:Y:S02]  /*6270*/  ISETP.GT.AND P1, PT, R198, 0x8, !P1 ;  /* 0x00000008c600780c */ /* 0x000fe40004f24270 */
[----:B------:R-:W-:Y:S02]  /*6280*/  FMNMX.FTZ R5, R21, R4, !PT ;  /* 0x0000000415057209 */ /* 0x000fe40007810000 */
[----:B------:R-:W-:Y:S02]  /*6290*/  ISETP.LT.OR P1, PT, R199, 0x9, P1 ;  /* 0x00000009c700780c */ /* 0x000fe40000f21670 */
[----:B------:R-:W-:Y:S02]  /*62a0*/  FMNMX.FTZ R4, R152, R5, !PT ;  /* 0x0000000598047209 */ /* 0x000fe40007810000 */
[----:B------:R-:W-:-:S02]  /*62b0*/  FSEL R15, R15, -INF , !P1 ;  /* 0xff8000000f0f7808 */ /* 0x000fc40004800000 */
[----:B------:R-:W-:Y:S02]  /*62c0*/  LOP3.LUT P1, RZ, R16, 0x4, RZ, 0xc0, !PT ;  /* 0x0000000410ff7812 */ /* 0x000fe4000782c0ff */
[----:B------:R-:W-:Y:S02]  /*62d0*/  FMNMX.FTZ R5, R155, R4, !PT ;  /* 0x000000049b057209 */ /* 0x000fe40007810000 */
[----:B------:R-:W-:Y:S02]  /*62e0*/  ISETP.GT.AND P1, PT, R198, 0x9, !P1 ;  /* 0x00000009c600780c */ /* 0x000fe40004f24270 */
[----:B------:R-:W-:Y:S02]  /*62f0*/  FMNMX.FTZ R4, R156, R5, !PT ;  /* 0x000000059c047209 */ /* 0x000fe40007810000 */
[----:B------:R-:W-:Y:S02]  /*6300*/  ISETP.LT.OR P1, PT, R199, 0xa, P1 ;  /* 0x0000000ac700780c */ /* 0x000fe40000f21670 */
[----:B------:R-:W-:-:S02]  /*6310*/  FMNMX.FTZ R5, R159, R4, !PT ;  /* 0x000000049f057209 */ /* 0x000fc40007810000 */
[----:B------:R-:W-:Y:S02]  /*6320*/  FSEL R20, R20, -INF , !P1 ;  /* 0xff80000014147808 */ /* 0x000fe40004800000 */
[----:B------:R-:W-:Y:S02]  /*6330*/  LOP3.LUT P1, RZ, R16, 0x8, RZ, 0xc0, !PT ;  /* 0x0000000810ff7812 */ /* 0x000fe4000782c0ff */
[----:B------:R-:W-:Y:S02]  /*6340*/  FMNMX.FTZ R4, R160, R5, !PT ;  /* 0x00000005a0047209 */ /* 0x000fe40007810000 */
[----:B------:R-:W-:Y:S02]  /*6350*/  ISETP.GT.AND P1, PT, R198, 0x10, !P1 ;  /* 0x00000010c600780c */ /* 0x000fe40004f24270 */
[----:B------:R-:W-:Y:S02]  /*6360*/  FMNMX.FTZ R5, R163, R4, !PT ;  /* 0x00000004a3057209 */ /* 0x000fe40007810000 */
[----:B------:R-:W-:-:S02]  /*6370*/  ISETP.LT.OR P1, PT, R199, 0x11, P1 ;  /* 0x00000011c700780c */ /* 0x000fc40000f21670 */
[----:B------:R-:W-:Y:S02]  /*6380*/  FMNMX.FTZ R4, R164, R5, !PT ;  /* 0x00000005a4047209 */ /* 0x000fe40007810000 */
[----:B------:R-:W-:Y:S02]  /*6390*/  FSEL R153, R153, -INF , !P1 ;  /* 0xff80000099997808 */ /* 0x000fe40004800000 */
[----:B------:R-:W-:Y:S02]  /*63a0*/  LOP3.LUT P1, RZ, R16, 0x10, RZ, 0xc0, !PT ;  /* 0x0000001010ff7812 */ /* 0x000fe4000782c0ff */
[----:B------:R-:W-:Y:S02]  /*63b0*/  FMNMX.FTZ R5, R167, R4, !PT ;  /* 0x00000004a7057209 */ /* 0x000fe40007810000 */
[----:B------:R-:W-:Y:S02]  /*63c0*/  ISETP.GT.AND P1, PT, R198, 0x11, !P1 ;  /* 0x00000011c600780c */ /* 0x000fe40004f24270 */
[----:B------:R-:W-:-:S02]  /*63d0*/  FMNMX.FTZ R4, R168, R5, !PT ;  /* 0x00000005a8047209 */ /* 0x000fc40007810000 */
[----:B------:R-:W-:Y:S02]  /*63e0*/  ISETP.LT.OR P1, PT, R199, 0x12, P1 ;  /* 0x00000012c700780c */ /* 0x000fe40000f21670 */
[----:B------:R-:W-:Y:S02]  /*63f0*/  FMNMX.FTZ R5, R171, R4, !PT ;  /* 0x00000004ab057209 */ /* 0x000fe40007810000 */
[----:B------:R-:W-:Y:S02]  /*6400*/  FSEL R154, R154, -INF , !P1 ;  /* 0xff8000009a9a7808 */ /* 0x000fe40004800000 */
[----:B------:R-:W-:Y:S02]  /*6410*/  LOP3.LUT P1, RZ, R16, 0x20000, RZ, 0xc0, !PT ;  /* 0x0002000010ff7812 */ /* 0x000fe4000782c0ff */
[----:B------:R-:W-:Y:S02]  /*6420*/  FMNMX.FTZ R4, R172, R5, !PT ;  /* 0x00000005ac047209 */ /* 0x000fe40007810000 */
[----:B------:R-:W-:-:S02]  /*6430*/  ISETP.GT.AND P1, PT, R198, 0x18, !P1 ;  /* 0x00000018c600780c */ /* 0x000fc40004f24270 */
[----:B------:R-:W-:Y:S02]  /*6440*/  FMNMX.FTZ R5, R175, R4, !PT ;  /* 0x00000004af057209 */ /* 0x000fe40007810000 */
[----:B------:R-:W-:Y:S02]  /*6450*/  ISETP.LT.OR P1, PT, R199, 0x19, P1 ;  /* 0x00000019c700780c */ /* 0x000fe40000f21670 */
[----:B------:R-:W-:Y:S02]  /*6460*/  FMNMX.FTZ R4, R176, R5, !PT ;  /* 0x00000005b0047209 */ /* 0x000fe40007810000 */
[----:B------:R-:W-:Y:S02]  /*6470*/  FSEL R157, R157, -INF , !P1 ;  /* 0xff8000009d9d7808 */ /* 0x000fe40004800000 */
        /* <DEDUP_REMOVED lines=12> */
[----:B------:R-:W-:Y:S02]  /*6540*/  LOP3.LUT P1, RZ, R16, 0x4000, RZ, 0xc0, !PT ;  /* 0x0000400010ff7812 */ /* 0x000fe4000782c0ff */
[----:B------:R-:W-:-:S02]  /*6550*/  FMNMX.FTZ R4, R189, R4, !PT ;  /* 0x00000004bd047209 */ /* 0x000fc40007810000 */
[----:B------:R-:W-:Y:S02]  /*6560*/  ISETP.GT.AND P1, PT, R198, 0x21, !P1 ;  /* 0x00000021c600780c */ /* 0x000fe40004f24270 */
[----:B------:R-:W-:Y:S02]  /*6570*/  FMNMX.FTZ R5, R193, R4, !PT ;  /* 0x00000004c1057209 */ /* 0x000fe40007810000 */
[----:B------:R-:W-:Y:S02]  /*6580*/  ISETP.LT.OR P1, PT, R199, 0x22, P1 ;  /* 0x00000022c700780c */ /* 0x000fe40000f21670 */
[----:B------:R-:W-:Y:S02]  /*6590*/  FMNMX.FTZ R5, R194, R5, !PT ;  /* 0x00000005c2057209 */ /* 0x000fe40007810000 */
[----:B------:R-:W-:Y:S02]  /*65a0*/  FSEL R162, R162, -INF , !P1 ;  /* 0xff800000a2a27808 */ /* 0x000fe40004800000 */
[C---:B------:R-:W-:Y:S01]  /*65b0*/  LOP3.LUT P1, RZ, R16.reuse, 0x2000, RZ, 0xc0, !PT ;  /* 0x0000200010ff7812 */ /* 0x040fe2000782c0ff */
[----:B------:R-:W0:Y:S01]  /*65c0*/  SHFL.BFLY PT, R4, R5, 0x2, 0x1f ;  /* 0x0c401f0005047f89 */ /* 0x000e2200000e0000 */
[----:B------:R-:W-:-:S02]  /*65d0*/  LOP3.LUT P6, RZ, R16, 0x20, RZ, 0xc0, !PT ;  /* 0x0000002010ff7812 */ /* 0x000fc400078cc0ff */
[C---:B------:R-:W-:Y:S02]  /*65e0*/  ISETP.GT.AND P1, PT, R198.reuse, 0x28, !P1 ;  /* 0x00000028c600780c */ /* 0x040fe40004f24270 */
[----:B------:R-:W-:Y:S02]  /*65f0*/  ISETP.GT.AND P2, PT, R198, 0x49, !P2 ;  /* 0x00000049c600780c */ /* 0x000fe40005744270 */
[C---:B------:R-:W-:Y:S02]  /*6600*/  ISETP.LT.OR P1, PT, R199.reuse, 0x29, P1 ;  /* 0x00000029c700780c */ /* 0x040fe40000f21670 */
[----:B------:R-:W-:Y:S02]  /*6610*/  ISETP.LT.OR P2, PT, R199, 0x4a, P2 ;  /* 0x0000004ac700780c */ /* 0x000fe40001741670 */
[----:B------:R-:W-:Y:S02]  /*6620*/  FSEL R165, R165, -INF , !P1 ;  /* 0xff800000a5a57808 */ /* 0x000fe40004800000 */
[----:B------:R-:W-:-:S02]  /*6630*/  LOP3.LUT P1, RZ, R16, 0x1000, RZ, 0xc0, !PT ;  /* 0x0000100010ff7812 */ /* 0x000fc4000782c0ff */
[C---:B------:R-:W-:Y:S02]  /*6640*/  ISETP.GT.AND P3, PT, R198.reuse, 0x50, !P3 ;  /* 0x00000050c600780c */ /* 0x040fe40005f64270 */
[----:B------:R-:W-:Y:S02]  /*6650*/  ISETP.GT.AND P1, PT, R198, 0x29, !P1 ;  /* 0x00000029c600780c */ /* 0x000fe40004f24270 */
[----:B------:R-:W-:Y:S02]  /*6660*/  FSEL R182, R182, -INF , !P2 ;  /* 0xff800000b6b67808 */ /* 0x000fe40005000000 */
[C---:B------:R-:W-:Y:S02]  /*6670*/  ISETP.LT.OR P1, PT, R199.reuse, 0x2a, P1 ;  /* 0x0000002ac700780c */ /* 0x040fe40000f21670 */
[----:B------:R-:W-:Y:S02]  /*6680*/  ISETP.LT.OR P3, PT, R199, 0x51, P3 ;  /* 0x00000051c700780c */ /* 0x000fe40001f61670 */
[----:B------:R-:W-:-:S02]  /*6690*/  FSEL R166, R166, -INF , !P1 ;  /* 0xff800000a6a67808 */ /* 0x000fc40004800000 */
[----:B------:R-:W-:Y:S02]  /*66a0*/  LOP3.LUT P1, RZ, R16, 0x800, RZ, 0xc0, !PT ;  /* 0x0000080010ff7812 */ /* 0x000fe4000782c0ff */
[----:B0-----:R-:W-:Y:S02]  /*66b0*/  FMNMX.FTZ R192, R5, R4, !PT ;  /* 0x0000000405c07209 */ /* 0x001fe40007810000 */
[C---:B------:R-:W-:Y:S02]  /*66c0*/  ISETP.GT.AND P1, PT, R198.reuse, 0x30, !P1 ;  /* 0x00000030c600780c */ /* 0x040fe40004f24270 */
[----:B------:R-:W-:Y:S01]  /*66d0*/  ISETP.GT.AND P4, PT, R198, 0x51, !P4 ;  /* 0x00000051c600780c */ /* 0x000fe20006784270 */
[----:B------:R-:W0:Y:S01]  /*66e0*/  SHFL.BFLY PT, R11, R192, 0x1, 0x1f ;  /* 0x0c201f00c00b7f89 */ /* 0x000e2200000e0000 */
[----:B------:R-:W-:Y:S02]  /*66f0*/  ISETP.LT.OR P1, PT, R199, 0x31, P1 ;  /* 0x00000031c700780c */ /* 0x000fe40000f21670 */
[----:B------:R-:W-:-:S02]  /*6700*/  FSEL R186, R186, -INF , !P3 ;  /* 0xff800000baba7808 */ /* 0x000fc40005800000 */
[----:B------:R-:W-:Y:S02]  /*6710*/  FSEL R169, R169, -INF , !P1 ;  /* 0xff800000a9a97808 */ /* 0x000fe40004800000 */
[----:B------:R-:W-:Y:S02]  /*6720*/  LOP3.LUT P1, RZ, R16, 0x400, RZ, 0xc0, !PT ;  /* 0x0000040010ff7812 */ /* 0x000fe4000782c0ff */
[C---:B------:R-:W-:Y:S02]  /*6730*/  ISETP.GT.AND P5, PT, R198.reuse, 0x58, !P5 ;  /* 0x00000058c600780c */ /* 0x040fe40006fa4270 */
[----:B------:R-:W-:Y:S02]  /*6740*/  ISETP.GT.AND P1, PT, R198, 0x31, !P1 ;  /* 0x00000031c600780c */ /* 0x000fe40004f24270 */
[C---:B------:R-:W-:Y:S02]  /*6750*/  ISETP.LT.OR P4, PT, R199.reuse, 0x52, P4 ;  /* 0x00000052c700780c */ /* 0x040fe40002781670 */
[----:B------:R-:W-:-:S02]  /*6760*/  ISETP.LT.OR P1, PT, R199, 0x32, P1 ;  /* 0x00000032c700780c */ /* 0x000fc40000f21670 */
[----:B------:R-:W-:Y:S02]  /*6770*/  ISETP.LT.OR P5, PT, R199, 0x59, P5 ;  /* 0x00000059c700780c */ /* 0x000fe40002fa1670 */
[----:B------:R-:W-:Y:S02]  /*6780*/  FSEL R170, R170, -INF , !P1 ;  /* 0xff800000aaaa7808 */ /* 0x000fe40004800000 */
[----:B------:R-:W-:Y:S02]  /*6790*/  LOP3.LUT P1, RZ, R16, 0x200, RZ, 0xc0, !PT ;  /* 0x0000020010ff7812 */ /* 0x000fe4000782c0ff */
[----:B------:R-:W-:Y:S02]  /*67a0*/  FSEL R185, R185, -INF , !P4 ;  /* 0xff800000b9b97808 */ /* 0x000fe40006000000 */
[----:B------:R-:W-:Y:S02]  /*67b0*/  ISETP.GT.AND P1, PT, R198, 0x38, !P1 ;  /* 0x00000038c600780c */ /* 0x000fe40004f24270 */
[----:B0-----:R-:W-:-:S02]  /*67c0*/  FMNMX.FTZ R4, R192, R11, !PT ;  /* 0x0000000bc0047209 */ /* 0x001fc40007810000 */
[----:B------:R-:W-:Y:S02]  /*67d0*/  ISETP.LT.OR P1, PT, R199, 0x39, P1 ;  /* 0x00000039c700780c */ /* 0x000fe40000f21670 */
[----:B------:R-:W-:Y:S02]  /*67e0*/  FSEL R188, R188, -INF , !P5 ;  /* 0xff800000bcbc7808 */ /* 0x000fe40006800000 */
[----:B------:R-:W-:Y:S02]  /*67f0*/  FSEL R173, R173, -INF , !P1 ;  /* 0xff800000adad7808 */ /* 0x000fe40004800000 */
[----:B------:R-:W-:-:S04]  /*6800*/  LOP3.LUT P1, RZ, R16, 0x100, RZ, 0xc0, !PT ;  /* 0x0000010010ff7812 */ /* 0x000fc8000782c0ff */
[----:B------:R-:W-:-:S04]  /*6810*/  ISETP.GT.AND P1, PT, R198, 0x39, !P1 ;  /* 0x00000039c600780c */ /* 0x000fc80004f24270 */
[----:B------:R-:W-:-:S04]  /*6820*/  ISETP.LT.OR P1, PT, R199, 0x3a, P1 ;  /* 0x0000003ac700780c */ /* 0x000fc80000f21670 */
        /* <DEDUP_REMOVED lines=9> */
[----:B------:R-:W-:Y:S02]  /*68c0*/  ISETP.GT.AND P1, PT, R198, 0x48, !P6 ;  /* 0x00000048c600780c */ /* 0x000fe40007724270 */
[----:B------:R-:W-:Y:S02]  /*68d0*/  LOP3.LUT P6, RZ, R16, 0x40000, RZ, 0xc0, !PT ;  /* 0x0004000010ff7812 */ /* 0x000fe400078cc0ff */
[----:B------:R-:W-:-:S04]  /*68e0*/  ISETP.LT.OR P1, PT, R199, 0x49, P1 ;  /* 0x00000049c700780c */ /* 0x000fc80000f21670 */
[----:B------:R-:W-:Y:S02]  /*68f0*/  FSEL R181, R181, -INF , !P1 ;  /* 0xff800000b5b57808 */ /* 0x000fe40004800000 */
[----:B------:R-:W-:Y:S02]  /*6900*/  ISETP.GT.AND P1, PT, R198, RZ, !P6 ;  /* 0x000000ffc600720c */ /* 0x000fe40007724270 */
[----:B------:R-:W-:Y:S02]  /*6910*/  LOP3.LUT P6, RZ, R16, 0x1, RZ, 0xc0, !PT ;  /* 0x0000000110ff7812 */ /* 0x000fe400078cc0ff */
[----:B------:R-:W-:Y:S02]  /*6920*/  ISETP.LT.OR P1, PT, R199, 0x1, P1 ;  /* 0x00000001c700780c */ /* 0x000fe40000f21670 */
[----:B------:R-:W-:Y:S02]  /*6930*/  ISETP.GT.AND P2, PT, R198, 0x59, !P6 ;  /* 0x00000059c600780c */ /* 0x000fe40007744270 */
[----:B------:R-:W-:Y:S01]  /*6940*/  FSEL R11, R12, -INF , !P1 ;  /* 0xff8000000c0b7808 */ /* 0x000fe20004800000 */
[C---:B------:R-:W-:Y:S01]  /*6950*/  FMUL.FTZ R12, R4.reuse, UR14 ;  /* 0x0000000e040c7c20 */ /* 0x040fe20008410000 */
[----:B------:R-:W-:-:S02]  /*6960*/  FSETP.NEU.FTZ.AND P1, PT, R4, -INF , PT ;  /* 0xff8000000400780b */ /* 0x000fc40003f3d000 */
[----:B------:R-:W-:Y:S02]  /*6970*/  FMNMX.FTZ R192, R11, R10, !PT ;  /* 0x0000000a0bc07209 */ /* 0x000fe40007810000 */
[----:B------:R-:W-:Y:S02]  /*6980*/  FSEL R12, R12, RZ, P1 ;  /* 0x000000ff0c0c7208 */ /* 0x000fe40000800000 */
[----:B------:R-:W-:Y:S02]  /*6990*/  FMNMX.FTZ R192, R13, R192, !PT ;  /* 0x000000c00dc07209 */ /* 0x000fe40007810000 */
[----:B------:R-:W-:Y:S01]  /*69a0*/  ISETP.LT.OR P2, PT, R199, 0x5a, P2 ;  /* 0x0000005ac700780c */ /* 0x000fe20001741670 */
[--C-:B------:R-:W-:Y:S01]  /*69b0*/  FFMA.FTZ R191, R196, UR14, -R12.reuse ;  /* 0x0000000ec4bf7c23 */ /* 0x100fe2000801080c */
[----:B------:R-:W-:Y:S01]  /*69c0*/  FMNMX.FTZ R5, R15, R192, !PT ;  /* 0x000000c00f057209 */ /* 0x000fe20007810000 */
[--C-:B------:R-:W-:Y:S01]  /*69d0*/  FFMA.FTZ R14, R14, UR14, -R12.reuse ;  /* 0x0000000e0e0e7c23 */ /* 0x100fe2000801080c */
[----:B------:R-:W-:Y:S01]  /*69e0*/  FSEL R198, R4, RZ, P1 ;  /* 0x000000ff04c67208 */ /* 0x000fe20000800000 */
[--C-:B------:R-:W-:Y:S01]  /*69f0*/  FFMA.FTZ R21, R21, UR14, -R12.reuse ;  /* 0x0000000e15157c23 */ /* 0x100fe2000801080c */
[----:B------:R-:W-:Y:S01]  /*6a00*/  FMNMX.FTZ R192, R20, R5, !PT ;  /* 0x0000000514c07209 */ /* 0x000fe20007810000 */
[----:B------:R-:W-:Y:S01]  /*6a10*/  MUFU.EX2 R191, R191 ;  /* 0x000000bf00bf7308 */ /* 0x000fe20000000800 */
[--C-:B------:R-:W-:Y:S01]  /*6a20*/  FFMA.FTZ R155, R155, UR14, -R12.reuse ;  /* 0x0000000e9b9b7c23 */ /* 0x100fe2000801080c */
[----:B------:R-:W-:Y:S01]  /*6a30*/  FADD.FTZ R198, -R198, R9 ;  /* 0x00000009c6c67221 */ /* 0x000fe20000010100 */
        /* <DEDUP_REMOVED lines=26> */
[----:B------:R-:W-:-:S02]  /*6be0*/  FFMA.FTZ R187, R187, UR14, -R12 ;  /* 0x0000000ebbbb7c23 */ /* 0x000fc4000801080c */
[----:B------:R-:W-:Y:S01]  /*6bf0*/  FMNMX.FTZ R152, R166, R5, !PT ;  /* 0x00000005a6987209 */ /* 0x000fe20007810000 */
[----:B------:R-:W-:Y:S03]  /*6c00*/  MUFU.EX2 R155, R155 ;  /* 0x0000009b009b7308 */ /* 0x000fe60000000800 */
[----:B------:R-:W-:-:S04]  /*6c10*/  FMNMX.FTZ R5, R169, R152, !PT ;  /* 0x00000098a9057209 */ /* 0x000fc80007810000 */
        /* <DEDUP_REMOVED lines=13> */
[----:B------:R-:W-:Y:S01]  /*6cf0*/  MUFU.EX2 R164, R164 ;  /* 0x000000a400a47308 */ /* 0x000fe20000000800 */
[----:B------:R-:W-:Y:S02]  /*6d00*/  FSEL R152, R190, -INF , !P2 ;  /* 0xff800000be987808 */ /* 0x000fe40005000000 */
[----:B------:R-:W-:-:S04]  /*6d10*/  FMNMX.FTZ R5, R188, R5, !PT ;  /* 0x00000005bc057209 */ /* 0x000fc80007810000 */
[----:B------:R-:W-:Y:S01]  /*6d20*/  FMNMX.FTZ R5, R152, R5, !PT ;  /* 0x0000000598057209 */ /* 0x000fe20007810000 */
[----:B------:R-:W-:Y:S04]  /*6d30*/  MUFU.EX2 R167, R167 ;  /* 0x000000a700a77308 */ /* 0x000fe80000000800 */
[----:B------:R-:W0:Y:S04]  /*6d40*/  SHFL.BFLY PT, R190, R5, 0x2, 0x1f ;  /* 0x0c401f0005be7f89 */ /* 0x000e2800000e0000 */
[----:B------:R-:W-:Y:S08]  /*6d50*/  MUFU.EX2 R168, R168 ;  /* 0x000000a800a87308 */ /* 0x000ff00000000800 */
[----:B------:R-:W-:Y:S08]  /*6d60*/  MUFU.EX2 R171, R171 ;  /* 0x000000ab00ab7308 */ /* 0x000ff00000000800 */
[----:B------:R-:W-:Y:S01]  /*6d70*/  MUFU.EX2 R172, R172 ;  /* 0x000000ac00ac7308 */ /* 0x000fe20000000800 */
[----:B0-----:R-:W-:Y:S01]  /*6d80*/  FMNMX.FTZ R195, R5, R190, !PT ;  /* 0x000000be05c37209 */ /* 0x001fe20007810000 */
[--C-:B------:R-:W-:Y:S01]  /*6d90*/  FFMA.FTZ R190, R189, UR14, -R12.reuse ;  /* 0x0000000ebdbe7c23 */ /* 0x100fe2000801080c */
[--C-:B------:R-:W-:Y:S01]  /*6da0*/  FFMA.FTZ R189, R193, UR14, -R12.reuse ;  /* 0x0000000ec1bd7c23 */ /* 0x100fe2000801080c */
[----:B------:R-:W-:-:S04]  /*6db0*/  FFMA.FTZ R12, R194, UR14, -R12 ;  /* 0x0000000ec20c7c23 */ /* 0x000fc8000801080c */
[----:B------:R-:W-:Y:S01]  /*6dc0*/  MUFU.EX2 R175, R175 ;  /* 0x000000af00af7308 */ /* 0x000fe20000000800 */
[----:B------:R-:W0:Y:S07]  /*6dd0*/  SHFL.BFLY PT, R196, R195, 0x1, 0x1f ;  /* 0x0c201f00c3c47f89 */ /* 0x000e2e00000e0000 */
[----:B------:R1:W-:Y:S08]  /*6de0*/  MUFU.EX2 R9, R189 ;  /* 0x000000bd00097308 */ /* 0x0003f00000000800 */
[----:B------:R-:W-:Y:S08]  /*6df0*/  MUFU.EX2 R176, R176 ;  /* 0x000000b000b07308 */ /* 0x000ff00000000800 */
[----:B------:R-:W-:Y:S01]  /*6e00*/  MUFU.EX2 R179, R179 ;  /* 0x000000b300b37308 */ /* 0x000fe20000000800 */
[----:B0-----:R-:W-:Y:S01]  /*6e10*/  FMNMX.FTZ R5, R195, R196, !PT ;  /* 0x000000c4c3057209 */ /* 0x001fe20007810000 */
[----:B------:R-:W-:-:S03]  /*6e20*/  FMUL.FTZ R196, R198, UR14 ;  /* 0x0000000ec6c47c20 */ /* 0x000fc60008410000 */
[C---:B------:R-:W-:Y:S01]  /*6e30*/  FSETP.NEU.FTZ.AND P1, PT, R5.reuse, -INF , PT ;  /* 0xff8000000500780b */ /* 0x040fe20003f3d000 */
[----:B------:R-:W-:Y:S02]  /*6e40*/  FMUL.FTZ R193, R5, UR14 ;  /* 0x0000000e05c17c20 */ /* 0x000fe40008410000 */
[----:B------:R-:W0:Y:S03]  /*6e50*/  MUFU.EX2 R196, R196 ;  /* 0x000000c400c47308 */ /* 0x000e260000000800 */
[----:B------:R-:W-:-:S05]  /*6e60*/  FSEL R193, R193, RZ, P1 ;  /* 0x000000ffc1c17208 */ /* 0x000fca0000800000 */
[--C-:B------:R-:W-:Y:S01]  /*6e70*/  FFMA.FTZ R194, R13, UR14, -R193.reuse ;  /* 0x0000000e0dc27c23 */ /* 0x100fe200080108c1 */
[--C-:B-1----:R-:W-:Y:S01]  /*6e80*/  FFMA.FTZ R189, R157, UR14, -R193.reuse ;  /* 0x0000000e9dbd7c23 */ /* 0x102fe200080108c1 */
[--C-:B------:R-:W-:Y:S01]  /*6e90*/  FFMA.FTZ R198, R154, UR14, -R193.reuse ;  /* 0x0000000e9ac67c23 */ /* 0x100fe200080108c1 */
[----:B------:R-:W-:Y:S01]  /*6ea0*/  MUFU.EX2 R180, R180 ;  /* 0x000000b400b47308 */ /* 0x000fe20000000800 */
[--C-:B------:R-:W-:Y:S01]  /*6eb0*/  FFMA.FTZ R197, R165, UR14, -R193.reuse ;  /* 0x0000000ea5c57c23 */ /* 0x100fe200080108c1 */
[--C-:B------:R-:W-:Y:S01]  /*6ec0*/  FFMA.FTZ R195, R166, UR14, -R193.reuse ;  /* 0x0000000ea6c37c23 */ /* 0x100fe200080108c1 */
[--C-:B------:R-:W-:Y:S01]  /*6ed0*/  FFMA.FTZ R11, R11, UR14, -R193.reuse ;  /* 0x0000000e0b0b7c23 */ /* 0x100fe200080108c1 */
[--C-:B------:R-:W-:Y:S01]  /*6ee0*/  FFMA.FTZ R20, R20, UR14, -R193.reuse ;  /* 0x0000000e14147c23 */ /* 0x100fe200080108c1 */
[----:B------:R-:W-:Y:S01]  /*6ef0*/  FFMA.FTZ R162, R162, UR14, -R193 ;  /* 0x0000000ea2a27c23 */ /* 0x000fe200080108c1 */
[----:B0-----:R-:W-:Y:S01]  /*6f00*/  FFMA.FTZ R13, R196, R2, R191 ;  /* 0x00000002c40d7223 */ /* 0x001fe200000100bf */
[--C-:B------:R-:W-:Y:S01]  /*6f10*/  FFMA.FTZ R161, R161, UR14, -R193.reuse ;  /* 0x0000000ea1a17c23 */ /* 0x100fe200080108c1 */
[----:B------:R-:W-:Y:S01]  /*6f20*/  MUFU.EX2 R183, R183 ;  /* 0x000000b700b77308 */ /* 0x000fe20000000800 */
[----:B------:R-:W-:Y:S01]  /*6f30*/  FFMA.FTZ R169, R169, UR14, -R193 ;  /* 0x0000000ea9a97c23 */ /* 0x000fe200080108c1 */
[----:B------:R-:W-:Y:S01]  /*6f40*/  FADD.FTZ R2, R14, R13 ;  /* 0x0000000d0e027221 */ /* 0x000fe20000010000 */
[--C-:B------:R-:W-:Y:S01]  /*6f50*/  FFMA.FTZ R13, R15, UR14, -R193.reuse ;  /* 0x0000000e0f0d7c23 */ /* 0x100fe200080108c1 */
[--C-:B------:R-:W-:Y:S01]  /*6f60*/  FFMA.FTZ R173, R173, UR14, -R193.reuse ;  /* 0x0000000eadad7c23 */ /* 0x100fe200080108c1 */
[--C-:B------:R-:W-:Y:S01]  /*6f70*/  FFMA.FTZ R177, R177, UR14, -R193.reuse ;  /* 0x0000000eb1b17c23 */ /* 0x100fe200080108c1 */
[----:B------:R-:W-:Y:S01]  /*6f80*/  FADD.FTZ R15, R21, R2 ;  /* 0x00000002150f7221 */ /* 0x000fe20000010000 */
[--C-:B------:R-:W-:Y:S01]  /*6f90*/  FFMA.FTZ R181, R181, UR14, -R193.reuse ;  /* 0x0000000eb5b57c23 */ /* 0x100fe200080108c1 */
[----:B------:R-:W-:Y:S01]  /*6fa0*/  MUFU.EX2 R184, R184 ;  /* 0x000000b800b87308 */ /* 0x000fe20000000800 */
[----:B------:R-:W-:Y:S01]  /*6fb0*/  FFMA.FTZ R182, R182, UR14, -R193 ;  /* 0x0000000eb6b67c23 */ /* 0x000fe200080108c1 */
[----:B------:R-:W-:Y:S01]  /*6fc0*/  FADD.FTZ R2, R192, R15 ;  /* 0x0000000fc0027221 */ /* 0x000fe20000010000 */
[--C-:B------:R-:W-:Y:S01]  /*6fd0*/  FFMA.FTZ R186, R186, UR14, -R193.reuse ;  /* 0x0000000ebaba7c23 */ /* 0x100fe200080108c1 */
[--C-:B------:R-:W-:Y:S01]  /*6fe0*/  FFMA.FTZ R185, R185, UR14, -R193.reuse ;  /* 0x0000000eb9b97c23 */ /* 0x100fe200080108c1 */
[----:B------:R-:W-:Y:S01]  /*6ff0*/  FFMA.FTZ R188, R188, UR14, -R193 ;  /* 0x0000000ebcbc7c23 */ /* 0x000fe200080108c1 */
[----:B------:R-:W-:Y:S01]  /*7000*/  FADD.FTZ R15, R155, R2 ;  /* 0x000000029b0f7221 */ /* 0x000fe20000010000 */
[-C--:B------:R-:W-:Y:S01]  /*7010*/  FMUL.FTZ R24, R24, R196.reuse ;  /* 0x000000c418187220 */ /* 0x080fe20000410000 */
[----:B------:R-:W-:Y:S01]  /*7020*/  MUFU.EX2 R187, R187 ;  /* 0x000000bb00bb7308 */ /* 0x000fe20000000800 */
[-C--:B------:R-:W-:Y:S01]  /*7030*/  FMUL.FTZ R25, R25, R196.reuse ;  /* 0x000000c419197220 */ /* 0x080fe20000410000 */
[C---:B------:R-:W-:Y:S01]  /*7040*/  FADD.FTZ R2, R156.reuse, R15 ;  /* 0x0000000f9c027221 */ /* 0x040fe20000010000 */
[----:B------:R-:W-:Y:S01]  /*7050*/  FFMA.FTZ R15, R153, UR14, -R193 ;  /* 0x0000000e990f7c23 */ /* 0x000fe200080108c1 */
[----:B------:R-:W-:Y:S01]  /*7060*/  F2FP.F16.F32.PACK_AB R156, R156, R155 ;  /* 0x0000009b9c9c723e */ /* 0x000fe200000000ff */
[-C--:B------:R-:W-:Y:S01]  /*7070*/  FMUL.FTZ R28, R28, R196.reuse ;  /* 0x000000c41c1c7220 */ /* 0x080fe20000410000 */
[----:B------:R-:W-:Y:S01]  /*7080*/  FADD.FTZ R153, R159, R2 ;  /* 0x000000029f997221 */ /* 0x000fe20000010000 */
[-C--:B------:R-:W-:Y:S01]  /*7090*/  FMUL.FTZ R29, R29, R196.reuse ;  /* 0x000000c41d1d7220 */ /* 0x080fe20000410000 */
[----:B------:R-:W-:Y:S01]  /*70a0*/  MUFU.EX2 R190, R190 ;  /* 0x000000be00be7308 */ /* 0x000fe20000000800 */
[-C--:B------:R-:W-:Y:S01]  /*70b0*/  FMUL.FTZ R32, R32, R196.reuse ;  /* 0x000000c420207220 */ /* 0x080fe20000410000 */
[----:B------:R-:W-:Y:S01]  /*70c0*/  FADD.FTZ R2, R160, R153 ;  /* 0x00000099a0027221 */ /* 0x000fe20000010000 */
[-C--:B------:R-:W-:Y:S01]  /*70d0*/  FMUL.FTZ R33, R33, R196.reuse ;  /* 0x000000c421217220 */ /* 0x080fe20000410000 */
[-C--:B------:R-:W-:Y:S01]  /*70e0*/  FMUL.FTZ R36, R36, R196.reuse ;  /* 0x000000c424247220 */ /* 0x080fe20000410000 */
[-C--:B------:R-:W-:Y:S01]  /*70f0*/  FMUL.FTZ R37, R37, R196.reuse ;  /* 0x000000c425257220 */ /* 0x080fe20000410000 */
[----:B------:R-:W-:Y:S01]  /*7100*/  FADD.FTZ R153, R163, R2 ;  /* 0x00000002a3997221 */ /* 0x000fe20000010000 */
[-C--:B------:R-:W-:Y:S01]  /*7110*/  FMUL.FTZ R40, R40, R196.reuse ;  /* 0x000000c428287220 */ /* 0x080fe20000410000 */
[----:B------:R-:W0:Y:S01]  /*7120*/  MUFU.EX2 R12, R12 ;  /* 0x0000000c000c7308 */ /* 0x000e220000000800 */
[-C--:B------:R-:W-:Y:S01]  /*7130*/  FMUL.FTZ R41, R41, R196.reuse ;  /* 0x000000c429297220 */ /* 0x080fe20000410000 */
[----:B------:R-:W-:Y:S01]  /*7140*/  FADD.FTZ R2, R164, R153 ;  /* 0x00000099a4027221 */ /* 0x000fe20000010000 */
[----:B------:R-:W-:Y:S01]  /*7150*/  FSEL R153, R5, RZ, P1 ;  /* 0x000000ff05997208 */ /* 0x000fe20000800000 */
[-C--:B------:R-:W-:Y:S01]  /*7160*/  FMUL.FTZ R44, R44, R196.reuse ;  /* 0x000000c42c2c7220 */ /* 0x080fe20000410000 */
[-C--:B------:R-:W-:Y:S01]  /*7170*/  FMUL.FTZ R45, R45, R196.reuse ;  /* 0x000000c42d2d7220 */ /* 0x080fe20000410000 */
[----:B------:R-:W-:Y:S01]  /*7180*/  FADD.FTZ R157, R167, R2 ;  /* 0x00000002a79d7221 */ /* 0x000fe20000010000 */
[-C--:B------:R-:W-:Y:S01]  /*7190*/  FMUL.FTZ R48, R48, R196.reuse ;  /* 0x000000c430307220 */ /* 0x080fe20000410000 */
[----:B------:R-:W-:Y:S01]  /*71a0*/  FADD.FTZ R2, -R153, R10 ;  /* 0x0000000a99027221 */ /* 0x000fe20000010100 */
[----:B------:R-:W-:Y:S01]  /*71b0*/  MUFU.EX2 R11, R11 ;  /* 0x0000000b000b7308 */ /* 0x000fe20000000800 */
[----:B------:R-:W-:Y:S01]  /*71c0*/  FADD.FTZ R154, R168, R157 ;  /* 0x0000009da89a7221 */ /* 0x000fe20000010000 */
[--C-:B------:R-:W-:Y:S01]  /*71d0*/  FFMA.FTZ R157, R174, UR14, -R193.reuse ;  /* 0x0000000eae9d7c23 */ /* 0x100fe200080108c1 */
[----:B------:R-:W-:Y:S01]  /*71e0*/  FFMA.FTZ R10, R158, UR14, -R193 ;  /* 0x0000000e9e0a7c23 */ /* 0x000fe200080108c1 */
[----:B------:R-:W-:Y:S01]  /*71f0*/  F2FP.F16.F32.PACK_AB R158, R160, R159 ;  /* 0x0000009fa09e723e */ /* 0x000fe200000000ff */
[----:B------:R-:W-:Y:S01]  /*7200*/  FADD.FTZ R153, R171, R154 ;  /* 0x0000009aab997221 */ /* 0x000fe20000010000 */
[----:B------:R-:W-:Y:S01]  /*7210*/  F2FP.F16.F32.PACK_AB R160, R164, R163 ;  /* 0x000000a3a4a0723e */ /* 0x000fe200000000ff */
[-C--:B------:R-:W-:Y:S01]  /*7220*/  FMUL.FTZ R49, R49, R196.reuse ;  /* 0x000000c431317220 */ /* 0x080fe20000410000 */
[----:B------:R-:W-:Y:S01]  /*7230*/  MUFU.EX2 R194, R194 ;  /* 0x000000c200c27308 */ /* 0x000fe20000000800 */
[----:B------:R-:W-:Y:S01]  /*7240*/  FADD.FTZ R154, R172, R153 ;  /* 0x00000099ac9a7221 */ /* 0x000fe20000010000 */
[----:B------:R-:W-:Y:S01]  /*7250*/  FFMA.FTZ R153, R170, UR14, -R193 ;  /* 0x0000000eaa997c23 */ /* 0x000fe200080108c1 */
[----:B0-----:R-:W-:Y:S01]  /*7260*/  F2FP.F16.F32.PACK_AB R174, R12, R9 ;  /* 0x000000090cae723e */ /* 0x001fe200000000ff */
[-C--:B------:R-:W-:Y:S01]  /*7270*/  FMUL.FTZ R52, R52, R196.reuse ;  /* 0x000000c434347220 */ /* 0x080fe20000410000 */
[----:B------:R-:W-:Y:S01]  /*7280*/  FADD.FTZ R165, R175, R154 ;  /* 0x0000009aafa57221 */ /* 0x000fe20000010000 */
[----:B------:R-:W-:Y:S01]  /*7290*/  F2FP.F16.F32.PACK_AB R164, R172, R171 ;  /* 0x000000abaca4723e */ /* 0x000fe200000000ff */
[-C--:B------:R-:W-:Y:S01]  /*72a0*/  FMUL.FTZ R53, R53, R196.reuse ;  /* 0x000000c435357220 */ /* 0x080fe20000410000 */
        /* <DEDUP_REMOVED lines=10> */
[-C--:B------:R-:W-:Y:S01]  /*7350*/  FMUL.FTZ R57, R57, R196.reuse ;  /* 0x000000c439397220 */ /* 0x080fe20000410000 */
[-C--:B------:R-:W-:Y:S01]  /*7360*/  FMUL.FTZ R60, R60, R196.reuse ;  /* 0x000000c43c3c7220 */ /* 0x080fe20000410000 */
[-C--:B------:R-:W-:Y:S01]  /*7370*/  FMUL.FTZ R61, R61, R196.reuse ;  /* 0x000000c43d3d7220 */ /* 0x080fe20000410000 */
        /* <DEDUP_REMOVED lines=10> */
[----:B------:R-:W-:Y:S01]  /*7420*/  FMUL.FTZ R176, R2, UR14 ;  /* 0x0000000e02b07c20 */ /* 0x000fe20008410000 */
        /* <DEDUP_REMOVED lines=8> */
[----:B------:R-:W0:Y:S01]  /*74b0*/  MUFU.EX2 R176, R176 ;  /* 0x000000b000b07308 */ /* 0x000e220000000800 */
[----:B------:R-:W-:Y:S01]  /*74c0*/  FADD.FTZ R2, R12, R21 ;  /* 0x000000150c027221 */ /* 0x000fe20000010000 */
[-C--:B------:R-:W-:Y:S01]  /*74d0*/  FMUL.FTZ R80, R80, R196.reuse ;  /* 0x000000c450507220 */ /* 0x080fe20000410000 */
[-C--:B------:R-:W-:Y:S01]  /*74e0*/  FMUL.FTZ R81, R81, R196.reuse ;  /* 0x000000c451517220 */ /* 0x080fe20000410000 */
[-C--:B------:R-:W-:Y:S01]  /*74f0*/  FMUL.FTZ R84, R84, R196.reuse ;  /* 0x000000c454547220 */ /* 0x080fe20000410000 */
        /* <DEDUP_REMOVED lines=10> */
[----:B------:R-:W-:Y:S01]  /*75a0*/  FMUL.FTZ R104, R104, R196 ;  /* 0x000000c468687220 */ /* 0x000fe20000410000 */
[----:B------:R3:W-:Y:S01]  /*75b0*/  MUFU.EX2 R178, R162 ;  /* 0x000000a200b27308 */ /* 0x0007e20000000800 */
[----:B0-----:R-:W-:Y:S01]  /*75c0*/  FFMA.FTZ R9, R176, R0, R11 ;  /* 0x00000000b0097223 */ /* 0x001fe2000001000b */
[-C--:B------:R-:W-:Y:S01]  /*75d0*/  FMUL.FTZ R105, R105, R196.reuse ;  /* 0x000000c469697220 */ /* 0x080fe20000410000 */
[-C--:B------:R-:W-:Y:S01]  /*75e0*/  FMUL.FTZ R108, R108, R196.reuse ;  /* 0x000000c46c6c7220 */ /* 0x080fe20000410000 */
[-C--:B------:R-:W-:Y:S01]  /*75f0*/  FMUL.FTZ R109, R109, R196.reuse ;  /* 0x000000c46d6d7220 */ /* 0x080fe20000410000 */
[----:B------:R-:W-:Y:S01]  /*7600*/  FADD.FTZ R0, R194, R9 ;  /* 0x00000009c2007221 */ /* 0x000fe20000010000 */
[-C--:B------:R-:W-:Y:S01]  /*7610*/  FMUL.FTZ R112, R112, R196.reuse ;  /* 0x000000c470707220 */ /* 0x080fe20000410000 */
[-C--:B------:R-:W-:Y:S01]  /*7620*/  FMUL.FTZ R113, R113, R196.reuse ;  /* 0x000000c471717220 */ /* 0x080fe20000410000 */
[----:B------:R-:W0:Y:S01]  /*7630*/  MUFU.EX2 R10, R10 ;  /* 0x0000000a000a7308 */ /* 0x000e220000000800 */
[----:B------:R-:W-:Y:S01]  /*7640*/  FADD.FTZ R9, R13, R0 ;  /* 0x000000000d097221 */ /* 0x000fe20000010000 */
[----:B---3--:R-:W-:Y:S01]  /*7650*/  F2FP.F16.F32.PACK_AB R162, R168, R167 ;  /* 0x000000a7a8a2723e */ /* 0x008fe200000000ff */
[-C--:B------:R-:W-:Y:S01]  /*7660*/  FMUL.FTZ R116, R116, R196.reuse ;  /* 0x000000c474747220 */ /* 0x080fe20000410000 */
[----:B------:R-:W-:Y:S01]  /*7670*/  F2FP.F16.F32.PACK_AB R168, R180, R179 ;  /* 0x000000b3b4a8723e */ /* 0x000fe200000000ff */
[----:B------:R-:W-:Y:S01]  /*7680*/  FADD.FTZ R180, R20, R9 ;  /* 0x0000000914b47221 */ /* 0x000fe20000010000 */
[-C--:B------:R-:W-:Y:S01]  /*7690*/  FMUL.FTZ R117, R117, R196.reuse ;  /* 0x000000c475757220 */ /* 0x080fe20000410000 */
[-C--:B------:R-:W-:Y:S01]  /*76a0*/  FMUL.FTZ R120, R120, R196.reuse ;  /* 0x000000c478787220 */ /* 0x080fe20000410000 */
[----:B------:R-:W3:Y:S01]  /*76b0*/  MUFU.EX2 R161, R161 ;  /* 0x000000a100a17308 */ /* 0x000ee20000000800 */
[----:B------:R-:W-:Y:S01]  /*76c0*/  FADD.FTZ R9, R15, R180 ;  /* 0x000000b40f097221 */ /* 0x000fe20000010000 */
[-C--:B------:R-:W-:Y:S01]  /*76d0*/  FMUL.FTZ R121, R121, R196.reuse ;  /* 0x000000c479797220 */ /* 0x080fe20000410000 */
[-C--:B------:R-:W-:Y:S01]  /*76e0*/  FMUL.FTZ R124, R124, R196.reuse ;  /* 0x000000c47c7c7220 */ /* 0x080fe20000410000 */
[-C--:B------:R-:W-:Y:S01]  /*76f0*/  FMUL.FTZ R125, R125, R196.reuse ;  /* 0x000000c47d7d7220 */ /* 0x080fe20000410000 */
[----:B------:R-:W-:Y:S01]  /*7700*/  FADD.FTZ R180, R198, R9 ;  /* 0x00000009c6b47221 */ /* 0x000fe20000010000 */
[-C--:B------:R-:W-:Y:S01]  /*7710*/  FMUL.FTZ R128, R128, R196.reuse ;  /* 0x000000c480807220 */ /* 0x080fe20000410000 */
[-C--:B------:R-:W-:Y:S01]  /*7720*/  FMUL.FTZ R129, R129, R196.reuse ;  /* 0x000000c481817220 */ /* 0x080fe20000410000 */
[----:B------:R-:W4:Y:S01]  /*7730*/  MUFU.EX2 R14, R197 ;  /* 0x000000c5000e7308 */ /* 0x000f220000000800 */
[----:B-1----:R-:W-:Y:S01]  /*7740*/  FADD.FTZ R9, R189, R180 ;  /* 0x000000b4bd097221 */ /* 0x002fe20000010000 */
[----:B0-----:R-:W-:Y:S01]  /*7750*/  F2FP.F16.F32.PACK_AB R159, R10, R189 ;  /* 0x000000bd0a9f723e */ /* 0x001fe200000000ff */
[-C--:B------:R-:W-:Y:S01]  /*7760*/  FMUL.FTZ R132, R132, R196.reuse ;  /* 0x000000c484847220 */ /* 0x080fe20000410000 */
[-C--:B------:R-:W-:Y:S01]  /*7770*/  FMUL.FTZ R133, R133, R196.reuse ;  /* 0x000000c485857220 */ /* 0x080fe20000410000 */
[----:B------:R-:W-:Y:S01]  /*7780*/  FADD.FTZ R184, R10, R9 ;  /* 0x000000090ab87221 */ /* 0x000fe20000010000 */
[-C--:B------:R-:W-:Y:S01]  /*7790*/  FMUL.FTZ R136, R136, R196.reuse ;  /* 0x000000c488887220 */ /* 0x080fe20000410000 */
[-C--:B------:R-:W-:Y:S01]  /*77a0*/  FMUL.FTZ R137, R137, R196.reuse ;  /* 0x000000c489897220 */ /* 0x080fe20000410000 */
[----:B------:R-:W0:Y:S01]  /*77b0*/  MUFU.EX2 R163, R195 ;  /* 0x000000c300a37308 */ /* 0x000e220000000800 */
[----:B---3--:R-:W-:Y:S01]  /*77c0*/  FADD.FTZ R9, R161, R184 ;  /* 0x000000b8a1097221 */ /* 0x008fe20000010000 */
[-C--:B------:R-:W-:Y:S01]  /*77d0*/  FMUL.FTZ R140, R140, R196.reuse ;  /* 0x000000c48c8c7220 */ /* 0x080fe20000410000 */
[-C--:B------:R-:W-:Y:S01]  /*77e0*/  FMUL.FTZ R141, R141, R196.reuse ;  /* 0x000000c48d8d7220 */ /* 0x080fe20000410000 */
[-C--:B------:R-:W-:Y:S01]  /*77f0*/  FMUL.FTZ R144, R144, R196.reuse ;  /* 0x000000c490907220 */ /* 0x080fe20000410000 */
[----:B------:R-:W-:Y:S01]  /*7800*/  FADD.FTZ R9, R178, R9 ;  /* 0x00000009b2097221 */ /* 0x000fe20000010000 */
[-C--:B------:R-:W-:Y:S01]  /*7810*/  FMUL.FTZ R145, R145, R196.reuse ;  /* 0x000000c491917220 */ /* 0x080fe20000410000 */
[-C--:B------:R-:W-:Y:S01]  /*7820*/  FMUL.FTZ R148, R148, R196.reuse ;  /* 0x000000c494947220 */ /* 0x080fe20000410000 */
[----:B------:R-:W1:Y:S01]  /*7830*/  MUFU.EX2 R169, R169 ;  /* 0x000000a900a97308 */ /* 0x000e620000000800 */
[----:B----4-:R-:W-:Y:S01]  /*7840*/  FADD.FTZ R184, R14, R9 ;  /* 0x000000090eb87221 */ /* 0x010fe20000010000 */
[----:B------:R-:W-:Y:S01]  /*7850*/  FMUL.FTZ R149, R149, R196 ;  /* 0x000000c495957220 */ /* 0x000fe20000410000 */
[----:B------:R-:W-:Y:S01]  /*7860*/  F2FP.F16.F32.PACK_AB R155, R20, R13 ;  /* 0x0000000d149b723e */ /* 0x000fe200000000ff */
[-C--:B------:R-:W-:Y:S01]  /*7870*/  FMUL.FTZ R26, R26, R176.reuse ;  /* 0x000000b01a1a7220 */ /* 0x080fe20000410000 */
[----:B------:R-:W-:Y:S01]  /*7880*/  F2FP.F16.F32.PACK_AB R161, R178, R161 ;  /* 0x000000a1b2a1723e */ /* 0x000fe200000000ff */
[-C--:B------:R-:W-:Y:S01]  /*7890*/  FMUL.FTZ R27, R27, R176.reuse ;  /* 0x000000b01b1b7220 */ /* 0x080fe20000410000 */
[----:B------:R-:W-:Y:S01]  /*78a0*/  FMUL.FTZ R30, R30, R176 ;  /* 0x000000b01e1e7220 */ /* 0x000fe20000410000 */
[----:B------:R3:W4:Y:S01]  /*78b0*/  MUFU.EX2 R12, R153 ;  /* 0x00000099000c7308 */ /* 0x0007220000000800 */
        /* <DEDUP_REMOVED lines=8> */
[----:B-1----:R-:W-:Y:S01]  /*7940*/  FADD.FTZ R9, R169, R184 ;  /* 0x000000b8a9097221 */ /* 0x002fe20000010000 */
[----:B---3--:R-:W-:Y:S01]  /*7950*/  F2FP.F16.F32.PACK_AB R153, R194, R11 ;  /* 0x0000000bc299723e */ /* 0x008fe200000000ff */
[-C--:B------:R-:W-:Y:S01]  /*7960*/  FMUL.FTZ R42, R42, R176.reuse ;  /* 0x000000b02a2a7220 */ /* 0x080fe20000410000 */
[-C--:B------:R-:W-:Y:S01]  /*7970*/  FMUL.FTZ R43, R43, R176.reuse ;  /* 0x000000b02b2b7220 */ /* 0x080fe20000410000 */
[-C--:B------:R-:W-:Y:S01]  /*7980*/  FMUL.FTZ R46, R46, R176.reuse ;  /* 0x000000b02e2e7220 */ /* 0x080fe20000410000 */
[-C--:B------:R-:W-:Y:S01]  /*7990*/  FMUL.FTZ R47, R47, R176.reuse ;  /* 0x000000b02f2f7220 */ /* 0x080fe20000410000 */
[-C--:B------:R-:W-:Y:S01]  /*79a0*/  FMUL.FTZ R50, R50, R176.reuse ;  /* 0x000000b032327220 */ /* 0x080fe20000410000 */
[----:B------:R1:W3:Y:S01]  /*79b0*/  MUFU.EX2 R0, R157 ;  /* 0x0000009d00007308 */ /* 0x0002e20000000800 */
[----:B----4-:R-:W-:Y:S01]  /*79c0*/  FADD.FTZ R184, R12, R9 ;  /* 0x000000090cb87221 */ /* 0x010fe20000010000 */
        /* <DEDUP_REMOVED lines=8> */
[----:B-1----:R-:W-:Y:S01]  /*7a50*/  F2FP.F16.F32.PACK_AB R157, R198, R15 ;  /* 0x0000000fc69d723e */ /* 0x002fe200000000ff */
[-C--:B------:R-:W-:Y:S01]  /*7a60*/  FMUL.FTZ R63, R63, R176.reuse ;  /* 0x000000b03f3f7220 */ /* 0x080fe20000410000 */
[-C--:B------:R-:W-:Y:S01]  /*7a70*/  FMUL.FTZ R66, R66, R176.reuse ;  /* 0x000000b042427220 */ /* 0x080fe20000410000 */
[-C--:B------:R-:W-:Y:S01]  /*7a80*/  FMUL.FTZ R67, R67, R176.reuse ;  /* 0x000000b043437220 */ /* 0x080fe20000410000 */
[-C--:B------:R-:W-:Y:S01]  /*7a90*/  FMUL.FTZ R70, R70, R176.reuse ;  /* 0x000000b046467220 */ /* 0x080fe20000410000 */
[-C--:B------:R-:W-:Y:S01]  /*7aa0*/  FMUL.FTZ R71, R71, R176.reuse ;  /* 0x000000b047477220 */ /* 0x080fe20000410000 */
[----:B------:R0:W1:Y:S01]  /*7ab0*/  MUFU.EX2 R180, R165 ;  /* 0x000000a500b47308 */ /* 0x0000620000000800 */
[C---:B---3--:R-:W-:Y:S01]  /*7ac0*/  FADD.FTZ R190, R0.reuse, R9 ;  /* 0x0000000900be7221 */ /* 0x048fe20000010000 */
[----:B------:R-:W-:Y:S01]  /*7ad0*/  F2FP.F16.F32.PACK_AB R167, R0, R167 ;  /* 0x000000a700a7723e */ /* 0x000fe200000000ff */
[-C--:B------:R-:W-:Y:S01]  /*7ae0*/  FMUL.FTZ R74, R74, R176.reuse ;  /* 0x000000b04a4a7220 */ /* 0x080fe20000410000 */
[-C--:B------:R-:W-:Y:S01]  /*7af0*/  FMUL.FTZ R75, R75, R176.reuse ;  /* 0x000000b04b4b7220 */ /* 0x080fe20000410000 */
[-C--:B------:R-:W-:Y:S01]  /*7b00*/  FMUL.FTZ R78, R78, R176.reuse ;  /* 0x000000b04e4e7220 */ /* 0x080fe20000410000 */
[-C--:B------:R-:W-:Y:S01]  /*7b10*/  FMUL.FTZ R79, R79, R176.reuse ;  /* 0x000000b04f4f7220 */ /* 0x080fe20000410000 */
[-C--:B------:R-:W-:Y:S01]  /*7b20*/  FMUL.FTZ R82, R82, R176.reuse ;  /* 0x000000b052527220 */ /* 0x080fe20000410000 */
[----:B------:R-:W3:Y:S01]  /*7b30*/  MUFU.EX2 R171, R181 ;  /* 0x000000b500ab7308 */ /* 0x000ee20000000800 */
[----:B----4-:R-:W-:Y:S01]  /*7b40*/  FADD.FTZ R9, R177, R190 ;  /* 0x000000beb1097221 */ /* 0x010fe20000010000 */
[----:B0-----:R-:W-:Y:S01]  /*7b50*/  F2FP.F16.F32.PACK_AB R165, R12, R169 ;  /* 0x000000a90ca5723e */ /* 0x001fe200000000ff */
[-C--:B------:R-:W-:Y:S01]  /*7b60*/  FMUL.FTZ R83, R83, R176.reuse ;  /* 0x000000b053537220 */ /* 0x080fe20000410000 */
[-C--:B------:R-:W-:Y:S01]  /*7b70*/  FMUL.FTZ R86, R86, R176.reuse ;  /* 0x000000b056567220 */ /* 0x080fe20000410000 */
[-C--:B------:R-:W-:Y:S01]  /*7b80*/  FMUL.FTZ R87, R87, R176.reuse ;  /* 0x000000b057577220 */ /* 0x080fe20000410000 */
[-C--:B------:R-:W-:Y:S01]  /*7b90*/  FMUL.FTZ R90, R90, R176.reuse ;  /* 0x000000b05a5a7220 */ /* 0x080fe20000410000 */
[-C--:B------:R-:W-:Y:S01]  /*7ba0*/  FMUL.FTZ R91, R91, R176.reuse ;  /* 0x000000b05b5b7220 */ /* 0x080fe20000410000 */
[----:B------:R-:W0:Y:S01]  /*7bb0*/  MUFU.EX2 R182, R182 ;  /* 0x000000b600b67308 */ /* 0x000e220000000800 */
[----:B-1----:R-:W-:Y:S01]  /*7bc0*/  F2FP.F16.F32.PACK_AB R169, R180, R177 ;  /* 0x000000b1b4a9723e */ /* 0x002fe200000000ff */
        /* <DEDUP_REMOVED lines=15> */
[----:B-1----:R-:W-:Y:S01]  /*7cc0*/  FADD.FTZ R186, R180, R9 ;  /* 0x00000009b4ba7221 */ /* 0x002fe20000010000 */
[-C--:B------:R-:W-:Y:S01]  /*7cd0*/  FMUL.FTZ R119, R119, R176.reuse ;  /* 0x000000b077777220 */ /* 0x080fe20000410000 */
[-C--:B------:R-:W-:Y:S01]  /*7ce0*/  FMUL.FTZ R122, R122, R176.reuse ;  /* 0x000000b07a7a7220 */ /* 0x080fe20000410000 */
[-C--:B------:R-:W-:Y:S01]  /*7cf0*/  FMUL.FTZ R123, R123, R176.reuse ;  /* 0x000000b07b7b7220 */ /* 0x080fe20000410000 */
[----:B---3--:R-:W-:Y:S01]  /*7d00*/  FADD.FTZ R9, R171, R186 ;  /* 0x000000baab097221 */ /* 0x008fe20000010000 */
[----:B0-----:R-:W-:Y:S01]  /*7d10*/  F2FP.F16.F32.PACK_AB R171, R182, R171 ;  /* 0x000000abb6ab723e */ /* 0x001fe200000000ff */
[-C--:B------:R-:W-:Y:S01]  /*7d20*/  FMUL.FTZ R126, R126, R176.reuse ;  /* 0x000000b07e7e7220 */ /* 0x080fe20000410000 */
[----:B------:R-:W0:Y:S01]  /*7d30*/  MUFU.EX2 R175, R188 ;  /* 0x000000bc00af7308 */ /* 0x000e220000000800 */
[----:B------:R-:W-:Y:S01]  /*7d40*/  FADD.FTZ R190, R182, R9 ;  /* 0x00000009b6be7221 */ /* 0x000fe20000010000 */
[-C--:B------:R-:W-:Y:S01]  /*7d50*/  FMUL.FTZ R127, R127, R176.reuse ;  /* 0x000000b07f7f7220 */ /* 0x080fe20000410000 */
[-C--:B------:R-:W-:Y:S01]  /*7d60*/  FMUL.FTZ R130, R130, R176.reuse ;  /* 0x000000b082827220 */ /* 0x080fe20000410000 */
[-C--:B------:R-:W-:Y:S01]  /*7d70*/  FMUL.FTZ R131, R131, R176.reuse ;  /* 0x000000b083837220 */ /* 0x080fe20000410000 */
[----:B----4-:R-:W-:Y:S01]  /*7d80*/  FADD.FTZ R9, R173, R190 ;  /* 0x000000bead097221 */ /* 0x010fe20000010000 */
[-C--:B------:R-:W-:Y:S01]  /*7d90*/  FMUL.FTZ R134, R134, R176.reuse ;  /* 0x000000b086867220 */ /* 0x080fe20000410000 */
[-C--:B------:R-:W-:Y:S01]  /*7da0*/  FMUL.FTZ R135, R135, R176.reuse ;  /* 0x000000b087877220 */ /* 0x080fe20000410000 */
[----:B------:R-:W1:Y:S01]  /*7db0*/  MUFU.EX2 R186, R193 ;  /* 0x000000c100ba7308 */ /* 0x000e620000000800 */
[C---:B-----5:R-:W-:Y:S01]  /*7dc0*/  FADD.FTZ R10, R184.reuse, R9 ;  /* 0x00000009b80a7221 */ /* 0x060fe20000010000 */
[----:B------:R-:W-:Y:S01]  /*7dd0*/  F2FP.F16.F32.PACK_AB R173, R184, R173 ;  /* 0x000000adb8ad723e */ /* 0x000fe200000000ff */
[-C--:B------:R-:W-:Y:S01]  /*7de0*/  FMUL.FTZ R138, R138, R176.reuse ;  /* 0x000000b08a8a7220 */ /* 0x080fe20000410000 */
[-C--:B------:R-:W-:Y:S01]  /*7df0*/  FMUL.FTZ R139, R139, R176.reuse ;  /* 0x000000b08b8b7220 */ /* 0x080fe20000410000 */
[-C--:B------:R-:W-:Y:S01]  /*7e00*/  FMUL.FTZ R142, R142, R176.reuse ;  /* 0x000000b08e8e7220 */ /* 0x080fe20000410000 */
[-C--:B------:R-:W-:Y:S01]  /*7e10*/  FMUL.FTZ R143, R143, R176.reuse ;  /* 0x000000b08f8f7220 */ /* 0x080fe20000410000 */
[-C--:B------:R-:W-:Y:S01]  /*7e20*/  FMUL.FTZ R146, R146, R176.reuse ;  /* 0x000000b092927220 */ /* 0x080fe20000410000 */
[-C--:B------:R-:W-:Y:S01]  /*7e30*/  FMUL.FTZ R147, R147, R176.reuse ;  /* 0x000000b093937220 */ /* 0x080fe20000410000 */
[----:B0-----:R-:W-:Y:S01]  /*7e40*/  FADD.FTZ R9, R175, R10 ;  /* 0x0000000aaf097221 */ /* 0x001fe20000010000 */
[-C--:B------:R-:W-:Y:S01]  /*7e50*/  FMUL.FTZ R150, R150, R176.reuse ;  /* 0x000000b096967220 */ /* 0x080fe20000410000 */
[----:B------:R-:W-:-:S02]  /*7e60*/  FMUL.FTZ R151, R151, R176 ;  /* 0x000000b097977220 */ /* 0x000fc40000410000 */
[C---:B-1----:R-:W-:Y:S01]  /*7e70*/  FADD.FTZ R0, R186.reuse, R9 ;  /* 0x00000009ba007221 */ /* 0x042fe20000010000 */
[----:B------:R-:W-:Y:S01]  /*7e80*/  F2FP.F16.F32.PACK_AB R175, R186, R175 ;  /* 0x000000afbaaf723e */ /* 0x000fe200000000ff */
[----:B------:R-:W-:Y:S06]  /*7e90*/  @!P0 BRA `(.L_x_1918) ;  /* 0x0000000000048947 */ /* 0x000fec0003800000 */
[----:B------:R-:W-:Y:S01]  /*7ea0*/  BPT.TRAP 0x1 ;  /* 0x000000040000795c */ /* 0x000fe20000300000 */
.L_x_1918:
[----:B------:R0:W1:Y:S01]  /*7eb0*/  SYNCS.PHASECHK.TRANS64.TRYWAIT P1, [UR24+0x22850], R7 ;  /* 0x02285007ff0075a7 */ /* 0x0000620008020158 */
[----:B------:R-:W-:Y:S05]  /*7ec0*/  @!P0 BRA `(.L_x_1919) ;  /* 0x0000000000048947 */ /* 0x000fea0003800000 */
[----:B------:R-:W-:Y:S01]  /*7ed0*/  BPT.TRAP 0x1 ;  /* 0x000000040000795c */ /* 0x000fe20000300000 */
.L_x_1919:
[----:B------:R-:W-:Y:S01]  /*7ee0*/  VIADD R9, R214, 0x8 ;  /* 0x00000008d6097836 */ /* 0x000fe20000000000 */
[----:B-1----:R-:W-:Y:S06]  /*7ef0*/  @P1 BRA `(.L_x_1920) ;  /* 0x0000000000081947 */ /* 0x002fec0003800000 */
[----:B------:R-:W1:Y:S02]  /*7f00*/  SYNCS.PHASECHK.TRANS64.TRYWAIT P1, [UR24+0x22850], R7 ;  /* 0x02285007ff0075a7 */ /* 0x000e640008020158 */
[----:B-1----:R-:W-:Y:S05]  /*7f10*/  @!P1 BRA `(.L_x_1921) ;  /* 0x000000d400949947 */ /* 0x002fea0003800000 */
.L_x_1920:
        /* <DEDUP_REMOVED lines=37> */
[----:B---3--:R-:W-:Y:S05]  /*8170*/  @!P0 BRA `(.L_x_1922) ;  /* 0x0000000000048947 */ /* 0x008fea0003800000 */
[----:B------:R-:W-:Y:S01]  /*8180*/  BPT.TRAP 0x1 ;  /* 0x000000040000795c */ /* 0x000fe20000300000 */
.L_x_1922:
[----:B------:R-:W-:Y:S01]  /*8190*/  UIADD3 UR24, UR24, 0x22860, URZ ;  /* 0x0002286018187890 */ /* 0x000fe2000fffe03f */
[C---:B------:R-:W-:Y:S01]  /*81a0*/  ISETP.GT.AND P1, PT, R6.reuse, UR6, PT ;  /* 0x0000000606007c0c */ /* 0x040fe2000bf24270 */
[----:B------:R-:W-:Y:S02]  /*81b0*/  VIADD R6, R6, 0xffffffff ;  /* 0xffffffff06067836 */ /* 0x000fe40000000000 */
[----:B------:R-:W-:Y:S01]  /*81c0*/  UPRMT UR24, UR7, 0x654, UR24 ;  /* 0x0000065407187896 */ /* 0x000fe20008000018 */
[----:B-1----:R-:W-:Y:S02]  /*81d0*/  IMAD.MOV.U32 R10, RZ, RZ, R5 ;  /* 0x000000ffff0a7224 */ /* 0x002fe400078e0005 */
[----:B------:R-:W-:-:S06]  /*81e0*/  IMAD.MOV.U32 R9, RZ, RZ, R4 ;  /* 0x000000ffff097224 */ /* 0x000fcc00078e0004 */
[----:B------:R-:W-:Y:S01]  /*81f0*/  SYNCS.ARRIVE.TRANS64.RED.A1T0 RZ, [UR24], RZ ;  /* 0x000000ffffff79a7 */ /* 0x000fe20008100418 */
[----:B------:R-:W-:Y:S05]  /*8200*/  @P1 BRA `(.L_x_1923) ;  /* 0xffffffc8008c1947 */ /* 0x000fea000383ffff */
.L_x_1904:
[----:B------:R-:W-:Y:S01]  /*8210*/  ISETP.NE.AND P2, PT, R205, 0x1, PT ;  /* 0x00000001cd00780c */ /* 0x000fe20003f45270 */
[----:B------:R-:W-:Y:S01]  /*8220*/  UIADD3 UR6, UR41, 0x7f, URZ ;  /* 0x0000007f29067890 */ /* 0x000fe2000fffe03f */
[----:B------:R-:W-:Y:S02]  /*8230*/  IADD3 R8, R17, 0x1, -R8 ;  /* 0x0000000111087810 */ /* 0x000fe40007ffe808 */
[----:B------:R-:W-:-:S09]  /*8240*/  LOP3.LUT P1, RZ, R16, 0x80000, RZ, 0xc0, !PT ;  /* 0x0008000010ff7812 */ /* 0x000fd2000782c0ff */
[----:B0-----:R-:W0:Y:S08]  /*8250*/  @P2 LDC R7, c[0x0][0x44c] ;  /* 0x00011300ff072b82 */ /* 0x001e300000000800 */
[----:B------:R-:W1:Y:S01]  /*8260*/  @P2 LDC R10, c[0x0][0x450] ;  /* 0x00011400ff0a2b82 */ /* 0x000e620000000800 */
[----:B0-----:R-:W-:-:S04]  /*8270*/  @P2 IMAD.HI.U32 R9, R7, UR6, RZ ;  /* 0x0000000607092c27 */ /* 0x001fc8000f8e00ff */
[----:B------:R-:W-:Y:S01]  /*8280*/  IMAD.U32 R7, RZ, RZ, UR6 ;  /* 0x00000006ff077e24 */ /* 0x000fe2000f8e00ff */
[----:B-1----:R-:W-:-:S05]  /*8290*/  @P2 SHF.R.U32.HI R7, RZ, R10, R9 ;  /* 0x0000000aff072219 */ /* 0x002fca0000011609 */
[----:B------:R-:W-:-:S04]  /*82a0*/  IMAD.IADD R7, R8, 0x1, R7 ;  /* 0x0000000108077824 */ /* 0x000fc800078e0207 */
[----:B------:R-:W-:-:S05]  /*82b0*/  VIADD R8, R7, -UR15 ;  /* 0x8000000f07087c36 */ /* 0x000fca0008000000 */
[----:B------:R-:W-:Y:S01]  /*82c0*/  R2UR UR11, R8 ;  /* 0x00000000080b72ca */ /* 0x000fe200000e0000 */
[----:B------:R-:W-:-:S14]  /*82d0*/  @!P1 BRA `(.L_x_1924) ;  /* 0x0000000000509947 */ /* 0x000fdc0003800000 */
[----:B------:R-:W-:-:S13]  /*82e0*/  R2UR UR10, R7 ;  /* 0x00000000070a72ca */ /* 0x000fda00000e0000 */
[----:B------:R-:W-:-:S06]  /*82f0*/  UISETP.GT.AND UP0, UPT, UR10, -0x1, UPT ;  /* 0xffffffff0a00788c */ /* 0x000fcc000bf04270 */
[----:B------:R-:W-:-:S13]  /*8300*/  PLOP3.LUT P1, PT, PT, PT, UP0, 0x80, 0x0 ;  /* 0x000000000000781c */ /* 0x000fda0003f2f008 */
[----:B------:R-:W-:Y:S05]  /*8310*/  @P1 BRA `(.L_x_1925) ;  /* 0x0000000000201947 */ /* 0x000fea0003800000 */
[----:B------:R-:W-:Y:S01]  /*8320*/  ULDC UR15, c[0x0][0x9e4] ;  /* 0x00027900000f7ab9 */ /* 0x000fe20000000800 */
[----:B------:R-:W-:Y:S02]  /*8330*/  ULOP3.LUT UR10, URZ, UR10, URZ, 0x33, !UPT ;  /* 0x0000000a3f0a7292 */ /* 0x000fe4000f8e333f */
[----:B------:R-:W-:-:S11]  /*8340*/  UISETP.NE.AND UP0, UPT, UR15, 0x1, UPT ;  /* 0x000000010f00788c */ /* 0x000fd6000bf05270 */
[----:B------:R-:W-:Y:S02]  /*8350*/  @UP0 ULDC.64 UR18, c[0x0][0x9e8] ;  /* 0x00027a0000120ab9 */ /* 0x000fe40000000a00 */
[----:B------:R-:W-:-:S04]  /*8360*/  UIMAD.WIDE.U32 UR6, UR10, UR18, URZ ;  /* 0x000000120a0672a5 */ /* 0x000fc8000f8e003f */
[----:B------:R-:W-:-:S04]  /*8370*/  @UP0 USHF.R.U32.HI UR10, URZ, UR19, UR7 ;  /* 0x000000133f0a0299 */ /* 0x000fc80008011607 */
[----:B------:R-:W-:Y:S01]  /*8380*/  ULOP3.LUT UR10, URZ, UR10, URZ, 0x33, !UPT ;  /* 0x0000000a3f0a7292 */ /* 0x000fe2000f8e333f */
[----:B------:R-:W-:Y:S11]  /*8390*/  BRA `(.L_x_1926) ;  /* 0x0000000000147947 */ /* 0x000ff60003800000 */
.L_x_1925:
[----:B------:R-:W-:Y:S02]  /*83a0*/  ULDC UR15, c[0x0][0x9e4] ;  /* 0x00027900000f7ab9 */ /* 0x000fe40000000800 */
[----:B------:R-:W-:-:S11]  /*83b0*/  UISETP.NE.AND UP0, UPT, UR15, 0x1, UPT ;  /* 0x000000010f00788c */ /* 0x000fd6000bf05270 */
[----:B------:R-:W-:Y:S02]  /*83c0*/  @UP0 ULDC.64 UR18, c[0x0][0x9e8] ;  /* 0x00027a0000120ab9 */ /* 0x000fe40000000a00 */
[----:B------:R-:W-:-:S04]  /*83d0*/  UIMAD.WIDE.U32 UR6, UR10, UR18, URZ ;  /* 0x000000120a0672a5 */ /* 0x000fc8000f8e003f */
[----:B------:R-:W-:-:S12]  /*83e0*/  @UP0 USHF.R.U32.HI UR10, URZ, UR19, UR7 ;  /* 0x000000133f0a0299 */ /* 0x000fd80008011607 */
.L_x_1926:
[----:B------:R-:W-:-:S04]  /*83f0*/  UIMAD UR10, UR10, UR15, URZ ;  /* 0x0000000f0a0a72a4 */ /* 0x000fc8000f8e023f */
[----:B------:R-:W-:-:S04]  /*8400*/  UISETP.LT.AND UP0, UPT, UR11, UR10, UPT ;  /* 0x0000000a0b00728c */ /* 0x000fc8000bf01270 */
[----:B------:R-:W-:-:S12]  /*8410*/  USEL UR11, UR11, UR10, !UP0 ;  /* 0x0000000a0b0b7287 */ /* 0x000fd8000c000000 */
.L_x_1924:
[----:B------:R-:W-:-:S04]  /*8420*/  UIADD3 UR6, UR11, 0x5f, URZ ;  /* 0x0000005f0b067890 */ /* 0x000fc8000fffe03f */
        /* <DEDUP_REMOVED lines=9> */
[----:B------:R-:W-:Y:S01]  /*84c0*/  IMAD.MOV.U32 R9, RZ, RZ, R4 ;  /* 0x000000ffff097224 */ /* 0x000fe200078e0004 */
[----:B------:R-:W-:Y:S01]  /*84d0*/  ULDC UR25, c[0x0][0x988] ;  /* 0x0002620000197ab9 */ /* 0x000fe20000000800 */
[----:B------:R-:W-:-:S07]  /*84e0*/  IMAD.MOV.U32 R7, RZ, RZ, R6 ;  /* 0x000000ffff077224 */ /* 0x000fce00078e0006 */
.L_x_1938:
[----:B------:R-:W-:Y:S01]  /*84f0*/  UIADD3 UR38, UR38, 0x1, URZ ;  /* 0x0000000126267890 */ /* 0x000fe2000fffe03f */
[C---:B------:R-:W-:Y:S01]  /*8500*/  ISETP.GT.AND P1, PT, R7.reuse, UR24, PT ;  /* 0x0000001807007c0c */ /* 0x040fe2000bf24270 */
[----:B------:R-:W-:Y:S02]  /*8510*/  VIADD R7, R7, 0xffffffff ;  /* 0xffffffff07077836 */ /* 0x000fe40000000000 */
[----:B------:R-:W-:-:S04]  /*8520*/  UISETP.NE.AND UP0, UPT, UR38, 0x2, UPT ;  /* 0x000000022600788c */ /* 0x000fc8000bf05270 */
[----:B------:R-:W-:Y:S02]  /*8530*/  USEL UR6, URZ, 0x1, UP0 ;  /* 0x000000013f067887 */ /* 0x000fe40008000000 */
[----:B------:R-:W-:Y:S02]  /*8540*/  USEL UR38, UR38, URZ, UP0 ;  /* 0x0000003f26267287 */ /* 0x000fe40008000000 */
[----:B------:R-:W-:Y:S01]  /*8550*/  ULOP3.LUT UR37, UR37, UR6, URZ, 0x3c, !UPT ;  /* 0x0000000625257292 */ /* 0x000fe2000f8e3c3f */
[----:B0-----:R-:W-:Y:S11]  /*8560*/  @!P0 BRA `(.L_x_1928) ;  /* 0x0000000000048947 */ /* 0x001ff60003800000 */
[----:B------:R-:W-:Y:S01]  /*8570*/  BPT.TRAP 0x1 ;  /* 0x000000040000795c */ /* 0x000fe20000300000 */
.L_x_1928:
        /* <DEDUP_REMOVED lines=9> */
.L_x_1929:
[----:B-1----:R-:W-:Y:S05]  /*8610*/  @P2 BRA `(.L_x_1930) ;  /* 0x0000000000082947 */ /* 0x002fea0003800000 */
[----:B------:R-:W1:Y:S02]  /*8620*/  SYNCS.PHASECHK.TRANS64.TRYWAIT P2, [UR27+0x22830], R6 ;  /* 0x02283006ff0075a7 */ /* 0x000e64000804015b */
[----:B-1----:R-:W-:Y:S05]  /*8630*/  @!P2 BRA `(.L_x_1931) ;  /* 0x000000cc00e4a947 */ /* 0x002fea0003800000 */
.L_x_1930:
[----:B------:R-:W-:Y:S01]  /*8640*/  UIMAD UR22, UR38, 0x300, UR4 ;  /* 0x00000300261678a4 */ /* 0x000fe2000f8e0204 */
[----:B------:R-:W-:Y:S01]  /*8650*/  WARPGROUP.ARRIVE ;  /* 0x00000000000079c5 */ /* 0x000fe20000000000 */
[----:B------:R-:W-:Y:S01]  /*8660*/  UMOV UR23, 0x40000040 ;  /* 0x4000004000177882 */ /* 0x000fe20000000000 */
[----:B------:R-:W-:Y:S01]  /*8670*/  UMOV UR11, 0x40000040 ;  /* 0x40000040000b7882 */ /* 0x000fe20000000000 */
[----:B------:R-:W-:-:S03]  /*8680*/  UIADD3 UR10, UR22, 0x2, URZ ;  /* 0x00000002160a7890 */ /* 0x000fc6000fffe03f */
[----:B------:R-:W3:Y:S01]  /*8690*/  S2R R217, SR_TID.X ;  /* 0x0000000000d97919 */ /* 0x000ee20000002100 */
[----:B------:R-:W-:Y:S01]  /*86a0*/  UIADD3 UR14, UR22, 0x4, URZ ;  /* 0x00000004160e7890 */ /* 0x000fe2000fffe03f */
[----:B------:R-:W-:Y:S01]  /*86b0*/  UMOV UR15, 0x40000040 ;  /* 0x40000040000f7882 */ /* 0x000fe20000000000 */
[----:B------:R-:W-:Y:S01]  /*86c0*/  HGMMA.64x96x16.F32 R152, gdesc[UR20], RZ, !UPT, gsb0 ;  /* 0x01600000149879f0 */ /* 0x000fe2000c0008ff */
[----:B------:R-:W-:Y:S01]  /*86d0*/  UIADD3 UR18, UR22, 0x6, URZ ;  /* 0x0000000616127890 */ /* 0x000fe2000fffe03f */
[----:B------:R-:W-:Y:S01]  /*86e0*/  UMOV UR19, 0x40000040 ;  /* 0x4000004000137882 */ /* 0x000fe20000000000 */
[----:B---3--:R-:W-:-:S04]  /*86f0*/  SHF.R.U32.HI R217, RZ, 0x7, R217 ;  /* 0x00000007ffd97819 */ /* 0x008fc800000116d9 */
[----:B-12---:R-:W-:Y:S01]  /*8700*/  IADD3 R3, -R217, 0xb, RZ ;  /* 0x0000000bd9037810 */ /* 0x006fe20007ffe1ff */
        /* <DEDUP_REMOVED lines=13> */
.L_x_1932:
        /* <DEDUP_REMOVED lines=40> */
[----:B------:R-:W-:Y:S01]  /*8a60*/  UMOV UR14, UR25 ;  /* 0x00000019000e7c82 */ /* 0x000fe20008000000 */
        /* <DEDUP_REMOVED lines=9> */
[----:B------:R-:W-:-:S04]  /*8b00*/  UIADD3 UR6, UR27, 0x22840, URZ ;  /* 0x000228401b067890 */ /* 0x000fc8000fffe03f */
[----:B------:R-:W2:Y:S01]  /*8b10*/  MUFU.TANH R155, R155 ;  /* 0x0000009b009b7308 */ /* 0x000ea20000002400 */
[----:B---3--:R-:W-:Y:S01]  /*8b20*/  FMNMX.FTZ R173, R21, R4, !PT ;  /* 0x0000000415ad7209 */ /* 0x008fe20007810000 */
[----:B------:R-:W-:-:S06]  /*8b30*/  UPRMT UR6, UR26, 0x654, UR6 ;  /* 0x000006541a067896 */ /* 0x000fcc0008000006 */
[----:B------:R-:W3:Y:S01]  /*8b40*/  MUFU.TANH R157, R157 ;  /* 0x0000009d009d7308 */ /* 0x000ee20000002400 */
[----:B----4-:R-:W-:Y:S01]  /*8b50*/  FMNMX.FTZ R4, R152, R173, !PT ;  /* 0x000000ad98047209 */ /* 0x010fe20007810000 */
[----:B------:R-:W-:Y:S01]  /*8b60*/  FMUL.FTZ R173, R189, UR28 ;  /* 0x0000001cbdad7c20 */ /* 0x000fe20008410000 */
[----:B------:R-:W-:Y:S01]  /*8b70*/  FMUL.FTZ R189, R198, UR28 ;  /* 0x0000001cc6bd7c20 */ /* 0x000fe20008410000 */
[----:B------:R-:W-:Y:S04]  /*8b80*/  SYNCS.ARRIVE.TRANS64.RED.A1T0 RZ, [UR6], RZ ;  /* 0x000000ffffff79a7 */ /* 0x000fe80008100406 */
        /* <DEDUP_REMOVED lines=37> */
[----:B------:R-:W-:Y:S01]  /*8de0*/  FMUL.FTZ R183, R186, UR28 ;  /* 0x0000001cbab77c20 */ /* 0x000fe20008410000 */
[----:B------:R-:W-:-:S03]  /*8df0*/  FMUL.FTZ R186, R191, UR28 ;  /* 0x0000001cbfba7c20 */ /* 0x000fc60008410000 */
        /* <DEDUP_REMOVED lines=10> */
[----:B------:R-:W-:Y:S01]  /*8ea0*/  FMUL.FTZ R190, R199, UR28 ;  /* 0x0000001cc7be7c20 */ /* 0x000fe20008410000 */
[----:B------:R-:W1:Y:S06]  /*8eb0*/  SHFL.BFLY PT, R193, R192, 0x1, 0x1f ;  /* 0x0c201f00c0c17f89 */ /* 0x000e6c00000e0000 */
[----:B------:R-:W4:Y:S08]  /*8ec0*/  MUFU.TANH R156, R156 ;  /* 0x0000009c009c7308 */ /* 0x000f300000002400 */
[----:B------:R-:W4:Y:S08]  /*8ed0*/  MUFU.TANH R158, R158 ;  /* 0x0000009e009e7308 */ /* 0x000f300000002400 */
[----:B------:R-:W4:Y:S01]  /*8ee0*/  MUFU.TANH R160, R160 ;  /* 0x000000a000a07308 */ /* 0x000f220000002400 */
[----:B-1----:R-:W-:-:S05]  /*8ef0*/  FMNMX.FTZ R4, R192, R193, !PT ;  /* 0x000000c1c0047209 */ /* 0x002fca0007810000 */
[C---:B------:R-:W-:Y:S02]  /*8f00*/  FMUL.FTZ R192, R4.reuse, UR14 ;  /* 0x0000000e04c07c20 */ /* 0x040fe40008410000 */
[----:B------:R-:W1:Y:S01]  /*8f10*/  MUFU.TANH R162, R162 ;  /* 0x000000a200a27308 */ /* 0x000e620000002400 */
[----:B------:R-:W-:Y:S01]  /*8f20*/  FADD.FTZ R9, -R4, R9 ;  /* 0x0000000904097221 */ /* 0x000fe20000010100 */
[--C-:B------:R-:W-:Y:S01]  /*8f30*/  FFMA.FTZ R194, R10, UR14, -R192.reuse ;  /* 0x0000000e0ac27c23 */ /* 0x100fe200080108c0 */
[----:B---3--:R-:W-:Y:S01]  /*8f40*/  FMNMX.FTZ R10, R12, R191, !PT ;  /* 0x000000bf0c0a7209 */ /* 0x008fe20007810000 */
[--C-:B------:R-:W-:Y:S01]  /*8f50*/  FFMA.FTZ R193, R5, UR14, -R192.reuse ;  /* 0x0000000e05c17c23 */ /* 0x100fe200080108c0 */
[--C-:B------:R-:W-:Y:S01]  /*8f60*/  FFMA.FTZ R196, R152, UR14, -R192.reuse ;  /* 0x0000000e98c47c23 */ /* 0x100fe200080108c0 */
[--C-:B------:R-:W-:Y:S01]  /*8f70*/  FFMA.FTZ R197, R177, UR14, -R192.reuse ;  /* 0x0000000eb1c57c23 */ /* 0x100fe200080108c0 */
[----:B-----5:R-:W-:Y:S01]  /*8f80*/  FMNMX.FTZ R191, R15, R10, !PT ;  /* 0x0000000a0fbf7209 */ /* 0x020fe20007810000 */
[----:B------:R-:W3:Y:S01]  /*8f90*/  MUFU.TANH R164, R164 ;  /* 0x000000a400a47308 */ /* 0x000ee20000002400 */
[----:B------:R-:W-:Y:S01]  /*8fa0*/  FMUL.FTZ R9, R9, UR14 ;  /* 0x0000000e09097c20 */ /* 0x000fe20008410000 */
        /* <DEDUP_REMOVED lines=20> */
[----:B------:R-:W-:Y:S01]  /*90f0*/  FFMA.FTZ R13, R163, UR14, -R192 ;  /* 0x0000000ea30d7c23 */ /* 0x000fe200080108c0 */
[----:B------:R-:W-:Y:S01]  /*9100*/  FMNMX.FTZ R5, R160, R5, !PT ;  /* 0x00000005a0057209 */ /* 0x000fe20007810000 */
[----:B------:R-:W4:Y:S03]  /*9110*/  MUFU.TANH R179, R179 ;  /* 0x000000b300b37308 */ /* 0x000f260000002400 */
[----:B-1----:R-:W-:-:S04]  /*9120*/  FMNMX.FTZ R5, R162, R5, !PT ;  /* 0x00000005a2057209 */ /* 0x002fc80007810000 */
        /* <DEDUP_REMOVED lines=22> */
[----:B------:R-:W0:Y:S01]  /*9290*/  MUFU.EX2 R9, R9 ;  /* 0x0000000900097308 */ /* 0x000e220000000800 */
[----:B--2---:R-:W-:Y:S01]  /*92a0*/  FMNMX.FTZ R5, R189, R10, !PT ;  /* 0x0000000abd057209 */ /* 0x004fe20007810000 */
[--C-:B------:R-:W-:Y:S01]  /*92b0*/  FFMA.FTZ R10, R166, UR14, -R192.reuse ;  /* 0x0000000ea60a7c23 */ /* 0x100fe200080108c0 */
[--C-:B------:R-:W-:Y:S01]  /*92c0*/  FFMA.FTZ R166, R168, UR14, -R192.reuse ;  /* 0x0000000ea8a67c23 */ /* 0x100fe200080108c0 */
[--C-:B------:R-:W-:Y:S01]  /*92d0*/  FFMA.FTZ R168, R170, UR14, -R192.reuse ;  /* 0x0000000eaaa87c23 */ /* 0x100fe200080108c0 */
[--C-:B------:R-:W-:Y:S01]  /*92e0*/  FFMA.FTZ R170, R172, UR14, -R192.reuse ;  /* 0x0000000eacaa7c23 */ /* 0x100fe200080108c0 */
[--C-:B------:R-:W-:Y:S01]  /*92f0*/  FFMA.FTZ R172, R174, UR14, -R192.reuse ;  /* 0x0000000eaeac7c23 */ /* 0x100fe200080108c0 */
[----:B------:R-:W-:Y:S01]  /*9300*/  FFMA.FTZ R174, R180, UR14, -R192 ;  /* 0x0000000eb4ae7c23 */ /* 0x000fe200080108c0 */
        /* <DEDUP_REMOVED lines=19> */
[----:B------:R-:W-:Y:S01]  /*9440*/  MUFU.EX2 R216, R216 ;  /* 0x000000d800d87308 */ /* 0x000fe20000000800 */
[----:B---3--:R-:W-:Y:S01]  /*9450*/  FADD.FTZ R2, R193, R2 ;  /* 0x00000002c1027221 */ /* 0x008fe20000010000 */
[-C--:B------:R-:W-:Y:S01]  /*9460*/  FMUL.FTZ R49, R49, R9.reuse ;  /* 0x0000000931317220 */ /* 0x080fe20000410000 */
[-C--:B------:R-:W-:Y:S01]  /*9470*/  FMUL.FTZ R52, R52, R9.reuse ;  /* 0x0000000934347220 */ /* 0x080fe20000410000 */
[-C--:B------:R-:W-:Y:S01]  /*9480*/  FMUL.FTZ R53, R53, R9.reuse ;  /* 0x0000000935357220 */ /* 0x080fe20000410000 */
[-C--:B------:R-:W-:Y:S01]  /*9490*/  FMUL.FTZ R56, R56, R9.reuse ;  /* 0x0000000938387220 */ /* 0x080fe20000410000 */
[----:B-1----:R-:W-:Y:S01]  /*94a0*/  FMNMX.FTZ R152, R5, R152, !PT ;  /* 0x0000009805987209 */ /* 0x002fe20007810000 */
[-C--:B------:R-:W-:Y:S01]  /*94b0*/  FMUL.FTZ R57, R57, R9.reuse ;  /* 0x0000000939397220 */ /* 0x080fe20000410000 */
        /* <DEDUP_REMOVED lines=32> */
[C---:B------:R-:W-:Y:S01]  /*96c0*/  FADD.FTZ R8, -R5.reuse, R8 ;  /* 0x0000000805087221 */ /* 0x040fe20000010100 */
[----:B------:R-:W-:Y:S01]  /*96d0*/  FMUL.FTZ R199, R5, UR14 ;  /* 0x0000000e05c77c20 */ /* 0x000fe20008410000 */
[----:B------:R-:W-:Y:S01]  /*96e0*/  MUFU.EX2 R14, R14 ;  /* 0x0000000e000e7308 */ /* 0x000fe20000000800 */
[-C--:B------:R-:W-:Y:S01]  /*96f0*/  FMUL.FTZ R112, R112, R9.reuse ;  /* 0x0000000970707220 */ /* 0x080fe20000410000 */
        /* <DEDUP_REMOVED lines=10> */
[----:B0-----:R-:W-:Y:S01]  /*97a0*/  FADD.FTZ R153, R195, R2 ;  /* 0x00000002c3997221 */ /* 0x001fe20000010000 */
        /* <DEDUP_REMOVED lines=11> */
[----:B------:R-:W1:Y:S01]  /*9860*/  MUFU.EX2 R11, R11 ;  /* 0x0000000b000b7308 */ /* 0x000e620000000800 */
[--C-:B------:R-:W-:Y:S01]  /*9870*/  FFMA.FTZ R184, R184, UR14, -R199.reuse ;  /* 0x0000000eb8b87c23 */ /* 0x100fe200080108c7 */
[--C-:B------:R-:W-:Y:S01]  /*9880*/  FFMA.FTZ R186, R186, UR14, -R199.reuse ;  /* 0x0000000ebaba7c23 */ /* 0x100fe200080108c7 */
[--C-:B------:R-:W-:Y:S01]  /*9890*/  FFMA.FTZ R187, R187, UR14, -R199.reuse ;  /* 0x0000000ebbbb7c23 */ /* 0x100fe200080108c7 */
[--C-:B------:R-:W-:Y:S01]  /*98a0*/  FFMA.FTZ R188, R188, UR14, -R199.reuse ;  /* 0x0000000ebcbc7c23 */ /* 0x100fe200080108c7 */
[--C-:B------:R-:W-:Y:S01]  /*98b0*/  FFMA.FTZ R189, R189, UR14, -R199.reuse ;  /* 0x0000000ebdbd7c23 */ /* 0x100fe200080108c7 */
[----:B------:R-:W-:Y:S01]  /*98c0*/  FFMA.FTZ R190, R190, UR14, -R199 ;  /* 0x0000000ebebe7c23 */ /* 0x000fe200080108c7 */
        /* <DEDUP_REMOVED lines=26> */
[----:B0-----:R-:W-:Y:S01]  /*9a70*/  FADD.FTZ R154, R180, R215 ;  /* 0x000000d7b49a7221 */ /* 0x001fe20000010000 */
[----:B------:R-:W-:Y:S01]  /*9a80*/  FADD.FTZ R152, R196, R153 ;  /* 0x00000099c4987221 */ /* 0x000fe20000010000 */
[----:B------:R-:W-:Y:S01]  /*9a90*/  F2FP.F16.F32.PACK_AB R155, R180, R155 ;  /* 0x0000009bb49b723e */ /* 0x000fe200000000ff */
[-C--:B------:R-:W-:Y:S01]  /*9aa0*/  FMUL.FTZ R148, R148, R9.reuse ;  /* 0x0000000994947220 */ /* 0x080fe20000410000 */
[----:B------:R-:W-:Y:S01]  /*9ab0*/  FMUL.FTZ R149, R149, R9 ;  /* 0x0000000995957220 */ /* 0x000fe20000410000 */
[----:B------:R-:W-:Y:S01]  /*9ac0*/  FADD.FTZ R153, R21, R152 ;  /* 0x0000009815997221 */ /* 0x000fe20000010000 */
[-C--:B------:R-:W-:Y:S01]  /*9ad0*/  FMUL.FTZ R26, R26, R177.reuse ;  /* 0x000000b11a1a7220 */ /* 0x080fe20000410000 */
[----:B------:R-:W0:Y:S01]  /*9ae0*/  MUFU.EX2 R159, R159 ;  /* 0x0000009f009f7308 */ /* 0x000e220000000800 */
[-C--:B------:R-:W-:Y:S01]  /*9af0*/  FMUL.FTZ R27, R27, R177.reuse ;  /* 0x000000b11b1b7220 */ /* 0x080fe20000410000 */
[----:B------:R-:W-:Y:S01]  /*9b00*/  FADD.FTZ R153, R198, R153 ;  /* 0x00000099c6997221 */ /* 0x000fe20000010000 */
        /* <DEDUP_REMOVED lines=29> */
[----:B------:R-:W5:Y:S01]  /*9ce0*/  MUFU.EX2 R161, R161 ;  /* 0x000000a100a17308 */ /* 0x000f620000000800 */
[----:B-1----:R-:W-:Y:S01]  /*9cf0*/  FADD.FTZ R181, R157, R154 ;  /* 0x0000009a9db57221 */ /* 0x002fe20000010000 */
[----:B--2---:R-:W-:Y:S01]  /*9d00*/  F2FP.F16.F32.PACK_AB R157, R20, R157 ;  /* 0x0000009d149d723e */ /* 0x004fe200000000ff */
[-C--:B------:R-:W-:Y:S01]  /*9d10*/  FMUL.FTZ R82, R82, R177.reuse ;  /* 0x000000b152527220 */ /* 0x080fe20000410000 */
[-C--:B------:R-:W-:Y:S01]  /*9d20*/  FMUL.FTZ R83, R83, R177.reuse ;  /* 0x000000b153537220 */ /* 0x080fe20000410000 */
[----:B------:R-:W-:Y:S01]  /*9d30*/  FADD.FTZ R154, R20, R181 ;  /* 0x000000b5149a7221 */ /* 0x000fe20000010000 */
[-C--:B------:R-:W-:Y:S01]  /*9d40*/  FMUL.FTZ R86, R86, R177.reuse ;  /* 0x000000b156567220 */ /* 0x080fe20000410000 */
[----:B------:R-:W-:Y:S01]  /*9d50*/  FMUL.FTZ R87, R87, R177 ;  /* 0x000000b157577220 */ /* 0x000fe20000410000 */
[----:B------:R-:W1:Y:S01]  /*9d60*/  MUFU.EX2 R162, R162 ;  /* 0x000000a200a27308 */ /* 0x000e620000000800 */
[----:B0-----:R-:W-:Y:S01]  /*9d70*/  FADD.FTZ R183, R159, R154 ;  /* 0x0000009a9fb77221 */ /* 0x001fe20000010000 */
[----:B------:R-:W-:Y:S01]  /*9d80*/  FADD.FTZ R154, R14, R153 ;  /* 0x000000990e9a7221 */ /* 0x000fe20000010000 */
[----:B---3--:R-:W-:Y:S01]  /*9d90*/  F2FP.F16.F32.PACK_AB R159, R176, R159 ;  /* 0x0000009fb09f723e */ /* 0x008fe200000000ff */
[-C--:B------:R-:W-:Y:S01]  /*9da0*/  FMUL.FTZ R90, R90, R177.reuse ;  /* 0x000000b15a5a7220 */ /* 0x080fe20000410000 */
[----:B------:R-:W-:Y:S01]  /*9db0*/  FADD.FTZ R152, R176, R183 ;  /* 0x000000b7b0987221 */ /* 0x000fe20000010000 */
[-C--:B------:R-:W-:Y:S01]  /*9dc0*/  FMUL.FTZ R91, R91, R177.reuse ;  /* 0x000000b15b5b7220 */ /* 0x080fe20000410000 */
[-C--:B------:R-:W-:Y:S01]  /*9dd0*/  FMUL.FTZ R94, R94, R177.reuse ;  /* 0x000000b15e5e7220 */ /* 0x080fe20000410000 */
[----:B------:R-:W0:Y:S01]  /*9de0*/  MUFU.EX2 R13, R13 ;  /* 0x0000000d000d7308 */ /* 0x000e220000000800 */
[----:B----4-:R-:W-:Y:S01]  /*9df0*/  FADD.FTZ R153, R15, R152 ;  /* 0x000000980f997221 */ /* 0x010fe20000010000 */
[C---:B-----5:R-:W-:Y:S01]  /*9e00*/  FADD.FTZ R156, R161.reuse, R154 ;  /* 0x0000009aa19c7221 */ /* 0x060fe20000010000 */
[----:B------:R-:W-:Y:S01]  /*9e10*/  F2FP.F16.F32.PACK_AB R160, R161, R14 ;  /* 0x0000000ea1a0723e */ /* 0x000fe200000000ff */
[-C--:B------:R-:W-:Y:S01]  /*9e20*/  FMUL.FTZ R95, R95, R177.reuse ;  /* 0x000000b15f5f7220 */ /* 0x080fe20000410000 */
[----:B------:R-:W-:Y:S01]  /*9e30*/  F2FP.F16.F32.PACK_AB R152, R193, R194 ;  /* 0x000000c2c198723e */ /* 0x000fe200000000ff */
[----:B------:R-:W-:Y:S01]  /*9e40*/  FMUL.FTZ R98, R98, R177 ;  /* 0x000000b162627220 */ /* 0x000fe20000410000 */
[----:B------:R-:W-:Y:S01]  /*9e50*/  F2FP.F16.F32.PACK_AB R154, R216, R195 ;  /* 0x000000c3d89a723e */ /* 0x000fe200000000ff */
[----:B------:R-:W2:Y:S01]  /*9e60*/  MUFU.EX2 R163, R163 ;  /* 0x000000a300a37308 */ /* 0x000ea20000000800 */
[C---:B-1----:R-:W-:Y:S01]  /*9e70*/  FADD.FTZ R158, R162.reuse, R153 ;  /* 0x00000099a29e7221 */ /* 0x042fe20000010000 */
[----:B------:R-:W-:Y:S01]  /*9e80*/  F2FP.F16.F32.PACK_AB R153, R11, R8 ;  /* 0x000000080b99723e */ /* 0x000fe200000000ff */
[----:B------:R-:W-:Y:S01]  /*9e90*/  FMUL.FTZ R99, R99, R177 ;  /* 0x000000b163637220 */ /* 0x000fe20000410000 */
[----:B------:R-:W-:Y:S01]  /*9ea0*/  F2FP.F16.F32.PACK_AB R161, R162, R15 ;  /* 0x0000000fa2a1723e */ /* 0x000fe200000000ff */
[-C--:B------:R-:W-:Y:S01]  /*9eb0*/  FMUL.FTZ R102, R102, R177.reuse ;  /* 0x000000b166667220 */ /* 0x080fe20000410000 */
[-C--:B------:R-:W-:Y:S01]  /*9ec0*/  FMUL.FTZ R103, R103, R177.reuse ;  /* 0x000000b167677220 */ /* 0x080fe20000410000 */
[----:B------:R-:W-:Y:S01]  /*9ed0*/  FMUL.FTZ R106, R106, R177 ;  /* 0x000000b16a6a7220 */ /* 0x000fe20000410000 */
[----:B------:R-:W1:Y:S01]  /*9ee0*/  MUFU.EX2 R214, R214 ;  /* 0x000000d600d67308 */ /* 0x000e620000000800 */
[----:B0-----:R-:W-:Y:S01]  /*9ef0*/  FADD.FTZ R183, R13, R156 ;  /* 0x0000009c0db77221 */ /* 0x001fe20000010000 */
[----:B------:R-:W-:Y:S01]  /*9f00*/  F2FP.F16.F32.PACK_AB R156, R196, R191 ;  /* 0x000000bfc49c723e */ /* 0x000fe200000000ff */
[-C--:B------:R-:W-:Y:S01]  /*9f10*/  FMUL.FTZ R107, R107, R177.reuse ;  /* 0x000000b16b6b7220 */ /* 0x080fe20000410000 */
[-C--:B------:R-:W-:Y:S01]  /*9f20*/  FMUL.FTZ R110, R110, R177.reuse ;  /* 0x000000b16e6e7220 */ /* 0x080fe20000410000 */
[-C--:B------:R-:W-:Y:S01]  /*9f30*/  FMUL.FTZ R111, R111, R177.reuse ;  /* 0x000000b16f6f7220 */ /* 0x080fe20000410000 */
[-C--:B------:R-:W-:Y:S01]  /*9f40*/  FMUL.FTZ R114, R114, R177.reuse ;  /* 0x000000b172727220 */ /* 0x080fe20000410000 */
[----:B------:R-:W-:Y:S01]  /*9f50*/  FMUL.FTZ R115, R115, R177 ;  /* 0x000000b173737220 */ /* 0x000fe20000410000 */
[----:B------:R-:W0:Y:S01]  /*9f60*/  MUFU.EX2 R164, R164 ;  /* 0x000000a400a47308 */ /* 0x000e220000000800 */
[----:B--2---:R-:W-:Y:S01]  /*9f70*/  FADD.FTZ R185, R163, R158 ;  /* 0x0000009ea3b97221 */ /* 0x004fe20000010000 */
[----:B------:R-:W-:Y:S01]  /*9f80*/  F2FP.F16.F32.PACK_AB R158, R198, R21 ;  /* 0x00000015c69e723e */ /* 0x000fe200000000ff */
[-C--:B------:R-:W-:Y:S01]  /*9f90*/  FMUL.FTZ R118, R118, R177.reuse ;  /* 0x000000b176767220 */ /* 0x080fe20000410000 */
[-C--:B------:R-:W-:Y:S01]  /*9fa0*/  FMUL.FTZ R119, R119, R177.reuse ;  /* 0x000000b177777220 */ /* 0x080fe20000410000 */
[-C--:B------:R-:W-:Y:S01]  /*9fb0*/  FMUL.FTZ R122, R122, R177.reuse ;  /* 0x000000b17a7a7220 */ /* 0x080fe20000410000 */
[-C--:B------:R-:W-:Y:S01]  /*9fc0*/  FMUL.FTZ R123, R123, R177.reuse ;  /* 0x000000b17b7b7220 */ /* 0x080fe20000410000 */
[----:B------:R-:W-:Y:S01]  /*9fd0*/  FMUL.FTZ R126, R126, R177 ;  /* 0x000000b17e7e7220 */ /* 0x000fe20000410000 */
[----:B------:R-:W2:Y:S01]  /*9fe0*/  MUFU.EX2 R10, R10 ;  /* 0x0000000a000a7308 */ /* 0x000ea20000000800 */
        /* <DEDUP_REMOVED lines=19> */
[----:B------:R-:W-:-:S04]  /*a120*/  FMUL.FTZ R151, R151, R177 ;  /* 0x000000b197977220 */ /* 0x000fc80000410000 */
[----:B------:R-:W2:Y:S01]  /*a130*/  MUFU.EX2 R175, R175 ;  /* 0x000000af00af7308 */ /* 0x000ea20000000800 */
[----:B-1----:R-:W-:-:S07]  /*a140*/  FADD.FTZ R20, R12, R185 ;  /* 0x000000b90c147221 */ /* 0x002fce0000010000 */
[----:B------:R-:W1:Y:S01]  /*a150*/  MUFU.EX2 R166, R166 ;  /* 0x000000a600a67308 */ /* 0x000e620000000800 */
[C---:B0-----:R-:W-:Y:S01]  /*a160*/  FADD.FTZ R21, R165.reuse, R8 ;  /* 0x00000008a5157221 */ /* 0x041fe20000010000 */
[----:B------:R-:W-:-:S06]  /*a170*/  F2FP.F16.F32.PACK_AB R164, R165, R10 ;  /* 0x0000000aa5a4723e */ /* 0x000fcc00000000ff */
[----:B------:R-:W0:Y:S01]  /*a180*/  MUFU.EX2 R167, R167 ;  /* 0x000000a700a77308 */ /* 0x000e220000000800 */
[C---:B--2---:R-:W-:Y:S01]  /*a190*/  FADD.FTZ R183, R175.reuse, R20 ;  /* 0x00000014afb77221 */ /* 0x044fe20000010000 */
[----:B------:R-:W-:-:S03]  /*a1a0*/  F2FP.F16.F32.PACK_AB R165, R175, R12 ;  /* 0x0000000cafa5723e */ /* 0x000fc600000000ff */
[----:B------:R-:W-:-:S03]  /*a1b0*/  FADD.FTZ R14, R0, R183 ;  /* 0x000000b7000e7221 */ /* 0x000fc60000010000 */
[----:B------:R-:W2:Y:S01]  /*a1c0*/  MUFU.EX2 R179, R179 ;  /* 0x000000b300b37308 */ /* 0x000ea20000000800 */
[----:B-1----:R-:W-:-:S07]  /*a1d0*/  FADD.FTZ R8, R166, R21 ;  /* 0x00000015a6087221 */ /* 0x002fce0000010000 */
[----:B------:R-:W1:Y:S01]  /*a1e0*/  MUFU.EX2 R168, R168 ;  /* 0x000000a800a87308 */ /* 0x000e620000000800 */
[C---:B0-----:R-:W-:Y:S01]  /*a1f0*/  FADD.FTZ R15, R167.reuse, R8 ;  /* 0x00000008a70f7221 */ /* 0x041fe20000010000 */
[----:B------:R-:W-:-:S06]  /*a200*/  F2FP.F16.F32.PACK_AB R166, R167, R166 ;  /* 0x000000a6a7a6723e */ /* 0x000fcc00000000ff */
[----:B------:R-:W0:Y:S01]  /*a210*/  MUFU.EX2 R2, R2 ;  /* 0x0000000200027308 */ /* 0x000e220000000800 */
[C---:B--2---:R-:W-:Y:S01]  /*a220*/  FADD.FTZ R21, R179.reuse, R14 ;  /* 0x0000000eb3157221 */ /* 0x044fe20000010000 */
[----:B------:R-:W-:-:S06]  /*a230*/  F2FP.F16.F32.PACK_AB R167, R179, R0 ;  /* 0x00000000b3a7723e */ /* 0x000fcc00000000ff */
[----:B------:R-:W2:Y:S01]  /*a240*/  MUFU.EX2 R169, R169 ;  /* 0x000000a900a97308 */ /* 0x000ea20000000800 */
[----:B-1----:R-:W-:-:S07]  /*a250*/  FADD.FTZ R8, R168, R15 ;  /* 0x0000000fa8087221 */ /* 0x002fce0000010000 */
[----:B------:R-:W1:Y:S01]  /*a260*/  MUFU.EX2 R181, R184 ;  /* 0x000000b800b57308 */ /* 0x000e620000000800 */
[----:B0-----:R-:W-:-:S07]  /*a270*/  FADD.FTZ R14, R2, R21 ;  /* 0x00000015020e7221 */ /* 0x001fce0000010000 */
[----:B------:R-:W0:Y:S01]  /*a280*/  MUFU.EX2 R170, R170 ;  /* 0x000000aa00aa7308 */ /* 0x000e220000000800 */
[C---:B--2---:R-:W-:Y:S01]  /*a290*/  FADD.FTZ R13, R169.reuse, R8 ;  /* 0x00000008a90d7221 */ /* 0x044fe20000010000 */
[----:B------:R-:W-:-:S06]  /*a2a0*/  F2FP.F16.F32.PACK_AB R168, R169, R168 ;  /* 0x000000a8a9a8723e */ /* 0x000fcc00000000ff */
[----:B------:R-:W2:Y:S01]  /*a2b0*/  MUFU.EX2 R178, R178 ;  /* 0x000000b200b27308 */ /* 0x000ea20000000800 */
[C---:B-1----:R-:W-:Y:S01]  /*a2c0*/  FADD.FTZ R15, R181.reuse, R14 ;  /* 0x0000000eb50f7221 */ /* 0x042fe20000010000 */
[----:B------:R-:W-:-:S06]  /*a2d0*/  F2FP.F16.F32.PACK_AB R169, R181, R2 ;  /* 0x00000002b5a9723e */ /* 0x000fcc00000000ff */
[----:B------:R-:W1:Y:S01]  /*a2e0*/  MUFU.EX2 R171, R171 ;  /* 0x000000ab00ab7308 */ /* 0x000e620000000800 */
[----:B0-----:R-:W-:-:S07]  /*a2f0*/  FADD.FTZ R8, R170, R13 ;  /* 0x0000000daa087221 */ /* 0x001fce0000010000 */
[----:B------:R-:W0:Y:S01]  /*a300*/  MUFU.EX2 R11, R186 ;  /* 0x000000ba000b7308 */ /* 0x000e220000000800 */
[----:B--2---:R-:W-:-:S07]  /*a310*/  FADD.FTZ R10, R178, R15 ;  /* 0x0000000fb20a7221 */ /* 0x004fce0000010000 */
[----:B------:R-:W2:Y:S01]  /*a320*/  MUFU.EX2 R172, R172 ;  /* 0x000000ac00ac7308 */ /* 0x000ea20000000800 */
[C---:B-1----:R-:W-:Y:S01]  /*a330*/  FADD.FTZ R13, R171.reuse, R8 ;  /* 0x00000008ab0d7221 */ /* 0x042fe20000010000 */
[----:B------:R-:W-:-:S06]  /*a340*/  F2FP.F16.F32.PACK_AB R170, R171, R170 ;  /* 0x000000aaabaa723e */ /* 0x000fcc00000000ff */
[----:B------:R-:W1:Y:S01]  /*a350*/  MUFU.EX2 R187, R187 ;  /* 0x000000bb00bb7308 */ /* 0x000e620000000800 */
[C---:B0-----:R-:W-:Y:S01]  /*a360*/  FADD.FTZ R10, R11.reuse, R10 ;  /* 0x0000000a0b0a7221 */ /* 0x041fe20000010000 */
[----:B------:R-:W-:-:S06]  /*a370*/  F2FP.F16.F32.PACK_AB R171, R11, R178 ;  /* 0x000000b20bab723e */ /* 0x000fcc00000000ff */
[----:B------:R-:W0:Y:S01]  /*a380*/  MUFU.EX2 R173, R173 ;  /* 0x000000ad00ad7308 */ /* 0x000e220000000800 */
[----:B--2---:R-:W-:-:S07]  /*a390*/  FADD.FTZ R0, R172, R13 ;  /* 0x0000000dac007221 */ /* 0x004fce0000010000 */
        /* <DEDUP_REMOVED lines=11> */
[----:B0-----:R-:W-:Y:S01]  /*a450*/  FADD.FTZ R11, R189, R0 ;  /* 0x00000000bd0b7221 */ /* 0x001fe20000010000 */
[C---:B--2---:R-:W-:Y:S01]  /*a460*/  FADD.FTZ R2, R197.reuse, R2 ;  /* 0x00000002c5027221 */ /* 0x044fe20000010000 */
[----:B------:R-:W-:Y:S02]  /*a470*/  F2FP.F16.F32.PACK_AB R174, R197, R174 ;  /* 0x000000aec5ae723e */ /* 0x000fe400000000ff */
[C---:B-1----:R-:W-:Y:S01]  /*a480*/  FADD.FTZ R0, R190.reuse, R11 ;  /* 0x0000000bbe007221 */ /* 0x042fe20000010000 */
[----:B------:R-:W-:Y:S01]  /*a490*/  F2FP.F16.F32.PACK_AB R175, R190, R189 ;  /* 0x000000bdbeaf723e */ /* 0x000fe200000000ff */
[----:B------:R-:W-:Y:S06]  /*a4a0*/  @!P0 BRA `(.L_x_1933) ;  /* 0x0000000000048947 */ /* 0x000fec0003800000 */
[----:B------:R-:W-:Y:S01]  /*a4b0*/  BPT.TRAP 0x1 ;  /* 0x000000040000795c */ /* 0x000fe20000300000 */
.L_x_1933:
[----:B------:R0:W1:Y:S01]  /*a4c0*/  SYNCS.PHASECHK.TRANS64.TRYWAIT P2, [UR27+0x22850], R6 ;  /* 0x02285006ff0075a7 */ /* 0x000062000804015b */
[----:B------:R-:W-:Y:S05]  /*a4d0*/  @!P0 BRA `(.L_x_1934) ;  /* 0x0000000000048947 */ /* 0x000fea0003800000 */
[----:B------:R-:W-:Y:S01]  /*a4e0*/  BPT.TRAP 0x1 ;  /* 0x000000040000795c */ /* 0x000fe20000300000 */
.L_x_1934:
[----:B------:R-:W-:Y:S01]  /*a4f0*/  VIADD R8, R217, 0x8 ;  /* 0x00000008d9087836 */ /* 0x000fe20000000000 */
[----:B-1----:R-:W-:Y:S06]  /*a500*/  @P2 BRA `(.L_x_1935) ;  /* 0x0000000000082947 */ /* 0x002fec0003800000 */
[----:B------:R-:W1:Y:S02]  /*a510*/  SYNCS.PHASECHK.TRANS64.TRYWAIT P2, [UR27+0x22850], R6 ;  /* 0x02285006ff0075a7 */ /* 0x000e64000804015b */
[----:B-1----:R-:W-:Y:S05]  /*a520*/  @!P2 BRA `(.L_x_1936) ;  /* 0x000000b00040a947 */ /* 0x002fea0003800000 */
.L_x_1935:
        /* <DEDUP_REMOVED lines=39> */
.L_x_1937:
[----:B------:R-:W-:Y:S01]  /*a7a0*/  UIADD3 UR27, UR27, 0x22860, URZ ;  /* 0x000228601b1b7890 */ /* 0x000fe2000fffe03f */
[----:B------:R-:W-:Y:S02]  /*a7b0*/  IMAD.MOV.U32 R8, RZ, RZ, R5 ;  /* 0x000000ffff087224 */ /* 0x000fe400078e0005 */
[----:B-1----:R-:W-:Y:S01]  /*a7c0*/  IMAD.MOV.U32 R9, RZ, RZ, R4 ;  /* 0x000000ffff097224 */ /* 0x002fe200078e0004 */
[----:B------:R-:W-:-:S09]  /*a7d0*/  UPRMT UR27, UR26, 0x654, UR27 ;  /* 0x000006541a1b7896 */ /* 0x000fd2000800001b */
[----:B------:R-:W-:Y:S01]  /*a7e0*/  SYNCS.ARRIVE.TRANS64.RED.A1T0 RZ, [UR27], RZ ;  /* 0x000000ffffff79a7 */ /* 0x000fe2000810041b */
[----:B------:R-:W-:Y:S05]  /*a7f0*/  @P1 BRA `(.L_x_1938) ;  /* 0xffffffdc003c1947 */ /* 0x000fea000383ffff */
[----:B0-----:R-:W-:-:S07]  /*a800*/  IMAD.MOV.U32 R6, RZ, RZ, R7 ;  /* 0x000000ffff067224 */ /* 0x001fce00078e0007 */
.L_x_1927:
[----:B------:R-:W-:-:S13]  /*a810*/  ISETP.GE.AND P1, PT, R6, UR44, PT ;  /* 0x0000002c06007c0c */ /* 0x000fda000bf26270 */
[----:B------:R-:W-:Y:S05]  /*a820*/  @!P1 BRA `(.L_x_1939) ;  /* 0x00000034008c9947 */ /* 0x000fea0003800000 */
[----:B------:R-:W-:Y:S01]  /*a830*/  IMAD.MOV.U32 R9, RZ, RZ, R5 ;  /* 0x000000ffff097224 */ /* 0x000fe200078e0005 */
[----:B------:R-:W-:Y:S01]  /*a840*/  ULDC UR27, c[0x0][0x9e4] ;  /* 0x00027900001b7ab9 */ /* 0x000fe20000000800 */
[----:B------:R-:W-:Y:S01]  /*a850*/  IMAD.MOV.U32 R8, RZ, RZ, R4 ;  /* 0x000000ffff087224 */ /* 0x000fe200078e0004 */
[----:B------:R-:W-:Y:S01]  /*a860*/  ULDC UR28, c[0x0][0x9dc] ;  /* 0x00027700001c7ab9 */ /* 0x000fe20000000800 */
[----:B------:R-:W-:Y:S01]  /*a870*/  ULDC UR29, c[0x0][0x288] ;  /* 0x0000a200001d7ab9 */ /* 0x000fe20000000800 */
[----:B------:R-:W-:Y:S01]  /*a880*/  ULDC UR30, c[0x0][0x9d8] ;  /* 0x00027600001e7ab9 */ /* 0x000fe20000000800 */
[----:B------:R-:W-:Y:S01]  /*a890*/  ULDC UR26, c[0x0][0x988] ;  /* 0x00026200001a7ab9 */ /* 0x000fe20000000800 */
[----:B------:R-:W-:-:S05]  /*a8a0*/  ULDC UR31, c[0x0][0x9e0] ;  /* 0x00027800001f7ab9 */ /* 0x000fca0000000800 */
.L_x_1958:
[----:B------:R-:W-:-:S04]  /*a8b0*/  UIADD3 UR38, UR38, 0x1, URZ ;  /* 0x0000000126267890 */ /* 0x000fc8000fffe03f */
[----:B------:R-:W-:-:S04]  /*a8c0*/  UISETP.NE.AND UP0, UPT, UR38, 0x2, UPT ;  /* 0x000000022600788c */ /* 0x000fc8000bf05270 */
[----:B------:R-:W-:Y:S02]  /*a8d0*/  USEL UR6, URZ, 0x1, UP0 ;  /* 0x000000013f067887 */ /* 0x000fe40008000000 */
[----:B------:R-:W-:Y:S02]  /*a8e0*/  USEL UR38, UR38, URZ, UP0 ;  /* 0x0000003f26267287 */ /* 0x000fe40008000000 */
[----:B------:R-:W-:Y:S01]  /*a8f0*/  ULOP3.LUT UR37, UR37, UR6, URZ, 0x3c, !UPT ;  /* 0x0000000625257292 */ /* 0x000fe2000f8e3c3f */
[----:B01----:R-:W-:Y:S11]  /*a900*/  @!P0 BRA `(.L_x_1940) ;  /* 0x0000000000048947 */ /* 0x003ff60003800000 */
[----:B------:R-:W-:Y:S01]  /*a910*/  BPT.TRAP 0x1 ;  /* 0x000000040000795c */ /* 0x000fe20000300000 */
.L_x_1940:
        /* <DEDUP_REMOVED lines=9> */
.L_x_1941:
[----:B-1----:R-:W-:Y:S05]  /*a9b0*/  @P1 BRA `(.L_x_1942) ;  /* 0x0000000000081947 */ /* 0x002fea0003800000 */
[----:B------:R-:W1:Y:S02]  /*a9c0*/  SYNCS.PHASECHK.TRANS64.TRYWAIT P1, [UR25+0x22830], R7 ;  /* 0x02283007ff0075a7 */ /* 0x000e640008020159 */
[----:B-1----:R-:W-:Y:S05]  /*a9d0*/  @!P1 BRA `(.L_x_1943) ;  /* 0x000000ac002c9947 */ /* 0x002fea0003800000 */
.L_x_1942:
        /* <DEDUP_REMOVED lines=12> */
[----:B--2---:R-:W-:Y:S01]  /*aaa0*/  IADD3 R3, -R215, 0xb, RZ ;  /* 0x0000000bd7037810 */ /* 0x004fe20007ffe1ff */
        /* <DEDUP_REMOVED lines=13> */
.L_x_1944:
[----:B------:R-:W-:Y:S01]  /*ab80*/  ISETP.NE.AND P2, PT, R205, 0x1, PT ;  /* 0x00000001cd00780c */ /* 0x000fe20003f45270 */
[----:B------:R-:W-:Y:S01]  /*ab90*/  FMUL.FTZ R10, R154, UR30 ;  /* 0x0000001e9a0a7c20 */ /* 0x000fe20008410000 */
[----:B------:R-:W-:Y:S01]  /*aba0*/  FMUL.FTZ R154, R160, UR30 ;  /* 0x0000001ea09a7c20 */ /* 0x000fe20008410000 */
[----:B------:R-:W-:Y:S01]  /*abb0*/  FMUL.FTZ R160, R170, UR30 ;  /* 0x0000001eaaa07c20 */ /* 0x000fe20008410000 */
[----:B------:R-:W-:Y:S01]  /*abc0*/  FMUL.FTZ R170, R176, UR30 ;  /* 0x0000001eb0aa7c20 */ /* 0x000fe20008410000 */
[----:B------:R-:W-:Y:S01]  /*abd0*/  FMUL.FTZ R176, R186, UR30 ;  /* 0x0000001ebab07c20 */ /* 0x000fe20008410000 */
[----:B------:R-:W-:Y:S01]  /*abe0*/  FMUL.FTZ R186, R192, UR30 ;  /* 0x0000001ec0ba7c20 */ /* 0x000fe20008410000 */
[----:B------:R-:W-:Y:S02]  /*abf0*/  VIADD R192, R22, UR41 ;  /* 0x0000002916c07c36 */ /* 0x000fe40008000000 */
[----:B------:R-:W-:Y:S01]  /*ac00*/  FMUL.FTZ R21, R157, UR30 ;  /* 0x0000001e9d157c20 */ /* 0x000fe20008410000 */
[----:B------:R-:W-:Y:S01]  /*ac10*/  FMUL.FTZ R157, R167, UR30 ;  /* 0x0000001ea79d7c20 */ /* 0x000fe20008410000 */
[----:B------:R-:W-:Y:S01]  /*ac20*/  FMUL.FTZ R167, R173, UR30 ;  /* 0x0000001eada77c20 */ /* 0x000fe20008410000 */
[----:B------:R-:W-:Y:S01]  /*ac30*/  FMUL.FTZ R20, R156, UR30 ;  /* 0x0000001e9c147c20 */ /* 0x000fe20008410000 */
[----:B------:R-:W-:Y:S01]  /*ac40*/  FMUL.FTZ R173, R183, UR30 ;  /* 0x0000001eb7ad7c20 */ /* 0x000fe20008410000 */
[----:B------:R-:W3:Y:S01]  /*ac50*/  @P2 LDC R5, c[0x0][0x44c] ;  /* 0x00011300ff052b82 */ /* 0x000ee20000000800 */
[----:B------:R-:W-:Y:S01]  /*ac60*/  UIADD3 UR6, UR25, 0x22840, URZ ;  /* 0x0002284019067890 */ /* 0x000fe2000fffe03f */
[----:B------:R-:W-:Y:S01]  /*ac70*/  FMUL.FTZ R12, R152, UR30 ;  /* 0x0000001e980c7c20 */ /* 0x000fe20008410000 */
[----:B------:R-:W-:Y:S01]  /*ac80*/  FMUL.FTZ R13, R153, UR30 ;  /* 0x0000001e990d7c20 */ /* 0x000fe20008410000 */
[----:B------:R-:W-:Y:S01]  /*ac90*/  FMUL.FTZ R11, R155, UR30 ;  /* 0x0000001e9b0b7c20 */ /* 0x000fe20008410000 */
[----:B------:R-:W-:Y:S01]  /*aca0*/  FMUL.FTZ R14, R158, UR30 ;  /* 0x0000001e9e0e7c20 */ /* 0x000fe20008410000 */
        /* <DEDUP_REMOVED lines=16> */
[----:B------:R-:W-:Y:S01]  /*adb0*/  FMUL.FTZ R172, R182, UR30 ;  /* 0x0000001eb6ac7c20 */ /* 0x000fe20008410000 */
[----:B------:R-:W-:Y:S01]  /*adc0*/  FMUL.FTZ R171, R177, UR30 ;  /* 0x0000001eb1ab7c20 */ /* 0x000fe20008410000 */
[----:B---3--:R-:W-:-:S04]  /*add0*/  @P2 IMAD.HI.U32 R5, R192, R5, RZ ;  /* 0x00000005c0052227 */ /* 0x008fc800078e00ff */
        /* <DEDUP_REMOVED lines=17> */
[----:B------:R-:W-:Y:S01]  /*aef0*/  FMUL.FTZ R193, R197, UR30 ;  /* 0x0000001ec5c17c20 */ /* 0x000fe20008410000 */
[----:B------:R-:W-:Y:S01]  /*af00*/  FMUL.FTZ R187, R198, UR30 ;  /* 0x0000001ec6bb7c20 */ /* 0x000fe20008410000 */
[----:B------:R-:W-:-:S02]  /*af10*/  VIADD R5, R189, 0x1 ;  /* 0x00000001bd057836 */ /* 0x000fc40000000000 */
[----:B------:R-:W-:Y:S01]  /*af20*/  FMUL.FTZ R190, R199, UR30 ;  /* 0x0000001ec7be7c20 */ /* 0x000fe20008410000 */
[----:B------:R-:W-:Y:S01]  /*af30*/  LOP3.LUT P1, RZ, R16, 0x80000, RZ, 0xc0, !PT ;  /* 0x0008000010ff7812 */ /* 0x000fe2000782c0ff */
[----:B------:R-:W3:Y:S01]  /*af40*/  MUFU.TANH R12, R12 ;  /* 0x0000000c000c7308 */ /* 0x000ee20000002400 */
[----:B------:R-:W-:Y:S01]  /*af50*/  IMAD R4, R18, -0x2, R5 ;  /* 0xfffffffe12047824 */ /* 0x000fe200078e0205 */
[----:B------:R-:W-:Y:S01]  /*af60*/  SYNCS.ARRIVE.TRANS64.RED.A1T0 RZ, [UR6], RZ ;  /* 0x000000ffffff79a7 */ /* 0x000fe20008100406 */
[----:B------:R-:W-:-:S03]  /*af70*/  ULOP3.LUT UR6, URZ, UR28, URZ, 0x33, !UPT ;  /* 0x0000001c3f067292 */ /* 0x000fc6000f8e333f */
[----:B------:R-:W-:Y:S02]  /*af80*/  IADD3 R4, R4, -UR29, R17 ;  /* 0x8000001d04047c10 */ /* 0x000fe4000fffe011 */
[----:B------:R-:W4:Y:S03]  /*af90*/  MUFU.TANH R13, R13 ;  /* 0x0000000d000d7308 */ /* 0x000f260000002400 */
[C---:B------:R-:W-:Y:S02]  /*afa0*/  VIADD R198, R4.reuse, UR31 ;  /* 0x0000001f04c67c36 */ /* 0x040fe40008000000 */
[----:B------:R-:W-:Y:S02]  /*afb0*/  VIADD R197, R4, UR6 ;  /* 0x0000000604c57c36 */ /* 0x000fe40008000000 */
[----:B-1----:R-:W-:Y:S01]  /*afc0*/  IMAD.IADD R196, R198, 0x1, R214 ;  /* 0x00000001c6c47824 */ /* 0x002fe200078e02d6 */
[----:B------:R-:W1:Y:S01]  /*afd0*/  MUFU.TANH R10, R10 ;  /* 0x0000000a000a7308 */ /* 0x000e620000002400 */
[----:B------:R-:W-:-:S07]  /*afe0*/  IMAD.IADD R194, R214, 0x1, R197 ;  /* 0x00000001d6c27824 */ /* 0x000fce00078e02c5 */
        /* <DEDUP_REMOVED lines=46> */
[----:B------:R-:W-:Y:S01]  /*b2d0*/  IADD3 R195, R17, -UR29, R214 ;  /* 0x8000001d11c37c10 */ /* 0x000fe2000fffe0d6 */
        /* <DEDUP_REMOVED lines=11> */
.L_x_1947:
[----:B------:R-:W-:-:S05]  /*b390*/  IMAD.U32 R199, RZ, RZ, UR27 ;  /* 0x0000001bffc77e24 */ /* 0x000fca000f8e00ff */
[----:B------:R-:W-:-:S13]  /*b3a0*/  ISETP.NE.AND P1, PT, R199, 0x1, PT ;  /* 0x00000001c700780c */ /* 0x000fda0003f25270 */
[----:B------:R-:W1:Y:S02]  /*b3b0*/  @P1 LDC.64 R4, c[0x0][0x9e8] ;  /* 0x00027a00ff041b82 */ /* 0x000e640000000a00 */
[----:B-1----:R-:W-:-:S05]  /*b3c0*/  @P1 IMAD.HI.U32 R4, R195, R4, RZ ;  /* 0x00000004c3041227 */ /* 0x002fca00078e00ff */
[----:B------:R-:W-:-:S07]  /*b3d0*/  @P1 SHF.R.U32.HI R195, RZ, R5, R4 ;  /* 0x00000005ffc31219 */ /* 0x000fce0000011604 */
.L_x_1948:
[----:B------:R-:W-:Y:S05]  /*b3e0*/  BSYNC B0 ;  /* 0x0000000000007941 */ /* 0x000fea0003800000 */
.L_x_1946:
[----:B------:R-:W-:-:S04]  /*b3f0*/  IMAD R4, R18, -0x2, R189 ;  /* 0xfffffffe12047824 */ /* 0x000fc800078e02bd */
[----:B------:R-:W-:-:S05]  /*b400*/  IMAD R195, R195, R199, R4 ;  /* 0x000000c7c3c37224 */ /* 0x000fca00078e0204 */
[----:B------:R-:W-:Y:S02]  /*b410*/  VIADDMNMX R196, R195, R199, R196, PT ;  /* 0x000000c7c3c47246 */ /* 0x000fe400038001c4 */
[----:B------:R-:W-:-:S07]  /*b420*/  VIMNMX R194, R194, R195, !PT ;  /* 0x000000c3c2c27248 */ /* 0x000fce0007fe0100 */
.L_x_1945:
[C---:B------:R-:W-:Y:S01]  /*b430*/  ISETP.GE.AND P2, PT, R189.reuse, 0x1, PT ;  /* 0x00000001bd00780c */ /* 0x040fe20003f46270 */
[----:B------:R-:W1:Y:S01]  /*b440*/  SHFL.IDX PT, R192, R192, 0x1, 0x1c1f ;  /* 0x003c1f00c0c07f89 */ /* 0x000e6200000e0000 */
[----:B------:R-:W-:Y:S02]  /*b450*/  LOP3.LUT R16, R16, 0xfffbffff, RZ, 0xc0, !PT ;  /* 0xfffbffff10107812 */ /* 0x000fe400078ec0ff */
[C---:B------:R-:W-:Y:S02]  /*b460*/  ISETP.GE.AND P1, PT, R189.reuse, 0x2, PT ;  /* 0x00000002bd00780c */ /* 0x040fe40003f26270 */
[----:B------:R-:W-:Y:S02]  /*b470*/  ISETP.GT.AND P3, PT, R194, RZ, !P2 ;  /* 0x000000ffc200720c */ /* 0x000fe40005764270 */
[----:B------:R-:W-:Y:S02]  /*b480*/  ISETP.GE.AND P4, PT, R189, 0x9, PT ;  /* 0x00000009bd00780c */ /* 0x000fe40003f86270 */
[----:B------:R-:W-:-:S03]  /*b490*/  ISETP.LT.OR P3, PT, R196, 0x1, P3 ;  /* 0x00000001c400780c */ /* 0x000fc60001f61670 */
[----:B------:R-:W-:Y:S02]  /*b4a0*/  @P2 LOP3.LUT R16, R16, 0x40000, RZ, 0xfc, !PT ;  /* 0x0004000010102812 */ /* 0x000fe400078efcff */
[----:B------:R-:W-:Y:S02]  /*b4b0*/  ISETP.GT.AND P2, PT, R194, 0x1, !P1 ;  /* 0x00000001c200780c */ /* 0x000fe40004f44270 */
[----:B------:R-:W-:Y:S02]  /*b4c0*/  FSEL R195, R12, -INF , !P3 ;  /* 0xff8000000cc37808 */ /* 0x000fe40005800000 */
[----:B------:R-:W-:Y:S02]  /*b4d0*/  ISETP.LT.OR P2, PT, R196, 0x2, P2 ;  /* 0x00000002c400780c */ /* 0x000fe40001741670 */
[----:B------:R-:W-:Y:S02]  /*b4e0*/  ISETP.GE.AND P3, PT, R189, 0xa, PT ;  /* 0x0000000abd00780c */ /* 0x000fe40003f66270 */
[----:B------:R-:W-:-:S02]  /*b4f0*/  LOP3.LUT R16, R16, 0xfffffffd, RZ, 0xc0, !PT ;  /* 0xfffffffd10107812 */ /* 0x000fc400078ec0ff */
[----:B------:R-:W-:Y:S01]  /*b500*/  FSEL R13, R13, -INF , !P2 ;  /* 0xff8000000d0d7808 */ /* 0x000fe20005000000 */
[--C-:B-1----:R-:W-:Y:S01]  /*b510*/  IMAD.IADD R198, R198, 0x1, R192.reuse ;  /* 0x00000001c6c67824 */ /* 0x102fe200078e02c0 */
[----:B------:R-:W-:Y:S01]  /*b520*/  ISETP.GT.AND P2, PT, R194, 0x8, !P4 ;  /* 0x00000008c200780c */ /* 0x000fe20006744270 */
[----:B------:R-:W-:Y:S01]  /*b530*/  IMAD.IADD R197, R197, 0x1, R192 ;  /* 0x00000001c5c57824 */ /* 0x000fe200078e02c0 */
[----:B------:R-:W-:Y:S02]  /*b540*/  @P4 LOP3.LUT R16, R16, 0x2, RZ, 0xfc, !PT ;  /* 0x0000000210104812 */ /* 0x000fe400078efcff */
[----:B------:R-:W-:Y:S02]  /*b550*/  ISETP.LT.OR P2, PT, R196, 0x9, P2 ;  /* 0x00000009c400780c */ /* 0x000fe40001741670 */
[----:B------:R-:W-:Y:S02]  /*b560*/  LOP3.LUT R16, R16, 0xfffffffb, RZ, 0xc0, !PT ;  /* 0xfffffffb10107812 */ /* 0x000fe400078ec0ff */
[----:B0-----:R-:W-:-:S02]  /*b570*/  FSEL R20, R20, -INF , !P2 ;  /* 0xff80000014147808 */ /* 0x001fc40005000000 */
[----:B------:R-:W-:Y:S02]  /*b580*/  @P3 LOP3.LUT R16, R16, 0x4, RZ, 0xfc, !PT ;  /* 0x0000000410103812 */ /* 0x000fe400078efcff */
[----:B------:R-:W-:Y:S02]  /*b590*/  ISETP.GT.AND P2, PT, R194, 0x9, !P3 ;  /* 0x00000009c200780c */ /* 0x000fe40005f44270 */
[----:B------:R-:W-:Y:S02]  /*b5a0*/  ISETP.GE.AND P3, PT, R189, 0x11, PT ;  /* 0x00000011bd00780c */ /* 0x000fe40003f66270 */
[----:B------:R-:W-:Y:S02]  /*b5b0*/  ISETP.LT.OR P2, PT, R196, 0xa, P2 ;  /* 0x0000000ac400780c */ /* 0x000fe40001741670 */
[----:B------:R-:W-:Y:S02]  /*b5c0*/  LOP3.LUT R16, R16, 0xfffffff7, RZ, 0xc0, !PT ;  /* 0xfffffff710107812 */ /* 0x000fe400078ec0ff */
        /* <DEDUP_REMOVED lines=113> */
[----:B------:R-:W-:Y:S01]  /*bce0*/  IADD3 R199, R17, -UR29, R192 ;  /* 0x8000001d11c77c10 */ /* 0x000fe2000fffe0c0 */
        /* <DEDUP_REMOVED lines=11> */
.L_x_1951:
[----:B------:R-:W-:-:S05]  /*bda0*/  IMAD.U32 R12, RZ, RZ, UR27 ;  /* 0x0000001bff0c7e24 */ /* 0x000fca000f8e00ff */
[----:B------:R-:W-:-:S13]  /*bdb0*/  ISETP.NE.AND P6, PT, R12, 0x1, PT ;  /* 0x000000010c00780c */ /* 0x000fda0003fc5270 */
[----:B------:R-:W0:Y:S02]  /*bdc0*/  @P6 LDC.64 R4, c[0x0][0x9e8] ;  /* 0x00027a00ff046b82 */ /* 0x000e240000000a00 */
[----:B0-----:R-:W-:-:S05]  /*bdd0*/  @P6 IMAD.HI.U32 R4, R199, R4, RZ ;  /* 0x00000004c7046227 */ /* 0x001fca00078e00ff */
[----:B------:R-:W-:-:S07]  /*bde0*/  @P6 SHF.R.U32.HI R199, RZ, R5, R4 ;  /* 0x00000005ffc76219 */ /* 0x000fce0000011604 */
.L_x_1952:
[----:B------:R-:W-:Y:S05]  /*bdf0*/  BSYNC B0 ;  /* 0x0000000000007941 */ /* 0x000fea0003800000 */
.L_x_1950:
[----:B------:R-:W-:-:S04]  /*be00*/  IMAD R189, R18, -0x2, R189 ;  /* 0xfffffffe12bd7824 */ /* 0x000fc800078e02bd */
[----:B------:R-:W-:-:S05]  /*be10*/  IMAD R199, R199, R12, R189 ;  /* 0x0000000cc7c77224 */ /* 0x000fca00078e02bd */
[----:B------:R-:W-:Y:S02]  /*be20*/  VIADDMNMX R198, R199, R12, R198, PT ;  /* 0x0000000cc7c67246 */ /* 0x000fe400038001c6 */
[----:B------:R-:W-:-:S07]  /*be30*/  VIMNMX R197, R197, R199, !PT ;  /* 0x000000c7c5c57248 */ /* 0x000fce0007fe0100 */
.L_x_1949:
        /* <DEDUP_REMOVED lines=95> */
[----:B------:R-:W-:Y:S01]  /*c430*/  FSEL R187, R187, -INF , !P5 ;  /* 0xff800000bbbb7808 */ /* 0x000fe20006800000 */
[----:B------:R-:W-:Y:S01]  /*c440*/  FMUL.FTZ R12, R4, UR14 ;  /* 0x0000000e040c7c20 */ /* 0x000fe20008410000 */
        /* <DEDUP_REMOVED lines=17> */
[C---:B------:R-:W-:Y:S02]  /*c560*/  ISETP.GT.AND P1, PT, R197.reuse, RZ, !P6 ;  /* 0x000000ffc500720c */ /* 0x040fe40007724270 */
[----:B------:R-:W-:Y:S02]  /*c570*/  LOP3.LUT P6, RZ, R16, 0x1, RZ, 0xc0, !PT ;  /* 0x0000000110ff7812 */ /* 0x000fe400078cc0ff */
[----:B------:R-:W-:Y:S02]  /*c580*/  ISETP.LT.OR P1, PT, R198, 0x1, P1 ;  /* 0x00000001c600780c */ /* 0x000fe40000f21670 */
[----:B------:R-:W-:Y:S02]  /*c590*/  ISETP.GT.AND P2, PT, R197, 0x59, !P6 ;  /* 0x00000059c500780c */ /* 0x000fe40007744270 */
[----:B------:R-:W-:-:S02]  /*c5a0*/  FSEL R10, R10, -INF , !P1 ;  /* 0xff8000000a0a7808 */ /* 0x000fc40004800000 */
[----:B------:R-:W-:Y:S02]  /*c5b0*/  FSETP.NEU.FTZ.AND P1, PT, R4, -INF , PT ;  /* 0xff8000000400780b */ /* 0x000fe40003f3d000 */
[----:B------:R-:W-:Y:S02]  /*c5c0*/  FMNMX.FTZ R192, R10, R9, !PT ;  /* 0x000000090ac07209 */ /* 0x000fe40007810000 */
[----:B------:R-:W-:Y:S02]  /*c5d0*/  FSEL R12, R12, RZ, P1 ;  /* 0x000000ff0c0c7208 */ /* 0x000fe40000800000 */
[----:B------:R-:W-:Y:S02]  /*c5e0*/  FMNMX.FTZ R5, R11, R192, !PT ;  /* 0x000000c00b057209 */ /* 0x000fe40007810000 */
[----:B------:R-:W-:Y:S01]  /*c5f0*/  ISETP.LT.OR P2, PT, R198, 0x5a, P2 ;  /* 0x0000005ac600780c */ /* 0x000fe20001741670 */
[--C-:B------:R-:W-:Y:S01]  /*c600*/  FFMA.FTZ R189, R195, UR14, -R12.reuse ;  /* 0x0000000ec3bd7c23 */ /* 0x100fe2000801080c */
[----:B------:R-:W-:Y:S01]  /*c610*/  FMNMX.FTZ R194, R14, R5, !PT ;  /* 0x000000050ec27209 */ /* 0x000fe20007810000 */
[--C-:B------:R-:W-:Y:S01]  /*c620*/  FFMA.FTZ R195, R13, UR14, -R12.reuse ;  /* 0x0000000e0dc37c23 */ /* 0x100fe2000801080c */
[--C-:B------:R-:W-:Y:S01]  /*c630*/  FFMA.FTZ R13, R20, UR14, -R12.reuse ;  /* 0x0000000e140d7c23 */ /* 0x100fe2000801080c */
[--C-:B------:R-:W-:Y:S01]  /*c640*/  FFMA.FTZ R196, R21, UR14, -R12.reuse ;  /* 0x0000000e15c47c23 */ /* 0x100fe2000801080c */
[----:B------:R-:W-:Y:S01]  /*c650*/  FMNMX.FTZ R5, R15, R194, !PT ;  /* 0x000000c20f057209 */ /* 0x000fe20007810000 */
[--C-:B------:R-:W-:Y:S01]  /*c660*/  FFMA.FTZ R21, R154, UR14, -R12.reuse ;  /* 0x0000000e9a157c23 */ /* 0x100fe2000801080c */
[----:B------:R-:W-:Y:S01]  /*c670*/  FSEL R190, R190, -INF , !P2 ;  /* 0xff800000bebe7808 */ /* 0x000fe20005000000 */
[----:B------:R0:W-:Y:S01]  /*c680*/  MUFU.EX2 R192, R195 ;  /* 0x000000c300c07308 */ /* 0x0001e20000000800 */
[----:B------:R-:W-:Y:S01]  /*c690*/  FMNMX.FTZ R20, R152, R5, !PT ;  /* 0x0000000598147209 */ /* 0x000fe20007810000 */
[----:B------:R-:W-:-:S03]  /*c6a0*/  FFMA.FTZ R158, R158, UR14, -R12 ;  /* 0x0000000e9e9e7c23 */ /* 0x000fc6000801080c */
[----:B------:R-:W-:-:S03]  /*c6b0*/  FMNMX.FTZ R5, R153, R20, !PT ;  /* 0x0000001499057209 */ /* 0x000fc60007810000 */
[----:B------:R-:W-:Y:S01]  /*c6c0*/  MUFU.EX2 R189, R189 ;  /* 0x000000bd00bd7308 */ /* 0x000fe20000000800 */
[----:B------:R-:W-:Y:S02]  /*c6d0*/  FMNMX.FTZ R194, R156, R5, !PT ;  /* 0x000000059cc27209 */ /* 0x000fe40007810000 */
[----:B0-----:R-:W-:Y:S02]  /*c6e0*/  FSEL R195, R4, RZ, P1 ;  /* 0x000000ff04c37208 */ /* 0x001fe40000800000 */
[----:B------:R-:W-:Y:S01]  /*c6f0*/  FMNMX.FTZ R5, R157, R194, !PT ;  /* 0x000000c29d057209 */ /* 0x000fe20007810000 */
[--C-:B------:R-:W-:Y:S01]  /*c700*/  FFMA.FTZ R194, R155, UR14, -R12.reuse ;  /* 0x0000000e9bc27c23 */ /* 0x100fe2000801080c */
[----:B------:R-:W-:Y:S01]  /*c710*/  FFMA.FTZ R155, R159, UR14, -R12 ;  /* 0x0000000e9f9b7c23 */ /* 0x000fe2000801080c */
[----:B------:R-:W-:Y:S01]  /*c720*/  FADD.FTZ R195, -R195, R8 ;  /* 0x00000008c3c37221 */ /* 0x000fe20000010100 */
[----:B------:R-:W-:Y:S01]  /*c730*/  FMNMX.FTZ R154, R160, R5, !PT ;  /* 0x00000005a09a7209 */ /* 0x000fe20007810000 */
[--C-:B------:R-:W-:Y:S01]  /*c740*/  FFMA.FTZ R159, R162, UR14, -R12.reuse ;  /* 0x0000000ea29f7c23 */ /* 0x100fe2000801080c */
[--C-:B------:R-:W-:Y:S01]  /*c750*/  FFMA.FTZ R162, R163, UR14, -R12.reuse ;  /* 0x0000000ea3a27c23 */ /* 0x100fe2000801080c */
[----:B------:R-:W-:Y:S01]  /*c760*/  FMUL.FTZ R8, R195, UR14 ;  /* 0x0000000ec3087c20 */ /* 0x000fe20008410000 */
[----:B------:R-:W-:Y:S01]  /*c770*/  FMNMX.FTZ R5, R161, R154, !PT ;  /* 0x0000009aa1057209 */ /* 0x000fe20007810000 */
[--C-:B------:R-:W-:Y:S01]  /*c780*/  FFMA.FTZ R163, R166, UR14, -R12.reuse ;  /* 0x0000000ea6a37c23 */ /* 0x100fe2000801080c */
[--C-:B------:R-:W-:Y:S01]  /*c790*/  FFMA.FTZ R166, R167, UR14, -R12.reuse ;  /* 0x0000000ea7a67c23 */ /* 0x100fe2000801080c */
[--C-:B------:R-:W-:Y:S01]  /*c7a0*/  FFMA.FTZ R167, R170, UR14, -R12.reuse ;  /* 0x0000000eaaa77c23 */ /* 0x100fe2000801080c */
[----:B------:R-:W-:Y:S01]  /*c7b0*/  FMNMX.FTZ R154, R164, R5, !PT ;  /* 0x00000005a49a7209 */ /* 0x000fe20007810000 */
[----:B------:R-:W0:Y:S01]  /*c7c0*/  MUFU.EX2 R8, R8 ;  /* 0x0000000800087308 */ /* 0x000e220000000800 */
        /* <DEDUP_REMOVED lines=15> */
[----:B------:R3:W4:Y:S01]  /*c8c0*/  MUFU.EX2 R20, R196 ;  /* 0x000000c400147308 */ /* 0x0007220000000800 */
[----:B------:R-:W-:Y:S01]  /*c8d0*/  FFMA.FTZ R191, R193, UR14, -R12 ;  /* 0x0000000ec1bf7c23 */ /* 0x000fe2000801080c */
[----:B0-----:R-:W-:Y:S01]  /*c8e0*/  FMUL.FTZ R24, R24, R8 ;  /* 0x0000000818187220 */ /* 0x001fe20000410000 */
[----:B------:R-:W-:Y:S01]  /*c8f0*/  FMNMX.FTZ R5, R173, R154, !PT ;  /* 0x0000009aad057209 */ /* 0x000fe20007810000 */
[-C--:B------:R-:W-:Y:S01]  /*c900*/  FMUL.FTZ R25, R25, R8.reuse ;  /* 0x0000000819197220 */ /* 0x080fe20000410000 */
[-C--:B------:R-:W-:Y:S01]  /*c910*/  FMUL.FTZ R28, R28, R8.reuse ;  /* 0x000000081c1c7220 */ /* 0x080fe20000410000 */
[-C--:B------:R-:W-:Y:S01]  /*c920*/  FMUL.FTZ R29, R29, R8.reuse ;  /* 0x000000081d1d7220 */ /* 0x080fe20000410000 */
[----:B------:R-:W-:Y:S01]  /*c930*/  FMNMX.FTZ R154, R176, R5, !PT ;  /* 0x00000005b09a7209 */ /* 0x000fe20007810000 */
[----:B------:R-:W0:Y:S01]  /*c940*/  MUFU.EX2 R21, R21 ;  /* 0x0000001500157308 */ /* 0x000e220000000800 */
[-C--:B------:R-:W-:Y:S01]  /*c950*/  FMUL.FTZ R32, R32, R8.reuse ;  /* 0x0000000820207220 */ /* 0x080fe20000410000 */
[----:B------:R-:W-:Y:S01]  /*c960*/  FMUL.FTZ R33, R33, R8 ;  /* 0x0000000821217220 */ /* 0x000fe20000410000 */
[----:B------:R-:W-:Y:S01]  /*c970*/  FMNMX.FTZ R5, R177, R154, !PT ;  /* 0x0000009ab1057209 */ /* 0x000fe20007810000 */
[-C--:B------:R-:W-:Y:S01]  /*c980*/  FMUL.FTZ R36, R36, R8.reuse ;  /* 0x0000000824247220 */ /* 0x080fe20000410000 */
[-C--:B------:R-:W-:Y:S01]  /*c990*/  FMUL.FTZ R37, R37, R8.reuse ;  /* 0x0000000825257220 */ /* 0x080fe20000410000 */
[-C--:B------:R-:W-:Y:S01]  /*c9a0*/  FMUL.FTZ R40, R40, R8.reuse ;  /* 0x0000000828287220 */ /* 0x080fe20000410000 */
[----:B------:R-:W-:Y:S01]  /*c9b0*/  FMNMX.FTZ R154, R180, R5, !PT ;  /* 0x00000005b49a7209 */ /* 0x000fe20007810000 */
[----:B------:R-:W5:Y:S01]  /*c9c0*/  MUFU.EX2 R194, R194 ;  /* 0x000000c200c27308 */ /* 0x000f620000000800 */
[-C--:B------:R-:W-:Y:S01]  /*c9d0*/  FMUL.FTZ R41, R41, R8.reuse ;  /* 0x0000000829297220 */ /* 0x080fe20000410000 */
[----:B------:R-:W-:Y:S01]  /*c9e0*/  FMUL.FTZ R44, R44, R8 ;  /* 0x000000082c2c7220 */ /* 0x000fe20000410000 */
[----:B------:R-:W-:Y:S01]  /*c9f0*/  FMNMX.FTZ R154, R181, R154, !PT ;  /* 0x0000009ab59a7209 */ /* 0x000fe20007810000 */
[-C--:B------:R-:W-:Y:S01]  /*ca00*/  FMUL.FTZ R45, R45, R8.reuse ;  /* 0x000000082d2d7220 */ /* 0x080fe20000410000 */
[-C--:B------:R-:W-:Y:S01]  /*ca10*/  FMUL.FTZ R48, R48, R8.reuse ;  /* 0x0000000830307220 */ /* 0x080fe20000410000 */
[----:B------:R-:W-:Y:S01]  /*ca20*/  FMUL.FTZ R49, R49, R8 ;  /* 0x0000000831317220 */ /* 0x000fe20000410000 */
[----:B------:R-:W-:Y:S01]  /*ca30*/  FMNMX.FTZ R5, R185, R154, !PT ;  /* 0x0000009ab9057209 */ /* 0x000fe20007810000 */
[----:B------:R-:W2:Y:S01]  /*ca40*/  MUFU.EX2 R158, R158 ;  /* 0x0000009e009e7308 */ /* 0x000ea20000000800 */
[-C--:B------:R-:W-:Y:S01]  /*ca50*/  FMUL.FTZ R52, R52, R8.reuse ;  /* 0x0000000834347220 */ /* 0x080fe20000410000 */
[-C--:B------:R-:W-:Y:S01]  /*ca60*/  FMUL.FTZ R53, R53, R8.reuse ;  /* 0x0000000835357220 */ /* 0x080fe20000410000 */
        /* <DEDUP_REMOVED lines=11> */
[-C--:B------:R-:W-:Y:S01]  /*cb20*/  FMUL.FTZ R69, R69, R8.reuse ;  /* 0x0000000845457220 */ /* 0x080fe20000410000 */
[-C--:B------:R-:W-:Y:S01]  /*cb30*/  FMUL.FTZ R72, R72, R8.reuse ;  /* 0x0000000848487220 */ /* 0x080fe20000410000 */
[----:B------:R-:W1:Y:S01]  /*cb40*/  SHFL.BFLY PT, R154, R5, 0x2, 0x1f ;  /* 0x0c401f00059a7f89 */ /* 0x000e6200000e0000 */
[----:B------:R-:W2:Y:S01]  /*cb50*/  MUFU.EX2 R159, R159 ;  /* 0x0000009f009f7308 */ /* 0x000ea20000000800 */
        /* <DEDUP_REMOVED lines=21> */
[----:B------:R-:W-:Y:S01]  /*ccb0*/  FMUL.FTZ R112, R112, R8 ;  /* 0x0000000870707220 */ /* 0x000fe20000410000 */
[----:B-1----:R-:W-:Y:S01]  /*ccc0*/  FMNMX.FTZ R154, R5, R154, !PT ;  /* 0x0000009a059a7209 */ /* 0x002fe20007810000 */
[----:B------:R-:W-:Y:S01]  /*ccd0*/  MUFU.EX2 R166, R166 ;  /* 0x000000a600a67308 */ /* 0x000fe20000000800 */
[-C--:B------:R-:W-:Y:S01]  /*cce0*/  FMUL.FTZ R113, R113, R8.reuse ;  /* 0x0000000871717220 */ /* 0x080fe20000410000 */
[-C--:B------:R-:W-:Y:S01]  /*ccf0*/  FMUL.FTZ R116, R116, R8.reuse ;  /* 0x0000000874747220 */ /* 0x080fe20000410000 */
[-C--:B------:R-:W-:Y:S01]  /*cd00*/  FMUL.FTZ R117, R117, R8.reuse ;  /* 0x0000000875757220 */ /* 0x080fe20000410000 */
[----:B------:R-:W1:Y:S01]  /*cd10*/  SHFL.BFLY PT, R5, R154, 0x1, 0x1f ;  /* 0x0c201f009a057f89 */ /* 0x000e6200000e0000 */
        /* <DEDUP_REMOVED lines=11> */
[----:B------:R-:W2:Y:S01]  /*cdd0*/  MUFU.EX2 R170, R170 ;  /* 0x000000aa00aa7308 */ /* 0x000ea20000000800 */
[-C--:B------:R-:W-:Y:S01]  /*cde0*/  FMUL.FTZ R140, R140, R8.reuse ;  /* 0x000000088c8c7220 */ /* 0x080fe20000410000 */
[-C--:B------:R-:W-:Y:S01]  /*cdf0*/  FMUL.FTZ R141, R141, R8.reuse ;  /* 0x000000088d8d7220 */ /* 0x080fe20000410000 */
[-C--:B------:R-:W-:Y:S01]  /*ce00*/  FMUL.FTZ R144, R144, R8.reuse ;  /* 0x0000000890907220 */ /* 0x080fe20000410000 */
[-C--:B------:R-:W-:Y:S01]  /*ce10*/  FMUL.FTZ R145, R145, R8.reuse ;  /* 0x0000000891917220 */ /* 0x080fe20000410000 */
[-C--:B------:R-:W-:Y:S01]  /*ce20*/  FMUL.FTZ R148, R148, R8.reuse ;  /* 0x0000000894947220 */ /* 0x080fe20000410000 */
[----:B------:R-:W-:-:S02]  /*ce30*/  FMUL.FTZ R149, R149, R8 ;  /* 0x0000000895957220 */ /* 0x000fc40000410000 */
[----:B------:R-:W-:Y:S01]  /*ce40*/  MUFU.EX2 R171, R171 ;  /* 0x000000ab00ab7308 */ /* 0x000fe20000000800 */
[----:B-1----:R-:W-:-:S04]  /*ce50*/  FMNMX.FTZ R5, R154, R5, !PT ;  /* 0x000000059a057209 */ /* 0x002fc80007810000 */
[C---:B------:R-:W-:Y:S01]  /*ce60*/  FSETP.NEU.FTZ.AND P1, PT, R5.reuse, -INF , PT ;  /* 0xff8000000500780b */ /* 0x040fe20003f3d000 */
[----:B------:R-:W-:Y:S02]  /*ce70*/  FMUL.FTZ R154, R5, UR14 ;  /* 0x0000000e059a7c20 */ /* 0x000fe40008410000 */
[----:B------:R-:W-:Y:S03]  /*ce80*/  MUFU.EX2 R174, R174 ;  /* 0x000000ae00ae7308 */ /* 0x000fe60000000800 */
[----:B------:R-:W-:-:S05]  /*ce90*/  FSEL R154, R154, RZ, P1 ;  /* 0x000000ff9a9a7208 */ /* 0x000fca0000800000 */
[----:B------:R-:W-:Y:S01]  /*cea0*/  MUFU.EX2 R175, R175 ;  /* 0x000000af00af7308 */ /* 0x000fe20000000800 */
[--C-:B------:R-:W-:Y:S01]  /*ceb0*/  FFMA.FTZ R193, R10, UR14, -R154.reuse ;  /* 0x0000000e0ac17c23 */ /* 0x100fe2000801089a */
[--C-:B------:R-:W-:Y:S01]  /*cec0*/  FFMA.FTZ R10, R11, UR14, -R154.reuse ;  /* 0x0000000e0b0a7c23 */ /* 0x100fe2000801089a */
[----:B------:R-:W-:Y:S01]  /*ced0*/  FFMA.FTZ R11, R8, R2, R189 ;  /* 0x00000002080b7223 */ /* 0x000fe200000100bd */
[--C-:B------:R-:W-:Y:S01]  /*cee0*/  FFMA.FTZ R12, R15, UR14, -R154.reuse ;  /* 0x0000000e0f0c7c23 */ /* 0x100fe2000801089a */
[--C-:B---3--:R-:W-:Y:S01]  /*cef0*/  FFMA.FTZ R196, R157, UR14, -R154.reuse ;  /* 0x0000000e9dc47c23 */ /* 0x108fe2000801089a */
        /* <DEDUP_REMOVED lines=9> */
[----:B----4-:R-:W-:Y:S01]  /*cf90*/  FADD.FTZ R2, R20, R195 ;  /* 0x000000c314027221 */ /* 0x010fe20000010000 */
[--C-:B------:R-:W-:Y:S01]  /*cfa0*/  FFMA.FTZ R195, R156, UR14, -R154.reuse ;  /* 0x0000000e9cc37c23 */ /* 0x100fe2000801089a */
[----:B------:R-:W-:Y:S01]  /*cfb0*/  FFMA.FTZ R169, R169, UR14, -R154 ;  /* 0x0000000ea9a97c23 */ /* 0x000fe2000801089a */
[----:B------:R-:W-:Y:S01]  /*cfc0*/  MUFU.EX2 R179, R179 ;  /* 0x000000b300b37308 */ /* 0x000fe20000000800 */
[----:B0-----:R-:W-:Y:S01]  /*cfd0*/  FADD.FTZ R15, R21, R2 ;  /* 0x00000002150f7221 */ /* 0x001fe20000010000 */
[--C-:B------:R-:W-:Y:S01]  /*cfe0*/  FFMA.FTZ R173, R173, UR14, -R154.reuse ;  /* 0x0000000eadad7c23 */ /* 0x100fe2000801089a */
[--C-:B------:R-:W-:Y:S01]  /*cff0*/  FFMA.FTZ R177, R177, UR14, -R154.reuse ;  /* 0x0000000eb1b17c23 */ /* 0x100fe2000801089a */
[--C-:B------:R-:W-:Y:S01]  /*d000*/  FFMA.FTZ R180, R180, UR14, -R154.reuse ;  /* 0x0000000eb4b47c23 */ /* 0x100fe2000801089a */
[----:B-----5:R-:W-:Y:S01]  /*d010*/  FADD.FTZ R15, R194, R15 ;  /* 0x0000000fc20f7221 */ /* 0x020fe20000010000 */
[--C-:B------:R-:W-:Y:S01]  /*d020*/  FFMA.FTZ R181, R181, UR14, -R154.reuse ;  /* 0x0000000eb5b57c23 */ /* 0x100fe2000801089a */
[--C-:B------:R-:W-:Y:S01]  /*d030*/  FFMA.FTZ R185, R185, UR14, -R154.reuse ;  /* 0x0000000eb9b97c23 */ /* 0x100fe2000801089a */
[----:B------:R-:W-:Y:S01]  /*d040*/  MUFU.EX2 R182, R182 ;  /* 0x000000b600b67308 */ /* 0x000fe20000000800 */
[----:B--2---:R-:W-:Y:S01]  /*d050*/  FADD.FTZ R2, R158, R15 ;  /* 0x0000000f9e027221 */ /* 0x004fe20000010000 */
[--C-:B------:R-:W-:Y:S01]  /*d060*/  FFMA.FTZ R15, R153, UR14, -R154.reuse ;  /* 0x0000000e990f7c23 */ /* 0x100fe2000801089a */
[--C-:B------:R-:W-:Y:S01]  /*d070*/  FFMA.FTZ R184, R184, UR14, -R154.reuse ;  /* 0x0000000eb8b87c23 */ /* 0x100fe2000801089a */
[----:B------:R-:W-:Y:S01]  /*d080*/  FFMA.FTZ R187, R187, UR14, -R154 ;  /* 0x0000000ebbbb7c23 */ /* 0x000fe2000801089a */
[----:B------:R-:W-:Y:S01]  /*d090*/  FADD.FTZ R2, R155, R2 ;  /* 0x000000029b027221 */ /* 0x000fe20000010000 */
[----:B------:R-:W-:Y:S01]  /*d0a0*/  FFMA.FTZ R190, R190, UR14, -R154 ;  /* 0x0000000ebebe7c23 */ /* 0x000fe2000801089a */
[----:B------:R-:W-:Y:S01]  /*d0b0*/  F2FP.F16.F32.PACK_AB R156, R194, R21 ;  /* 0x00000015c29c723e */ /* 0x000fe200000000ff */
[----:B------:R-:W-:Y:S01]  /*d0c0*/  MUFU.EX2 R183, R183 ;  /* 0x000000b700b77308 */ /* 0x000fe20000000800 */
[----:B------:R-:W-:Y:S01]  /*d0d0*/  FADD.FTZ R153, R159, R2 ;  /* 0x000000029f997221 */ /* 0x000fe20000010000 */
[----:B------:R-:W-:-:S02]  /*d0e0*/  FSEL R2, R5, RZ, P1 ;  /* 0x000000ff05027208 */ /* 0x000fc40000800000 */
[----:B------:R-:W-:Y:S01]  /*d0f0*/  F2FP.F16.F32.PACK_AB R164, R170, R167 ;  /* 0x000000a7aaa4723e */ /* 0x000fe200000000ff */
[----:B------:R-:W-:Y:S01]  /*d100*/  FADD.FTZ R152, R162, R153 ;  /* 0x00000099a2987221 */ /* 0x000fe20000010000 */
[----:B------:R-:W-:Y:S01]  /*d110*/  F2FP.F16.F32.PACK_AB R158, R155, R158 ;  /* 0x0000009e9b9e723e */ /* 0x000fe200000000ff */
[----:B------:R-:W-:Y:S01]  /*d120*/  FADD.FTZ R2, -R2, R9 ;  /* 0x0000000902027221 */ /* 0x000fe20000010100 */
[----:B------:R-:W0:Y:S01]  /*d130*/  MUFU.EX2 R186, R186 ;  /* 0x000000ba00ba7308 */ /* 0x000e220000000800 */
[----:B------:R-:W-:-:S04]  /*d140*/  FADD.FTZ R153, R163, R152 ;  /* 0x00000098a3997221 */ /* 0x000fc80000010000 */
[----:B------:R-:W-:Y:S01]  /*d150*/  FADD.FTZ R152, R166, R153 ;  /* 0x00000099a6987221 */ /* 0x000fe20000010000 */
[----:B------:R-:W-:Y:S02]  /*d160*/  FFMA.FTZ R153, R172, UR14, -R154 ;  /* 0x0000000eac997c23 */ /* 0x000fe4000801089a */
[----:B------:R-:W2:Y:S01]  /*d170*/  MUFU.EX2 R188, R188 ;  /* 0x000000bc00bc7308 */ /* 0x000ea20000000800 */
[----:B------:R-:W-:-:S04]  /*d180*/  FADD.FTZ R9, R167, R152 ;  /* 0x00000098a7097221 */ /* 0x000fc80000010000 */
[----:B------:R-:W-:Y:S01]  /*d190*/  FADD.FTZ R152, R170, R9 ;  /* 0x00000009aa987221 */ /* 0x000fe20000010000 */
[----:B------:R-:W-:Y:S01]  /*d1a0*/  FFMA.FTZ R9, R168, UR14, -R154 ;  /* 0x0000000ea8097c23 */ /* 0x000fe2000801089a */
[----:B-1----:R-:W-:Y:S01]  /*d1b0*/  F2FP.F16.F32.PACK_AB R168, R178, R175 ;  /* 0x000000afb2a8723e */ /* 0x002fe200000000ff */
[----:B------:R-:W-:Y:S01]  /*d1c0*/  MUFU.EX2 R193, R193 ;  /* 0x000000c100c17308 */ /* 0x000fe20000000800 */
[----:B------:R-:W-:Y:S01]  /*d1d0*/  FADD.FTZ R157, R171, R152 ;  /* 0x00000098ab9d7221 */ /* 0x000fe20000010000 */
[----:B0-----:R-:W-:Y:S02]  /*d1e0*/  F2FP.F16.F32.PACK_AB R172, R186, R183 ;  /* 0x000000b7baac723e */ /* 0x001fe400000000ff */
[----:B------:R-:W-:Y:S01]  /*d1f0*/  F2FP.F16.F32.PACK_AB R170, R182, R179 ;  /* 0x000000b3b6aa723e */ /* 0x000fe200000000ff */
[----:B------:R-:W-:Y:S01]  /*d200*/  FADD.FTZ R152, R174, R157 ;  /* 0x0000009dae987221 */ /* 0x000fe20000010000 */
[----:B------:R-:W-:Y:S01]  /*d210*/  FFMA.FTZ R157, R176, UR14, -R154 ;  /* 0x0000000eb09d7c23 */ /* 0x000fe2000801089a */
[----:B------:R-:W-:Y:S01]  /*d220*/  F2FP.F16.F32.PACK_AB R154, R20, R13 ;  /* 0x0000000d149a723e */ /* 0x000fe200000000ff */
[----:B------:R-:W-:Y:S01]  /*d230*/  MUFU.EX2 R10, R10 ;  /* 0x0000000a000a7308 */ /* 0x000fe20000000800 */
[----:B------:R-:W-:-:S04]  /*d240*/  FADD.FTZ R199, R175, R152 ;  /* 0x00000098afc77221 */ /* 0x000fc80000010000 */
[----:B------:R-:W-:Y:S01]  /*d250*/  FADD.FTZ R152, R178, R199 ;  /* 0x000000c7b2987221 */ /* 0x000fe20000010000 */
[----:B------:R-:W-:Y:S02]  /*d260*/  FMUL.FTZ R178, R2, UR14 ;  /* 0x0000000e02b27c20 */ /* 0x000fe40008410000 */
[----:B------:R-:W-:Y:S01]  /*d270*/  MUFU.EX2 R11, R11 ;  /* 0x0000000b000b7308 */ /* 0x000fe20000000800 */
[----:B------:R-:W-:Y:S01]  /*d280*/  FADD.FTZ R199, R179, R152 ;  /* 0x00000098b3c77221 */ /* 0x000fe20000010000 */
[----:B------:R-:W-:-:S03]  /*d290*/  F2FP.F16.F32.PACK_AB R152, R192, R189 ;  /* 0x000000bdc098723e */ /* 0x000fc600000000ff */
[----:B------:R-:W-:-:S03]  /*d2a0*/  FADD.FTZ R20, R182, R199 ;  /* 0x000000c7b6147221 */ /* 0x000fc60000010000 */
[----:B------:R-:W0:Y:S01]  /*d2b0*/  MUFU.EX2 R178, R178 ;  /* 0x000000b200b27308 */ /* 0x000e220000000800 */
[----:B------:R-:W-:-:S04]  /*d2c0*/  FADD.FTZ R21, R183, R20 ;  /* 0x00000014b7157221 */ /* 0x000fc80000010000 */
[----:B------:R-:W-:-:S03]  /*d2d0*/  FADD.FTZ R21, R186, R21 ;  /* 0x00000015ba157221 */ /* 0x000fc60000010000 */
[----:B------:R-:W1:Y:S01]  /*d2e0*/  MUFU.EX2 R12, R12 ;  /* 0x0000000c000c7308 */ /* 0x000e620000000800 */
[----:B--2---:R-:W-:-:S07]  /*d2f0*/  FADD.FTZ R2, R188, R21 ;  /* 0x00000015bc027221 */ /* 0x004fce0000010000 */
[----:B------:R-:W2:Y:S01]  /*d300*/  MUFU.EX2 R14, R14 ;  /* 0x0000000e000e7308 */ /* 0x000ea20000000800 */
        /* <DEDUP_REMOVED lines=9> */
[----:B-1----:R-:W-:Y:S01]  /*d3a0*/  F2FP.F16.F32.PACK_AB R155, R12, R11 ;  /* 0x0000000b0c9b723e */ /* 0x002fe200000000ff */
[-C--:B------:R-:W-:Y:S01]  /*d3b0*/  FMUL.FTZ R35, R35, R178.reuse ;  /* 0x000000b223237220 */ /* 0x080fe20000410000 */
[-C--:B------:R-:W-:Y:S01]  /*d3c0*/  FMUL.FTZ R38, R38, R178.reuse ;  /* 0x000000b226267220 */ /* 0x080fe20000410000 */
[----:B------:R-:W-:Y:S01]  /*d3d0*/  FADD.FTZ R21, R12, R21 ;  /* 0x000000150c157221 */ /* 0x000fe20000010000 */
[-C--:B------:R-:W-:Y:S01]  /*d3e0*/  FMUL.FTZ R39, R39, R178.reuse ;  /* 0x000000b227277220 */ /* 0x080fe20000410000 */
[-C--:B------:R-:W-:Y:S01]  /*d3f0*/  FMUL.FTZ R42, R42, R178.reuse ;  /* 0x000000b22a2a7220 */ /* 0x080fe20000410000 */
[----:B------:R-:W1:Y:S01]  /*d400*/  MUFU.EX2 R195, R195 ;  /* 0x000000c300c37308 */ /* 0x000e620000000800 */
[----:B--2---:R-:W-:Y:S01]  /*d410*/  FADD.FTZ R186, R14, R21 ;  /* 0x000000150eba7221 */ /* 0x004fe20000010000 */
[-C--:B------:R-:W-:Y:S01]  /*d420*/  FMUL.FTZ R43, R43, R178.reuse ;  /* 0x000000b22b2b7220 */ /* 0x080fe20000410000 */
        /* <DEDUP_REMOVED lines=21> */
[----:B------:R1:W3:Y:S01]  /*d580*/  MUFU.EX2 R161, R160 ;  /* 0x000000a000a17308 */ /* 0x0002e20000000800 */
        /* <DEDUP_REMOVED lines=8> */
[----:B-1----:R-:W-:Y:S01]  /*d610*/  F2FP.F16.F32.PACK_AB R160, R162, R159 ;  /* 0x0000009fa2a0723e */ /* 0x002fe200000000ff */
[-C--:B------:R-:W-:Y:S01]  /*d620*/  FMUL.FTZ R91, R91, R178.reuse ;  /* 0x000000b25b5b7220 */ /* 0x080fe20000410000 */
[----:B------:R-:W-:Y:S01]  /*d630*/  F2FP.F16.F32.PACK_AB R162, R166, R163 ;  /* 0x000000a3a6a2723e */ /* 0x000fe200000000ff */
[-C--:B------:R-:W-:Y:S01]  /*d640*/  FMUL.FTZ R94, R94, R178.reuse ;  /* 0x000000b25e5e7220 */ /* 0x080fe20000410000 */
[----:B------:R-:W-:Y:S01]  /*d650*/  F2FP.F16.F32.PACK_AB R166, R174, R171 ;  /* 0x000000abaea6723e */ /* 0x000fe200000000ff */
[----:B------:R-:W-:Y:S01]  /*d660*/  FMUL.FTZ R95, R95, R178 ;  /* 0x000000b25f5f7220 */ /* 0x000fe20000410000 */
[----:B------:R-:W-:Y:S01]  /*d670*/  F2FP.F16.F32.PACK_AB R174, R191, R188 ;  /* 0x000000bcbfae723e */ /* 0x000fe200000000ff */
[----:B------:R-:W1:Y:S01]  /*d680*/  MUFU.EX2 R13, R197 ;  /* 0x000000c5000d7308 */ /* 0x000e620000000800 */
[C---:B0-----:R-:W-:Y:S01]  /*d690*/  FADD.FTZ R188, R196.reuse, R21 ;  /* 0x00000015c4bc7221 */ /* 0x041fe20000010000 */
[----:B------:R-:W-:Y:S01]  /*d6a0*/  F2FP.F16.F32.PACK_AB R159, R196, R195 ;  /* 0x000000c3c49f723e */ /* 0x000fe200000000ff */
[-C--:B------:R-:W-:Y:S01]  /*d6b0*/  FMUL.FTZ R98, R98, R178.reuse ;  /* 0x000000b262627220 */ /* 0x080fe20000410000 */
[-C--:B------:R-:W-:Y:S01]  /*d6c0*/  FMUL.FTZ R99, R99, R178.reuse ;  /* 0x000000b263637220 */ /* 0x080fe20000410000 */
[----:B---3--:R-:W-:Y:S01]  /*d6d0*/  FADD.FTZ R21, R161, R188 ;  /* 0x000000bca1157221 */ /* 0x008fe20000010000 */
[-C--:B------:R-:W-:Y:S01]  /*d6e0*/  FMUL.FTZ R102, R102, R178.reuse ;  /* 0x000000b266667220 */ /* 0x080fe20000410000 */
[-C--:B------:R-:W-:Y:S01]  /*d6f0*/  FMUL.FTZ R103, R103, R178.reuse ;  /* 0x000000b267677220 */ /* 0x080fe20000410000 */
        /* <DEDUP_REMOVED lines=35> */
[----:B0-----:R-:W-:Y:S01]  /*d930*/  F2FP.F16.F32.PACK_AB R153, R10, R193 ;  /* 0x000000c10a99723e */ /* 0x001fe200000000ff */
[----:B------:R-:W-:-:S04]  /*d940*/  FMUL.FTZ R151, R151, R178 ;  /* 0x000000b297977220 */ /* 0x000fc80000410000 */
[----:B------:R0:W1:Y:S08]  /*d950*/  MUFU.EX2 R169, R157 ;  /* 0x0000009d00a97308 */ /* 0x0000700000000800 */
[----:B------:R-:W4:Y:S01]  /*d960*/  MUFU.EX2 R186, R177 ;  /* 0x000000b100ba7308 */ /* 0x000f220000000800 */
[----:B0-----:R-:W-:-:S07]  /*d970*/  F2FP.F16.F32.PACK_AB R157, R15, R14 ;  /* 0x0000000e0f9d723e */ /* 0x001fce00000000ff */
[----:B------:R0:W5:Y:S08]  /*d980*/  MUFU.EX2 R171, R180 ;  /* 0x000000b400ab7308 */ /* 0x0001700000000800 */
[----:B------:R-:W5:Y:S01]  /*d990*/  MUFU.EX2 R188, R181 ;  /* 0x000000b500bc7308 */ /* 0x000f620000000800 */
[----:B0-----:R-:W-:-:S04]  /*d9a0*/  FADD.FTZ R180, R182, R21 ;  /* 0x00000015b6b47221 */ /* 0x001fc80000010000 */
[----:B---3--:R-:W-:Y:S01]  /*d9b0*/  FADD.FTZ R21, R167, R180 ;  /* 0x000000b4a7157221 */ /* 0x008fe20000010000 */
[C---:B--2---:R-:W-:Y:S02]  /*d9c0*/  F2FP.F16.F32.PACK_AB R167, R0.reuse, R167 ;  /* 0x000000a700a7723e */ /* 0x044fe400000000ff */
[----:B------:R-:W0:Y:S01]  /*d9d0*/  MUFU.EX2 R173, R185 ;  /* 0x000000b900ad7308 */ /* 0x000e220000000800 */
[----:B------:R-:W-:-:S04]  /*d9e0*/  FADD.FTZ R180, R0, R21 ;  /* 0x0000001500b47221 */ /* 0x000fc80000010000 */
[----:B-1----:R-:W-:Y:S01]  /*d9f0*/  FADD.FTZ R21, R169, R180 ;  /* 0x000000b4a9157221 */ /* 0x002fe20000010000 */
[C---:B----4-:R-:W-:Y:S02]  /*da00*/  F2FP.F16.F32.PACK_AB R169, R186.reuse, R169 ;  /* 0x000000a9baa9723e */ /* 0x050fe400000000ff */
[----:B------:R-:W1:Y:S01]  /*da10*/  MUFU.EX2 R184, R184 ;  /* 0x000000b800b87308 */ /* 0x000e620000000800 */
[----:B------:R-:W-:-:S04]  /*da20*/  FADD.FTZ R180, R186, R21 ;  /* 0x00000015bab47221 */ /* 0x000fc80000010000 */
[----:B-----5:R-:W-:Y:S01]  /*da30*/  FADD.FTZ R21, R171, R180 ;  /* 0x000000b4ab157221 */ /* 0x020fe20000010000 */
[C---:B------:R-:W-:Y:S02]  /*da40*/  F2FP.F16.F32.PACK_AB R171, R188.reuse, R171 ;  /* 0x000000abbcab723e */ /* 0x040fe400000000ff */
[----:B------:R-:W2:Y:S01]  /*da50*/  MUFU.EX2 R175, R187 ;  /* 0x000000bb00af7308 */ /* 0x000ea20000000800 */
[----:B------:R-:W-:-:S04]  /*da60*/  FADD.FTZ R180, R188, R21 ;  /* 0x00000015bcb47221 */ /* 0x000fc80000010000 */
[----:B0-----:R-:W-:-:S03]  /*da70*/  FADD.FTZ R11, R173, R180 ;  /* 0x000000b4ad0b7221 */ /* 0x001fc60000010000 */
        /* <DEDUP_REMOVED lines=8> */
.L_x_1953:
[----:B------:R0:W1:Y:S01]  /*db00*/  SYNCS.PHASECHK.TRANS64.TRYWAIT P1, [UR25+0x22850], R7 ;  /* 0x02285007ff0075a7 */ /* 0x0000620008020159 */
[----:B------:R-:W-:Y:S05]  /*db10*/  @!P0 BRA `(.L_x_1954) ;  /* 0x0000000000048947 */ /* 0x000fea0003800000 */
[----:B------:R-:W-:Y:S01]  /*db20*/  BPT.TRAP 0x1 ;  /* 0x000000040000795c */ /* 0x000fe20000300000 */
.L_x_1954:
[----:B------:R-:W-:Y:S01]  /*db30*/  VIADD R8, R215, 0x8 ;  /* 0x00000008d7087836 */ /* 0x000fe20000000000 */
[----:B-1----:R-:W-:Y:S06]  /*db40*/  @P1 BRA `(.L_x_1955) ;  /* 0x0000000000081947 */ /* 0x002fec0003800000 */
[----:B------:R-:W1:Y:S02]  /*db50*/  SYNCS.PHASECHK.TRANS64.TRYWAIT P1, [UR25+0x22850], R7 ;  /* 0x02285007ff0075a7 */ /* 0x000e640008020159 */
[----:B-1----:R-:W-:Y:S05]  /*db60*/  @!P1 BRA `(.L_x_1956) ;  /* 0x0000007800e09947 */ /* 0x002fea0003800000 */
.L_x_1955:
        /* <DEDUP_REMOVED lines=39> */
.L_x_1957:
[----:B------:R-:W-:Y:S01]  /*dde0*/  UIADD3 UR25, UR25, 0x22860, URZ ;  /* 0x0002286019197890 */ /* 0x000fe2000fffe03f */
[C---:B------:R-:W-:Y:S01]  /*ddf0*/  ISETP.GT.AND P1, PT, R6.reuse, UR44, PT ;  /* 0x0000002c06007c0c */ /* 0x040fe2000bf24270 */
[----:B------:R-:W-:Y:S02]  /*de00*/  VIADD R6, R6, 0xffffffff ;  /* 0xffffffff06067836 */ /* 0x000fe40000000000 */
[----:B------:R-:W-:Y:S01]  /*de10*/  UPRMT UR25, UR24, 0x654, UR25 ;  /* 0x0000065418197896 */ /* 0x000fe20008000019 */
[----:B------:R-:W-:Y:S02]  /*de20*/  IMAD.MOV.U32 R9, RZ, RZ, R5 ;  /* 0x000000ffff097224 */ /* 0x000fe400078e0005 */
[----:B------:R-:W-:-:S06]  /*de30*/  IMAD.MOV.U32 R8, RZ, RZ, R4 ;  /* 0x000000ffff087224 */ /* 0x000fcc00078e0004 */
[----:B------:R-:W-:Y:S01]  /*de40*/  SYNCS.ARRIVE.TRANS64.RED.A1T0 RZ, [UR25], RZ ;  /* 0x000000ffffff79a7 */ /* 0x000fe20008100419 */
[----:B------:R-:W-:Y:S05]  /*de50*/  @P1 BRA `(.L_x_1958) ;  /* 0xffffffc800941947 */ /* 0x000fea000383ffff */
.L_x_1939:
[----:B01----:R-:W0:Y:S01]  /*de60*/  SHFL.BFLY PT, R7, R2, 0x2, 0x1f ;  /* 0x0c401f0002077f89 */ /* 0x003e2200000e0000 */
[----:B------:R-:W-:Y:S01]  /*de70*/  IMAD.MOV.U32 R8, RZ, RZ, RZ ;  /* 0x000000ffff087224 */ /* 0x000fe200078e00ff */
[----:B------:R-:W-:Y:S01]  /*de80*/  UIADD3 UR38, UR38, 0x1, URZ ;  /* 0x0000000126267890 */ /* 0x000fe2000fffe03f */
[----:B------:R2:W-:Y:S06]  /*de90*/  BAR.ARV R3, 0x100 ;  /* 0x000400030000751d */ /* 0x0005ec0000002000 */
[----:B------:R-:W-:Y:S02]  /*dea0*/  UISETP.NE.AND UP0, UPT, UR38, 0x2, UPT ;  /* 0x000000022600788c */ /* 0x000fe4000bf05270 */
[----:B------:R-:W-:Y:S06]  /*deb0*/  BAR.ARV 0x8, 0x180 ;  /* 0x0206000000007b1d */ /* 0x000fec0000002000 */
[----:B--2---:R-:W-:Y:S01]  /*dec0*/  IMAD.MOV.U32 R3, RZ, RZ, -0x800000 ;  /* 0xff800000ff037424 */ /* 0x004fe200078e00ff */
[----:B------:R-:W-:Y:S01]  /*ded0*/  USEL UR4, URZ, 0x1, UP0 ;  /* 0x000000013f047887 */ /* 0x000fe20008000000 */
[----:B------:R-:W1:Y:S01]  /*dee0*/  SHFL.BFLY PT, R9, R0, 0x2, 0x1f ;  /* 0x0c401f0000097f89 */ /* 0x000e6200000e0000 */
[----:B------:R-:W-:Y:S01]  /*def0*/  PLOP3.LUT P0, PT, PT, PT, PT, 0x8, 0x0 ;  /* 0x000000000000781c */ /* 0x000fe20003f0e170 */
[----:B------:R-:W-:Y:S01]  /*df00*/  UIADD3 UR36, UR36, 0x1, URZ ;  /* 0x0000000124247890 */ /* 0x000fe2000fffe03f */
[----:B0-----:R-:W-:Y:S01]  /*df10*/  FADD.FTZ R7, R7, R2 ;  /* 0x0000000207077221 */ /* 0x001fe20000010000 */
[----:B------:R-:W-:Y:S01]  /*df20*/  IMAD.MOV.U32 R2, RZ, RZ, -0x800000 ;  /* 0xff800000ff027424 */ /* 0x000fe200078e00ff */
[----:B------:R-:W-:-:S02]  /*df30*/  USEL UR38, UR38, URZ, UP0 ;  /* 0x0000003f26267287 */ /* 0x000fc40008000000 */
[----:B------:R-:W-:Y:S01]  /*df40*/  ULOP3.LUT UR37, UR37, UR4, URZ, 0x3c, !UPT ;  /* 0x0000000425257292 */ /* 0x000fe2000f8e3c3f */
[----:B------:R-:W0:Y:S01]  /*df50*/  SHFL.BFLY PT, R6, R7, 0x1, 0x1f ;  /* 0x0c201f0007067f89 */ /* 0x000e2200000e0000 */
[----:B-1----:R-:W-:Y:S01]  /*df60*/  FADD.FTZ R9, R9, R0 ;  /* 0x0000000009097221 */ /* 0x002fe20000010000 */
[----:B------:R-:W-:Y:S02]  /*df70*/  IMAD.MOV.U32 R0, RZ, RZ, RZ ;  /* 0x000000ffff007224 */ /* 0x000fe400078e00ff */
[----:B0-----:R-:W-:Y:S01]  /*df80*/  FADD.FTZ R10, R7, R6 ;  /* 0x00000006070a7221 */ /* 0x001fe20000010000 */
[----:B------:R-:W-:Y:S01]  /*df90*/  IMAD.U32 R7, RZ, RZ, UR14 ;  /* 0x0000000eff077e24 */ /* 0x000fe2000f8e00ff */
[----:B------:R-:W0:Y:S03]  /*dfa0*/  SHFL.BFLY PT, R6, R9, 0x1, 0x1f ;  /* 0x0c201f0009067f89 */ /* 0x000e2600000e0000 */
[----:B------:R-:W-:-:S13]  /*dfb0*/  FSETP.NE.FTZ.AND P1, PT, R10, RZ, PT ;  /* 0x000000ff0a00720b */ /* 0x000fda0003f35000 */
[----:B------:R-:W1:Y:S01]  /*dfc0*/  @P1 MUFU.RCP R8, R10 ;  /* 0x0000000a00081308 */ /* 0x000e620000001000 */
[----:B------:R-:W-:Y:S01]  /*dfd0*/  @P1 FMUL.FTZ R7, R7, 0.69314718246459960938 ;  /* 0x3f31721807071820 */ /* 0x000fe20000410000 */
[----:B0-----:R-:W-:Y:S01]  /*dfe0*/  FADD.FTZ R11, R9, R6 ;  /* 0x00000006090b7221 */ /* 0x001fe20000010000 */
[----:B------:R-:W-:-:S05]  /*dff0*/  IMAD.U32 R9, RZ, RZ, UR14 ;  /* 0x0000000eff097e24 */ /* 0x000fca000f8e00ff */
[----:B------:R-:W0:Y:S01]  /*e000*/  @P1 MUFU.LG2 R6, R10 ;  /* 0x0000000a00061308 */ /* 0x000e220000000c00 */
[----:B------:R-:W-:Y:S01]  /*e010*/  FSETP.NE.FTZ.AND P2, PT, R11, RZ, PT ;  /* 0x000000ff0b00720b */ /* 0x000fe20003f55000 */
        /* <DEDUP_REMOVED lines=64> */
[----:B------:R-:W1:Y:S01]  /*e420*/  @P2 MUFU.RCP R0, R11 ;  /* 0x0000000b00002308 */ /* 0x000e620000001000 */
[----:B------:R-:W-:Y:S01]  /*e430*/  @P2 FMUL.FTZ R9, R9, 0.69314718246459960938 ;  /* 0x3f31721809092820 */ /* 0x000fe20000410000 */
[----:B0-----:R-:W-:-:S04]  /*e440*/  @P1 FMUL.FTZ R6, R6, 0.69314718246459960938 ;  /* 0x3f31721806061820 */ /* 0x001fc80000410000 */
[----:B------:R-:W-:Y:S02]  /*e450*/  @P1 FFMA.FTZ R3, R7, R4, R6 ;  /* 0x0000000407031223 */ /* 0x000fe40000010006 */
[----:B------:R-:W0:Y:S01]  /*e460*/  @P2 MUFU.LG2 R8, R11 ;  /* 0x0000000b00082308 */ /* 0x000e220000000c00 */
        /* <DEDUP_REMOVED lines=66> */
.L_x_1880:
[----:B------:R-:W0:Y:S01]  /*e890*/  S2R R5, SR_CgaCtaId ;  /* 0x0000000000057919 */ /* 0x000e220000008800 */
[----:B------:R-:W-:Y:S01]  /*e8a0*/  MOV R176, 0x400 ;  /* 0x0000040000b07802 */ /* 0x000fe20000000f00 */
[----:B------:R-:W-:Y:S01]  /*e8b0*/  BSSY B0, `(.L_x_1959) ;  /* 0x000028f000007945 */ /* 0x000fe20003800000 */
[----:B------:R-:W-:Y:S02]  /*e8c0*/  BAR.SYNC.DEFER_BLOCKING 0x5, 0x180 ;  /* 0x0146000000007b1d */ /* 0x000fe40000010000 */
[----:B0-----:R-:W-:-:S05]  /*e8d0*/  LEA R176, R5, R176, 0x18 ;  /* 0x000000b005b07211 */ /* 0x001fca00078ec0ff */
[----:B------:R-:W0:Y:S02]  /*e8e0*/  LDS R4, [R176+0x228d0] ;  /* 0x0228d000b0047984 */ /* 0x000e240000000800 */
[----:B0-----:R-:W-:Y:S01]  /*e8f0*/  R2UR UR4, R4 ;  /* 0x00000000040472ca */ /* 0x001fe200000e0000 */
[----:B------:R-:W-:Y:S06]  /*e900*/  BAR.ARV 0x4, 0x180 ;  /* 0x0106000000007b1d */ /* 0x000fec0000002000 */
[----:B------:R-:W-:Y:S08]  /*e910*/  @P0 BRA `(.L_x_1960) ;  /* 0x0000001c004c0947 */ /* 0x000ff00003800000 */
[----:B------:R-:W0:Y:S01]  /*e920*/  S2R R5, SR_SWINHI ;  /* 0x0000000000057919 */ /* 0x000e220000002f00 */
[----:B------:R-:W1:Y:S01]  /*e930*/  LDC R205, c[0x0][0xbe8] ;  /* 0x0002fa00ffcd7b82 */ /* 0x000e620000000800 */
[----:B------:R-:W-:Y:S01]  /*e940*/  F2FP.F16.F32.PACK_AB R24, R25, R24 ;  /* 0x000000181918723e */ /* 0x000fe200000000ff */
[----:B------:R-:W-:Y:S01]  /*e950*/  USHF.R.S32.HI UR10, URZ, 0x1f, UR43 ;  /* 0x0000001f3f0a7899 */ /* 0x000fe2000801142b */
[----:B------:R-:W-:Y:S01]  /*e960*/  F2FP.F16.F32.PACK_AB R25, R27, R26 ;  /* 0x0000001a1b19723e */ /* 0x000fe200000000ff */
[----:B------:R-:W-:Y:S01]  /*e970*/  ULDC.64 UR8, c[0x0][0xb90] ;  /* 0x0002e40000087ab9 */ /* 0x000fe20000000a00 */
[----:B------:R-:W-:Y:S01]  /*e980*/  F2FP.F16.F32.PACK_AB R27, R31, R30 ;  /* 0x0000001e1f1b723e */ /* 0x000fe200000000ff */
[----:B------:R-:W-:Y:S01]  /*e990*/  UIMAD UR5, UR10, UR8, URZ ;  /* 0x000000080a0572a4 */ /* 0x000fe2000f8e023f */
[----:B------:R-:W-:Y:S01]  /*e9a0*/  F2FP.F16.F32.PACK_AB R26, R29, R28 ;  /* 0x0000001c1d1a723e */ /* 0x000fe200000000ff */
[----:B------:R-:W-:Y:S01]  /*e9b0*/  UIMAD.WIDE.U32 UR6, UR43, UR8, URZ ;  /* 0x000000082b0672a5 */ /* 0x000fe2000f8e003f */
[----:B------:R-:W-:Y:S01]  /*e9c0*/  F2FP.F16.F32.PACK_AB R136, R137, R136 ;  /* 0x000000888988723e */ /* 0x000fe200000000ff */
[----:B------:R-:W-:Y:S01]  /*e9d0*/  UIMAD UR5, UR43, UR9, UR5 ;  /* 0x000000092b0572a4 */ /* 0x000fe2000f8e0205 */
[----:B------:R-:W-:Y:S01]  /*e9e0*/  F2FP.F16.F32.PACK_AB R137, R128, R124 ;  /* 0x0000007c8089723e */ /* 0x000fe200000000ff */
[----:B------:R-:W-:Y:S01]  /*e9f0*/  USHF.R.S32.HI UR12, URZ, 0x1f, UR42 ;  /* 0x0000001f3f0c7899 */ /* 0x000fe2000801142a */
[----:B------:R-:W-:Y:S01]  /*ea00*/  F2FP.F16.F32.PACK_AB R144, R145, R144 ;  /* 0x000000909190723e */ /* 0x000fe200000000ff */
[----:B------:R-:W-:Y:S01]  /*ea10*/  ULDC.64 UR8, c[0x0][0xb98] ;  /* 0x0002e60000087ab9 */ /* 0x000fe20000000a00 */
[----:B------:R-:W-:Y:S01]  /*ea20*/  UIADD3 UR7, UR7, UR5, URZ ;  /* 0x0000000507077290 */ /* 0x000fe2000fffe03f */
[----:B------:R-:W-:Y:S01]  /*ea30*/  F2FP.F16.F32.PACK_AB R145, R167, R166 ;  /* 0x000000a6a791723e */ /* 0x000fe200000000ff */
[----:B------:R-:W-:-:S02]  /*ea40*/  UIMAD UR5, UR12, UR8, URZ ;  /* 0x000000080c0572a4 */ /* 0x000fc4000f8e023f */
[----:B------:R-:W-:Y:S02]  /*ea50*/  UIMAD.WIDE.U32 UR6, UR42, UR8, UR6 ;  /* 0x000000082a0672a5 */ /* 0x000fe4000f8e0006 */
[----:B------:R-:W-:-:S03]  /*ea60*/  UIMAD UR5, UR42, UR9, UR5 ;  /* 0x000000092a0572a4 */ /* 0x000fc6000f8e0205 */
[----:B------:R-:W-:Y:S01]  /*ea70*/  ULDC.64 UR8, c[0x0][0xae8] ;  /* 0x0002ba0000087ab9 */ /* 0x000fe20000000a00 */
[----:B------:R-:W-:Y:S02]  /*ea80*/  MOV R160, R176 ;  /* 0x000000b000a07202 */ /* 0x000fe40000000f00 */
[----:B0-----:R-:W-:Y:S01]  /*ea90*/  MOV R161, R5 ;  /* 0x0000000500a17202 */ /* 0x001fe20000000f00 */
[----:B------:R-:W-:Y:S02]  /*eaa0*/  IMAD R5, R203, 0x40, R19 ;  /* 0x00000040cb057824 */ /* 0x000fe400078e0213 */
[----:B------:R-:W-:-:S04]  /*eab0*/  IMAD.WIDE R20, R208, 0x2, R160 ;  /* 0x00000002d0147825 */ /* 0x000fc800078e02a0 */
[----:B------:R-:W-:Y:S01]  /*eac0*/  IMAD.WIDE R160, R5, 0x2, R160 ;  /* 0x0000000205a07825 */ /* 0x000fe200078e02a0 */
[C---:B------:R-:W-:Y:S02]  /*ead0*/  IADD3 R109, P0, R20.reuse, 0x8060, RZ ;  /* 0x00008060146d7810 */ /* 0x040fe40007f1e0ff */
[C---:B------:R-:W-:Y:S02]  /*eae0*/  IADD3 R113, P5, R20.reuse, 0xc020, RZ ;  /* 0x0000c02014717810 */ /* 0x040fe40007fbe0ff */
[----:B------:R-:W-:Y:S01]  /*eaf0*/  LOP3.LUT R12, R109, 0x380, RZ, 0xc0, !PT ;  /* 0x000003806d0c7812 */ /* 0x000fe200078ec0ff */
[--C-:B------:R-:W-:Y:S01]  /*eb00*/  IMAD.X R13, RZ, RZ, R21.reuse, P0 ;  /* 0x000000ffff0d7224 */ /* 0x100fe200000e0615 */
[C---:B------:R-:W-:Y:S01]  /*eb10*/  IADD3 R7, P3, R20.reuse, 0xc060, RZ ;  /* 0x0000c06014077810 */ /* 0x040fe20007f7e0ff */
[--C-:B------:R-:W-:Y:S01]  /*eb20*/  IMAD.X R9, RZ, RZ, R21.reuse, P5 ;  /* 0x000000ffff097224 */ /* 0x100fe200028e0615 */
[----:B------:R-:W-:Y:S02]  /*eb30*/  IADD3 R112, P2, R20, 0x8040, RZ ;  /* 0x0000804014707810 */ /* 0x000fe40007f5e0ff */
[----:B------:R-:W-:Y:S01]  /*eb40*/  SHF.R.U64 R12, R12, 0x3, RZ ;  /* 0x000000030c0c7819 */ /* 0x000fe200000012ff */
[--C-:B------:R-:W-:Y:S01]  /*eb50*/  IMAD.X R5, RZ, RZ, R21.reuse, P3 ;  /* 0x000000ffff057224 */ /* 0x100fe200018e0615 */
[----:B------:R-:W-:Y:S01]  /*eb60*/  LOP3.LUT R8, R113, 0x380, RZ, 0xc0, !PT ;  /* 0x0000038071087812 */ /* 0x000fe200078ec0ff */
[----:B------:R-:W-:Y:S01]  /*eb70*/  IMAD.X R139, RZ, RZ, R21, P2 ;  /* 0x000000ffff8b7224 */ /* 0x000fe200010e0615 */
[----:B------:R-:W-:-:S02]  /*eb80*/  LOP3.LUT R4, R7, 0x380, RZ, 0xc0, !PT ;  /* 0x0000038007047812 */ /* 0x000fc400078ec0ff */
[----:B------:R-:W-:Y:S02]  /*eb90*/  IADD3 R17, P2, R20, 0x4000, RZ ;  /* 0x0000400014117810 */ /* 0x000fe40007f5e0ff */
[----:B------:R-:W-:Y:S02]  /*eba0*/  LOP3.LUT R12, R12, R109, RZ, 0x3c, !PT ;  /* 0x0000006d0c0c7212 */ /* 0x000fe400078e3cff */
[----:B------:R-:W-:Y:S01]  /*ebb0*/  SHF.R.U64 R8, R8, 0x3, RZ ;  /* 0x0000000308087819 */ /* 0x000fe200000012ff */
[----:B------:R-:W-:Y:S01]  /*ebc0*/  IMAD.X R135, RZ, RZ, R21, P2 ;  /* 0x000000ffff877224 */ /* 0x000fe200010e0615 */
[----:B------:R-:W-:Y:S02]  /*ebd0*/  LOP3.LUT R109, R112, 0x380, RZ, 0xc0, !PT ;  /* 0x00000380706d7812 */ /* 0x000fe400078ec0ff */
[----:B------:R-:W-:Y:S02]  /*ebe0*/  SHF.R.U64 R4, R4, 0x3, RZ ;  /* 0x0000000304047819 */ /* 0x000fe400000012ff */
[----:B------:R-:W-:-:S02]  /*ebf0*/  IADD3 R115, P4, R20, 0xc040, RZ ;  /* 0x0000c04014737810 */ /* 0x000fc40007f9e0ff */
[C---:B------:R-:W-:Y:S02]  /*ec00*/  IADD3 R111, P6, R20.reuse, 0xc000, RZ ;  /* 0x0000c000146f7810 */ /* 0x040fe40007fde0ff */
[C---:B------:R-:W-:Y:S02]  /*ec10*/  IADD3 R103, P1, R20.reuse, 0x20, RZ ;  /* 0x0000002014677810 */ /* 0x040fe40007f3e0ff */
[C---:B------:R-:W-:Y:S01]  /*ec20*/  IADD3 R110, P3, R20.reuse, 0x8020, RZ ;  /* 0x00008020146e7810 */ /* 0x040fe20007f7e0ff */
[--C-:B------:R-:W-:Y:S01]  /*ec30*/  IMAD.X R11, RZ, RZ, R21.reuse, P6 ;  /* 0x000000ffff0b7224 */ /* 0x100fe200030e0615 */
[----:B------:R-:W-:Y:S01]  /*ec40*/  LOP3.LUT R163, R20, 0x380, RZ, 0xc0, !PT ;  /* 0x0000038014a37812 */ /* 0x000fe200078ec0ff */
[--C-:B------:R-:W-:Y:S01]  /*ec50*/  IMAD.X R15, RZ, RZ, R21.reuse, P1 ;  /* 0x000000ffff0f7224 */ /* 0x100fe200008e0615 */
[----:B------:R-:W-:Y:S01]  /*ec60*/  LOP3.LUT R8, R8, R113, RZ, 0x3c, !PT ;  /* 0x0000007108087212 */ /* 0x000fe200078e3cff */
[----:B------:R-:W-:Y:S01]  /*ec70*/  IMAD.X R143, RZ, RZ, R21, P3 ;  /* 0x000000ffff8f7224 */ /* 0x000fe200018e0615 */
[----:B------:R-:W-:-:S02]  /*ec80*/  SHF.R.U64 R109, R109, 0x3, RZ ;  /* 0x000000036d6d7819 */ /* 0x000fc400000012ff */
[----:B------:R-:W-:Y:S01]  /*ec90*/  LOP3.LUT R4, R4, R7, RZ, 0x3c, !PT ;  /* 0x0000000704047212 */ /* 0x000fe200078e3cff */
[--C-:B------:R-:W-:Y:S01]  /*eca0*/  IMAD.X R7, RZ, RZ, R21.reuse, P4 ;  /* 0x000000ffff077224 */ /* 0x100fe200020e0615 */
[----:B------:R-:W-:Y:S02]  /*ecb0*/  IADD3 R113, P2, R160, 0x7000, RZ ;  /* 0x00007000a0717810 */ /* 0x000fe40007f5e0ff */
        /* <DEDUP_REMOVED lines=10> */
[----:B------:R-:W-:Y:S01]  /*ed60*/  SHF.R.U64 R163, R163, 0x3, RZ ;  /* 0x00000003a3a37819 */ /* 0x000fe200000012ff */
[--C-:B------:R-:W-:Y:S01]  /*ed70*/  IMAD.X R157, RZ, RZ, R21.reuse, P1 ;  /* 0x000000ffff9d7224 */ /* 0x100fe200008e0615 */
[----:B------:R-:W-:Y:S01]  /*ed80*/  LOP3.LUT R138, R109, R112, RZ, 0x3c, !PT ;  /* 0x000000706d8a7212 */ /* 0x000fe200078e3cff */
[----:B------:R-:W-:Y:S01]  /*ed90*/  IMAD.X R159, RZ, RZ, R21, P3 ;  /* 0x000000ffff9f7224 */ /* 0x000fe200018e0615 */
[----:B------:R-:W-:-:S02]  /*eda0*/  LOP3.LUT R112, R113, 0x380, RZ, 0xc0, !PT ;  /* 0x0000038071707812 */ /* 0x000fc400078ec0ff */
[----:B------:R-:W-:Y:S01]  /*edb0*/  LOP3.LUT R162, R163, R20, RZ, 0x3c, !PT ;  /* 0x00000014a3a27212 */ /* 0x000fe200078e3cff */
[----:B------:R-:W-:Y:S01]  /*edc0*/  IMAD.MOV.U32 R163, RZ, RZ, R21 ;  /* 0x000000ffffa37224 */ /* 0x000fe200078e0015 */
[----:B------:R-:W-:Y:S02]  /*edd0*/  LOP3.LUT R21, R110, 0x380, RZ, 0xc0, !PT ;  /* 0x000003806e157812 */ /* 0x000fe400078ec0ff */
[----:B------:R-:W-:Y:S02]  /*ede0*/  SHF.R.U64 R112, R112, 0x3, RZ ;  /* 0x0000000370707819 */ /* 0x000fe400000012ff */
[----:B------:R-:W-:Y:S02]  /*edf0*/  LOP3.LUT R20, R107, 0x380, RZ, 0xc0, !PT ;  /* 0x000003806b147812 */ /* 0x000fe400078ec0ff */
[----:B------:R-:W-:Y:S02]  /*ee00*/  SHF.R.U64 R21, R21, 0x3, RZ ;  /* 0x0000000315157819 */ /* 0x000fe400000012ff */
[----:B------:R-:W-:Y:S01]  /*ee10*/  LOP3.LUT R112, R112, R113, RZ, 0x3c, !PT ;  /* 0x0000007170707212 */ /* 0x000fe200078e3cff */
[----:B------:R-:W-:Y:S01]  /*ee20*/  IMAD.X R113, RZ, RZ, R161, P2 ;  /* 0x000000ffff717224 */ /* 0x000fe200010e06a1 */
[----:B------:R-:W-:-:S02]  /*ee30*/  IADD3 R131, P2, R160, 0xe000, RZ ;  /* 0x0000e000a0837810 */ /* 0x000fc40007f5e0ff */
[----:B------:R-:W-:Y:S02]  /*ee40*/  LOP3.LUT R14, R103, 0x380, RZ, 0xc0, !PT ;  /* 0x00000380670e7812 */ /* 0x000fe400078ec0ff */
[----:B------:R-:W-:Y:S02]  /*ee50*/  SHF.R.U64 R20, R20, 0x3, RZ ;  /* 0x0000000314147819 */ /* 0x000fe400000012ff */
[----:B------:R-:W-:Y:S02]  /*ee60*/  LOP3.LUT R142, R21, R110, RZ, 0x3c, !PT ;  /* 0x0000006e158e7212 */ /* 0x000fe400078e3cff */
[----:B------:R-:W-:Y:S02]  /*ee70*/  LOP3.LUT R21, R104, 0x380, RZ, 0xc0, !PT ;  /* 0x0000038068157812 */ /* 0x000fe400078ec0ff */
[----:B------:R-:W-:Y:S02]  /*ee80*/  LOP3.LUT R130, R131, 0x380, RZ, 0xc0, !PT ;  /* 0x0000038083827812 */ /* 0x000fe400078ec0ff */
[----:B------:R-:W-:-:S02]  /*ee90*/  SHF.R.U64 R14, R14, 0x3, RZ ;  /* 0x000000030e0e7819 */ /* 0x000fc400000012ff */
[----:B------:R-:W-:Y:S02]  /*eea0*/  LOP3.LUT R146, R20, R107, RZ, 0x3c, !PT ;  /* 0x0000006b14927212 */ /* 0x000fe400078e3cff */
[----:B------:R-:W-:Y:S02]  /*eeb0*/  LOP3.LUT R20, R105, 0x380, RZ, 0xc0, !PT ;  /* 0x0000038069147812 */ /* 0x000fe400078ec0ff */
[----:B------:R-:W-:Y:S02]  /*eec0*/  SHF.R.U64 R21, R21, 0x3, RZ ;  /* 0x0000000315157819 */ /* 0x000fe400000012ff */
[----:B------:R-:W-:Y:S02]  /*eed0*/  SHF.R.U64 R130, R130, 0x3, RZ ;  /* 0x0000000382827819 */ /* 0x000fe400000012ff */
[----:B------:R-:W-:Y:S02]  /*eee0*/  LOP3.LUT R14, R14, R103, RZ, 0x3c, !PT ;  /* 0x000000670e0e7212 */ /* 0x000fe400078e3cff */
[----:B------:R-:W-:-:S02]  /*eef0*/  LOP3.LUT R103, R106, 0x380, RZ, 0xc0, !PT ;  /* 0x000003806a677812 */ /* 0x000fc400078ec0ff */
[----:B------:R-:W-:Y:S02]  /*ef00*/  SHF.R.U64 R20, R20, 0x3, RZ ;  /* 0x0000000314147819 */ /* 0x000fe400000012ff */
[----:B------:R-:W-:Y:S02]  /*ef10*/  LOP3.LUT R156, R21, R104, RZ, 0x3c, !PT ;  /* 0x00000068159c7212 */ /* 0x000fe400078e3cff */
[----:B------:R-:W-:Y:S02]  /*ef20*/  IADD3 R21, P3, R160, 0x1000, RZ ;  /* 0x00001000a0157810 */ /* 0x000fe40007f7e0ff */
[----:B------:R-:W-:Y:S01]  /*ef30*/  LOP3.LUT R130, R130, R131, RZ, 0x3c, !PT ;  /* 0x0000008382827212 */ /* 0x000fe200078e3cff */
[----:B------:R-:W-:Y:S01]  /*ef40*/  IMAD.X R131, RZ, RZ, R161, P2 ;  /* 0x000000ffff837224 */ /* 0x000fe200010e06a1 */
[----:B------:R-:W-:Y:S02]  /*ef50*/  SHF.R.U64 R103, R103, 0x3, RZ ;  /* 0x0000000367677819 */ /* 0x000fe400000012ff */
[----:B------:R-:W-:-:S02]  /*ef60*/  LOP3.LUT R152, R20, R105, RZ, 0x3c, !PT ;  /* 0x0000006914987212 */ /* 0x000fc400078e3cff */
[----:B-1----:R-:W-:Y:S02]  /*ef70*/  ISETP.NE.AND P2, PT, R205, 0x1, PT ;  /* 0x00000001cd00780c */ /* 0x002fe40003f45270 */
[----:B------:R-:W-:Y:S02]  /*ef80*/  LOP3.LUT R10, R111, 0x380, RZ, 0xc0, !PT ;  /* 0x000003806f0a7812 */ /* 0x000fe400078ec0ff */
[----:B------:R-:W-:Y:S02]  /*ef90*/  LOP3.LUT R107, R108, 0x380, RZ, 0xc0, !PT ;  /* 0x000003806c6b7812 */ /* 0x000fe400078ec0ff */
[----:B------:R-:W-:Y:S02]  /*efa0*/  IADD3 R104, P4, R160, 0x2000, RZ ;  /* 0x00002000a0687810 */ /* 0x000fe40007f9e0ff */
[----:B------:R-:W-:Y:S02]  /*efb0*/  LOP3.LUT R105, R102, 0x380, RZ, 0xc0, !PT ;  /* 0x0000038066697812 */ /* 0x000fe400078ec0ff */
[----:B------:R-:W-:-:S02]  /*efc0*/  LOP3.LUT R20, R21, 0x380, RZ, 0xc0, !PT ;  /* 0x0000038015147812 */ /* 0x000fc400078ec0ff */
[----:B------:R-:W-:Y:S02]  /*efd0*/  LOP3.LUT R6, R115, 0x380, RZ, 0xc0, !PT ;  /* 0x0000038073067812 */ /* 0x000fe400078ec0ff */
[----:B------:R-:W-:Y:S02]  /*efe0*/  LOP3.LUT R154, R103, R106, RZ, 0x3c, !PT ;  /* 0x0000006a679a7212 */ /* 0x000fe400078e3cff */
[----:B------:R-:W-:Y:S02]  /*eff0*/  SHF.R.U64 R10, R10, 0x3, RZ ;  /* 0x000000030a0a7819 */ /* 0x000fe400000012ff */
[----:B------:R-:W-:Y:S02]  /*f000*/  SHF.R.U64 R107, R107, 0x3, RZ ;  /* 0x000000036b6b7819 */ /* 0x000fe400000012ff */
[----:B------:R-:W-:Y:S02]  /*f010*/  LOP3.LUT R106, R17, 0x380, RZ, 0xc0, !PT ;  /* 0x00000380116a7812 */ /* 0x000fe400078ec0ff */
[----:B------:R-:W-:-:S02]  /*f020*/  LOP3.LUT R103, R104, 0x380, RZ, 0xc0, !PT ;  /* 0x0000038068677812 */ /* 0x000fc400078ec0ff */
[----:B------:R-:W-:Y:S02]  /*f030*/  SHF.R.U64 R105, R105, 0x3, RZ ;  /* 0x0000000369697819 */ /* 0x000fe400000012ff */
[----:B------:R-:W-:Y:S02]  /*f040*/  SHF.R.U64 R20, R20, 0x3, RZ ;  /* 0x0000000314147819 */ /* 0x000fe400000012ff */
[----:B------:R-:W-:Y:S02]  /*f050*/  SHF.R.U64 R6, R6, 0x3, RZ ;  /* 0x0000000306067819 */ /* 0x000fe400000012ff */
[----:B------:R-:W-:Y:S02]  /*f060*/  LOP3.LUT R10, R10, R111, RZ, 0x3c, !PT ;  /* 0x0000006f0a0a7212 */ /* 0x000fe400078e3cff */
[----:B------:R-:W-:Y:S02]  /*f070*/  LOP3.LUT R150, R107, R108, RZ, 0x3c, !PT ;  /* 0x0000006c6b967212 */ /* 0x000fe400078e3cff */
[----:B------:R-:W-:-:S02]  /*f080*/  SHF.R.U64 R106, R106, 0x3, RZ ;  /* 0x000000036a6a7819 */ /* 0x000fc400000012ff */
[----:B------:R-:W-:Y:S02]  /*f090*/  SHF.R.U64 R103, R103, 0x3, RZ ;  /* 0x0000000367677819 */ /* 0x000fe400000012ff */
[----:B------:R-:W-:Y:S02]  /*f0a0*/  LOP3.LUT R158, R105, R102, RZ, 0x3c, !PT ;  /* 0x00000066699e7212 */ /* 0x000fe400078e3cff */
[----:B------:R-:W-:Y:S01]  /*f0b0*/  LOP3.LUT R20, R20, R21, RZ, 0x3c, !PT ;  /* 0x0000001514147212 */ /* 0x000fe200078e3cff */
[----:B------:R-:W-:Y:S01]  /*f0c0*/  IMAD.X R21, RZ, RZ, R161, P3 ;  /* 0x000000ffff157224 */ /* 0x000fe200018e06a1 */
[C---:B------:R-:W-:Y:S02]  /*f0d0*/  IADD3 R105, P5, R160.reuse, 0x3000, RZ ;  /* 0x00003000a0697810 */ /* 0x040fe40007fbe0ff */
[C---:B------:R-:W-:Y:S02]  /*f0e0*/  IADD3 R107, P6, R160.reuse, 0x4000, RZ ;  /* 0x00004000a06b7810 */ /* 0x040fe40007fde0ff */
[----:B------:R-:W-:-:S02]  /*f0f0*/  IADD3 R109, P0, R160, 0x5000, RZ ;  /* 0x00005000a06d7810 */ /* 0x000fc40007f1e0ff */
[----:B------:R-:W-:Y:S02]  /*f100*/  IADD3 R111, P1, R160, 0x6000, RZ ;  /* 0x00006000a06f7810 */ /* 0x000fe40007f3e0ff */
[----:B------:R-:W-:Y:S01]  /*f110*/  MOV R215, R162 ;  /* 0x000000a200d77202 */ /* 0x000fe20000000f00 */
[----:B------:R-:W-:Y:S01]  /*f120*/  BAR.SYNC.DEFER_BLOCKING 0x1, 0x100 ;  /* 0x0044000000007b1d */ /* 0x000fe20000010000 */
[----:B------:R-:W-:Y:S02]  /*f130*/  LOP3.LUT R6, R6, R115, RZ, 0x3c, !PT ;  /* 0x0000007306067212 */ /* 0x000fe400078e3cff */
[----:B------:R-:W-:Y:S02]  /*f140*/  MOV R163, R4 ;  /* 0x0000000400a37202 */ /* 0x000fe40000000f00 */
[----:B------:R-:W-:Y:S02]  /*f150*/  IADD3 R115, P3, R160, 0x8000, RZ ;  /* 0x00008000a0737810 */ /* 0x000fe40007f7e0ff */
[----:B------:R-:W-:-:S02]  /*f160*/  F2FP.F16.F32.PACK_AB R5, R35, R34 ;  /* 0x000000222305723e */ /* 0x000fc400000000ff */
[----:B------:R-:W-:Y:S01]  /*f170*/  LOP3.LUT R134, R106, R17, RZ, 0x3c, !PT ;  /* 0x000000116a867212 */ /* 0x000fe200078e3cff */
[----:B------:R-:W0:Y:S01]  /*f180*/  @P2 LDC R34, c[0x0][0xbec] ;  /* 0x0002fb00ff222b82 */ /* 0x000e220000000800 */
[----:B------:R-:W-:Y:S01]  /*f190*/  LOP3.LUT R102, R103, R104, RZ, 0x3c, !PT ;  /* 0x0000006867667212 */ /* 0x000fe200078e3cff */
[----:B------:R-:W-:Y:S01]  /*f1a0*/  IMAD.X R103, RZ, RZ, R161, P4 ;  /* 0x000000ffff677224 */ /* 0x000fe200020e06a1 */
[----:B------:R-:W-:Y:S02]  /*f1b0*/  LOP3.LUT R104, R105, 0x380, RZ, 0xc0, !PT ;  /* 0x0000038069687812 */ /* 0x000fe400078ec0ff */
[----:B------:R-:W-:Y:S02]  /*f1c0*/  LOP3.LUT R106, R107, 0x380, RZ, 0xc0, !PT ;  /* 0x000003806b6a7812 */ /* 0x000fe400078ec0ff */
[----:B------:R-:W-:Y:S01]  /*f1d0*/  LOP3.LUT R108, R109, 0x380, RZ, 0xc0, !PT ;  /* 0x000003806d6c7812 */ /* 0x000fe200078ec0ff */
[----:B------:R-:W1:Y:S01]  /*f1e0*/  @P2 LDC R35, c[0x0][0xbf0] ;  /* 0x0002fc00ff232b82 */ /* 0x000e620000000800 */
[----:B------:R-:W-:-:S02]  /*f1f0*/  LOP3.LUT R110, R111, 0x380, RZ, 0xc0, !PT ;  /* 0x000003806f6e7812 */ /* 0x000fc400078ec0ff */
[----:B------:R-:W-:Y:S02]  /*f200*/  LOP3.LUT R114, R115, 0x380, RZ, 0xc0, !PT ;  /* 0x0000038073727812 */ /* 0x000fe400078ec0ff */
[----:B------:R-:W-:Y:S01]  /*f210*/  SHF.R.U64 R104, R104, 0x3, RZ ;  /* 0x0000000368687819 */ /* 0x000fe200000012ff */
[----:B------:R2:W-:Y:S01]  /*f220*/  STSM.16.M88.4 [R215], R24 ;  /* 0x00000018d7007844 */ /* 0x0005e20000000200 */
[----:B------:R-:W-:Y:S02]  /*f230*/  SHF.R.U64 R106, R106, 0x3, RZ ;  /* 0x000000036a6a7819 */ /* 0x000fe400000012ff */
[----:B------:R-:W-:Y:S02]  /*f240*/  SHF.R.U64 R108, R108, 0x3, RZ ;  /* 0x000000036c6c7819 */ /* 0x000fe400000012ff */
[----:B------:R-:W-:Y:S02]  /*f250*/  SHF.R.U64 R110, R110, 0x3, RZ ;  /* 0x000000036e6e7819 */ /* 0x000fe400000012ff */
[----:B------:R-:W-:-:S02]  /*f260*/  SHF.R.U64 R114, R114, 0x3, RZ ;  /* 0x0000000372727819 */ /* 0x000fc400000012ff */
        /* <DEDUP_REMOVED lines=8> */
[C---:B------:R-:W-:Y:S02]  /*f2f0*/  IADD3 R117, P4, R160.reuse, 0x9000, RZ ;  /* 0x00009000a0757810 */ /* 0x040fe40007f9e0ff */
[----:B------:R-:W-:-:S02]  /*f300*/  IADD3 R119, P5, R160, 0xa000, RZ ;  /* 0x0000a000a0777810 */ /* 0x000fc40007fbe0ff */
[----:B------:R-:W-:Y:S01]  /*f310*/  LOP3.LUT R114, R114, R115, RZ, 0x3c, !PT ;  /* 0x0000007372727212 */ /* 0x000fe200078e3cff */
[----:B------:R-:W-:Y:S01]  /*f320*/  IMAD.X R115, RZ, RZ, R161, P3 ;  /* 0x000000ffff737224 */ /* 0x000fe200018e06a1 */
[C---:B------:R-:W-:Y:S02]  /*f330*/  IADD3 R121, P6, R160.reuse, 0xb000, RZ ;  /* 0x0000b000a0797810 */ /* 0x040fe40007fde0ff */
[C---:B------:R-:W-:Y:S02]  /*f340*/  IADD3 R123, P0, R160.reuse, 0xc000, RZ ;  /* 0x0000c000a07b7810 */ /* 0x040fe40007f1e0ff */
[C---:B------:R-:W-:Y:S02]  /*f350*/  IADD3 R127, P1, R160.reuse, 0xd000, RZ ;  /* 0x0000d000a07f7810 */ /* 0x040fe40007f3e0ff */
[----:B------:R-:W-:Y:S02]  /*f360*/  IADD3 R30, P3, R160, 0xf000, RZ ;  /* 0x0000f000a01e7810 */ /* 0x000fe40007f7e0ff */
[----:B------:R-:W-:-:S02]  /*f370*/  LOP3.LUT R116, R117, 0x380, RZ, 0xc0, !PT ;  /* 0x0000038075747812 */ /* 0x000fc400078ec0ff */
[----:B------:R-:W-:Y:S01]  /*f380*/  LOP3.LUT R118, R119, 0x380, RZ, 0xc0, !PT ;  /* 0x0000038077767812 */ /* 0x000fe200078ec0ff */
[----:B------:R-:W-:Y:S01]  /*f390*/  IMAD.X R31, RZ, RZ, R161, P3 ;  /* 0x000000ffff1f7224 */ /* 0x000fe200018e06a1 */
[----:B------:R-:W-:Y:S02]  /*f3a0*/  LOP3.LUT R120, R121, 0x380, RZ, 0xc0, !PT ;  /* 0x0000038079787812 */ /* 0x000fe400078ec0ff */
[----:B------:R-:W-:Y:S02]  /*f3b0*/  LOP3.LUT R122, R123, 0x380, RZ, 0xc0, !PT ;  /* 0x000003807b7a7812 */ /* 0x000fe400078ec0ff */
[----:B------:R-:W-:Y:S02]  /*f3c0*/  LOP3.LUT R126, R127, 0x380, RZ, 0xc0, !PT ;  /* 0x000003807f7e7812 */ /* 0x000fe400078ec0ff */
[----:B------:R-:W-:Y:S02]  /*f3d0*/  LOP3.LUT R29, R160, 0x380, RZ, 0xc0, !PT ;  /* 0x00000380a01d7812 */ /* 0x000fe400078ec0ff */
[----:B------:R-:W-:-:S02]  /*f3e0*/  LOP3.LUT R17, R30, 0x380, RZ, 0xc0, !PT ;  /* 0x000003801e117812 */ /* 0x000fc400078ec0ff */
[----:B------:R-:W-:Y:S02]  /*f3f0*/  MOV R162, R6 ;  /* 0x0000000600a27202 */ /* 0x000fe40000000f00 */
[----:B------:R-:W-:Y:S02]  /*f400*/  SHF.R.U64 R116, R116, 0x3, RZ ;  /* 0x0000000374747819 */ /* 0x000fe400000012ff */
[----:B------:R-:W-:Y:S02]  /*f410*/  SHF.R.U64 R118, R118, 0x3, RZ ;  /* 0x0000000376767819 */ /* 0x000fe400000012ff */
[----:B------:R-:W-:Y:S02]  /*f420*/  SHF.R.U64 R120, R120, 0x3, RZ ;  /* 0x0000000378787819 */ /* 0x000fe400000012ff */
[----:B------:R-:W-:Y:S02]  /*f430*/  SHF.R.U64 R122, R122, 0x3, RZ ;  /* 0x000000037a7a7819 */ /* 0x000fe400000012ff */
[----:B------:R-:W-:-:S02]  /*f440*/  SHF.R.U64 R126, R126, 0x3, RZ ;  /* 0x000000037e7e7819 */ /* 0x000fc400000012ff */
[----:B------:R-:W-:Y:S02]  /*f450*/  SHF.R.U64 R29, R29, 0x3, RZ ;  /* 0x000000031d1d7819 */ /* 0x000fe400000012ff */
[----:B------:R-:W-:Y:S01]  /*f460*/  F2FP.F16.F32.PACK_AB R6, R37, R175 ;  /* 0x000000af2506723e */ /* 0x000fe200000000ff */
[----:B------:R-:W-:Y:S01]  /*f470*/  VIADD R37, R22, UR41 ;  /* 0x0000002916257c36 */ /* 0x000fe20008000000 */
[----:B------:R-:W-:Y:S02]  /*f480*/  SHF.R.U64 R17, R17, 0x3, RZ ;  /* 0x0000000311117819 */ /* 0x000fe400000012ff */
        /* <DEDUP_REMOVED lines=11> */
[----:B------:R-:W-:Y:S01]  /*f540*/  IMAD.MOV.U32 R29, RZ, RZ, R161 ;  /* 0x000000ffff1d7224 */ /* 0x000fe200078e00a1 */
[----:B------:R-:W-:Y:S01]  /*f550*/  LOP3.LUT R30, R17, R30, RZ, 0x3c, !PT ;  /* 0x0000001e111e7212 */ /* 0x000fe200078e3cff */
[----:B0-----:R-:W-:Y:S01]  /*f560*/  @P2 IMAD.HI.U32 R34, R37, R34, RZ ;  /* 0x0000002225222227 */ /* 0x001fe200078e00ff */
[----:B------:R-:W-:-:S02]  /*f570*/  MOV R161, R8 ;  /* 0x0000000800a17202 */ /* 0x000fc40000000f00 */
[----:B------:R-:W-:Y:S02]  /*f580*/  MOV R160, R10 ;  /* 0x0000000a00a07202 */ /* 0x000fe40000000f00 */
[----:B------:R-:W-:Y:S02]  /*f590*/  MOV R214, R14 ;  /* 0x0000000e00d67202 */ /* 0x000fe40000000f00 */
[----:B------:R-:W-:Y:S01]  /*f5a0*/  F2FP.F16.F32.PACK_AB R4, R33, R174 ;  /* 0x000000ae2104723e */ /* 0x000fe200000000ff */
[----:B------:R-:W-:Y:S01]  /*f5b0*/  IMAD.MOV.U32 R33, RZ, RZ, R37 ;  /* 0x000000ffff217224 */ /* 0x000fe200078e0025 */
[----:B------:R-:W-:Y:S02]  /*f5c0*/  F2FP.F16.F32.PACK_AB R7, R39, R38 ;  /* 0x000000262707723e */ /* 0x000fe400000000ff */
[----:B------:R-:W-:Y:S02]  /*f5d0*/  MOV R17, R12 ;  /* 0x0000000c00117202 */ /* 0x000fe40000000f00 */
[----:B------:R-:W-:Y:S01]  /*f5e0*/  MOV R152, R152 ;  /* 0x0000009800987202 */ /* 0x000fe20000000f00 */
[----:B------:R0:W-:Y:S01]  /*f5f0*/  STSM.16.M88.4 [R214], R4 ;  /* 0x00000004d6007844 */ /* 0x0001e20000000200 */
[----:B------:R-:W-:-:S02]  /*f600*/  F2FP.F16.F32.PACK_AB R8, R41, R177 ;  /* 0x000000b12908723e */ /* 0x000fc400000000ff */
[----:B------:R-:W-:Y:S02]  /*f610*/  F2FP.F16.F32.PACK_AB R9, R43, R42 ;  /* 0x0000002a2b09723e */ /* 0x000fe400000000ff */
[----:B------:R-:W-:Y:S02]  /*f620*/  F2FP.F16.F32.PACK_AB R10, R45, R178 ;  /* 0x000000b22d0a723e */ /* 0x000fe400000000ff */
[----:B------:R-:W-:Y:S02]  /*f630*/  F2FP.F16.F32.PACK_AB R11, R47, R46 ;  /* 0x0000002e2f0b723e */ /* 0x000fe400000000ff */
[----:B------:R-:W-:Y:S02]  /*f640*/  MOV R158, R158 ;  /* 0x0000009e009e7202 */ /* 0x000fe40000000f00 */
[----:B------:R-:W-:Y:S01]  /*f650*/  F2FP.F16.F32.PACK_AB R12, R49, R179 ;  /* 0x000000b3310c723e */ /* 0x000fe200000000ff */
[----:B------:R3:W-:Y:S01]  /*f660*/  STSM.16.M88.4 [R152], R8 ;  /* 0x0000000898007844 */ /* 0x0007e20000000200 */
[----:B------:R-:W-:-:S02]  /*f670*/  F2FP.F16.F32.PACK_AB R13, R51, R50 ;  /* 0x00000032330d723e */ /* 0x000fc400000000ff */
[----:B------:R-:W-:Y:S02]  /*f680*/  F2FP.F16.F32.PACK_AB R14, R53, R180 ;  /* 0x000000b4350e723e */ /* 0x000fe400000000ff */
[----:B------:R-:W-:Y:S02]  /*f690*/  F2FP.F16.F32.PACK_AB R15, R55, R54 ;  /* 0x00000036370f723e */ /* 0x000fe400000000ff */
[----:B------:R-:W-:Y:S02]  /*f6a0*/  MOV R134, R134 ;  /* 0x0000008600867202 */ /* 0x000fe40000000f00 */
[----:B--2---:R-:W-:Y:S01]  /*f6b0*/  F2FP.F16.F32.PACK_AB R24, R57, R181 ;  /* 0x000000b53918723e */ /* 0x004fe200000000ff */
[----:B------:R-:W-:Y:S01]  /*f6c0*/  STSM.16.M88.4 [R158], R12 ;  /* 0x0000000c9e007844 */ /* 0x000fe20000000200 */
[----:B------:R-:W-:Y:S02]  /*f6d0*/  F2FP.F16.F32.PACK_AB R25, R59, R58 ;  /* 0x0000003a3b19723e */ /* 0x000fe400000000ff */
[----:B------:R-:W-:-:S02]  /*f6e0*/  F2FP.F16.F32.PACK_AB R26, R61, R182 ;  /* 0x000000b63d1a723e */ /* 0x000fc400000000ff */
[----:B------:R-:W-:Y:S02]  /*f6f0*/  F2FP.F16.F32.PACK_AB R27, R63, R62 ;  /* 0x0000003e3f1b723e */ /* 0x000fe400000000ff */
[----:B-1----:R-:W-:Y:S02]  /*f700*/  @P2 SHF.R.U32.HI R33, RZ, R35, R34 ;  /* 0x00000023ff212219 */ /* 0x002fe40000011622 */
[----:B------:R-:W-:Y:S01]  /*f710*/  MOV R156, R156 ;  /* 0x0000009c009c7202 */ /* 0x000fe20000000f00 */
[----:B------:R1:W-:Y:S01]  /*f720*/  STSM.16.M88.4 [R134], R24 ;  /* 0x0000001886007844 */ /* 0x0003e20000000200 */
[----:B0-----:R-:W-:Y:S02]  /*f730*/  F2FP.F16.F32.PACK_AB R4, R65, R183 ;  /* 0x000000b74104723e */ /* 0x001fe400000000ff */
[----:B------:R-:W-:Y:S02]  /*f740*/  F2FP.F16.F32.PACK_AB R5, R67, R66 ;  /* 0x000000424305723e */ /* 0x000fe400000000ff */
[----:B------:R-:W-:-:S02]  /*f750*/  F2FP.F16.F32.PACK_AB R6, R69, R184 ;  /* 0x000000b84506723e */ /* 0x000fc400000000ff */
[----:B------:R-:W-:Y:S02]  /*f760*/  F2FP.F16.F32.PACK_AB R7, R71, R70 ;  /* 0x000000464707723e */ /* 0x000fe400000000ff */
[----:B------:R-:W-:Y:S02]  /*f770*/  MOV R154, R154 ;  /* 0x0000009a009a7202 */ /* 0x000fe40000000f00 */
[----:B---3--:R-:W-:Y:S01]  /*f780*/  F2FP.F16.F32.PACK_AB R8, R73, R185 ;  /* 0x000000b94908723e */ /* 0x008fe200000000ff */
[----:B------:R-:W-:Y:S01]  /*f790*/  STSM.16.M88.4 [R156], R4 ;  /* 0x000000049c007844 */ /* 0x000fe20000000200 */
[----:B------:R-:W-:Y:S02]  /*f7a0*/  F2FP.F16.F32.PACK_AB R9, R75, R74 ;  /* 0x0000004a4b09723e */ /* 0x000fe400000000ff */
[----:B------:R-:W-:Y:S01]  /*f7b0*/  F2FP.F16.F32.PACK_AB R10, R77, R186 ;  /* 0x000000ba4d0a723e */ /* 0x000fe200000000ff */
[----:B-1----:R-:W-:Y:S01]  /*f7c0*/  IMAD.MOV R24, RZ, RZ, -R33 ;  /* 0x000000ffff187224 */ /* 0x002fe200078e0a21 */
[----:B------:R-:W-:-:S02]  /*f7d0*/  F2FP.F16.F32.PACK_AB R11, R79, R78 ;  /* 0x0000004e4f0b723e */ /* 0x000fc400000000ff */
[----:B------:R-:W-:Y:S01]  /*f7e0*/  MOV R150, R150 ;  /* 0x0000009600967202 */ /* 0x000fe20000000f00 */
[----:B------:R-:W-:Y:S01]  /*f7f0*/  IMAD R35, R205, R24, R37 ;  /* 0x00000018cd237224 */ /* 0x000fe200078e0225 */
[----:B------:R-:W-:Y:S01]  /*f800*/  F2FP.F16.F32.PACK_AB R12, R81, R187 ;  /* 0x000000bb510c723e */ /* 0x000fe200000000ff */
[----:B------:R0:W-:Y:S01]  /*f810*/  STSM.16.M88.4 [R154], R8 ;  /* 0x000000089a007844 */ /* 0x0001e20000000200 */
[----:B------:R-:W-:Y:S02]  /*f820*/  F2FP.F16.F32.PACK_AB R13, R83, R82 ;  /* 0x00000052530d723e */ /* 0x000fe400000000ff */
[----:B------:R-:W-:Y:S02]  /*f830*/  F2FP.F16.F32.PACK_AB R14, R85, R188 ;  /* 0x000000bc550e723e */ /* 0x000fe400000000ff */
[----:B------:R-:W-:Y:S02]  /*f840*/  F2FP.F16.F32.PACK_AB R15, R87, R86 ;  /* 0x00000056570f723e */ /* 0x000fe400000000ff */
[----:B------:R-:W-:-:S02]  /*f850*/  MOV R146, R146 ;  /* 0x0000009200927202 */ /* 0x000fc40000000f00 */
[----:B------:R-:W-:Y:S01]  /*f860*/  F2FP.F16.F32.PACK_AB R24, R89, R189 ;  /* 0x000000bd5918723e */ /* 0x000fe200000000ff */
[----:B------:R1:W-:Y:S01]  /*f870*/  STSM.16.M88.4 [R150], R12 ;  /* 0x0000000c96007844 */ /* 0x0003e20000000200 */
[----:B------:R-:W-:Y:S02]  /*f880*/  F2FP.F16.F32.PACK_AB R25, R91, R90 ;  /* 0x0000005a5b19723e */ /* 0x000fe400000000ff */
[----:B------:R-:W-:Y:S02]  /*f890*/  F2FP.F16.F32.PACK_AB R26, R93, R190 ;  /* 0x000000be5d1a723e */ /* 0x000fe400000000ff */
[----:B------:R-:W-:Y:S01]  /*f8a0*/  F2FP.F16.F32.PACK_AB R27, R95, R94 ;  /* 0x0000005e5f1b723e */ /* 0x000fe200000000ff */
[----:B0-----:R-:W-:Y:S01]  /*f8b0*/  IMAD.U32 R10, RZ, RZ, UR5 ;  /* 0x00000005ff0a7e24 */ /* 0x001fe2000f8e00ff */
[----:B------:R-:W-:Y:S01]  /*f8c0*/  SHF.R.S32.HI R9, RZ, 0x1f, R33 ;  /* 0x0000001fff097819 */ /* 0x000fe20000011421 */
[----:B------:R-:W-:Y:S01]  /*f8d0*/  ULDC UR5, c[0x0][0xa88] ;  /* 0x0002a20000057ab9 */ /* 0x000fe20000000800 */
[----:B------:R-:W-:Y:S01]  /*f8e0*/  SHF.R.S32.HI R8, RZ, 0x1f, R35 ;  /* 0x0000001fff087819 */ /* 0x000fe20000011423 */
[----:B------:R0:W-:Y:S01]  /*f8f0*/  STSM.16.M88.4 [R146], R24 ;  /* 0x0000001892007844 */ /* 0x0001e20000000200 */
[----:B------:R-:W-:-:S02]  /*f900*/  MOV R142, R142 ;  /* 0x0000008e008e7202 */ /* 0x000fc40000000f00 */
[----:B------:R-:W-:Y:S02]  /*f910*/  F2FP.F16.F32.PACK_AB R4, R97, R191 ;  /* 0x000000bf6104723e */ /* 0x000fe400000000ff */
[----:B------:R-:W-:Y:S01]  /*f920*/  F2FP.F16.F32.PACK_AB R5, R99, R98 ;  /* 0x000000626305723e */ /* 0x000fe200000000ff */
[----:B-1----:R-:W-:Y:S01]  /*f930*/  VIADD R15, R207, UR41 ;  /* 0x00000029cf0f7c36 */ /* 0x002fe20008000000 */
[----:B------:R-:W-:Y:S02]  /*f940*/  IADD3 R12, P0, R33, UR6, RZ ;  /* 0x00000006210c7c10 */ /* 0x000fe4000ff1e0ff */
[----:B------:R-:W-:Y:S02]  /*f950*/  F2FP.F16.F32.PACK_AB R6, R101, R192 ;  /* 0x000000c06506723e */ /* 0x000fe400000000ff */
[----:B------:R-:W-:Y:S01]  /*f960*/  IADD3.X R13, R9, UR7, R10, P0, !PT ;  /* 0x00000007090d7c10 */ /* 0x000fe200087fe40a */
[----:B------:R-:W-:Y:S01]  /*f970*/  ULDC.64 UR6, c[0x0][0xb88] ;  /* 0x0002e20000067ab9 */ /* 0x000fe20000000a00 */
[----:B------:R-:W-:Y:S01]  /*f980*/  F2FP.F16.F32.PACK_AB R7, R36, R32 ;  /* 0x000000202407723e */ /* 0x000fe200000000ff */
[----:B------:R-:W-:Y:S01]  /*f990*/  IMAD R8, R8, UR6, RZ ;  /* 0x0000000608087c24 */ /* 0x000fe2000f8e02ff */
[----:B------:R-:W-:Y:S01]  /*f9a0*/  F2FP.F16.F32.PACK_AB R11, R52, R48 ;  /* 0x00000030340b723e */ /* 0x000fe200000000ff */
[C---:B------:R-:W-:Y:S01]  /*f9b0*/  IMAD.WIDE.U32 R12, R35.reuse, UR6, R12 ;  /* 0x00000006230c7c25 */ /* 0x040fe2000f8e000c */
[----:B------:R-:W-:Y:S01]  /*f9c0*/  LOP3.LUT P0, RZ, R204, 0x3, RZ, 0xc0, !PT ;  /* 0x00000003ccff7812 */ /* 0x000fe2000780c0ff */
[----:B------:R1:W-:Y:S01]  /*f9d0*/  STSM.16.M88.4 [R142], R4 ;  /* 0x000000048e007844 */ /* 0x0003e20000000200 */
[----:B------:R-:W-:Y:S01]  /*f9e0*/  MOV R138, R138 ;  /* 0x0000008a008a7202 */ /* 0x000fe20000000f00 */
[----:B------:R-:W-:Y:S01]  /*f9f0*/  IMAD R35, R35, UR7, R8 ;  /* 0x0000000723237c24 */ /* 0x000fe2000f8e0208 */
[----:B------:R-:W-:Y:S01]  /*fa00*/  ULDC.64 UR6, c[0x0][0xb50] ;  /* 0x0002d40000067ab9 */ /* 0x000fe20000000a00 */
[----:B------:R-:W-:Y:S01]  /*fa10*/  IMAD R52, R205, UR5, RZ ;  /* 0x00000005cd347c24 */ /* 0x000fe2000f8e02ff */
[----:B------:R-:W-:-:S02]  /*fa20*/  F2FP.F16.F32.PACK_AB R8, R169, R193 ;  /* 0x000000c1a908723e */ /* 0x000fc400000000ff */
[----:B------:R-:W-:Y:S02]  /*fa30*/  F2FP.F16.F32.PACK_AB R9, R44, R40 ;  /* 0x000000282c09723e */ /* 0x000fe400000000ff */
[----:B------:R-:W-:Y:S02]  /*fa40*/  F2FP.F16.F32.PACK_AB R10, R170, R194 ;  /* 0x000000c2aa0a723e */ /* 0x000fe400000000ff */
[----:B0-----:R-:W-:Y:S02]  /*fa50*/  LEA R24, P3, R12, UR6, 0x2 ;  /* 0x000000060c187c11 */ /* 0x001fe4000f8610ff */
[----:B------:R-:W-:Y:S01]  /*fa60*/  ISETP.GE.OR P1, PT, R15, R52, P0 ;  /* 0x000000340f00720c */ /* 0x000fe20000726670 */
[----:B------:R0:W-:Y:S01]  /*fa70*/  STSM.16.M88.4 [R138], R8 ;  /* 0x000000088a007844 */ /* 0x0001e20000000200 */
[----:B------:R-:W-:Y:S01]  /*fa80*/  F2FP.F16.F32.PACK_AB R14, R133, R132 ;  /* 0x00000084850e723e */ /* 0x000fe200000000ff */
[----:B-1----:R-:W-:Y:S01]  /*fa90*/  VIADD R5, R15, 0x8 ;  /* 0x000000080f057836 */ /* 0x002fe20000000000 */
[----:B------:R-:W-:Y:S01]  /*faa0*/  F2FP.F16.F32.PACK_AB R4, R171, R195 ;  /* 0x000000c3ab04723e */ /* 0x000fe200000000ff */
[----:B------:R-:W-:Y:S01]  /*fab0*/  IMAD.IADD R7, R13, 0x1, R35 ;  /* 0x000000010d077824 */ /* 0x000fe200078e0223 */
[----:B------:R-:W-:Y:S01]  /*fac0*/  F2FP.F16.F32.PACK_AB R6, R172, R196 ;  /* 0x000000c4ac06723e */ /* 0x000fe200000000ff */
[----:B------:R-:W-:Y:S01]  /*fad0*/  SHFL.IDX PT, R44, R24, RZ, 0x1c1f ;  /* 0x001c1fff182c7589 */ /* 0x000fe200000e0000 */
[----:B------:R-:W-:-:S02]  /*fae0*/  ISETP.GE.OR P0, PT, R5, R52, P0 ;  /* 0x000000340500720c */ /* 0x000fc40000706670 */
[----:B------:R-:W-:Y:S01]  /*faf0*/  LEA.HI.X R25, R12, UR7, R7, 0x2, P3 ;  /* 0x000000070c197c11 */ /* 0x000fe200098f1407 */
[----:B------:R-:W-:Y:S01]  /*fb00*/  SHFL.IDX PT, R46, R24, 0x1, 0x1c1f ;  /* 0x003c1f00182e7f89 */ /* 0x000fe200000e0000 */
[----:B------:R-:W-:Y:S02]  /*fb10*/  F2FP.F16.F32.PACK_AB R5, R60, R56 ;  /* 0x000000383c05723e */ /* 0x000fe400000000ff */
[----:B------:R-:W-:Y:S01]  /*fb20*/  F2FP.F16.F32.PACK_AB R7, R68, R64 ;  /* 0x000000404407723e */ /* 0x000fe200000000ff */
[----:B------:R-:W1:Y:S01]  /*fb30*/  SHFL.IDX PT, R45, R25, RZ, 0x1c1f ;  /* 0x001c1fff192d7589 */ /* 0x000e6200000e0000 */
[----:B------:R-:W-:Y:S02]  /*fb40*/  F2FP.F16.F32.PACK_AB R12, R129, R199 ;  /* 0x000000c7810c723e */ /* 0x000fe400000000ff */
[----:B0-----:R-:W-:Y:S01]  /*fb50*/  F2FP.F16.F32.PACK_AB R8, R173, R197 ;  /* 0x000000c5ad08723e */ /* 0x001fe200000000ff */
[----:B------:R-:W-:Y:S01]  /*fb60*/  STSM.16.M88.4 [R17], R4 ;  /* 0x0000000411007844 */ /* 0x000fe20000000200 */
[----:B------:R-:W-:-:S02]  /*fb70*/  F2FP.F16.F32.PACK_AB R9, R76, R72 ;  /* 0x000000484c09723e */ /* 0x000fc400000000ff */
[----:B------:R-:W-:Y:S01]  /*fb80*/  F2FP.F16.F32.PACK_AB R10, R125, R198 ;  /* 0x000000c67d0a723e */ /* 0x000fe200000000ff */
[----:B------:R-:W0:Y:S01]  /*fb90*/  SHFL.IDX PT, R47, R25, 0x1, 0x1c1f ;  /* 0x003c1f00192f7f89 */ /* 0x000e2200000e0000 */
[----:B------:R-:W-:Y:S02]  /*fba0*/  F2FP.F16.F32.PACK_AB R11, R84, R80 ;  /* 0x00000050540b723e */ /* 0x000fe400000000ff */
[----:B------:R-:W-:Y:S02]  /*fbb0*/  F2FP.F16.F32.PACK_AB R13, R92, R88 ;  /* 0x000000585c0d723e */ /* 0x000fe400000000ff */
[----:B------:R-:W-:Y:S01]  /*fbc0*/  F2FP.F16.F32.PACK_AB R15, R100, R96 ;  /* 0x00000060640f723e */ /* 0x000fe200000000ff */
[----:B------:R-:W-:Y:S01]  /*fbd0*/  STSM.16.M88.4 [R160], R8 ;  /* 0x00000008a0007844 */ /* 0x000fe20000000200 */
[----:B------:R-:W-:Y:S02]  /*fbe0*/  F2FP.F16.F32.PACK_AB R138, R141, R140 ;  /* 0x0000008c8d8a723e */ /* 0x000fe400000000ff */
[----:B------:R-:W-:Y:S01]  /*fbf0*/  F2FP.F16.F32.PACK_AB R139, R165, R164 ;  /* 0x000000a4a58b723e */ /* 0x000fe200000000ff */
[----:B------:R-:W-:Y:S01]  /*fc00*/  STSM.16.M88.4 [R161], R12 ;  /* 0x0000000ca1007844 */ /* 0x000fe20000000200 */
[----:B------:R-:W-:-:S02]  /*fc10*/  F2FP.F16.F32.PACK_AB R146, R149, R148 ;  /* 0x000000949592723e */ /* 0x000fc400000000ff */
[----:B------:R-:W-:Y:S01]  /*fc20*/  F2FP.F16.F32.PACK_AB R147, R0, R168 ;  /* 0x000000a80093723e */ /* 0x000fe200000000ff */
[----:B------:R-:W-:Y:S04]  /*fc30*/  STSM.16.M88.4 [R162], R136 ;  /* 0x00000088a2007844 */ /* 0x000fe80000000200 */
[----:B------:R-:W-:Y:S01]  /*fc40*/  STSM.16.M88.4 [R163], R144 ;  /* 0x00000090a3007844 */ /* 0x000fe20000000200 */
[----:B------:R-:W-:Y:S01]  /*fc50*/  BAR.SYNC.DEFER_BLOCKING 0x1, 0x100 ;  /* 0x0044000000007b1d */ /* 0x000fe20000010000 */
[----:B------:R-:W-:Y:S01]  /*fc60*/  IMAD R0, R202, 0x20, R203 ;  /* 0x00000020ca007824 */ /* 0x000fe200078e02cb */
[----:B------:R-:W-:-:S04]  /*fc70*/  UIMAD UR5, UR10, UR8, URZ ;  /* 0x000000080a0572a4 */ /* 0x000fc8000f8e023f */
[----:B-1----:R1:W-:Y:S01]  /*fc80*/  @!P1 ST.E desc[UR46][R44.64], R3 ;  /* 0x000000032c009985 */ /* 0x0023e2000c10192e */
[----:B------:R-:W-:Y:S01]  /*fc90*/  UIMAD.WIDE.U32 UR6, UR43, UR8, URZ ;  /* 0x000000082b0672a5 */ /* 0x000fe2000f8e003f */
[----:B------:R-:W-:Y:S02]  /*fca0*/  ULDC.64 UR10, c[0x0][0xaf0] ;  /* 0x0002bc00000a7ab9 */ /* 0x000fe40000000a00 */
[----:B0-----:R0:W-:Y:S01]  /*fcb0*/  @!P0 ST.E desc[UR46][R46.64], R2 ;  /* 0x000000022e008985 */ /* 0x0011e2000c10192e */
[----:B------:R-:W-:-:S03]  /*fcc0*/  UIMAD UR5, UR43, UR9, UR5 ;  /* 0x000000092b0572a4 */ /* 0x000fc6000f8e0205 */
[----:B------:R2:W5:Y:S01]  /*fcd0*/  LD.E.128 R32, desc[UR46][R20.64] ;  /* 0x0000002e14207980 */ /* 0x000562000c101d00 */
[----:B-1----:R-:W1:Y:S01]  /*fce0*/  @P2 LDC R3, c[0x0][0xbf0] ;  /* 0x0002fc00ff032b82 */ /* 0x002e620000000800 */
[----:B------:R-:W-:Y:S02]  /*fcf0*/  UIMAD UR8, UR12, UR10, URZ ;  /* 0x0000000a0c0872a4 */ /* 0x000fe4000f8e023f */
[----:B------:R3:W5:Y:S05]  /*fd00*/  LD.E.128 R24, desc[UR46][R28.64] ;  /* 0x0000002e1c187980 */ /* 0x00076a000c101d00 */
[----:B0-----:R-:W0:Y:S01]  /*fd10*/  @P2 LDC R2, c[0x0][0xbec] ;  /* 0x0002fb00ff022b82 */ /* 0x001e220000000800 */
[----:B--2---:R-:W-:Y:S01]  /*fd20*/  VIADD R21, R0, UR41 ;  /* 0x0000002900157c36 */ /* 0x004fe20008000000 */
[----:B------:R-:W-:Y:S01]  /*fd30*/  UIADD3 UR7, UR7, UR5, URZ ;  /* 0x0000000507077290 */ /* 0x000fe2000fffe03f */
[----:B------:R-:W5:Y:S01]  /*fd40*/  LD.E.128 R100, desc[UR46][R102.64] ;  /* 0x0000002e66647980 */ /* 0x000f62000c101d00 */
[----:B------:R-:W-:Y:S01]  /*fd50*/  UIMAD UR5, UR42, UR11, UR8 ;  /* 0x0000000b2a0572a4 */ /* 0x000fe2000f8e0208 */
[----:B------:R-:W-:Y:S01]  /*fd60*/  IMAD.MOV.U32 R17, RZ, RZ, R21 ;  /* 0x000000ffff117224 */ /* 0x000fe200078e0015 */
[----:B------:R-:W-:Y:S01]  /*fd70*/  UIMAD.WIDE.U32 UR42, UR42, UR10, UR6 ;  /* 0x0000000a2a2a72a5 */ /* 0x000fe2000f8e0006 */
[----:B------:R3:W5:Y:S02]  /*fd80*/  LD.E.128 R4, desc[UR46][R104.64] ;  /* 0x0000002e68047980 */ /* 0x000764000c101d00 */
[----:B------:R-:W-:Y:S01]  /*fd90*/  ULDC.64 UR6, c[0x0][0xae0] ;  /* 0x0002b80000067ab9 */ /* 0x000fe20000000a00 */
[----:B------:R-:W-:Y:S01]  /*fda0*/  UIADD3 UR5, UR43, UR5, URZ ;  /* 0x000000052b057290 */ /* 0x000fe2000fffe03f */
[----:B------:R3:W5:Y:S04]  /*fdb0*/  LD.E.128 R8, desc[UR46][R106.64] ;  /* 0x0000002e6a087980 */ /* 0x000768000c101d00 */
[----:B------:R3:W5:Y:S04]  /*fdc0*/  LD.E.128 R12, desc[UR46][R108.64] ;  /* 0x0000002e6c0c7980 */ /* 0x000768000c101d00 */
[----:B------:R3:W5:Y:S04]  /*fdd0*/  LD.E.128 R36, desc[UR46][R110.64] ;  /* 0x0000002e6e247980 */ /* 0x000768000c101d00 */
[----:B------:R3:W5:Y:S01]  /*fde0*/  LD.E.128 R40, desc[UR46][R112.64] ;  /* 0x0000002e70287980 */ /* 0x000762000c101d00 */
[----:B0-----:R-:W-:-:S03]  /*fdf0*/  @P2 IMAD.HI.U32 R0, R21, R2, RZ ;  /* 0x0000000215002227 */ /* 0x001fc600078e00ff */
[----:B------:R3:W5:Y:S02]  /*fe00*/  LD.E.128 R60, desc[UR46][R114.64] ;  /* 0x0000002e723c7980 */ /* 0x000764000c101d00 */
[----:B-1----:R-:W-:Y:S02]  /*fe10*/  @P2 SHF.R.U32.HI R17, RZ, R3, R0 ;  /* 0x00000003ff112219 */ /* 0x002fe40000011600 */
[----:B------:R3:W5:Y:S02]  /*fe20*/  LD.E.128 R56, desc[UR46][R116.64] ;  /* 0x0000002e74387980 */ /* 0x000764000c101d00 */
[--C-:B------:R-:W-:Y:S01]  /*fe30*/  SHF.R.S32.HI R0, RZ, 0x1f, R17.reuse ;  /* 0x0000001fff007819 */ /* 0x100fe20000011411 */
[----:B------:R-:W-:Y:S01]  /*fe40*/  IMAD.MOV R20, RZ, RZ, -R17 ;  /* 0x000000ffff147224 */ /* 0x000fe200078e0a11 */
[----:B------:R3:W5:Y:S01]  /*fe50*/  LD.E.128 R44, desc[UR46][R118.64] ;  /* 0x0000002e762c7980 */ /* 0x000762000c101d00 */
[----:B------:R-:W-:Y:S02]  /*fe60*/  IMAD.U32 R3, RZ, RZ, UR43 ;  /* 0x0000002bff037e24 */ /* 0x000fe4000f8e00ff */
[----:B------:R-:W-:Y:S01]  /*fe70*/  IMAD R0, R0, UR6, RZ ;  /* 0x0000000600007c24 */ /* 0x000fe2000f8e02ff */
[----:B------:R3:W5:Y:S01]  /*fe80*/  LD.E.128 R48, desc[UR46][R120.64] ;  /* 0x0000002e78307980 */ /* 0x000762000c101d00 */
[----:B------:R-:W-:-:S02]  /*fe90*/  IMAD R205, R205, R20, R21 ;  /* 0x00000014cdcd7224 */ /* 0x000fc400078e0215 */
[----:B------:R-:W-:Y:S01]  /*fea0*/  IMAD.U32 R2, RZ, RZ, UR42 ;  /* 0x0000002aff027e24 */ /* 0x000fe2000f8e00ff */
[----:B------:R3:W5:Y:S01]  /*feb0*/  LD.E.128 R64, desc[UR46][R122.64] ;  /* 0x0000002e7a407980 */ /* 0x000762000c101d00 */
[----:B------:R-:W-:Y:S02]  /*fec0*/  IMAD.U32 R3, RZ, RZ, UR5 ;  /* 0x00000005ff037e24 */ /* 0x000fe4000f8e00ff */
[----:B------:R-:W-:Y:S01]  /*fed0*/  IMAD R21, R17, UR7, R0 ;  /* 0x0000000711157c24 */ /* 0x000fe2000f8e0200 */
[----:B------:R-:W5:Y:S01]  /*fee0*/  LD.E.128 R124, desc[UR46][R126.64] ;  /* 0x0000002e7e7c7980 */ /* 0x000f62000c101d00 */
[----:B------:R-:W-:-:S03]  /*fef0*/  SHF.R.S32.HI R0, RZ, 0x1f, R205 ;  /* 0x0000001fff007819 */ /* 0x000fc600000114cd */
[----:B------:R-:W5:Y:S01]  /*ff00*/  LD.E.128 R128, desc[UR46][R130.64] ;  /* 0x0000002e82807980 */ /* 0x000f62000c101d00 */
[----:B------:R-:W-:Y:S01]  /*ff10*/  IMAD.WIDE.U32 R2, R17, UR6, R2 ;  /* 0x0000000611027c25 */ /* 0x000fe2000f8e0002 */
[----:B------:R-:W-:Y:S02]  /*ff20*/  ULDC.64 UR6, c[0x0][0xad8] ;  /* 0x0002b60000067ab9 */ /* 0x000fe40000000a00 */
[----:B------:R-:W5:Y:S01]  /*ff30*/  LD.E.128 R28, desc[UR46][R30.64] ;  /* 0x0000002e1e1c7980 */ /* 0x000f62000c101d00 */
[----:B------:R-:W-:Y:S01]  /*ff40*/  VIADD R53, R203, UR41 ;  /* 0x00000029cb357c36 */ /* 0x000fe20008000000 */
        /* <DEDUP_REMOVED lines=11> */
[-C--:B------:R-:W-:Y:S01]  /*10000*/  ISETP.GE.AND P1, PT, R17, R52.reuse, PT ;  /* 0x000000341100720c */ /* 0x080fe20003f26270 */
[----:B------:R-:W-:Y:S01]  /*10010*/  ULDC.64 UR6, c[0x0][0xa80] ;  /* 0x0002a00000067ab9 */ /* 0x000fe20000000a00 */
[C---:B------:R-:W-:Y:S01]  /*10020*/  ISETP.GE.AND P2, PT, R53.reuse, R52, PT ;  /* 0x000000343500720c */ /* 0x040fe20003f46270 */
[----:B------:R-:W-:Y:S01]  /*10030*/  VIADD R17, R53, 0x40 ;  /* 0x0000004035117836 */ /* 0x000fe20000000000 */
[----:B------:R-:W-:Y:S01]  /*10040*/  LEA R0, P3, R2, UR6, 0x1 ;  /* 0x0000000602007c11 */ /* 0x000fe2000f8608ff */
[----:B------:R-:W-:-:S02]  /*10050*/  IMAD.IADD R3, R3, 0x1, R21 ;  /* 0x0000000103037824 */ /* 0x000fc400078e0215 */
[----:B------:R-:W-:Y:S01]  /*10060*/  VIADD R176, R176, 0x22820 ;  /* 0x00022820b0b07836 */ /* 0x000fe20000000000 */
[----:B------:R-:W-:Y:S02]  /*10070*/  ISETP.GE.AND P0, PT, R17, R52, PT ;  /* 0x000000341100720c */ /* 0x000fe40003f06270 */
[----:B------:R-:W-:Y:S02]  /*10080*/  LEA.HI.X R17, R2, UR7, R3, 0x1, P3 ;  /* 0x0000000702117c11 */ /* 0x000fe400098f0c03 */
[----:B------:R-:W-:Y:S01]  /*10090*/  PRMT R176, RZ, 0x654, R176 ;  /* 0x00000654ffb07816 */ /* 0x000fe200000000b0 */
[----:B0-----:R3:W0:Y:S01]  /*100a0*/  SHFL.IDX PT, R68, R0, RZ, 0x181f ;  /* 0x00181fff00447589 */ /* 0x00162200000e0000 */
[----:B------:R-:W-:Y:S02]  /*100b0*/  BSSY B1, `(.L_x_1961) ;  /* 0x0000015000017945 */ /* 0x000fe40003800000 */
[----:B------:R3:W-:Y:S01]  /*100c0*/  SYNCS.ARRIVE.TRANS64.RED.A1T0 RZ, [R176+URZ], RZ ;  /* 0x000000ffb0ff79a7 */ /* 0x0007e2000810043f */
[----:B------:R3:W1:Y:S01]  /*100d0*/  SHFL.IDX PT, R70, R17, RZ, 0x181f ;  /* 0x00181fff11467589 */ /* 0x00066200000e0000 */
[----:B------:R-:W-:Y:S05]  /*100e0*/  @P2 BRA `(.L_x_1962) ;  /* 0x0000000000442947 */ /* 0x000fea0003800000 */
[----:B------:R-:W-:Y:S02]  /*100f0*/  ULDC UR5, c[0x0][0xac8] ;  /* 0x0002b20000057ab9 */ /* 0x000fe40000000800 */
[----:B------:R-:W-:Y:S02]  /*10100*/  ISETP.GE.AND P5, PT, R19, UR5, PT ;  /* 0x0000000513007c0c */ /* 0x000fe4000bfa6270 */
[----:B------:R-:W-:Y:S02]  /*10110*/  ISETP.GE.AND P4, PT, R200, UR5, PT ;  /* 0x00000005c8007c0c */ /* 0x000fe4000bf86270 */
[----:B------:R-:W-:Y:S02]  /*10120*/  ISETP.GE.AND P3, PT, R23, UR5, PT ;  /* 0x0000000517007c0c */ /* 0x000fe4000bf66270 */
[----:B------:R-:W-:-:S07]  /*10130*/  ISETP.GE.AND P2, PT, R201, UR5, PT ;  /* 0x00000005c9007c0c */ /* 0x000fce000bf46270 */
[----:B0-----:R-:W-:-:S04]  /*10140*/  @!P5 LEA R2, P6, R19, R68, 0x1 ;  /* 0x000000441302d211 */ /* 0x001fc800078c08ff */
[----:B-1----:R-:W-:Y:S02]  /*10150*/  @!P5 LEA.HI.X R3, R19, R70, R212, 0x1, P6 ;  /* 0x000000461303d211 */ /* 0x002fe400030f0cd4 */
        /* <DEDUP_REMOVED lines=10> */
.L_x_1962:
[----:B------:R-:W-:Y:S05]  /*10200*/  BSYNC B1 ;  /* 0x0000000000017941 */ /* 0x000fea0003800000 */
.L_x_1961:
[----:B--2--5:R2:W4:Y:S01]  /*10210*/  SHFL.IDX PT, R24, R17, 0x1, 0x181f ;  /* 0x00381f0011187f89 */ /* 0x02452200000e0000 */
        /* <DEDUP_REMOVED lines=9> */
[C---:B------:R-:W-:Y:S02]  /*102b0*/  @!P3 LEA R8, P5, R200.reuse, R20, 0x1 ;  /* 0x00000014c808b211 */ /* 0x040fe400078a08ff */
        /* <DEDUP_REMOVED lines=10> */
.L_x_1964:
[----:B------:R-:W-:Y:S05]  /*10360*/  BSYNC B1 ;  /* 0x0000000000017941 */ /* 0x000fea0003800000 */
.L_x_1963:
        /* <DEDUP_REMOVED lines=11> */
[----:B------:R-:W-:Y:S02]  /*10420*/  @!P1 LEA R10, P4, R23, R12, 0x1 ;  /* 0x0000000c170a9211 */ /* 0x000fe400078808ff */
[----:B------:R-:W-:Y:S02]  /*10430*/  @!P3 LEA.HI.X R3, R19, R14, R212, 0x1, P6 ;  /* 0x0000000e1303b211 */ /* 0x000fe400030f0cd4 */
        /* <DEDUP_REMOVED lines=8> */
.L_x_1966:
[----:B------:R-:W-:Y:S05]  /*104c0*/  BSYNC B1 ;  /* 0x0000000000017941 */ /* 0x000fea0003800000 */
.L_x_1965:
[----:B0-----:R-:W-:Y:S01]  /*104d0*/  VIADD R3, R53, 0x60 ;  /* 0x0000006035037836 */ /* 0x001fe20000000000 */
[----:B------:R0:W0:Y:S04]  /*104e0*/  SHFL.IDX PT, R12, R17, 0x3, 0x181f ;  /* 0x00781f00110c7f89 */ /* 0x00002800000e0000 */
[----:B------:R-:W-:Y:S01]  /*104f0*/  ISETP.GE.AND P0, PT, R3, R52, PT ;  /* 0x000000340300720c */ /* 0x000fe20003f06270 */
[----:B--23--:R-:W2:-:S12]  /*10500*/  SHFL.IDX PT, R0, R0, 0x3, 0x181f ;  /* 0x00781f0000007f89 */ /* 0x00ce9800000e0000 */
[----:B------:R-:W-:Y:S05]  /*10510*/  @P0 BRA `(.L_x_1967) ;  /* 0x0000000c00200947 */ /* 0x000fea0003800000 */
[----:B------:R-:W-:Y:S02]  /*10520*/  ULDC UR5, c[0x0][0xac8] ;  /* 0x0002b20000057ab9 */ /* 0x000fe40000000800 */
[----:B------:R-:W-:Y:S02]  /*10530*/  ISETP.GE.AND P3, PT, R19, UR5, PT ;  /* 0x0000000513007c0c */ /* 0x000fe4000bf66270 */
[----:B------:R-:W-:Y:S02]  /*10540*/  ISETP.GE.AND P4, PT, R200, UR5, PT ;  /* 0x00000005c8007c0c */ /* 0x000fe4000bf86270 */
[----:B------:R-:W-:-:S09]  /*10550*/  ISETP.GE.AND P5, PT, R23, UR5, PT ;  /* 0x0000000517007c0c */ /* 0x000fd2000bfa6270 */
[-C--:B--2---:R-:W-:Y:S02]  /*10560*/  @!P3 LEA R2, P0, R19, R0.reuse, 0x1 ;  /* 0x000000001302b211 */ /* 0x084fe400078008ff */
[CC--:B------:R-:W-:Y:S02]  /*10570*/  @!P4 LEA R8, P1, R200.reuse, R0.reuse, 0x1 ;  /* 0x00000000c808c211 */ /* 0x0c0fe400078208ff */
        /* <DEDUP_REMOVED lines=9> */
[----:B---3--:R-:W-:-:S04]  /*10610*/  LEA R2, P0, R201, R0, 0x1 ;  /* 0x00000000c9027211 */ /* 0x008fc800078008ff */
[----:B------:R-:W-:-:S05]  /*10620*/  LEA.HI.X R3, R201, R12, R209, 0x1, P0 ;  /* 0x0000000cc9037211 */ /* 0x000fca00000f0cd1 */
[----:B------:R0:W-:Y:S01]  /*10630*/  ST.E.128 desc[UR46][R2.64], R28 ;  /* 0x0000001c02007985 */ /* 0x0001e2000c101d2e */
[----:B------:R-:W-:Y:S05]  /*10640*/  BRA `(.L_x_1967) ;  /* 0x0000000800d47947 */ /* 0x000fea0003800000 */
.L_x_1960:
[----:B------:R-:W0:Y:S01]  /*10650*/  LDC R8, c[0x0][0xbe8] ;  /* 0x0002fa00ff087b82 */ /* 0x000e220000000800 */
[----:B------:R-:W-:Y:S01]  /*10660*/  ISETP.GE.AND P0, PT, R213, 0x80, PT ;  /* 0x00000080d500780c */ /* 0x000fe20003f06270 */
[----:B------:R-:W-:Y:S01]  /*10670*/  USHF.R.S32.HI UR8, URZ, 0x1f, UR43 ;  /* 0x0000001f3f087899 */ /* 0x000fe2000801142b */
[----:B------:R-:W-:Y:S01]  /*10680*/  BSSY B1, `(.L_x_1968) ;  /* 0x000002f000017945 */ /* 0x000fe20003800000 */
[----:B------:R-:W-:Y:S01]  /*10690*/  USHF.R.S32.HI UR9, URZ, 0x1f, UR42 ;  /* 0x0000001f3f097899 */ /* 0x000fe2000801142a */
[----:B------:R-:W-:Y:S01]  /*106a0*/  IMAD R6, R202, 0x20, R203 ;  /* 0x00000020ca067824 */ /* 0x000fe200078e02cb */
[----:B0-----:R-:W-:-:S13]  /*106b0*/  ISETP.NE.AND P1, PT, R8, 0x1, PT ;  /* 0x000000010800780c */ /* 0x001fda0003f25270 */
[----:B------:R-:W0:Y:S08]  /*106c0*/  @P1 LDC R9, c[0x0][0xbec] ;  /* 0x0002fb00ff091b82 */ /* 0x000e300000000800 */
[----:B------:R-:W1:Y:S01]  /*106d0*/  @P1 LDC R11, c[0x0][0xbf0] ;  /* 0x0002fc00ff0b1b82 */ /* 0x000e620000000800 */
[----:B------:R-:W-:Y:S05]  /*106e0*/  @P0 BRA `(.L_x_1969) ;  /* 0x0000000000a00947 */ /* 0x000fea0003800000 */
[----:B------:R-:W2:Y:S01]  /*106f0*/  S2R R4, SR_TID.X ;  /* 0x0000000000047919 */ /* 0x000ea20000002100 */
[----:B------:R-:W3:Y:S01]  /*10700*/  LDC R3, c[0x0][0xbe8] ;  /* 0x0002fa00ff037b82 */ /* 0x000ee20000000800 */
[----:B------:R-:W-:Y:S01]  /*10710*/  IMAD.U32 R7, RZ, RZ, UR41 ;  /* 0x00000029ff077e24 */ /* 0x000fe2000f8e00ff */
[----:B------:R-:W-:Y:S02]  /*10720*/  ULDC UR5, c[0x0][0xa88] ;  /* 0x0002a20000057ab9 */ /* 0x000fe40000000800 */
[----:B---3--:R-:W-:Y:S02]  /*10730*/  IMAD R5, R3, UR5, RZ ;  /* 0x0000000503057c24 */ /* 0x008fe4000f8e02ff */
[----:B--2---:R-:W-:-:S04]  /*10740*/  IADD3 R4, R7, -0x80, R4 ;  /* 0xffffff8007047810 */ /* 0x004fc80007ffe004 */
[----:B------:R-:W-:-:S13]  /*10750*/  ISETP.GE.AND P0, PT, R4, R5, PT ;  /* 0x000000050400720c */ /* 0x000fda0003f06270 */
[----:B------:R-:W-:Y:S05]  /*10760*/  @P0 BRA `(.L_x_1969) ;  /* 0x0000000000800947 */ /* 0x000fea0003800000 */
[----:B------:R-:W-:Y:S01]  /*10770*/  ISETP.NE.AND P0, PT, R3, 0x1, PT ;  /* 0x000000010300780c */ /* 0x000fe20003f05270 */
[----:B------:R-:W-:Y:S01]  /*10780*/  ULDC.64 UR10, c[0x0][0xb90] ;  /* 0x0002e400000a7ab9 */ /* 0x000fe20000000a00 */
[----:B------:R-:W-:Y:S01]  /*10790*/  IMAD.MOV.U32 R2, RZ, RZ, R4 ;  /* 0x000000ffff027224 */ /* 0x000fe200078e0004 */
[----:B------:R-:W-:Y:S02]  /*107a0*/  UIMAD UR5, UR8, UR10, URZ ;  /* 0x0000000a080572a4 */ /* 0x000fe4000f8e023f */
[----:B------:R-:W-:Y:S02]  /*107b0*/  UIMAD.WIDE.U32 UR6, UR43, UR10, URZ ;  /* 0x0000000a2b0672a5 */ /* 0x000fe4000f8e003f */
[----:B------:R-:W-:-:S03]  /*107c0*/  UIMAD UR5, UR43, UR11, UR5 ;  /* 0x0000000b2b0572a4 */ /* 0x000fc6000f8e0205 */
[----:B------:R-:W-:Y:S01]  /*107d0*/  ULDC.64 UR10, c[0x0][0xb98] ;  /* 0x0002e600000a7ab9 */ /* 0x000fe20000000a00 */
[----:B------:R-:W-:Y:S02]  /*107e0*/  UIADD3 UR7, UR7, UR5, URZ ;  /* 0x0000000507077290 */ /* 0x000fe4000fffe03f */
[----:B------:R-:W2:Y:S01]  /*107f0*/  @P0 LDC R5, c[0x0][0xbec] ;  /* 0x0002fb00ff050b82 */ /* 0x000ea20000000800 */
[----:B------:R-:W-:Y:S02]  /*10800*/  UIMAD UR5, UR9, UR10, URZ ;  /* 0x0000000a090572a4 */ /* 0x000fe4000f8e023f */
[----:B------:R-:W-:Y:S02]  /*10810*/  UIMAD.WIDE.U32 UR6, UR42, UR10, UR6 ;  /* 0x0000000a2a0672a5 */ /* 0x000fe4000f8e0006 */
[----:B------:R-:W-:-:S03]  /*10820*/  UIMAD UR5, UR42, UR11, UR5 ;  /* 0x0000000b2a0572a4 */ /* 0x000fc6000f8e0205 */
[----:B------:R-:W3:Y:S01]  /*10830*/  @P0 LDC R7, c[0x0][0xbf0] ;  /* 0x0002fc00ff070b82 */ /* 0x000ee20000000800 */
[----:B------:R-:W-:Y:S01]  /*10840*/  ULDC.64 UR10, c[0x0][0xb88] ;  /* 0x0002e200000a7ab9 */ /* 0x000fe20000000a00 */
[----:B--2---:R-:W-:-:S05]  /*10850*/  @P0 IMAD.HI.U32 R0, R4, R5, RZ ;  /* 0x0000000504000227 */ /* 0x004fca00078e00ff */
[----:B---3--:R-:W-:-:S05]  /*10860*/  @P0 SHF.R.U32.HI R2, RZ, R7, R0 ;  /* 0x00000007ff020219 */ /* 0x008fca0000011600 */
[----:B------:R-:W-:-:S04]  /*10870*/  IMAD.MOV R5, RZ, RZ, -R2 ;  /* 0x000000ffff057224 */ /* 0x000fc800078e0a02 */
[----:B------:R-:W-:Y:S01]  /*10880*/  IMAD R5, R3, R5, R4 ;  /* 0x0000000503057224 */ /* 0x000fe200078e0204 */
[----:B------:R-:W-:Y:S01]  /*10890*/  SHF.R.S32.HI R3, RZ, 0x1f, R2 ;  /* 0x0000001fff037819 */ /* 0x000fe20000011402 */
[----:B------:R-:W-:Y:S01]  /*108a0*/  IMAD.U32 R4, RZ, RZ, UR5 ;  /* 0x00000005ff047e24 */ /* 0x000fe2000f8e00ff */
        /* <DEDUP_REMOVED lines=12> */
.L_x_1969:
[----:B------:R-:W-:Y:S05]  /*10970*/  BSYNC B1 ;  /* 0x0000000000017941 */ /* 0x000fea0003800000 */
.L_x_1968:
[----:B------:R-:W-:Y:S01]  /*10980*/  ULDC.64 UR10, c[0x0][0xae8] ;  /* 0x0002ba00000a7ab9 */ /* 0x000fe20000000a00 */
[----:B------:R-:W-:Y:S01]  /*10990*/  VIADD R6, R6, UR41 ;  /* 0x0000002906067c36 */ /* 0x000fe20008000000 */
[----:B------:R-:W-:Y:S01]  /*109a0*/  UIMAD UR5, UR8, UR10, URZ ;  /* 0x0000000a080572a4 */ /* 0x000fe2000f8e023f */
[----:B------:R-:W-:Y:S01]  /*109b0*/  BSSY B1, `(.L_x_1970) ;  /* 0x000003c000017945 */ /* 0x000fe20003800000 */
[----:B------:R-:W-:Y:S01]  /*109c0*/  UIMAD.WIDE.U32 UR6, UR43, UR10, URZ ;  /* 0x0000000a2b0672a5 */ /* 0x000fe2000f8e003f */
[----:B0-----:R-:W-:Y:S01]  /*109d0*/  @P1 IMAD.HI.U32 R0, R6, R9, RZ ;  /* 0x0000000906001227 */ /* 0x001fe200078e00ff */
[----:B------:R-:W-:-:S03]  /*109e0*/  UIMAD UR5, UR43, UR11, UR5 ;  /* 0x0000000b2b0572a4 */ /* 0x000fc6000f8e0205 */
[----:B------:R-:W-:Y:S01]  /*109f0*/  ULDC.64 UR10, c[0x0][0xaf0] ;  /* 0x0002bc00000a7ab9 */ /* 0x000fe20000000a00 */
[----:B------:R-:W-:Y:S01]  /*10a00*/  UIADD3 UR7, UR7, UR5, URZ ;  /* 0x0000000507077290 */ /* 0x000fe2000fffe03f */
[----:B--2---:R-:W-:Y:S01]  /*10a10*/  IMAD.MOV.U32 R5, RZ, RZ, R6 ;  /* 0x000000ffff057224 */ /* 0x004fe200078e0006 */
[----:B------:R-:W-:Y:S01]  /*10a20*/  UIMAD UR5, UR9, UR10, URZ ;  /* 0x0000000a090572a4 */ /* 0x000fe2000f8e023f */
[----:B-1----:R-:W-:-:S03]  /*10a30*/  @P1 SHF.R.U32.HI R5, RZ, R11, R0 ;  /* 0x0000000bff051219 */ /* 0x002fc60000011600 */
[----:B------:R-:W-:Y:S01]  /*10a40*/  UIMAD UR5, UR42, UR11, UR5 ;  /* 0x0000000b2a0572a4 */ /* 0x000fe2000f8e0205 */
[--C-:B------:R-:W-:Y:S01]  /*10a50*/  SHF.R.S32.HI R0, RZ, 0x1f, R5.reuse ;  /* 0x0000001fff007819 */ /* 0x100fe20000011405 */
[----:B------:R-:W-:Y:S01]  /*10a60*/  UIMAD.WIDE.U32 UR42, UR42, UR10, UR6 ;  /* 0x0000000a2a2a72a5 */ /* 0x000fe2000f8e0006 */
[----:B------:R-:W-:Y:S02]  /*10a70*/  IMAD.MOV R7, RZ, RZ, -R5 ;  /* 0x000000ffff077224 */ /* 0x000fe400078e0a05 */
[----:B------:R-:W-:Y:S01]  /*10a80*/  ULDC.64 UR6, c[0x0][0xae0] ;  /* 0x0002b80000067ab9 */ /* 0x000fe20000000a00 */
[----:B------:R-:W-:Y:S01]  /*10a90*/  UIADD3 UR5, UR43, UR5, URZ ;  /* 0x000000052b057290 */ /* 0x000fe2000fffe03f */
[----:B------:R-:W-:Y:S02]  /*10aa0*/  IMAD R0, R0, UR6, RZ ;  /* 0x0000000600007c24 */ /* 0x000fe4000f8e02ff */
[----:B------:R-:W-:Y:S02]  /*10ab0*/  IMAD R7, R8, R7, R6 ;  /* 0x0000000708077224 */ /* 0x000fe400078e0206 */
[----:B------:R-:W-:-:S02]  /*10ac0*/  IMAD.U32 R3, RZ, RZ, UR43 ;  /* 0x0000002bff037e24 */ /* 0x000fc4000f8e00ff */
[----:B------:R-:W-:Y:S02]  /*10ad0*/  IMAD.U32 R2, RZ, RZ, UR42 ;  /* 0x0000002aff027e24 */ /* 0x000fe4000f8e00ff */
[----:B------:R-:W-:Y:S01]  /*10ae0*/  IMAD.U32 R3, RZ, RZ, UR5 ;  /* 0x00000005ff037e24 */ /* 0x000fe2000f8e00ff */
[----:B------:R-:W-:Y:S01]  /*10af0*/  ULDC UR5, c[0x0][0xa88] ;  /* 0x0002a20000057ab9 */ /* 0x000fe20000000800 */
[C---:B------:R-:W-:Y:S01]  /*10b00*/  IMAD R9, R5.reuse, UR7, R0 ;  /* 0x0000000705097c24 */ /* 0x040fe2000f8e0200 */
[----:B------:R-:W-:Y:S01]  /*10b10*/  SHF.R.S32.HI R0, RZ, 0x1f, R7 ;  /* 0x0000001fff007819 */ /* 0x000fe20000011407 */
[----:B------:R-:W-:Y:S01]  /*10b20*/  IMAD.WIDE.U32 R2, R5, UR6, R2 ;  /* 0x0000000605027c25 */ /* 0x000fe2000f8e0002 */
[----:B------:R-:W-:-:S03]  /*10b30*/  ULDC.64 UR6, c[0x0][0xad8] ;  /* 0x0002b60000067ab9 */ /* 0x000fc60000000a00 */
[----:B------:R-:W-:Y:S02]  /*10b40*/  IMAD.IADD R3, R3, 0x1, R9 ;  /* 0x0000000103037824 */ /* 0x000fe400078e0209 */
[----:B------:R-:W-:Y:S02]  /*10b50*/  IMAD R4, R0, UR6, RZ ;  /* 0x0000000600047c24 */ /* 0x000fe4000f8e02ff */
[----:B------:R-:W-:Y:S02]  /*10b60*/  VIADD R6, R203, UR41 ;  /* 0x00000029cb067c36 */ /* 0x000fe40008000000 */
[----:B------:R-:W-:Y:S02]  /*10b70*/  IMAD R9, R8, UR5, RZ ;  /* 0x0000000508097c24 */ /* 0x000fe4000f8e02ff */
[C---:B------:R-:W-:Y:S02]  /*10b80*/  IMAD R5, R7.reuse, UR7, R4 ;  /* 0x0000000707057c24 */ /* 0x040fe4000f8e0204 */
[----:B------:R-:W-:Y:S01]  /*10b90*/  IMAD.WIDE.U32 R2, R7, UR6, R2 ;  /* 0x0000000607027c25 */ /* 0x000fe2000f8e0002 */
[----:B------:R-:W-:Y:S01]  /*10ba0*/  ISETP.GE.AND P2, PT, R6, R9, PT ;  /* 0x000000090600720c */ /* 0x000fe20003f46270 */
[----:B------:R-:W-:-:S02]  /*10bb0*/  ULDC.64 UR6, c[0x0][0xa80] ;  /* 0x0002a00000067ab9 */ /* 0x000fc40000000a00 */
[----:B------:R-:W-:Y:S01]  /*10bc0*/  VIADD R0, R6, 0x20 ;  /* 0x0000002006007836 */ /* 0x000fe20000000000 */
[----:B------:R-:W-:Y:S01]  /*10bd0*/  LEA R4, P3, R2, UR6, 0x1 ;  /* 0x0000000602047c11 */ /* 0x000fe2000f8608ff */
[----:B------:R-:W-:-:S03]  /*10be0*/  IMAD.IADD R3, R3, 0x1, R5 ;  /* 0x0000000103037824 */ /* 0x000fc600078e0205 */
[-C--:B------:R-:W-:Y:S01]  /*10bf0*/  ISETP.GE.AND P1, PT, R0, R9.reuse, PT ;  /* 0x000000090000720c */ /* 0x080fe20003f26270 */
[----:B------:R-:W-:Y:S01]  /*10c00*/  VIADD R0, R6, 0x40 ;  /* 0x0000004006007836 */ /* 0x000fe20000000000 */
[----:B------:R-:W-:Y:S02]  /*10c10*/  LEA.HI.X R5, R2, UR7, R3, 0x1, P3 ;  /* 0x0000000702057c11 */ /* 0x000fe400098f0c03 */
[----:B------:R0:W1:Y:S02]  /*10c20*/  SHFL.IDX PT, R2, R4, RZ, 0x181f ;  /* 0x00181fff04027589 */ /* 0x00006400000e0000 */
[----:B------:R-:W-:Y:S02]  /*10c30*/  ISETP.GE.AND P0, PT, R0, R9, PT ;  /* 0x000000090000720c */ /* 0x000fe40003f06270 */
[----:B------:R0:W2:Y:S01]  /*10c40*/  SHFL.IDX PT, R0, R5, RZ, 0x181f ;  /* 0x00181fff05007589 */ /* 0x0000a200000e0000 */
[----:B------:R-:W-:Y:S10]  /*10c50*/  @P2 BRA `(.L_x_1971) ;  /* 0x0000000000442947 */ /* 0x000ff40003800000 */
        /* <DEDUP_REMOVED lines=17> */
.L_x_1971:
[----:B------:R-:W-:Y:S05]  /*10d70*/  BSYNC B1 ;  /* 0x0000000000017941 */ /* 0x000fea0003800000 */
.L_x_1970:
        /* <DEDUP_REMOVED lines=21> */
.L_x_1973:
[----:B------:R-:W-:Y:S05]  /*10ed0*/  BSYNC B1 ;  /* 0x0000000000017941 */ /* 0x000fea0003800000 */
.L_x_1972:
        /* <DEDUP_REMOVED lines=21> */
.L_x_1975:
[----:B------:R-:W-:Y:S05]  /*11030*/  BSYNC B1 ;  /* 0x0000000000017941 */ /* 0x000fea0003800000 */
.L_x_1974:
[----:B---3--:R-:W-:Y:S01]  /*11040*/  VIADD R3, R6, 0x60 ;  /* 0x0000006006037836 */ /* 0x008fe20000000000 */
[----:B0-----:R0:W3:Y:S04]  /*11050*/  SHFL.IDX PT, R0, R5, 0x3, 0x181f ;  /* 0x00781f0005007f89 */ /* 0x0010e800000e0000 */
        /* <DEDUP_REMOVED lines=8> */
[-C--:B-12-4-:R-:W-:Y:S02]  /*110e0*/  @!P3 LEA R4, P6, R19, R2.reuse, 0x1 ;  /* 0x000000021304b211 */ /* 0x096fe400078c08ff */
[CC--:B------:R-:W-:Y:S02]  /*110f0*/  @!P2 LEA R6, P5, R200.reuse, R2.reuse, 0x1 ;  /* 0x00000002c806a211 */ /* 0x0c0fe400078a08ff */
        /* <DEDUP_REMOVED lines=10> */
.L_x_1967:
[----:B------:R-:W-:Y:S05]  /*111a0*/  BSYNC B0 ;  /* 0x0000000000007941 */ /* 0x000fea0003800000 */
.L_x_1959:
[----:B------:R-:W-:Y:S02]  /*111b0*/  ULDC UR5, c[0x0][0xc38] ;  /* 0x00030e0000057ab9 */ /* 0x000fe40000000800 */
[----:B------:R-:W-:-:S06]  /*111c0*/  UISETP.GE.AND UP0, UPT, UR4, UR5, UPT ;  /* 0x000000050400728c */ /* 0x000fcc000bf06270 */
[----:B------:R-:W-:-:S13]  /*111d0*/  PLOP3.LUT P0, PT, PT, PT, UP0, 0x80, 0x0 ;  /* 0x000000000000781c */ /* 0x000fda0003f0f008 */
[----:B------:R-:W-:Y:S05]  /*111e0*/  @!P0 BRA `(.L_x_1976) ;  /* 0xfffffef800c48947 */ /* 0x000fea000383ffff */
[----:B------:R-:W-:Y:S05]  /*111f0*/  EXIT ;  /* 0x000000000000794d */ /* 0x000fea0003800000 */
.L_x_1870:
[----:B------:R-:W-:-:S08]  /*11200*/  NOP ;  /* 0x0000000000007918 */ /* 0x000fd00000000000 */
[----:B------:R-:W0:-:S00]  /*11210*/  USETMAXREG.DEALLOC.CTAPOOL 0x28 ;  /* 0x00000028000079c8 */ /* 0x000e0000080e0500 */
[----:B0-----:R-:W-:-:S06]  /*11220*/  LOP3.LUT R0, R0, 0x3, RZ, 0xc0, !PT ;  /* 0x0000000300007812 */ /* 0x001fcc00078ec0ff */
[----:B------:R-:W0:Y:S01]  /*11230*/  S2UR UR5, SR_CTAID.X ;  /* 0x00000000000579c3 */ /* 0x000e220000002500 */
[----:B------:R-:W-:Y:S01]  /*11240*/  LOP3.LUT R16, R16, 0xfffffdff, RZ, 0xc0, !PT ;  /* 0xfffffdff10107812 */ /* 0x000fe200078ec0ff */
[----:B------:R-:W-:Y:S01]  /*11250*/  STL [R1], RZ ;  /* 0x000000ff01007387 */ /* 0x000fe20000100800 */
[----:B------:R-:W-:Y:S02]  /*11260*/  IMAD.MOV.U32 R18, RZ, RZ, RZ ;  /* 0x000000ffff127224 */ /* 0x000fe400078e00ff */
[----:B------:R-:W-:Y:S01]  /*11270*/  IMAD.MOV.U32 R25, RZ, RZ, 0x1 ;  /* 0x00000001ff197424 */ /* 0x000fe200078e00ff */
[----:B------:R1:W2:Y:S02]  /*11280*/  SHFL.IDX PT, R2, R0, RZ, 0x1f ;  /* 0x00001fff00027589 */ /* 0x0002a400000e0000 */
[----:B-1----:R-:W0:Y:S01]  /*11290*/  LDC R0, c[0x0][0xc38] ;  /* 0x00030e00ff007b82 */ /* 0x002e220000000800 */
[----:B--2---:R-:W-:-:S13]  /*112a0*/  ISETP.NE.AND P0, PT, R2, RZ, PT ;  /* 0x000000ff0200720c */ /* 0x004fda0003f05270 */
[----:B------:R-:W-:Y:S01]  /*112b0*/  @P0 LOP3.LUT R16, R16, 0x200, RZ, 0xfc, !PT ;  /* 0x0000020010100812 */ /* 0x000fe200078efcff */
[----:B------:R-:W-:Y:S06]  /*112c0*/  @P0 BAR.ARV 0x4, 0x180 ;  /* 0x0106000000000b1d */ /* 0x000fec0000002000 */
[----:B0-----:R-:W-:-:S13]  /*112d0*/  ISETP.LE.AND P0, PT, R0, UR5, PT ;  /* 0x0000000500007c0c */ /* 0x001fda000bf03270 */
[----:B------:R-:W-:Y:S05]  /*112e0*/  @P0 BRA `(.L_x_1977) ;  /* 0x0000003c005c0947 */ /* 0x000fea0003800000 */
[----:B------:R-:W-:Y:S01]  /*112f0*/  IMAD.SHL.U32 R28, R5, 0x8, RZ ;  /* 0x00000008051c7824 */ /* 0x000fe200078e00ff */
[----:B------:R-:W-:Y:S01]  /*11300*/  ULDC UR4, c[0x0][0x320] ;  /* 0x0000c80000047ab9 */ /* 0x000fe20000000800 */
[----:B------:R-:W-:Y:S01]  /*11310*/  LOP3.LUT R16, R16, 0xffffffef, RZ, 0xc0, !PT ;  /* 0xffffffef10107812 */ /* 0x000fe200078ec0ff */
[----:B------:R-:W0:Y:S01]  /*11320*/  S2UR UR8, SR_CgaCtaId ;  /* 0x00000000000879c3 */ /* 0x000e220000008800 */
[----:B------:R-:W-:Y:S01]  /*11330*/  ULDC.64 UR36, c[0x0][0x2f0] ;  /* 0x0000bc0000247ab9 */ /* 0x000fe20000000a00 */
[C---:B------:R-:W-:Y:S01]  /*11340*/  LOP3.LUT R0, R28.reuse, 0x1f8, RZ, 0xc0, !PT ;  /* 0x000001f81c007812 */ /* 0x040fe200078ec0ff */
[----:B------:R-:W-:Y:S01]  /*11350*/  ULDC.64 UR6, c[0x0][0x418] ;  /* 0x0001060000067ab9 */ /* 0x000fe20000000a00 */
[----:B------:R-:W-:Y:S01]  /*11360*/  LOP3.LUT R7, R28, 0x38, RZ, 0xc0, !PT ;  /* 0x000000381c077812 */ /* 0x000fe200078ec0ff */
[----:B------:R-:W-:Y:S01]  /*11370*/  UISETP.NE.U32.AND UP0, UPT, UR6, URZ, UPT ;  /* 0x0000003f0600728c */ /* 0x000fe2000bf05070 */
[----:B------:R-:W-:Y:S01]  /*11380*/  LOP3.LUT R3, R0, 0x38, R5, 0x78, !PT ;  /* 0x0000003800037812 */ /* 0x000fe200078e7805 */
[----:B------:R-:W-:Y:S01]  /*11390*/  ULDC UR9, c[0x0][0x2b8] ;  /* 0x0000ae0000097ab9 */ /* 0x000fe20000000800 */
[C---:B------:R-:W-:Y:S01]  /*113a0*/  LOP3.LUT R0, R7.reuse, 0x40, RZ, 0xfc, !PT ;  /* 0x0000004007007812 */ /* 0x040fe200078efcff */
[----:B------:R-:W-:Y:S01]  /*113b0*/  UISETP.NE.AND.EX UP0, UPT, UR7, URZ, UPT, UP0 ;  /* 0x0000003f0700728c */ /* 0x000fe2000bf05300 */
[C---:B------:R-:W-:Y:S01]  /*113c0*/  LOP3.LUT R2, R7.reuse, 0x80, RZ, 0xfc, !PT ;  /* 0x0000008007027812 */ /* 0x040fe200078efcff */
[----:B------:R-:W-:Y:S01]  /*113d0*/  IMAD.U32 R31, RZ, RZ, UR5 ;  /* 0x00000005ff1f7e24 */ /* 0x000fe2000f8e00ff */
[----:B------:R-:W-:Y:S01]  /*113e0*/  ISETP.GE.AND P2, PT, R0, UR4, PT ;  /* 0x0000000400007c0c */ /* 0x000fe2000bf46270 */
[----:B------:R-:W-:Y:S01]  /*113f0*/  UMOV UR7, 0x400 ;  /* 0x0000040000077882 */ /* 0x000fe20000000000 */
[----:B------:R-:W-:Y:S01]  /*11400*/  ISETP.GE.AND P1, PT, R2, UR4, PT ;  /* 0x0000000402007c0c */ /* 0x000fe2000bf26270 */
[----:B------:R-:W-:Y:S01]  /*11410*/  ULDC UR38, c[0x0][0x288] ;  /* 0x0000a20000267ab9 */ /* 0x000fe20000000800 */
[C---:B------:R-:W-:Y:S01]  /*11420*/  ISETP.GE.AND P0, PT, R7.reuse, UR4, PT ;  /* 0x0000000407007c0c */ /* 0x040fe2000bf06270 */
[----:B------:R-:W-:Y:S01]  /*11430*/  ULDC UR6, c[0x0][0x448] ;  /* 0x0001120000067ab9 */ /* 0x000fe20000000800 */
[----:B------:R-:W-:Y:S01]  /*11440*/  SEL R2, RZ, 0xffffffff, P2 ;  /* 0xffffffffff027807 */ /* 0x000fe20001000000 */
[----:B------:R-:W-:Y:S01]  /*11450*/  IMAD.MOV.U32 R25, RZ, RZ, 0x1 ;  /* 0x00000001ff197424 */ /* 0x000fe200078e00ff */
[----:B------:R-:W-:Y:S01]  /*11460*/  LOP3.LUT R4, R7, 0xc0, RZ, 0xfc, !PT ;  /* 0x000000c007047812 */ /* 0x000fe200078efcff */
[----:B------:R-:W-:Y:S01]  /*11470*/  IMAD.MOV.U32 R18, RZ, RZ, RZ ;  /* 0x000000ffff127224 */ /* 0x000fe200078e00ff */
[----:B------:R-:W-:Y:S01]  /*11480*/  LOP3.LUT R28, R3, 0x200, R28, 0xf8, !PT ;  /* 0x00000200031c7812 */ /* 0x000fe200078ef81c */
[----:B------:R-:W-:Y:S01]  /*11490*/  IMAD.SHL.U32 R3, R2, 0x2, RZ ;  /* 0x0000000202037824 */ /* 0x000fe200078e00ff */
[----:B------:R-:W-:Y:S01]  /*114a0*/  SEL R0, RZ, 0x1, P0 ;  /* 0x00000001ff007807 */ /* 0x000fe20000000000 */
[----:B0-----:R-:W-:Y:S01]  /*114b0*/  ULEA UR7, UR8, UR7, 0x18 ;  /* 0x0000000708077291 */ /* 0x001fe2000f8ec03f */
[----:B------:R-:W-:Y:S01]  /*114c0*/  @P2 LOP3.LUT R16, R16, 0x10, RZ, 0xfc, !PT ;  /* 0x0000001010102812 */ /* 0x000fe200078efcff */
[----:B------:R-:W-:Y:S01]  /*114d0*/  ULOP3.LUT UR48, UR39, 0x2, URZ, 0xfc, !UPT ;  /* 0x0000000227307892 */ /* 0x000fe2000f8efc3f */
[----:B------:R-:W-:Y:S01]  /*114e0*/  LOP3.LUT R0, R3, 0x2, R0, 0xe2, !PT ;  /* 0x0000000203007812 */ /* 0x000fe200078ee200 */
[----:B------:R-:W-:Y:S01]  /*114f0*/  ULDC UR50, c[0x0][0xc] ;  /* 0x0000030000327ab9 */ /* 0x000fe20000000800 */
[----:B------:R-:W-:Y:S01]  /*11500*/  LOP3.LUT R16, R16, 0xfffffff7, RZ, 0xc0, !PT ;  /* 0xfffffff710107812 */ /* 0x000fe200078ec0ff */
[----:B------:R-:W-:Y:S01]  /*11510*/  IMAD.U32 R17, RZ, RZ, UR7 ;  /* 0x00000007ff117e24 */ /* 0x000fe2000f8e00ff */
[----:B------:R-:W-:-:S02]  /*11520*/  SEL R3, RZ, 0x4, P1 ;  /* 0x00000004ff037807 */ /* 0x000fc40000800000 */
[----:B------:R-:W-:Y:S01]  /*11530*/  @P1 LOP3.LUT R16, R16, 0x8, RZ, 0xfc, !PT ;  /* 0x0000000810101812 */ /* 0x000fe200078efcff */
[----:B------:R-:W-:Y:S01]  /*11540*/  IMAD R32, R28, 0x2, R17 ;  /* 0x000000021c207824 */ /* 0x000fe200078e0211 */
[----:B------:R-:W-:Y:S01]  /*11550*/  ISETP.GE.AND P1, PT, R7, UR37, PT ;  /* 0x0000002507007c0c */ /* 0x000fe2000bf26270 */
[----:B------:R-:W-:Y:S01]  /*11560*/  UIMAD UR37, UR6, UR38, URZ ;  /* 0x00000026062572a4 */ /* 0x000fe2000f8e023f */
[----:B------:R-:W-:Y:S02]  /*11570*/  LOP3.LUT R16, R16, 0xffffffdf, RZ, 0xc0, !PT ;  /* 0xffffffdf10107812 */ /* 0x000fe400078ec0ff */
[----:B------:R-:W-:Y:S01]  /*11580*/  LOP3.LUT R6, R0, R3, RZ, 0xfc, !PT ;  /* 0x0000000300067212 */ /* 0x000fe200078efcff */
[C---:B------:R-:W-:Y:S01]  /*11590*/  IMAD.SHL.U32 R0, R5.reuse, 0x10, RZ ;  /* 0x0000001005007824 */ /* 0x040fe200078e00ff */
[----:B------:R-:W-:Y:S02]  /*115a0*/  @P0 LOP3.LUT R16, R16, 0x20, RZ, 0xfc, !PT ;  /* 0x0000002010100812 */ /* 0x000fe400078efcff */
[----:B------:R-:W-:Y:S01]  /*115b0*/  ISETP.GE.AND P0, PT, R4, UR4, PT ;  /* 0x0000000404007c0c */ /* 0x000fe2000bf06270 */
[----:B------:R0:W-:Y:S01]  /*115c0*/  STL [R1+0x4], R6 ;  /* 0x0000040601007387 */ /* 0x0001e20000100800 */
[----:B------:R-:W-:Y:S01]  /*115d0*/  LOP3.LUT R16, R16, 0xfffffffb, RZ, 0xc0, !PT ;  /* 0xfffffffb10107812 */ /* 0x000fe200078ec0ff */
[----:B------:R-:W-:Y:S01]  /*115e0*/  ULDC UR4, c[0x0][0x424] ;  /* 0x0001090000047ab9 */ /* 0x000fe20000000800 */
[----:B------:R-:W-:Y:S01]  /*115f0*/  LOP3.LUT R8, R5, 0x7f, RZ, 0xc0, !PT ;  /* 0x0000007f05087812 */ /* 0x000fe200078ec0ff */
[----:B------:R0:W-:Y:S01]  /*11600*/  STL [R1], RZ ;  /* 0x000000ff01007387 */ /* 0x0001e20000100800 */
[----:B------:R-:W-:Y:S01]  /*11610*/  USEL UR4, UR4, 0x1, UP0 ;  /* 0x0000000104047887 */ /* 0x000fe20008000000 */
[----:B------:R-:W-:-:S02]  /*11620*/  SEL R35, RZ, 0x8, P0 ;  /* 0x00000008ff237807 */ /* 0x000fc40000000000 */
[----:B------:R-:W-:Y:S01]  /*11630*/  SHF.R.U32.HI R33, RZ, 0x3, R8 ;  /* 0x00000003ff217819 */ /* 0x000fe20000011608 */
[----:B------:R-:W-:Y:S01]  /*11640*/  UIMAD UR36, UR4, UR36, URZ ;  /* 0x00000024042472a4 */ /* 0x000fe2000f8e023f */
[----:B------:R-:W-:Y:S02]  /*11650*/  LOP3.LUT R35, R6, R35, RZ, 0xfc, !PT ;  /* 0x0000002306237212 */ /* 0x000fe400078efcff */
[----:B------:R-:W-:Y:S01]  /*11660*/  @P0 LOP3.LUT R16, R16, 0x4, RZ, 0xfc, !PT ;  /* 0x0000000410100812 */ /* 0x000fe200078efcff */
[----:B------:R-:W-:Y:S01]  /*11670*/  UIADD3 UR4, UR36, 0x5f, URZ ;  /* 0x0000005f24047890 */ /* 0x000fe2000fffe03f */
[----:B------:R-:W-:Y:S01]  /*11680*/  LOP3.LUT R0, R33, 0x70, R0, 0xf8, !PT ;  /* 0x0000007021007812 */ /* 0x000fe200078ef800 */
[----:B------:R-:W-:Y:S01]  /*11690*/  UIADD3 UR49, UR36, 0x1, -UR38 ;  /* 0x0000000124317890 */ /* 0x000fe2000fffe826 */
[----:B------:R-:W-:Y:S01]  /*116a0*/  LOP3.LUT R16, R16, 0xfffffffe, RZ, 0xc0, !PT ;  /* 0xfffffffe10107812 */ /* 0x000fe200078ec0ff */
[----:B------:R-:W-:Y:S02]  /*116b0*/  UIMAD.WIDE UR4, UR4, 0x2aaaaaab, URZ ;  /* 0x2aaaaaab040478a5 */ /* 0x000fe4000f8e023f */
[----:B------:R-:W-:Y:S01]  /*116c0*/  UIADD3 UR38, UR36, -UR38, URZ ;  /* 0x8000002624267290 */ /* 0x000fe2000fffe03f */
[----:B------:R-:W-:Y:S01]  /*116d0*/  @P1 LOP3.LUT R16, R16, 0x1, RZ, 0xfc, !PT ;  /* 0x0000000110101812 */ /* 0x000fe200078efcff */
[----:B------:R-:W-:Y:S01]  /*116e0*/  USHF.R.U32.HI UR40, URZ, 0x1f, UR5 ;  /* 0x0000001f3f287899 */ /* 0x000fe20008011605 */
[----:B------:R-:W-:-:S02]  /*116f0*/  ISETP.GE.AND P1, PT, R7, UR9, PT ;  /* 0x0000000907007c0c */ /* 0x000fc4000bf26270 */
[----:B------:R-:W-:Y:S01]  /*11700*/  LOP3.LUT R16, R16, 0xfffffeff, RZ, 0xc0, !PT ;  /* 0xfffffeff10107812 */ /* 0x000fe200078ec0ff */
[----:B------:R-:W-:-:S10]  /*11710*/  ULEA.HI.SX32 UR40, UR5, UR40, 0x1c ;  /* 0x0000002805287291 */ /* 0x000fd4000f8fe23f */
[----:B0-----:R-:W-:-:S07]  /*11720*/  @P1 LOP3.LUT R16, R16, 0x100, RZ, 0xfc, !PT ;  /* 0x0000010010101812 */ /* 0x001fce00078efcff */
.L_x_2032:
[----:B------:R-:W-:Y:S01]  /*11730*/  ULDC UR7, c[0x0][0xc60] ;  /* 0x0003180000077ab9 */ /* 0x000fe20000000800 */
[C---:B------:R-:W-:Y:S01]  /*11740*/  R2UR UR41, R31.reuse ;  /* 0x000000001f2972ca */ /* 0x040fe200000e0000 */
[----:B------:R-:W-:Y:S01]  /*11750*/  UISETP.NE.AND UP0, UPT, UR7, 0x1, UPT ;  /* 0x000000010700788c */ /* 0x000fe2000bf05270 */
[----:B------:R-:W-:-:S10]  /*11760*/  R2UR UR6, R31 ;  /* 0x000000001f0672ca */ /* 0x000fd400000e0000 */
        /* <DEDUP_REMOVED lines=9> */
[----:B012--5:R-:W-:Y:S05]  /*11800*/  @P0 BRA `(.L_x_1978) ;  /* 0x0000000000200947 */ /* 0x027fea0003800000 */
        /* <DEDUP_REMOVED lines=8> */
.L_x_1978:
[----:B------:R-:W-:Y:S01]  /*11890*/  ULDC UR8, c[0x0][0xc54] ;  /* 0x0003150000087ab9 */ /* 0x000fe20000000800 */
[----:B------:R-:W-:Y:S01]  /*118a0*/  UMOV UR6, UR7 ;  /* 0x0000000700067c82 */ /* 0x000fe20008000000 */
[----:B------:R-:W-:-:S11]  /*118b0*/  UISETP.NE.AND UP0, UPT, UR8, 0x1, UPT ;  /* 0x000000010800788c */ /* 0x000fd6000bf05270 */
[----:B------:R-:W-:Y:S02]  /*118c0*/  @UP0 ULDC.64 UR10, c[0x0][0xc58] ;  /* 0x00031600000a0ab9 */ /* 0x000fe40000000a00 */
[----:B------:R-:W-:-:S04]  /*118d0*/  UIMAD.WIDE.U32 UR4, UR7, UR10, URZ ;  /* 0x0000000a070472a5 */ /* 0x000fc8000f8e003f */
[----:B------:R-:W-:-:S04]  /*118e0*/  @UP0 USHF.R.U32.HI UR6, URZ, UR11, UR5 ;  /* 0x0000000b3f060299 */ /* 0x000fc80008011605 */
[----:B------:R-:W-:-:S12]  /*118f0*/  UIMAD UR4, UR6, UR8, URZ ;  /* 0x00000008060472a4 */ /* 0x000fd8000f8e023f */
.L_x_1979:
[----:B------:R-:W-:Y:S01]  /*11900*/  ULDC UR5, c[0x0][0xc48] ;  /* 0x0003120000057ab9 */ /* 0x000fe20000000800 */
[----:B------:R-:W-:Y:S01]  /*11910*/  ULDC.64 UR8, c[0x0][0xa28] ;  /* 0x00028a0000087ab9 */ /* 0x000fe20000000a00 */
[----:B------:R-:W-:Y:S01]  /*11920*/  UISETP.NE.AND UP1, UPT, UR5, 0x1, UPT ;  /* 0x000000010500788c */ /* 0x000fe2000bf25270 */
[----:B------:R-:W-:Y:S01]  /*11930*/  IMAD.MOV.U32 R30, RZ, RZ, RZ ;  /* 0x000000ffff1e7224 */ /* 0x000fe200078e00ff */
[----:B------:R-:W-:Y:S02]  /*11940*/  UIADD3 UR4, UR7, -UR4, URZ ;  /* 0x8000000407047290 */ /* 0x000fe4000fffe03f */
[----:B------:R-:W-:Y:S01]  /*11950*/  UISETP.NE.U32.AND UP0, UPT, UR8, URZ, UPT ;  /* 0x0000003f0800728c */ /* 0x000fe2000bf05070 */
[----:B------:R-:W-:Y:S02]  /*11960*/  ULDC UR5, c[0x0][0xc54] ;  /* 0x0003150000057ab9 */ /* 0x000fe40000000800 */
[----:B------:R-:W-:Y:S02]  /*11970*/  UIMAD UR41, UR41, UR5, UR4 ;  /* 0x00000005292972a4 */ /* 0x000fe4000f8e0204 */
[----:B------:R-:W-:-:S02]  /*11980*/  UISETP.NE.AND.EX UP0, UPT, UR9, URZ, UPT, UP0 ;  /* 0x0000003f0900728c */ /* 0x000fc4000bf05300 */
[----:B------:R-:W-:Y:S01]  /*11990*/  @UP1 ULDC UR4, c[0x0][0xc4c] ;  /* 0x0003130000041ab9 */ /* 0x000fe20000000800 */
[----:B------:R-:W-:Y:S01]  /*119a0*/  @UP1 ULDC UR7, c[0x0][0xc50] ;  /* 0x0003140000071ab9 */ /* 0x000fe20000000800 */
[----:B------:R-:W-:Y:S02]  /*119b0*/  UIMAD.WIDE.U32 UR4, UR41, UR4, URZ ;  /* 0x00000004290472a5 */ /* 0x000fe4000f8e003f */
[----:B------:R-:W-:Y:S01]  /*119c0*/  UMOV UR42, UR41 ;  /* 0x00000029002a7c82 */ /* 0x000fe20008000000 */
[----:B------:R-:W-:Y:S01]  /*119d0*/  ULOP3.LUT UR6, UR6, 0x1ffffff, URZ, 0x3c, !UPT ;  /* 0x01ffffff06067892 */ /* 0x000fe2000f8e3c3f */
[----:B------:R-:W-:Y:S01]  /*119e0*/  PLOP3.LUT P0, PT, PT, PT, UP0, 0x80, 0x0 ;  /* 0x000000000000781c */ /* 0x000fe20003f0f008 */
[----:B------:R-:W-:-:S03]  /*119f0*/  @UP1 USHF.R.U32.HI UR42, URZ, UR7, UR5 ;  /* 0x000000073f2a1299 */ /* 0x000fc60008011605 */
[----:B------:R-:W-:Y:S02]  /*11a00*/  @UP0 ULDC.64 UR4, c[0x0][0xa28] ;  /* 0x00028a0000040ab9 */ /* 0x000fe40000000a00 */
[----:B------:R-:W-:-:S06]  /*11a10*/  @UP0 UIMAD.WIDE UR4, UR42, 0x4, UR4 ;  /* 0x000000042a0408a5 */ /* 0x000fcc000f8e0204 */
[----:B------:R-:W-:Y:S01]  /*11a20*/  IMAD.U32 R3, RZ, RZ, UR5 ;  /* 0x00000005ff037e24 */ /* 0x000fe2000f8e00ff */
[----:B------:R-:W-:Y:S01]  /*11a30*/  ULDC UR5, c[0x0][0x448] ;  /* 0x0001120000057ab9 */ /* 0x000fe20000000800 */
[----:B------:R-:W-:Y:S01]  /*11a40*/  IMAD.U32 R2, RZ, RZ, UR4 ;  /* 0x00000004ff027e24 */ /* 0x000fe2000f8e00ff */
[----:B------:R-:W-:Y:S01]  /*11a50*/  ULDC UR4, c[0x0][0xc3c] ;  /* 0x00030f0000047ab9 */ /* 0x000fe20000000800 */
[----:B------:R-:W-:Y:S02]  /*11a60*/  UISETP.NE.AND UP2, UPT, UR5, 0x1, UPT ;  /* 0x000000010500788c */ /* 0x000fe4000bf45270 */
[----:B------:R-:W-:Y:S01]  /*11a70*/  UIADD3 UR6, UR6, UR4, URZ ;  /* 0x0000000406067290 */ /* 0x000fe2000fffe03f */
[----:B------:R0:W5:Y:S01]  /*11a80*/  @P0 LDG.E R30, desc[UR46][R2.64] ;  /* 0x0000002e021e0981 */ /* 0x000162000c1e1900 */
[----:B------:R-:W-:Y:S02]  /*11a90*/  UP2UR UR51, UPR, URZ, 0x4 ;  /* 0x000000043f337883 */ /* 0x000fe40008000000 */
[----:B------:R-:W-:-:S04]  /*11aa0*/  USHF.L.U32 UR43, UR6, 0x7, URZ ;  /* 0x00000007062b7899 */ /* 0x000fc8000800063f */
[----:B------:R-:W-:Y:S01]  /*11ab0*/  UIADD3 UR6, UR43, 0x7f, URZ ;  /* 0x0000007f2b067890 */ /* 0x000fe2000fffe03f */
[----:B------:R-:W-:Y:S01]  /*11ac0*/  @UP2 ULDC UR4, c[0x0][0x44c] ;  /* 0x0001130000042ab9 */ /* 0x000fe20000000800 */
[----:B------:R-:W-:Y:S02]  /*11ad0*/  @UP2 ULDC UR7, c[0x0][0x450] ;  /* 0x0001140000072ab9 */ /* 0x000fe40000000800 */
[----:B------:R-:W-:-:S04]  /*11ae0*/  UIMAD.WIDE.U32 UR4, UR6, UR4, URZ ;  /* 0x00000004060472a5 */ /* 0x000fc8000f8e003f */
[----:B------:R-:W-:-:S03]  /*11af0*/  @UP2 USHF.R.U32.HI UR6, URZ, UR7, UR5 ;  /* 0x000000073f062299 */ /* 0x000fc60008011605 */
[----:B------:R-:W-:Y:S01]  /*11b00*/  ULDC.64 UR4, c[0x0][0x9e0] ;  /* 0x0002780000047ab9 */ /* 0x000fe20000000a00 */
[----:B------:R-:W-:Y:S02]  /*11b10*/  UIADD3 UR6, UR49, UR6, URZ ;  /* 0x0000000631067290 */ /* 0x000fe4000fffe03f */
[----:B------:R-:W-:Y:S02]  /*11b20*/  UISETP.GE.AND UP0, UPT, UR5, 0x1, UPT ;  /* 0x000000010500788c */ /* 0x000fe4000bf06270 */
[----:B------:R-:W-:-:S04]  /*11b30*/  UIADD3 UR4, UR6, UR4, URZ ;  /* 0x0000000406047290 */ /* 0x000fc8000fffe03f */
[----:B------:R-:W-:-:S13]  /*11b40*/  PLOP3.LUT P0, PT, PT, PT, UP0, 0x40, 0x0 ;  /* 0x000000000000781c */ /* 0x000fda0003f0e808 */
[----:B0-----:R-:W-:Y:S05]  /*11b50*/  @P0 BRA `(.L_x_1980) ;  /* 0x0000000000440947 */ /* 0x001fea0003800000 */
[----:B------:R-:W-:Y:S01]  /*11b60*/  ISETP.LT.AND P0, PT, RZ, UR6, PT ;  /* 0x00000006ff007c0c */ /* 0x000fe2000bf01270 */
[----:B------:R-:W-:-:S12]  /*11b70*/  UIADD3 UR8, UR6, -0x1, URZ ;  /* 0xffffffff06087890 */ /* 0x000fd8000fffe03f */
[----:B------:R-:W-:Y:S05]  /*11b80*/  @P0 BRA `(.L_x_1981) ;  /* 0x00000000001c0947 */ /* 0x000fea0003800000 */
[----:B------:R-:W-:Y:S02]  /*11b90*/  UISETP.NE.AND UP1, UPT, UR5, 0x1, UPT ;  /* 0x000000010500788c */ /* 0x000fe4000bf25270 */
[----:B------:R-:W-:-:S09]  /*11ba0*/  UIADD3 UR8, -UR6, URZ, URZ ;  /* 0x0000003f06087290 */ /* 0x000fd2000fffe13f */
[----:B------:R-:W-:Y:S02]  /*11bb0*/  @UP1 ULDC.64 UR10, c[0x0][0x9e8] ;  /* 0x00027a00000a1ab9 */ /* 0x000fe40000000a00 */
[----:B------:R-:W-:-:S04]  /*11bc0*/  UIMAD.WIDE.U32 UR6, UR8, UR10, URZ ;  /* 0x0000000a080672a5 */ /* 0x000fc8000f8e003f */
[----:B------:R-:W-:-:S04]  /*11bd0*/  @UP1 USHF.R.U32.HI UR8, URZ, UR11, UR7 ;  /* 0x0000000b3f081299 */ /* 0x000fc80008011607 */
[----:B------:R-:W-:Y:S01]  /*11be0*/  ULOP3.LUT UR8, URZ, UR8, URZ, 0x33, !UPT ;  /* 0x000000083f087292 */ /* 0x000fe2000f8e333f */
[----:B------:R-:W-:Y:S11]  /*11bf0*/  BRA `(.L_x_1982) ;  /* 0x0000000000107947 */ /* 0x000ff60003800000 */
.L_x_1981:
[----:B------:R-:W-:-:S11]  /*11c00*/  UISETP.NE.AND UP1, UPT, UR5, 0x1, UPT ;  /* 0x000000010500788c */ /* 0x000fd6000bf25270 */
[----:B------:R-:W-:Y:S02]  /*11c10*/  @UP1 ULDC.64 UR10, c[0x0][0x9e8] ;  /* 0x00027a00000a1ab9 */ /* 0x000fe40000000a00 */
[----:B------:R-:W-:-:S04]  /*11c20*/  UIMAD.WIDE.U32 UR6, UR8, UR10, URZ ;  /* 0x0000000a080672a5 */ /* 0x000fc8000f8e003f */
[----:B------:R-:W-:-:S12]  /*11c30*/  @UP1 USHF.R.U32.HI UR8, URZ, UR11, UR7 ;  /* 0x0000000b3f081299 */ /* 0x000fd80008011607 */
.L_x_1982:
[----:B------:R-:W-:-:S04]  /*11c40*/  UIMAD UR8, UR8, UR5, UR5 ;  /* 0x00000005080872a4 */ /* 0x000fc8000f8e0205 */
[----:B------:R-:W-:-:S04]  /*11c50*/  UISETP.LT.AND UP1, UPT, UR4, UR8, UPT ;  /* 0x000000080400728c */ /* 0x000fc8000bf21270 */
[----:B------:R-:W-:-:S12]  /*11c60*/  USEL UR4, UR4, UR8, UP1 ;  /* 0x0000000804047287 */ /* 0x000fd80008800000 */
.L_x_1980:
[----:B------:R-:W-:Y:S01]  /*11c70*/  UISETP.NE.AND UP1, UPT, UR51, URZ, UPT ;  /* 0x0000003f3300728c */ /* 0x000fe2000bf25270 */
[----:B------:R-:W-:Y:S01]  /*11c80*/  PLOP3.LUT P0, PT, PT, PT, UP0, 0x40, 0x0 ;  /* 0x000000000000781c */ /* 0x000fe20003f0e808 */
[----:B------:R-:W-:Y:S01]  /*11c90*/  UIADD3 UR6, UR4, 0x5f, URZ ;  /* 0x0000005f04067890 */ /* 0x000fe2000fffe03f */
[----:B------:R-:W-:-:S03]  /*11ca0*/  UMOV UR10, UR43 ;  /* 0x0000002b000a7c82 */ /* 0x000fc60008000000 */
[----:B------:R-:W-:-:S04]  /*11cb0*/  UIMAD.WIDE UR6, UR6, 0x2aaaaaab, URZ ;  /* 0x2aaaaaab060678a5 */ /* 0x000fc8000f8e023f */
[----:B------:R-:W-:Y:S01]  /*11cc0*/  USHF.R.U32.HI UR4, URZ, 0x1f, UR7 ;  /* 0x0000001f3f047899 */ /* 0x000fe20008011607 */
[----:B------:R-:W-:Y:S02]  /*11cd0*/  @UP1 ULDC UR8, c[0x0][0x44c] ;  /* 0x0001130000081ab9 */ /* 0x000fe40000000800 */
[----:B------:R-:W-:Y:S01]  /*11ce0*/  @UP1 ULDC UR6, c[0x0][0x450] ;  /* 0x0001140000061ab9 */ /* 0x000fe20000000800 */
[----:B------:R-:W-:Y:S02]  /*11cf0*/  UIMAD.WIDE.U32 UR8, UR43, UR8, URZ ;  /* 0x000000082b0872a5 */ /* 0x000fe4000f8e003f */
[----:B------:R-:W-:Y:S02]  /*11d00*/  ULEA.HI.SX32 UR4, UR7, UR4, 0x1c ;  /* 0x0000000407047291 */ /* 0x000fe4000f8fe23f */
[----:B------:R-:W-:Y:S02]  /*11d10*/  @UP1 USHF.R.U32.HI UR10, URZ, UR6, UR9 ;  /* 0x000000063f0a1299 */ /* 0x000fe40008011609 */
[----:B------:R-:W-:-:S02]  /*11d20*/  UISETP.LT.AND UP1, UPT, UR40, UR4, UPT ;  /* 0x000000042800728c */ /* 0x000fc4000bf21270 */
[----:B------:R-:W-:Y:S01]  /*11d30*/  UIADD3 UR6, UR38, UR10, URZ ;  /* 0x0000000a26067290 */ /* 0x000fe2000fffe03f */
[----:B------:R-:W-:Y:S01]  /*11d40*/  ULDC UR8, c[0x0][0x9dc] ;  /* 0x0002770000087ab9 */ /* 0x000fe20000000800 */
[----:B------:R-:W-:Y:S02]  /*11d50*/  USEL UR44, UR40, UR4, UP1 ;  /* 0x00000004282c7287 */ /* 0x000fe40008800000 */
[----:B------:R-:W-:Y:S01]  /*11d60*/  UIADD3 UR8, UR6, -UR8, URZ ;  /* 0x8000000806087290 */ /* 0x000fe2000fffe03f */
[----:B------:R-:W-:Y:S11]  /*11d70*/  @P0 BRA `(.L_x_1983) ;  /* 0x0000000000480947 */ /* 0x000ff60003800000 */
[----:B------:R-:W-:Y:S02]  /*11d80*/  UMOV UR4, UR6 ;  /* 0x0000000600047c82 */ /* 0x000fe40008000000 */
[----:B------:R-:W-:-:S06]  /*11d90*/  UISETP.GT.AND UP0, UPT, UR4, -0x1, UPT ;  /* 0xffffffff0400788c */ /* 0x000fcc000bf04270 */
[----:B------:R-:W-:-:S13]  /*11da0*/  PLOP3.LUT P0, PT, PT, PT, UP0, 0x80, 0x0 ;  /* 0x000000000000781c */ /* 0x000fda0003f0f008 */
[----:B------:R-:W-:Y:S05]  /*11db0*/  @P0 BRA `(.L_x_1984) ;  /* 0x00000000001c0947 */ /* 0x000fea0003800000 */
[----:B------:R-:W-:Y:S02]  /*11dc0*/  UISETP.NE.AND UP0, UPT, UR5, 0x1, UPT ;  /* 0x000000010500788c */ /* 0x000fe4000bf05270 */
[----:B------:R-:W-:-:S09]  /*11dd0*/  ULOP3.LUT UR4, URZ, UR4, URZ, 0x33, !UPT ;  /* 0x000000043f047292 */ /* 0x000fd2000f8e333f */
[----:B------:R-:W-:Y:S02]  /*11de0*/  @UP0 ULDC.64 UR10, c[0x0][0x9e8] ;  /* 0x00027a00000a0ab9 */ /* 0x000fe40000000a00 */
[----:B------:R-:W-:-:S04]  /*11df0*/  UIMAD.WIDE.U32 UR6, UR4, UR10, URZ ;  /* 0x0000000a040672a5 */ /* 0x000fc8000f8e003f */
[----:B------:R-:W-:-:S04]  /*11e00*/  @UP0 USHF.R.U32.HI UR4, URZ, UR11, UR7 ;  /* 0x0000000b3f040299 */ /* 0x000fc80008011607 */
[----:B------:R-:W-:Y:S01]  /*11e10*/  ULOP3.LUT UR4, URZ, UR4, URZ, 0x33, !UPT ;  /* 0x000000043f047292 */ /* 0x000fe2000f8e333f */
[----:B------:R-:W-:Y:S11]  /*11e20*/  BRA `(.L_x_1985) ;  /* 0x0000000000107947 */ /* 0x000ff60003800000 */
.L_x_1984:
[----:B------:R-:W-:-:S11]  /*11e30*/  UISETP.NE.AND UP0, UPT, UR5, 0x1, UPT ;  /* 0x000000010500788c */ /* 0x000fd6000bf05270 */
[----:B------:R-:W-:Y:S02]  /*11e40*/  @UP0 ULDC.64 UR10, c[0x0][0x9e8] ;  /* 0x00027a00000a0ab9 */ /* 0x000fe40000000a00 */
[----:B------:R-:W-:-:S04]  /*11e50*/  UIMAD.WIDE.U32 UR6, UR4, UR10, URZ ;  /* 0x0000000a040672a5 */ /* 0x000fc8000f8e003f */
[----:B------:R-:W-:-:S12]  /*11e60*/  @UP0 USHF.R.U32.HI UR4, URZ, UR11, UR7 ;  /* 0x0000000b3f040299 */ /* 0x000fd80008011607 */
.L_x_1985:
[----:B------:R-:W-:-:S04]  /*11e70*/  UIMAD UR4, UR4, UR5, URZ ;  /* 0x00000005040472a4 */ /* 0x000fc8000f8e023f */
[----:B------:R-:W-:-:S04]  /*11e80*/  UISETP.LT.AND UP0, UPT, UR8, UR4, UPT ;  /* 0x000000040800728c */ /* 0x000fc8000bf01270 */
[----:B------:R-:W-:-:S12]  /*11e90*/  USEL UR8, UR8, UR4, !UP0 ;  /* 0x0000000408087287 */ /* 0x000fd8000c000000 */
.L_x_1983:
[----:B------:R-:W-:Y:S01]  /*11ea0*/  UIMAD.WIDE UR4, UR8, 0x2aaaaaab, URZ ;  /* 0x2aaaaaab080478a5 */ /* 0x000fe2000f8e023f */
[----:B------:R-:W-:Y:S03]  /*11eb0*/  BSSY B7, `(.L_x_1986) ;  /* 0x0000301000077945 */ /* 0x000fe60003800000 */
[----:B------:R-:W-:-:S04]  /*11ec0*/  USHF.R.U32.HI UR4, URZ, 0x1f, UR5 ;  /* 0x0000001f3f047899 */ /* 0x000fc80008011605 */
[----:B------:R-:W-:-:S04]  /*11ed0*/  ULEA.HI.SX32 UR4, UR5, UR4, 0x1c ;  /* 0x0000000405047291 */ /* 0x000fc8000f8fe23f */
[----:B------:R-:W-:-:S04]  /*11ee0*/  UISETP.LT.AND UP0, UPT, URZ, UR4, UPT ;  /* 0x000000043f00728c */ /* 0x000fc8000bf01270 */
[----:B------:R-:W-:-:S04]  /*11ef0*/  USEL UR45, URZ, UR4, !UP0 ;  /* 0x000000043f2d7287 */ /* 0x000fc8000c000000 */
[----:B------:R-:W-:-:S06]  /*11f00*/  UISETP.GT.AND UP0, UPT, UR44, UR45, UPT ;  /* 0x0000002d2c00728c */ /* 0x000fcc000bf04270 */
[----:B------:R-:W-:-:S13]  /*11f10*/  PLOP3.LUT P0, PT, PT, PT, UP0, 0x80, 0x0 ;  /* 0x000000000000781c */ /* 0x000fda0003f0f008 */
[----:B------:R-:W-:Y:S05]  /*11f20*/  @P0 BRA `(.L_x_1987) ;  /* 0x0000000000440947 */ /* 0x000fea0003800000 */
[----:B------:R-:W0:Y:S02]  /*11f30*/  S2R R0, SR_TID.X ;  /* 0x0000000000007919 */ /* 0x000e240000002100 */
[----:B0-----:R-:W-:-:S04]  /*11f40*/  LOP3.LUT R0, R0, 0x7f, RZ, 0xc0, !PT ;  /* 0x0000007f00007812 */ /* 0x001fc800078ec0ff */
[----:B------:R-:W-:-:S13]  /*11f50*/  ISETP.NE.AND P0, PT, R0, RZ, PT ;  /* 0x000000ff0000720c */ /* 0x000fda0003f05270 */
[----:B------:R-:W-:Y:S05]  /*11f60*/  @P0 BRA `(.L_x_1988) ;  /* 0x0000002c00d40947 */ /* 0x000fea0003800000 */
[----:B------:R-:W0:Y:S01]  /*11f70*/  S2R R7, SR_LANEID ;  /* 0x0000000000077919 */ /* 0x000e220000000000 */
[----:B------:R-:W-:Y:S01]  /*11f80*/  VOTEU.ANY UR4, UPT, PT ;  /* 0x0000000000047886 */ /* 0x000fe200038e0100 */
[----:B------:R-:W1:Y:S01]  /*11f90*/  LDC.64 R2, c[0x0][0xc80] ;  /* 0x00032000ff027b82 */ /* 0x000e620000000a00 */
[----:B------:R-:W0:Y:S08]  /*11fa0*/  FLO.U32 R0, UR4 ;  /* 0x0000000400007d00 */ /* 0x000e3000080e0000 */
[----:B------:R-:W1:Y:S01]  /*11fb0*/  POPC R5, UR4 ;  /* 0x0000000400057d09 */ /* 0x000e620008000000 */
[----:B0-----:R-:W-:-:S13]  /*11fc0*/  ISETP.EQ.U32.AND P1, PT, R0, R7, PT ;  /* 0x000000070000720c */ /* 0x001fda0003f22070 */
[----:B-1----:R-:W2:Y:S01]  /*11fd0*/  @P1 ATOMG.E.ADD.STRONG.GPU PT, R3, desc[UR46][R2.64], R5 ;  /* 0x00000005020319a8 */ /* 0x002ea200081ee1ee */
[----:B------:R-:W0:Y:S02]  /*11fe0*/  S2R R4, SR_LTMASK ;  /* 0x0000000000047919 */ /* 0x000e240000003900 */
[----:B0-----:R-:W-:-:S04]  /*11ff0*/  LOP3.LUT R4, R4, UR4, RZ, 0xc0, !PT ;  /* 0x0000000404047c12 */ /* 0x001fc8000f8ec0ff */
[----:B------:R-:W0:Y:S01]  /*12000*/  POPC R31, R4 ;  /* 0x00000004001f7309 */ /* 0x000e220000000000 */
[----:B--2---:R-:W0:Y:S02]  /*12010*/  SHFL.IDX PT, R0, R3, R0, 0x1f ;  /* 0x00001f0003007589 */ /* 0x004e2400000e0000 */
[----:B0-----:R-:W-:Y:S01]  /*12020*/  IADD3 R31, R0, UR50, R31 ;  /* 0x00000032001f7c10 */ /* 0x001fe2000fffe01f */
[----:B------:R-:W-:Y:S06]  /*12030*/  BRA `(.L_x_1988) ;  /* 0x0000002c00a07947 */ /* 0x000fec0003800000 */
.L_x_1987:
[----:B------:R-:W-:Y:S01]  /*12040*/  VIADD R0, R17, 0x1c400 ;  /* 0x0001c40011007836 */ /* 0x000fe20000000000 */
[----:B------:R-:W-:Y:S04]  /*12050*/  BSSY B6, `(.L_x_1989) ;  /* 0x0000013000067945 */ /* 0x000fe80003800000 */
[----:B------:R-:W-:-:S13]  /*12060*/  LOP3.LUT P0, RZ, R0, 0x3ff, RZ, 0xc0, !PT ;  /* 0x000003ff00ff7812 */ /* 0x000fda000780c0ff */
[----:B------:R-:W-:Y:S05]  /*12070*/  @!P0 BRA `(.L_x_1990) ;  /* 0x0000000000408947 */ /* 0x000fea0003800000 */
[----:B------:R-:W-:Y:S01]  /*12080*/  MOV R2, 0x0 ;  /* 0x0000000000027802 */ /* 0x000fe20000000f00 */
[----:B------:R-:W-:Y:S01]  /*12090*/  ULDC.64 UR4, c[0x4][0x98] ;  /* 0x0100260000047ab9 */ /* 0x000fe20000000a00 */
[----:B------:R-:W-:Y:S01]  /*120a0*/  ULDC.64 UR6, c[0x4][0xa0] ;  /* 0x0100280000067ab9 */ /* 0x000fe20000000a00 */
[----:B------:R-:W-:Y:S02]  /*120b0*/  IMAD.U32 R4, RZ, RZ, UR4 ;  /* 0x00000004ff047e24 */ /* 0x000fe4000f8e00ff */
        /* <DEDUP_REMOVED lines=8> */
[----:B------:R-:W-:Y:S02]  /*12140*/  IMAD.MOV.U32 R12, RZ, RZ, 0x1 ;  /* 0x00000001ff0c7424 */ /* 0x000fe400078e00ff */
[----:B------:R-:W-:-:S07]  /*12150*/  IMAD.MOV.U32 R13, RZ, RZ, RZ ;  /* 0x000000ffff0d7224 */ /* 0x000fce00078e00ff */
[----:B------:R-:W-:-:S07]  /*12160*/  LEPC R20, `(.L_x_1990) ;  /* 0x000000001014794e */ /* 0x000fce0000000000 */
[----:B0----5:R-:W-:Y:S05]  /*12170*/  CALL.ABS.NOINC R2 ;  /* 0x0000000002007343 */ /* 0x021fea0003c00000 */
.L_x_1990:
[----:B------:R-:W-:Y:S05]  /*12180*/  BSYNC B6 ;  /* 0x0000000000067941 */ /* 0x000fea0003800000 */
.L_x_1989:
        /* <DEDUP_REMOVED lines=9> */
[----:B------:R-:W-:Y:S02]  /*12220*/  IMAD.U32 R4, RZ, RZ, UR6 ;  /* 0x00000006ff047e24 */ /* 0x000fe4000f8e00ff */
[----:B------:R-:W-:Y:S02]  /*12230*/  IMAD.U32 R5, RZ, RZ, UR7 ;  /* 0x00000007ff057e24 */ /* 0x000fe4000f8e00ff */
[----:B------:R-:W-:Y:S02]  /*12240*/  IMAD.U32 R6, RZ, RZ, UR8 ;  /* 0x00000008ff067e24 */ /* 0x000fe4000f8e00ff */
[----:B------:R-:W-:-:S02]  /*12250*/  IMAD.U32 R7, RZ, RZ, UR9 ;  /* 0x00000009ff077e24 */ /* 0x000fc4000f8e00ff */
[----:B------:R-:W-:Y:S02]  /*12260*/  IMAD.U32 R10, RZ, RZ, UR4 ;  /* 0x00000004ff0a7e24 */ /* 0x000fe4000f8e00ff */
[----:B------:R-:W-:Y:S02]  /*12270*/  IMAD.U32 R11, RZ, RZ, UR5 ;  /* 0x00000005ff0b7e24 */ /* 0x000fe4000f8e00ff */
[----:B------:R-:W-:Y:S02]  /*12280*/  IMAD.MOV.U32 R8, RZ, RZ, 0x70 ;  /* 0x00000070ff087424 */ /* 0x000fe400078e00ff */
[----:B------:R-:W-:Y:S02]  /*12290*/  IMAD.MOV.U32 R12, RZ, RZ, 0x1 ;  /* 0x00000001ff0c7424 */ /* 0x000fe400078e00ff */
[----:B0-----:R-:W-:-:S07]  /*122a0*/  IMAD.MOV.U32 R13, RZ, RZ, RZ ;  /* 0x000000ffff0d7224 */ /* 0x001fce00078e00ff */
[----:B------:R-:W-:-:S07]  /*122b0*/  LEPC R20, `(.L_x_1993) ;  /* 0x000000001014794e */ /* 0x000fce0000000000 */
[----:B-1---5:R-:W-:Y:S05]  /*122c0*/  CALL.ABS.NOINC R2 ;  /* 0x0000000002007343 */ /* 0x022fea0003c00000 */
.L_x_1993:
[----:B------:R0:W1:Y:S01]  /*122d0*/  LDC.64 R2, c[0x4][R19] ;  /* 0x0100000013027b82 */ /* 0x0000620000000a00 */
[----:B------:R-:W-:Y:S01]  /*122e0*/  ULDC.64 UR4, c[0x4][0x98] ;  /* 0x0100260000047ab9 */ /* 0x000fe20000000a00 */
[----:B------:R-:W-:Y:S01]  /*122f0*/  ULDC.64 UR6, c[0x4][0xa0] ;  /* 0x0100280000067ab9 */ /* 0x000fe20000000a00 */
[----:B------:R-:W-:Y:S02]  /*12300*/  IMAD.U32 R4, RZ, RZ, UR4 ;  /* 0x00000004ff047e24 */ /* 0x000fe4000f8e00ff */
        /* <DEDUP_REMOVED lines=11> */
.L_x_1992:
[----:B------:R-:W-:Y:S05]  /*123c0*/  BSYNC B6 ;  /* 0x0000000000067941 */ /* 0x000fea0003800000 */
.L_x_1991:
[----:B------:R-:W-:Y:S01]  /*123d0*/  ULDC.64 UR4, c[0x0][0x9f8] ;  /* 0x00027e0000047ab9 */ /* 0x000fe20000000a00 */
[----:B------:R-:W-:Y:S01]  /*123e0*/  IMAD.U32 R27, RZ, RZ, UR42 ;  /* 0x0000002aff1b7e24 */ /* 0x000fe2000f8e00ff */
[----:B------:R-:W-:Y:S01]  /*123f0*/  UISETP.NE.U32.AND UP0, UPT, UR4, URZ, UPT ;  /* 0x0000003f0400728c */ /* 0x000fe2000bf05070 */
[----:B------:R-:W0:Y:S03]  /*12400*/  LDC R10, c[0x0][0x430] ;  /* 0x00010c00ff0a7b82 */ /* 0x000e260000000800 */
[----:B------:R-:W-:-:S06]  /*12410*/  UISETP.NE.AND.EX UP0, UPT, UR5, URZ, UPT, UP0 ;  /* 0x0000003f0500728c */ /* 0x000fcc000bf05300 */
[----:B------:R-:W-:-:S05]  /*12420*/  PLOP3.LUT P0, PT, PT, PT, UP0, 0x80, 0x0 ;  /* 0x000000000000781c */ /* 0x000fca0003f0f008 */
[----:B------:R-:W-:Y:S02]  /*12430*/  @UP0 ULDC.64 UR4, c[0x0][0x9f8] ;  /* 0x00027e0000040ab9 */ /* 0x000fe40000000a00 */
[----:B------:R-:W-:-:S06]  /*12440*/  @UP0 UIMAD.WIDE UR4, UR42, 0x4, UR4 ;  /* 0x000000042a0408a5 */ /* 0x000fcc000f8e0204 */
[----:B------:R-:W-:Y:S01]  /*12450*/  IMAD.U32 R2, RZ, RZ, UR4 ;  /* 0x00000004ff027e24 */ /* 0x000fe2000f8e00ff */
[----:B------:R-:W-:Y:S01]  /*12460*/  ULDC UR4, c[0x0][0xc48] ;  /* 0x0003120000047ab9 */ /* 0x000fe20000000800 */
[----:B------:R-:W-:-:S05]  /*12470*/  IMAD.U32 R3, RZ, RZ, UR5 ;  /* 0x00000005ff037e24 */ /* 0x000fca000f8e00ff */
[----:B------:R1:W5:Y:S01]  /*12480*/  @P0 LDG.E R27, desc[UR46][R2.64] ;  /* 0x0000002e021b0981 */ /* 0x000362000c1e1900 */
[----:B------:R-:W-:Y:S01]  /*12490*/  UMOV UR5, 0xffffffff ;  /* 0xffffffff00057882 */ /* 0x000fe20000000000 */
[----:B------:R-:W-:Y:S02]  /*124a0*/  IMAD.U32 R0, RZ, RZ, UR44 ;  /* 0x0000002cff007e24 */ /* 0x000fe4000f8e00ff */
[----:B------:R-:W-:Y:S02]  /*124b0*/  IMAD.U32 R19, RZ, RZ, UR4 ;  /* 0x00000004ff137e24 */ /* 0x000fe4000f8e00ff */
[----:B------:R-:W-:Y:S01]  /*124c0*/  VIADD R0, R0, 0xffffffff ;  /* 0xffffffff00007836 */ /* 0x000fe20000000000 */
[----:B------:R-:W-:Y:S06]  /*124d0*/  BRA.DIV UR5, `(.L_x_1994) ;  /* 0x00000032059c7947 */ /* 0x000fec000b800000 */
.L_x_2048:
[----:B------:R-:W2:Y:S01]  /*124e0*/  S2R R8, SR_TID.X ;  /* 0x0000000000087919 */ /* 0x000ea20000002100 */
[----:B0-----:R-:W-:Y:S01]  /*124f0*/  ISETP.NE.AND P1, PT, R10, 0x1, PT ;  /* 0x000000010a00780c */ /* 0x001fe20003f25270 */
[----:B------:R-:W-:Y:S01]  /*12500*/  IMAD.MOV.U32 R24, RZ, RZ, RZ ;  /* 0x000000ffff187224 */ /* 0x000fe200078e00ff */
[----:B-----5:R-:W-:Y:S02]  /*12510*/  SHF.R.S32.HI R29, RZ, 0x1f, R27 ;  /* 0x0000001fff1d7819 */ /* 0x020fe4000001141b */
[----:B------:R-:W-:-:S09]  /*12520*/  LOP3.LUT R16, R16, 0xffffff7f, RZ, 0xc0, !PT ;  /* 0xffffff7f10107812 */ /* 0x000fd200078ec0ff */
[----:B-1----:R-:W0:Y:S01]  /*12530*/  @P1 LDC R3, c[0x0][0x434] ;  /* 0x00010d00ff031b82 */ /* 0x002e220000000800 */
[----:B------:R-:W-:-:S07]  /*12540*/  @P1 LOP3.LUT R16, R16, 0x80, RZ, 0xfc, !PT ;  /* 0x0000008010101812 */ /* 0x000fce00078efcff */
[----:B------:R-:W1:Y:S01]  /*12550*/  @P1 LDC R5, c[0x0][0x438] ;  /* 0x00010e00ff051b82 */ /* 0x000e620000000800 */
[----:B--2---:R-:W-:-:S05]  /*12560*/  IMAD.SHL.U32 R8, R8, 0x10, RZ ;  /* 0x0000001008087824 */ /* 0x004fca00078e00ff */
[----:B------:R-:W-:-:S05]  /*12570*/  LOP3.LUT R8, R33, 0x70, R8, 0xf8, !PT ;  /* 0x0000007021087812 */ /* 0x000fca00078ef808 */
[----:B------:R-:W-:-:S04]  /*12580*/  IMAD R7, R0, 0x60, R8 ;  /* 0x0000006000077824 */ /* 0x000fc800078e0208 */
[C---:B------:R-:W-:Y:S01]  /*12590*/  IMAD.IADD R34, R7.reuse, 0x1, R30 ;  /* 0x0000000107227824 */ /* 0x040fe200078e021e */
[----:B------:R-:W-:-:S03]  /*125a0*/  ISETP.GE.AND P0, PT, R7, UR36, PT ;  /* 0x0000002407007c0c */ /* 0x000fc6000bf06270 */
[----:B0-----:R-:W-:Y:S01]  /*125b0*/  @P1 IMAD.HI.U32 R2, R34, R3, RZ ;  /* 0x0000000322021227 */ /* 0x001fe200078e00ff */
[----:B------:R-:W-:-:S03]  /*125c0*/  ISETP.GT.U32.OR P0, PT, R8, 0x5f, P0 ;  /* 0x0000005f0800780c */ /* 0x000fc60000704470 */
[----:B------:R-:W-:Y:S01]  /*125d0*/  IMAD.MOV.U32 R9, RZ, RZ, R34 ;  /* 0x000000ffff097224 */ /* 0x000fe200078e0022 */
[----:B-1----:R-:W-:-:S09]  /*125e0*/  @P1 SHF.R.U32.HI R9, RZ, R5, R2 ;  /* 0x00000005ff091219 */ /* 0x002fd20000011602 */
[----:B------:R-:W0:Y:S01]  /*125f0*/  @!P0 LDC.64 R6, c[0x0][0x428] ;  /* 0x00010a00ff068b82 */ /* 0x000e220000000a00 */
[----:B------:R-:W-:-:S07]  /*12600*/  @!P0 SHF.R.S32.HI R3, RZ, 0x1f, R9 ;  /* 0x0000001fff038819 */ /* 0x000fce0000011409 */
[----:B------:R-:W1:Y:S01]  /*12610*/  @!P0 LDC.64 R4, c[0x0][0x418] ;  /* 0x00010600ff048b82 */ /* 0x000e620000000a00 */
[----:B0-----:R-:W-:-:S04]  /*12620*/  @!P0 IMAD R2, R29, R6, RZ ;  /* 0x000000061d028224 */ /* 0x001fc800078e02ff */
[----:B------:R-:W-:Y:S02]  /*12630*/  @!P0 IMAD R7, R27, R7, R2 ;  /* 0x000000071b078224 */ /* 0x000fe400078e0202 */
[----:B------:R-:W-:-:S04]  /*12640*/  @!P0 IMAD.MOV.U32 R2, RZ, RZ, R9 ;  /* 0x000000ffff028224 */ /* 0x000fc800078e0009 */
[----:B------:R-:W-:-:S04]  /*12650*/  @!P0 IMAD.WIDE.U32 R2, R27, R6, R2 ;  /* 0x000000061b028225 */ /* 0x000fc800078e0002 */
[----:B------:R-:W-:Y:S01]  /*12660*/  @!P0 IMAD.IADD R3, R3, 0x1, R7 ;  /* 0x0000000103038824 */ /* 0x000fe200078e0207 */
[----:B-1----:R-:W-:-:S04]  /*12670*/  @!P0 LEA R4, P1, R2, R4, 0x2 ;  /* 0x0000000402048211 */ /* 0x002fc800078210ff */
[----:B------:R-:W-:-:S05]  /*12680*/  @!P0 LEA.HI.X R5, R2, R5, R3, 0x2, P1 ;  /* 0x0000000502058211 */ /* 0x000fca00008f1403 */
[----:B------:R0:W5:Y:S01]  /*12690*/  @!P0 LDG.E R24, desc[UR46][R4.64] ;  /* 0x0000002e04188981 */ /* 0x000162000c1e1900 */
[----:B------:R-:W-:Y:S01]  /*126a0*/  ISETP.GT.U32.AND P0, PT, R8, 0x5f, PT ;  /* 0x0000005f0800780c */ /* 0x000fe20003f04070 */
[----:B------:R-:W-:Y:S01]  /*126b0*/  IMAD R2, RZ, RZ, -UR42 ;  /* 0x8000002aff027e24 */ /* 0x000fe2000f8e02ff */
[----:B------:R-:W-:Y:S01]  /*126c0*/  LOP3.LUT R16, R16, 0xffffffbf, RZ, 0xc0, !PT ;  /* 0xffffffbf10107812 */ /* 0x000fe200078ec0ff */
[----:B------:R-:W-:Y:S02]  /*126d0*/  IMAD.MOV R3, RZ, RZ, -R9 ;  /* 0x000000ffff037224 */ /* 0x000fe400078e0a09 */
[----:B------:R-:W-:Y:S02]  /*126e0*/  IMAD R19, R19, R2, UR41 ;  /* 0x0000002913137e24 */ /* 0x000fe4000f8e0202 */
[----:B------:R-:W-:Y:S02]  /*126f0*/  IMAD R34, R10, R3, R34 ;  /* 0x000000030a227224 */ /* 0x000fe400078e0222 */
[----:B0-----:R-:W-:Y:S01]  /*12700*/  IMAD.U32 R4, RZ, RZ, UR48 ;  /* 0x00000030ff047e24 */ /* 0x001fe2000f8e00ff */
[----:B------:R-:W-:-:S04]  /*12710*/  SHF.R.S32.HI R26, RZ, 0x1f, R19 ;  /* 0x0000001fff1a7819 */ /* 0x000fc80000011413 */
[----:B------:R-:W-:-:S13]  /*12720*/  ISETP.NE.AND P2, PT, R4, 0x3, PT ;  /* 0x000000030400780c */ /* 0x000fda0003f45270 */
[----:B------:R-:W-:-:S04]  /*12730*/  @P2 LOP3.LUT R16, R16, 0x40, RZ, 0xfc, !PT ;  /* 0x0000004010102812 */ /* 0x000fc800078efcff */
[----:B------:R-:W-:-:S04]  /*12740*/  LOP3.LUT R16, R16, 0xfffffffd, RZ, 0xc0, !PT ;  /* 0xfffffffd10107812 */ /* 0x000fc800078ec0ff */
[----:B------:R-:W-:Y:S01]  /*12750*/  @P0 LOP3.LUT R16, R16, 0x2, RZ, 0xfc, !PT ;  /* 0x0000000210100812 */ /* 0x000fe200078efcff */
[----:B------:R-:W-:Y:S06]  /*12760*/  @!P2 BRA `(.L_x_1995) ;  /* 0x000000000004a947 */ /* 0x000fec0003800000 */
[----:B------:R-:W-:Y:S01]  /*12770*/  BPT.TRAP 0x1 ;  /* 0x000000040000795c */ /* 0x000fe20000300000 */
.L_x_1995:
[----:B------:R-:W-:Y:S01]  /*12780*/  IMAD R22, R18, 0x8, R17 ;  /* 0x0000000812167824 */ /* 0x000fe200078e0211 */
[----:B------:R-:W-:Y:S01]  /*12790*/  SHF.L.U32 R3, R25, 0x1f, RZ ;  /* 0x0000001f19037819 */ /* 0x000fe200000006ff */
[----:B------:R-:W-:Y:S03]  /*127a0*/  BSSY B0, `(.L_x_1996) ;  /* 0x0000003000007945 */ /* 0x000fe60003800000 */
[----:B------:R-:W0:Y:S02]  /*127b0*/  SYNCS.PHASECHK.TRANS64.TRYWAIT P0, [R22+URZ+0x22840], R3 ;  /* 0x02284003160075a7 */ /* 0x000e24000800017f */
[----:B0-----:R-:W-:Y:S05]  /*127c0*/  @!P0 BRA `(.L_x_1997) ;  /* 0x00000030000c8947 */ /* 0x001fea0003800000 */
.L_x_2049:
[----:B------:R-:W-:Y:S05]  /*127d0*/  BSYNC B0 ;  /* 0x0000000000007941 */ /* 0x000fea0003800000 */
.L_x_1996:
[----:B------:R-:W-:Y:S01]  /*127e0*/  SHF.R.S32.HI R36, RZ, 0x1f, R34 ;  /* 0x0000001fff247819 */ /* 0x000fe20000011422 */
[----:B------:R-:W-:Y:S01]  /*127f0*/  ULDC.64 UR4, c[0x0][0x300] ;  /* 0x0000c00000047ab9 */ /* 0x000fe20000000a00 */
[----:B------:R-:W1:Y:S01]  /*12800*/  S2R R8, SR_TID.X ;  /* 0x0000000000087919 */ /* 0x000e620000002100 */
[----:B-----5:R-:W-:Y:S02]  /*12810*/  SHF.R.S32.HI R37, RZ, 0x1f, R24 ;  /* 0x0000001fff257819 */ /* 0x020fe40000011418 */
[----:B0-----:R-:W-:Y:S01]  /*12820*/  IMAD R3, R36, UR4, RZ ;  /* 0x0000000424037c24 */ /* 0x001fe2000f8e02ff */
        /* <DEDUP_REMOVED lines=16> */
[----:B------:R-:W-:Y:S01]  /*12930*/  IMAD.MOV.U32 R3, RZ, RZ, -0x60 ;  /* 0xffffffa0ff037424 */ /* 0x000fe200078e00ff */
[----:B------:R-:W-:Y:S01]  /*12940*/  UMOV UR4, 0xffffffff ;  /* 0xffffffff00047882 */ /* 0x000fe20000000000 */
[----:B-1----:R-:W-:Y:S01]  /*12950*/  IMAD.SHL.U32 R8, R8, 0x8, RZ ;  /* 0x0000000808087824 */ /* 0x002fe200078e00ff */
[----:B------:R-:W-:Y:S01]  /*12960*/  LEA.HI.X R5, R2, UR5, R5, 0x1, P0 ;  /* 0x0000000502057c11 */ /* 0x000fe200080f0c05 */
[----:B------:R-:W-:-:S03]  /*12970*/  IMAD R0, R0, R3, UR36 ;  /* 0x0000002400007e24 */ /* 0x000fc6000f8e0203 */
[----:B------:R-:W-:Y:S01]  /*12980*/  LOP3.LUT R8, R8, 0x38, RZ, 0xc0, !PT ;  /* 0x0000003808087812 */ /* 0x000fe200078ec0ff */
[----:B------:R-:W-:Y:S02]  /*12990*/  IMAD.IADD R23, R0, 0x1, -R33 ;  /* 0x0000000100177824 */ /* 0x000fe400078e0a21 */
[----:B------:R-:W-:-:S03]  /*129a0*/  IMAD R0, R18, 0x1800, R28 ;  /* 0x0000180012007824 */ /* 0x000fc600078e021c */
[----:B------:R-:W-:Y:S01]  /*129b0*/  ISETP.GE.AND P0, PT, R23, 0x1, PT ;  /* 0x000000011700780c */ /* 0x000fe20003f06270 */
[----:B------:R-:W-:-:S12]  /*129c0*/  BRA.DIV UR4, `(.L_x_1998) ;  /* 0x0000002e04a07947 */ /* 0x000fd8000b800000 */
[----:B------:R-:W0:Y:S01]  /*129d0*/  SHFL.IDX PT, R14, R4, RZ, 0x181f ;  /* 0x00181fff040e7589 */ /* 0x000e2200000e0000 */
[----:B------:R-:W-:-:S03]  /*129e0*/  @P0 IMAD R7, R0, 0x2, R17 ;  /* 0x0000000200070824 */ /* 0x000fc600078e0211 */
[----:B------:R-:W1:Y:S04]  /*129f0*/  SHFL.IDX PT, R2, R5, RZ, 0x181f ;  /* 0x00181fff05027589 */ /* 0x000e6800000e0000 */
[----:B------:R-:W-:Y:S01]  /*12a00*/  SHFL.IDX PT, R6, R5, 0x1, 0x181f ;  /* 0x00381f0005067f89 */ /* 0x000fe200000e0000 */
[----:B0-----:R-:W-:-:S05]  /*12a10*/  @P0 LEA R14, P1, R8, R14, 0x1 ;  /* 0x0000000e080e0211 */ /* 0x001fca00078208ff */
[----:B-1----:R-:W-:Y:S02]  /*12a20*/  @P0 IMAD.X R3, RZ, RZ, R2, P1 ;  /* 0x000000ffff030224 */ /* 0x002fe400008e0602 */
[----:B------:R-:W-:Y:S02]  /*12a30*/  @P0 IMAD.MOV.U32 R2, RZ, RZ, R14 ;  /* 0x000000ffff020224 */ /* 0x000fe400078e000e */
[----:B------:R-:W0:Y:S04]  /*12a40*/  SHFL.IDX PT, R14, R4, 0x1, 0x181f ;  /* 0x00381f00040e7f89 */ /* 0x000e2800000e0000 */
[----:B------:R0:W-:Y:S01]  /*12a50*/  @P0 LDGSTS.E.BYPASS.LTC128B.128 [R7+0x1c400], desc[UR46][R2.64], !P2 ;  /* 0x1c40000002070fae */ /* 0x0001e2000d101d6e */
[----:B------:R-:W-:-:S13]  /*12a60*/  ISETP.GE.AND P0, PT, R23, 0x11, PT ;  /* 0x000000111700780c */ /* 0x000fda0003f06270 */
[----:B------:R-:W-:Y:S01]  /*12a70*/  @P0 IMAD R9, R0, 0x2, R17 ;  /* 0x0000000200090824 */ /* 0x000fe200078e0211 */
[----:B0-----:R-:W-:Y:S02]  /*12a80*/  @P0 LEA R2, P1, R8, R14, 0x1 ;  /* 0x0000000e08020211 */ /* 0x001fe400078208ff */
[----:B------:R-:W0:Y:S03]  /*12a90*/  SHFL.IDX PT, R14, R4, 0x2, 0x181f ;  /* 0x00581f00040e7f89 */ /* 0x000e2600000e0000 */
[----:B------:R-:W-:Y:S02]  /*12aa0*/  @P0 IMAD.X R3, RZ, RZ, R6, P1 ;  /* 0x000000ffff030224 */ /* 0x000fe400008e0606 */
[----:B------:R-:W1:Y:S04]  /*12ab0*/  SHFL.IDX PT, R6, R5, 0x2, 0x181f ;  /* 0x00581f0005067f89 */ /* 0x000e6800000e0000 */
[----:B------:R0:W-:Y:S01]  /*12ac0*/  @P0 LDGSTS.E.BYPASS.LTC128B.128 [R9+0x1cc00], desc[UR46][R2.64], !P2 ;  /* 0x1cc0000002090fae */ /* 0x0001e2000d101d6e */
[----:B------:R-:W-:-:S13]  /*12ad0*/  ISETP.GE.AND P0, PT, R23, 0x21, PT ;  /* 0x000000211700780c */ /* 0x000fda0003f06270 */
[----:B------:R-:W-:Y:S01]  /*12ae0*/  @P0 IMAD R7, R0, 0x2, R17 ;  /* 0x0000000200070824 */ /* 0x000fe200078e0211 */
[----:B0-----:R-:W-:Y:S02]  /*12af0*/  @P0 LEA R2, P1, R8, R14, 0x1 ;  /* 0x0000000e08020211 */ /* 0x001fe400078208ff */
[----:B------:R-:W0:Y:S03]  /*12b00*/  SHFL.IDX PT, R14, R4, 0x3, 0x181f ;  /* 0x00781f00040e7f89 */ /* 0x000e2600000e0000 */
[----:B-1----:R-:W-:Y:S02]  /*12b10*/  @P0 IMAD.X R3, RZ, RZ, R6, P1 ;  /* 0x000000ffff030224 */ /* 0x002fe400008e0606 */
        /* <DEDUP_REMOVED lines=9> */
[----:B------:R-:W-:-:S03]  /*12bb0*/  ISETP.GE.AND P0, PT, R23, 0x41, PT ;  /* 0x000000411700780c */ /* 0x000fc60003f06270 */
[----:B------:R-:W2:Y:S10]  /*12bc0*/  SHFL.IDX PT, R5, R5, 0x5, 0x181f ;  /* 0x00b81f0005057f89 */ /* 0x000eb400000e0000 */
[----:B------:R-:W-:Y:S01]  /*12bd0*/  @P0 IMAD R7, R0, 0x2, R17 ;  /* 0x0000000200070824 */ /* 0x000fe200078e0211 */
[----:B0-----:R-:W-:-:S02]  /*12be0*/  @P0 LEA R2, P1, R8, R14, 0x1 ;  /* 0x0000000e08020211 */ /* 0x001fc400078208ff */
[----:B------:R0:W3:Y:S03]  /*12bf0*/  SHFL.IDX PT, R14, R4, 0x5, 0x181f ;  /* 0x00b81f00040e7f89 */ /* 0x0000e600000e0000 */
[----:B-1----:R-:W-:-:S05]  /*12c00*/  @P0 IMAD.X R3, RZ, RZ, R6, P1 ;  /* 0x000000ffff030224 */ /* 0x002fca00008e0606 */
[----:B------:R0:W-:Y:S03]  /*12c10*/  @P0 LDGSTS.E.BYPASS.LTC128B.128 [R7+0x1e400], desc[UR46][R2.64], !P2 ;  /* 0x1e40000002070fae */ /* 0x0001e6000d101d6e */
.L_x_2063:
[----:B------:R-:W-:-:S13]  /*12c20*/  ISETP.GE.AND P0, PT, R23, 0x51, PT ;  /* 0x000000511700780c */ /* 0x000fda0003f06270 */
[----:B0--3--:R-:W-:-:S05]  /*12c30*/  @P0 LEA R2, P1, R8, R14, 0x1 ;  /* 0x0000000e08020211 */ /* 0x009fca00078208ff */
[----:B--2---:R-:W-:Y:S02]  /*12c40*/  @P0 IMAD.X R3, RZ, RZ, R5, P1 ;  /* 0x000000ffff030224 */ /* 0x004fe400008e0605 */
[----:B------:R-:W-:-:S05]  /*12c50*/  @P0 IMAD R5, R0, 0x2, R17 ;  /* 0x0000000200050824 */ /* 0x000fca00078e0211 */
[----:B------:R-:W-:Y:S01]  /*12c60*/  @!PT LDS RZ, [RZ] ;  /* 0x00000000fffff984 */ /* 0x000fe20000000800 */
[----:B------:R-:W-:Y:S01]  /*12c70*/  @!PT LDS RZ, [RZ] ;  /* 0x00000000fffff984 */ /* 0x000fe20000000800 */
[----:B------:R-:W-:Y:S01]  /*12c80*/  @!PT LDS RZ, [RZ] ;  /* 0x00000000fffff984 */ /* 0x000fe20000000800 */
[----:B------:R0:W-:Y:S01]  /*12c90*/  @P0 LDGSTS.E.BYPASS.LTC128B.128 [R5+0x1ec00], desc[UR46][R2.64], !P2 ;  /* 0x1ec0000002050fae */ /* 0x0001e2000d101d6e */
[----:B------:R-:W-:Y:S01]  /*12ca0*/  PLOP3.LUT P0, PT, PT, PT, PT, 0x80, 0x0 ;  /* 0x000000000000781c */ /* 0x000fe20003f0f070 */
[----:B------:R-:W-:-:S12]  /*12cb0*/  NOP ;  /* 0x0000000000007918 */ /* 0x000fd80000000000 */
.L_x_1999:
        /* <DEDUP_REMOVED lines=11> */
.L_x_2000:
[----:B------:R-:W-:Y:S01]  /*12d70*/  VIADD R0, R17, 0x18400 ;  /* 0x0001840011007836 */ /* 0x000fe20000000000 */
[----:B------:R1:W-:Y:S06]  /*12d80*/  SYNCS.ARRIVE.TRANS64.A1T0 RZ, [R22+URZ+0x22830], RZ ;  /* 0x022830ff16ff79a7 */ /* 0x0003ec000810003f */
[----:B------:R-:W-:Y:S05]  /*12d90*/  WARPSYNC.ALL ;  /* 0x0000000000007948 */ /* 0x000fea0003800000 */
[----:B------:R-:W-:Y:S01]  /*12da0*/  BAR.SYNC.DEFER_BLOCKING 0x8, 0x180 ;  /* 0x0206000000007b1d */ /* 0x000fe20000010000 */
[----:B------:R-:W-:-:S05]  /*12db0*/  LOP3.LUT P0, RZ, R0, 0x3ff, RZ, 0xc0, !PT ;  /* 0x000003ff00ff7812 */ /* 0x000fca000780c0ff */
[----:B------:R-:W-:Y:S08]  /*12dc0*/  BSSY B6, `(.L_x_2001) ;  /* 0x0000012000067945 */ /* 0x000ff00003800000 */
[----:B------:R-:W-:Y:S05]  /*12dd0*/  @!P0 BRA `(.L_x_2002) ;  /* 0x0000000000408947 */ /* 0x000fea0003800000 */
[----:B0-----:R-:W-:Y:S01]  /*12de0*/  MOV R2, 0x0 ;  /* 0x0000000000027802 */ /* 0x001fe20000000f00 */
[----:B------:R-:W-:Y:S01]  /*12df0*/  ULDC.64 UR6, c[0x4][0x98] ;  /* 0x0100260000067ab9 */ /* 0x000fe20000000a00 */
[----:B------:R-:W-:Y:S01]  /*12e00*/  ULDC.64 UR8, c[0x4][0xa0] ;  /* 0x0100280000087ab9 */ /* 0x000fe20000000a00 */
[----:B------:R-:W-:Y:S01]  /*12e10*/  ULDC.64 UR4, c[0x4][0x20] ;  /* 0x0100080000047ab9 */ /* 0x000fe20000000a00 */
[----:B------:R-:W-:Y:S02]  /*12e20*/  IMAD.U32 R4, RZ, RZ, UR6 ;  /* 0x00000006ff047e24 */ /* 0x000fe4000f8e00ff */
[----:B------:R-:W0:Y:S01]  /*12e30*/  LDC.64 R2, c[0x4][R2] ;  /* 0x0100000002027b82 */ /* 0x000e220000000a00 */
[----:B------:R-:W-:Y:S02]  /*12e40*/  IMAD.U32 R5, RZ, RZ, UR7 ;  /* 0x00000007ff057e24 */ /* 0x000fe4000f8e00ff */
        /* <DEDUP_REMOVED lines=8> */
[----:B01----:R-:W-:Y:S05]  /*12ed0*/  CALL.ABS.NOINC R2 ;  /* 0x0000000002007343 */ /* 0x003fea0003c00000 */
.L_x_2002:
[----:B------:R-:W-:Y:S05]  /*12ee0*/  BSYNC B6 ;  /* 0x0000000000067941 */ /* 0x000fea0003800000 */
.L_x_2001:
[----:B0-----:R-:W0:Y:S01]  /*12ef0*/  S2R R2, SR_TID.X ;  /* 0x0000000000027919 */ /* 0x001e220000002100 */
[----:B------:R-:W-:Y:S01]  /*12f00*/  UISETP.NE.AND UP0, UPT, UR51, URZ, UPT ;  /* 0x0000003f3300728c */ /* 0x000fe2000bf05270 */
[----:B------:R-:W-:Y:S01]  /*12f10*/  R2UR UR6, R26 ;  /* 0x000000001a0672ca */ /* 0x000fe200000e0000 */
[----:B------:R-:W-:Y:S01]  /*12f20*/  ULDC.64 UR8, c[0x0][0x2d8] ;  /* 0x0000b60000087ab9 */ /* 0x000fe20000000a00 */
[----:B------:R-:W-:Y:S01]  /*12f30*/  R2UR UR7, R19 ;  /* 0x00000000130772ca */ /* 0x000fe200000e0000 */
[----:B------:R-:W2:Y:S01]  /*12f40*/  S2R R8, SR_TID.X ;  /* 0x0000000000087919 */ /* 0x000ea20000002100 */
[----:B------:R-:W-:Y:S02]  /*12f50*/  LOP3.LUT P5, RZ, R16, 0x100, RZ, 0xc0, !PT ;  /* 0x0000010010ff7812 */ /* 0x000fe400078ac0ff */
[----:B------:R-:W-:-:S04]  /*12f60*/  PLOP3.LUT P0, PT, PT, PT, UP0, 0x80, 0x0 ;  /* 0x000000000000781c */ /* 0x000fc80003f0f008 */
[----:B------:R-:W-:-:S03]  /*12f70*/  @UP0 ULDC UR4, c[0x0][0x44c] ;  /* 0x0001130000040ab9 */ /* 0x000fc60000000800 */
[----:B------:R-:W-:-:S04]  /*12f80*/  UIMAD UR6, UR6, UR8, URZ ;  /* 0x00000008060672a4 */ /* 0x000fc8000f8e023f */
[----:B------:R-:W-:Y:S02]  /*12f90*/  UIMAD UR7, UR7, UR9, UR6 ;  /* 0x00000009070772a4 */ /* 0x000fe4000f8e0206 */
[----:B------:R-:W-:Y:S01]  /*12fa0*/  USHF.R.S32.HI UR6, URZ, 0x1f, UR42 ;  /* 0x0000001f3f067899 */ /* 0x000fe2000801142a */
[----:B0-----:R-:W-:-:S05]  /*12fb0*/  IMAD.SHL.U32 R2, R2, 0x10, RZ ;  /* 0x0000001002027824 */ /* 0x001fca00078e00ff */
[----:B------:R-:W-:Y:S01]  /*12fc0*/  LOP3.LUT R2, R33, 0x70, R2, 0xf8, !PT ;  /* 0x0000007021027812 */ /* 0x000fe200078ef802 */
[----:B--2---:R-:W-:-:S04]  /*12fd0*/  IMAD.SHL.U32 R8, R8, 0x8, RZ ;  /* 0x0000000808087824 */ /* 0x004fc800078e00ff */
[----:B------:R-:W-:Y:S01]  /*12fe0*/  VIADD R0, R2, UR43 ;  /* 0x0000002b02007c36 */ /* 0x000fe20008000000 */
[----:B------:R-:W-:-:S03]  /*12ff0*/  LOP3.LUT R8, R8, 0x38, RZ, 0xc0, !PT ;  /* 0x0000003808087812 */ /* 0x000fc600078ec0ff */
[----:B------:R-:W-:Y:S01]  /*13000*/  @P0 IMAD.HI.U32 R3, R0, UR4, RZ ;  /* 0x0000000400030c27 */ /* 0x000fe2000f8e00ff */
[----:B------:R-:W-:Y:S01]  /*13010*/  PLOP3.LUT P0, PT, PT, PT, UP0, 0x80, 0x0 ;  /* 0x000000000000781c */ /* 0x000fe20003f0f008 */
[----:B------:R-:W-:Y:S02]  /*13020*/  @UP0 ULDC UR4, c[0x0][0x450] ;  /* 0x0001140000040ab9 */ /* 0x000fe40000000800 */
[----:B------:R-:W-:-:S10]  /*13030*/  IMAD.MOV.U32 R2, RZ, RZ, R0 ;  /* 0x000000ffff027224 */ /* 0x000fd400078e0000 */
[----:B------:R-:W-:Y:S02]  /*13040*/  @P0 SHF.R.U32.HI R2, RZ, UR4, R3 ;  /* 0x00000004ff020c19 */ /* 0x000fe40008011603 */
[----:B------:R-:W-:-:S03]  /*13050*/  R2UR UR4, R19 ;  /* 0x00000000130472ca */ /* 0x000fc600000e0000 */
[----:B------:R-:W-:-:S10]  /*13060*/  IMAD.MOV R5, RZ, RZ, -R2 ;  /* 0x000000ffff057224 */ /* 0x000fd400078e0a02 */
[----:B------:R-:W-:-:S03]  /*13070*/  UIMAD.WIDE.U32 UR4, UR4, UR8, URZ ;  /* 0x00000008040472a5 */ /* 0x000fc6000f8e003f */
[----:B------:R-:W-:Y:S01]  /*13080*/  ULDC.64 UR8, c[0x0][0x2e0] ;  /* 0x0000b80000087ab9 */ /* 0x000fe20000000a00 */
[----:B------:R-:W-:Y:S02]  /*13090*/  UIADD3 UR5, UR5, UR7, URZ ;  /* 0x0000000705057290 */ /* 0x000fe4000fffe03f */
[----:B------:R-:W-:Y:S01]  /*130a0*/  UIMAD UR6, UR6, UR8, URZ ;  /* 0x00000008060672a4 */ /* 0x000fe2000f8e023f */
[----:B------:R-:W-:Y:S01]  /*130b0*/  ULDC UR7, c[0x0][0x448] ;  /* 0x0001120000077ab9 */ /* 0x000fe20000000800 */
[----:B------:R-:W-:Y:S01]  /*130c0*/  UIMAD.WIDE.U32 UR4, UR42, UR8, UR4 ;  /* 0x000000082a0472a5 */ /* 0x000fe2000f8e0004 */
[----:B------:R-:W-:Y:S01]  /*130d0*/  IMAD R5, R5, UR7, R0 ;  /* 0x0000000705057c24 */ /* 0x000fe2000f8e0200 */
[----:B------:R-:W-:Y:S01]  /*130e0*/  UIMAD UR6, UR42, UR9, UR6 ;  /* 0x000000092a0672a4 */ /* 0x000fe2000f8e0206 */
[----:B------:R-:W-:Y:S02]  /*130f0*/  SHF.R.S32.HI R0, RZ, 0x1f, R2 ;  /* 0x0000001fff007819 */ /* 0x000fe40000011402 */
[----:B------:R-:W-:Y:S01]  /*13100*/  ULDC.64 UR8, c[0x0][0x2d0] ;  /* 0x0000b40000087ab9 */ /* 0x000fe20000000a00 */
[----:B------:R-:W-:Y:S01]  /*13110*/  UIADD3 UR5, UR5, UR6, URZ ;  /* 0x0000000605057290 */ /* 0x000fe2000fffe03f */
[----:B------:R-:W-:-:S02]  /*13120*/  IMAD.U32 R9, RZ, RZ, UR8 ;  /* 0x00000008ff097e24 */ /* 0x000fc4000f8e00ff */
[----:B------:R-:W-:Y:S01]  /*13130*/  IMAD R3, R0, UR8, RZ ;  /* 0x0000000800037c24 */ /* 0x000fe2000f8e02ff */
[----:B------:R-:W-:-:S03]  /*13140*/  SHF.R.S32.HI R0, RZ, 0x1f, R5 ;  /* 0x0000001fff007819 */ /* 0x000fc60000011405 */
[C---:B------:R-:W-:Y:S02]  /*13150*/  IMAD R7, R2.reuse, UR9, R3 ;  /* 0x0000000902077c24 */ /* 0x040fe4000f8e0203 */
[----:B------:R-:W-:Y:S01]  /*13160*/  IMAD.WIDE.U32 R2, R2, R9, UR4 ;  /* 0x0000000402027e25 */ /* 0x000fe2000f8e0009 */
        /* <DEDUP_REMOVED lines=12> */
[----:B------:R-:W-:-:S03]  /*13230*/  VIADD R4, R33, UR43 ;  /* 0x0000002b21047c36 */ /* 0x000fc60008000000 */
[----:B------:R-:W2:Y:S01]  /*13240*/  SHFL.IDX PT, R2, R5, RZ, 0x181f ;  /* 0x00181fff05027589 */ /* 0x000ea200000e0000 */
[C---:B------:R-:W-:Y:S01]  /*13250*/  VIADD R7, R4.reuse, 0x10 ;  /* 0x0000001004077836 */ /* 0x040fe20000000000 */
[----:B------:R-:W-:Y:S02]  /*13260*/  ISETP.GE.AND P0, PT, R4, UR37, PT ;  /* 0x0000002504007c0c */ /* 0x000fe4000bf06270 */
[----:B------:R-:W-:Y:S11]  /*13270*/  SHFL.IDX PT, R6, R5, 0x1, 0x181f ;  /* 0x00381f0005067f89 */ /* 0x000ff600000e0000 */
        /* <DEDUP_REMOVED lines=40> */
[----:B------:R-:W-:-:S03]  /*13500*/  ISETP.GE.AND P0, PT, R7, UR37, PT ;  /* 0x0000002507007c0c */ /* 0x000fc6000bf06270 */
[----:B------:R-:W3:Y:S10]  /*13510*/  SHFL.IDX PT, R5, R5, 0x7, 0x181f ;  /* 0x00f81f0005057f89 */ /* 0x000ef400000e0000 */
[----:B0-----:R-:W-:-:S02]  /*13520*/  @!P0 LEA R2, P1, R8, R14, 0x1 ;  /* 0x0000000e08028211 */ /* 0x001fc400078208ff */
[----:B------:R0:W4:Y:S03]  /*13530*/  SHFL.IDX PT, R14, R0, 0x7, 0x181f ;  /* 0x00f81f00000e7f89 */ /* 0x00012600000e0000 */
[----:B--2---:R-:W-:-:S05]  /*13540*/  @!P0 IMAD.X R3, RZ, RZ, R6, P1 ;  /* 0x000000ffff038224 */ /* 0x004fca00008e0606 */
[----:B------:R0:W-:Y:S03]  /*13550*/  @!P0 LDGSTS.E.BYPASS.LTC128B.128 [R32+0x1b400], desc[UR46][R2.64], !P5 ;  /* 0x1b40000002208fae */ /* 0x0001e6000e901d6e */
.L_x_2080:
[----:B------:R-:W-:-:S05]  /*13560*/  VIADD R4, R4, 0x70 ;  /* 0x0000007004047836 */ /* 0x000fca0000000000 */
[----:B------:R-:W-:-:S13]  /*13570*/  ISETP.GE.AND P0, PT, R4, UR37, PT ;  /* 0x0000002504007c0c */ /* 0x000fda000bf06270 */
[----:B0---4-:R-:W-:-:S05]  /*13580*/  @!P0 LEA R2, P1, R8, R14, 0x1 ;  /* 0x0000000e08028211 */ /* 0x011fca00078208ff */
[----:B---3--:R-:W-:-:S05]  /*13590*/  @!P0 IMAD.X R3, RZ, RZ, R5, P1 ;  /* 0x000000ffff038224 */ /* 0x008fca00008e0605 */
[----:B------:R-:W-:Y:S01]  /*135a0*/  @!PT LDS RZ, [RZ] ;  /* 0x00000000fffff984 */ /* 0x000fe20000000800 */
[----:B------:R-:W-:Y:S01]  /*135b0*/  @!PT LDS RZ, [RZ] ;  /* 0x00000000fffff984 */ /* 0x000fe20000000800 */
[----:B------:R-:W-:Y:S01]  /*135c0*/  @!PT LDS RZ, [RZ] ;  /* 0x00000000fffff984 */ /* 0x000fe20000000800 */
[----:B------:R0:W-:Y:S01]  /*135d0*/  @!P0 LDGSTS.E.BYPASS.LTC128B.128 [R32+0x1bc00], desc[UR46][R2.64], !P5 ;  /* 0x1bc0000002208fae */ /* 0x0001e2000e901d6e */
[----:B------:R-:W-:Y:S01]  /*135e0*/  PLOP3.LUT P0, PT, PT, PT, PT, 0x80, 0x0 ;  /* 0x000000000000781c */ /* 0x000fe20003f0f070 */
[----:B------:R-:W-:-:S12]  /*135f0*/  NOP ;  /* 0x0000000000007918 */ /* 0x000fd80000000000 */
.L_x_2004:
[----:B------:R-:W-:Y:S02]  /*13600*/  PLOP3.LUT P1, PT, P1, P0, PT, 0xa2, 0x0 ;  /* 0x000000000000781c */ /* 0x000fe40000f21472 */
[----:B------:R-:W-:-:S08]  /*13610*/  @P0 R2UR P1, UR4, R17 ;  /* 0x00000000110402ca */ /* 0x000fd00000020000 */
[----:B------:R-:W-:-:S05]  /*13620*/  @P0 PLOP3.LUT P0, PT, P1, PT, PT, 0x80, 0x0 ;  /* 0x000000000000081c */ /* 0x000fca0000f0f070 */
[----:B------:R-:W-:Y:S01]  /*13630*/  @!P1 SYNCS.ARRIVE.TRANS64.RED.A0T1 RZ, [UR4+0x22800], RZ ;  /* 0x022800ffffff99a7 */ /* 0x000fe20008200404 */
[----:B------:R-:W-:Y:S07]  /*13640*/  @!P1 ARRIVES.LDGSTSBAR.64.TRANSCNT [UR4+0x22800] ;  /* 0x02280000ff0099b0 */ /* 0x000fee0008000a84 */
[----:B------:R-:W-:Y:S05]  /*13650*/  @P0 BRA.U.ANY `(.L_x_2004) ;  /* 0xfffffffd00e80947 */ /* 0x000fea000393ffff */
[----:B0-----:R-:W2:Y:S02]  /*13660*/  LDL.LU R2, [R1] ;  /* 0x0000000001027983 */ /* 0x001ea40000300800 */
[----:B--2---:R-:W-:-:S05]  /*13670*/  VIADD R2, R2, 0x1 ;  /* 0x0000000102027836 */ /* 0x004fca0000000000 */
[----:B------:R0:W-:Y:S01]  /*13680*/  STL [R1], R2 ;  /* 0x0000000201007387 */ /* 0x0001e20000100800 */
        /* <DEDUP_REMOVED lines=9> */
.L_x_2081:
[----:B------:R-:W-:Y:S05]  /*13720*/  BSYNC B0 ;  /* 0x0000000000007941 */ /* 0x000fea0003800000 */
.L_x_2005:
[----:B------:R-:W-:-:S05]  /*13730*/  IMAD.U32 R2, RZ, RZ, UR48 ;  /* 0x00000030ff027e24 */ /* 0x000fca000f8e00ff */
[----:B------:R-:W-:-:S13]  /*13740*/  ISETP.NE.AND P0, PT, R2, 0x3, PT ;  /* 0x000000030200780c */ /* 0x000fda0003f05270 */
[----:B------:R-:W-:Y:S05]  /*13750*/  @!P0 BRA `(.L_x_2007) ;  /* 0x0000000000048947 */ /* 0x000fea0003800000 */
[----:B------:R-:W-:Y:S01]  /*13760*/  BPT.TRAP 0x1 ;  /* 0x000000040000795c */ /* 0x000fe20000300000 */
.L_x_2007:
[----:B------:R-:W-:Y:S01]  /*13770*/  SHF.L.U32 R3, R25, 0x1f, RZ ;  /* 0x0000001f19037819 */ /* 0x000fe200000006ff */
[----:B------:R-:W-:Y:S03]  /*13780*/  BSSY B0, `(.L_x_2008) ;  /* 0x0000003000007945 */ /* 0x000fe60003800000 */
[----:B------:R-:W2:Y:S02]  /*13790*/  SYNCS.PHASECHK.TRANS64.TRYWAIT P0, [R22+URZ+0x22860], R3 ;  /* 0x02286003160075a7 */ /* 0x000ea4000800017f */
[----:B--2---:R-:W-:Y:S05]  /*137a0*/  @!P0 BRA `(.L_x_2009) ;  /* 0x00000030001c8947 */ /* 0x004fea0003800000 */
.L_x_2082:
[----:B------:R-:W-:Y:S05]  /*137b0*/  BSYNC B0 ;  /* 0x0000000000007941 */ /* 0x000fea0003800000 */
.L_x_2008:
[----:B------:R-:W-:Y:S01]  /*137c0*/  ULDC.64 UR4, c[0x0][0x328] ;  /* 0x0000ca0000047ab9 */ /* 0x000fe20000000a00 */
[----:B------:R-:W-:Y:S01]  /*137d0*/  IMAD R4, R18, 0x6000, R28 ;  /* 0x0000600012047824 */ /* 0x000fe200078e021c */
[----:B------:R-:W-:Y:S01]  /*137e0*/  LOP3.LUT P4, RZ, R35, 0x8, RZ, 0xc0, !PT ;  /* 0x0000000823ff7812 */ /* 0x000fe2000788c0ff */
[----:B--2---:R-:W-:-:S04]  /*137f0*/  IMAD R3, R36, UR4, RZ ;  /* 0x0000000424037c24 */ /* 0x004fc8000f8e02ff */
        /* <DEDUP_REMOVED lines=8> */
[----:B0-----:R-:W-:Y:S02]  /*13880*/  IMAD R0, R26, UR4, RZ ;  /* 0x000000041a007c24 */ /* 0x001fe4000f8e02ff */
        /* <DEDUP_REMOVED lines=9> */
[----:B------:R-:W2:Y:S01]  /*13920*/  LDL R3, [R1+0x4] ;  /* 0x0000040001037983 */ /* 0x000ea20000100800 */
[----:B------:R-:W-:Y:S01]  /*13930*/  IMAD R4, R4, 0x2, R17 ;  /* 0x0000000204047824 */ /* 0x000fe200078e0211 */
[----:B------:R-:W-:Y:S01]  /*13940*/  LOP3.LUT P1, RZ, R35, 0x2, RZ, 0xc0, !PT ;  /* 0x0000000223ff7812 */ /* 0x000fe2000782c0ff */
[----:B------:R-:W0:Y:S01]  /*13950*/  S2R R2, SR_TID.X ;  /* 0x0000000000027919 */ /* 0x000e220000002100 */
[----:B------:R-:W3:Y:S01]  /*13960*/  SHFL.IDX PT, R14, R5, RZ, 0x181f ;  /* 0x00181fff050e7589 */ /* 0x000ee200000e0000 */
[----:B0-----:R-:W-:-:S05]  /*13970*/  IMAD.SHL.U32 R2, R2, 0x8, RZ ;  /* 0x0000000802027824 */ /* 0x001fca00078e00ff */
[----:B------:R-:W-:-:S05]  /*13980*/  LOP3.LUT R2, R2, 0x38, RZ, 0xc0, !PT ;  /* 0x0000003802027812 */ /* 0x000fca00078ec0ff */
[----:B------:R-:W-:-:S05]  /*13990*/  IMAD.SHL.U32 R0, R2, 0x2, RZ ;  /* 0x0000000202007824 */ /* 0x000fca00078e00ff */
[----:B---3--:R-:W-:Y:S02]  /*139a0*/  IADD3 R2, P0, R14, R0, RZ ;  /* 0x000000000e027210 */ /* 0x008fe40007f1e0ff */
[----:B------:R-:W-:Y:S01]  /*139b0*/  SHFL.IDX PT, R14, R5, 0x1, 0x181f ;  /* 0x00381f00050e7f89 */ /* 0x000fe200000e0000 */
[----:B--2---:R-:W-:-:S03]  /*139c0*/  IMAD.MOV.U32 R7, RZ, RZ, R3 ;  /* 0x000000ffff077224 */ /* 0x004fc600078e0003 */
[----:B------:R-:W0:Y:S02]  /*139d0*/  SHFL.IDX PT, R3, R6, RZ, 0x181f ;  /* 0x00181fff06037589 */ /* 0x000e2400000e0000 */
[----:B------:R-:W-:Y:S01]  /*139e0*/  LOP3.LUT P2, RZ, R7, 0x1, RZ, 0xc0, !PT ;  /* 0x0000000107ff7812 */ /* 0x000fe2000784c0ff */
[----:B0-----:R-:W-:-:S03]  /*139f0*/  IMAD.X R3, RZ, RZ, R3, P0 ;  /* 0x000000ffff037224 */ /* 0x001fc600000e0603 */
[----:B------:R-:W-:-:S13]  /*13a00*/  ISETP.LT.OR P0, PT, R23, 0x1, !P2 ;  /* 0x000000011700780c */ /* 0x000fda0005701670 */
[----:B------:R-:W-:Y:S01]  /*13a10*/  LDGSTS.E.BYPASS.LTC128B.128 [R4+0x400], desc[UR46][R2.64], !P0 ;  /* 0x0040000002047fae */ /* 0x000fe2000c101d6e */
[----:B------:R-:W-:-:S13]  /*13a20*/  ISETP.LT.OR P0, PT, R23, 0x1, !P1 ;  /* 0x000000011700780c */ /* 0x000fda0004f01670 */
[----:B------:R-:W-:Y:S01]  /*13a30*/  LDGSTS.E.BYPASS.LTC128B.128 [R4+0x3400], desc[UR46][R2.64+0x80], !P0 ;  /* 0x0340008002047fae */ /* 0x000fe2000c101d6e */
[----:B------:R-:W-:-:S04]  /*13a40*/  LOP3.LUT P0, RZ, R35, 0x4, RZ, 0xc0, !PT ;  /* 0x0000000423ff7812 */ /* 0x000fc8000780c0ff */
[----:B------:R-:W-:-:S13]  /*13a50*/  ISETP.LT.OR P3, PT, R23, 0x1, !P0 ;  /* 0x000000011700780c */ /* 0x000fda0004761670 */
[----:B------:R-:W-:Y:S01]  /*13a60*/  LDGSTS.E.BYPASS.LTC128B.128 [R4+0x6400], desc[UR46][R2.64+0x100], !P3 ;  /* 0x0640010002047fae */ /* 0x000fe2000d901d6e */
[----:B------:R-:W-:-:S13]  /*13a70*/  ISETP.LT.OR P3, PT, R23, 0x1, !P4 ;  /* 0x000000011700780c */ /* 0x000fda0006761670 */
[----:B------:R0:W-:Y:S01]  /*13a80*/  LDGSTS.E.BYPASS.LTC128B.128 [R4+0x9400], desc[UR46][R2.64+0x180], !P3 ;  /* 0x0940018002047fae */ /* 0x0001e2000d901d6e */
[----:B------:R-:W-:-:S03]  /*13a90*/  IADD3 R8, P3, R14, R0, RZ ;  /* 0x000000000e087210 */ /* 0x000fc60007f7e0ff */
[----:B------:R-:W-:Y:S04]  /*13aa0*/  SHFL.IDX PT, R14, R5, 0x2, 0x181f ;  /* 0x00581f00050e7f89 */ /* 0x000fe800000e0000 */
[----:B0-----:R-:W0:Y:S02]  /*13ab0*/  SHFL.IDX PT, R3, R6, 0x1, 0x181f ;  /* 0x00381f0006037f89 */ /* 0x001e2400000e0000 */
[----:B0-----:R-:W-:Y:S01]  /*13ac0*/  IMAD.X R9, RZ, RZ, R3, P3 ;  /* 0x000000ffff097224 */ /* 0x001fe200018e0603 */
[----:B------:R-:W-:Y:S01]  /*13ad0*/  ISETP.LT.OR P3, PT, R23, 0x11, !P2 ;  /* 0x000000111700780c */ /* 0x000fe20005761670 */
        /* <DEDUP_REMOVED lines=11> */
[----:B------:R-:W-:-:S13]  /*13b90*/  ISETP.LT.OR P3, PT, R23, 0x21, !P2 ;  /* 0x000000211700780c */ /* 0x000fda0005761670 */
        /* <DEDUP_REMOVED lines=24> */
[----:B------:R-:W-:-:S13]  /*13d20*/  ISETP.LT.OR P3, PT, R23, 0x41, !P2 ;  /* 0x000000411700780c */ /* 0x000fda0005761670 */
[----:B------:R3:W-:Y:S01]  /*13d30*/  LDGSTS.E.BYPASS.LTC128B.128 [R4+0x2400], desc[UR46][R2.64], !P3 ;  /* 0x0240000002047fae */ /* 0x0007e2000d901d6e */
[----:B------:R-:W-:-:S13]  /*13d40*/  ISETP.LT.OR P3, PT, R23, 0x41, !P1 ;  /* 0x000000411700780c */ /* 0x000fda0004f61670 */
[----:B------:R3:W-:Y:S01]  /*13d50*/  LDGSTS.E.BYPASS.LTC128B.128 [R4+0x5400], desc[UR46][R2.64+0x80], !P3 ;  /* 0x0540008002047fae */ /* 0x0007e2000d901d6e */
[----:B------:R-:W-:-:S13]  /*13d60*/  ISETP.LT.OR P3, PT, R23, 0x41, !P0 ;  /* 0x000000411700780c */ /* 0x000fda0004761670 */
[----:B------:R3:W-:Y:S01]  /*13d70*/  LDGSTS.E.BYPASS.LTC128B.128 [R4+0x8400], desc[UR46][R2.64+0x100], !P3 ;  /* 0x0840010002047fae */ /* 0x0007e2000d901d6e */
[----:B------:R-:W-:-:S13]  /*13d80*/  ISETP.LT.OR P3, PT, R23, 0x41, !P4 ;  /* 0x000000411700780c */ /* 0x000fda0006761670 */
[----:B--2-4-:R3:W-:Y:S02]  /*13d90*/  LDGSTS.E.BYPASS.LTC128B.128 [R4+0xb400], desc[UR46][R2.64+0x180], !P3 ;  /* 0x0b40018002047fae */ /* 0x0147e4000d901d6e */
.L_x_2096:
[C---:B------:R-:W-:Y:S02]  /*13da0*/  ISETP.LT.OR P2, PT, R23.reuse, 0x51, !P2 ;  /* 0x000000511700780c */ /* 0x040fe40005741670 */
[C---:B------:R-:W-:Y:S02]  /*13db0*/  ISETP.LT.OR P1, PT, R23.reuse, 0x51, !P1 ;  /* 0x000000511700780c */ /* 0x040fe40004f21670 */
[----:B------:R-:W-:Y:S02]  /*13dc0*/  ISETP.LT.OR P0, PT, R23, 0x51, !P0 ;  /* 0x000000511700780c */ /* 0x000fe40004701670 */
[----:B0--3--:R-:W-:-:S05]  /*13dd0*/  IADD3 R2, P3, R14, R0, RZ ;  /* 0x000000000e027210 */ /* 0x009fca0007f7e0ff */
[----:B------:R-:W-:-:S05]  /*13de0*/  IMAD.X R3, RZ, RZ, R6, P3 ;  /* 0x000000ffff037224 */ /* 0x000fca00018e0606 */
[----:B------:R-:W-:Y:S01]  /*13df0*/  @!PT LDS RZ, [RZ] ;  /* 0x00000000fffff984 */ /* 0x000fe20000000800 */
[----:B------:R-:W-:Y:S01]  /*13e00*/  @!PT LDS RZ, [RZ] ;  /* 0x00000000fffff984 */ /* 0x000fe20000000800 */
[----:B------:R-:W-:Y:S01]  /*13e10*/  @!PT LDS RZ, [RZ] ;  /* 0x00000000fffff984 */ /* 0x000fe20000000800 */
[----:B------:R0:W-:Y:S04]  /*13e20*/  LDGSTS.E.BYPASS.LTC128B.128 [R4+0x2c00], desc[UR46][R2.64], !P2 ;  /* 0x02c0000002047fae */ /* 0x0001e8000d101d6e */
[----:B------:R0:W-:Y:S04]  /*13e30*/  LDGSTS.E.BYPASS.LTC128B.128 [R4+0x5c00], desc[UR46][R2.64+0x80], !P1 ;  /* 0x05c0008002047fae */ /* 0x0001e8000c901d6e */
[----:B------:R0:W-:Y:S01]  /*13e40*/  LDGSTS.E.BYPASS.LTC128B.128 [R4+0x8c00], desc[UR46][R2.64+0x100], !P0 ;  /* 0x08c0010002047fae */ /* 0x0001e2000c101d6e */
[----:B------:R-:W-:-:S13]  /*13e50*/  ISETP.LT.OR P0, PT, R23, 0x51, !P4 ;  /* 0x000000511700780c */ /* 0x000fda0006701670 */
[----:B------:R0:W-:Y:S01]  /*13e60*/  LDGSTS.E.BYPASS.LTC128B.128 [R4+0xbc00], desc[UR46][R2.64+0x180], !P0 ;  /* 0x0bc0018002047fae */ /* 0x0001e2000c101d6e */
[----:B------:R-:W-:Y:S01]  /*13e70*/  PLOP3.LUT P0, PT, PT, PT, PT, 0x80, 0x0 ;  /* 0x000000000000781c */ /* 0x000fe20003f0f070 */
[----:B------:R-:W-:-:S12]  /*13e80*/  NOP ;  /* 0x0000000000007918 */ /* 0x000fd80000000000 */
.L_x_2011:
        /* <DEDUP_REMOVED lines=11> */
.L_x_2012:
[----:B------:R-:W-:Y:S01]  /*13f40*/  UIADD3 UR4, UR44, -0x2, URZ ;  /* 0xfffffffe2c047890 */ /* 0x000fe2000fffe03f */
[----:B------:R0:W-:Y:S03]  /*13f50*/  SYNCS.ARRIVE.TRANS64.A1T0 RZ, [R22+URZ+0x22850], RZ ;  /* 0x022850ff16ff79a7 */ /* 0x0001e6000810003f */
[----:B------:R-:W-:-:S06]  /*13f60*/  UISETP.GE.AND UP0, UPT, UR4, UR45, UPT ;  /* 0x0000002d0400728c */ /* 0x000fcc000bf06270 */
[----:B------:R-:W-:-:S13]  /*13f70*/  PLOP3.LUT P0, PT, PT, PT, UP0, 0x40, 0x0 ;  /* 0x000000000000781c */ /* 0x000fda0003f0e808 */
[----:B0-----:R-:W-:Y:S05]  /*13f80*/  @P0 BRA `(.L_x_2013) ;  /* 0x0000000c00700947 */ /* 0x001fea0003800000 */
[----:B------:R-:W-:Y:S01]  /*13f90*/  BSSY B0, `(.L_x_2013) ;  /* 0x00000db000007945 */ /* 0x000fe20003800000 */
[----:B------:R-:W-:-:S07]  /*13fa0*/  IMAD.U32 R20, RZ, RZ, UR4 ;  /* 0x00000004ff147e24 */ /* 0x000fce000f8e00ff */
.L_x_2026:
[----:B0-----:R-:W0:Y:S01]  /*13fb0*/  S2R R2, SR_TID.X ;  /* 0x0000000000027919 */ /* 0x001e220000002100 */
[----:B------:R-:W2:Y:S01]  /*13fc0*/  LDC R3, c[0x0][0x430] ;  /* 0x00010c00ff037b82 */ /* 0x000ea20000000800 */
[----:B------:R-:W-:Y:S02]  /*13fd0*/  IMAD R8, R20, 0x60, R30 ;  /* 0x0000006014087824 */ /* 0x000fe400078e021e */
[----:B------:R-:W-:Y:S01]  /*13fe0*/  VIADD R18, R18, 0x1 ;  /* 0x0000000112127836 */ /* 0x000fe20000000000 */
[----:B--2---:R-:W-:Y:S01]  /*13ff0*/  ISETP.NE.AND P0, PT, R3, 0x1, PT ;  /* 0x000000010300780c */ /* 0x004fe20003f05270 */
[----:B0-----:R-:W-:-:S05]  /*14000*/  IMAD.SHL.U32 R2, R2, 0x10, RZ ;  /* 0x0000001002027824 */ /* 0x001fca00078e00ff */
[----:B------:R-:W-:-:S07]  /*14010*/  LOP3.LUT R2, R33, 0x70, R2, 0xf8, !PT ;  /* 0x0000007021027812 */ /* 0x000fce00078ef802 */
[----:B------:R-:W0:Y:S01]  /*14020*/  @P0 LDC R3, c[0x0][0x434] ;  /* 0x00010d00ff030b82 */ /* 0x000e220000000800 */
[C---:B------:R-:W-:Y:S01]  /*14030*/  ISETP.GT.U32.AND P1, PT, R2.reuse, 0x5f, PT ;  /* 0x0000005f0200780c */ /* 0x040fe20003f24070 */
[----:B------:R-:W-:-:S06]  /*14040*/  IMAD.IADD R8, R2, 0x1, R8 ;  /* 0x0000000102087824 */ /* 0x000fcc00078e0208 */
[----:B------:R-:W2:Y:S01]  /*14050*/  @P0 LDC R7, c[0x0][0x438] ;  /* 0x00010e00ff070b82 */ /* 0x000ea20000000800 */
[----:B------:R-:W-:-:S07]  /*14060*/  IMAD.MOV.U32 R9, RZ, RZ, R8 ;  /* 0x000000ffff097224 */ /* 0x000fce00078e0008 */
[----:B------:R-:W3:Y:S01]  /*14070*/  @!P1 LDC.64 R4, c[0x0][0x428] ;  /* 0x00010a00ff049b82 */ /* 0x000ee20000000a00 */
[----:B0-----:R-:W-:-:S05]  /*14080*/  @P0 IMAD.HI.U32 R2, R8, R3, RZ ;  /* 0x0000000308020227 */ /* 0x001fca00078e00ff */
[----:B--2---:R-:W-:Y:S02]  /*14090*/  @P0 SHF.R.U32.HI R9, RZ, R7, R2 ;  /* 0x00000007ff090219 */ /* 0x004fe40000011602 */
[----:B------:R-:W0:Y:S02]  /*140a0*/  @!P1 LDC.64 R6, c[0x0][0x418] ;  /* 0x00010600ff069b82 */ /* 0x000e240000000a00 */
[----:B------:R-:W-:Y:S01]  /*140b0*/  @!P1 SHF.R.S32.HI R3, RZ, 0x1f, R9 ;  /* 0x0000001fff039819 */ /* 0x000fe20000011409 */
[----:B---3--:R-:W-:-:S04]  /*140c0*/  @!P1 IMAD R2, R29, R4, RZ ;  /* 0x000000041d029224 */ /* 0x008fc800078e02ff */
[----:B------:R-:W-:Y:S02]  /*140d0*/  @!P1 IMAD R5, R27, R5, R2 ;  /* 0x000000051b059224 */ /* 0x000fe400078e0202 */
[----:B------:R-:W-:-:S04]  /*140e0*/  @!P1 IMAD.MOV.U32 R2, RZ, RZ, R9 ;  /* 0x000000ffff029224 */ /* 0x000fc800078e0009 */
[----:B------:R-:W-:-:S04]  /*140f0*/  @!P1 IMAD.WIDE.U32 R2, R27, R4, R2 ;  /* 0x000000041b029225 */ /* 0x000fc800078e0002 */
[----:B------:R-:W-:Y:S02]  /*14100*/  @!P1 IMAD.IADD R3, R5, 0x1, R3 ;  /* 0x0000000105039824 */ /* 0x000fe400078e0203 */
[----:B------:R-:W-:Y:S01]  /*14110*/  IMAD.MOV.U32 R4, RZ, RZ, RZ ;  /* 0x000000ffff047224 */ /* 0x000fe200078e00ff */
[----:B0-----:R-:W-:Y:S01]  /*14120*/  @!P1 LEA R6, P0, R2, R6, 0x2 ;  /* 0x0000000602069211 */ /* 0x001fe200078010ff */
[----:B-1----:R-:W-:-:S03]  /*14130*/  IMAD.U32 R10, RZ, RZ, UR48 ;  /* 0x00000030ff0a7e24 */ /* 0x002fc6000f8e00ff */
[----:B------:R-:W-:Y:S02]  /*14140*/  @!P1 LEA.HI.X R7, R2, R7, R3, 0x2, P0 ;  /* 0x0000000702079211 */ /* 0x000fe400000f1403 */
[----:B------:R-:W-:-:S03]  /*14150*/  ISETP.NE.AND P0, PT, R18, 0x2, PT ;  /* 0x000000021200780c */ /* 0x000fc60003f05270 */
[----:B------:R0:W5:Y:S01]  /*14160*/  @!P1 LDG.E R4, desc[UR46][R6.64] ;  /* 0x0000002e06049981 */ /* 0x000162000c1e1900 */
[----:B------:R-:W-:Y:S02]  /*14170*/  ISETP.NE.AND P1, PT, R10, 0x3, PT ;  /* 0x000000030a00780c */ /* 0x000fe40003f25270 */
[----:B------:R-:W-:Y:S01]  /*14180*/  SEL R2, RZ, 0x1, P0 ;  /* 0x00000001ff027807 */ /* 0x000fe20000000000 */
[----:B------:R-:W-:Y:S01]  /*14190*/  IMAD.MOV R5, RZ, RZ, -R9 ;  /* 0x000000ffff057224 */ /* 0x000fe200078e0a09 */
[----:B------:R-:W-:Y:S05]  /*141a0*/  YIELD ;  /* 0x0000000000007946 */ /* 0x000fea0003800000 */
[----:B------:R-:W-:Y:S01]  /*141b0*/  LOP3.LUT R25, R25, R2, RZ, 0x3c, !PT ;  /* 0x0000000219197212 */ /* 0x000fe200078e3cff */
[----:B------:R-:W-:Y:S01]  /*141c0*/  ULDC UR4, c[0x0][0x430] ;  /* 0x00010c0000047ab9 */ /* 0x000fe20000000800 */
[----:B------:R-:W-:Y:S01]  /*141d0*/  IMAD.MOV.U32 R2, RZ, RZ, R20 ;  /* 0x000000ffff027224 */ /* 0x000fe200078e0014 */
[----:B------:R-:W-:Y:S01]  /*141e0*/  SEL R18, R18, RZ, P0 ;  /* 0x000000ff12127207 */ /* 0x000fe20000000000 */
[----:B------:R-:W-:-:S02]  /*141f0*/  IMAD R5, R5, UR4, R8 ;  /* 0x0000000405057c24 */ /* 0x000fc4000f8e0208 */
[----:B------:R-:W-:Y:S01]  /*14200*/  VIADD R20, R20, 0xffffffff ;  /* 0xffffffff14147836 */ /* 0x000fe20000000000 */
[----:B------:R-:W-:Y:S01]  /*14210*/  ISETP.GT.AND P2, PT, R2, UR45, PT ;  /* 0x0000002d02007c0c */ /* 0x000fe2000bf44270 */
[----:B0-----:R-:W-:-:S12]  /*14220*/  @!P1 BRA `(.L_x_2014) ;  /* 0x0000000000049947 */ /* 0x001fd80003800000 */
[----:B------:R-:W-:Y:S01]  /*14230*/  BPT.TRAP 0x1 ;  /* 0x000000040000795c */ /* 0x000fe20000300000 */
.L_x_2014:
[----:B------:R-:W-:Y:S01]  /*14240*/  IMAD R10, R18, 0x8, R17 ;  /* 0x00000008120a7824 */ /* 0x000fe200078e0211 */
[----:B------:R-:W-:Y:S01]  /*14250*/  SHF.L.U32 R24, R25, 0x1f, RZ ;  /* 0x0000001f19187819 */ /* 0x000fe200000006ff */
[----:B------:R-:W-:Y:S01]  /*14260*/  BSSY B1, `(.L_x_2015) ;  /* 0x0000004000017945 */ /* 0x000fe20003800000 */
[----:B-1----:R-:W-:Y:S02]  /*14270*/  SHF.R.S32.HI R22, RZ, 0x1f, R5 ;  /* 0x0000001fff167819 */ /* 0x002fe40000011405 */
[----:B------:R-:W0:Y:S02]  /*14280*/  SYNCS.PHASECHK.TRANS64.TRYWAIT P0, [R10+URZ+0x22840], R24 ;  /* 0x022840180a0075a7 */ /* 0x000e24000800017f */
[----:B0-----:R-:W-:Y:S05]  /*14290*/  @!P0 BRA `(.L_x_2016) ;  /* 0x0000002c00b88947 */ /* 0x001fea0003800000 */
.L_x_2097:
[----:B------:R-:W-:Y:S05]  /*142a0*/  BSYNC B1 ;  /* 0x0000000000017941 */ /* 0x000fea0003800000 */
.L_x_2015:
        /* <DEDUP_REMOVED lines=26> */
[----:B------:R-:W3:Y:S04]  /*14450*/  SHFL.IDX PT, R6, R9, 0x1, 0x181f ;  /* 0x00381f0009067f89 */ /* 0x000ee800000e0000 */
[----:B------:R-:W4:Y:S01]  /*14460*/  SHFL.IDX PT, R7, R21, 0x1, 0x181f ;  /* 0x00381f0015077f89 */ /* 0x000f2200000e0000 */
[----:B-1----:R-:W-:-:S03]  /*14470*/  IADD3 R2, P0, R14, R0, RZ ;  /* 0x000000000e027210 */ /* 0x002fc60007f1e0ff */
[----:B------:R-:W1:Y:S02]  /*14480*/  SHFL.IDX PT, R14, R9, 0x2, 0x181f ;  /* 0x00581f00090e7f89 */ /* 0x000e6400000e0000 */
[----:B--2---:R-:W-:Y:S01]  /*14490*/  IMAD.X R3, RZ, RZ, R3, P0 ;  /* 0x000000ffff037224 */ /* 0x004fe200000e0603 */
[----:B---3--:R-:W-:-:S04]  /*144a0*/  IADD3 R6, P0, R6, R0, RZ ;  /* 0x0000000006067210 */ /* 0x008fc80007f1e0ff */
[----:B------:R2:W-:Y:S01]  /*144b0*/  LDGSTS.E.BYPASS.LTC128B.128 [R8+0x1c400], desc[UR46][R2.64], !P1 ;  /* 0x1c40000002087fae */ /* 0x0005e2000c901d6e */
[----:B----4-:R-:W-:-:S05]  /*144c0*/  IMAD.X R7, RZ, RZ, R7, P0 ;  /* 0x000000ffff077224 */ /* 0x010fca00000e0607 */
[----:B------:R3:W-:Y:S04]  /*144d0*/  LDGSTS.E.BYPASS.LTC128B.128 [R8+0x1cc00], desc[UR46][R6.64], !P1 ;  /* 0x1cc0000006087fae */ /* 0x0007e8000c901d6e */
[----:B--2---:R-:W2:Y:S01]  /*144e0*/  SHFL.IDX PT, R3, R21, 0x2, 0x181f ;  /* 0x00581f0015037f89 */ /* 0x004ea200000e0000 */
[----:B-1----:R-:W-:-:S03]  /*144f0*/  IADD3 R2, P0, R14, R0, RZ ;  /* 0x000000000e027210 */ /* 0x002fc60007f1e0ff */
[----:B------:R-:W1:Y:S04]  /*14500*/  SHFL.IDX PT, R14, R9, 0x3, 0x181f ;  /* 0x00781f00090e7f89 */ /* 0x000e6800000e0000 */
[----:B---3--:R-:W3:Y:S01]  /*14510*/  SHFL.IDX PT, R7, R21, 0x3, 0x181f ;  /* 0x00781f0015077f89 */ /* 0x008ee200000e0000 */
[----:B--2---:R-:W-:-:S05]  /*14520*/  IMAD.X R3, RZ, RZ, R3, P0 ;  /* 0x000000ffff037224 */ /* 0x004fca00000e0603 */
[----:B------:R2:W-:Y:S01]  /*14530*/  LDGSTS.E.BYPASS.LTC128B.128 [R8+0x1d400], desc[UR46][R2.64], !P1 ;  /* 0x1d40000002087fae */ /* 0x0005e2000c901d6e */
[----:B-1----:R-:W-:-:S03]  /*14540*/  IADD3 R6, P0, R14, R0, RZ ;  /* 0x000000000e067210 */ /* 0x002fc60007f1e0ff */
[----:B------:R-:W1:Y:S02]  /*14550*/  SHFL.IDX PT, R14, R9, 0x4, 0x181f ;  /* 0x00981f00090e7f89 */ /* 0x000e6400000e0000 */
[----:B---3--:R-:W-:-:S05]  /*14560*/  IMAD.X R7, RZ, RZ, R7, P0 ;  /* 0x000000ffff077224 */ /* 0x008fca00000e0607 */
[----:B------:R3:W-:Y:S04]  /*14570*/  LDGSTS.E.BYPASS.LTC128B.128 [R8+0x1dc00], desc[UR46][R6.64], !P1 ;  /* 0x1dc0000006087fae */ /* 0x0007e8000c901d6e */
[----:B--2---:R-:W2:Y:S04]  /*14580*/  SHFL.IDX PT, R3, R21, 0x4, 0x181f ;  /* 0x00981f0015037f89 */ /* 0x004ea800000e0000 */
[----:B------:R-:W4:Y:S01]  /*14590*/  SHFL.IDX PT, R21, R21, 0x5, 0x181f ;  /* 0x00b81f0015157f89 */ /* 0x000f2200000e0000 */
[----:B-1----:R-:W-:-:S03]  /*145a0*/  IADD3 R2, P0, R14, R0, RZ ;  /* 0x000000000e027210 */ /* 0x002fc60007f1e0ff */
[----:B------:R3:W1:Y:S02]  /*145b0*/  SHFL.IDX PT, R14, R9, 0x5, 0x181f ;  /* 0x00b81f00090e7f89 */ /* 0x00066400000e0000 */
[----:B--2---:R-:W-:-:S05]  /*145c0*/  IMAD.X R3, RZ, RZ, R3, P0 ;  /* 0x000000ffff037224 */ /* 0x004fca00000e0603 */
[----:B----4-:R3:W-:Y:S03]  /*145d0*/  LDGSTS.E.BYPASS.LTC128B.128 [R8+0x1e400], desc[UR46][R2.64], !P1 ;  /* 0x1e40000002087fae */ /* 0x0107e6000c901d6e */
.L_x_2111:
[----:B-1-3--:R-:W-:-:S05]  /*145e0*/  IADD3 R2, P0, R14, R0, RZ ;  /* 0x000000000e027210 */ /* 0x00afca0007f1e0ff */
[----:B------:R-:W-:Y:S01]  /*145f0*/  IMAD.X R3, RZ, RZ, R21, P0 ;  /* 0x000000ffff037224 */ /* 0x000fe200000e0615 */
[----:B------:R-:W-:-:S04]  /*14600*/  PLOP3.LUT P0, PT, PT, PT, PT, 0x80, 0x0 ;  /* 0x000000000000781c */ /* 0x000fc80003f0f070 */
[----:B------:R-:W-:Y:S01]  /*14610*/  @!PT LDS RZ, [RZ] ;  /* 0x00000000fffff984 */ /* 0x000fe20000000800 */
[----:B------:R-:W-:Y:S01]  /*14620*/  @!PT LDS RZ, [RZ] ;  /* 0x00000000fffff984 */ /* 0x000fe20000000800 */
[----:B------:R-:W-:Y:S01]  /*14630*/  @!PT LDS RZ, [RZ] ;  /* 0x00000000fffff984 */ /* 0x000fe20000000800 */
[----:B------:R1:W-:Y:S01]  /*14640*/  LDGSTS.E.BYPASS.LTC128B.128 [R8+0x1ec00], desc[UR46][R2.64], !P1 ;  /* 0x1ec0000002087fae */ /* 0x0003e2000c901d6e */
[----:B------:R-:W-:-:S08]  /*14650*/  NOP ;  /* 0x0000000000007918 */ /* 0x000fd00000000000 */
.L_x_2018:
        /* <DEDUP_REMOVED lines=11> */
.L_x_2019:
[----:B------:R1:W-:Y:S01]  /*14710*/  SYNCS.ARRIVE.TRANS64.A1T0 RZ, [R10+URZ+0x22830], RZ ;  /* 0x022830ff0aff79a7 */ /* 0x0003e2000810003f */
[----:B------:R-:W-:Y:S05]  /*14720*/  @!P3 BRA `(.L_x_2020) ;  /* 0x000000000004b947 */ /* 0x000fea0003800000 */
[----:B------:R-:W-:Y:S01]  /*14730*/  BPT.TRAP 0x1 ;  /* 0x000000040000795c */ /* 0x000fe20000300000 */
.L_x_2020:
[----:B------:R-:W2:Y:S01]  /*14740*/  SYNCS.PHASECHK.TRANS64.TRYWAIT P0, [R10+URZ+0x22860], R24 ;  /* 0x022860180a0075a7 */ /* 0x000ea2000800017f */
[----:B------:R-:W-:Y:S04]  /*14750*/  BSSY B1, `(.L_x_2021) ;  /* 0x0000002000017945 */ /* 0x000fe80003800000 */
[----:B--2---:R-:W-:Y:S05]  /*14760*/  @!P0 BRA `(.L_x_2022) ;  /* 0x0000003000288947 */ /* 0x004fea0003800000 */
.L_x_2112:
[----:B------:R-:W-:Y:S05]  /*14770*/  BSYNC B1 ;  /* 0x0000000000017941 */ /* 0x000fea0003800000 */
.L_x_2021:
        /* <DEDUP_REMOVED lines=8> */
[----:B------:R-:W-:Y:S01]  /*14800*/  ULDC.64 UR4, c[0x0][0x338] ;  /* 0x0000ce0000047ab9 */ /* 0x000fe20000000a00 */
[----:B------:R-:W-:-:S02]  /*14810*/  IMAD R22, R18, 0x6000, R28 ;  /* 0x0000600012167824 */ /* 0x000fc400078e021c */
        /* <DEDUP_REMOVED lines=16> */
[----:B------:R-:W-:-:S03]  /*14920*/  IMAD R22, R22, 0x2, R17 ;  /* 0x0000000216167824 */ /* 0x000fc600078e0211 */
[----:B------:R-:W4:Y:S04]  /*14930*/  SHFL.IDX PT, R3, R23, RZ, 0x181f ;  /* 0x00181fff17037589 */ /* 0x000f2800000e0000 */
[----:B------:R-:W-:Y:S04]  /*14940*/  SHFL.IDX PT, R4, R23, 0x1, 0x181f ;  /* 0x00381f0017047f89 */ /* 0x000fe800000e0000 */
[----:B------:R-:W-:Y:S04]  /*14950*/  SHFL.IDX PT, R5, R23, 0x3, 0x181f ;  /* 0x00781f0017057f89 */ /* 0x000fe800000e0000 */
[----:B0-2---:R-:W-:Y:S01]  /*14960*/  SHFL.IDX PT, R24, R23, 0x4, 0x181f ;  /* 0x00981f0017187f89 */ /* 0x005fe200000e0000 */
[----:B---3--:R-:W-:-:S03]  /*14970*/  IADD3 R2, P0, R14, R0, RZ ;  /* 0x000000000e027210 */ /* 0x008fc60007f1e0ff */
[----:B------:R-:W0:Y:S02]  /*14980*/  SHFL.IDX PT, R14, R21, 0x1, 0x181f ;  /* 0x00381f00150e7f89 */ /* 0x000e2400000e0000 */
[----:B----4-:R-:W-:-:S05]  /*14990*/  IMAD.X R3, RZ, RZ, R3, P0 ;  /* 0x000000ffff037224 */ /* 0x010fca00000e0603 */
[----:B------:R-:W-:Y:S04]  /*149a0*/  LDGSTS.E.BYPASS.LTC128B.128 [R22+0x400], desc[UR46][R2.64], !P5 ;  /* 0x0040000002167fae */ /* 0x000fe8000e901d6e */
[----:B------:R-:W-:Y:S04]  /*149b0*/  LDGSTS.E.BYPASS.LTC128B.128 [R22+0x3400], desc[UR46][R2.64+0x80], !P4 ;  /* 0x0340008002167fae */ /* 0x000fe8000e101d6e */
[----:B------:R-:W-:Y:S04]  /*149c0*/  LDGSTS.E.BYPASS.LTC128B.128 [R22+0x6400], desc[UR46][R2.64+0x100], !P3 ;  /* 0x0640010002167fae */ /* 0x000fe8000d901d6e */
[----:B------:R2:W-:Y:S01]  /*149d0*/  LDGSTS.E.BYPASS.LTC128B.128 [R22+0x9400], desc[UR46][R2.64+0x180], !P1 ;  /* 0x0940018002167fae */ /* 0x0005e2000c901d6e */
[----:B0-----:R-:W-:-:S03]  /*149e0*/  IADD3 R8, P0, R14, R0, RZ ;  /* 0x000000000e087210 */ /* 0x001fc60007f1e0ff */
[----:B------:R-:W0:Y:S02]  /*149f0*/  SHFL.IDX PT, R14, R21, 0x2, 0x181f ;  /* 0x00581f00150e7f89 */ /* 0x000e2400000e0000 */
[----:B------:R-:W-:Y:S02]  /*14a00*/  IMAD.X R9, RZ, RZ, R4, P0 ;  /* 0x000000ffff097224 */ /* 0x000fe400000e0604 */
[----:B------:R-:W3:Y:S04]  /*14a10*/  SHFL.IDX PT, R4, R23, 0x2, 0x181f ;  /* 0x00581f0017047f89 */ /* 0x000ee800000e0000 */
[----:B------:R4:W-:Y:S04]  /*14a20*/  LDGSTS.E.BYPASS.LTC128B.128 [R22+0xc00], desc[UR46][R8.64], !P5 ;  /* 0x00c0000008167fae */ /* 0x0009e8000e901d6e */
[----:B------:R4:W-:Y:S04]  /*14a30*/  LDGSTS.E.BYPASS.LTC128B.128 [R22+0x3c00], desc[UR46][R8.64+0x80], !P4 ;  /* 0x03c0008008167fae */ /* 0x0009e8000e101d6e */
[----:B------:R4:W-:Y:S04]  /*14a40*/  LDGSTS.E.BYPASS.LTC128B.128 [R22+0x6c00], desc[UR46][R8.64+0x100], !P3 ;  /* 0x06c0010008167fae */ /* 0x0009e8000d901d6e */
[----:B------:R4:W-:Y:S01]  /*14a50*/  LDGSTS.E.BYPASS.LTC128B.128 [R22+0x9c00], desc[UR46][R8.64+0x180], !P1 ;  /* 0x09c0018008167fae */ /* 0x0009e2000c901d6e */
[----:B0-----:R-:W-:-:S03]  /*14a60*/  IADD3 R6, P0, R14, R0, RZ ;  /* 0x000000000e067210 */ /* 0x001fc60007f1e0ff */
[----:B------:R-:W-:Y:S04]  /*14a70*/  SHFL.IDX PT, R23, R23, 0x5, 0x181f ;  /* 0x00b81f0017177f89 */ /* 0x000fe800000e0000 */
[----:B------:R-:W0:Y:S01]  /*14a80*/  SHFL.IDX PT, R14, R21, 0x3, 0x181f ;  /* 0x00781f00150e7f89 */ /* 0x000e2200000e0000 */
[----:B---3--:R-:W-:-:S05]  /*14a90*/  IMAD.X R7, RZ, RZ, R4, P0 ;  /* 0x000000ffff077224 */ /* 0x008fca00000e0604 */
[----:B------:R4:W-:Y:S04]  /*14aa0*/  LDGSTS.E.BYPASS.LTC128B.128 [R22+0x1400], desc[UR46][R6.64], !P5 ;  /* 0x0140000006167fae */ /* 0x0009e8000e901d6e */
[----:B------:R4:W-:Y:S04]  /*14ab0*/  LDGSTS.E.BYPASS.LTC128B.128 [R22+0x4400], desc[UR46][R6.64+0x80], !P4 ;  /* 0x0440008006167fae */ /* 0x0009e8000e101d6e */
[----:B------:R4:W-:Y:S04]  /*14ac0*/  LDGSTS.E.BYPASS.LTC128B.128 [R22+0x7400], desc[UR46][R6.64+0x100], !P3 ;  /* 0x0740010006167fae */ /* 0x0009e8000d901d6e */
[----:B------:R4:W-:Y:S01]  /*14ad0*/  LDGSTS.E.BYPASS.LTC128B.128 [R22+0xa400], desc[UR46][R6.64+0x180], !P1 ;  /* 0x0a40018006167fae */ /* 0x0009e2000c901d6e */
[----:B0-----:R-:W-:-:S03]  /*14ae0*/  IADD3 R4, P0, R14, R0, RZ ;  /* 0x000000000e047210 */ /* 0x001fc60007f1e0ff */
[----:B------:R-:W2:Y:S02]  /*14af0*/  SHFL.IDX PT, R14, R21, 0x4, 0x181f ;  /* 0x00981f00150e7f89 */ /* 0x000ea400000e0000 */
[----:B------:R-:W-:-:S05]  /*14b00*/  IMAD.X R5, RZ, RZ, R5, P0 ;  /* 0x000000ffff057224 */ /* 0x000fca00000e0605 */
[----:B------:R4:W-:Y:S04]  /*14b10*/  LDGSTS.E.BYPASS.LTC128B.128 [R22+0x1c00], desc[UR46][R4.64], !P5 ;  /* 0x01c0000004167fae */ /* 0x0009e8000e901d6e */
[----:B------:R4:W-:Y:S04]  /*14b20*/  LDGSTS.E.BYPASS.LTC128B.128 [R22+0x4c00], desc[UR46][R4.64+0x80], !P4 ;  /* 0x04c0008004167fae */ /* 0x0009e8000e101d6e */
[----:B------:R4:W-:Y:S04]  /*14b30*/  LDGSTS.E.BYPASS.LTC128B.128 [R22+0x7c00], desc[UR46][R4.64+0x100], !P3 ;  /* 0x07c0010004167fae */ /* 0x0009e8000d901d6e */
[----:B------:R4:W-:Y:S01]  /*14b40*/  LDGSTS.E.BYPASS.LTC128B.128 [R22+0xac00], desc[UR46][R4.64+0x180], !P1 ;  /* 0x0ac0018004167fae */ /* 0x0009e2000c901d6e */
[----:B--2---:R-:W-:-:S03]  /*14b50*/  IADD3 R2, P0, R14, R0, RZ ;  /* 0x000000000e027210 */ /* 0x004fc60007f1e0ff */
[----:B------:R4:W0:Y:S02]  /*14b60*/  SHFL.IDX PT, R14, R21, 0x5, 0x181f ;  /* 0x00b81f00150e7f89 */ /* 0x00082400000e0000 */
[----:B------:R-:W-:-:S05]  /*14b70*/  IMAD.X R3, RZ, RZ, R24, P0 ;  /* 0x000000ffff037224 */ /* 0x000fca00000e0618 */
[----:B------:R4:W-:Y:S04]  /*14b80*/  LDGSTS.E.BYPASS.LTC128B.128 [R22+0x2400], desc[UR46][R2.64], !P5 ;  /* 0x0240000002167fae */ /* 0x0009e8000e901d6e */
[----:B------:R4:W-:Y:S04]  /*14b90*/  LDGSTS.E.BYPASS.LTC128B.128 [R22+0x5400], desc[UR46][R2.64+0x80], !P4 ;  /* 0x0540008002167fae */ /* 0x0009e8000e101d6e */
[----:B------:R4:W-:Y:S04]  /*14ba0*/  LDGSTS.E.BYPASS.LTC128B.128 [R22+0x8400], desc[UR46][R2.64+0x100], !P3 ;  /* 0x0840010002167fae */ /* 0x0009e8000d901d6e */
[----:B------:R4:W-:Y:S02]  /*14bb0*/  LDGSTS.E.BYPASS.LTC128B.128 [R22+0xb400], desc[UR46][R2.64+0x180], !P1 ;  /* 0x0b40018002167fae */ /* 0x0009e4000c901d6e */
.L_x_2126:
[----:B0---4-:R-:W-:-:S05]  /*14bc0*/  IADD3 R2, P0, R14, R0, RZ ;  /* 0x000000000e027210 */ /* 0x011fca0007f1e0ff */
        /* <DEDUP_REMOVED lines=10> */
.L_x_2024:
        /* <DEDUP_REMOVED lines=11> */
.L_x_2025:
[----:B------:R0:W-:Y:S01]  /*14d20*/  SYNCS.ARRIVE.TRANS64.A1T0 RZ, [R10+URZ+0x22850], RZ ;  /* 0x022850ff0aff79a7 */ /* 0x0001e2000810003f */
[----:B------:R-:W-:Y:S05]  /*14d30*/  @P2 BRA `(.L_x_2026) ;  /* 0xfffffff0009c2947 */ /* 0x000fea000383ffff */
[----:B------:R-:W-:Y:S05]  /*14d40*/  BSYNC B0 ;  /* 0x0000000000007941 */ /* 0x000fea0003800000 */
.L_x_2013:
[----:B------:R-:W2:Y:S01]  /*14d50*/  S2R R2, SR_TID.X ;  /* 0x0000000000027919 */ /* 0x000ea20000002100 */
[----:B------:R-:W-:Y:S01]  /*14d60*/  VIADD R18, R18, 0x1 ;  /* 0x0000000112127836 */ /* 0x000fe20000000000 */
[----:B------:R-:W-:Y:S04]  /*14d70*/  BSSY B0, `(.L_x_2027) ;  /* 0x0000013000007945 */ /* 0x000fe80003800000 */
[----:B------:R-:W-:-:S04]  /*14d80*/  ISETP.NE.AND P0, PT, R18, 0x2, PT ;  /* 0x000000021200780c */ /* 0x000fc80003f05270 */
[----:B------:R-:W-:Y:S02]  /*14d90*/  SEL R18, R18, RZ, P0 ;  /* 0x000000ff12127207 */ /* 0x000fe40000000000 */
[----:B------:R-:W-:Y:S02]  /*14da0*/  SEL R0, RZ, 0x1, P0 ;  /* 0x00000001ff007807 */ /* 0x000fe40000000000 */
[----:B--2---:R-:W-:-:S04]  /*14db0*/  LOP3.LUT R2, R2, 0x7f, RZ, 0xc0, !PT ;  /* 0x0000007f02027812 */ /* 0x004fc800078ec0ff */
[----:B------:R-:W-:-:S13]  /*14dc0*/  ISETP.NE.AND P0, PT, R2, RZ, PT ;  /* 0x000000ff0200720c */ /* 0x000fda0003f05270 */
[----:B------:R-:W-:Y:S05]  /*14dd0*/  @P0 BRA `(.L_x_2028) ;  /* 0x0000000000300947 */ /* 0x000fea0003800000 */
[----:B------:R-:W2:Y:S01]  /*14de0*/  S2R R7, SR_LANEID ;  /* 0x0000000000077919 */ /* 0x000ea20000000000 */
[----:B------:R-:W-:Y:S01]  /*14df0*/  VOTEU.ANY UR4, UPT, PT ;  /* 0x0000000000047886 */ /* 0x000fe200038e0100 */
[----:B------:R-:W3:Y:S01]  /*14e00*/  LDC.64 R2, c[0x0][0xc80] ;  /* 0x00032000ff027b82 */ /* 0x000ee20000000a00 */
[----:B------:R-:W2:Y:S08]  /*14e10*/  FLO.U32 R4, UR4 ;  /* 0x0000000400047d00 */ /* 0x000eb000080e0000 */
[----:B------:R-:W3:Y:S01]  /*14e20*/  POPC R5, UR4 ;  /* 0x0000000400057d09 */ /* 0x000ee20008000000 */
[----:B--2---:R-:W-:-:S13]  /*14e30*/  ISETP.EQ.U32.AND P1, PT, R4, R7, PT ;  /* 0x000000070400720c */ /* 0x004fda0003f22070 */
[----:B---3--:R-:W2:Y:S01]  /*14e40*/  @P1 ATOMG.E.ADD.STRONG.GPU PT, R3, desc[UR46][R2.64], R5 ;  /* 0x00000005020319a8 */ /* 0x008ea200081ee1ee */
[----:B------:R-:W3:Y:S02]  /*14e50*/  S2R R6, SR_LTMASK ;  /* 0x0000000000067919 */ /* 0x000ee40000003900 */
[----:B---3--:R-:W-:-:S04]  /*14e60*/  LOP3.LUT R6, R6, UR4, RZ, 0xc0, !PT ;  /* 0x0000000406067c12 */ /* 0x008fc8000f8ec0ff */
[----:B------:R-:W3:Y:S01]  /*14e70*/  POPC R31, R6 ;  /* 0x00000006001f7309 */ /* 0x000ee20000000000 */
[----:B--2---:R-:W3:Y:S02]  /*14e80*/  SHFL.IDX PT, R4, R3, R4, 0x1f ;  /* 0x00001f0403047589 */ /* 0x004ee400000e0000 */
[----:B---3--:R-:W-:-:S07]  /*14e90*/  IADD3 R31, R4, UR50, R31 ;  /* 0x00000032041f7c10 */ /* 0x008fce000fffe01f */
.L_x_2028:
[----:B------:R-:W-:Y:S05]  /*14ea0*/  BSYNC B0 ;  /* 0x0000000000007941 */ /* 0x000fea0003800000 */
.L_x_2027:
[----:B------:R-:W-:-:S07]  /*14eb0*/  LOP3.LUT R25, R25, R0, RZ, 0x3c, !PT ;  /* 0x0000000019197212 */ /* 0x000fce00078e3cff */
.L_x_1988:
[----:B------:R-:W-:Y:S05]  /*14ec0*/  BSYNC B7 ;  /* 0x0000000000077941 */ /* 0x000fea0003800000 */
.L_x_1986:
[----:B------:R-:W-:-:S13]  /*14ed0*/  LOP3.LUT P1, RZ, R16, 0x200, RZ, 0xc0, !PT ;  /* 0x0000020010ff7812 */ /* 0x000fda000782c0ff */
[----:B------:R-:W-:Y:S05]  /*14ee0*/  @!P1 BRA `(.L_x_2029) ;  /* 0x0000000000249947 */ /* 0x000fea0003800000 */
[----:B------:R-:W-:Y:S05]  /*14ef0*/  WARPSYNC.ALL ;  /* 0x0000000000007948 */ /* 0x000fea0003800000 */
[----:B------:R-:W2:Y:S08]  /*14f00*/  S2UR UR5, SR_CgaCtaId ;  /* 0x00000000000579c3 */ /* 0x000eb00000008800 */
[----:B------:R-:W-:Y:S06]  /*14f10*/  BAR.SYNC.DEFER_BLOCKING 0x5, 0x180 ;  /* 0x0146000000007b1d */ /* 0x000fec0000010000 */
[----:B------:R-:W-:-:S02]  /*14f20*/  UMOV UR4, 0x400 ;  /* 0x0000040000047882 */ /* 0x000fc40000000000 */
[----:B--2---:R-:W-:-:S06]  /*14f30*/  ULEA UR4, UR5, UR4, 0x18 ;  /* 0x0000000405047291 */ /* 0x004fcc000f8ec03f */
[----:B------:R-:W-:-:S05]  /*14f40*/  IMAD.U32 R17, RZ, RZ, UR4 ;  /* 0x00000004ff117e24 */ /* 0x000fca000f8e00ff */
[----:B------:R2:W3:Y:S01]  /*14f50*/  LDS R31, [R17+0x228d0] ;  /* 0x0228d000111f7984 */ /* 0x0004e20000000800 */
[----:B------:R-:W-:Y:S06]  /*14f60*/  BAR.ARV 0x4, 0x180 ;  /* 0x0106000000007b1d */ /* 0x000fec0000002000 */
[----:B------:R-:W-:Y:S05]  /*14f70*/  BRA `(.L_x_2030) ;  /* 0x00000000002c7947 */ /* 0x000fea0003800000 */
.L_x_2029:
[----:B------:R-:W-:-:S03]  /*14f80*/  UMOV UR4, 0xffffffff ;  /* 0xffffffff00047882 */ /* 0x000fc60000000000 */
[----:B------:R-:W-:Y:S05]  /*14f90*/  BRA.DIV UR4, `(.L_x_2031) ;  /* 0x0000002e04f87947 */ /* 0x000fea000b800000 */
[----:B------:R2:W3:Y:S02]  /*14fa0*/  SHFL.IDX PT, R14, R31, RZ, 0x1f ;  /* 0x00001fff1f0e7589 */ /* 0x0004e400000e0000 */
.L_x_2129:
[----:B------:R-:W4:Y:S01]  /*14fb0*/  @!P0 S2R R3, SR_CgaCtaId ;  /* 0x0000000000038919 */ /* 0x000f220000008800 */
[----:B------:R-:W-:Y:S05]  /*14fc0*/  WARPSYNC.ALL ;  /* 0x0000000000007948 */ /* 0x000fea0003800000 */
[----:B------:R-:W-:Y:S01]  /*14fd0*/  BAR.SYNC.DEFER_BLOCKING 0x4, 0x180 ;  /* 0x0106000000007b1d */ /* 0x000fe20000010000 */
[----:B------:R-:W-:-:S04]  /*14fe0*/  @!P0 MOV R0, 0x400 ;  /* 0x0000040000008802 */ /* 0x000fc80000000f00 */
[----:B----4-:R-:W-:-:S05]  /*14ff0*/  @!P0 LEA R17, R3, R0, 0x18 ;  /* 0x0000000003118211 */ /* 0x010fca00078ec0ff */
[----:B------:R2:W-:Y:S02]  /*15000*/  @!P0 STS [R17+0x228d0], R31 ;  /* 0x0228d01f11008388 */ /* 0x0005e40000000800 */
[----:B--23--:R-:W-:Y:S01]  /*15010*/  IMAD.MOV.U32 R31, RZ, RZ, R14 ;  /* 0x000000ffff1f7224 */ /* 0x00cfe200078e000e */
[----:B------:R-:W-:Y:S06]  /*15020*/  BAR.ARV 0x5, 0x180 ;  /* 0x0146000000007b1d */ /* 0x000fec0000002000 */
.L_x_2030:
[----:B------:R-:W-:Y:S02]  /*15030*/  ULDC UR4, c[0x0][0xc38] ;  /* 0x00030e0000047ab9 */ /* 0x000fe40000000800 */
[----:B---3--:R-:W-:-:S13]  /*15040*/  ISETP.GE.AND P0, PT, R31, UR4, PT ;  /* 0x000000041f007c0c */ /* 0x008fda000bf06270 */
[----:B------:R-:W-:Y:S05]  /*15050*/  @!P0 BRA `(.L_x_2032) ;  /* 0xffffffc400b48947 */ /* 0x000fea000383ffff */
.L_x_1977:
[----:B------:R-:W3:Y:S01]  /*15060*/  LDL.LU R0, [R1] ;  /* 0x0000000001007983 */ /* 0x000ee20000300800 */
[----:B------:R-:W-:Y:S01]  /*15070*/  BSSY B0, `(.L_x_2033) ;  /* 0x000000b000007945 */ /* 0x000fe20003800000 */
[----:B------:R-:W4:Y:S01]  /*15080*/  S2R R5, SR_CgaCtaId ;  /* 0x0000000000057919 */ /* 0x000f220000008800 */
[----:B---3--:R-:W-:-:S05]  /*15090*/  VIADD R0, R0, 0x1 ;  /* 0x0000000100007836 */ /* 0x008fca0000000000 */
[----:B------:R-:W-:-:S04]  /*150a0*/  LEA.HI R2, R0, R0, RZ, 0x1 ;  /* 0x0000000000027211 */ /* 0x000fc800078f08ff */
[----:B------:R-:W-:Y:S02]  /*150b0*/  LOP3.LUT R3, R2, 0xfffffffe, RZ, 0xc0, !PT ;  /* 0xfffffffe02037812 */ /* 0x000fe400078ec0ff */
[----:B------:R-:W-:-:S03]  /*150c0*/  MOV R2, 0x400 ;  /* 0x0000040000027802 */ /* 0x000fc60000000f00 */
[----:B------:R-:W-:Y:S01]  /*150d0*/  IMAD.IADD R0, R0, 0x1, -R3 ;  /* 0x0000000100007824 */ /* 0x000fe200078e0a03 */
[----:B----4-:R-:W-:-:S04]  /*150e0*/  LEA R5, R5, R2, 0x18 ;  /* 0x0000000205057211 */ /* 0x010fc800078ec0ff */
[----:B------:R-:W-:-:S04]  /*150f0*/  SHF.L.U32 R0, R0, 0x1f, RZ ;  /* 0x0000001f00007819 */ /* 0x000fc800000006ff */
[----:B------:R-:W3:Y:S02]  /*15100*/  SYNCS.PHASECHK.TRANS64.TRYWAIT P0, [R5+URZ+0x22820], R0 ;  /* 0x02282000050075a7 */ /* 0x000ee4000800017f */
[----:B---3--:R-:W-:Y:S05]  /*15110*/  @!P0 BRA `(.L_x_2034) ;  /* 0x0000002c00c08947 */ /* 0x008fea0003800000 */
.L_x_2130:
[----:B------:R-:W-:Y:S05]  /*15120*/  BSYNC B0 ;  /* 0x0000000000007941 */ /* 0x000fea0003800000 */
.L_x_2033:
[----:B------:R-:W-:-:S03]  /*15130*/  UMOV UR4, 0xffffffff ;  /* 0xffffffff00047882 */ /* 0x000fc60000000000 */
[----:B------:R-:W-:Y:S05]  /*15140*/  BRA.DIV UR4, `(.L_x_2035) ;  /* 0x0000002e04c87947 */ /* 0x000fea000b800000 */
[----:B---3--:R-:W3:Y:S02]  /*15150*/  S2R R0, SR_TID.X ;  /* 0x0000000000007919 */ /* 0x008ee40000002100 */
[----:B---3--:R-:W-:-:S04]  /*15160*/  SHF.R.U32.HI R0, RZ, 0x5, R0 ;  /* 0x00000005ff007819 */ /* 0x008fc80000011600 */
[----:B------:R-:W-:-:S05]  /*15170*/  LOP3.LUT R0, R0, 0x3, RZ, 0xc0, !PT ;  /* 0x0000000300007812 */ /* 0x000fca00078ec0ff */
[----:B------:R3:W4:Y:S02]  /*15180*/  SHFL.IDX PT, R14, R0, RZ, 0x1f ;  /* 0x00001fff000e7589 */ /* 0x00072400000e0000 */
.L_x_2133:
[----:B----4-:R-:W-:Y:S01]  /*15190*/  ISETP.NE.AND P0, PT, R14, RZ, PT ;  /* 0x000000ff0e00720c */ /* 0x010fe20003f05270 */
[----:B------:R-:W-:-:S12]  /*151a0*/  BSSY B0, `(.L_x_2036) ;  /* 0x0000024000007945 */ /* 0x000fd80003800000 */
[----:B------:R-:W-:Y:S05]  /*151b0*/  @P0 BRA `(.L_x_2037) ;  /* 0x0000000000880947 */ /* 0x000fea0003800000 */
[----:B------:R-:W-:-:S03]  /*151c0*/  UMOV UR4, 0xffffffff ;  /* 0xffffffff00047882 */ /* 0x000fc60000000000 */
[----:B------:R-:W-:Y:S05]  /*151d0*/  BRA.DIV UR4, `(.L_x_2038) ;  /* 0x0000002e04d87947 */ /* 0x000fea000b800000 */
[----:B------:R-:W-:-:S13]  /*151e0*/  ELECT P6, URZ, PT ;  /* 0x00000000003f782f */ /* 0x000fda00038c0000 */
.L_x_2136:
[----:B------:R-:W-:Y:S05]  /*151f0*/  @!P6 BRA `(.L_x_2037) ;  /* 0x000000000078e947 */ /* 0x000fea0003800000 */
[----:B------:R-:W-:-:S06]  /*15200*/  ULOP3.LUT UR4, UR39, 0x2, URZ, 0xfc, !UPT ;  /* 0x0000000227047892 */ /* 0x000fcc000f8efc3f */
[----:B---3--:R-:W-:-:S05]  /*15210*/  IMAD.U32 R0, RZ, RZ, UR4 ;  /* 0x00000004ff007e24 */ /* 0x008fca000f8e00ff */
[----:B------:R-:W-:-:S13]  /*15220*/  ISETP.NE.AND P0, PT, R0, 0x3, PT ;  /* 0x000000030000780c */ /* 0x000fda0003f05270 */
[----:B------:R-:W-:Y:S05]  /*15230*/  @!P0 BRA `(.L_x_2039) ;  /* 0x0000000000048947 */ /* 0x000fea0003800000 */
[----:B------:R-:W-:Y:S01]  /*15240*/  BPT.TRAP 0x1 ;  /* 0x000000040000795c */ /* 0x000fe20000300000 */
.L_x_2039:
[C---:B------:R-:W-:Y:S01]  /*15250*/  IMAD R3, R18.reuse, 0x8, R5 ;  /* 0x0000000812037824 */ /* 0x040fe200078e0205 */
[----:B------:R-:W-:Y:S01]  /*15260*/  SHF.L.U32 R2, R25, 0x1f, RZ ;  /* 0x0000001f19027819 */ /* 0x000fe200000006ff */
[----:B------:R-:W-:-:S03]  /*15270*/  VIADD R18, R18, 0x1 ;  /* 0x0000000112127836 */ /* 0x000fc60000000000 */
[----:B------:R-:W3:Y:S02]  /*15280*/  SYNCS.PHASECHK.TRANS64.TRYWAIT P1, [R3+URZ+0x22840], R2 ;  /* 0x02284002030075a7 */ /* 0x000ee4000802017f */
[----:B------:R-:W-:-:S04]  /*15290*/  ISETP.NE.AND P2, PT, R18, 0x2, PT ;  /* 0x000000021200780c */ /* 0x000fc80003f45270 */
[----:B------:R-:W-:Y:S01]  /*152a0*/  SEL R0, RZ, 0x1, P2 ;  /* 0x00000001ff007807 */ /* 0x000fe20001000000 */
[----:B---3--:R-:W-:Y:S08]  /*152b0*/  @!P1 BRA `(.L_x_2040) ;  /* 0x0000002c00c09947 */ /* 0x008ff00003800000 */
.L_x_2137:
[----:B------:R-:W-:Y:S02]  /*152c0*/  SEL R18, R18, RZ, P2 ;  /* 0x000000ff12127207 */ /* 0x000fe40001000000 */
[----:B------:R-:W-:Y:S01]  /*152d0*/  LOP3.LUT R0, R25, R0, RZ, 0x3c, !PT ;  /* 0x0000000019007212 */ /* 0x000fe200078e3cff */
[----:B------:R-:W-:Y:S06]  /*152e0*/  @!P0 BRA `(.L_x_2041) ;  /* 0x0000000000048947 */ /* 0x000fec0003800000 */
[----:B------:R-:W-:Y:S01]  /*152f0*/  BPT.TRAP 0x1 ;  /* 0x000000040000795c */ /* 0x000fe20000300000 */
.L_x_2041:
[----:B------:R-:W-:Y:S01]  /*15300*/  IMAD R5, R18, 0x8, R5 ;  /* 0x0000000812057824 */ /* 0x000fe200078e0205 */
[----:B------:R-:W-:-:S04]  /*15310*/  SHF.L.U32 R0, R0, 0x1f, RZ ;  /* 0x0000001f00007819 */ /* 0x000fc800000006ff */
[----:B------:R-:W4:Y:S02]  /*15320*/  SYNCS.PHASECHK.TRANS64.TRYWAIT P1, [R5+URZ+0x22840], R0 ;  /* 0x02284000050075a7 */ /* 0x000f24000802017f */
[----:B----4-:R-:W-:Y:S05]  /*15330*/  @!P1 BRA `(.L_x_2042) ;  /* 0x0000002c00b49947 */ /* 0x010fea0003800000 */
.L_x_2138:
[----:B------:R-:W-:Y:S05]  /*15340*/  @!P0 BRA `(.L_x_2043) ;  /* 0x0000000000048947 */ /* 0x000fea0003800000 */
[----:B------:R-:W-:Y:S01]  /*15350*/  BPT.TRAP 0x1 ;  /* 0x000000040000795c */ /* 0x000fe20000300000 */
.L_x_2043:
[----:B------:R-:W0:Y:S02]  /*15360*/  SYNCS.PHASECHK.TRANS64.TRYWAIT P1, [R3+URZ+0x22860], R2 ;  /* 0x02286002030075a7 */ /* 0x000e24000802017f */
[----:B0-----:R-:W-:Y:S05]  /*15370*/  @!P1 BRA `(.L_x_2044) ;  /* 0x0000002c00b89947 */ /* 0x001fea0003800000 */
.L_x_2139:
[----:B------:R-:W-:Y:S05]  /*15380*/  @!P0 BRA `(.L_x_2045) ;  /* 0x0000000000048947 */ /* 0x000fea0003800000 */
[----:B------:R-:W-:Y:S01]  /*15390*/  BPT.TRAP 0x1 ;  /* 0x000000040000795c */ /* 0x000fe20000300000 */
.L_x_2045:
[----:B------:R0:W0:Y:S02]  /*153a0*/  SYNCS.PHASECHK.TRANS64.TRYWAIT P0, [R5+URZ+0x22860], R0 ;  /* 0x02286000050075a7 */ /* 0x000024000800017f */
[----:B0-----:R-:W-:Y:S05]  /*153b0*/  @!P0 NANOSLEEP.SYNCS 0x989680 ;  /* 0x009896800000895d */ /* 0x001fea0003900000 */
[----:B------:R-:W0:Y:S02]  /*153c0*/  @!P0 SYNCS.PHASECHK.TRANS64 P0, [R5+URZ+0x22860], R0 ;  /* 0x02286000050085a7 */ /* 0x000e24000800007f */
[----:B0-----:R-:W-:Y:S05]  /*153d0*/  @!P0 BRA `(.L_x_2045) ;  /* 0xfffffffc00f08947 */ /* 0x001fea000383ffff */
.L_x_2037:
[----:B------:R-:W-:Y:S05]  /*153e0*/  BSYNC B0 ;  /* 0x0000000000007941 */ /* 0x000fea0003800000 */
.L_x_2036:
[----:B------:R-:W-:Y:S05]  /*153f0*/  EXIT ;  /* 0x000000000000794d */ /* 0x000fea0003800000 */
.L_x_1882:
[----:B0-----:R0:W1:Y:S02]  /*15400*/  SYNCS.PHASECHK.TRANS64.TRYWAIT P0, [R6+URZ+0x22800], R3 ;  /* 0x02280003060075a7 */ /* 0x001064000800017f */
[----:B-1----:R-:W-:Y:S05]  /*15410*/  @!P0 NANOSLEEP.SYNCS 0x989680 ;  /* 0x009896800000895d */ /* 0x002fea0003900000 */
[----:B------:R-:W1:Y:S02]  /*15420*/  @!P0 SYNCS.PHASECHK.TRANS64 P0, [R6+URZ+0x22800], R3 ;  /* 0x02280003060085a7 */ /* 0x000e64000800007f */
[----:B-1----:R-:W-:Y:S05]  /*15430*/  @!P0 BRA `(.L_x_1882) ;  /* 0xfffffffc00f08947 */ /* 0x002fea000383ffff */
[----:B------:R-:W-:Y:S05]  /*15440*/  BRA `(.L_x_2046) ;  /* 0xfffffec400f47947 */ /* 0x000fea000383ffff */
.L_x_1886:
[----:B--2---:R-:W-:-:S04]  /*15450*/  IMAD.U32 R0, RZ, RZ, UR24 ;  /* 0x00000018ff007e24 */ /* 0x004fc8000f8e00ff */
[----:B------:R2:W3:Y:S03]  /*15460*/  SYNCS.PHASECHK.TRANS64.TRYWAIT P1, [R0+URZ+0x22830], R9 ;  /* 0x02283009000075a7 */ /* 0x0004e6000802017f */
[----:B---3--:R-:W-:Y:S05]  /*15470*/  @!P1 NANOSLEEP.SYNCS 0x989680 ;  /* 0x009896800000995d */ /* 0x008fea0003900000 */
[----:B------:R-:W3:Y:S02]  /*15480*/  @!P1 SYNCS.PHASECHK.TRANS64 P1, [R0+URZ+0x22830], R9 ;  /* 0x02283009000095a7 */ /* 0x000ee4000802007f */
[----:B---3--:R-:W-:Y:S05]  /*15490*/  @!P1 BRA `(.L_x_1886) ;  /* 0xfffffffc00ec9947 */ /* 0x008fea000383ffff */
[----:B------:R-:W-:Y:S05]  /*154a0*/  BRA `(.L_x_1885) ;  /* 0xfffffec8001c7947 */ /* 0x000fea000383ffff */
.L_x_1899:
[----:B-1----:R-:W-:-:S04]  /*154b0*/  IMAD.U32 R10, RZ, RZ, UR24 ;  /* 0x00000018ff0a7e24 */ /* 0x002fc8000f8e00ff */
[----:B------:R1:W2:Y:S03]  /*154c0*/  SYNCS.PHASECHK.TRANS64.TRYWAIT P1, [R10+URZ+0x22850], R9 ;  /* 0x022850090a0075a7 */ /* 0x0002a6000802017f */
[----:B--2---:R-:W-:Y:S05]  /*154d0*/  @!P1 NANOSLEEP.SYNCS 0x989680 ;  /* 0x009896800000995d */ /* 0x004fea0003900000 */
[----:B------:R-:W2:Y:S02]  /*154e0*/  @!P1 SYNCS.PHASECHK.TRANS64 P1, [R10+URZ+0x22850], R9 ;  /* 0x022850090a0095a7 */ /* 0x000ea4000802007f */
[----:B--2---:R-:W-:Y:S05]  /*154f0*/  @!P1 BRA `(.L_x_1899) ;  /* 0xfffffffc00ec9947 */ /* 0x004fea000383ffff */
[----:B------:R-:W-:Y:S05]  /*15500*/  BRA `(.L_x_1898) ;  /* 0xfffffef000507947 */ /* 0x000fea000383ffff */
.L_x_1908:
[----:B-1----:R-:W-:-:S04]  /*15510*/  IMAD.U32 R4, RZ, RZ, UR24 ;  /* 0x00000018ff047e24 */ /* 0x002fc8000f8e00ff */
[----:B------:R1:W2:Y:S03]  /*15520*/  SYNCS.PHASECHK.TRANS64.TRYWAIT P1, [R4+URZ+0x22830], R7 ;  /* 0x02283007040075a7 */ /* 0x0002a6000802017f */
[----:B--2---:R-:W-:Y:S05]  /*15530*/  @!P1 NANOSLEEP.SYNCS 0x989680 ;  /* 0x009896800000995d */ /* 0x004fea0003900000 */
[----:B------:R-:W2:Y:S02]  /*15540*/  @!P1 SYNCS.PHASECHK.TRANS64 P1, [R4+URZ+0x22830], R7 ;  /* 0x02283007040095a7 */ /* 0x000ea4000802007f */
[----:B--2---:R-:W-:Y:S05]  /*15550*/  @!P1 BRA `(.L_x_1908) ;  /* 0xfffffffc00ec9947 */ /* 0x004fea000383ffff */
[----:B------:R-:W-:Y:S05]  /*15560*/  BRA `(.L_x_1907) ;  /* 0xfffffef800007947 */ /* 0x000fea000383ffff */
.L_x_1921:
[----:B-1----:R-:W-:-:S04]  /*15570*/  IMAD.U32 R10, RZ, RZ, UR24 ;  /* 0x00000018ff0a7e24 */ /* 0x002fc8000f8e00ff */
[----:B------:R1:W3:Y:S03]  /*15580*/  SYNCS.PHASECHK.TRANS64.TRYWAIT P1, [R10+URZ+0x22850], R7 ;  /* 0x022850070a0075a7 */ /* 0x0002e6000802017f */
[----:B---3--:R-:W-:Y:S05]  /*15590*/  @!P1 NANOSLEEP.SYNCS 0x989680 ;  /* 0x009896800000995d */ /* 0x008fea0003900000 */
[----:B------:R-:W3:Y:S02]  /*155a0*/  @!P1 SYNCS.PHASECHK.TRANS64 P1, [R10+URZ+0x22850], R7 ;  /* 0x022850070a0095a7 */ /* 0x000ee4000802007f */
[----:B---3--:R-:W-:Y:S05]  /*155b0*/  @!P1 BRA `(.L_x_1921) ;  /* 0xfffffffc00ec9947 */ /* 0x008fea000383ffff */
[----:B------:R-:W-:Y:S05]  /*155c0*/  BRA `(.L_x_1920) ;  /* 0xffffff2800547947 */ /* 0x000fea000383ffff */
.L_x_1931:
[----:B-12---:R-:W-:-:S04]  /*155d0*/  IMAD.U32 R3, RZ, RZ, UR27 ;  /* 0x0000001bff037e24 */ /* 0x006fc8000f8e00ff */
[----:B------:R1:W2:Y:S03]  /*155e0*/  SYNCS.PHASECHK.TRANS64.TRYWAIT P2, [R3+URZ+0x22830], R6 ;  /* 0x02283006030075a7 */ /* 0x0002a6000804017f */
[----:B--2---:R-:W-:Y:S05]  /*155f0*/  @!P2 NANOSLEEP.SYNCS 0x989680 ;  /* 0x009896800000a95d */ /* 0x004fea0003900000 */
[----:B------:R-:W2:Y:S02]  /*15600*/  @!P2 SYNCS.PHASECHK.TRANS64 P2, [R3+URZ+0x22830], R6 ;  /* 0x022830060300a5a7 */ /* 0x000ea4000804007f */
[----:B--2---:R-:W-:Y:S05]  /*15610*/  @!P2 BRA `(.L_x_1931) ;  /* 0xfffffffc00eca947 */ /* 0x004fea000383ffff */
[----:B------:R-:W-:Y:S05]  /*15620*/  BRA `(.L_x_1930) ;  /* 0xffffff3000047947 */ /* 0x000fea000383ffff */
.L_x_1936:
[----:B-1----:R-:W-:-:S04]  /*15630*/  IMAD.U32 R9, RZ, RZ, UR27 ;  /* 0x0000001bff097e24 */ /* 0x002fc8000f8e00ff */
[----:B------:R1:W2:Y:S03]  /*15640*/  SYNCS.PHASECHK.TRANS64.TRYWAIT P2, [R9+URZ+0x22850], R6 ;  /* 0x02285006090075a7 */ /* 0x0002a6000804017f */
[----:B--2---:R-:W-:Y:S05]  /*15650*/  @!P2 NANOSLEEP.SYNCS 0x989680 ;  /* 0x009896800000a95d */ /* 0x004fea0003900000 */
[----:B------:R-:W2:Y:S02]  /*15660*/  @!P2 SYNCS.PHASECHK.TRANS64 P2, [R9+URZ+0x22850], R6 ;  /* 0x022850060900a5a7 */ /* 0x000ea4000804007f */
[----:B--2---:R-:W-:Y:S05]  /*15670*/  @!P2 BRA `(.L_x_1936) ;  /* 0xfffffffc00eca947 */ /* 0x004fea000383ffff */
[----:B------:R-:W-:Y:S05]  /*15680*/  BRA `(.L_x_1935) ;  /* 0xffffff4c00a87947 */ /* 0x000fea000383ffff */
.L_x_1943:
[----:B-1----:R-:W-:-:S04]  /*15690*/  IMAD.U32 R4, RZ, RZ, UR25 ;  /* 0x00000019ff047e24 */ /* 0x002fc8000f8e00ff */
[----:B------:R1:W3:Y:S03]  /*156a0*/  SYNCS.PHASECHK.TRANS64.TRYWAIT P1, [R4+URZ+0x22830], R7 ;  /* 0x02283007040075a7 */ /* 0x0002e6000802017f */
[----:B---3--:R-:W-:Y:S05]  /*156b0*/  @!P1 NANOSLEEP.SYNCS 0x989680 ;  /* 0x009896800000995d */ /* 0x008fea0003900000 */
[----:B------:R-:W3:Y:S02]  /*156c0*/  @!P1 SYNCS.PHASECHK.TRANS64 P1, [R4+URZ+0x22830], R7 ;  /* 0x02283007040095a7 */ /* 0x000ee4000802007f */
[----:B---3--:R-:W-:Y:S05]  /*156d0*/  @!P1 BRA `(.L_x_1943) ;  /* 0xfffffffc00ec9947 */ /* 0x008fea000383ffff */
[----:B------:R-:W-:Y:S05]  /*156e0*/  BRA `(.L_x_1942) ;  /* 0xffffff5000bc7947 */ /* 0x000fea000383ffff */
.L_x_1956:
[----:B-1----:R-:W-:-:S04]  /*156f0*/  IMAD.U32 R10, RZ, RZ, UR25 ;  /* 0x00000019ff0a7e24 */ /* 0x002fc8000f8e00ff */
[----:B------:R1:W2:Y:S03]  /*15700*/  SYNCS.PHASECHK.TRANS64.TRYWAIT P1, [R10+URZ+0x22850], R7 ;  /* 0x022850070a0075a7 */ /* 0x0002a6000802017f */
[----:B--2---:R-:W-:Y:S05]  /*15710*/  @!P1 NANOSLEEP.SYNCS 0x989680 ;  /* 0x009896800000995d */ /* 0x004fea0003900000 */
[----:B------:R-:W2:Y:S02]  /*15720*/  @!P1 SYNCS.PHASECHK.TRANS64 P1, [R10+URZ+0x22850], R7 ;  /* 0x022850070a0095a7 */ /* 0x000ea4000802007f */
[----:B--2---:R-:W-:Y:S05]  /*15730*/  @!P1 BRA `(.L_x_1956) ;  /* 0xfffffffc00ec9947 */ /* 0x004fea000383ffff */
[----:B------:R-:W-:Y:S05]  /*15740*/  BRA `(.L_x_1955) ;  /* 0xffffff8400087947 */ /* 0x000fea000383ffff */
.L_x_1994:
[----:B------:R-:W2:Y:S01]  /*15750*/  S2R R20, SR_TID.X ;  /* 0x0000000000147919 */ /* 0x000ea20000002100 */
[----:B------:R-:W-:Y:S02]  /*15760*/  IMAD.MOV.U32 R12, RZ, RZ, RZ ;  /* 0x000000ffff0c7224 */ /* 0x000fe400078e00ff */
[----:B------:R-:W-:Y:S02]  /*15770*/  IMAD.MOV.U32 R11, RZ, RZ, 0x1f ;  /* 0x0000001fff0b7424 */ /* 0x000fe400078e00ff */
[----:B------:R-:W-:Y:S01]  /*15780*/  IMAD.MOV.U32 R15, RZ, RZ, -0x1 ;  /* 0xffffffffff0f7424 */ /* 0x000fe200078e00ff */
[----:B--2---:R-:W-:-:S04]  /*15790*/  SHF.R.U32.HI R20, RZ, 0x5, R20 ;  /* 0x00000005ff147819 */ /* 0x004fc80000011614 */
[----:B------:R-:W-:-:S05]  /*157a0*/  LOP3.LUT R20, R20, 0x3, RZ, 0xc0, !PT ;  /* 0x0000000314147812 */ /* 0x000fca00078ec0ff */
[----:B------:R-:W-:-:S07]  /*157b0*/  IMAD.MOV.U32 R13, RZ, RZ, R20 ;  /* 0x000000ffff0d7224 */ /* 0x000fce00078e0014 */
[----:B01---5:R-:W-:Y:S05]  /*157c0*/  WARPSYNC.COLLECTIVE R15, `(.L_x_2047) ;  /* 0x000000000f087348 */ /* 0x023fea0003c00000 */
[----:B------:R2:W3:Y:S02]  /*157d0*/  SHFL.IDX P6, R14, R13, R12, R11 ;  /* 0x0000000c0d0e7389 */ /* 0x0004e400000c000b */
[----:B0123-5:R-:W-:Y:S01]  /*157e0*/  ENDCOLLECTIVE ;  /* 0x000000000000791b */ /* 0x02ffe20003800000 */
.L_x_2047:
[----:B------:R-:W-:Y:S05]  /*157f0*/  BRA `(.L_x_2048) ;  /* 0xffffffcc00387947 */ /* 0x000fea000383ffff */
.L_x_1997:
[----:B0-----:R0:W1:Y:S02]  /*15800*/  SYNCS.PHASECHK.TRANS64.TRYWAIT P0, [R22+URZ+0x22840], R3 ;  /* 0x02284003160075a7 */ /* 0x001064000800017f */
[----:B-1----:R-:W-:Y:S05]  /*15810*/  @!P0 NANOSLEEP.SYNCS 0x989680 ;  /* 0x009896800000895d */ /* 0x002fea0003900000 */
[----:B------:R-:W1:Y:S02]  /*15820*/  @!P0 SYNCS.PHASECHK.TRANS64 P0, [R22+URZ+0x22840], R3 ;  /* 0x02284003160085a7 */ /* 0x000e64000800007f */
[----:B-1----:R-:W-:Y:S05]  /*15830*/  @!P0 BRA `(.L_x_1997) ;  /* 0xfffffffc00f08947 */ /* 0x002fea000383ffff */
[----:B------:R-:W-:Y:S05]  /*15840*/  BRA `(.L_x_2049) ;  /* 0xffffffcc00e07947 */ /* 0x000fea000383ffff */
.L_x_1998:
        /* <DEDUP_REMOVED lines=8> */
.L_x_2051:
[----:B------:R-:W-:Y:S05]  /*158d0*/  BSYNC B0 ;  /* 0x0000000000007941 */ /* 0x000fea0003800000 */
.L_x_2050:
        /* <DEDUP_REMOVED lines=9> */
.L_x_2052:
[----:B------:R-:W-:Y:S02]  /*15970*/  IMAD.MOV.U32 R13, RZ, RZ, R5 ;  /* 0x000000ffff0d7224 */ /* 0x000fe400078e0005 */
[----:B------:R-:W-:Y:S01]  /*15980*/  IMAD.MOV.U32 R12, RZ, RZ, 0x1 ;  /* 0x00000001ff0c7424 */ /* 0x000fe200078e00ff */
[----:B------:R-:W-:-:S05]  /*15990*/  @P0 LEA R14, P1, R8, R14, 0x1 ;  /* 0x0000000e080e0211 */ /* 0x000fca00078208ff */
[----:B------:R-:W-:Y:S02]  /*159a0*/  @P0 IMAD.X R3, RZ, RZ, R2, P1 ;  /* 0x000000ffff030224 */ /* 0x000fe400008e0602 */
[----:B------:R-:W-:-:S07]  /*159b0*/  @P0 IMAD.MOV.U32 R2, RZ, RZ, R14 ;  /* 0x000000ffff020224 */ /* 0x000fce00078e000e */
[----:B------:R-:W-:Y:S05]  /*159c0*/  WARPSYNC.COLLECTIVE R15, `(.L_x_2053) ;  /* 0x000000000f087348 */ /* 0x000fea0003c00000 */
[----:B------:R0:W1:Y:S02]  /*159d0*/  SHFL.IDX P6, R14, R13, R12, R11 ;  /* 0x0000000c0d0e7389 */ /* 0x00006400000c000b */
[----:B01----:R-:W-:Y:S01]  /*159e0*/  ENDCOLLECTIVE ;  /* 0x000000000000791b */ /* 0x003fe20003800000 */
.L_x_2053:
[----:B------:R-:W-:Y:S01]  /*159f0*/  @!PT LDS RZ, [RZ] ;  /* 0x00000000fffff984 */ /* 0x000fe20000000800 */
[----:B------:R-:W-:Y:S01]  /*15a00*/  @!PT LDS RZ, [RZ] ;  /* 0x00000000fffff984 */ /* 0x000fe20000000800 */
[----:B------:R-:W-:Y:S01]  /*15a10*/  @!PT LDS RZ, [RZ] ;  /* 0x00000000fffff984 */ /* 0x000fe20000000800 */
[----:B------:R0:W-:Y:S01]  /*15a20*/  @P0 LDGSTS.E.BYPASS.LTC128B.128 [R7+0x1c400], desc[UR46][R2.64], !P2 ;  /* 0x1c40000002070fae */ /* 0x0001e2000d101d6e */
[----:B------:R-:W-:Y:S01]  /*15a30*/  ISETP.GE.AND P0, PT, R23, 0x11, PT ;  /* 0x000000111700780c */ /* 0x000fe20003f06270 */
[----:B------:R-:W-:-:S12]  /*15a40*/  IMAD.MOV.U32 R13, RZ, RZ, R4 ;  /* 0x000000ffff0d7224 */ /* 0x000fd800078e0004 */
[----:B------:R-:W-:Y:S02]  /*15a50*/  @P0 IMAD R9, R0, 0x2, R17 ;  /* 0x0000000200090824 */ /* 0x000fe400078e0211 */
[----:B0-----:R-:W-:-:S07]  /*15a60*/  IMAD.MOV.U32 R6, RZ, RZ, R14 ;  /* 0x000000ffff067224 */ /* 0x001fce00078e000e */
[----:B------:R-:W-:Y:S05]  /*15a70*/  WARPSYNC.COLLECTIVE R15, `(.L_x_2054) ;  /* 0x000000000f087348 */ /* 0x000fea0003c00000 */
[----:B------:R0:W1:Y:S02]  /*15a80*/  SHFL.IDX P6, R14, R13, R12, R11 ;  /* 0x0000000c0d0e7389 */ /* 0x00006400000c000b */
[----:B01----:R-:W-:Y:S01]  /*15a90*/  ENDCOLLECTIVE ;  /* 0x000000000000791b */ /* 0x003fe20003800000 */
.L_x_2054:
[----:B------:R-:W-:Y:S02]  /*15aa0*/  IMAD.MOV.U32 R13, RZ, RZ, R5 ;  /* 0x000000ffff0d7224 */ /* 0x000fe400078e0005 */
[----:B------:R-:W-:Y:S01]  /*15ab0*/  IMAD.MOV.U32 R12, RZ, RZ, 0x2 ;  /* 0x00000002ff0c7424 */ /* 0x000fe200078e00ff */
[----:B------:R-:W-:-:S13]  /*15ac0*/  @P0 LEA R2, P1, R8, R14, 0x1 ;  /* 0x0000000e08020211 */ /* 0x000fda00078208ff */
[----:B------:R-:W-:Y:S05]  /*15ad0*/  WARPSYNC.COLLECTIVE R15, `(.L_x_2055) ;  /* 0x000000000f087348 */ /* 0x000fea0003c00000 */
[----:B------:R0:W1:Y:S02]  /*15ae0*/  SHFL.IDX P6, R14, R13, R12, R11 ;  /* 0x0000000c0d0e7389 */ /* 0x00006400000c000b */
[----:B01----:R-:W-:Y:S01]  /*15af0*/  ENDCOLLECTIVE ;  /* 0x000000000000791b */ /* 0x003fe20003800000 */
.L_x_2055:
[----:B------:R-:W-:-:S05]  /*15b00*/  @P0 IMAD.X R3, RZ, RZ, R6, P1 ;  /* 0x000000ffff030224 */ /* 0x000fca00008e0606 */
        /* <DEDUP_REMOVED lines=11> */
.L_x_2056:
[----:B------:R-:W-:Y:S02]  /*15bc0*/  IMAD.MOV.U32 R13, RZ, RZ, R5 ;  /* 0x000000ffff0d7224 */ /* 0x000fe400078e0005 */
[----:B------:R-:W-:Y:S01]  /*15bd0*/  IMAD.MOV.U32 R12, RZ, RZ, 0x3 ;  /* 0x00000003ff0c7424 */ /* 0x000fe200078e00ff */
[----:B------:R-:W-:-:S13]  /*15be0*/  @P0 LEA R2, P1, R8, R14, 0x1 ;  /* 0x0000000e08020211 */ /* 0x000fda00078208ff */
[----:B------:R-:W-:Y:S05]  /*15bf0*/  WARPSYNC.COLLECTIVE R15, `(.L_x_2057) ;  /* 0x000000000f087348 */ /* 0x000fea0003c00000 */
[----:B------:R0:W1:Y:S02]  /*15c00*/  SHFL.IDX P6, R14, R13, R12, R11 ;  /* 0x0000000c0d0e7389 */ /* 0x00006400000c000b */
[----:B01----:R-:W-:Y:S01]  /*15c10*/  ENDCOLLECTIVE ;  /* 0x000000000000791b */ /* 0x003fe20003800000 */
.L_x_2057:
        /* <DEDUP_REMOVED lines=12> */
.L_x_2058:
[----:B------:R-:W-:Y:S02]  /*15ce0*/  IMAD.MOV.U32 R13, RZ, RZ, R5 ;  /* 0x000000ffff0d7224 */ /* 0x000fe400078e0005 */
[----:B------:R-:W-:Y:S01]  /*15cf0*/  IMAD.MOV.U32 R12, RZ, RZ, 0x4 ;  /* 0x00000004ff0c7424 */ /* 0x000fe200078e00ff */
[----:B------:R-:W-:-:S13]  /*15d00*/  @P0 LEA R2, P1, R8, R14, 0x1 ;  /* 0x0000000e08020211 */ /* 0x000fda00078208ff */
[----:B------:R-:W-:Y:S05]  /*15d10*/  WARPSYNC.COLLECTIVE R15, `(.L_x_2059) ;  /* 0x000000000f087348 */ /* 0x000fea0003c00000 */
[----:B------:R0:W1:Y:S02]  /*15d20*/  SHFL.IDX P6, R14, R13, R12, R11 ;  /* 0x0000000c0d0e7389 */ /* 0x00006400000c000b */
[----:B01----:R-:W-:Y:S01]  /*15d30*/  ENDCOLLECTIVE ;  /* 0x000000000000791b */ /* 0x003fe20003800000 */
.L_x_2059:
        /* <DEDUP_REMOVED lines=12> */
.L_x_2060:
[----:B------:R-:W-:Y:S02]  /*15e00*/  IMAD.MOV.U32 R13, RZ, RZ, R5 ;  /* 0x000000ffff0d7224 */ /* 0x000fe400078e0005 */
[----:B------:R-:W-:Y:S01]  /*15e10*/  IMAD.MOV.U32 R12, RZ, RZ, 0x5 ;  /* 0x00000005ff0c7424 */ /* 0x000fe200078e00ff */
[----:B------:R-:W-:-:S13]  /*15e20*/  @P0 LEA R2, P1, R8, R14, 0x1 ;  /* 0x0000000e08020211 */ /* 0x000fda00078208ff */
[----:B------:R-:W-:Y:S05]  /*15e30*/  WARPSYNC.COLLECTIVE R15, `(.L_x_2061) ;  /* 0x000000000f087348 */ /* 0x000fea0003c00000 */
[----:B------:R0:W1:Y:S02]  /*15e40*/  SHFL.IDX P6, R14, R13, R12, R11 ;  /* 0x0000000c0d0e7389 */ /* 0x00006400000c000b */
[----:B01----:R-:W-:Y:S01]  /*15e50*/  ENDCOLLECTIVE ;  /* 0x000000000000791b */ /* 0x003fe20003800000 */
.L_x_2061:
[----:B------:R-:W-:-:S05]  /*15e60*/  @P0 IMAD.X R3, RZ, RZ, R6, P1 ;  /* 0x000000ffff030224 */ /* 0x000fca00008e0606 */
[----:B------:R-:W-:Y:S01]  /*15e70*/  @!PT LDS RZ, [RZ] ;  /* 0x00000000fffff984 */ /* 0x000fe20000000800 */
[----:B------:R-:W-:Y:S01]  /*15e80*/  @!PT LDS RZ, [RZ] ;  /* 0x00000000fffff984 */ /* 0x000fe20000000800 */
[----:B------:R-:W-:Y:S01]  /*15e90*/  @!PT LDS RZ, [RZ] ;  /* 0x00000000fffff984 */ /* 0x000fe20000000800 */
[----:B------:R0:W-:Y:S01]  /*15ea0*/  @P0 LDGSTS.E.BYPASS.LTC128B.128 [R7+0x1e400], desc[UR46][R2.64], !P2 ;  /* 0x1e40000002070fae */ /* 0x0001e2000d101d6e */
[----:B------:R-:W-:Y:S02]  /*15eb0*/  IMAD.MOV.U32 R13, RZ, RZ, R4 ;  /* 0x000000ffff0d7224 */ /* 0x000fe400078e0004 */
[----:B------:R-:W-:-:S07]  /*15ec0*/  IMAD.MOV.U32 R5, RZ, RZ, R14 ;  /* 0x000000ffff057224 */ /* 0x000fce00078e000e */
[----:B0-----:R-:W-:Y:S05]  /*15ed0*/  WARPSYNC.COLLECTIVE R15, `(.L_x_2062) ;  /* 0x000000000f087348 */ /* 0x001fea0003c00000 */
[----:B------:R1:W2:Y:S02]  /*15ee0*/  SHFL.IDX P6, R14, R13, R12, R11 ;  /* 0x0000000c0d0e7389 */ /* 0x0002a400000c000b */
[----:B012---:R-:W-:Y:S01]  /*15ef0*/  ENDCOLLECTIVE ;  /* 0x000000000000791b */ /* 0x007fe20003800000 */
.L_x_2062:
[----:B------:R-:W-:Y:S05]  /*15f00*/  BRA `(.L_x_2063) ;  /* 0xffffffcc00447947 */ /* 0x000fea000383ffff */
.L_x_2003:
[----:B------:R-:W-:Y:S02]  /*15f10*/  IMAD.MOV.U32 R13, RZ, RZ, R5 ;  /* 0x000000ffff0d7224 */ /* 0x000fe400078e0005 */
[----:B------:R-:W-:Y:S02]  /*15f20*/  IMAD.MOV.U32 R12, RZ, RZ, RZ ;  /* 0x000000ffff0c7224 */ /* 0x000fe400078e00ff */
[----:B------:R-:W-:Y:S02]  /*15f30*/  IMAD.MOV.U32 R11, RZ, RZ, 0x181f ;  /* 0x0000181fff0b7424 */ /* 0x000fe400078e00ff */
[----:B------:R-:W-:Y:S02]  /*15f40*/  IMAD.MOV.U32 R15, RZ, RZ, -0x1 ;  /* 0xffffffffff0f7424 */ /* 0x000fe400078e00ff */
[----:B------:R-:W-:-:S07]  /*15f50*/  VIADD R4, R33, UR43 ;  /* 0x0000002b21047c36 */ /* 0x000fce0008000000 */
[----:B-1----:R-:W-:Y:S05]  /*15f60*/  WARPSYNC.COLLECTIVE R15, `(.L_x_2064) ;  /* 0x000000000f087348 */ /* 0x002fea0003c00000 */
[----:B------:R0:W2:Y:S02]  /*15f70*/  SHFL.IDX P6, R14, R13, R12, R11 ;  /* 0x0000000c0d0e7389 */ /* 0x0000a400000c000b */
[----:B012---:R-:W-:Y:S01]  /*15f80*/  ENDCOLLECTIVE ;  /* 0x000000000000791b */ /* 0x007fe20003800000 */
.L_x_2064:
[C---:B------:R-:W-:Y:S01]  /*15f90*/  VIADD R6, R4.reuse, 0x10 ;  /* 0x0000001004067836 */ /* 0x040fe20000000000 */
[----:B------:R-:W-:Y:S01]  /*15fa0*/  ISETP.GE.AND P0, PT, R4, UR37, PT ;  /* 0x0000002504007c0c */ /* 0x000fe2000bf06270 */
[----:B------:R-:W-:Y:S02]  /*15fb0*/  IMAD.MOV.U32 R13, RZ, RZ, R0 ;  /* 0x000000ffff0d7224 */ /* 0x000fe400078e0000 */
[----:B------:R-:W-:-:S10]  /*15fc0*/  IMAD.MOV.U32 R2, RZ, RZ, R14 ;  /* 0x000000ffff027224 */ /* 0x000fd400078e000e */
[----:B------:R-:W-:Y:S05]  /*15fd0*/  WARPSYNC.COLLECTIVE R15, `(.L_x_2065) ;  /* 0x000000000f087348 */ /* 0x000fea0003c00000 */
[----:B------:R0:W1:Y:S02]  /*15fe0*/  SHFL.IDX P6, R14, R13, R12, R11 ;  /* 0x0000000c0d0e7389 */ /* 0x00006400000c000b */
[----:B01----:R-:W-:Y:S01]  /*15ff0*/  ENDCOLLECTIVE ;  /* 0x000000000000791b */ /* 0x003fe20003800000 */
.L_x_2065:
[----:B------:R-:W-:Y:S02]  /*16000*/  IMAD.MOV.U32 R13, RZ, RZ, R5 ;  /* 0x000000ffff0d7224 */ /* 0x000fe400078e0005 */
[----:B------:R-:W-:Y:S01]  /*16010*/  IMAD.MOV.U32 R12, RZ, RZ, 0x1 ;  /* 0x00000001ff0c7424 */ /* 0x000fe200078e00ff */
[----:B------:R-:W-:-:S05]  /*16020*/  @!P0 LEA R14, P1, R8, R14, 0x1 ;  /* 0x0000000e080e8211 */ /* 0x000fca00078208ff */
[----:B------:R-:W-:Y:S02]  /*16030*/  @!P0 IMAD.X R3, RZ, RZ, R2, P1 ;  /* 0x000000ffff038224 */ /* 0x000fe400008e0602 */
[----:B------:R-:W-:-:S07]  /*16040*/  @!P0 IMAD.MOV.U32 R2, RZ, RZ, R14 ;  /* 0x000000ffff028224 */ /* 0x000fce00078e000e */
[----:B------:R-:W-:Y:S05]  /*16050*/  WARPSYNC.COLLECTIVE R15, `(.L_x_2066) ;  /* 0x000000000f087348 */ /* 0x000fea0003c00000 */
[----:B------:R0:W1:Y:S02]  /*16060*/  SHFL.IDX P6, R14, R13, R12, R11 ;  /* 0x0000000c0d0e7389 */ /* 0x00006400000c000b */
[----:B01----:R-:W-:Y:S01]  /*16070*/  ENDCOLLECTIVE ;  /* 0x000000000000791b */ /* 0x003fe20003800000 */
.L_x_2066:
[----:B------:R-:W-:Y:S01]  /*16080*/  @!PT LDS RZ, [RZ] ;  /* 0x00000000fffff984 */ /* 0x000fe20000000800 */
[----:B------:R-:W-:Y:S01]  /*16090*/  @!PT LDS RZ, [RZ] ;  /* 0x00000000fffff984 */ /* 0x000fe20000000800 */
[----:B------:R-:W-:Y:S01]  /*160a0*/  @!PT LDS RZ, [RZ] ;  /* 0x00000000fffff984 */ /* 0x000fe20000000800 */
[----:B------:R0:W-:Y:S01]  /*160b0*/  @!P0 LDGSTS.E.BYPASS.LTC128B.128 [R32+0x18400], desc[UR46][R2.64], !P5 ;  /* 0x1840000002208fae */ /* 0x0001e2000e901d6e */
[----:B------:R-:W-:Y:S01]  /*160c0*/  ISETP.GE.AND P0, PT, R6, UR37, PT ;  /* 0x0000002506007c0c */ /* 0x000fe2000bf06270 */
[----:B------:R-:W-:Y:S02]  /*160d0*/  IMAD.MOV.U32 R13, RZ, RZ, R0 ;  /* 0x000000ffff0d7224 */ /* 0x000fe400078e0000 */
[----:B------:R-:W-:-:S10]  /*160e0*/  IMAD.MOV.U32 R6, RZ, RZ, R14 ;  /* 0x000000ffff067224 */ /* 0x000fd400078e000e */
[----:B0-----:R-:W-:Y:S05]  /*160f0*/  WARPSYNC.COLLECTIVE R15, `(.L_x_2067) ;  /* 0x000000000f087348 */ /* 0x001fea0003c00000 */
[----:B------:R1:W2:Y:S02]  /*16100*/  SHFL.IDX P6, R14, R13, R12, R11 ;  /* 0x0000000c0d0e7389 */ /* 0x0002a400000c000b */
[----:B012---:R-:W-:Y:S01]  /*16110*/  ENDCOLLECTIVE ;  /* 0x000000000000791b */ /* 0x007fe20003800000 */
.L_x_2067:
[----:B------:R-:W-:Y:S02]  /*16120*/  IMAD.MOV.U32 R13, RZ, RZ, R5 ;  /* 0x000000ffff0d7224 */ /* 0x000fe400078e0005 */
[----:B------:R-:W-:Y:S01]  /*16130*/  IMAD.MOV.U32 R12, RZ, RZ, 0x2 ;  /* 0x00000002ff0c7424 */ /* 0x000fe200078e00ff */
[----:B------:R-:W-:-:S13]  /*16140*/  @!P0 LEA R2, P1, R8, R14, 0x1 ;  /* 0x0000000e08028211 */ /* 0x000fda00078208ff */
[----:B------:R-:W-:Y:S05]  /*16150*/  WARPSYNC.COLLECTIVE R15, `(.L_x_2068) ;  /* 0x000000000f087348 */ /* 0x000fea0003c00000 */
[----:B------:R0:W1:Y:S02]  /*16160*/  SHFL.IDX P6, R14, R13, R12, R11 ;  /* 0x0000000c0d0e7389 */ /* 0x00006400000c000b */
[----:B01----:R-:W-:Y:S01]  /*16170*/  ENDCOLLECTIVE ;  /* 0x000000000000791b */ /* 0x003fe20003800000 */
.L_x_2068:
[----:B------:R-:W-:Y:S02]  /*16180*/  @!P0 IMAD.X R3, RZ, RZ, R6, P1 ;  /* 0x000000ffff038224 */ /* 0x000fe400008e0606 */
[----:B------:R-:W-:-:S03]  /*16190*/  VIADD R6, R4, 0x20 ;  /* 0x0000002004067836 */ /* 0x000fc60000000000 */
[----:B------:R-:W-:Y:S01]  /*161a0*/  @!PT LDS RZ, [RZ] ;  /* 0x00000000fffff984 */ /* 0x000fe20000000800 */
[----:B------:R-:W-:Y:S01]  /*161b0*/  @!PT LDS RZ, [RZ] ;  /* 0x00000000fffff984 */ /* 0x000fe20000000800 */
[----:B------:R-:W-:Y:S01]  /*161c0*/  @!PT LDS RZ, [RZ] ;  /* 0x00000000fffff984 */ /* 0x000fe20000000800 */
[----:B------:R0:W-:Y:S02]  /*161d0*/  @!P0 LDGSTS.E.BYPASS.LTC128B.128 [R32+0x18c00], desc[UR46][R2.64], !P5 ;  /* 0x18c0000002208fae */ /* 0x0001e4000e901d6e */
[----:B------:R-:W-:Y:S01]  /*161e0*/  ISETP.GE.AND P0, PT, R6, UR37, PT ;  /* 0x0000002506007c0c */ /* 0x000fe2000bf06270 */
[----:B------:R-:W-:Y:S02]  /*161f0*/  IMAD.MOV.U32 R13, RZ, RZ, R0 ;  /* 0x000000ffff0d7224 */ /* 0x000fe400078e0000 */
[----:B------:R-:W-:-:S10]  /*16200*/  IMAD.MOV.U32 R6, RZ, RZ, R14 ;  /* 0x000000ffff067224 */ /* 0x000fd400078e000e */
[----:B0-----:R-:W-:Y:S05]  /*16210*/  WARPSYNC.COLLECTIVE R15, `(.L_x_2069) ;  /* 0x000000000f087348 */ /* 0x001fea0003c00000 */
[----:B------:R1:W2:Y:S02]  /*16220*/  SHFL.IDX P6, R14, R13, R12, R11 ;  /* 0x0000000c0d0e7389 */ /* 0x0002a400000c000b */
[----:B012---:R-:W-:Y:S01]  /*16230*/  ENDCOLLECTIVE ;  /* 0x000000000000791b */ /* 0x007fe20003800000 */
.L_x_2069:
[----:B------:R-:W-:Y:S02]  /*16240*/  IMAD.MOV.U32 R13, RZ, RZ, R5 ;  /* 0x000000ffff0d7224 */ /* 0x000fe400078e0005 */
[----:B------:R-:W-:Y:S01]  /*16250*/  IMAD.MOV.U32 R12, RZ, RZ, 0x3 ;  /* 0x00000003ff0c7424 */ /* 0x000fe200078e00ff */
[----:B------:R-:W-:-:S13]  /*16260*/  @!P0 LEA R2, P1, R8, R14, 0x1 ;  /* 0x0000000e08028211 */ /* 0x000fda00078208ff */
[----:B------:R-:W-:Y:S05]  /*16270*/  WARPSYNC.COLLECTIVE R15, `(.L_x_2070) ;  /* 0x000000000f087348 */ /* 0x000fea0003c00000 */
[----:B------:R0:W1:Y:S02]  /*16280*/  SHFL.IDX P6, R14, R13, R12, R11 ;  /* 0x0000000c0d0e7389 */ /* 0x00006400000c000b */
[----:B01----:R-:W-:Y:S01]  /*16290*/  ENDCOLLECTIVE ;  /* 0x000000000000791b */ /* 0x003fe20003800000 */
.L_x_2070:
        /* <DEDUP_REMOVED lines=12> */
.L_x_2071:
[----:B------:R-:W-:Y:S02]  /*16360*/  IMAD.MOV.U32 R13, RZ, RZ, R5 ;  /* 0x000000ffff0d7224 */ /* 0x000fe400078e0005 */
[----:B------:R-:W-:Y:S01]  /*16370*/  IMAD.MOV.U32 R12, RZ, RZ, 0x4 ;  /* 0x00000004ff0c7424 */ /* 0x000fe200078e00ff */
[----:B------:R-:W-:-:S13]  /*16380*/  @!P0 LEA R2, P1, R8, R14, 0x1 ;  /* 0x0000000e08028211 */ /* 0x000fda00078208ff */
[----:B------:R-:W-:Y:S05]  /*16390*/  WARPSYNC.COLLECTIVE R15, `(.L_x_2072) ;  /* 0x000000000f087348 */ /* 0x000fea0003c00000 */
[----:B------:R0:W1:Y:S02]  /*163a0*/  SHFL.IDX P6, R14, R13, R12, R11 ;  /* 0x0000000c0d0e7389 */ /* 0x00006400000c000b */
[----:B01----:R-:W-:Y:S01]  /*163b0*/  ENDCOLLECTIVE ;  /* 0x000000000000791b */ /* 0x003fe20003800000 */
.L_x_2072:
        /* <DEDUP_REMOVED lines=12> */
.L_x_2073:
[----:B------:R-:W-:Y:S02]  /*16480*/  IMAD.MOV.U32 R13, RZ, RZ, R5 ;  /* 0x000000ffff0d7224 */ /* 0x000fe400078e0005 */
[----:B------:R-:W-:Y:S01]  /*16490*/  IMAD.MOV.U32 R12, RZ, RZ, 0x5 ;  /* 0x00000005ff0c7424 */ /* 0x000fe200078e00ff */
[----:B------:R-:W-:-:S13]  /*164a0*/  @!P0 LEA R2, P1, R8, R14, 0x1 ;  /* 0x0000000e08028211 */ /* 0x000fda00078208ff */
[----:B------:R-:W-:Y:S05]  /*164b0*/  WARPSYNC.COLLECTIVE R15, `(.L_x_2074) ;  /* 0x000000000f087348 */ /* 0x000fea0003c00000 */
[----:B------:R0:W1:Y:S02]  /*164c0*/  SHFL.IDX P6, R14, R13, R12, R11 ;  /* 0x0000000c0d0e7389 */ /* 0x00006400000c000b */
[----:B01----:R-:W-:Y:S01]  /*164d0*/  ENDCOLLECTIVE ;  /* 0x000000000000791b */ /* 0x003fe20003800000 */
.L_x_2074:
        /* <DEDUP_REMOVED lines=12> */
.L_x_2075:
[----:B------:R-:W-:Y:S02]  /*165a0*/  IMAD.MOV.U32 R13, RZ, RZ, R5 ;  /* 0x000000ffff0d7224 */ /* 0x000fe400078e0005 */
[----:B------:R-:W-:Y:S01]  /*165b0*/  IMAD.MOV.U32 R12, RZ, RZ, 0x6 ;  /* 0x00000006ff0c7424 */ /* 0x000fe200078e00ff */
[----:B------:R-:W-:-:S13]  /*165c0*/  @!P0 LEA R2, P1, R8, R14, 0x1 ;  /* 0x0000000e08028211 */ /* 0x000fda00078208ff */
[----:B------:R-:W-:Y:S05]  /*165d0*/  WARPSYNC.COLLECTIVE R15, `(.L_x_2076) ;  /* 0x000000000f087348 */ /* 0x000fea0003c00000 */
[----:B------:R0:W1:Y:S02]  /*165e0*/  SHFL.IDX P6, R14, R13, R12, R11 ;  /* 0x0000000c0d0e7389 */ /* 0x00006400000c000b */
[----:B01----:R-:W-:Y:S01]  /*165f0*/  ENDCOLLECTIVE ;  /* 0x000000000000791b */ /* 0x003fe20003800000 */
.L_x_2076:
        /* <DEDUP_REMOVED lines=12> */
.L_x_2077:
[----:B------:R-:W-:Y:S02]  /*166c0*/  IMAD.MOV.U32 R13, RZ, RZ, R5 ;  /* 0x000000ffff0d7224 */ /* 0x000fe400078e0005 */
[----:B------:R-:W-:Y:S01]  /*166d0*/  IMAD.MOV.U32 R12, RZ, RZ, 0x7 ;  /* 0x00000007ff0c7424 */ /* 0x000fe200078e00ff */
[----:B------:R-:W-:-:S13]  /*166e0*/  @!P0 LEA R2, P1, R8, R14, 0x1 ;  /* 0x0000000e08028211 */ /* 0x000fda00078208ff */
[----:B------:R-:W-:Y:S05]  /*166f0*/  WARPSYNC.COLLECTIVE R15, `(.L_x_2078) ;  /* 0x000000000f087348 */ /* 0x000fea0003c00000 */
[----:B------:R0:W1:Y:S02]  /*16700*/  SHFL.IDX P6, R14, R13, R12, R11 ;  /* 0x0000000c0d0e7389 */ /* 0x00006400000c000b */
[----:B01----:R-:W-:Y:S01]  /*16710*/  ENDCOLLECTIVE ;  /* 0x000000000000791b */ /* 0x003fe20003800000 */
.L_x_2078:
        /* <DEDUP_REMOVED lines=10> */
.L_x_2079:
[----:B------:R-:W-:Y:S05]  /*167c0*/  BRA `(.L_x_2080) ;  /* 0xffffffcc00647947 */ /* 0x000fea000383ffff */
.L_x_2006:
[----:B0-----:R0:W2:Y:S02]  /*167d0*/  SYNCS.PHASECHK.TRANS64.TRYWAIT P0, [R17+URZ+0x22820], R0 ;  /* 0x02282000110075a7 */ /* 0x0010a4000800017f */
[----:B--2---:R-:W-:Y:S05]  /*167e0*/  @!P0 NANOSLEEP.SYNCS 0x989680 ;  /* 0x009896800000895d */ /* 0x004fea0003900000 */
[----:B------:R-:W2:Y:S02]  /*167f0*/  @!P0 SYNCS.PHASECHK.TRANS64 P0, [R17+URZ+0x22820], R0 ;  /* 0x02282000110085a7 */ /* 0x000ea4000800007f */
[----:B--2---:R-:W-:Y:S05]  /*16800*/  @!P0 BRA `(.L_x_2006) ;  /* 0xfffffffc00f08947 */ /* 0x004fea000383ffff */
[----:B------:R-:W-:Y:S05]  /*16810*/  BRA `(.L_x_2081) ;  /* 0xffffffcc00c07947 */ /* 0x000fea000383ffff */
.L_x_2009:
[----:B--2---:R2:W3:Y:S02]  /*16820*/  SYNCS.PHASECHK.TRANS64.TRYWAIT P0, [R22+URZ+0x22860], R3 ;  /* 0x02286003160075a7 */ /* 0x0044e4000800017f */
[----:B---3--:R-:W-:Y:S05]  /*16830*/  @!P0 NANOSLEEP.SYNCS 0x989680 ;  /* 0x009896800000895d */ /* 0x008fea0003900000 */
[----:B------:R-:W3:Y:S02]  /*16840*/  @!P0 SYNCS.PHASECHK.TRANS64 P0, [R22+URZ+0x22860], R3 ;  /* 0x02286003160085a7 */ /* 0x000ee4000800007f */
[----:B---3--:R-:W-:Y:S05]  /*16850*/  @!P0 BRA `(.L_x_2009) ;  /* 0xfffffffc00f08947 */ /* 0x008fea000383ffff */
[----:B------:R-:W-:Y:S05]  /*16860*/  BRA `(.L_x_2082) ;  /* 0xffffffcc00d07947 */ /* 0x000fea000383ffff */
.L_x_2010:
        /* <DEDUP_REMOVED lines=8> */
.L_x_2084:
[----:B------:R-:W-:Y:S05]  /*168f0*/  BSYNC B0 ;  /* 0x0000000000007941 */ /* 0x000fea0003800000 */
.L_x_2083:
[----:B------:R0:W5:Y:S01]  /*16900*/  LDL R7, [R1+0x4] ;  /* 0x0000040001077983 */ /* 0x0001620000100800 */
[----:B------:R-:W-:Y:S01]  /*16910*/  IMAD.MOV.U32 R13, RZ, RZ, R5 ;  /* 0x000000ffff0d7224 */ /* 0x000fe200078e0005 */
[----:B------:R-:W-:Y:S01]  /*16920*/  LOP3.LUT P1, RZ, R35, 0x2, RZ, 0xc0, !PT ;  /* 0x0000000223ff7812 */ /* 0x000fe2000782c0ff */
[----:B------:R-:W-:Y:S01]  /*16930*/  IMAD.MOV.U32 R12, RZ, RZ, RZ ;  /* 0x000000ffff0c7224 */ /* 0x000fe200078e00ff */
[----:B------:R-:W1:Y:S01]  /*16940*/  S2R R8, SR_TID.X ;  /* 0x0000000000087919 */ /* 0x000e620000002100 */
[----:B------:R-:W-:Y:S02]  /*16950*/  IMAD.MOV.U32 R11, RZ, RZ, 0x181f ;  /* 0x0000181fff0b7424 */ /* 0x000fe400078e00ff */
[----:B------:R-:W-:Y:S02]  /*16960*/  IMAD.MOV.U32 R15, RZ, RZ, -0x1 ;  /* 0xffffffffff0f7424 */ /* 0x000fe400078e00ff */
[----:B------:R-:W-:Y:S02]  /*16970*/  IMAD.MOV.U32 R3, RZ, RZ, R14 ;  /* 0x000000ffff037224 */ /* 0x000fe400078e000e */
[----:B0-----:R-:W-:-:S07]  /*16980*/  IMAD R4, R4, 0x2, R17 ;  /* 0x0000000204047824 */ /* 0x001fce00078e0211 */
[----:B-1---5:R-:W-:Y:S05]  /*16990*/  WARPSYNC.COLLECTIVE R15, `(.L_x_2085) ;  /* 0x000000000f087348 */ /* 0x022fea0003c00000 */
[----:B------:R0:W2:Y:S02]  /*169a0*/  SHFL.IDX P6, R14, R13, R12, R11 ;  /* 0x0000000c0d0e7389 */ /* 0x0000a400000c000b */
[----:B012--5:R-:W-:Y:S01]  /*169b0*/  ENDCOLLECTIVE ;  /* 0x000000000000791b */ /* 0x027fe20003800000 */
.L_x_2085:
[----:B------:R-:W-:Y:S02]  /*169c0*/  IMAD.MOV.U32 R13, RZ, RZ, R6 ;  /* 0x000000ffff0d7224 */ /* 0x000fe400078e0006 */
        /* <DEDUP_REMOVED lines=8> */
.L_x_2086:
[----:B------:R-:W-:Y:S02]  /*16a50*/  IMAD.X R3, RZ, RZ, R3, P0 ;  /* 0x000000ffff037224 */ /* 0x000fe400000e0603 */
[----:B------:R-:W-:Y:S01]  /*16a60*/  IMAD.MOV.U32 R13, RZ, RZ, R5 ;  /* 0x000000ffff0d7224 */ /* 0x000fe200078e0005 */
[----:B------:R-:W-:-:S04]  /*16a70*/  LOP3.LUT P2, RZ, R7, 0x1, RZ, 0xc0, !PT ;  /* 0x0000000107ff7812 */ /* 0x000fc8000784c0ff */
[----:B------:R-:W-:-:S13]  /*16a80*/  ISETP.LT.OR P0, PT, R23, 0x1, !P2 ;  /* 0x000000011700780c */ /* 0x000fda0005701670 */
[----:B------:R-:W-:Y:S01]  /*16a90*/  @!PT LDS RZ, [RZ] ;  /* 0x00000000fffff984 */ /* 0x000fe20000000800 */
[----:B------:R-:W-:Y:S01]  /*16aa0*/  @!PT LDS RZ, [RZ] ;  /* 0x00000000fffff984 */ /* 0x000fe20000000800 */
[----:B------:R-:W-:Y:S01]  /*16ab0*/  @!PT LDS RZ, [RZ] ;  /* 0x00000000fffff984 */ /* 0x000fe20000000800 */
[----:B------:R-:W-:Y:S01]  /*16ac0*/  LDGSTS.E.BYPASS.LTC128B.128 [R4+0x400], desc[UR46][R2.64], !P0 ;  /* 0x0040000002047fae */ /* 0x000fe2000c101d6e */
[----:B------:R-:W-:-:S13]  /*16ad0*/  ISETP.LT.OR P0, PT, R23, 0x1, !P1 ;  /* 0x000000011700780c */ /* 0x000fda0004f01670 */
[----:B------:R-:W-:Y:S01]  /*16ae0*/  LDGSTS.E.BYPASS.LTC128B.128 [R4+0x3400], desc[UR46][R2.64+0x80], !P0 ;  /* 0x0340008002047fae */ /* 0x000fe2000c101d6e */
[----:B------:R-:W-:-:S04]  /*16af0*/  LOP3.LUT P0, RZ, R35, 0x4, RZ, 0xc0, !PT ;  /* 0x0000000423ff7812 */ /* 0x000fc8000780c0ff */
        /* <DEDUP_REMOVED lines=8> */
.L_x_2087:
[----:B------:R-:W-:Y:S02]  /*16b80*/  IMAD.MOV.U32 R13, RZ, RZ, R6 ;  /* 0x000000ffff0d7224 */ /* 0x000fe400078e0006 */
[----:B------:R-:W-:Y:S01]  /*16b90*/  IMAD.MOV.U32 R12, RZ, RZ, 0x2 ;  /* 0x00000002ff0c7424 */ /* 0x000fe200078e00ff */
[----:B------:R-:W-:-:S13]  /*16ba0*/  IADD3 R2, P3, R14, R0, RZ ;  /* 0x000000000e027210 */ /* 0x000fda0007f7e0ff */
[----:B------:R-:W-:Y:S05]  /*16bb0*/  WARPSYNC.COLLECTIVE R15, `(.L_x_2088) ;  /* 0x000000000f087348 */ /* 0x000fea0003c00000 */
[----:B------:R0:W1:Y:S02]  /*16bc0*/  SHFL.IDX P6, R14, R13, R12, R11 ;  /* 0x0000000c0d0e7389 */ /* 0x00006400000c000b */
[----:B01----:R-:W-:Y:S01]  /*16bd0*/  ENDCOLLECTIVE ;  /* 0x000000000000791b */ /* 0x003fe20003800000 */
.L_x_2088:
[----:B------:R-:W-:Y:S01]  /*16be0*/  IMAD.X R3, RZ, RZ, R3, P3 ;  /* 0x000000ffff037224 */ /* 0x000fe200018e0603 */
[----:B------:R-:W-:Y:S01]  /*16bf0*/  ISETP.LT.OR P3, PT, R23, 0x11, !P2 ;  /* 0x000000111700780c */ /* 0x000fe20005761670 */
        /* <DEDUP_REMOVED lines=15> */
.L_x_2089:
[----:B------:R-:W-:Y:S02]  /*16cf0*/  IMAD.MOV.U32 R13, RZ, RZ, R6 ;  /* 0x000000ffff0d7224 */ /* 0x000fe400078e0006 */
[----:B------:R-:W-:Y:S01]  /*16d00*/  IMAD.MOV.U32 R12, RZ, RZ, 0x3 ;  /* 0x00000003ff0c7424 */ /* 0x000fe200078e00ff */
[----:B------:R-:W-:-:S13]  /*16d10*/  IADD3 R2, P3, R14, R0, RZ ;  /* 0x000000000e027210 */ /* 0x000fda0007f7e0ff */
[----:B------:R-:W-:Y:S05]  /*16d20*/  WARPSYNC.COLLECTIVE R15, `(.L_x_2090) ;  /* 0x000000000f087348 */ /* 0x000fea0003c00000 */
[----:B------:R0:W1:Y:S02]  /*16d30*/  SHFL.IDX P6, R14, R13, R12, R11 ;  /* 0x0000000c0d0e7389 */ /* 0x00006400000c000b */
[----:B01----:R-:W-:Y:S01]  /*16d40*/  ENDCOLLECTIVE ;  /* 0x000000000000791b */ /* 0x003fe20003800000 */
.L_x_2090:
        /* <DEDUP_REMOVED lines=17> */
.L_x_2091:
[----:B------:R-:W-:Y:S02]  /*16e60*/  IMAD.MOV.U32 R13, RZ, RZ, R6 ;  /* 0x000000ffff0d7224 */ /* 0x000fe400078e0006 */
[----:B------:R-:W-:Y:S01]  /*16e70*/  IMAD.MOV.U32 R12, RZ, RZ, 0x4 ;  /* 0x00000004ff0c7424 */ /* 0x000fe200078e00ff */
[----:B------:R-:W-:-:S13]  /*16e80*/  IADD3 R2, P3, R14, R0, RZ ;  /* 0x000000000e027210 */ /* 0x000fda0007f7e0ff */
[----:B------:R-:W-:Y:S05]  /*16e90*/  WARPSYNC.COLLECTIVE R15, `(.L_x_2092) ;  /* 0x000000000f087348 */ /* 0x000fea0003c00000 */
[----:B------:R0:W1:Y:S02]  /*16ea0*/  SHFL.IDX P6, R14, R13, R12, R11 ;  /* 0x0000000c0d0e7389 */ /* 0x00006400000c000b */
[----:B01----:R-:W-:Y:S01]  /*16eb0*/  ENDCOLLECTIVE ;  /* 0x000000000000791b */ /* 0x003fe20003800000 */
.L_x_2092:
        /* <DEDUP_REMOVED lines=17> */
.L_x_2093:
[----:B------:R-:W-:Y:S02]  /*16fd0*/  IMAD.MOV.U32 R13, RZ, RZ, R6 ;  /* 0x000000ffff0d7224 */ /* 0x000fe400078e0006 */
[----:B------:R-:W-:Y:S01]  /*16fe0*/  IMAD.MOV.U32 R12, RZ, RZ, 0x5 ;  /* 0x00000005ff0c7424 */ /* 0x000fe200078e00ff */
[----:B------:R-:W-:-:S13]  /*16ff0*/  IADD3 R2, P3, R14, R0, RZ ;  /* 0x000000000e027210 */ /* 0x000fda0007f7e0ff */
[----:B------:R-:W-:Y:S05]  /*17000*/  WARPSYNC.COLLECTIVE R15, `(.L_x_2094) ;  /* 0x000000000f087348 */ /* 0x000fea0003c00000 */
[----:B------:R0:W1:Y:S02]  /*17010*/  SHFL.IDX P6, R14, R13, R12, R11 ;  /* 0x0000000c0d0e7389 */ /* 0x00006400000c000b */
[----:B01----:R-:W-:Y:S01]  /*17020*/  ENDCOLLECTIVE ;  /* 0x000000000000791b */ /* 0x003fe20003800000 */
.L_x_2094:
[----:B------:R-:W-:Y:S01]  /*17030*/  IMAD.X R3, RZ, RZ, R3, P3 ;  /* 0x000000ffff037224 */ /* 0x000fe200018e0603 */
[----:B------:R-:W-:Y:S01]  /*17040*/  ISETP.LT.OR P3, PT, R23, 0x41, !P2 ;  /* 0x000000411700780c */ /* 0x000fe20005761670 */
        /* <DEDUP_REMOVED lines=10> */
.L_x_2095:
        /* <DEDUP_REMOVED lines=9> */
.L_x_2016:
[----:B0-----:R0:W1:Y:S02]  /*17180*/  SYNCS.PHASECHK.TRANS64.TRYWAIT P0, [R10+URZ+0x22840], R24 ;  /* 0x022840180a0075a7 */ /* 0x001064000800017f */
[----:B-1----:R-:W-:Y:S05]  /*17190*/  @!P0 NANOSLEEP.SYNCS 0x989680 ;  /* 0x009896800000895d */ /* 0x002fea0003900000 */
[----:B------:R-:W1:Y:S02]  /*171a0*/  @!P0 SYNCS.PHASECHK.TRANS64 P0, [R10+URZ+0x22840], R24 ;  /* 0x022840180a0085a7 */ /* 0x000e64000800007f */
[----:B-1----:R-:W-:Y:S05]  /*171b0*/  @!P0 BRA `(.L_x_2016) ;  /* 0xfffffffc00f08947 */ /* 0x002fea000383ffff */
[----:B------:R-:W-:Y:S05]  /*171c0*/  BRA `(.L_x_2097) ;  /* 0xffffffd000347947 */ /* 0x000fea000383ffff */
.L_x_2017:
        /* <DEDUP_REMOVED lines=8> */
.L_x_2099:
[----:B------:R-:W-:Y:S05]  /*17250*/  BSYNC B1 ;  /* 0x0000000000017941 */ /* 0x000fea0003800000 */
.L_x_2098:
[----:B------:R-:W-:Y:S02]  /*17260*/  IMAD.MOV.U32 R13, RZ, RZ, R9 ;  /* 0x000000ffff0d7224 */ /* 0x000fe400078e0009 */
[----:B------:R-:W-:Y:S02]  /*17270*/  IMAD.MOV.U32 R12, RZ, RZ, RZ ;  /* 0x000000ffff0c7224 */ /* 0x000fe400078e00ff */
[----:B------:R-:W-:Y:S02]  /*17280*/  IMAD.MOV.U32 R11, RZ, RZ, 0x181f ;  /* 0x0000181fff0b7424 */ /* 0x000fe400078e00ff */
[----:B------:R-:W-:Y:S02]  /*17290*/  IMAD.MOV.U32 R15, RZ, RZ, -0x1 ;  /* 0xffffffffff0f7424 */ /* 0x000fe400078e00ff */
[----:B------:R-:W-:Y:S02]  /*172a0*/  IMAD.MOV.U32 R3, RZ, RZ, R14 ;  /* 0x000000ffff037224 */ /* 0x000fe400078e000e */
[----:B------:R-:W-:-:S07]  /*172b0*/  IMAD R8, R8, 0x2, R17 ;  /* 0x0000000208087824 */ /* 0x000fce00078e0211 */
[----:B------:R-:W-:Y:S05]  /*172c0*/  WARPSYNC.COLLECTIVE R15, `(.L_x_2100) ;  /* 0x000000000f087348 */ /* 0x000fea0003c00000 */
[----:B------:R0:W1:Y:S02]  /*172d0*/  SHFL.IDX P6, R14, R13, R12, R11 ;  /* 0x0000000c0d0e7389 */ /* 0x00006400000c000b */
[----:B01----:R-:W-:Y:S01]  /*172e0*/  ENDCOLLECTIVE ;  /* 0x000000000000791b */ /* 0x003fe20003800000 */
.L_x_2100:
[----:B------:R-:W-:Y:S02]  /*172f0*/  IMAD.MOV.U32 R13, RZ, RZ, R21 ;  /* 0x000000ffff0d7224 */ /* 0x000fe400078e0015 */
[----:B------:R-:W-:Y:S01]  /*17300*/  IMAD.MOV.U32 R12, RZ, RZ, 0x1 ;  /* 0x00000001ff0c7424 */ /* 0x000fe200078e00ff */
[----:B------:R-:W-:-:S13]  /*17310*/  IADD3 R2, P0, R14, R0, RZ ;  /* 0x000000000e027210 */ /* 0x000fda0007f1e0ff */
[----:B------:R-:W-:Y:S05]  /*17320*/  WARPSYNC.COLLECTIVE R15, `(.L_x_2101) ;  /* 0x000000000f087348 */ /* 0x000fea0003c00000 */
[----:B------:R0:W1:Y:S02]  /*17330*/  SHFL.IDX P6, R14, R13, R12, R11 ;  /* 0x0000000c0d0e7389 */ /* 0x00006400000c000b */
[----:B01----:R-:W-:Y:S01]  /*17340*/  ENDCOLLECTIVE ;  /* 0x000000000000791b */ /* 0x003fe20003800000 */
.L_x_2101:
        /* <DEDUP_REMOVED lines=10> */
.L_x_2102:
[----:B------:R-:W-:Y:S02]  /*173f0*/  IMAD.MOV.U32 R13, RZ, RZ, R21 ;  /* 0x000000ffff0d7224 */ /* 0x000fe400078e0015 */
[----:B------:R-:W-:Y:S02]  /*17400*/  IMAD.MOV.U32 R12, RZ, RZ, 0x2 ;  /* 0x00000002ff0c7424 */ /* 0x000fe400078e00ff */
[----:B------:R-:W-:-:S07]  /*17410*/  IMAD.MOV.U32 R6, RZ, RZ, R14 ;  /* 0x000000ffff067224 */ /* 0x000fce00078e000e */
[----:B------:R-:W-:Y:S05]  /*17420*/  WARPSYNC.COLLECTIVE R15, `(.L_x_2103) ;  /* 0x000000000f087348 */ /* 0x000fea0003c00000 */
[----:B------:R0:W1:Y:S02]  /*17430*/  SHFL.IDX P6, R14, R13, R12, R11 ;  /* 0x0000000c0d0e7389 */ /* 0x00006400000c000b */
[----:B01----:R-:W-:Y:S01]  /*17440*/  ENDCOLLECTIVE ;  /* 0x000000000000791b */ /* 0x003fe20003800000 */
.L_x_2103:
        /* <DEDUP_REMOVED lines=11> */
.L_x_2104:
[----:B------:R-:W-:Y:S02]  /*17500*/  IMAD.MOV.U32 R13, RZ, RZ, R21 ;  /* 0x000000ffff0d7224 */ /* 0x000fe400078e0015 */
[----:B------:R-:W-:Y:S01]  /*17510*/  IMAD.MOV.U32 R12, RZ, RZ, 0x3 ;  /* 0x00000003ff0c7424 */ /* 0x000fe200078e00ff */
[----:B------:R-:W-:-:S13]  /*17520*/  IADD3 R2, P0, R14, R0, RZ ;  /* 0x000000000e027210 */ /* 0x000fda0007f1e0ff */
[----:B------:R-:W-:Y:S05]  /*17530*/  WARPSYNC.COLLECTIVE R15, `(.L_x_2105) ;  /* 0x000000000f087348 */ /* 0x000fea0003c00000 */
[----:B------:R0:W1:Y:S02]  /*17540*/  SHFL.IDX P6, R14, R13, R12, R11 ;  /* 0x0000000c0d0e7389 */ /* 0x00006400000c000b */
[----:B01----:R-:W-:Y:S01]  /*17550*/  ENDCOLLECTIVE ;  /* 0x000000000000791b */ /* 0x003fe20003800000 */
.L_x_2105:
        /* <DEDUP_REMOVED lines=10> */
.L_x_2106:
[----:B------:R-:W-:Y:S02]  /*17600*/  IMAD.MOV.U32 R13, RZ, RZ, R21 ;  /* 0x000000ffff0d7224 */ /* 0x000fe400078e0015 */
[----:B------:R-:W-:Y:S01]  /*17610*/  IMAD.MOV.U32 R12, RZ, RZ, 0x4 ;  /* 0x00000004ff0c7424 */ /* 0x000fe200078e00ff */
[----:B------:R-:W-:-:S13]  /*17620*/  IADD3 R2, P0, R14, R0, RZ ;  /* 0x000000000e027210 */ /* 0x000fda0007f1e0ff */
[----:B------:R-:W-:Y:S05]  /*17630*/  WARPSYNC.COLLECTIVE R15, `(.L_x_2107) ;  /* 0x000000000f087348 */ /* 0x000fea0003c00000 */
[----:B------:R0:W1:Y:S02]  /*17640*/  SHFL.IDX P6, R14, R13, R12, R11 ;  /* 0x0000000c0d0e7389 */ /* 0x00006400000c000b */
[----:B01----:R-:W-:Y:S01]  /*17650*/  ENDCOLLECTIVE ;  /* 0x000000000000791b */ /* 0x003fe20003800000 */
.L_x_2107:
        /* <DEDUP_REMOVED lines=10> */
.L_x_2108:
[----:B------:R-:W-:Y:S02]  /*17700*/  IMAD.MOV.U32 R13, RZ, RZ, R21 ;  /* 0x000000ffff0d7224 */ /* 0x000fe400078e0015 */
[----:B------:R-:W-:Y:S01]  /*17710*/  IMAD.MOV.U32 R12, RZ, RZ, 0x5 ;  /* 0x00000005ff0c7424 */ /* 0x000fe200078e00ff */
[----:B------:R-:W-:-:S13]  /*17720*/  IADD3 R2, P0, R14, R0, RZ ;  /* 0x000000000e027210 */ /* 0x000fda0007f1e0ff */
[----:B------:R-:W-:Y:S05]  /*17730*/  WARPSYNC.COLLECTIVE R15, `(.L_x_2109) ;  /* 0x000000000f087348 */ /* 0x000fea0003c00000 */
[----:B------:R0:W1:Y:S02]  /*17740*/  SHFL.IDX P6, R14, R13, R12, R11 ;  /* 0x0000000c0d0e7389 */ /* 0x00006400000c000b */
[----:B01----:R-:W-:Y:S01]  /*17750*/  ENDCOLLECTIVE ;  /* 0x000000000000791b */ /* 0x003fe20003800000 */
.L_x_2109:
        /* <DEDUP_REMOVED lines=10> */
.L_x_2110:
[----:B------:R-:W-:Y:S05]  /*17800*/  BRA `(.L_x_2111) ;  /* 0xffffffcc00747947 */ /* 0x000fea000383ffff */
.L_x_2022:
[----:B--2---:R2:W3:Y:S02]  /*17810*/  SYNCS.PHASECHK.TRANS64.TRYWAIT P0, [R10+URZ+0x22860], R24 ;  /* 0x022860180a0075a7 */ /* 0x0044e4000800017f */
[----:B---3--:R-:W-:Y:S05]  /*17820*/  @!P0 NANOSLEEP.SYNCS 0x989680 ;  /* 0x009896800000895d */ /* 0x008fea0003900000 */
[----:B------:R-:W3:Y:S02]  /*17830*/  @!P0 SYNCS.PHASECHK.TRANS64 P0, [R10+URZ+0x22860], R24 ;  /* 0x022860180a0085a7 */ /* 0x000ee4000800007f */
[----:B---3--:R-:W-:Y:S05]  /*17840*/  @!P0 BRA `(.L_x_2022) ;  /* 0xfffffffc00f08947 */ /* 0x008fea000383ffff */
[----:B------:R-:W-:Y:S05]  /*17850*/  BRA `(.L_x_2112) ;  /* 0xffffffcc00c47947 */ /* 0x000fea000383ffff */
.L_x_2023:
        /* <DEDUP_REMOVED lines=8> */
.L_x_2114:
[----:B------:R-:W-:Y:S05]  /*178e0*/  BSYNC B1 ;  /* 0x0000000000017941 */ /* 0x000fea0003800000 */
.L_x_2113:
        /* <DEDUP_REMOVED lines=9> */
.L_x_2115:
[----:B------:R-:W-:Y:S02]  /*17980*/  IMAD.MOV.U32 R13, RZ, RZ, R23 ;  /* 0x000000ffff0d7224 */ /* 0x000fe400078e0017 */
[----:B------:R-:W-:Y:S01]  /*17990*/  IMAD.MOV.U32 R12, RZ, RZ, 0x1 ;  /* 0x00000001ff0c7424 */ /* 0x000fe200078e00ff */
[----:B------:R-:W-:-:S13]  /*179a0*/  IADD3 R2, P0, R14, R0, RZ ;  /* 0x000000000e027210 */ /* 0x000fda0007f1e0ff */
[----:B------:R-:W-:Y:S05]  /*179b0*/  WARPSYNC.COLLECTIVE R15, `(.L_x_2116) ;  /* 0x000000000f087348 */ /* 0x000fea0003c00000 */
[----:B------:R0:W1:Y:S02]  /*179c0*/  SHFL.IDX P6, R14, R13, R12, R11 ;  /* 0x0000000c0d0e7389 */ /* 0x00006400000c000b */
[----:B01----:R-:W-:Y:S01]  /*179d0*/  ENDCOLLECTIVE ;  /* 0x000000000000791b */ /* 0x003fe20003800000 */
.L_x_2116:
        /* <DEDUP_REMOVED lines=13> */
.L_x_2117:
[----:B------:R-:W-:Y:S02]  /*17ab0*/  IMAD.MOV.U32 R13, RZ, RZ, R23 ;  /* 0x000000ffff0d7224 */ /* 0x000fe400078e0017 */
[----:B------:R-:W-:Y:S01]  /*17ac0*/  IMAD.MOV.U32 R12, RZ, RZ, 0x2 ;  /* 0x00000002ff0c7424 */ /* 0x000fe200078e00ff */
[----:B------:R-:W-:-:S13]  /*17ad0*/  IADD3 R2, P0, R14, R0, RZ ;  /* 0x000000000e027210 */ /* 0x000fda0007f1e0ff */
[----:B------:R-:W-:Y:S05]  /*17ae0*/  WARPSYNC.COLLECTIVE R15, `(.L_x_2118) ;  /* 0x000000000f087348 */ /* 0x000fea0003c00000 */
[----:B------:R0:W1:Y:S02]  /*17af0*/  SHFL.IDX P6, R14, R13, R12, R11 ;  /* 0x0000000c0d0e7389 */ /* 0x00006400000c000b */
[----:B01----:R-:W-:Y:S01]  /*17b00*/  ENDCOLLECTIVE ;  /* 0x000000000000791b */ /* 0x003fe20003800000 */
.L_x_2118:
        /* <DEDUP_REMOVED lines=13> */
.L_x_2119:
[----:B------:R-:W-:Y:S02]  /*17be0*/  IMAD.MOV.U32 R13, RZ, RZ, R23 ;  /* 0x000000ffff0d7224 */ /* 0x000fe400078e0017 */
[----:B------:R-:W-:Y:S01]  /*17bf0*/  IMAD.MOV.U32 R12, RZ, RZ, 0x3 ;  /* 0x00000003ff0c7424 */ /* 0x000fe200078e00ff */
[----:B------:R-:W-:-:S13]  /*17c00*/  IADD3 R2, P0, R14, R0, RZ ;  /* 0x000000000e027210 */ /* 0x000fda0007f1e0ff */
[----:B------:R-:W-:Y:S05]  /*17c10*/  WARPSYNC.COLLECTIVE R15, `(.L_x_2120) ;  /* 0x000000000f087348 */ /* 0x000fea0003c00000 */
[----:B------:R0:W1:Y:S02]  /*17c20*/  SHFL.IDX P6, R14, R13, R12, R11 ;  /* 0x0000000c0d0e7389 */ /* 0x00006400000c000b */
[----:B01----:R-:W-:Y:S01]  /*17c30*/  ENDCOLLECTIVE ;  /* 0x000000000000791b */ /* 0x003fe20003800000 */
.L_x_2120:
        /* <DEDUP_REMOVED lines=13> */
.L_x_2121:
[----:B------:R-:W-:Y:S02]  /*17d10*/  IMAD.MOV.U32 R13, RZ, RZ, R23 ;  /* 0x000000ffff0d7224 */ /* 0x000fe400078e0017 */
[----:B------:R-:W-:Y:S01]  /*17d20*/  IMAD.MOV.U32 R12, RZ, RZ, 0x4 ;  /* 0x00000004ff0c7424 */ /* 0x000fe200078e00ff */
[----:B------:R-:W-:-:S13]  /*17d30*/  IADD3 R2, P0, R14, R0, RZ ;  /* 0x000000000e027210 */ /* 0x000fda0007f1e0ff */
[----:B------:R-:W-:Y:S05]  /*17d40*/  WARPSYNC.COLLECTIVE R15, `(.L_x_2122) ;  /* 0x000000000f087348 */ /* 0x000fea0003c00000 */
[----:B------:R0:W1:Y:S02]  /*17d50*/  SHFL.IDX P6, R14, R13, R12, R11 ;  /* 0x0000000c0d0e7389 */ /* 0x00006400000c000b */
[----:B01----:R-:W-:Y:S01]  /*17d60*/  ENDCOLLECTIVE ;  /* 0x000000000000791b */ /* 0x003fe20003800000 */
.L_x_2122:
        /* <DEDUP_REMOVED lines=13> */
.L_x_2123:
[----:B------:R-:W-:Y:S02]  /*17e40*/  IMAD.MOV.U32 R13, RZ, RZ, R23 ;  /* 0x000000ffff0d7224 */ /* 0x000fe400078e0017 */
[----:B------:R-:W-:Y:S01]  /*17e50*/  IMAD.MOV.U32 R12, RZ, RZ, 0x5 ;  /* 0x00000005ff0c7424 */ /* 0x000fe200078e00ff */
[----:B------:R-:W-:-:S13]  /*17e60*/  IADD3 R2, P0, R14, R0, RZ ;  /* 0x000000000e027210 */ /* 0x000fda0007f1e0ff */
[----:B------:R-:W-:Y:S05]  /*17e70*/  WARPSYNC.COLLECTIVE R15, `(.L_x_2124) ;  /* 0x000000000f087348 */ /* 0x000fea0003c00000 */
[----:B------:R0:W1:Y:S02]  /*17e80*/  SHFL.IDX P6, R14, R13, R12, R11 ;  /* 0x0000000c0d0e7389 */ /* 0x00006400000c000b */
[----:B01----:R-:W-:Y:S01]  /*17e90*/  ENDCOLLECTIVE ;  /* 0x000000000000791b */ /* 0x003fe20003800000 */
.L_x_2124:
        /* <DEDUP_REMOVED lines=13> */
.L_x_2125:
[----:B------:R-:W-:Y:S05]  /*17f70*/  BRA `(.L_x_2126) ;  /* 0xffffffcc00107947 */ /* 0x000fea000383ffff */
.L_x_2031:
[----:B------:R-:W-:Y:S01]  /*17f80*/  BSSY B0, `(.L_x_2127) ;  /* 0x0000008000007945 */ /* 0x000fe20003800000 */
[----:B------:R-:W-:Y:S02]  /*17f90*/  IMAD.MOV.U32 R13, RZ, RZ, R31 ;  /* 0x000000ffff0d7224 */ /* 0x000fe400078e001f */
[----:B------:R-:W-:Y:S02]  /*17fa0*/  IMAD.MOV.U32 R12, RZ, RZ, RZ ;  /* 0x000000ffff0c7224 */ /* 0x000fe400078e00ff */
[----:B------:R-:W-:Y:S02]  /*17fb0*/  IMAD.MOV.U32 R11, RZ, RZ, 0x1f ;  /* 0x0000001fff0b7424 */ /* 0x000fe400078e00ff */
[----:B------:R-:W-:-:S07]  /*17fc0*/  IMAD.MOV.U32 R15, RZ, RZ, -0x1 ;  /* 0xffffffffff0f7424 */ /* 0x000fce00078e00ff */
[----:B01---5:R-:W-:Y:S05]  /*17fd0*/  WARPSYNC.COLLECTIVE R15, `(.L_x_2128) ;  /* 0x000000000f087348 */ /* 0x023fea0003c00000 */
[----:B------:R2:W3:Y:S02]  /*17fe0*/  SHFL.IDX P6, R14, R13, R12, R11 ;  /* 0x0000000c0d0e7389 */ /* 0x0004e400000c000b */
[----:B0123-5:R-:W-:Y:S01]  /*17ff0*/  ENDCOLLECTIVE ;  /* 0x000000000000791b */ /* 0x02ffe20003800000 */
.L_x_2128:
[----:B------:R-:W-:Y:S05]  /*18000*/  BSYNC B0 ;  /* 0x0000000000007941 */ /* 0x000fea0003800000 */
.L_x_2127:
[----:B------:R-:W-:Y:S05]  /*18010*/  BRA `(.L_x_2129) ;  /* 0xffffffcc00e47947 */ /* 0x000fea000383ffff */
.L_x_2034:
[----:B---3--:R3:W4:Y:S02]  /*18020*/  SYNCS.PHASECHK.TRANS64.TRYWAIT P0, [R5+URZ+0x22820], R0 ;  /* 0x02282000050075a7 */ /* 0x008724000800017f */
[----:B----4-:R-:W-:Y:S05]  /*18030*/  @!P0 NANOSLEEP.SYNCS 0x989680 ;  /* 0x009896800000895d */ /* 0x010fea0003900000 */
[----:B------:R-:W4:Y:S02]  /*18040*/  @!P0 SYNCS.PHASECHK.TRANS64 P0, [R5+URZ+0x22820], R0 ;  /* 0x02282000050085a7 */ /* 0x000f24000800007f */
[----:B----4-:R-:W-:Y:S05]  /*18050*/  @!P0 BRA `(.L_x_2034) ;  /* 0xfffffffc00f08947 */ /* 0x010fea000383ffff */
[----:B------:R-:W-:Y:S05]  /*18060*/  BRA `(.L_x_2130) ;  /* 0xffffffd0002c7947 */ /* 0x000fea000383ffff */
.L_x_2035:
        /* <DEDUP_REMOVED lines=8> */
[----:B0123-5:R-:W-:Y:S05]  /*180f0*/  WARPSYNC.COLLECTIVE R15, `(.L_x_2132) ;  /* 0x000000000f087348 */ /* 0x02ffea0003c00000 */
[----:B------:R4:W0:Y:S02]  /*18100*/  SHFL.IDX P6, R14, R13, R12, R11 ;  /* 0x0000000c0d0e7389 */ /* 0x00082400000c000b */
[----:B012345:R-:W-:Y:S01]  /*18110*/  ENDCOLLECTIVE ;  /* 0x000000000000791b */ /* 0x03ffe20003800000 */
.L_x_2132:
[----:B------:R-:W-:Y:S05]  /*18120*/  BSYNC B0 ;  /* 0x0000000000007941 */ /* 0x000fea0003800000 */
.L_x_2131:
[----:B------:R-:W-:Y:S05]  /*18130*/  BRA `(.L_x_2133) ;  /* 0xffffffd000147947 */ /* 0x000fea000383ffff */
.L_x_2038:
[----:B------:R-:W-:Y:S01]  /*18140*/  BSSY B1, `(.L_x_2134) ;  /* 0x0000006000017945 */ /* 0x000fe20003800000 */
[----:B------:R-:W-:-:S07]  /*18150*/  IMAD.MOV.U32 R15, RZ, RZ, -0x1 ;  /* 0xffffffffff0f7424 */ /* 0x000fce00078e00ff */
[----:B0123-5:R-:W-:Y:S05]  /*18160*/  WARPSYNC.COLLECTIVE R15, `(.L_x_2135) ;  /* 0x000000000f0c7348 */ /* 0x02ffea0003c00000 */
[----:B------:R-:W-:Y:S02]  /*18170*/  ELECT P6, UR62, PT ;  /* 0x00000000003e782f */ /* 0x000fe400038c0000 */
[----:B------:R-:W-:Y:S01]  /*18180*/  MOV R14, UR62 ;  /* 0x0000003e000e7c02 */ /* 0x000fe20008000f00 */
[----:B0123-5:R-:W-:Y:S10]  /*18190*/  ENDCOLLECTIVE ;  /* 0x000000000000791b */ /* 0x02fff40003800000 */
.L_x_2135:
[----:B------:R-:W-:Y:S05]  /*181a0*/  BSYNC B1 ;  /* 0x0000000000017941 */ /* 0x000fea0003800000 */
.L_x_2134:
[----:B------:R-:W-:Y:S05]  /*181b0*/  BRA `(.L_x_2136) ;  /* 0xffffffd0000c7947 */ /* 0x000fea000383ffff */
.L_x_2040:
[----:B---3--:R3:W4:Y:S02]  /*181c0*/  SYNCS.PHASECHK.TRANS64.TRYWAIT P1, [R3+URZ+0x22840], R2 ;  /* 0x02284002030075a7 */ /* 0x008724000802017f */
[----:B----4-:R-:W-:Y:S05]  /*181d0*/  @!P1 NANOSLEEP.SYNCS 0x989680 ;  /* 0x009896800000995d */ /* 0x010fea0003900000 */
[----:B------:R-:W4:Y:S02]  /*181e0*/  @!P1 SYNCS.PHASECHK.TRANS64 P1, [R3+URZ+0x22840], R2 ;  /* 0x02284002030095a7 */ /* 0x000f24000802007f */
[----:B----4-:R-:W-:Y:S05]  /*181f0*/  @!P1 BRA `(.L_x_2040) ;  /* 0xfffffffc00f09947 */ /* 0x010fea000383ffff */
[----:B------:R-:W-:Y:S05]  /*18200*/  BRA `(.L_x_2137) ;  /* 0xffffffd0002c7947 */ /* 0x000fea000383ffff */
.L_x_2042:
[----:B----4-:R4:W0:Y:S02]  /*18210*/  SYNCS.PHASECHK.TRANS64.TRYWAIT P1, [R5+URZ+0x22840], R0 ;  /* 0x02284000050075a7 */ /* 0x010824000802017f */
[----:B0-----:R-:W-:Y:S05]  /*18220*/  @!P1 NANOSLEEP.SYNCS 0x989680 ;  /* 0x009896800000995d */ /* 0x001fea0003900000 */
[----:B------:R-:W0:Y:S02]  /*18230*/  @!P1 SYNCS.PHASECHK.TRANS64 P1, [R5+URZ+0x22840], R0 ;  /* 0x02284000050095a7 */ /* 0x000e24000802007f */
[----:B0-----:R-:W-:Y:S05]  /*18240*/  @!P1 BRA `(.L_x_2042) ;  /* 0xfffffffc00f09947 */ /* 0x001fea000383ffff */
[----:B------:R-:W-:Y:S05]  /*18250*/  BRA `(.L_x_2138) ;  /* 0xffffffd000387947 */ /* 0x000fea000383ffff */
.L_x_2044:
[----:B------:R0:W0:Y:S02]  /*18260*/  SYNCS.PHASECHK.TRANS64.TRYWAIT P1, [R3+URZ+0x22860], R2 ;  /* 0x02286002030075a7 */ /* 0x000024000802017f */
[----:B0-----:R-:W-:Y:S05]  /*18270*/  @!P1 NANOSLEEP.SYNCS 0x989680 ;  /* 0x009896800000995d */ /* 0x001fea0003900000 */
[----:B------:R-:W0:Y:S02]  /*18280*/  @!P1 SYNCS.PHASECHK.TRANS64 P1, [R3+URZ+0x22860], R2 ;  /* 0x02286002030095a7 */ /* 0x000e24000802007f */
[----:B0-----:R-:W-:Y:S05]  /*18290*/  @!P1 BRA `(.L_x_2044) ;  /* 0xfffffffc00f09947 */ /* 0x001fea000383ffff */
[----:B------:R-:W-:Y:S05]  /*182a0*/  BRA `(.L_x_2139) ;  /* 0xffffffd000347947 */ /* 0x000fea000383ffff */
.L_x_2140:
        /* <DEDUP_REMOVED lines=13> */
.L_x_6454:


//--------------------- .text._ZN7cutlass13device_kernelIN5flash11enable_sm90INS1_16FlashAttnFwdSm90INS1_25CollectiveMainloopFwdSm90ILi2EN4cute5tupleIJNS5_1CILi1EEES8_S8_EEENS6_IJNS7_ILi128EEENS7_ILi96EEENS7_ILi64EEEEEELi256ENS_6half_tEfNS_4arch4Sm90ELb0ELb1ELb1ELb0ELb1ELb0ELb1ELb1ELb0ELb1ELb0ELb0EEENS1_21CollectiveEpilogueFwdINS6_IJSA_NS7_ILi256EEESB_EEES9_SE_SG_Li256ELb0ELb1ELb0ELb0EEENS1_30DynamicPersistentTileSchedulerILi256ELi128ELb0ELb1ELb1EEEEEEEEEvNT_6ParamsE --------------------------
	.section	.text._ZN7cutlass13device_kernelIN5flash11enable_sm90INS1_16FlashAttnFwdSm90INS1_25CollectiveMainloopFwdSm90ILi2EN4cute5tupleIJNS5_1CILi1EEES8_S8_EEENS6_IJNS7_ILi128EEENS7_ILi96EEENS7_ILi64EEEEEELi256ENS_6half_tEfNS_4arch4Sm90ELb0ELb1ELb1ELb0ELb1ELb0ELb1ELb1ELb0ELb1ELb0ELb0EEENS1_21CollectiveEpilogueFwdINS6_IJSA_NS7_ILi256EEESB_EEES9_SE_SG_Li256ELb0ELb1ELb0ELb0EEENS1_30DynamicPersistentTileSchedulerILi256ELi128ELb0ELb1ELb1EEEEEEEEEvNT_6ParamsE,"ax",@progbits
	.align	128
.text._ZN7cutlass13device_kernelIN5flash11enable_sm90INS1_16FlashAttnFwdSm90INS1_25CollectiveMainloopFwdSm90ILi2EN4cute5tupleIJNS5_1CILi1EEES8_S8_EEENS6_IJNS7_ILi128EEENS7_ILi96EEENS7_ILi64EEEEEELi256ENS_6half_tEfNS_4arch4Sm90ELb0ELb1ELb1ELb0ELb1ELb0ELb1ELb1ELb0ELb1ELb0ELb0EEENS1_21CollectiveEpilogueFwdINS6_IJSA_NS7_ILi256EEESB_EEES9_SE_SG_Li256ELb0ELb1ELb0ELb0EEENS1_30DynamicPersistentTileSchedulerILi256ELi128ELb0ELb1ELb1EEEEEEEEEvNT_6ParamsE:
        .type           _ZN7cutlass13device_kernelIN5flash11enable_sm90INS1_16FlashAttnFwdSm90INS1_25CollectiveMainloopFwdSm90ILi2EN4cute5tupleIJNS5_1CILi1EEES8_S8_EEENS6_IJNS7_ILi128EEENS7_ILi96EEENS7_ILi64EEEEEELi256ENS_6half_tEfNS_4arch4Sm90ELb0ELb1ELb1ELb0ELb1ELb0ELb1ELb1ELb0ELb1ELb0ELb0EEENS1_21CollectiveEpilogueFwdINS6_IJSA_NS7_ILi256EEESB_EEES9_SE_SG_Li256ELb0ELb1ELb0ELb0EEENS1_30DynamicPersistentTileSchedulerILi256ELi128ELb0ELb1ELb1EEEEEEEEEvNT_6ParamsE,@function
        .size           _ZN7cutlass13device_kernelIN5flash11enable_sm90INS1_16FlashAttnFwdSm90INS1_25CollectiveMainloopFwdSm90ILi2EN4cute5tupleIJNS5_1CILi1EEES8_S8_EEENS6_IJNS7_ILi128EEENS7_ILi96EEENS7_ILi64EEEEEELi256ENS_6half_tEfNS_4arch4Sm90ELb0ELb1ELb1ELb0ELb1ELb0ELb1ELb1ELb0ELb1ELb0ELb0EEENS1_21CollectiveEpilogueFwdINS6_IJSA_NS7_ILi256EEESB_EEES9_SE_SG_Li256ELb0ELb1ELb0ELb0EEENS1_30DynamicPersistentTileSchedulerILi256ELi128ELb0ELb1ELb1EEEEEEEEEvNT_6ParamsE,(.L_x_6455 - _ZN7cutlass13device_kernelIN5flash11enable_sm90INS1_16FlashAttnFwdSm90INS1_25CollectiveMainloopFwdSm90ILi2EN4cute5tupleIJNS5_1CILi1EEES8_S8_EEENS6_IJNS7_ILi128EEENS7_ILi96EEENS7_ILi64EEEEEELi256ENS_6half_tEfNS_4arch4Sm90ELb0ELb1ELb1ELb0ELb1ELb0ELb1ELb1ELb0ELb1ELb0ELb0EEENS1_21CollectiveEpilogueFwdINS6_IJSA_NS7_ILi256EEESB_EEES9_SE_SG_Li256ELb0ELb1ELb0ELb0EEENS1_30DynamicPersistentTileSchedulerILi256ELi128ELb0ELb1ELb1EEEEEEEEEvNT_6ParamsE)
        .other          _ZN7cutlass13device_kernelIN5flash11enable_sm90INS1_16FlashAttnFwdSm90INS1_25CollectiveMainloopFwdSm90ILi2EN4cute5tupleIJNS5_1CILi1EEES8_S8_EEENS6_IJNS7_ILi128EEENS7_ILi96EEENS7_ILi64EEEEEELi256ENS_6half_tEfNS_4arch4Sm90ELb0ELb1ELb1ELb0ELb1ELb0ELb1ELb1ELb0ELb1ELb0ELb0EEENS1_21CollectiveEpilogueFwdINS6_IJSA_NS7_ILi256EEESB_EEES9_SE_SG_Li256ELb0ELb1ELb0ELb0EEENS1_30DynamicPersistentTileSchedulerILi256ELi128ELb0ELb1ELb1EEEEEEEEEvNT_6ParamsE,@"STO_CUDA_ENTRY STV_DEFAULT"
_ZN7cutlass13device_kernelIN5flash11enable_sm90INS1_16FlashAttnFwdSm90INS1_25CollectiveMainloopFwdSm90ILi2EN4cute5tupleIJNS5_1CILi1EEES8_S8_EEENS6_IJNS7_ILi128EEENS7_ILi96EEENS7_ILi64EEEEEELi256ENS_6half_tEfNS_4arch4Sm90ELb0ELb1ELb1ELb0ELb1ELb0ELb1ELb1ELb0ELb1ELb0ELb0EEENS1_21CollectiveEpilogueFwdINS6_IJSA_NS7_ILi256EEESB_EEES9_SE_SG_Li256ELb0ELb1ELb0ELb0EEENS1_30DynamicPersistentTileSchedulerILi256ELi128ELb0ELb1ELb1EEEEEEEEEvNT_6ParamsE:
        /* <DEDUP_REMOVED lines=9> */
[----:B------:R1:W2:Y:S01]  /*0090*/  SHFL.IDX PT, R3, R12, RZ, 0x1f ;  /* 0x00001fff0c037589 */ /* 0x0002a200000e0000 */
        /* <DEDUP_REMOVED lines=15> */
[----:B------:R1:W0:Y:S01]  /*0190*/  @!UP0 SYNCS.EXCH.64 URZ, [UR8+0x32400], UR4 ;  /* 0x03240004083f85b2 */ /* 0x0002220008000100 */
[----:B------:R1:W3:Y:S05]  /*01a0*/  @!UP1 SYNCS.EXCH.64 URZ, [UR8+0x32410], UR4 ;  /* 0x03241004083f95b2 */ /* 0x0002ea0008000100 */
[----:B------:R1:W4:Y:S02]  /*01b0*/  @!UP2 SYNCS.EXCH.64 URZ, [UR8+0x32420], UR6 ;  /* 0x03242006083fa5b2 */ /* 0x0003240008000100 */
[----:B-12---:R-:W-:Y:S05]  /*01c0*/  @P1 BRA `(.L_x_2141) ;  /* 0x0000000000481947 */ /* 0x006fea0003800000 */
[----:B------:R-:W1:Y:S01]  /*01d0*/  S2UR UR5, SR_CgaCtaId ;  /* 0x00000000000579c3 */ /* 0x000e620000008800 */
[----:B------:R-:W-:Y:S01]  /*01e0*/  UMOV UR4, 0x400 ;  /* 0x0000040000047882 */ /* 0x000fe20000000000 */
[----:B------:R-:W-:Y:S01]  /*01f0*/  UMOV UR6, 0x80 ;  /* 0x0000008000067882 */ /* 0x000fe20000000000 */
[----:B------:R-:W-:Y:S01]  /*0200*/  UMOV UR7, 0x100 ;  /* 0x0000010000077882 */ /* 0x000fe20000000000 */
[----:B------:R-:W-:Y:S01]  /*0210*/  ELECT P0, URZ, PT ;  /* 0x00000000003f782f */ /* 0x000fe20003800000 */
[----:B-1----:R-:W-:Y:S02]  /*0220*/  ULEA UR8, UR5, UR4, 0x18 ;  /* 0x0000000405087291 */ /* 0x002fe4000f8ec03f */
[----:B------:R-:W-:-:S04]  /*0230*/  UIADD3 UR4, -UR6, 0x100000, URZ ;  /* 0x0010000006047890 */ /* 0x000fc8000fffe13f */
[----:B------:R-:W-:Y:S02]  /*0240*/  USHF.L.U32 UR5, UR4, 0xb, URZ ;  /* 0x0000000b04057899 */ /* 0x000fe4000800063f */
[----:B------:R-:W-:Y:S02]  /*0250*/  USHF.L.U32 UR4, UR4, 0x1, URZ ;  /* 0x0000000104047899 */ /* 0x000fe4000800063f */
[----:B------:R-:W-:-:S04]  /*0260*/  UIADD3 UR6, -UR7, 0x100000, URZ ;  /* 0x0010000007067890 */ /* 0x000fc8000fffe13f */
[----:B------:R-:W-:Y:S02]  /*0270*/  USHF.L.U32 UR7, UR6, 0xb, URZ ;  /* 0x0000000b06077899 */ /* 0x000fe4000800063f */
[----:B------:R-:W-:Y:S01]  /*0280*/  USHF.L.U32 UR6, UR6, 0x1, URZ ;  /* 0x0000000106067899 */ /* 0x000fe2000800063f */
[----:B------:R-:W1:Y:S03]  /*0290*/  FENCE.VIEW.ASYNC.S ;  /* 0x00000000000073c6 */ /* 0x000e660000000000 */
[----:B-1----:R1:W2:Y:S08]  /*02a0*/  SYNCS.EXCH.64 URZ, [UR8+0x32430], UR4 ;  /* 0x03243004083f75b2 */ /* 0x0022b00008000100 */
[----:B------:R1:W0:Y:S01]  /*02b0*/  SYNCS.EXCH.64 URZ, [UR8+0x32440], UR6 ;  /* 0x03244006083f75b2 */ /* 0x0002220008000100 */
[----:B------:R1:W0:Y:S01]  /*02c0*/  SYNCS.EXCH.64 URZ, [UR8+0x32438], UR4 ;  /* 0x03243804083f75b2 */ /* 0x0002220008000100 */
[----:B------:R1:W0:Y:S01]  /*02d0*/  SYNCS.EXCH.64 URZ, [UR8+0x32448], UR6 ;  /* 0x03244806083f75b2 */ /* 0x0002220008000100 */
[----:B------:R-:W-:Y:S01]  /*02e0*/  NOP ;  /* 0x0000000000007918 */ /* 0x000fe20000000000 */
.L_x_2141:
[----:B------:R-:W5:Y:S01]  /*02f0*/  SHFL.IDX PT, R2, R0, RZ, 0x1f ;  /* 0x00001fff00027589 */ /* 0x000f6200000e0000 */
[----:B------:R-:W-:Y:S01]  /*0300*/  NOP ;  /* 0x0000000000007918 */ /* 0x000fe20000000000 */
[----:B-----5:R-:W-:-:S13]  /*0310*/  ISETP.NE.AND P0, PT, R2, RZ, PT ;  /* 0x000000ff0200720c */ /* 0x020fda0003f05270 */
[----:B------:R-:W-:Y:S05]  /*0320*/  @P0 BRA `(.L_x_2142) ;  /* 0x0000000000480947 */ /* 0x000fea0003800000 */
[----:B-1----:R-:W1:Y:S01]  /*0330*/  S2UR UR5, SR_CgaCtaId ;  /* 0x00000000000579c3 */ /* 0x002e620000008800 */
        /* <DEDUP_REMOVED lines=12> */
[----:B-1----:R1:W0:Y:S08]  /*0400*/  SYNCS.EXCH.64 URZ, [UR8+0x32450], UR4 ;  /* 0x03245004083f75b2 */ /* 0x0022300008000100 */
[----:B------:R1:W0:Y:S01]  /*0410*/  SYNCS.EXCH.64 URZ, [UR8+0x32460], UR6 ;  /* 0x03246006083f75b2 */ /* 0x0002220008000100 */
[----:B------:R1:W0:Y:S01]  /*0420*/  SYNCS.EXCH.64 URZ, [UR8+0x32458], UR4 ;  /* 0x03245804083f75b2 */ /* 0x0002220008000100 */
[----:B------:R1:W0:Y:S01]  /*0430*/  SYNCS.EXCH.64 URZ, [UR8+0x32468], UR6 ;  /* 0x03246806083f75b2 */ /* 0x0002220008000100 */
[----:B------:R-:W-:Y:S01]  /*0440*/  NOP ;  /* 0x0000000000007918 */ /* 0x000fe20000000000 */
.L_x_2142:
[----:B------:R-:W5:Y:S01]  /*0450*/  SHFL.IDX PT, R2, R0, RZ, 0x1f ;  /* 0x00001fff00027589 */ /* 0x000f6200000e0000 */
[----:B------:R-:W-:Y:S01]  /*0460*/  NOP ;  /* 0x0000000000007918 */ /* 0x000fe20000000000 */
[----:B-----5:R-:W-:-:S13]  /*0470*/  ISETP.NE.AND P0, PT, R2, RZ, PT ;  /* 0x000000ff0200720c */ /* 0x020fda0003f05270 */
[----:B------:R-:W-:Y:S05]  /*0480*/  @P0 BRA `(.L_x_2143) ;  /* 0x0000000000380947 */ /* 0x000fea0003800000 */
[----:B-1----:R-:W1:Y:S01]  /*0490*/  S2UR UR5, SR_CgaCtaId ;  /* 0x00000000000579c3 */ /* 0x002e620000008800 */
[----:B------:R-:W-:Y:S01]  /*04a0*/  UMOV UR4, 0x400 ;  /* 0x0000040000047882 */ /* 0x000fe20000000000 */
[----:B------:R-:W-:Y:S01]  /*04b0*/  UMOV UR7, 0x80 ;  /* 0x0000008000077882 */ /* 0x000fe20000000000 */
[----:B------:R-:W-:Y:S01]  /*04c0*/  ELECT P0, URZ, PT ;  /* 0x00000000003f782f */ /* 0x000fe20003800000 */
[----:B-1----:R-:W-:Y:S02]  /*04d0*/  ULEA UR6, UR5, UR4, 0x18 ;  /* 0x0000000405067291 */ /* 0x002fe4000f8ec03f */
[----:B------:R-:W-:-:S04]  /*04e0*/  UIADD3 UR4, -UR7, 0x100000, URZ ;  /* 0x0010000007047890 */ /* 0x000fc8000fffe13f */
[----:B------:R-:W-:Y:S02]  /*04f0*/  USHF.L.U32 UR5, UR4, 0xb, URZ ;  /* 0x0000000b04057899 */ /* 0x000fe4000800063f */
[----:B------:R-:W-:Y:S01]  /*0500*/  USHF.L.U32 UR4, UR4, 0x1, URZ ;  /* 0x0000000104047899 */ /* 0x000fe2000800063f */
[----:B------:R-:W1:Y:S11]  /*0510*/  FENCE.VIEW.ASYNC.S ;  /* 0x00000000000073c6 */ /* 0x000e760000000000 */
[----:B-1----:R1:W0:Y:S01]  /*0520*/  SYNCS.EXCH.64 URZ, [UR6+0x32470], UR4 ;  /* 0x03247004063f75b2 */ /* 0x0022220008000100 */
[----:B------:R1:W0:Y:S01]  /*0530*/  SYNCS.EXCH.64 URZ, [UR6+0x32480], UR4 ;  /* 0x03248004063f75b2 */ /* 0x0002220008000100 */
[----:B------:R1:W0:Y:S01]  /*0540*/  SYNCS.EXCH.64 URZ, [UR6+0x32478], UR4 ;  /* 0x03247804063f75b2 */ /* 0x0002220008000100 */
[----:B------:R1:W0:Y:S01]  /*0550*/  SYNCS.EXCH.64 URZ, [UR6+0x32488], UR4 ;  /* 0x03248804063f75b2 */ /* 0x0002220008000100 */
[----:B------:R-:W-:Y:S01]  /*0560*/  NOP ;  /* 0x0000000000007918 */ /* 0x000fe20000000000 */
.L_x_2143:
        /* <DEDUP_REMOVED lines=22> */
.L_x_2144:
[----:B------:R-:W5:Y:S01]  /*06d0*/  SHFL.IDX PT, R2, R0, RZ, 0x1f ;  /* 0x00001fff00027589 */ /* 0x000f6200000e0000 */
[----:B------:R-:W-:Y:S01]  /*06e0*/  R2UR UR9, R3 ;  /* 0x00000000030972ca */ /* 0x000fe200000e0000 */
        /* <DEDUP_REMOVED lines=21> */
.L_x_2145:
[----:B-1----:R-:W-:Y:S01]  /*0840*/  ULDC UR4, c[0x0][0x20] ;  /* 0x0000080000047ab9 */ /* 0x002fe20000000800 */
[----:B------:R-:W-:Y:S01]  /*0850*/  UISETP.NE.AND UP0, UPT, UR9, URZ, UPT ;  /* 0x0000003f0900728c */ /* 0x000fe2000bf05270 */
[----:B------:R-:W-:Y:S01]  /*0860*/  IADD3 R16, P0, R1, UR4, RZ ;  /* 0x0000000401107c10 */ /* 0x000fe2000ff1e0ff */
[----:B------:R-:W-:Y:S01]  /*0870*/  UMOV UR4, 0x1 ;  /* 0x0000000100047882 */ /* 0x000fe20000000000 */
[----:B------:R-:W-:Y:S01]  /*0880*/  ULDC UR5, c[0x0][0x24] ;  /* 0x0000090000057ab9 */ /* 0x000fe20000000800 */
[----:B------:R-:W-:Y:S01]  /*0890*/  USEL UR4, UR4, 0x2, !UP0 ;  /* 0x0000000204047887 */ /* 0x000fe2000c000000 */
[----:B------:R-:W-:Y:S01]  /*08a0*/  IADD3 R2, P1, R16, 0x50, RZ ;  /* 0x0000005010027810 */ /* 0x000fe20007f3e0ff */
[----:B------:R-:W-:Y:S01]  /*08b0*/  IMAD.X R17, RZ, RZ, UR5, P0 ;  /* 0x00000005ff117e24 */ /* 0x000fe200080e06ff */
[----:B------:R-:W-:Y:S01]  /*08c0*/  PLOP3.LUT P2, PT, PT, PT, UP0, 0x80, 0x0 ;  /* 0x000000000000781c */ /* 0x000fe20003f4f008 */
[----:B------:R-:W-:Y:S01]  /*08d0*/  NOP ;  /* 0x0000000000007918 */ /* 0x000fe20000000000 */
[----:B------:R-:W-:Y:S01]  /*08e0*/  ULDC.64 UR36, c[0x0][0x208] ;  /* 0x0000820000247ab9 */ /* 0x000fe20000000a00 */
[----:B------:R1:W-:Y:S01]  /*08f0*/  STL [R1+0x454], R2 ;  /* 0x0004540201007387 */ /* 0x0003e20000100800 */
[----:B------:R-:W-:-:S05]  /*0900*/  IMAD.X R3, RZ, RZ, R17, P1 ;  /* 0x000000ffff037224 */ /* 0x000fca00008e0611 */
[----:B------:R0:W-:Y:S01]  /*0910*/  STL [R1+0x450], R3 ;  /* 0x0004500301007387 */ /* 0x0001e20000100800 */
[----:B-1----:R-:W-:-:S05]  /*0920*/  IMAD.U32 R2, RZ, RZ, UR4 ;  /* 0x00000004ff027e24 */ /* 0x002fca000f8e00ff */
[----:B------:R1:W-:Y:S01]  /*0930*/  STL [R1+0x45c], R2 ;  /* 0x00045c0201007387 */ /* 0x0003e20000100800 */
[----:B0-234-:R-:W-:Y:S06]  /*0940*/  BAR.SYNC.DEFER_BLOCKING 0x0 ;  /* 0x0000000000007b1d */ /* 0x01dfec0000010000 */
[----:B------:R-:W-:Y:S05]  /*0950*/  @!P2 BRA `(.L_x_2146) ;  /* 0x00000220000ca947 */ /* 0x000fea0003800000 */
.L_x_2147:
[----:B------:R-:W-:-:S08]  /*0960*/  NOP ;  /* 0x0000000000007918 */ /* 0x000fd00000000000 */
[----:B------:R-:W0:Y:S02]  /*0970*/  USETMAXREG.TRY_ALLOC.CTAPOOL UP0, 0xe8 ;  /* 0x000000e8000079c8 */ /* 0x000e240008000600 */
[----:B0-----:R-:W-:-:S13]  /*0980*/  PLOP3.LUT P0, PT, PT, PT, UP0, 0x80, 0x0 ;  /* 0x000000000000781c */ /* 0x001fda0003f0f008 */
[----:B------:R-:W-:Y:S05]  /*0990*/  @!P0 BRA `(.L_x_2147) ;  /* 0xfffffffc00f08947 */ /* 0x000fea000383ffff */
[----:B------:R-:W0:Y:S08]  /*09a0*/  S2UR UR5, SR_CTAID.X ;  /* 0x00000000000579c3 */ /* 0x000e300000002500 */
[----:B------:R-:W-:Y:S08]  /*09b0*/  BAR.ARV 0x4, 0x180 ;  /* 0x0106000000007b1d */ /* 0x000ff00000002000 */
[----:B------:R-:W-:Y:S08]  /*09c0*/  BAR.ARV 0x8, 0x180 ;  /* 0x0206000000007b1d */ /* 0x000ff00000002000 */
[----:B------:R-:W0:Y:S01]  /*09d0*/  LDC R0, c[0x0][0xd38] ;  /* 0x00034e00ff007b82 */ /* 0x000e220000000800 */
[----:B------:R-:W-:Y:S01]  /*09e0*/  ISETP.NE.AND P0, PT, R12, 0x1, PT ;  /* 0x000000010c00780c */ /* 0x000fe20003f05270 */
[----:B------:R2:W-:-:S12]  /*09f0*/  STL.64 [R1+0x1f8], RZ ;  /* 0x0001f8ff01007387 */ /* 0x0005d80000100a00 */
[----:B------:R-:W-:Y:S06]  /*0a00*/  @!P0 BAR.ARV 0x9, 0x100 ;  /* 0x0244000000008b1d */ /* 0x000fec0000002000 */
[C---:B------:R-:W-:Y:S02]  /*0a10*/  IADD3 R208, P1, R16.reuse, 0x1f8, RZ ;  /* 0x000001f810d07810 */ /* 0x040fe40007f3e0ff */
[----:B------:R-:W-:Y:S01]  /*0a20*/  IADD3 R216, P2, R16, 0x204, RZ ;  /* 0x0000020410d87810 */ /* 0x000fe20007f5e0ff */
[----:B------:R2:W-:Y:S01]  /*0a30*/  STL [R1+0x200], RZ ;  /* 0x000200ff01007387 */ /* 0x0005e20000100800 */
[----:B0-----:R-:W-:Y:S01]  /*0a40*/  ISETP.LE.AND P0, PT, R0, UR5, PT ;  /* 0x0000000500007c0c */ /* 0x001fe2000bf03270 */
[----:B------:R-:W-:-:S02]  /*0a50*/  IMAD.X R209, RZ, RZ, R17, P1 ;  /* 0x000000ffffd17224 */ /* 0x000fc400008e0611 */
[----:B------:R2:W-:Y:S01]  /*0a60*/  STL [R1+0x204], RZ ;  /* 0x000204ff01007387 */ /* 0x0005e20000100800 */
[----:B------:R-:W-:-:S09]  /*0a70*/  IMAD.X R211, RZ, RZ, R17, P2 ;  /* 0x000000ffffd37224 */ /* 0x000fd200010e0611 */
[----:B--2---:R-:W-:Y:S05]  /*0a80*/  @P0 EXIT ;  /* 0x000000000000094d */ /* 0x004fea0003800000 */
[----:B-1----:R-:W0:Y:S01]  /*0a90*/  S2R R2, SR_TID.X ;  /* 0x0000000000027919 */ /* 0x002e220000002100 */
[----:B------:R-:W1:Y:S01]  /*0aa0*/  S2UR UR9, SR_CgaCtaId ;  /* 0x00000000000979c3 */ /* 0x000e620000008800 */
[----:B------:R-:W-:Y:S01]  /*0ab0*/  UMOV UR42, 0x400 ;  /* 0x00000400002a7882 */ /* 0x000fe20000000000 */
[----:B------:R-:W-:Y:S01]  /*0ac0*/  IMAD.MOV.U32 R179, RZ, RZ, 0x2 ;  /* 0x00000002ffb37424 */ /* 0x000fe200078e00ff */
[C---:B------:R-:W-:Y:S01]  /*0ad0*/  IADD3 R205, -R12.reuse, 0xb, RZ ;  /* 0x0000000b0ccd7810 */ /* 0x040fe20007ffe1ff */
[----:B------:R-:W-:-:S04]  /*0ae0*/  VIADD R206, R12, 0x8 ;  /* 0x000000080cce7836 */ /* 0x000fc80000000000 */
[----:B------:R-:W2:Y:S01]  /*0af0*/  S2UR UR4, SR_SWINHI ;  /* 0x00000000000479c3 */ /* 0x000ea20000002f00 */
[----:B-1----:R-:W-:Y:S01]  /*0b00*/  ULEA UR42, UR9, UR42, 0x18 ;  /* 0x0000002a092a7291 */ /* 0x002fe2000f8ec03f */
[----:B0-----:R-:W-:-:S06]  /*0b10*/  VIADD R204, R2, 0xffffff80 ;  /* 0xffffff8002cc7836 */ /* 0x001fcc0000000000 */
[----:B------:R-:W-:Y:S01]  /*0b20*/  UMOV UR58, UR42 ;  /* 0x0000002a003a7c82 */ /* 0x000fe20008000000 */
[----:B--2---:R-:W-:Y:S01]  /*0b30*/  UMOV UR59, UR4 ;  /* 0x00000004003b7c82 */ /* 0x004fe20008000000 */
[----:B------:R-:W-:Y:S01]  /*0b40*/  UMOV UR4, UR5 ;  /* 0x0000000500047c82 */ /* 0x000fe20008000000 */
[----:B------:R-:W-:-:S04]  /*0b50*/  SHF.R.S32.HI R11, RZ, 0x1f, R204 ;  /* 0x0000001fff0b7819 */ /* 0x000fc800000114cc */
[CC--:B------:R-:W-:Y:S02]  /*0b60*/  LEA.HI R0, R11.reuse, R204.reuse, RZ, 0x5 ;  /* 0x000000cc0b007211 */ /* 0x0c0fe400078f28ff */
[CC--:B------:R-:W-:Y:S02]  /*0b70*/  LEA.HI R2, R11.reuse, R204.reuse, RZ, 0x4 ;  /* 0x000000cc0b027211 */ /* 0x0c0fe400078f20ff */
[CC--:B------:R-:W-:Y:S01]  /*0b80*/  LEA.HI R6, R11.reuse, R204.reuse, RZ, 0x2 ;  /* 0x000000cc0b067211 */ /* 0x0c0fe200078f10ff */
[----:B------:R-:W-:Y:S01]  /*0b90*/  IMAD.SHL.U32 R4, R0, 0x20, RZ ;  /* 0x0000002000047824 */ /* 0x000fe200078e00ff */
[----:B------:R-:W-:Y:S02]  /*0ba0*/  SHF.R.S32.HI R5, RZ, 0x4, R2 ;  /* 0x00000004ff057819 */ /* 0x000fe40000011402 */
[----:B------:R-:W-:Y:S02]  /*0bb0*/  LOP3.LUT R3, R2, 0x3fffff0, RZ, 0xc0, !PT ;  /* 0x03fffff002037812 */ /* 0x000fe400078ec0ff */
[----:B------:R-:W-:-:S02]  /*0bc0*/  LEA.HI R0, R11, R204, RZ, 0x7 ;  /* 0x000000cc0b007211 */ /* 0x000fc400078f38ff */
[----:B------:R-:W-:Y:S02]  /*0bd0*/  LOP3.LUT R7, R4, 0xfffffc00, RZ, 0xc0, !PT ;  /* 0xfffffc0004077812 */ /* 0x000fe400078ec0ff */
[----:B------:R-:W-:Y:S01]  /*0be0*/  LEA.HI R4, R2, R5, RZ, 0x1 ;  /* 0x0000000502047211 */ /* 0x000fe200078f08ff */
[----:B------:R-:W-:Y:S01]  /*0bf0*/  IMAD.IADD R2, R204, 0x1, -R3 ;  /* 0x00000001cc027824 */ /* 0x000fe200078e0a03 */
[----:B------:R-:W-:Y:S02]  /*0c00*/  LOP3.LUT R3, R0, 0xffffff80, RZ, 0xc0, !PT ;  /* 0xffffff8000037812 */ /* 0x000fe400078ec0ff */
[----:B------:R-:W-:Y:S01]  /*0c10*/  LOP3.LUT R4, R4, 0x1ffffffe, RZ, 0xc0, !PT ;  /* 0x1ffffffe04047812 */ /* 0x000fe200078ec0ff */
[----:B------:R-:W-:Y:S01]  /*0c20*/  IMAD R7, R2, 0x40, R7 ;  /* 0x0000004002077824 */ /* 0x000fe200078e0207 */
[----:B------:R-:W-:Y:S01]  /*0c30*/  LEA.HI R201, R11, R204, RZ, 0x3 ;  /* 0x000000cc0bc97211 */ /* 0x000fe200078f18ff */
[----:B------:R-:W-:Y:S01]  /*0c40*/  IMAD.IADD R210, R204, 0x1, -R3 ;  /* 0x00000001ccd27824 */ /* 0x000fe200078e0a03 */
[----:B------:R-:W-:Y:S01]  /*0c50*/  SHF.R.S32.HI R219, RZ, 0x7, R0 ;  /* 0x00000007ffdb7819 */ /* 0x000fe20000011400 */
[----:B------:R-:W-:Y:S01]  /*0c60*/  IMAD.IADD R4, R5, 0x1, -R4 ;  /* 0x0000000105047824 */ /* 0x000fe200078e0a04 */
[----:B------:R-:W-:-:S02]  /*0c70*/  LOP3.LUT R207, R201, 0xfffffff8, RZ, 0xc0, !PT ;  /* 0xfffffff8c9cf7812 */ /* 0x000fc400078ec0ff */
[----:B------:R-:W-:Y:S01]  /*0c80*/  SHF.R.S32.HI R3, RZ, 0x1f, R210 ;  /* 0x0000001fff037819 */ /* 0x000fe200000114d2 */
[----:B------:R-:W-:Y:S01]  /*0c90*/  IMAD R4, R4, 0x8, R7 ;  /* 0x0000000804047824 */ /* 0x000fe200078e0207 */
[----:B------:R-:W-:Y:S01]  /*0ca0*/  LOP3.LUT R7, R6, 0xfffffffc, RZ, 0xc0, !PT ;  /* 0xfffffffc06077812 */ /* 0x000fe200078ec0ff */
[----:B------:R-:W-:Y:S01]  /*0cb0*/  IMAD.IADD R207, R204, 0x1, -R207 ;  /* 0x00000001cccf7824 */ /* 0x000fe200078e0acf */
[CC--:B------:R-:W-:Y:S01]  /*0cc0*/  LEA.HI R13, R3.reuse, R210.reuse, RZ, 0x2 ;  /* 0x000000d2030d7211 */ /* 0x0c0fe200078f10ff */
[----:B------:R-:W-:Y:S01]  /*0cd0*/  IMAD.WIDE R178, R4, R179, UR58 ;  /* 0x0000003a04b27e25 */ /* 0x000fe2000f8e02b3 */
[----:B------:R-:W-:Y:S02]  /*0ce0*/  LEA.HI R3, R3, R210, RZ, 0x5 ;  /* 0x000000d203037211 */ /* 0x000fe400078f28ff */
[----:B------:R-:W-:Y:S01]  /*0cf0*/  SHF.R.S32.HI R2, RZ, 0x2, R13 ;  /* 0x00000002ff027819 */ /* 0x000fe2000001140d */
[----:B------:R-:W-:Y:S01]  /*0d00*/  IMAD.IADD R7, R204, 0x1, -R7 ;  /* 0x00000001cc077824 */ /* 0x000fe200078e0a07 */
[----:B------:R-:W-:Y:S01]  /*0d10*/  SHF.R.S32.HI R5, RZ, 0x1f, R13 ;  /* 0x0000001fff057819 */ /* 0x000fe2000001140d */
[----:B------:R-:W-:Y:S01]  /*0d20*/  IMAD.SHL.U32 R190, R207, 0x8, RZ ;  /* 0x00000008cfbe7824 */ /* 0x000fe200078e00ff */
[----:B------:R-:W-:-:S02]  /*0d30*/  IADD3 R8, P0, R178, 0x20, RZ ;  /* 0x00000020b2087810 */ /* 0x000fc40007f1e0ff */
[----:B------:R-:W-:Y:S01]  /*0d40*/  LEA.HI R5, R5, R2, RZ, 0x3 ;  /* 0x0000000205057211 */ /* 0x000fe200078f18ff */
[C---:B------:R-:W-:Y:S01]  /*0d50*/  VIADD R192, R190.reuse, 0x40 ;  /* 0x00000040bec07836 */ /* 0x040fe20000000000 */
[----:B------:R-:W-:Y:S01]  /*0d60*/  LEA.HI R4, R7, R7, RZ, 0x1 ;  /* 0x0000000707047211 */ /* 0x000fe200078f08ff */
[C---:B------:R-:W-:Y:S01]  /*0d70*/  VIADD R191, R190.reuse, 0x80 ;  /* 0x00000080bebf7836 */ /* 0x040fe20000000000 */
[----:B------:R-:W-:Y:S01]  /*0d80*/  LOP3.LUT R5, R5, 0xfffffff8, RZ, 0xc0, !PT ;  /* 0xfffffff805057812 */ /* 0x000fe200078ec0ff */
[----:B------:R-:W-:Y:S01]  /*0d90*/  VIADD R193, R190, 0xc0 ;  /* 0x000000c0bec17836 */ /* 0x000fe20000000000 */
[----:B------:R-:W-:Y:S02]  /*0da0*/  LOP3.LUT R6, R8, 0x380, RZ, 0xc0, !PT ;  /* 0x0000038008067812 */ /* 0x000fe400078ec0ff */
[----:B------:R-:W-:Y:S01]  /*0db0*/  SHF.R.S32.HI R3, RZ, 0x5, R3 ;  /* 0x00000005ff037819 */ /* 0x000fe20000011403 */
[----:B------:R-:W-:Y:S01]  /*0dc0*/  IMAD.IADD R2, R2, 0x1, -R5 ;  /* 0x0000000102027824 */ /* 0x000fe200078e0a05 */
[----:B------:R-:W-:-:S02]  /*0dd0*/  LOP3.LUT R4, R4, 0x1ffffffe, RZ, 0xc0, !PT ;  /* 0x1ffffffe04047812 */ /* 0x000fc400078ec0ff */
[----:B------:R-:W-:Y:S01]  /*0de0*/  SHF.R.U64 R5, R6, 0x3, RZ ;  /* 0x0000000306057819 */ /* 0x000fe200000012ff */
[----:B------:R-:W-:Y:S01]  /*0df0*/  IMAD R15, R3, 0x10, R2 ;  /* 0x00000010030f7824 */ /* 0x000fe200078e0202 */
[C---:B------:R-:W-:Y:S01]  /*0e00*/  IADD3 R9, P3, R178.reuse, 0x4000, RZ ;  /* 0x00004000b2097810 */ /* 0x040fe20007f7e0ff */
[----:B------:R-:W-:Y:S01]  /*0e10*/  IMAD.IADD R19, R7, 0x1, -R4 ;  /* 0x0000000107137824 */ /* 0x000fe200078e0a04 */
[----:B------:R-:W-:Y:S01]  /*0e20*/  LOP3.LUT R2, R5, R8, RZ, 0x3c, !PT ;  /* 0x0000000805027212 */ /* 0x000fe200078e3cff */
[--C-:B------:R-:W-:Y:S01]  /*0e30*/  IMAD.X R3, RZ, RZ, R179.reuse, P0 ;  /* 0x000000ffff037224 */ /* 0x100fe200000e06b3 */
[C---:B------:R-:W-:Y:S02]  /*0e40*/  IADD3 R5, P4, R178.reuse, 0x4020, RZ ;  /* 0x00004020b2057810 */ /* 0x040fe40007f9e0ff */
[----:B------:R-:W-:Y:S02]  /*0e50*/  IADD3 R7, P2, R178, 0x60, RZ ;  /* 0x00000060b2077810 */ /* 0x000fe40007f5e0ff */
[----:B------:R-:W-:Y:S01]  /*0e60*/  LEA.HI R0, R0, R219, RZ, 0x1 ;  /* 0x000000db00007211 */ /* 0x000fe200078f08ff */
[----:B------:R-:W-:Y:S01]  /*0e70*/  IMAD.X R11, RZ, RZ, R179, P4 ;  /* 0x000000ffff0b7224 */ /* 0x000fe200020e06b3 */
[----:B------:R-:W-:-:S02]  /*0e80*/  IADD3 R21, P1, R178, 0x40, RZ ;  /* 0x00000040b2157810 */ /* 0x000fc40007f3e0ff */
[----:B------:R-:W-:Y:S02]  /*0e90*/  LOP3.LUT R10, R5, 0x380, RZ, 0xc0, !PT ;  /* 0x00000380050a7812 */ /* 0x000fe400078ec0ff */
[----:B------:R-:W-:Y:S02]  /*0ea0*/  LOP3.LUT R6, R7, 0x380, RZ, 0xc0, !PT ;  /* 0x0000038007067812 */ /* 0x000fe400078ec0ff */
[----:B------:R-:W-:Y:S02]  /*0eb0*/  LOP3.LUT R8, R9, 0x380, RZ, 0xc0, !PT ;  /* 0x0000038009087812 */ /* 0x000fe400078ec0ff */
[----:B------:R-:W-:Y:S02]  /*0ec0*/  LOP3.LUT R0, R0, 0x3fffffe, RZ, 0xc0, !PT ;  /* 0x03fffffe00007812 */ /* 0x000fe400078ec0ff */
[----:B------:R-:W-:Y:S02]  /*0ed0*/  LOP3.LUT R4, R21, 0x380, RZ, 0xc0, !PT ;  /* 0x0000038015047812 */ /* 0x000fe400078ec0ff */
[----:B------:R-:W-:Y:S01]  /*0ee0*/  SHF.R.U64 R10, R10, 0x3, RZ ;  /* 0x000000030a0a7819 */ /* 0x000fe200000012ff */
[----:B------:R-:W-:Y:S01]  /*0ef0*/  IMAD.IADD R0, R219, 0x1, -R0 ;  /* 0x00000001db007824 */ /* 0x000fe200078e0a00 */
[----:B------:R-:W-:-:S02]  /*0f00*/  SHF.R.U64 R6, R6, 0x3, RZ ;  /* 0x0000000306067819 */ /* 0x000fc400000012ff */
[----:B------:R-:W-:Y:S01]  /*0f10*/  SHF.R.U64 R8, R8, 0x3, RZ ;  /* 0x0000000308087819 */ /* 0x000fe200000012ff */
[----:B------:R-:W-:Y:S01]  /*0f20*/  IMAD R202, R0, 0x40, R15 ;  /* 0x0000004000ca7824 */ /* 0x000fe200078e020f */
[----:B------:R-:W-:Y:S02]  /*0f30*/  LOP3.LUT R13, R13, 0x7ffffffc, RZ, 0xc0, !PT ;  /* 0x7ffffffc0d0d7812 */ /* 0x000fe400078ec0ff */
[----:B------:R-:W-:Y:S01]  /*0f40*/  SHF.R.U64 R4, R4, 0x3, RZ ;  /* 0x0000000304047819 */ /* 0x000fe200000012ff */
[----:B------:R-:W-:Y:S01]  /*0f50*/  IMAD R228, R19, 0x8, R202 ;  /* 0x0000000813e47824 */ /* 0x000fe200078e02ca */
[----:B------:R-:W-:Y:S01]  /*0f60*/  LOP3.LUT R10, R10, R5, RZ, 0x3c, !PT ;  /* 0x000000050a0a7212 */ /* 0x000fe200078e3cff */
[--C-:B------:R-:W-:Y:S01]  /*0f70*/  IMAD.X R5, RZ, RZ, R179.reuse, P1 ;  /* 0x000000ffff057224 */ /* 0x100fe200008e06b3 */
[----:B------:R-:W-:Y:S01]  /*0f80*/  LOP3.LUT R6, R6, R7, RZ, 0x3c, !PT ;  /* 0x0000000706067212 */ /* 0x000fe200078e3cff */
[--C-:B------:R-:W-:Y:S01]  /*0f90*/  IMAD.X R7, RZ, RZ, R179.reuse, P2 ;  /* 0x000000ffff077224 */ /* 0x100fe200010e06b3 */
[----:B------:R-:W-:Y:S01]  /*0fa0*/  LOP3.LUT R8, R8, R9, RZ, 0x3c, !PT ;  /* 0x0000000908087212 */ /* 0x000fe200078e3cff */
[----:B------:R-:W-:Y:S01]  /*0fb0*/  IMAD.X R9, RZ, RZ, R179, P3 ;  /* 0x000000ffff097224 */ /* 0x000fe200018e06b3 */
[----:B------:R-:W-:Y:S01]  /*0fc0*/  IADD3 R22, P0, R16, 0x11c, RZ ;  /* 0x0000011c10167810 */ /* 0x000fe20007f1e0ff */
[----:B------:R-:W-:Y:S01]  /*0fd0*/  IMAD.IADD R13, R210, 0x1, -R13 ;  /* 0x00000001d20d7824 */ /* 0x000fe200078e0a0d */
[----:B------:R-:W-:-:S02]  /*0fe0*/  IADD3 R218, P1, R16, 0x210, RZ ;  /* 0x0000021010da7810 */ /* 0x000fc40007f3e0ff */
[----:B------:R-:W-:Y:S01]  /*0ff0*/  LOP3.LUT R4, R4, R21, RZ, 0x3c, !PT ;  /* 0x0000001504047212 */ /* 0x000fe200078e3cff */
[--C-:B------:R-:W-:Y:S01]  /*1000*/  IMAD.X R23, RZ, RZ, R17.reuse, P0 ;  /* 0x000000ffff177224 */ /* 0x100fe200000e0611 */
[----:B------:R-:W-:Y:S01]  /*1010*/  MOV R227, R2 ;  /* 0x0000000200e37202 */ /* 0x000fe20000000f00 */
[----:B------:R-:W-:Y:S01]  /*1020*/  IMAD.X R217, RZ, RZ, R17, P1 ;  /* 0x000000ffffd97224 */ /* 0x000fe200008e0611 */
[----:B------:R-:W-:Y:S01]  /*1030*/  MOV R226, R4 ;  /* 0x0000000400e27202 */ /* 0x000fe20000000f00 */
[----:B------:R-:W-:Y:S01]  /*1040*/  IMAD.SHL.U32 R203, R13, 0x2, RZ ;  /* 0x000000020dcb7824 */ /* 0x000fe200078e00ff */
[----:B------:R-:W-:Y:S02]  /*1050*/  MOV R225, R6 ;  /* 0x0000000600e17202 */ /* 0x000fe40000000f00 */
[----:B------:R-:W-:Y:S02]  /*1060*/  MOV R221, R8 ;  /* 0x0000000800dd7202 */ /* 0x000fe40000000f00 */
[----:B------:R-:W-:-:S02]  /*1070*/  MOV R220, R10 ;  /* 0x0000000a00dc7202 */ /* 0x000fc40000000f00 */
[----:B------:R-:W-:Y:S02]  /*1080*/  SHF.R.S32.HI R201, RZ, 0x3, R201 ;  /* 0x00000003ffc97819 */ /* 0x000fe400000114c9 */
[----:B------:R-:W-:Y:S02]  /*1090*/  SHF.R.S32.HI R199, RZ, 0x1f, R190 ;  /* 0x0000001fffc77819 */ /* 0x000fe400000114be */
[----:B------:R-:W-:Y:S02]  /*10a0*/  SHF.R.S32.HI R198, RZ, 0x1f, R192 ;  /* 0x0000001fffc67819 */ /* 0x000fe400000114c0 */
[----:B------:R-:W-:Y:S02]  /*10b0*/  SHF.R.S32.HI R197, RZ, 0x1f, R191 ;  /* 0x0000001fffc57819 */ /* 0x000fe400000114bf */
[----:B------:R-:W-:-:S07]  /*10c0*/  SHF.R.S32.HI R196, RZ, 0x1f, R193 ;  /* 0x0000001fffc47819 */ /* 0x000fce00000114c1 */
.L_x_2277:
        /* <DEDUP_REMOVED lines=21> */
.L_x_2148:
[----:B------:R-:W-:Y:S01]  /*1220*/  ULDC UR7, c[0x0][0xd54] ;  /* 0x0003550000077ab9 */ /* 0x000fe20000000800 */
[----:B------:R-:W-:Y:S01]  /*1230*/  UMOV UR6, UR12 ;  /* 0x0000000c00067c82 */ /* 0x000fe20008000000 */
[----:B------:R-:W-:-:S11]  /*1240*/  UISETP.NE.AND UP0, UPT, UR7, 0x1, UPT ;  /* 0x000000010700788c */ /* 0x000fd6000bf05270 */
[----:B------:R-:W-:Y:S02]  /*1250*/  @UP0 ULDC.64 UR10, c[0x0][0xd58] ;  /* 0x00035600000a0ab9 */ /* 0x000fe40000000a00 */
[----:B------:R-:W-:-:S04]  /*1260*/  UIMAD.WIDE.U32 UR4, UR12, UR10, URZ ;  /* 0x0000000a0c0472a5 */ /* 0x000fc8000f8e003f */
[----:B------:R-:W-:-:S04]  /*1270*/  @UP0 USHF.R.U32.HI UR6, URZ, UR11, UR5 ;  /* 0x0000000b3f060299 */ /* 0x000fc80008011605 */
[----:B------:R-:W-:-:S12]  /*1280*/  UIMAD UR4, UR6, UR7, URZ ;  /* 0x00000007060472a4 */ /* 0x000fd8000f8e023f */
.L_x_2149:
[----:B------:R-:W2:Y:S01]  /*1290*/  LDL R0, [R1+0x45c] ;  /* 0x00045c0001007983 */ /* 0x000ea20000100800 */
[----:B------:R-:W-:Y:S01]  /*12a0*/  UIADD3 UR10, UP1, UR58, 0x32440, URZ ;  /* 0x000324403a0a7890 */ /* 0x000fe2000ff3e03f */
[----:B------:R-:W-:Y:S01]  /*12b0*/  IMAD.MOV.U32 R5, RZ, RZ, 0x80 ;  /* 0x00000080ff057424 */ /* 0x000fe200078e00ff */
[----:B------:R-:W-:Y:S01]  /*12c0*/  ULOP3.LUT UR5, URZ, UR6, URZ, 0x33, !UPT ;  /* 0x000000063f057292 */ /* 0x000fe2000f8e333f */
[----:B------:R-:W-:Y:S01]  /*12d0*/  IMAD.U32 R15, RZ, RZ, UR9 ;  /* 0x00000009ff0f7e24 */ /* 0x000fe2000f8e00ff */
[----:B------:R-:W-:Y:S01]  /*12e0*/  UIADD3 UR6, UP3, UR58, 0x32460, URZ ;  /* 0x000324603a067890 */ /* 0x000fe2000ff7e03f */
[----:B------:R-:W-:Y:S01]  /*12f0*/  IMAD.MOV.U32 R14, RZ, RZ, 0x100 ;  /* 0x00000100ff0e7424 */ /* 0x000fe200078e00ff */
[----:B------:R-:W-:Y:S01]  /*1300*/  ULDC UR61, c[0x0][0xd3c] ;  /* 0x00034f00003d7ab9 */ /* 0x000fe20000000800 */
[----:B------:R-:W-:Y:S01]  /*1310*/  UIADD3 UR7, UP2, UR58, 0x32450, URZ ;  /* 0x000324503a077890 */ /* 0x000fe2000ff5e03f */
[----:B------:R-:W-:Y:S01]  /*1320*/  IMAD.MOV.U32 R13, RZ, RZ, 0x80 ;  /* 0x00000080ff0d7424 */ /* 0x000fe200078e00ff */
[----:B------:R-:W-:Y:S01]  /*1330*/  UIADD3 UR61, UR5, UR61, URZ ;  /* 0x0000003d053d7290 */ /* 0x000fe2000fffe03f */
[----:B------:R-:W-:Y:S01]  /*1340*/  IMAD.U32 R10, RZ, RZ, UR6 ;  /* 0x00000006ff0a7e24 */ /* 0x000fe2000f8e00ff */
[----:B------:R-:W-:Y:S01]  /*1350*/  UIADD3.X UR5, URZ, UR59, URZ, UP3, !UPT ;  /* 0x0000003b3f057290 */ /* 0x000fe20009ffe43f */
[----:B------:R-:W-:Y:S01]  /*1360*/  STL.64 [R1+0x30], R14 ;  /* 0x0000300e01007387 */ /* 0x000fe20000100a00 */
[----:B------:R-:W-:Y:S01]  /*1370*/  UIADD3 UR13, UP0, UR58, 0x32430, URZ ;  /* 0x000324303a0d7890 */ /* 0x000fe2000ff1e03f */
[----:B------:R-:W-:Y:S01]  /*1380*/  IMAD.U32 R8, RZ, RZ, UR7 ;  /* 0x00000007ff087e24 */ /* 0x000fe2000f8e00ff */
[----:B------:R-:W-:Y:S01]  /*1390*/  UIADD3.X UR9, URZ, UR59, URZ, UP2, !UPT ;  /* 0x0000003b3f097290 */ /* 0x000fe200097fe43f */
[----:B------:R-:W-:Y:S01]  /*13a0*/  IMAD.U32 R6, RZ, RZ, UR61 ;  /* 0x0000003dff067e24 */ /* 0x000fe2000f8e00ff */
[----:B------:R-:W-:Y:S01]  /*13b0*/  UIADD3.X UR14, URZ, UR59, URZ, UP0, !UPT ;  /* 0x0000003b3f0e7290 */ /* 0x000fe200087fe43f */
[----:B------:R-:W-:Y:S01]  /*13c0*/  IMAD.U32 R11, RZ, RZ, UR5 ;  /* 0x00000005ff0b7e24 */ /* 0x000fe2000f8e00ff */
[----:B------:R-:W-:Y:S01]  /*13d0*/  UIADD3 UR4, UR12, -UR4, URZ ;  /* 0x800000040c047290 */ /* 0x000fe2000fffe03f */
[----:B------:R-:W-:Y:S01]  /*13e0*/  STL.128 [R1+0x420], RZ ;  /* 0x000420ff01007387 */ /* 0x000fe20000100c00 */
[----:B------:R-:W-:Y:S01]  /*13f0*/  ULDC UR5, c[0x0][0x448] ;  /* 0x0001120000057ab9 */ /* 0x000fe20000000800 */
[----:B------:R-:W-:Y:S01]  /*1400*/  ULDC.64 UR16, c[0x0][0x418] ;  /* 0x0001060000107ab9 */ /* 0x000fe20000000a00 */
[----:B------:R-:W-:Y:S01]  /*1410*/  UISETP.NE.AND UP5, UPT, UR5, 0x1, UPT ;  /* 0x000000010500788c */ /* 0x000fe2000bfa5270 */
[----:B------:R-:W-:Y:S01]  /*1420*/  IMAD.U32 R9, RZ, RZ, UR9 ;  /* 0x00000009ff097e24 */ /* 0x000fe2000f8e00ff */
[----:B------:R-:W-:Y:S01]  /*1430*/  UISETP.NE.U32.AND UP0, UPT, UR16, URZ, UPT ;  /* 0x0000003f1000728c */ /* 0x000fe2000bf05070 */
[----:B------:R-:W-:Y:S01]  /*1440*/  IMAD.U32 R3, RZ, RZ, UR14 ;  /* 0x0000000eff037e24 */ /* 0x000fe2000f8e00ff */
[----:B------:R-:W-:Y:S01]  /*1450*/  USHF.L.U32 UR61, UR61, 0x7, URZ ;  /* 0x000000073d3d7899 */ /* 0x000fe2000800063f */
[----:B------:R-:W-:Y:S01]  /*1460*/  STL [R1+0x50], R6 ;  /* 0x0000500601007387 */ /* 0x000fe20000100800 */
[----:B------:R-:W-:Y:S01]  /*1470*/  UISETP.NE.AND.EX UP0, UPT, UR17, URZ, UPT, UP0 ;  /* 0x0000003f1100728c */ /* 0x000fe2000bf05300 */
[C---:B------:R-:W-:Y:S01]  /*1480*/  IADD3 R32, P0, R16.reuse, 0x420, RZ ;  /* 0x0000042010207810 */ /* 0x040fe20007f1e0ff */
[----:B------:R-:W-:Y:S01]  /*1490*/  ULDC UR43, c[0x0][0x424] ;  /* 0x00010900002b7ab9 */ /* 0x000fe20000000800 */
[----:B------:R-:W-:Y:S01]  /*14a0*/  STL.128 [R1+0x40], R8 ;  /* 0x0000400801007387 */ /* 0x000fe20000100c00 */
[----:B------:R-:W-:Y:S01]  /*14b0*/  USEL UR43, UR43, 0x1, UP0 ;  /* 0x000000012b2b7887 */ /* 0x000fe20008000000 */
[----:B------:R-:W-:Y:S01]  /*14c0*/  IADD3 R44, P1, R16, 0x28, RZ ;  /* 0x00000028102c7810 */ /* 0x000fe20007f3e0ff */
[----:B------:R-:W-:Y:S01]  /*14d0*/  ULDC UR12, c[0x0][0x2f0] ;  /* 0x0000bc00000c7ab9 */ /* 0x000fe20000000800 */
[----:B------:R-:W-:Y:S01]  /*14e0*/  STL.128 [R1+0x430], RZ ;  /* 0x000430ff01007387 */ /* 0x000fe20000100c00 */
[----:B------:R-:W-:Y:S01]  /*14f0*/  UIMAD UR43, UR43, UR12, URZ ;  /* 0x0000000c2b2b72a4 */ /* 0x000fe2000f8e023f */
[--C-:B------:R-:W-:Y:S01]  /*1500*/  IMAD.X R47, RZ, RZ, R17.reuse, P0 ;  /* 0x000000ffff2f7224 */ /* 0x100fe200000e0611 */
[----:B------:R-:W-:Y:S01]  /*1510*/  ULDC UR44, c[0x0][0x288] ;  /* 0x0000a200002c7ab9 */ /* 0x000fe20000000800 */
[----:B------:R-:W-:Y:S01]  /*1520*/  STL.128 [R1+0x210], RZ ;  /* 0x000210ff01007387 */ /* 0x000fe20000100c00 */
[----:B------:R-:W-:Y:S01]  /*1530*/  @UP5 ULDC UR15, c[0x0][0x450] ;  /* 0x00011400000f5ab9 */ /* 0x000fe20000000800 */
[----:B------:R-:W-:Y:S01]  /*1540*/  UIADD3 UR38, UR43, 0x1, -UR44 ;  /* 0x000000012b267890 */ /* 0x000fe2000fffe82c */
[----:B------:R-:W-:Y:S01]  /*1550*/  IMAD.X R45, RZ, RZ, R17, P1 ;  /* 0x000000ffff2d7224 */ /* 0x000fe200008e0611 */
[----:B------:R-:W-:Y:S01]  /*1560*/  STL.128 [R1+0x220], RZ ;  /* 0x000220ff01007387 */ /* 0x000fe20000100c00 */
[----:B------:R-:W-:-:S03]  /*1570*/  UP2UR UR39, UPR, URZ, 0x20 ;  /* 0x000000203f277883 */ /* 0x000fc60008000000 */
[----:B------:R-:W-:Y:S04]  /*1580*/  STL.128 [R1+0x230], RZ ;  /* 0x000230ff01007387 */ /* 0x000fe80000100c00 */
        /* <DEDUP_REMOVED lines=29> */
[----:B------:R-:W-:Y:S04]  /*1760*/  STL [R1+0x10], RZ ;  /* 0x000010ff01007387 */ /* 0x000fe80000100800 */
[----:B------:R-:W-:Y:S01]  /*1770*/  STL [R1+0x38], RZ ;  /* 0x000038ff01007387 */ /* 0x000fe20000100800 */
[----:B--2---:R-:W-:-:S02]  /*1780*/  R2UR UR11, R0 ;  /* 0x00000000000b72ca */ /* 0x004fc400000e0000 */
[----:B------:R-:W0:Y:S11]  /*1790*/  LDC R0, c[0x0][0xa80] ;  /* 0x0002a000ff007b82 */ /* 0x000e360000000800 */
[----:B------:R-:W-:-:S02]  /*17a0*/  IMAD.U32 R4, RZ, RZ, UR11 ;  /* 0x0000000bff047e24 */ /* 0x000fc4000f8e00ff */
[----:B------:R-:W-:Y:S01]  /*17b0*/  IMAD.U32 R2, RZ, RZ, UR11 ;  /* 0x0000000bff027e24 */ /* 0x000fe2000f8e00ff */
[----:B------:R-:W-:Y:S02]  /*17c0*/  UIADD3.X UR11, URZ, UR59, URZ, UP1, !UPT ;  /* 0x0000003b3f0b7290 */ /* 0x000fe40008ffe43f */
[----:B------:R1:W-:Y:S01]  /*17d0*/  STL.64 [R1+0x28], R4 ;  /* 0x0000280401007387 */ /* 0x0003e20000100a00 */
[----:B------:R-:W-:Y:S02]  /*17e0*/  IMAD.MOV.U32 R12, RZ, RZ, R2 ;  /* 0x000000ffff0c7224 */ /* 0x000fe400078e0002 */
[----:B------:R-:W-:Y:S01]  /*17f0*/  IMAD.U32 R2, RZ, RZ, UR13 ;  /* 0x0000000dff027e24 */ /* 0x000fe2000f8e00ff */
[----:B------:R-:W-:Y:S02]  /*1800*/  ULDC UR13, c[0x0][0xd54] ;  /* 0x00035500000d7ab9 */ /* 0x000fe40000000800 */
[----:B------:R-:W-:Y:S01]  /*1810*/  UIMAD UR13, UR8, UR13, UR4 ;  /* 0x0000000d080d72a4 */ /* 0x000fe2000f8e0204 */
[----:B------:R2:W-:Y:S02]  /*1820*/  STL.128 [R1], R12 ;  /* 0x0000000c01007387 */ /* 0x0005e40000100c00 */
[----:B------:R-:W-:Y:S01]  /*1830*/  ULDC.64 UR4, c[0x0][0xad8] ;  /* 0x0002b60000047ab9 */ /* 0x000fe20000000a00 */
[----:B------:R-:W-:Y:S01]  /*1840*/  @UP5 ULDC UR8, c[0x0][0x44c] ;  /* 0x0001130000085ab9 */ /* 0x000fe20000000800 */
[----:B------:R-:W-:Y:S01]  /*1850*/  UISETP.GE.AND UP4, UPT, UR5, 0x1, UPT ;  /* 0x000000010500788c */ /* 0x000fe2000bf86270 */
[----:B-1----:R-:W-:Y:S01]  /*1860*/  IMAD.U32 R5, RZ, RZ, UR11 ;  /* 0x0000000bff057e24 */ /* 0x002fe2000f8e00ff */
[----:B------:R-:W-:Y:S01]  /*1870*/  ULDC UR11, c[0x0][0xd48] ;  /* 0x00035200000b7ab9 */ /* 0x000fe20000000800 */
[----:B------:R-:W-:Y:S01]  /*1880*/  IMAD.U32 R4, RZ, RZ, UR10 ;  /* 0x0000000aff047e24 */ /* 0x000fe2000f8e00ff */
[----:B------:R-:W-:Y:S01]  /*1890*/  UISETP.NE.AND UP1, UPT, UR11, 0x1, UPT ;  /* 0x000000010b00788c */ /* 0x000fe2000bf25270 */
[----:B------:R2:W-:Y:S01]  /*18a0*/  STL.64 [R1+0x18], R2 ;  /* 0x0000180201007387 */ /* 0x0005e20000100a00 */
[----:B------:R-:W-:Y:S01]  /*18b0*/  UIADD3 UR10, UR61, 0x7f, URZ ;  /* 0x0000007f3d0a7890 */ /* 0x000fe2000fffe03f */
[----:B------:R-:W-:Y:S01]  /*18c0*/  PLOP3.LUT P2, PT, PT, PT, UP4, 0x40, 0x0 ;  /* 0x000000000000781c */ /* 0x000fe20003f4e848 */
[----:B------:R-:W-:Y:S01]  /*18d0*/  UMOV UR60, UR13 ;  /* 0x0000000d003c7c82 */ /* 0x000fe20008000000 */
[----:B------:R2:W-:Y:S01]  /*18e0*/  STL.64 [R1+0x20], R4 ;  /* 0x0000200401007387 */ /* 0x0005e20000100a00 */
[----:B------:R-:W-:-:S02]  /*18f0*/  UIMAD.WIDE.U32 UR8, UR10, UR8, URZ ;  /* 0x000000080a0872a5 */ /* 0x000fc4000f8e003f */
[----:B------:R-:W-:Y:S01]  /*1900*/  UP2UR UR41, UPR, URZ, 0x10 ;  /* 0x000000103f297883 */ /* 0x000fe20008000000 */
[----:B0-----:R2:W-:Y:S01]  /*1910*/  STL [R1+0x440], R0 ;  /* 0x0004400001007387 */ /* 0x0015e20000100800 */
[----:B------:R-:W-:Y:S01]  /*1920*/  @UP5 USHF.R.U32.HI UR10, URZ, UR15, UR9 ;  /* 0x0000000f3f0a5299 */ /* 0x000fe20008011609 */
[----:B------:R-:W-:Y:S01]  /*1930*/  @UP1 ULDC UR6, c[0x0][0xd4c] ;  /* 0x0003530000061ab9 */ /* 0x000fe20000000800 */
[----:B------:R-:W-:Y:S01]  /*1940*/  @UP1 ULDC UR14, c[0x0][0xd50] ;  /* 0x00035400000e1ab9 */ /* 0x000fe20000000800 */
[----:B------:R-:W-:Y:S02]  /*1950*/  UIMAD.WIDE.U32 UR6, UR13, UR6, URZ ;  /* 0x000000060d0672a5 */ /* 0x000fe4000f8e003f */
[----:B------:R-:W-:Y:S02]  /*1960*/  UIADD3 UR10, UR38, UR10, URZ ;  /* 0x0000000a260a7290 */ /* 0x000fe4000fffe03f */
[----:B------:R-:W-:Y:S02]  /*1970*/  @UP1 USHF.R.U32.HI UR60, URZ, UR14, UR7 ;  /* 0x0000000e3f3c1299 */ /* 0x000fe40008011607 */
[----:B------:R-:W-:-:S02]  /*1980*/  UIADD3 UR4, UR10, UR4, URZ ;  /* 0x000000040a047290 */ /* 0x000fc4000fffe03f */
[----:B------:R-:W-:-:S04]  /*1990*/  UIADD3 UR6, -UR60, URZ, URZ ;  /* 0x0000003f3c067290 */ /* 0x000fc8000fffe13f */
[----:B------:R-:W-:-:S06]  /*19a0*/  UIMAD UR6, UR11, UR6, UR13 ;  /* 0x000000060b0672a4 */ /* 0x000fcc000f8e020d */
[----:B------:R-:W-:Y:S01]  /*19b0*/  IMAD.U32 R200, RZ, RZ, UR6 ;  /* 0x00000006ffc87e24 */ /* 0x000fe2000f8e00ff */
[----:B--2---:R-:W-:Y:S06]  /*19c0*/  @P2 BRA `(.L_x_2150) ;  /* 0x0000000000442947 */ /* 0x004fec0003800000 */
        /* <DEDUP_REMOVED lines=10> */
.L_x_2151:
[----:B------:R-:W-:-:S11]  /*1a70*/  UISETP.NE.AND UP0, UPT, UR5, 0x1, UPT ;  /* 0x000000010500788c */ /* 0x000fd6000bf05270 */
[----:B------:R-:W-:Y:S02]  /*1a80*/  @UP0 ULDC.64 UR10, c[0x0][0xae0] ;  /* 0x0002b800000a0ab9 */ /* 0x000fe40000000a00 */
[----:B------:R-:W-:-:S04]  /*1a90*/  UIMAD.WIDE.U32 UR6, UR8, UR10, URZ ;  /* 0x0000000a080672a5 */ /* 0x000fc8000f8e003f */
[----:B------:R-:W-:-:S12]  /*1aa0*/  @UP0 USHF.R.U32.HI UR8, URZ, UR11, UR7 ;  /* 0x0000000b3f080299 */ /* 0x000fd80008011607 */
.L_x_2152:
[----:B------:R-:W-:-:S04]  /*1ab0*/  UIMAD UR8, UR8, UR5, UR5 ;  /* 0x00000005080872a4 */ /* 0x000fc8000f8e0205 */
[----:B------:R-:W-:-:S04]  /*1ac0*/  UISETP.LT.AND UP0, UPT, UR4, UR8, UPT ;  /* 0x000000080400728c */ /* 0x000fc8000bf01270 */
[----:B------:R-:W-:-:S12]  /*1ad0*/  USEL UR4, UR4, UR8, UP0 ;  /* 0x0000000804047287 */ /* 0x000fd80008000000 */
.L_x_2150:
[----:B------:R-:W-:Y:S02]  /*1ae0*/  UISETP.NE.AND UP0, UPT, UR39, URZ, UPT ;  /* 0x0000003f2700728c */ /* 0x000fe4000bf05270 */
[----:B------:R-:W-:Y:S02]  /*1af0*/  UIADD3 UR6, UR43, 0x5f, URZ ;  /* 0x0000005f2b067890 */ /* 0x000fe4000fffe03f */
[----:B------:R-:W-:Y:S02]  /*1b00*/  UIADD3 UR8, UR4, 0x5f, URZ ;  /* 0x0000005f04087890 */ /* 0x000fe4000fffe03f */
[----:B------:R-:W-:Y:S02]  /*1b10*/  UISETP.GE.AND UP1, UPT, UR5, 0x1, UPT ;  /* 0x000000010500788c */ /* 0x000fe4000bf26270 */
[----:B------:R-:W-:Y:S02]  /*1b20*/  UIMAD.WIDE UR6, UR6, 0x2aaaaaab, URZ ;  /* 0x2aaaaaab060678a5 */ /* 0x000fe4000f8e023f */
[----:B------:R-:W-:Y:S01]  /*1b30*/  UIMAD.WIDE UR8, UR8, 0x2aaaaaab, URZ ;  /* 0x2aaaaaab080878a5 */ /* 0x000fe2000f8e023f */
[----:B------:R-:W-:Y:S01]  /*1b40*/  @UP0 ULDC UR10, c[0x0][0x44c] ;  /* 0x00011300000a0ab9 */ /* 0x000fe20000000800 */
[----:B------:R-:W-:Y:S01]  /*1b50*/  USHF.R.U32.HI UR4, URZ, 0x1f, UR7 ;  /* 0x0000001f3f047899 */ /* 0x000fe20008011607 */
[----:B------:R-:W-:Y:S01]  /*1b60*/  PLOP3.LUT P0, PT, PT, PT, UP1, 0x40, 0x0 ;  /* 0x000000000000781c */ /* 0x000fe20003f0e818 */
[----:B------:R-:W-:-:S02]  /*1b70*/  UIMAD.WIDE.U32 UR10, UR61, UR10, URZ ;  /* 0x0000000a3d0a72a5 */ /* 0x000fc4000f8e003f */
[----:B------:R-:W-:Y:S01]  /*1b80*/  USHF.R.U32.HI UR6, URZ, 0x1f, UR9 ;  /* 0x0000001f3f067899 */ /* 0x000fe20008011609 */
[----:B------:R-:W-:Y:S01]  /*1b90*/  @UP0 ULDC UR14, c[0x0][0x450] ;  /* 0x00011400000e0ab9 */ /* 0x000fe20000000800 */
[----:B------:R-:W-:Y:S01]  /*1ba0*/  UMOV UR12, UR61 ;  /* 0x0000003d000c7c82 */ /* 0x000fe20008000000 */
[----:B------:R-:W-:Y:S02]  /*1bb0*/  UIADD3 UR44, UR43, -UR44, URZ ;  /* 0x8000002c2b2c7290 */ /* 0x000fe4000fffe03f */
[----:B------:R-:W-:Y:S02]  /*1bc0*/  @UP0 USHF.R.U32.HI UR12, URZ, UR14, UR11 ;  /* 0x0000000e3f0c0299 */ /* 0x000fe4000801160b */
[----:B------:R-:W-:Y:S02]  /*1bd0*/  ULEA.HI.SX32 UR4, UR7, UR4, 0x1c ;  /* 0x0000000407047291 */ /* 0x000fe4000f8fe23f */
[----:B------:R-:W-:Y:S02]  /*1be0*/  ULEA.HI.SX32 UR6, UR9, UR6, 0x1c ;  /* 0x0000000609067291 */ /* 0x000fe4000f8fe23f */
[----:B------:R-:W-:-:S02]  /*1bf0*/  UIADD3 UR7, UR44, UR12, URZ ;  /* 0x0000000c2c077290 */ /* 0x000fc4000fffe03f */
[----:B------:R-:W-:Y:S01]  /*1c00*/  UISETP.LT.AND UP0, UPT, UR4, UR6, UPT ;  /* 0x000000060400728c */ /* 0x000fe2000bf01270 */
[----:B------:R-:W-:Y:S02]  /*1c10*/  ULDC UR13, c[0x0][0xad4] ;  /* 0x0002b500000d7ab9 */ /* 0x000fe40000000800 */
[----:B------:R-:W-:Y:S02]  /*1c20*/  UIADD3 UR8, UR7, -UR13, URZ ;  /* 0x8000000d07087290 */ /* 0x000fe4000fffe03f */
[----:B------:R-:W-:Y:S01]  /*1c30*/  USEL UR45, UR4, UR6, UP0 ;  /* 0x00000006042d7287 */ /* 0x000fe20008000000 */
        /* <DEDUP_REMOVED lines=12> */
.L_x_2154:
[----:B------:R-:W-:-:S11]  /*1d00*/  UISETP.NE.AND UP0, UPT, UR5, 0x1, UPT ;  /* 0x000000010500788c */ /* 0x000fd6000bf05270 */
[----:B------:R-:W-:Y:S02]  /*1d10*/  @UP0 ULDC.64 UR10, c[0x0][0xae0] ;  /* 0x0002b800000a0ab9 */ /* 0x000fe40000000a00 */
[----:B------:R-:W-:-:S04]  /*1d20*/  UIMAD.WIDE.U32 UR6, UR4, UR10, URZ ;  /* 0x0000000a040672a5 */ /* 0x000fc8000f8e003f */
[----:B------:R-:W-:-:S12]  /*1d30*/  @UP0 USHF.R.U32.HI UR4, URZ, UR11, UR7 ;  /* 0x0000000b3f040299 */ /* 0x000fd80008011607 */
.L_x_2155:
[----:B------:R-:W-:-:S04]  /*1d40*/  UIMAD UR4, UR4, UR5, URZ ;  /* 0x00000005040472a4 */ /* 0x000fc8000f8e023f */
[----:B------:R-:W-:-:S04]  /*1d50*/  UISETP.LT.AND UP0, UPT, UR8, UR4, UPT ;  /* 0x000000040800728c */ /* 0x000fc8000bf01270 */
[----:B------:R-:W-:-:S12]  /*1d60*/  USEL UR8, UR8, UR4, !UP0 ;  /* 0x0000000408087287 */ /* 0x000fd8000c000000 */
.L_x_2153:
[----:B------:R-:W-:Y:S01]  /*1d70*/  UIMAD.WIDE UR4, UR8, 0x2aaaaaab, URZ ;  /* 0x2aaaaaab080478a5 */ /* 0x000fe2000f8e023f */
[----:B------:R-:W-:-:S03]  /*1d80*/  PLOP3.LUT P0, PT, PT, PT, PT, 0x80, 0x0 ;  /* 0x000000000000781c */ /* 0x000fc60003f0f070 */
[----:B------:R-:W-:-:S04]  /*1d90*/  USHF.R.U32.HI UR4, URZ, 0x1f, UR5 ;  /* 0x0000001f3f047899 */ /* 0x000fc80008011605 */
[----:B------:R-:W-:-:S04]  /*1da0*/  ULEA.HI.SX32 UR4, UR5, UR4, 0x1c ;  /* 0x0000000405047291 */ /* 0x000fc8000f8fe23f */
[----:B------:R-:W-:-:S04]  /*1db0*/  UISETP.LT.AND UP0, UPT, URZ, UR4, UPT ;  /* 0x000000043f00728c */ /* 0x000fc8000bf01270 */
[----:B------:R-:W-:-:S04]  /*1dc0*/  USEL UR40, URZ, UR4, !UP0 ;  /* 0x000000043f287287 */ /* 0x000fc8000c000000 */
[----:B------:R-:W-:-:S06]  /*1dd0*/  UISETP.GT.AND UP0, UPT, UR45, UR40, UPT ;  /* 0x000000282d00728c */ /* 0x000fcc000bf04270 */
[----:B------:R-:W-:-:S13]  /*1de0*/  PLOP3.LUT P1, PT, PT, PT, UP0, 0x80, 0x0 ;  /* 0x000000000000781c */ /* 0x000fda0003f2f008 */
[----:B------:R-:W-:Y:S05]  /*1df0*/  @!P1 BRA `(.L_x_2156) ;  /* 0x000001e000789947 */ /* 0x000fea0003800000 */
[----:B------:R-:W0:Y:S01]  /*1e00*/  SHFL.IDX PT, R0, R219, RZ, 0x1f ;  /* 0x00001fffdb007589 */ /* 0x000e2200000e0000 */
[----:B------:R-:W-:Y:S01]  /*1e10*/  UIADD3 UR6, UR42, 0x18400, URZ ;  /* 0x000184002a067890 */ /* 0x000fe2000fffe03f */
[----:B------:R-:W-:Y:S01]  /*1e20*/  IMAD.MOV.U32 R12, RZ, RZ, 0x1 ;  /* 0x00000001ff0c7424 */ /* 0x000fe200078e00ff */
[----:B------:R-:W-:Y:S01]  /*1e30*/  UIADD3 UR5, UR42, 0x400, URZ ;  /* 0x000004002a057890 */ /* 0x000fe2000fffe03f */
[----:B------:R-:W-:Y:S01]  /*1e40*/  IMAD.MOV.U32 R4, RZ, RZ, 0x1 ;  /* 0x00000001ff047424 */ /* 0x000fe200078e00ff */
[----:B------:R-:W-:Y:S01]  /*1e50*/  UIADD3 UR4, UR42, 0x1c400, URZ ;  /* 0x0001c4002a047890 */ /* 0x000fe2000fffe03f */
[----:B------:R-:W-:Y:S01]  /*1e60*/  IMAD.MOV.U32 R5, RZ, RZ, RZ ;  /* 0x000000ffff057224 */ /* 0x000fe200078e00ff */
[----:B------:R-:W-:Y:S01]  /*1e70*/  USHF.R.U32.HI UR5, URZ, 0x4, UR5 ;  /* 0x000000043f057899 */ /* 0x000fe20008011605 */
[----:B------:R-:W-:Y:S01]  /*1e80*/  IMAD.MOV.U32 R6, RZ, RZ, 0x1 ;  /* 0x00000001ff067424 */ /* 0x000fe200078e00ff */
[----:B------:R-:W-:Y:S01]  /*1e90*/  USHF.R.U32.HI UR4, URZ, 0x4, UR4 ;  /* 0x000000043f047899 */ /* 0x000fe20008011604 */
[----:B------:R-:W-:Y:S01]  /*1ea0*/  IMAD.MOV.U32 R7, RZ, RZ, RZ ;  /* 0x000000ffff077224 */ /* 0x000fe200078e00ff */
[----:B------:R-:W-:Y:S01]  /*1eb0*/  ULOP3.LUT UR5, UR5, 0x3fff, URZ, 0xc0, !UPT ;  /* 0x00003fff05057892 */ /* 0x000fe2000f8ec03f */
[----:B------:R-:W-:Y:S01]  /*1ec0*/  IMAD.MOV.U32 R13, RZ, RZ, RZ ;  /* 0x000000ffff0d7224 */ /* 0x000fe200078e00ff */
[----:B------:R-:W-:Y:S01]  /*1ed0*/  ULOP3.LUT UR4, UR4, 0x3fff, URZ, 0xc0, !UPT ;  /* 0x00003fff04047892 */ /* 0x000fe2000f8ec03f */
[----:B------:R-:W-:Y:S01]  /*1ee0*/  IMAD.MOV.U32 R9, RZ, RZ, 0x40000040 ;  /* 0x40000040ff097424 */ /* 0x000fe200078e00ff */
[----:B------:R-:W-:Y:S01]  /*1ef0*/  ULOP3.LUT UR7, UR5, 0x3000000, URZ, 0xfc, !UPT ;  /* 0x0300000005077892 */ /* 0x000fe2000f8efc3f */
[----:B------:R1:W-:Y:S01]  /*1f00*/  STL.128 [R1+0x60], R4 ;  /* 0x0000600401007387 */ /* 0x0003e20000100c00 */
[----:B------:R-:W-:Y:S01]  /*1f10*/  ULOP3.LUT UR4, UR4, 0x10000, URZ, 0xfc, !UPT ;  /* 0x0001000004047892 */ /* 0x000fe2000f8efc3f */
[----:B------:R-:W-:Y:S01]  /*1f20*/  IMAD.MOV.U32 R11, RZ, RZ, 0x40000040 ;  /* 0x40000040ff0b7424 */ /* 0x000fe200078e00ff */
[----:B------:R-:W-:Y:S01]  /*1f30*/  ULOP3.LUT UR5, UR5, 0x10000, URZ, 0xfc, !UPT ;  /* 0x0001000005057892 */ /* 0x000fe2000f8efc3f */
[----:B------:R2:W-:Y:S01]  /*1f40*/  STL.64 [R1+0x70], R12 ;  /* 0x0000700c01007387 */ /* 0x0005e20000100a00 */
[----:B------:R-:W-:Y:S01]  /*1f50*/  IMAD.U32 R10, RZ, RZ, UR7 ;  /* 0x00000007ff0a7e24 */ /* 0x000fe2000f8e00ff */
[----:B------:R-:W-:Y:S01]  /*1f60*/  IADD3 R27, P1, R16, 0x78, RZ ;  /* 0x00000078101b7810 */ /* 0x000fe20007f3e0ff */
[----:B------:R-:W-:Y:S01]  /*1f70*/  IMAD.U32 R8, RZ, RZ, UR4 ;  /* 0x00000004ff087e24 */ /* 0x000fe2000f8e00ff */
[----:B0-----:R-:W-:Y:S01]  /*1f80*/  LEA.HI R2, R0, R0, RZ, 0x1 ;  /* 0x0000000000027211 */ /* 0x001fe200078f08ff */
[----:B------:R-:W-:Y:S01]  /*1f90*/  IMAD.U32 R14, RZ, RZ, UR5 ;  /* 0x00000005ff0e7e24 */ /* 0x000fe2000f8e00ff */
[----:B------:R-:W-:Y:S01]  /*1fa0*/  ULOP3.LUT UP0, URZ, UR6, 0x1bf, URZ, 0xc0, !UPT ;  /* 0x000001bf063f7892 */ /* 0x000fe2000f80c03f */
[----:B------:R-:W-:Y:S01]  /*1fb0*/  IMAD.MOV.U32 R15, RZ, RZ, 0x40000040 ;  /* 0x40000040ff0f7424 */ /* 0x000fe200078e00ff */
[----:B------:R-:W-:Y:S01]  /*1fc0*/  LOP3.LUT R3, R2, 0x7fffe, RZ, 0xc0, !PT ;  /* 0x0007fffe02037812 */ /* 0x000fe200078ec0ff */
[----:B------:R0:W-:Y:S01]  /*1fd0*/  STL.128 [R1+0x80], R8 ;  /* 0x0000800801007387 */ /* 0x0001e20000100c00 */
[----:B------:R-:W-:Y:S01]  /*1fe0*/  IMAD.X R40, RZ, RZ, R17, P1 ;  /* 0x000000ffff287224 */ /* 0x000fe200008e0611 */
[----:B------:R-:W-:Y:S01]  /*1ff0*/  IADD3 R30, P5, R16, 0xf8, RZ ;  /* 0x000000f8101e7810 */ /* 0x000fe20007fbe0ff */
[----:B-1----:R-:W-:Y:S01]  /*2000*/  IMAD.MOV.U32 R5, RZ, RZ, 0x40000040 ;  /* 0x40000040ff057424 */ /* 0x002fe200078e00ff */
[----:B------:R0:W-:Y:S01]  /*2010*/  STL.64 [R1+0x58], RZ ;  /* 0x000058ff01007387 */ /* 0x0001e20000100a00 */
[----:B------:R-:W-:Y:S01]  /*2020*/  IMAD.IADD R3, R0, 0x1, -R3 ;  /* 0x0000000100037824 */ /* 0x000fe200078e0a03 */
[----:B------:R-:W-:Y:S01]  /*2030*/  PLOP3.LUT P1, PT, PT, PT, UP0, 0x80, 0x0 ;  /* 0x000000000000781c */ /* 0x000fe20003f2f008 */
[----:B--2---:R-:W-:Y:S01]  /*2040*/  IMAD.MOV.U32 R13, RZ, RZ, 0x40000040 ;  /* 0x40000040ff0d7424 */ /* 0x004fe200078e00ff */
[----:B------:R0:W-:Y:S01]  /*2050*/  STL.128 [R1+0x90], RZ ;  /* 0x000090ff01007387 */ /* 0x0001e20000100c00 */
[C---:B------:R-:W-:Y:S01]  /*2060*/  IADD3 R29, P6, R16.reuse, 0xf0, RZ ;  /* 0x000000f0101d7810 */ /* 0x040fe20007fde0ff */
[--C-:B------:R-:W-:Y:S01]  /*2070*/  IMAD.X R31, RZ, RZ, R17.reuse, P5 ;  /* 0x000000ffff1f7224 */ /* 0x100fe200028e0611 */
[----:B------:R-:W-:Y:S01]  /*2080*/  LEA R3, R3, UR6, 0xd ;  /* 0x0000000603037c11 */ /* 0x000fe2000f8e68ff */
[----:B------:R0:W-:Y:S01]  /*2090*/  STL.128 [R1+0xa0], RZ ;  /* 0x0000a0ff01007387 */ /* 0x0001e20000100c00 */
[----:B------:R-:W-:Y:S01]  /*20a0*/  IADD3 R28, P0, R16, 0x80, RZ ;  /* 0x00000080101c7810 */ /* 0x000fe20007f1e0ff */
[----:B------:R-:W-:Y:S01]  /*20b0*/  IMAD.X R42, RZ, RZ, R17, P6 ;  /* 0x000000ffff2a7224 */ /* 0x000fe200030e0611 */
[----:B------:R-:W-:Y:S01]  /*20c0*/  SHF.R.U32.HI R0, RZ, 0x4, R3 ;  /* 0x00000004ff007819 */ /* 0x000fe20000011603 */
[----:B------:R-:W-:Y:S01]  /*20d0*/  VIADD R2, R3, 0xa000 ;  /* 0x0000a00003027836 */ /* 0x000fe20000000000 */
[----:B------:R0:W-:Y:S01]  /*20e0*/  STL.128 [R1+0xb0], RZ ;  /* 0x0000b0ff01007387 */ /* 0x0001e20000100c00 */
[----:B------:R-:W-:Y:S01]  /*20f0*/  IMAD.X R43, RZ, RZ, R17, P0 ;  /* 0x000000ffff2b7224 */ /* 0x000fe200000e0611 */
[----:B------:R-:W-:-:S02]  /*2100*/  LOP3.LUT R0, R0, 0x3fff, RZ, 0xc0, !PT ;  /* 0x00003fff00007812 */ /* 0x000fc400078ec0ff */
[----:B------:R-:W-:Y:S01]  /*2110*/  SHF.R.U32.HI R2, RZ, 0x4, R2 ;  /* 0x00000004ff027819 */ /* 0x000fe20000011602 */
[----:B------:R0:W-:Y:S01]  /*2120*/  STL.128 [R1+0xc0], RZ ;  /* 0x0000c0ff01007387 */ /* 0x0001e20000100c00 */
[----:B------:R-:W-:Y:S02]  /*2130*/  LOP3.LUT R4, R0, 0x10000, RZ, 0xfc, !PT ;  /* 0x0001000000047812 */ /* 0x000fe400078efcff */
[----:B------:R-:W-:Y:S01]  /*2140*/  LOP3.LUT R2, R2, 0x3fff, RZ, 0xc0, !PT ;  /* 0x00003fff02027812 */ /* 0x000fe200078ec0ff */
[----:B------:R0:W-:Y:S01]  /*2150*/  STL.128 [R1+0xd0], RZ ;  /* 0x0000d0ff01007387 */ /* 0x0001e20000100c00 */
[----:B------:R-:W-:Y:S02]  /*2160*/  IADD3 R19, P2, R16, 0x70, RZ ;  /* 0x0000007010137810 */ /* 0x000fe40007f5e0ff */
[----:B------:R-:W-:Y:S01]  /*2170*/  LOP3.LUT R2, R2, 0x10000, RZ, 0xfc, !PT ;  /* 0x0001000002027812 */ /* 0x000fe200078efcff */
[----:B------:R0:W-:Y:S01]  /*2180*/  STL.64 [R1+0x78], R4 ;  /* 0x0000780401007387 */ /* 0x0001e20000100a00 */
[C---:B------:R-:W-:Y:S01]  /*2190*/  IADD3 R26, P3, R16.reuse, 0x68, RZ ;  /* 0x00000068101a7810 */ /* 0x040fe20007f7e0ff */
[--C-:B------:R-:W-:Y:S01]  /*21a0*/  IMAD.X R38, RZ, RZ, R17.reuse, P2 ;  /* 0x000000ffff267224 */ /* 0x100fe200010e0611 */
[C---:B------:R-:W-:Y:S01]  /*21b0*/  IADD3 R18, P4, R16.reuse, 0x60, RZ ;  /* 0x0000006010127810 */ /* 0x040fe20007f9e0ff */
[----:B------:R-:W-:Y:S01]  /*21c0*/  IMAD.MOV.U32 R12, RZ, RZ, R2 ;  /* 0x000000ffff0c7224 */ /* 0x000fe200078e0002 */
[----:B------:R0:W-:Y:S01]  /*21d0*/  STL.128 [R1+0xe0], RZ ;  /* 0x0000e0ff01007387 */ /* 0x0001e20000100c00 */
[C---:B------:R-:W-:Y:S01]  /*21e0*/  IADD3 R34, P5, R16.reuse, 0x58, RZ ;  /* 0x0000005810227810 */ /* 0x040fe20007fbe0ff */
[--C-:B------:R-:W-:Y:S01]  /*21f0*/  IMAD.X R41, RZ, RZ, R17.reuse, P3 ;  /* 0x000000ffff297224 */ /* 0x100fe200018e0611 */
[C---:B------:R-:W-:Y:S01]  /*2200*/  IADD3 R24, P6, R16.reuse, 0x88, RZ ;  /* 0x0000008810187810 */ /* 0x040fe20007fde0ff */
[----:B------:R0:W-:Y:S01]  /*2210*/  STL.128 [R1+0xf0], R12 ;  /* 0x0000f00c01007387 */ /* 0x0001e20000100c00 */
[----:B------:R-:W-:Y:S01]  /*2220*/  IADD3 R36, P0, R16, 0x90, RZ ;  /* 0x0000009010247810 */ /* 0x000fe20007f1e0ff */
[----:B------:R-:W-:-:S02]  /*2230*/  IMAD.X R39, RZ, RZ, R17, P4 ;  /* 0x000000ffff277224 */ /* 0x000fc400020e0611 */
[--C-:B------:R-:W-:Y:S02]  /*2240*/  IMAD.X R35, RZ, RZ, R17.reuse, P5 ;  /* 0x000000ffff237224 */ /* 0x100fe400028e0611 */
[--C-:B------:R-:W-:Y:S02]  /*2250*/  IMAD.X R25, RZ, RZ, R17.reuse, P6 ;  /* 0x000000ffff197224 */ /* 0x100fe400030e0611 */
[----:B------:R-:W-:Y:S01]  /*2260*/  IMAD.X R37, RZ, RZ, R17, P0 ;  /* 0x000000ffff257224 */ /* 0x000fe200000e0611 */
[----:B------:R-:W-:Y:S06]  /*2270*/  @!P1 BRA `(.L_x_2157) ;  /* 0x0000000000409947 */ /* 0x000fec0003800000 */
[----:B------:R-:W-:Y:S01]  /*2280*/  MOV R0, 0x0 ;  /* 0x0000000000007802 */ /* 0x000fe20000000f00 */
[----:B------:R-:W-:Y:S01]  /*2290*/  ULDC.64 UR4, c[0x4][0x98] ;  /* 0x0100260000047ab9 */ /* 0x000fe20000000a00 */
[----:B------:R-:W-:Y:S01]  /*22a0*/  ULDC.64 UR6, c[0x4][0x38] ;  /* 0x01000e0000067ab9 */ /* 0x000fe20000000a00 */
[----:B0-----:R-:W-:Y:S01]  /*22b0*/  IMAD.U32 R4, RZ, RZ, UR4 ;  /* 0x00000004ff047e24 */ /* 0x001fe2000f8e00ff */
        /* <DEDUP_REMOVED lines=12> */
.L_x_2157:
[----:B------:R-:W1:Y:S01]  /*2380*/  S2R R20, SR_TID.X ;  /* 0x0000000000147919 */ /* 0x000e620000002100 */
[----:B0-----:R-:W0:Y:S01]  /*2390*/  LDC R15, c[0x0][0x288] ;  /* 0x0000a200ff0f7b82 */ /* 0x001e220000000800 */
[----:B------:R-:W-:Y:S01]  /*23a0*/  IADD3 R8, P0, R16, 0x100, RZ ;  /* 0x0000010010087810 */ /* 0x000fe20007f1e0ff */
[----:B------:R-:W-:Y:S01]  /*23b0*/  ULDC UR4, c[0x0][0x20] ;  /* 0x0000080000047ab9 */ /* 0x000fe20000000800 */
[----:B------:R-:W-:Y:S01]  /*23c0*/  IMAD.U32 R13, RZ, RZ, UR43 ;  /* 0x0000002bff0d7e24 */ /* 0x000fe2000f8e00ff */
[----:B------:R-:W-:Y:S01]  /*23d0*/  STL.64 [R1+0x110], R34 ;  /* 0x0001102201007387 */ /* 0x000fe20000100a00 */
[----:B------:R-:W-:Y:S02]  /*23e0*/  VIADD R194, R22, -UR4 ;  /* 0x8000000416c27c36 */ /* 0x000fe40008000000 */
[----:B------:R-:W-:Y:S01]  /*23f0*/  IMAD.X R9, RZ, RZ, R17, P0 ;  /* 0x000000ffff097224 */ /* 0x000fe200000e0611 */
[----:B------:R-:W2:Y:S01]  /*2400*/  LDC.64 R10, c[0x0][0xad0] ;  /* 0x0002b400ff0a7b82 */ /* 0x000ea20000000a00 */
[----:B------:R-:W-:Y:S04]  /*2410*/  STL.64 [R1+0x100], R202 ;  /* 0x000100ca01007387 */ /* 0x000fe80000100a00 */
[----:B------:R-:W-:Y:S03]  /*2420*/  STL.64 [R1+0x108], R8 ;  /* 0x0001080801007387 */ /* 0x000fe60000100a00 */
[----:B------:R-:W3:Y:S01]  /*2430*/  LDC.64 R6, c[0x0][0x448] ;  /* 0x00011200ff067b82 */ /* 0x000ee20000000a00 */
[----:B------:R-:W-:Y:S04]  /*2440*/  STL.U8 [R1+0x118], RZ ;  /* 0x000118ff01007387 */ /* 0x000fe80000100000 */
[----:B------:R4:W-:Y:S03]  /*2450*/  STL [R194+0x8], R13 ;  /* 0x0000080dc2007387 */ /* 0x0009e60000100800 */
[----:B------:R-:W5:Y:S01]  /*2460*/  LDC.64 R4, c[0x0][0xad8] ;  /* 0x0002b600ff047b82 */ /* 0x000f620000000a00 */
[----:B0-----:R0:W-:Y:S04]  /*2470*/  STL [R194+0x4], R15 ;  /* 0x0000040fc2007387 */ /* 0x0011e80000100800 */
[----:B------:R0:W-:Y:S01]  /*2480*/  STL [R194+0x14], RZ ;  /* 0x000014ffc2007387 */ /* 0x0001e20000100800 */
[----:B-1----:R-:W-:-:S02]  /*2490*/  VIADD R204, R20, 0xffffff80 ;  /* 0xffffff8014cc7836 */ /* 0x002fc40000000000 */
[----:B------:R-:W1:Y:S01]  /*24a0*/  LDC.64 R2, c[0x0][0xae0] ;  /* 0x0002b800ff027b82 */ /* 0x000e620000000a00 */
[----:B--2---:R0:W-:Y:S04]  /*24b0*/  STL [R194+0xc], R11 ;  /* 0x00000c0bc2007387 */ /* 0x0041e80000100800 */
[----:B------:R0:W-:Y:S03]  /*24c0*/  STL [R194], R204 ;  /* 0x000000ccc2007387 */ /* 0x0001e60000100800 */
[----:B------:R-:W2:Y:S01]  /*24d0*/  LDC R229, c[0x0][0x450] ;  /* 0x00011400ffe57b82 */ /* 0x000ea20000000800 */
[----:B---3--:R0:W-:Y:S04]  /*24e0*/  STL [R194+0x24], R6 ;  /* 0x00002406c2007387 */ /* 0x0081e80000100800 */
[----:B------:R0:W-:Y:S04]  /*24f0*/  STL [R194+0x28], R7 ;  /* 0x00002807c2007387 */ /* 0x0001e80000100800 */
[----:B-----5:R0:W-:Y:S04]  /*2500*/  STL [R194+0x10], R4 ;  /* 0x00001004c2007387 */ /* 0x0201e80000100800 */
[----:B------:R0:W-:Y:S04]  /*2510*/  STL [R194+0x18], R5 ;  /* 0x00001805c2007387 */ /* 0x0001e80000100800 */
[----:B-1----:R0:W-:Y:S04]  /*2520*/  STL [R194+0x1c], R2 ;  /* 0x00001c02c2007387 */ /* 0x0021e80000100800 */
[----:B------:R0:W-:Y:S04]  /*2530*/  STL [R194+0x20], R3 ;  /* 0x00002003c2007387 */ /* 0x0001e80000100800 */
[----:B--2---:R0:W-:Y:S04]  /*2540*/  STL [R194+0x2c], R229 ;  /* 0x00002ce5c2007387 */ /* 0x0041e80000100800 */
[----:B----4-:R-:W2:Y:S01]  /*2550*/  LDL R13, [R1+0x204] ;  /* 0x00020400010d7983 */ /* 0x010ea20000100800 */
[----:B------:R-:W-:Y:S01]  /*2560*/  IADD3 R8, P0, R16, 0x14c, RZ ;  /* 0x0000014c10087810 */ /* 0x000fe20007f1e0ff */
[----:B------:R-:W-:Y:S02]  /*2570*/  BSSY B0, `(.L_x_2158) ;  /* 0x000000a000007945 */ /* 0x000fe40003800000 */
[----:B------:R0:W-:Y:S02]  /*2580*/  STL [R1+0x14c], R10 ;  /* 0x00014c0a01007387 */ /* 0x0001e40000100800 */
[----:B------:R-:W-:-:S05]  /*2590*/  IMAD.X R9, RZ, RZ, R17, P0 ;  /* 0x000000ffff097224 */ /* 0x000fca00000e0611 */
[----:B------:R0:W-:Y:S01]  /*25a0*/  STL.64 [R1+0x150], R8 ;  /* 0x0001500801007387 */ /* 0x0001e20000100a00 */
[----:B--2---:R-:W-:-:S04]  /*25b0*/  LEA.HI R0, R13, R13, RZ, 0x1 ;  /* 0x0000000d0d007211 */ /* 0x004fc800078f08ff */
[----:B------:R-:W-:-:S05]  /*25c0*/  LOP3.LUT R0, R0, 0xfffffffe, RZ, 0xc0, !PT ;  /* 0xfffffffe00007812 */ /* 0x000fca00078ec0ff */
[----:B------:R-:W-:-:S05]  /*25d0*/  IMAD.IADD R0, R13, 0x1, -R0 ;  /* 0x000000010d007824 */ /* 0x000fca00078e0a00 */
[----:B------:R-:W-:-:S04]  /*25e0*/  SHF.L.U32 R0, R0, 0x1f, RZ ;  /* 0x0000001f00007819 */ /* 0x000fc800000006ff */
[----:B------:R-:W1:Y:S02]  /*25f0*/  SYNCS.PHASECHK.TRANS64.TRYWAIT P0, [UR42+0x32400], R0 ;  /* 0x03240000ff0075a7 */ /* 0x000e64000800016a */
[----:B01----:R-:W-:Y:S05]  /*2600*/  @!P0 BRA `(.L_x_2159) ;  /* 0x0000025000f88947 */ /* 0x003fea0003800000 */
.L_x_2351:
[----:B------:R-:W-:Y:S05]  /*2610*/  BSYNC B0 ;  /* 0x0000000000007941 */ /* 0x000fea0003800000 */
.L_x_2158:
[----:B------:R-:W2:Y:S04]  /*2620*/  LDL R33, [R1] ;  /* 0x0000000001217983 */ /* 0x000ea80000100800 */
[----:B------:R1:W5:Y:S01]  /*2630*/  LDL.64 R20, [R1+0x1f8] ;  /* 0x0001f80001147983 */ /* 0x0003620000100a00 */
[----:B------:R-:W-:Y:S01]  /*2640*/  IMAD.U32 R10, RZ, RZ, UR58 ;  /* 0x0000003aff0a7e24 */ /* 0x000fe2000f8e00ff */
[C---:B------:R-:W-:Y:S01]  /*2650*/  IADD3 R14, P0, R16.reuse, 0x118, RZ ;  /* 0x00000118100e7810 */ /* 0x040fe20007f1e0ff */
[----:B------:R-:W-:Y:S01]  /*2660*/  IMAD.U32 R11, RZ, RZ, UR59 ;  /* 0x0000003bff0b7e24 */ /* 0x000fe2000f8e00ff */
[C---:B0-----:R-:W-:Y:S01]  /*2670*/  IADD3 R0, P1, R16.reuse, 0x410, RZ ;  /* 0x0000041010007810 */ /* 0x041fe20007f3e0ff */
[----:B------:R-:W-:Y:S01]  /*2680*/  IMAD.MOV.U32 R8, RZ, RZ, R28 ;  /* 0x000000ffff087224 */ /* 0x000fe200078e001c */
[----:B------:R-:W-:Y:S01]  /*2690*/  STL.64 [R1+0x1f0], R24 ;  /* 0x0001f01801007387 */ /* 0x000fe20000100a00 */
[----:B------:R-:W-:Y:S01]  /*26a0*/  IMAD.MOV.U32 R9, RZ, RZ, R43 ;  /* 0x000000ffff097224 */ /* 0x000fe200078e002b */
[----:B------:R-:W-:Y:S05]  /*26b0*/  WARPSYNC.ALL ;  /* 0x0000000000007948 */ /* 0x000fea0003800000 */
[----:B------:R0:W-:Y:S01]  /*26c0*/  STL.128 [R1+0x180], R8 ;  /* 0x0001800801007387 */ /* 0x0001e20000100c00 */
[----:B------:R-:W-:Y:S01]  /*26d0*/  IMAD.X R15, RZ, RZ, R17, P0 ;  /* 0x000000ffff0f7224 */ /* 0x000fe200000e0611 */
[----:B------:R-:W-:Y:S01]  /*26e0*/  BSSY B0, `(.L_x_2160) ;  /* 0x000002f000007945 */ /* 0x000fe20003800000 */
[----:B------:R-:W-:Y:S01]  /*26f0*/  IMAD.MOV.U32 R12, RZ, RZ, R18 ;  /* 0x000000ffff0c7224 */ /* 0x000fe200078e0012 */
[----:B------:R1:W-:Y:S01]  /*2700*/  BAR.SYNC.DEFER_BLOCKING R206, 0x100 ;  /* 0x000400ce0000751d */ /* 0x0003e20000010000 */
[----:B------:R-:W-:Y:S01]  /*2710*/  IMAD.MOV.U32 R13, RZ, RZ, R39 ;  /* 0x000000ffff0d7224 */ /* 0x000fe200078e0027 */
[----:B------:R-:W-:-:S04]  /*2720*/  IADD3 R18, P0, R16, 0x150, RZ ;  /* 0x0000015010127810 */ /* 0x000fc80007f1e0ff */
[----:B------:R3:W-:Y:S01]  /*2730*/  STL.128 [R1+0x160], R12 ;  /* 0x0001600c01007387 */ /* 0x0007e20000100c00 */
[----:B0-----:R-:W-:-:S03]  /*2740*/  IMAD.MOV.U32 R10, RZ, RZ, R44 ;  /* 0x000000ffff0a7224 */ /* 0x001fc600078e002c */
[----:B------:R-:W-:Y:S01]  /*2750*/  STL.64 [R1+0x158], R208 ;  /* 0x000158d001007387 */ /* 0x000fe20000100a00 */
[----:B------:R-:W-:Y:S02]  /*2760*/  IMAD.MOV.U32 R11, RZ, RZ, R45 ;  /* 0x000000ffff0b7224 */ /* 0x000fe400078e002d */
[----:B------:R-:W-:Y:S02]  /*2770*/  IMAD.MOV.U32 R8, RZ, RZ, R216 ;  /* 0x000000ffff087224 */ /* 0x000fe400078e00d8 */
[----:B------:R-:W-:-:S05]  /*2780*/  IMAD.MOV.U32 R9, RZ, RZ, R211 ;  /* 0x000000ffff097224 */ /* 0x000fca00078e00d3 */
[----:B------:R0:W-:Y:S01]  /*2790*/  STL.128 [R1+0x190], R8 ;  /* 0x0001900801007387 */ /* 0x0001e20000100c00 */
[----:B---3--:R-:W-:Y:S02]  /*27a0*/  IMAD.X R15, RZ, RZ, R17, P0 ;  /* 0x000000ffff0f7224 */ /* 0x008fe400000e0611 */
[----:B------:R-:W-:Y:S02]  /*27b0*/  IMAD.MOV.U32 R14, RZ, RZ, R218 ;  /* 0x000000ffff0e7224 */ /* 0x000fe400078e00da */
[----:B0-----:R-:W-:Y:S02]  /*27c0*/  IMAD.MOV.U32 R8, RZ, RZ, R19 ;  /* 0x000000ffff087224 */ /* 0x001fe400078e0013 */
[----:B------:R-:W-:Y:S02]  /*27d0*/  IMAD.MOV.U32 R9, RZ, RZ, R38 ;  /* 0x000000ffff097224 */ /* 0x000fe400078e0026 */
[----:B------:R-:W-:Y:S02]  /*27e0*/  IMAD.MOV.U32 R10, RZ, RZ, R29 ;  /* 0x000000ffff0a7224 */ /* 0x000fe400078e001d */
[----:B------:R-:W-:-:S02]  /*27f0*/  IMAD.MOV.U32 R11, RZ, RZ, R42 ;  /* 0x000000ffff0b7224 */ /* 0x000fc400078e002a */
[--C-:B------:R-:W-:Y:S01]  /*2800*/  IMAD.X R19, RZ, RZ, R17.reuse, P1 ;  /* 0x000000ffff137224 */ /* 0x100fe200008e0611 */
[----:B------:R-:W-:Y:S02]  /*2810*/  IADD3 R6, P1, R16, 0x108, RZ ;  /* 0x0000010810067810 */ /* 0x000fe40007f3e0ff */
[----:B------:R0:W-:Y:S03]  /*2820*/  STL.128 [R1+0x1a0], R8 ;  /* 0x0001a00801007387 */ /* 0x0001e60000100c00 */
[----:B------:R-:W-:Y:S02]  /*2830*/  IMAD.X R13, RZ, RZ, R17, P1 ;  /* 0x000000ffff0d7224 */ /* 0x000fe400008e0611 */
[----:B------:R-:W-:Y:S02]  /*2840*/  IMAD.MOV.U32 R12, RZ, RZ, R6 ;  /* 0x000000ffff0c7224 */ /* 0x000fe400078e0006 */
[----:B0-----:R-:W-:-:S02]  /*2850*/  IMAD.MOV.U32 R8, RZ, RZ, R30 ;  /* 0x000000ffff087224 */ /* 0x001fc400078e001e */
[----:B------:R-:W-:Y:S02]  /*2860*/  IMAD.MOV.U32 R9, RZ, RZ, R31 ;  /* 0x000000ffff097224 */ /* 0x000fe400078e001f */
[----:B------:R-:W-:Y:S02]  /*2870*/  IMAD.MOV.U32 R10, RZ, RZ, R0 ;  /* 0x000000ffff0a7224 */ /* 0x000fe400078e0000 */
[----:B------:R-:W-:Y:S02]  /*2880*/  IMAD.MOV.U32 R11, RZ, RZ, R19 ;  /* 0x000000ffff0b7224 */ /* 0x000fe400078e0013 */
[----:B------:R-:W-:-:S03]  /*2890*/  IMAD.MOV.U32 R19, RZ, RZ, R40 ;  /* 0x000000ffff137224 */ /* 0x000fc600078e0028 */
[----:B------:R0:W-:Y:S02]  /*28a0*/  STL.128 [R1+0x1b0], R8 ;  /* 0x0001b00801007387 */ /* 0x0001e40000100c00 */
[----:B0-----:R-:W-:Y:S02]  /*28b0*/  IMAD.MOV.U32 R10, RZ, RZ, R32 ;  /* 0x000000ffff0a7224 */ /* 0x001fe400078e0020 */
[----:B------:R-:W-:Y:S02]  /*28c0*/  IMAD.MOV.U32 R11, RZ, RZ, R47 ;  /* 0x000000ffff0b7224 */ /* 0x000fe400078e002f */
[----:B------:R-:W-:Y:S02]  /*28d0*/  IMAD.MOV.U32 R8, RZ, RZ, R18 ;  /* 0x000000ffff087224 */ /* 0x000fe400078e0012 */
[----:B------:R-:W-:Y:S02]  /*28e0*/  IMAD.MOV.U32 R9, RZ, RZ, R15 ;  /* 0x000000ffff097224 */ /* 0x000fe400078e000f */
[----:B------:R-:W-:-:S02]  /*28f0*/  IMAD.MOV.U32 R15, RZ, RZ, R217 ;  /* 0x000000ffff0f7224 */ /* 0x000fc400078e00d9 */
[----:B------:R-:W-:Y:S01]  /*2900*/  IMAD.MOV.U32 R18, RZ, RZ, R27 ;  /* 0x000000ffff127224 */ /* 0x000fe200078e001b */
[----:B------:R0:W-:Y:S04]  /*2910*/  STL.128 [R1+0x1c0], R8 ;  /* 0x0001c00801007387 */ /* 0x0001e80000100c00 */
[----:B------:R1:W-:Y:S04]  /*2920*/  STL.128 [R1+0x1d0], R12 ;  /* 0x0001d00c01007387 */ /* 0x0003e80000100c00 */
[----:B------:R1:W-:Y:S01]  /*2930*/  STL.128 [R1+0x170], R16 ;  /* 0x0001701001007387 */ /* 0x0003e20000100c00 */
[----:B0-----:R-:W-:-:S02]  /*2940*/  IMAD.MOV.U32 R8, RZ, RZ, R26 ;  /* 0x000000ffff087224 */ /* 0x001fc400078e001a */
[----:B------:R-:W-:Y:S02]  /*2950*/  IMAD.MOV.U32 R9, RZ, RZ, R41 ;  /* 0x000000ffff097224 */ /* 0x000fe400078e0029 */
[----:B------:R-:W-:Y:S02]  /*2960*/  IMAD.MOV.U32 R10, RZ, RZ, R36 ;  /* 0x000000ffff0a7224 */ /* 0x000fe400078e0024 */
[----:B------:R-:W-:-:S05]  /*2970*/  IMAD.MOV.U32 R11, RZ, RZ, R37 ;  /* 0x000000ffff0b7224 */ /* 0x000fca00078e0025 */
[----:B------:R1:W-:Y:S01]  /*2980*/  STL.128 [R1+0x1e0], R8 ;  /* 0x0001e00801007387 */ /* 0x0003e20000100c00 */
[----:B--2---:R-:W-:-:S04]  /*2990*/  LOP3.LUT R0, R33, 0x1, RZ, 0xfc, !PT ;  /* 0x0000000121007812 */ /* 0x004fc800078efcff */
[----:B------:R-:W-:-:S13]  /*29a0*/  ISETP.NE.AND P1, PT, R0, 0x3, PT ;  /* 0x000000030000780c */ /* 0x000fda0003f25270 */
[----:B-1----:R-:W-:Y:S05]  /*29b0*/  @!P1 BRA `(.L_x_2161) ;  /* 0x0000000000049947 */ /* 0x002fea0003800000 */
[----:B------:R-:W-:Y:S01]  /*29c0*/  BPT.TRAP 0x1 ;  /* 0x000000040000795c */ /* 0x000fe20000300000 */
.L_x_2161:
[----:B------:R-:W-:Y:S05]  /*29d0*/  BSYNC B0 ;  /* 0x0000000000007941 */ /* 0x000fea0003800000 */
.L_x_2160:
[----:B------:R-:W2:Y:S01]  /*29e0*/  LDL.64 R8, [R1+0x18] ;  /* 0x0000180001087983 */ /* 0x000ea20000100a00 */
[----:B-----5:R-:W-:Y:S01]  /*29f0*/  SHF.L.U32 R21, R21, 0x1f, RZ ;  /* 0x0000001f15157819 */ /* 0x020fe200000006ff */
[----:B------:R-:W-:Y:S01]  /*2a00*/  BSSY B0, `(.L_x_2162) ;  /* 0x0000006000007945 */ /* 0x000fe20003800000 */
[----:B--2---:R-:W-:-:S05]  /*2a10*/  MOV R9, R8 ;  /* 0x0000000800097202 */ /* 0x004fca0000000f00 */
[----:B------:R-:W-:-:S04]  /*2a20*/  IMAD R20, R20, 0x8, R9 ;  /* 0x0000000814147824 */ /* 0x000fc800078e0209 */
[----:B------:R0:W1:Y:S01]  /*2a30*/  SYNCS.PHASECHK.TRANS64.TRYWAIT P0, [R20+URZ], R21 ;  /* 0x00000015140075a7 */ /* 0x000062000800017f */
[----:B------:R-:W-:Y:S05]  /*2a40*/  @!P1 BRA `(.L_x_2163) ;  /* 0x0000000000049947 */ /* 0x000fea0003800000 */
[----:B------:R-:W-:Y:S01]  /*2a50*/  BPT.TRAP 0x1 ;  /* 0x000000040000795c */ /* 0x000fe20000300000 */
.L_x_2163:
[----:B------:R-:W-:Y:S05]  /*2a60*/  BSYNC B0 ;  /* 0x0000000000007941 */ /* 0x000fea0003800000 */
.L_x_2162:
[----:B------:R-:W-:Y:S04]  /*2a70*/  BSSY B0, `(.L_x_2164) ;  /* 0x0000004000007945 */ /* 0x000fe80003800000 */
[----:B-1----:R-:W-:Y:S05]  /*2a80*/  @P0 BRA `(.L_x_2165) ;  /* 0x0000000000080947 */ /* 0x002fea0003800000 */
[----:B------:R-:W1:Y:S02]  /*2a90*/  SYNCS.PHASECHK.TRANS64.TRYWAIT P0, [R20+URZ], R21 ;  /* 0x00000015140075a7 */ /* 0x000e64000800017f */
[----:B-1----:R-:W-:Y:S05]  /*2aa0*/  @!P0 BRA `(.L_x_2166) ;  /* 0x0000024c00e88947 */ /* 0x002fea0003800000 */
.L_x_2165:
[----:B------:R-:W-:Y:S05]  /*2ab0*/  BSYNC B0 ;  /* 0x0000000000007941 */ /* 0x000fea0003800000 */
.L_x_2164:
[----:B------:R-:W2:Y:S04]  /*2ac0*/  LDL R13, [R1+0x1f8] ;  /* 0x0001f800010d7983 */ /* 0x000ea80000100800 */
[----:B------:R-:W2:Y:S01]  /*2ad0*/  LDL.64 R8, [R1+0x80] ;  /* 0x0000800001087983 */ /* 0x000ea20000100a00 */
[----:B------:R-:W-:Y:S05]  /*2ae0*/  WARPSYNC.ALL ;  /* 0x0000000000007948 */ /* 0x000fea0003800000 */
[----:B01----:R-:W3:Y:S04]  /*2af0*/  LDL.64 R20, [R1+0x78] ;  /* 0x0000780001147983 */ /* 0x003ee80000100a00 */
[----:B------:R-:W4:Y:S04]  /*2b00*/  LDL.64 R10, [R1+0x78] ;  /* 0x00007800010a7983 */ /* 0x000f280000100a00 */
[----:B------:R-:W5:Y:S01]  /*2b10*/  LDL.64 R14, [R1+0x78] ;  /* 0x00007800010e7983 */ /* 0x000f620000100a00 */
[----:B--2---:R-:W-:-:S03]  /*2b20*/  IMAD R8, R13, 0x300, R8 ;  /* 0x000003000d087824 */ /* 0x004fc600078e0208 */
[----:B------:R-:W2:Y:S01]  /*2b30*/  LDL.64 R18, [R1+0x78] ;  /* 0x0000780001127983 */ /* 0x000ea20000100a00 */
[----:B------:R-:W-:Y:S02]  /*2b40*/  R2UR UR7, R9 ;  /* 0x00000000090772ca */ /* 0x000fe400000e0000 */
[C---:B------:R-:W-:Y:S01]  /*2b50*/  R2UR UR6, R8.reuse ;  /* 0x00000000080672ca */ /* 0x040fe200000e0000 */
[----:B------:R-:W-:Y:S01]  /*2b60*/  WARPGROUP.ARRIVE ;  /* 0x00000000000079c5 */ /* 0x000fe20000000000 */
[----:B------:R-:W2:Y:S01]  /*2b70*/  LDL R6, [R1+0x204] ;  /* 0x0002040001067983 */ /* 0x000ea20000100800 */
[----:B------:R-:W-:Y:S01]  /*2b80*/  VIADD R12, R8, 0x2 ;  /* 0x00000002080c7836 */ /* 0x000fe20000000000 */
[----:B------:R-:W-:Y:S01]  /*2b90*/  BSSY B0, `(.L_x_2167) ;  /* 0x000002d000007945 */ /* 0x000fe20003800000 */
[----:B------:R-:W-:Y:S01]  /*2ba0*/  IMAD.MOV.U32 R13, RZ, RZ, R9 ;  /* 0x000000ffff0d7224 */ /* 0x000fe200078e0009 */
[----:B------:R0:W-:Y:S01]  /*2bb0*/  STL [R1+0x60], RZ ;  /* 0x000060ff01007387 */ /* 0x0001e20000100800 */
[----:B---3--:R-:W-:-:S02]  /*2bc0*/  R2UR UR4, R20 ;  /* 0x00000000140472ca */ /* 0x008fc400000e0000 */
[----:B------:R-:W-:Y:S01]  /*2bd0*/  R2UR UR5, R21 ;  /* 0x00000000150572ca */ /* 0x000fe200000e0000 */
[----:B----4-:R-:W-:Y:S02]  /*2be0*/  VIADD R10, R10, 0x2 ;  /* 0x000000020a0a7836 */ /* 0x010fe40000000000 */
[----:B-----5:R-:W-:Y:S02]  /*2bf0*/  VIADD R14, R14, 0x4 ;  /* 0x000000040e0e7836 */ /* 0x020fe40000000000 */
[----:B--2---:R-:W-:-:S08]  /*2c00*/  VIADD R18, R18, 0x6 ;  /* 0x0000000612127836 */ /* 0x004fd00000000000 */
[----:B------:R-:W-:Y:S01]  /*2c10*/  HGMMA.64x96x16.F32 R24, gdesc[UR4], RZ, !UPT, gsb0 ;  /* 0x01600000041879f0 */ /* 0x000fe2000c0008ff */
[----:B------:R-:W-:Y:S02]  /*2c20*/  R2UR UR6, R12 ;  /* 0x000000000c0672ca */ /* 0x000fe400000e0000 */
[----:B------:R-:W-:Y:S02]  /*2c30*/  R2UR UR7, R13 ;  /* 0x000000000d0772ca */ /* 0x000fe400000e0000 */
[----:B------:R-:W-:Y:S01]  /*2c40*/  R2UR UR4, R10 ;  /* 0x000000000a0472ca */ /* 0x000fe200000e0000 */
[----:B------:R-:W-:Y:S01]  /*2c50*/  VIADD R10, R8, 0x4 ;  /* 0x00000004080a7836 */ /* 0x000fe20000000000 */
[----:B------:R-:W-:Y:S01]  /*2c60*/  R2UR UR5, R11 ;  /* 0x000000000b0572ca */ /* 0x000fe200000e0000 */
[----:B------:R-:W-:Y:S01]  /*2c70*/  IMAD.MOV.U32 R11, RZ, RZ, R9 ;  /* 0x000000ffff0b7224 */ /* 0x000fe200078e0009 */
[----:B------:R-:W-:Y:S01]  /*2c80*/  LEA.HI R0, R6, R6, RZ, 0x1 ;  /* 0x0000000606007211 */ /* 0x000fe200078f08ff */
[----:B------:R-:W-:Y:S01]  /*2c90*/  VIADD R8, R8, 0x6 ;  /* 0x0000000608087836 */ /* 0x000fe20000000000 */
[----:B------:R-:W-:-:S02]  /*2ca0*/  WARPGROUP.DEPBAR.LE gsb0, 0x0 ;  /* 0x00008000000079c5 */ /* 0x000fc40000010000 */
[----:B------:R-:W-:-:S07]  /*2cb0*/  WARPGROUP.ARRIVE ;  /* 0x00000000000079c5 */ /* 0x000fce0000000000 */
[----:B------:R-:W-:Y:S01]  /*2cc0*/  HGMMA.64x96x16.F32 R24, gdesc[UR4], R24, gsb0 ;  /* 0x01600000041879f0 */ /* 0x000fe20008000818 */
[----:B------:R-:W-:Y:S02]  /*2cd0*/  R2UR UR6, R10 ;  /* 0x000000000a0672ca */ /* 0x000fe400000e0000 */
[----:B------:R-:W-:Y:S02]  /*2ce0*/  R2UR UR7, R11 ;  /* 0x000000000b0772ca */ /* 0x000fe400000e0000 */
[----:B------:R-:W-:Y:S02]  /*2cf0*/  R2UR UR4, R14 ;  /* 0x000000000e0472ca */ /* 0x000fe400000e0000 */
[----:B------:R-:W-:Y:S01]  /*2d00*/  R2UR UR5, R15 ;  /* 0x000000000f0572ca */ /* 0x000fe200000e0000 */
[----:B------:R-:W-:Y:S02]  /*2d10*/  WARPGROUP.DEPBAR.LE gsb0, 0x0 ;  /* 0x00008000000079c5 */ /* 0x000fe40000010000 */
[----:B------:R-:W-:-:S10]  /*2d20*/  WARPGROUP.ARRIVE ;  /* 0x00000000000079c5 */ /* 0x000fd40000000000 */
[----:B------:R-:W-:Y:S01]  /*2d30*/  HGMMA.64x96x16.F32 R24, gdesc[UR4], R24, gsb0 ;  /* 0x01600000041879f0 */ /* 0x000fe20008000818 */
[----:B------:R-:W-:Y:S02]  /*2d40*/  R2UR UR6, R8 ;  /* 0x00000000080672ca */ /* 0x000fe400000e0000 */
[----:B------:R-:W-:Y:S02]  /*2d50*/  R2UR UR7, R9 ;  /* 0x00000000090772ca */ /* 0x000fe400000e0000 */
[----:B------:R-:W-:Y:S02]  /*2d60*/  R2UR UR4, R18 ;  /* 0x00000000120472ca */ /* 0x000fe400000e0000 */
[----:B------:R-:W-:Y:S02]  /*2d70*/  R2UR UR5, R19 ;  /* 0x00000000130572ca */ /* 0x000fe400000e0000 */
[----:B------:R-:W-:Y:S01]  /*2d80*/  LOP3.LUT R9, R0, 0xfffffffe, RZ, 0xc0, !PT ;  /* 0xfffffffe00097812 */ /* 0x000fe200078ec0ff */
[----:B------:R-:W-:-:S04]  /*2d90*/  IMAD.MOV.U32 R0, RZ, RZ, 0x1 ;  /* 0x00000001ff007424 */ /* 0x000fc800078e00ff */
[----:B------:R-:W-:Y:S01]  /*2da0*/  IMAD.IADD R6, R6, 0x1, -R9 ;  /* 0x0000000106067824 */ /* 0x000fe200078e0a09 */
[----:B------:R0:W-:Y:S04]  /*2db0*/  STL [R1+0x60], R0 ;  /* 0x0000600001007387 */ /* 0x0001e80000100800 */
[----:B------:R-:W-:Y:S01]  /*2dc0*/  SHF.L.U32 R6, R6, 0x1f, RZ ;  /* 0x0000001f06067819 */ /* 0x000fe200000006ff */
[----:B------:R0:W-:Y:S04]  /*2dd0*/  STL [R1+0x60], R0 ;  /* 0x0000600001007387 */ /* 0x0001e80000100800 */
[----:B------:R0:W-:Y:S04]  /*2de0*/  STL [R1+0x60], R0 ;  /* 0x0000600001007387 */ /* 0x0001e80000100800 */
[----:B------:R0:W-:Y:S01]  /*2df0*/  STL [R1+0x60], R0 ;  /* 0x0000600001007387 */ /* 0x0001e20000100800 */
[----:B------:R-:W-:-:S02]  /*2e00*/  WARPGROUP.DEPBAR.LE gsb0, 0x0 ;  /* 0x00008000000079c5 */ /* 0x000fc40000010000 */
[----:B------:R-:W-:-:S06]  /*2e10*/  WARPGROUP.ARRIVE ;  /* 0x00000000000079c5 */ /* 0x000fcc0000000000 */
[----:B------:R-:W-:Y:S03]  /*2e20*/  HGMMA.64x96x16.F32 R24, gdesc[UR4], R24, gsb0 ;  /* 0x01600000041879f0 */ /* 0x000fe60008000818 */
[----:B------:R-:W-:Y:S02]  /*2e30*/  WARPGROUP.DEPBAR.LE gsb0, 0x0 ;  /* 0x00008000000079c5 */ /* 0x000fe40000010000 */
[----:B------:R-:W1:Y:S02]  /*2e40*/  SYNCS.PHASECHK.TRANS64.TRYWAIT P0, [UR42+0x32410], R6 ;  /* 0x03241006ff0075a7 */ /* 0x000e64000800016a */
[----:B01----:R-:W-:Y:S05]  /*2e50*/  @!P0 BRA `(.L_x_2168) ;  /* 0x0000024c00108947 */ /* 0x003fea0003800000 */
.L_x_2352:
[----:B------:R-:W-:Y:S05]  /*2e60*/  BSYNC B0 ;  /* 0x0000000000007941 */ /* 0x000fea0003800000 */
.L_x_2167:
[----:B0-----:R-:W2:Y:S04]  /*2e70*/  LDL R6, [R1+0x28] ;  /* 0x0000280001067983 */ /* 0x001ea80000100800 */
[----:B------:R0:W5:Y:S01]  /*2e80*/  LDL.64 R8, [R1+0x1f8] ;  /* 0x0001f80001087983 */ /* 0x0001620000100a00 */
[----:B------:R-:W-:Y:S01]  /*2e90*/  BSSY B0, `(.L_x_2169) ;  /* 0x0000005000007945 */ /* 0x000fe20003800000 */
[----:B--2---:R-:W-:-:S04]  /*2ea0*/  LOP3.LUT R6, R6, 0x1, RZ, 0xfc, !PT ;  /* 0x0000000106067812 */ /* 0x004fc800078efcff */
[----:B------:R-:W-:-:S13]  /*2eb0*/  ISETP.NE.AND P1, PT, R6, 0x3, PT ;  /* 0x000000030600780c */ /* 0x000fda0003f25270 */
[----:B0-----:R-:W-:Y:S05]  /*2ec0*/  @!P1 BRA `(.L_x_2170) ;  /* 0x0000000000049947 */ /* 0x001fea0003800000 */
[----:B------:R-:W-:Y:S01]  /*2ed0*/  BPT.TRAP 0x1 ;  /* 0x000000040000795c */ /* 0x000fe20000300000 */
.L_x_2170:
[----:B------:R-:W-:Y:S05]  /*2ee0*/  BSYNC B0 ;  /* 0x0000000000007941 */ /* 0x000fea0003800000 */
.L_x_2169:
        /* <DEDUP_REMOVED lines=8> */
.L_x_2172:
[----:B------:R-:W-:Y:S05]  /*2f70*/  BSYNC B0 ;  /* 0x0000000000007941 */ /* 0x000fea0003800000 */
.L_x_2171:
[----:B------:R-:W-:Y:S04]  /*2f80*/  BSSY B0, `(.L_x_2173) ;  /* 0x0000004000007945 */ /* 0x000fe80003800000 */
[----:B-1----:R-:W-:Y:S05]  /*2f90*/  @P0 BRA `(.L_x_2174) ;  /* 0x0000000000080947 */ /* 0x002fea0003800000 */
[----:B------:R-:W1:Y:S02]  /*2fa0*/  SYNCS.PHASECHK.TRANS64.TRYWAIT P0, [R8+URZ], R9 ;  /* 0x00000009080075a7 */ /* 0x000e64000800017f */
[----:B-1----:R-:W-:Y:S05]  /*2fb0*/  @!P0 BRA `(.L_x_2175) ;  /* 0x0000024800d08947 */ /* 0x002fea0003800000 */
.L_x_2174:
[----:B------:R-:W-:Y:S05]  /*2fc0*/  BSYNC B0 ;  /* 0x0000000000007941 */ /* 0x000fea0003800000 */
.L_x_2173:
[----:B------:R-:W2:Y:S04]  /*2fd0*/  LDL R21, [R1+0x1f8] ;  /* 0x0001f80001157983 */ /* 0x000ea80000100800 */
[----:B01----:R-:W2:Y:S04]  /*2fe0*/  LDL.64 R8, [R1+0xf8] ;  /* 0x0000f80001087983 */ /* 0x003ea80000100a00 */
[----:B------:R-:W3:Y:S04]  /*2ff0*/  LDL R6, [R1+0x70] ;  /* 0x0000700001067983 */ /* 0x000ee80000100800 */
[----:B------:R-:W4:Y:S04]  /*3000*/  LDL.64 R10, [R1+0xf0] ;  /* 0x0000f000010a7983 */ /* 0x000f280000100a00 */
[----:B------:R-:W4:Y:S04]  /*3010*/  LDL.64 R12, [R1+0xf0] ;  /* 0x0000f000010c7983 */ /* 0x000f280000100a00 */
[----:B------:R-:W4:Y:S04]  /*3020*/  LDL.64 R14, [R1+0xf0] ;  /* 0x0000f000010e7983 */ /* 0x000f280000100a00 */
[----:B------:R-:W4:Y:S01]  /*3030*/  LDL.64 R18, [R1+0xf0] ;  /* 0x0000f00001127983 */ /* 0x000f220000100a00 */
[----:B------:R-:W-:Y:S05]  /*3040*/  WARPSYNC.ALL ;  /* 0x0000000000007948 */ /* 0x000fea0003800000 */
[----:B------:R-:W-:Y:S01]  /*3050*/  WARPGROUP.ARRIVE ;  /* 0x00000000000079c5 */ /* 0x000fe20000000000 */
[----:B--2---:R-:W-:Y:S01]  /*3060*/  IMAD R8, R21, 0xc00, R8 ;  /* 0x00000c0015087824 */ /* 0x004fe200078e0208 */
[----:B------:R-:W-:Y:S01]  /*3070*/  R2UR UR7, R9 ;  /* 0x00000000090772ca */ /* 0x000fe200000e0000 */
[----:B------:R-:W2:Y:S01]  /*3080*/  LDL.64 R20, [R1+0xf0] ;  /* 0x0000f00001147983 */ /* 0x000ea20000100a00 */
[----:B---3--:R-:W-:-:S02]  /*3090*/  ISETP.NE.U32.AND P0, PT, R6, RZ, PT ;  /* 0x000000ff0600720c */ /* 0x008fc40003f05070 */
[----:B------:R-:W-:Y:S01]  /*30a0*/  R2UR UR6, R8 ;  /* 0x00000000080672ca */ /* 0x000fe200000e0000 */
[----:B------:R0:W5:Y:S01]  /*30b0*/  LDL R6, [R1+0x1f8] ;  /* 0x0001f80001067983 */ /* 0x0001620000100800 */
[----:B----4-:R-:W-:Y:S02]  /*30c0*/  R2UR UR4, R10 ;  /* 0x000000000a0472ca */ /* 0x010fe400000e0000 */
[----:B------:R-:W-:-:S07]  /*30d0*/  R2UR UR5, R11 ;  /* 0x000000000b0572ca */ /* 0x000fce00000e0000 */
[----:B------:R-:W-:-:S06]  /*30e0*/  VOTEU.ANY UP0, P0 ;  /* 0x00000000003f7886 */ /* 0x000fcc0000000100 */
[----:B------:R-:W-:Y:S01]  /*30f0*/  HGMMA.64x96x16.F32 R24, gdesc[UR4], R24, UP0, gsb0 ;  /* 0x01600000041879f0 */ /* 0x000fe2000b800818 */
[----:B------:R-:W-:Y:S02]  /*3100*/  VIADD R12, R12, 0x2 ;  /* 0x000000020c0c7836 */ /* 0x000fe40000000000 */
[----:B------:R-:W-:Y:S02]  /*3110*/  VIADD R10, R8, 0x2 ;  /* 0x00000002080a7836 */ /* 0x000fe40000000000 */
[----:B------:R-:W-:Y:S01]  /*3120*/  IMAD.MOV.U32 R11, RZ, RZ, R9 ;  /* 0x000000ffff0b7224 */ /* 0x000fe200078e0009 */
[----:B------:R-:W-:Y:S02]  /*3130*/  R2UR UR4, R12 ;  /* 0x000000000c0472ca */ /* 0x000fe400000e0000 */
[----:B------:R-:W-:Y:S02]  /*3140*/  R2UR UR6, R10 ;  /* 0x000000000a0672ca */ /* 0x000fe400000e0000 */
[----:B------:R-:W-:-:S02]  /*3150*/  R2UR UR7, R11 ;  /* 0x000000000b0772ca */ /* 0x000fc400000e0000 */
[----:B------:R-:W-:Y:S02]  /*3160*/  R2UR UR5, R13 ;  /* 0x000000000d0572ca */ /* 0x000fe400000e0000 */
[----:B------:R-:W3:Y:S01]  /*3170*/  LDL.64 R12, [R1+0xf0] ;  /* 0x0000f000010c7983 */ /* 0x000ee20000100a00 */
[----:B------:R-:W-:Y:S02]  /*3180*/  WARPGROUP.DEPBAR.LE gsb0, 0x0 ;  /* 0x00008000000079c5 */ /* 0x000fe40000010000 */
[----:B------:R-:W-:-:S08]  /*3190*/  WARPGROUP.ARRIVE ;  /* 0x00000000000079c5 */ /* 0x000fd00000000000 */
[----:B------:R-:W-:Y:S01]  /*31a0*/  HGMMA.64x96x16.F32 R24, gdesc[UR4], R24, gsb0 ;  /* 0x01600000041879f0 */ /* 0x000fe20008000818 */
[----:B------:R-:W-:Y:S02]  /*31b0*/  VIADD R14, R14, 0x4 ;  /* 0x000000040e0e7836 */ /* 0x000fe40000000000 */
[----:B------:R-:W-:Y:S02]  /*31c0*/  VIADD R10, R8, 0x4 ;  /* 0x00000004080a7836 */ /* 0x000fe40000000000 */
[----:B------:R-:W-:Y:S01]  /*31d0*/  IMAD.MOV.U32 R11, RZ, RZ, R9 ;  /* 0x000000ffff0b7224 */ /* 0x000fe200078e0009 */
[----:B------:R-:W-:Y:S02]  /*31e0*/  R2UR UR4, R14 ;  /* 0x000000000e0472ca */ /* 0x000fe400000e0000 */
[----:B------:R-:W-:Y:S02]  /*31f0*/  R2UR UR6, R10 ;  /* 0x000000000a0672ca */ /* 0x000fe400000e0000 */
[----:B------:R-:W-:-:S02]  /*3200*/  R2UR UR7, R11 ;  /* 0x000000000b0772ca */ /* 0x000fc400000e0000 */
[----:B------:R-:W-:Y:S02]  /*3210*/  R2UR UR5, R15 ;  /* 0x000000000f0572ca */ /* 0x000fe400000e0000 */
[----:B------:R-:W4:Y:S01]  /*3220*/  LDL.64 R14, [R1+0xf0] ;  /* 0x0000f000010e7983 */ /* 0x000f220000100a00 */
        /* <DEDUP_REMOVED lines=14> */
[----:B--2---:R-:W-:Y:S02]  /*3310*/  VIADD R20, R20, 0x400 ;  /* 0x0000040014147836 */ /* 0x004fe40000000000 */
[----:B------:R-:W-:Y:S02]  /*3320*/  VIADD R10, R8, 0x300 ;  /* 0x00000300080a7836 */ /* 0x000fe40000000000 */
[----:B------:R-:W-:Y:S01]  /*3330*/  IMAD.MOV.U32 R11, RZ, RZ, R9 ;  /* 0x000000ffff0b7224 */ /* 0x000fe200078e0009 */
[----:B------:R-:W-:Y:S02]  /*3340*/  R2UR UR4, R20 ;  /* 0x00000000140472ca */ /* 0x000fe400000e0000 */
[----:B------:R-:W-:Y:S02]  /*3350*/  R2UR UR6, R10 ;  /* 0x000000000a0672ca */ /* 0x000fe400000e0000 */
[----:B------:R-:W-:-:S02]  /*3360*/  R2UR UR7, R11 ;  /* 0x000000000b0772ca */ /* 0x000fc400000e0000 */
[----:B------:R-:W-:Y:S02]  /*3370*/  R2UR UR5, R21 ;  /* 0x00000000150572ca */ /* 0x000fe400000e0000 */
[----:B------:R-:W2:Y:S01]  /*3380*/  LDL.64 R20, [R1+0xf0] ;  /* 0x0000f00001147983 */ /* 0x000ea20000100a00 */
[----:B------:R-:W-:Y:S02]  /*3390*/  WARPGROUP.DEPBAR.LE gsb0, 0x0 ;  /* 0x00008000000079c5 */ /* 0x000fe40000010000 */
[----:B------:R-:W-:-:S08]  /*33a0*/  WARPGROUP.ARRIVE ;  /* 0x00000000000079c5 */ /* 0x000fd00000000000 */
[----:B------:R-:W-:Y:S01]  /*33b0*/  HGMMA.64x96x16.F32 R24, gdesc[UR4], R24, gsb0 ;  /* 0x01600000041879f0 */ /* 0x000fe20008000818 */
[----:B---3--:R-:W-:Y:S02]  /*33c0*/  VIADD R12, R12, 0x402 ;  /* 0x000004020c0c7836 */ /* 0x008fe40000000000 */
        /* <DEDUP_REMOVED lines=10> */
[----:B----4-:R-:W-:Y:S02]  /*3470*/  VIADD R14, R14, 0x404 ;  /* 0x000004040e0e7836 */ /* 0x010fe40000000000 */
        /* <DEDUP_REMOVED lines=69> */
[----:B------:R-:W-:Y:S01]  /*38d0*/  R2UR UR6, R10 ;  /* 0x000000000a0672ca */ /* 0x000fe200000e0000 */
[----:B------:R-:W2:Y:S01]  /*38e0*/  LDL R20, [R1] ;  /* 0x0000000001147983 */ /* 0x000ea20000100800 */
[----:B------:R-:W-:-:S02]  /*38f0*/  R2UR UR7, R11 ;  /* 0x000000000b0772ca */ /* 0x000fc400000e0000 */
[----:B------:R-:W-:Y:S01]  /*3900*/  R2UR UR5, R21 ;  /* 0x00000000150572ca */ /* 0x000fe200000e0000 */
[----:B---3--:R-:W-:Y:S01]  /*3910*/  VIADD R12, R12, 0xc02 ;  /* 0x00000c020c0c7836 */ /* 0x008fe20000000000 */
[----:B------:R0:W5:Y:S01]  /*3920*/  LDL R21, [R1+0xc] ;  /* 0x00000c0001157983 */ /* 0x0001620000100800 */
[----:B------:R-:W-:Y:S02]  /*3930*/  WARPGROUP.DEPBAR.LE gsb0, 0x0 ;  /* 0x00008000000079c5 */ /* 0x000fe40000010000 */
[----:B------:R-:W-:-:S08]  /*3940*/  WARPGROUP.ARRIVE ;  /* 0x00000000000079c5 */ /* 0x000fd00000000000 */
[----:B------:R-:W-:Y:S01]  /*3950*/  HGMMA.64x96x16.F32 R24, gdesc[UR4], R24, gsb0 ;  /* 0x01600000041879f0 */ /* 0x000fe20008000818 */
[----:B------:R-:W-:Y:S02]  /*3960*/  VIADD R10, R8, 0x902 ;  /* 0x00000902080a7836 */ /* 0x000fe40000000000 */
[----:B------:R-:W-:Y:S01]  /*3970*/  IMAD.MOV.U32 R11, RZ, RZ, R9 ;  /* 0x000000ffff0b7224 */ /* 0x000fe200078e0009 */
[----:B------:R-:W-:Y:S02]  /*3980*/  R2UR UR4, R12 ;  /* 0x000000000c0472ca */ /* 0x000fe400000e0000 */
[----:B------:R-:W-:Y:S02]  /*3990*/  R2UR UR6, R10 ;  /* 0x000000000a0672ca */ /* 0x000fe400000e0000 */
[----:B------:R-:W-:Y:S02]  /*39a0*/  R2UR UR7, R11 ;  /* 0x000000000b0772ca */ /* 0x000fe400000e0000 */
[----:B------:R-:W-:Y:S01]  /*39b0*/  R2UR UR5, R13 ;  /* 0x000000000d0572ca */ /* 0x000fe200000e0000 */
[----:B----4-:R-:W-:-:S02]  /*39c0*/  VIADD R14, R14, 0xc04 ;  /* 0x00000c040e0e7836 */ /* 0x010fc40000000000 */
[----:B------:R-:W-:Y:S01]  /*39d0*/  VIADD R10, R8, 0x904 ;  /* 0x00000904080a7836 */ /* 0x000fe20000000000 */
[----:B------:R-:W-:Y:S02]  /*39e0*/  WARPGROUP.DEPBAR.LE gsb0, 0x0 ;  /* 0x00008000000079c5 */ /* 0x000fe40000010000 */
[----:B------:R-:W-:-:S07]  /*39f0*/  WARPGROUP.ARRIVE ;  /* 0x00000000000079c5 */ /* 0x000fce0000000000 */
[----:B------:R-:W-:Y:S01]  /*3a00*/  HGMMA.64x96x16.F32 R24, gdesc[UR4], R24, gsb0 ;  /* 0x01600000041879f0 */ /* 0x000fe20008000818 */
[----:B------:R-:W-:Y:S01]  /*3a10*/  IMAD.MOV.U32 R11, RZ, RZ, R9 ;  /* 0x000000ffff0b7224 */ /* 0x000fe200078e0009 */
[----:B------:R-:W-:Y:S02]  /*3a20*/  R2UR UR6, R10 ;  /* 0x000000000a0672ca */ /* 0x000fe400000e0000 */
[----:B------:R-:W-:Y:S02]  /*3a30*/  R2UR UR4, R14 ;  /* 0x000000000e0472ca */ /* 0x000fe400000e0000 */
[----:B------:R-:W-:Y:S02]  /*3a40*/  R2UR UR7, R11 ;  /* 0x000000000b0772ca */ /* 0x000fe400000e0000 */
[----:B------:R-:W-:Y:S01]  /*3a50*/  R2UR UR5, R15 ;  /* 0x000000000f0572ca */ /* 0x000fe200000e0000 */
[----:B------:R-:W-:Y:S02]  /*3a60*/  VIADD R8, R8, 0x906 ;  /* 0x0000090608087836 */ /* 0x000fe40000000000 */
        /* <DEDUP_REMOVED lines=8> */
[----:B------:R0:W-:Y:S04]  /*3af0*/  STL [R1+0x70], R0 ;  /* 0x0000700001007387 */ /* 0x0001e80000100800 */
[----:B------:R0:W-:Y:S04]  /*3b00*/  STL [R1+0x70], R0 ;  /* 0x0000700001007387 */ /* 0x0001e80000100800 */
[----:B------:R0:W-:Y:S04]  /*3b10*/  STL [R1+0x70], R0 ;  /* 0x0000700001007387 */ /* 0x0001e80000100800 */
[----:B------:R0:W-:Y:S04]  /*3b20*/  STL [R1+0x70], R0 ;  /* 0x0000700001007387 */ /* 0x0001e80000100800 */
[----:B------:R0:W-:Y:S04]  /*3b30*/  STL [R1+0x70], R0 ;  /* 0x0000700001007387 */ /* 0x0001e80000100800 */
[----:B------:R0:W-:Y:S01]  /*3b40*/  STL [R1+0x70], R0 ;  /* 0x0000700001007387 */ /* 0x0001e20000100800 */
[----:B------:R-:W-:-:S02]  /*3b50*/  WARPGROUP.DEPBAR.LE gsb0, 0x0 ;  /* 0x00008000000079c5 */ /* 0x000fc40000010000 */
[----:B------:R-:W-:-:S06]  /*3b60*/  WARPGROUP.ARRIVE ;  /* 0x00000000000079c5 */ /* 0x000fcc0000000000 */
[----:B------:R-:W-:Y:S01]  /*3b70*/  HGMMA.64x96x16.F32 R24, gdesc[UR4], R24, gsb0 ;  /* 0x01600000041879f0 */ /* 0x000fe20008000818 */
[----:B------:R0:W-:Y:S04]  /*3b80*/  STL [R1+0x70], R0 ;  /* 0x0000700001007387 */ /* 0x0001e80000100800 */
[----:B------:R0:W-:Y:S04]  /*3b90*/  STL [R1+0x70], R0 ;  /* 0x0000700001007387 */ /* 0x0001e80000100800 */
[----:B------:R0:W-:Y:S04]  /*3ba0*/  STL [R1+0x70], R0 ;  /* 0x0000700001007387 */ /* 0x0001e80000100800 */
[----:B------:R0:W-:Y:S04]  /*3bb0*/  STL [R1+0x70], R0 ;  /* 0x0000700001007387 */ /* 0x0001e80000100800 */
[----:B------:R0:W-:Y:S04]  /*3bc0*/  STL [R1+0x70], R0 ;  /* 0x0000700001007387 */ /* 0x0001e80000100800 */
[----:B------:R0:W-:Y:S04]  /*3bd0*/  STL [R1+0x70], R0 ;  /* 0x0000700001007387 */ /* 0x0001e80000100800 */
[----:B------:R0:W-:Y:S01]  /*3be0*/  STL [R1+0x70], R0 ;  /* 0x0000700001007387 */ /* 0x0001e20000100800 */
[----:B--2---:R-:W-:-:S03]  /*3bf0*/  LOP3.LUT R20, R20, 0x1, RZ, 0xfc, !PT ;  /* 0x0000000114147812 */ /* 0x004fc600078efcff */
[----:B------:R0:W-:Y:S04]  /*3c00*/  STL [R1+0x70], R0 ;  /* 0x0000700001007387 */ /* 0x0001e80000100800 */
[----:B------:R0:W-:Y:S04]  /*3c10*/  STL [R1+0x70], R0 ;  /* 0x0000700001007387 */ /* 0x0001e80000100800 */
[----:B------:R0:W-:Y:S01]  /*3c20*/  STL [R1+0x70], R0 ;  /* 0x0000700001007387 */ /* 0x0001e20000100800 */
[----:B------:R-:W-:Y:S01]  /*3c30*/  ISETP.NE.AND P0, PT, R20, 0x3, PT ;  /* 0x000000031400780c */ /* 0x000fe20003f05270 */
[----:B------:R-:W-:Y:S01]  /*3c40*/  BSSY B0, `(.L_x_2176) ;  /* 0x0000005000007945 */ /* 0x000fe20003800000 */
[----:B------:R-:W-:-:S02]  /*3c50*/  WARPGROUP.DEPBAR.LE gsb0, 0x0 ;  /* 0x00008000000079c5 */ /* 0x000fc40000010000 */
[----:B------:R0:W-:Y:S09]  /*3c60*/  BAR.ARV R205, 0x100 ;  /* 0x000400cd0000751d */ /* 0x0001f20000002000 */
[----:B0-----:R-:W-:Y:S05]  /*3c70*/  @!P0 BRA `(.L_x_2177) ;  /* 0x0000000000048947 */ /* 0x001fea0003800000 */
[----:B------:R-:W-:Y:S01]  /*3c80*/  BPT.TRAP 0x1 ;  /* 0x000000040000795c */ /* 0x000fe20000300000 */
.L_x_2177:
[----:B------:R-:W-:Y:S05]  /*3c90*/  BSYNC B0 ;  /* 0x0000000000007941 */ /* 0x000fea0003800000 */
.L_x_2176:
[----:B------:R-:W2:Y:S02]  /*3ca0*/  LDL.64 R8, [R1+0x20] ;  /* 0x0000200001087983 */ /* 0x000ea40000100a00 */
[----:B--2---:R-:W-:-:S05]  /*3cb0*/  MOV R9, R8 ;  /* 0x0000000800097202 */ /* 0x004fca0000000f00 */
[----:B-----5:R-:W-:-:S05]  /*3cc0*/  IMAD R6, R6, 0x8, R9 ;  /* 0x0000000806067824 */ /* 0x020fca00078e0209 */
[----:B------:R-:W-:-:S04]  /*3cd0*/  PRMT R6, R21, 0x654, R6 ;  /* 0x0000065415067816 */ /* 0x000fc80000000006 */
[----:B------:R0:W-:Y:S01]  /*3ce0*/  SYNCS.ARRIVE.TRANS64.RED.A1T0 RZ, [R6+URZ], RZ ;  /* 0x000000ff06ff79a7 */ /* 0x0001e2000810043f */
[----:B------:R-:W2:Y:S04]  /*3cf0*/  LDL.64 R14, [R1+0x150] ;  /* 0x00015000010e7983 */ /* 0x000ea80000100a00 */
[----:B------:R-:W3:Y:S04]  /*3d00*/  LDL R18, [R194] ;  /* 0x00000000c2127983 */ /* 0x000ee80000100800 */
[----:B0-----:R-:W4:Y:S04]  /*3d10*/  LDL R6, [R194+0x24] ;  /* 0x00002400c2067983 */ /* 0x001f280000100800 */
[----:B------:R-:W3:Y:S04]  /*3d20*/  LDL R19, [R1+0x50] ;  /* 0x0000500001137983 */ /* 0x000ee80000100800 */
[----:B------:R-:W3:Y:S04]  /*3d30*/  LDL R8, [R194+0x18] ;  /* 0x00001800c2087983 */ /* 0x000ee80000100800 */
[----:B------:R-:W3:Y:S04]  /*3d40*/  LDL R9, [R194+0x4] ;  /* 0x00000400c2097983 */ /* 0x000ee80000100800 */
[----:B------:R-:W3:Y:S04]  /*3d50*/  LDL R12, [R194+0xc] ;  /* 0x00000c00c20c7983 */ /* 0x000ee80000100800 */
[----:B------:R-:W3:Y:S04]  /*3d60*/  LDL R10, [R194+0x10] ;  /* 0x00001000c20a7983 */ /* 0x000ee80000100800 */
[----:B------:R-:W3:Y:S04]  /*3d70*/  LDL R11, [R194+0x14] ;  /* 0x00001400c20b7983 */ /* 0x000ee80000100800 */
[----:B--2---:R-:W2:Y:S01]  /*3d80*/  LD.E R13, desc[UR36][R14.64] ;  /* 0x000000240e0d7980 */ /* 0x004ea2000c101900 */
[----:B----4-:R-:W-:-:S03]  /*3d90*/  ISETP.NE.AND P0, PT, R6, 0x1, PT ;  /* 0x000000010600780c */ /* 0x010fc60003f05270 */
[----:B------:R-:W4:Y:S10]  /*3da0*/  LDL R6, [R194+0x8] ;  /* 0x00000800c2067983 */ /* 0x000f340000100800 */
[----:B------:R-:W4:Y:S04]  /*3db0*/  @P0 LDL R20, [R194+0x28] ;  /* 0x00002800c2140983 */ /* 0x000f280000100800 */
[----:B------:R-:W4:Y:S01]  /*3dc0*/  @P0 LDL R21, [R194+0x2c] ;  /* 0x00002c00c2150983 */ /* 0x000f220000100800 */
[----:B------:R-:W-:Y:S01]  /*3dd0*/  UMOV UR4, 0xffffffa0 ;  /* 0xffffffa000047882 */ /* 0x000fe20000000000 */
[----:B---3--:R-:W-:Y:S01]  /*3de0*/  ISETP.GE.AND P1, PT, R8, 0x1, PT ;  /* 0x000000010800780c */ /* 0x008fe20003f26270 */
[----:B------:R-:W-:Y:S01]  /*3df0*/  UIMAD UR4, UR45, UR4, 0x60 ;  /* 0x000000602d0474a4 */ /* 0x000fe2000f8e0204 */
[----:B------:R-:W-:Y:S01]  /*3e00*/  LOP3.LUT R12, RZ, R12, RZ, 0x33, !PT ;  /* 0x0000000cff0c7212 */ /* 0x000fe200078e33ff */
[----:B------:R-:W-:Y:S01]  /*3e10*/  BSSY B0, `(.L_x_2178) ;  /* 0x00000a9000007945 */ /* 0x000fe20003800000 */
[-C--:B--2---:R-:W-:Y:S01]  /*3e20*/  FMUL.FTZ R15, R29, R13.reuse ;  /* 0x0000000d1d0f7220 */ /* 0x084fe20000410000 */
[----:B------:R-:W-:Y:S01]  /*3e30*/  SHF.R.S32.HI R29, RZ, 0x1f, R18 ;  /* 0x0000001fff1d7819 */ /* 0x000fe20000011412 */
[----:B------:R-:W-:-:S03]  /*3e40*/  FMUL.FTZ R150, R30, R13 ;  /* 0x0000000d1e967220 */ /* 0x000fc60000410000 */
[----:B------:R-:W-:Y:S01]  /*3e50*/  LEA.HI R30, R29, R18, RZ, 0x7 ;  /* 0x000000121d1e7211 */ /* 0x000fe200078f38ff */
[----:B------:R-:W-:-:S03]  /*3e60*/  FMUL.FTZ R149, R31, R13 ;  /* 0x0000000d1f957220 */ /* 0x000fc60000410000 */
[----:B------:R-:W-:Y:S01]  /*3e70*/  LOP3.LUT R31, R30, 0xffffff80, RZ, 0xc0, !PT ;  /* 0xffffff801e1f7812 */ /* 0x000fe200078ec0ff */
[----:B------:R-:W-:-:S04]  /*3e80*/  FMUL.FTZ R161, R32, R13 ;  /* 0x0000000d20a17220 */ /* 0x000fc80000410000 */
[----:B------:R-:W-:Y:S02]  /*3e90*/  IMAD.IADD R31, R18, 0x1, -R31 ;  /* 0x00000001121f7824 */ /* 0x000fe400078e0a1f */
[----:B------:R-:W-:-:S03]  /*3ea0*/  FMUL.FTZ R159, R33, R13 ;  /* 0x0000000d219f7220 */ /* 0x000fc60000410000 */
[----:B------:R-:W-:Y:S01]  /*3eb0*/  SHF.R.S32.HI R32, RZ, 0x1f, R31 ;  /* 0x0000001fff207819 */ /* 0x000fe2000001141f */
[----:B------:R-:W-:Y:S01]  /*3ec0*/  FMUL.FTZ R163, R36, R13 ;  /* 0x0000000d24a37220 */ /* 0x000fe20000410000 */
[----:B------:R-:W-:Y:S02]  /*3ed0*/  LEA.HI R36, R29, R18, RZ, 0x2 ;  /* 0x000000121d247211 */ /* 0x000fe400078f10ff */
[----:B------:R-:W-:Y:S01]  /*3ee0*/  LEA.HI R33, R32, R31, RZ, 0x2 ;  /* 0x0000001f20217211 */ /* 0x000fe200078f10ff */
[-C--:B------:R-:W-:Y:S01]  /*3ef0*/  FMUL.FTZ R164, R34, R13.reuse ;  /* 0x0000000d22a47220 */ /* 0x080fe20000410000 */
[-C--:B------:R-:W-:Y:S01]  /*3f00*/  FMUL.FTZ R173, R39, R13.reuse ;  /* 0x0000000d27ad7220 */ /* 0x080fe20000410000 */
[----:B------:R-:W-:Y:S01]  /*3f10*/  FMUL.FTZ R39, R41, R13 ;  /* 0x0000000d29277220 */ /* 0x000fe20000410000 */
[--C-:B------:R-:W-:Y:S02]  /*3f20*/  SHF.R.S32.HI R34, RZ, 0x2, R33.reuse ;  /* 0x00000002ff227819 */ /* 0x100fe40000011421 */
[----:B------:R-:W-:-:S02]  /*3f30*/  SHF.R.S32.HI R29, RZ, 0x1f, R33 ;  /* 0x0000001fff1d7819 */ /* 0x000fc40000011421 */
[----:B------:R-:W-:Y:S02]  /*3f40*/  LOP3.LUT R41, R36, 0xfffffffc, RZ, 0xc0, !PT ;  /* 0xfffffffc24297812 */ /* 0x000fe400078ec0ff */
[----:B------:R-:W-:Y:S02]  /*3f50*/  LEA.HI R36, R29, R34, RZ, 0x3 ;  /* 0x000000221d247211 */ /* 0x000fe400078f18ff */
[----:B------:R-:W-:Y:S01]  /*3f60*/  SHF.R.S32.HI R29, RZ, 0x7, R30 ;  /* 0x00000007ff1d7819 */ /* 0x000fe2000001141e */
[----:B------:R-:W-:Y:S01]  /*3f70*/  IMAD.IADD R18, R18, 0x1, -R41 ;  /* 0x0000000112127824 */ /* 0x000fe200078e0a29 */
[----:B------:R-:W-:Y:S02]  /*3f80*/  LEA.HI R32, R32, R31, RZ, 0x5 ;  /* 0x0000001f20207211 */ /* 0x000fe400078f28ff */
[----:B------:R-:W-:Y:S02]  /*3f90*/  LOP3.LUT R41, R36, 0xfffffff8, RZ, 0xc0, !PT ;  /* 0xfffffff824297812 */ /* 0x000fe400078ec0ff */
[----:B------:R-:W-:-:S02]  /*3fa0*/  LEA.HI R30, R30, R29, RZ, 0x1 ;  /* 0x0000001d1e1e7211 */ /* 0x000fc400078f08ff */
[----:B------:R-:W-:Y:S01]  /*3fb0*/  SHF.R.S32.HI R32, RZ, 0x5, R32 ;  /* 0x00000005ff207819 */ /* 0x000fe20000011420 */
[----:B------:R-:W-:Y:S01]  /*3fc0*/  IMAD.IADD R41, R34, 0x1, -R41 ;  /* 0x0000000122297824 */ /* 0x000fe200078e0a29 */
[----:B------:R-:W-:Y:S02]  /*3fd0*/  LOP3.LUT R30, R30, 0x3fffffe, RZ, 0xc0, !PT ;  /* 0x03fffffe1e1e7812 */ /* 0x000fe400078ec0ff */
[----:B------:R-:W-:Y:S01]  /*3fe0*/  LEA.HI R34, R18, R18, RZ, 0x1 ;  /* 0x0000001212227211 */ /* 0x000fe200078f08ff */
[----:B------:R-:W-:Y:S02]  /*3ff0*/  IMAD R32, R19, 0x8, R32 ;  /* 0x0000000813207824 */ /* 0x000fe400078e0220 */
[----:B------:R-:W-:Y:S01]  /*4000*/  IMAD.IADD R30, R29, 0x1, -R30 ;  /* 0x000000011d1e7824 */ /* 0x000fe200078e0a1e */
[----:B------:R-:W-:Y:S01]  /*4010*/  LOP3.LUT R19, R34, 0x1ffffffe, RZ, 0xc0, !PT ;  /* 0x1ffffffe22137812 */ /* 0x000fe200078ec0ff */
[----:B------:R-:W-:-:S04]  /*4020*/  IMAD.U32 R41, R32, 0x10, R41 ;  /* 0x0000001020297824 */ /* 0x000fc800078e0029 */
[----:B------:R-:W-:Y:S02]  /*4030*/  IMAD.IADD R19, R18, 0x1, -R19 ;  /* 0x0000000112137824 */ /* 0x000fe400078e0a13 */
[----:B------:R-:W-:-:S04]  /*4040*/  IMAD R30, R30, 0x40, R41 ;  /* 0x000000401e1e7824 */ /* 0x000fc800078e0229 */
[----:B------:R-:W-:-:S04]  /*4050*/  IMAD R41, R19, 0x8, R30 ;  /* 0x0000000813297824 */ /* 0x000fc800078e021e */
[----:B----4-:R-:W-:-:S05]  /*4060*/  @P0 IMAD.HI.U32 R20, R41, R20, RZ ;  /* 0x0000001429140227 */ /* 0x010fca00078e00ff */
[----:B------:R-:W-:Y:S01]  /*4070*/  @P0 SHF.R.U32.HI R41, RZ, R21, R20 ;  /* 0x00000015ff290219 */ /* 0x000fe20000011614 */
[----:B------:R-:W-:Y:S01]  /*4080*/  IMAD.U32 R19, RZ, RZ, UR45 ;  /* 0x0000002dff137e24 */ /* 0x000fe2000f8e00ff */
[----:B------:R-:W-:-:S03]  /*4090*/  LOP3.LUT R18, R33, 0x7ffffffc, RZ, 0xc0, !PT ;  /* 0x7ffffffc21127812 */ /* 0x000fc600078ec0ff */
[----:B------:R-:W0:Y:S01]  /*40a0*/  SHFL.IDX PT, R29, R41, RZ, 0x1c1f ;  /* 0x001c1fff291d7589 */ /* 0x000e2200000e0000 */
[----:B------:R-:W-:Y:S02]  /*40b0*/  IMAD R19, R19, -0x60, R6 ;  /* 0xffffffa013137824 */ /* 0x000fe400078e0206 */
        /* <DEDUP_REMOVED lines=39> */
[----:B------:R-:W-:-:S02]  /*4330*/  IMAD.IADD R18, R31, 0x1, -R18 ;  /* 0x000000011f127824 */ /* 0x000fc400078e0a12 */
[C---:B------:R-:W-:Y:S01]  /*4340*/  VIADD R21, R19.reuse, 0x61 ;  /* 0x0000006113157836 */ /* 0x040fe20000000000 */
[----:B------:R-:W1:Y:S03]  /*4350*/  MUFU.TANH R24, R24 ;  /* 0x0000001800187308 */ /* 0x000e660000002400 */
[----:B------:R-:W-:Y:S02]  /*4360*/  IMAD R20, R18, -0x2, R21 ;  /* 0xfffffffe12147824 */ /* 0x000fe400078e0215 */
[----:B------:R-:W-:-:S03]  /*4370*/  VIADD R19, R19, 0x60 ;  /* 0x0000006013137836 */ /* 0x000fc60000000000 */
[----:B------:R-:W2:Y:S01]  /*4380*/  MUFU.TANH R215, R215 ;  /* 0x000000d700d77308 */ /* 0x000ea20000002400 */
[----:B------:R-:W-:Y:S02]  /*4390*/  IMAD.IADD R13, R20, 0x1, -R9 ;  /* 0x00000001140d7824 */ /* 0x000fe400078e0a09 */
[----:B------:R-:W-:-:S05]  /*43a0*/  IMAD.U32 R21, RZ, RZ, UR4 ;  /* 0x00000004ff157e24 */ /* 0x000fca000f8e00ff */
[----:B------:R-:W3:Y:S01]  /*43b0*/  MUFU.TANH R152, R152 ;  /* 0x0000009800987308 */ /* 0x000ee20000002400 */
[----:B------:R-:W-:-:S07]  /*43c0*/  IMAD R20, R18, -0x2, R19 ;  /* 0xfffffffe12147824 */ /* 0x000fce00078e0213 */
[----:B------:R-:W4:Y:S01]  /*43d0*/  MUFU.TANH R151, R151 ;  /* 0x0000009700977308 */ /* 0x000f220000002400 */
        /* <DEDUP_REMOVED lines=43> */
[----:B------:R-:W1:Y:S08]  /*4690*/  MUFU.TANH R182, R182 ;  /* 0x000000b600b67308 */ /* 0x000e700000002400 */
[----:B------:R-:W1:Y:S01]  /*46a0*/  MUFU.TANH R186, R186 ;  /* 0x000000ba00ba7308 */ /* 0x000e620000002400 */
[----:B------:R-:W-:-:S02]  /*46b0*/  IMAD.IADD R30, R13, 0x1, R12 ;  /* 0x000000010d1e7824 */ /* 0x000fc400078e020c */
[----:B------:R-:W-:Y:S02]  /*46c0*/  IMAD R32, R18, -0x2, R21 ;  /* 0xfffffffe12207824 */ /* 0x000fe400078e0215 */
[----:B------:R-:W-:Y:S01]  /*46d0*/  VIADD R18, R11, UR4 ;  /* 0x000000040b127c36 */ /* 0x000fe20008000000 */
[----:B0-----:R-:W-:Y:S01]  /*46e0*/  VIADDMNMX R11, R29, R47, R20, PT ;  /* 0x0000002f1d0b7246 */ /* 0x001fe20003800114 */
[----:B------:R-:W-:Y:S01]  /*46f0*/  IMAD.IADD R10, R30, 0x1, R29 ;  /* 0x000000011e0a7824 */ /* 0x000fe200078e021d */
[----:B--234-:R-:W-:Y:S06]  /*4700*/  @!P1 BRA `(.L_x_2179) ;  /* 0x0000000000649947 */ /* 0x01cfec0003800000 */
[----:B------:R-:W-:Y:S01]  /*4710*/  IADD3 R13, -R9, R6, R29 ;  /* 0x00000006090d7210 */ /* 0x000fe20007ffe11d */
[----:B------:R-:W-:Y:S03]  /*4720*/  BSSY B1, `(.L_x_2180) ;  /* 0x0000014000017945 */ /* 0x000fe60003800000 */
[----:B------:R-:W-:-:S13]  /*4730*/  ISETP.GT.AND P0, PT, R13, -0x1, PT ;  /* 0xffffffff0d00780c */ /* 0x000fda0003f04270 */
[----:B------:R-:W-:Y:S05]  /*4740*/  @P0 BRA `(.L_x_2181) ;  /* 0x00000000002c0947 */ /* 0x000fea0003800000 */
[----:B------:R-:W-:Y:S01]  /*4750*/  ISETP.NE.AND P0, PT, R8, 0x1, PT ;  /* 0x000000010800780c */ /* 0x000fe20003f05270 */
[----:B------:R-:W-:Y:S01]  /*4760*/  BSSY B2, `(.L_x_2182) ;  /* 0x0000007000027945 */ /* 0x000fe20003800000 */
[----:B------:R-:W-:-:S11]  /*4770*/  LOP3.LUT R13, RZ, R13, RZ, 0x33, !PT ;  /* 0x0000000dff0d7212 */ /* 0x000fd600078e33ff */
[----:B------:R-:W-:Y:S05]  /*4780*/  @!P0 BRA `(.L_x_2183) ;  /* 0x0000000000108947 */ /* 0x000fea0003800000 */
[----:B------:R-:W2:Y:S04]  /*4790*/  LDL R12, [R194+0x1c] ;  /* 0x00001c00c20c7983 */ /* 0x000ea80000100800 */
[----:B------:R-:W3:Y:S01]  /*47a0*/  LDL R19, [R194+0x20] ;  /* 0x00002000c2137983 */ /* 0x000ee20000100800 */
[----:B--2---:R-:W-:-:S05]  /*47b0*/  IMAD.HI.U32 R12, R13, R12, RZ ;  /* 0x0000000c0d0c7227 */ /* 0x004fca00078e00ff */
[----:B---3--:R-:W-:-:S07]  /*47c0*/  SHF.R.U32.HI R13, RZ, R19, R12 ;  /* 0x00000013ff0d7219 */ /* 0x008fce000001160c */
.L_x_2183:
[----:B------:R-:W-:Y:S05]  /*47d0*/  BSYNC B2 ;  /* 0x0000000000027941 */ /* 0x000fea0003800000 */
.L_x_2182:
[----:B------:R-:W-:Y:S01]  /*47e0*/  LOP3.LUT R13, RZ, R13, RZ, 0x33, !PT ;  /* 0x0000000dff0d7212 */ /* 0x000fe200078e33ff */
[----:B------:R-:W-:Y:S06]  /*47f0*/  BRA `(.L_x_2184) ;  /* 0x0000000000187947 */ /* 0x000fec0003800000 */
.L_x_2181:
[----:B------:R-:W-:-:S13]  /*4800*/  ISETP.NE.AND P0, PT, R8, 0x1, PT ;  /* 0x000000010800780c */ /* 0x000fda0003f05270 */
[----:B------:R-:W-:Y:S05]  /*4810*/  @!P0 BRA `(.L_x_2184) ;  /* 0x0000000000108947 */ /* 0x000fea0003800000 */
[----:B------:R-:W2:Y:S04]  /*4820*/  LDL R12, [R194+0x1c] ;  /* 0x00001c00c20c7983 */ /* 0x000ea80000100800 */
[----:B------:R-:W3:Y:S01]  /*4830*/  LDL R34, [R194+0x20] ;  /* 0x00002000c2227983 */ /* 0x000ee20000100800 */
[----:B--2---:R-:W-:-:S05]  /*4840*/  IMAD.HI.U32 R13, R13, R12, RZ ;  /* 0x0000000c0d0d7227 */ /* 0x004fca00078e00ff */
[----:B---3--:R-:W-:-:S07]  /*4850*/  SHF.R.U32.HI R13, RZ, R34, R13 ;  /* 0x00000022ff0d7219 */ /* 0x008fce000001160d */
.L_x_2184:
[----:B------:R-:W-:Y:S05]  /*4860*/  BSYNC B1 ;  /* 0x0000000000017941 */ /* 0x000fea0003800000 */
.L_x_2180:
[----:B------:R-:W-:-:S05]  /*4870*/  IMAD R13, R8, R13, R32 ;  /* 0x0000000d080d7224 */ /* 0x000fca00078e0220 */
[----:B------:R-:W-:Y:S02]  /*4880*/  VIMNMX R10, R10, R13, !PT ;  /* 0x0000000d0a0a7248 */ /* 0x000fe40007fe0100 */
[----:B------:R-:W-:-:S07]  /*4890*/  VIADDMNMX R11, R13, R8, R11, PT ;  /* 0x000000080d0b7246 */ /* 0x000fce000380010b */
.L_x_2179:
[----:B------:R-:W-:Y:S05]  /*48a0*/  BSYNC B0 ;  /* 0x0000000000007941 */ /* 0x000fea0003800000 */
.L_x_2178:
[C---:B------:R-:W-:Y:S01]  /*48b0*/  ISETP.GE.AND P1, PT, R18.reuse, 0x9, PT ;  /* 0x000000091200780c */ /* 0x040fe20003f26270 */
[----:B------:R-:W0:Y:S01]  /*48c0*/  SHFL.IDX PT, R41, R41, 0x1, 0x1c1f ;  /* 0x003c1f0029297f89 */ /* 0x000e2200000e0000 */
[----:B------:R-:W-:Y:S01]  /*48d0*/  ISETP.GE.AND P0, PT, R18, 0x2, PT ;  /* 0x000000021200780c */ /* 0x000fe20003f06270 */
[----:B------:R-:W-:Y:S01]  /*48e0*/  BSSY B0, `(.L_x_2185) ;  /* 0x000008e000007945 */ /* 0x000fe20003800000 */
[C---:B------:R-:W-:Y:S02]  /*48f0*/  ISETP.GT.AND P2, PT, R10.reuse, 0x8, !P1 ;  /* 0x000000080a00780c */ /* 0x040fe40004f44270 */
[----:B------:R-:W-:Y:S02]  /*4900*/  ISETP.GT.AND P3, PT, R10, 0x1, !P0 ;  /* 0x000000010a00780c */ /* 0x000fe40004764270 */
[----:B------:R-:W-:Y:S02]  /*4910*/  ISETP.LT.OR P2, PT, R11, 0x9, P2 ;  /* 0x000000090b00780c */ /* 0x000fe40001741670 */
[----:B------:R-:W-:-:S02]  /*4920*/  ISETP.GE.AND P4, PT, R18, 0x11, PT ;  /* 0x000000111200780c */ /* 0x000fc40003f86270 */
[----:B------:R-:W-:Y:S02]  /*4930*/  FSEL R153, R153, -INF , !P2 ;  /* 0xff80000099997808 */ /* 0x000fe40005000000 */
[----:B------:R-:W-:Y:S02]  /*4940*/  ISETP.LT.OR P3, PT, R11, 0x2, P3 ;  /* 0x000000020b00780c */ /* 0x000fe40001f61670 */
[----:B------:R-:W-:Y:S02]  /*4950*/  ISETP.GT.AND P2, PT, R10, 0x10, !P4 ;  /* 0x000000100a00780c */ /* 0x000fe40006744270 */
[----:B------:R-:W-:Y:S02]  /*4960*/  ISETP.GE.AND P5, PT, R18, 0xa, PT ;  /* 0x0000000a1200780c */ /* 0x000fe40003fa6270 */
[----:B------:R-:W-:Y:S02]  /*4970*/  FSEL R215, R215, -INF , !P3 ;  /* 0xff800000d7d77808 */ /* 0x000fe40005800000 */
[----:B------:R-:W-:-:S02]  /*4980*/  P2R R36, PR, RZ, 0x10 ;  /* 0x00000010ff247803 */ /* 0x000fc40000000000 */
[----:B------:R-:W-:Y:S02]  /*4990*/  ISETP.LT.OR P2, PT, R11, 0x11, P2 ;  /* 0x000000110b00780c */ /* 0x000fe40001741670 */
[----:B------:R-:W-:Y:S02]  /*49a0*/  ISETP.GT.AND P3, PT, R10, 0x9, !P5 ;  /* 0x000000090a00780c */ /* 0x000fe40006f64270 */
[----:B------:R-:W-:Y:S02]  /*49b0*/  ISETP.GE.AND P4, PT, R18, 0x12, PT ;  /* 0x000000121200780c */ /* 0x000fe40003f86270 */
[----:B------:R-:W-:Y:S02]  /*49c0*/  FSEL R161, R161, -INF , !P2 ;  /* 0xff800000a1a17808 */ /* 0x000fe40005000000 */
[----:B------:R-:W-:Y:S02]  /*49d0*/  ISETP.LT.OR P3, PT, R11, 0xa, P3 ;  /* 0x0000000a0b00780c */ /* 0x000fe40001f61670 */
[----:B------:R-:W-:-:S02]  /*49e0*/  ISETP.GT.AND P2, PT, R10, 0x11, !P4 ;  /* 0x000000110a00780c */ /* 0x000fc40006744270 */
[----:B------:R-:W-:Y:S02]  /*49f0*/  FSEL R43, R15, -INF , !P3 ;  /* 0xff8000000f2b7808 */ /* 0x000fe40005800000 */
        /* <DEDUP_REMOVED lines=66> */
[----:B------:R-:W-:Y:S02]  /*4e20*/  P2R R38, PR, RZ, 0x10 ;  /* 0x00000010ff267803 */ /* 0x000fe40000000000 */
[----:B------:R-:W-:Y:S02]  /*4e30*/  FSEL R175, R60, -INF , !P2 ;  /* 0xff8000003caf7808 */ /* 0x000fe40005000000 */
[----:B------:R-:W-:Y:S02]  /*4e40*/  ISETP.GE.AND P2, PT, R18, 0x4a, PT ;  /* 0x0000004a1200780c */ /* 0x000fe40003f46270 */
[----:B------:R-:W-:Y:S02]  /*4e50*/  P2R R34, PR, RZ, 0x20 ;  /* 0x00000020ff227803 */ /* 0x000fe40000000000 */
        /* <DEDUP_REMOVED lines=16> */
[----:B------:R-:W-:Y:S02]  /*4f60*/  P2R R13, PR, RZ, 0x40 ;  /* 0x00000040ff0d7803 */ /* 0x000fe40000000000 */
[----:B------:R-:W-:-:S04]  /*4f70*/  ISETP.GT.AND P6, PT, R10, RZ, !P6 ;  /* 0x000000ff0a00720c */ /* 0x000fc800077c4270 */
[----:B------:R-:W-:-:S04]  /*4f80*/  ISETP.LT.OR P6, PT, R11, 0x1, P6 ;  /* 0x000000010b00780c */ /* 0x000fc800037c1670 */
[----:B-1----:R-:W-:Y:S02]  /*4f90*/  FSEL R147, R24, -INF , !P6 ;  /* 0xff80000018937808 */ /* 0x002fe40007000000 */
[----:B------:R-:W-:-:S04]  /*4fa0*/  ISETP.GE.AND P6, PT, R18, 0x5a, PT ;  /* 0x0000005a1200780c */ /* 0x000fc80003fc6270 */
[----:B------:R-:W-:Y:S02]  /*4fb0*/  P2R R18, PR, RZ, 0x40 ;  /* 0x00000040ff127803 */ /* 0x000fe40000000000 */
[----:B------:R-:W-:Y:S01]  /*4fc0*/  ISETP.GT.AND P6, PT, R10, 0x59, !P6 ;  /* 0x000000590a00780c */ /* 0x000fe200077c4270 */
[----:B0-----:R-:W-:-:S03]  /*4fd0*/  IMAD.IADD R10, R30, 0x1, R41 ;  /* 0x000000011e0a7824 */ /* 0x001fc600078e0229 */
[----:B------:R-:W-:Y:S02]  /*4fe0*/  ISETP.LT.OR P6, PT, R11, 0x5a, P6 ;  /* 0x0000005a0b00780c */ /* 0x000fe400037c1670 */
[----:B------:R-:W-:Y:S02]  /*4ff0*/  VIADDMNMX R11, R41, R47, R20, PT ;  /* 0x0000002f290b7246 */ /* 0x000fe40003800114 */
[----:B------:R-:W-:Y:S02]  /*5000*/  FSEL R27, R69, -INF , !P6 ;  /* 0xff800000451b7808 */ /* 0x000fe40007000000 */
[----:B------:R-:W-:-:S13]  /*5010*/  ISETP.GE.AND P6, PT, R8, 0x1, PT ;  /* 0x000000010800780c */ /* 0x000fda0003fc6270 */
[----:B------:R-:W-:Y:S05]  /*5020*/  @!P6 BRA `(.L_x_2186) ;  /* 0x000000000064e947 */ /* 0x000fea0003800000 */
        /* <DEDUP_REMOVED lines=12> */
.L_x_2190:
[----:B------:R-:W-:Y:S05]  /*50f0*/  BSYNC B2 ;  /* 0x0000000000027941 */ /* 0x000fea0003800000 */
.L_x_2189:
[----:B------:R-:W-:Y:S01]  /*5100*/  LOP3.LUT R9, RZ, R9, RZ, 0x33, !PT ;  /* 0x00000009ff097212 */ /* 0x000fe200078e33ff */
[----:B------:R-:W-:Y:S06]  /*5110*/  BRA `(.L_x_2191) ;  /* 0x0000000000187947 */ /* 0x000fec0003800000 */
.L_x_2188:
[----:B------:R-:W-:-:S13]  /*5120*/  ISETP.NE.AND P6, PT, R8, 0x1, PT ;  /* 0x000000010800780c */ /* 0x000fda0003fc5270 */
[----:B------:R-:W-:Y:S05]  /*5130*/  @!P6 BRA `(.L_x_2191) ;  /* 0x000000000010e947 */ /* 0x000fea0003800000 */
[----:B------:R-:W2:Y:S04]  /*5140*/  LDL R6, [R194+0x1c] ;  /* 0x00001c00c2067983 */ /* 0x000ea80000100800 */
[----:B------:R-:W3:Y:S01]  /*5150*/  LDL R12, [R194+0x20] ;  /* 0x00002000c20c7983 */ /* 0x000ee20000100800 */
[----:B--2---:R-:W-:-:S05]  /*5160*/  IMAD.HI.U32 R9, R9, R6, RZ ;  /* 0x0000000609097227 */ /* 0x004fca00078e00ff */
[----:B---3--:R-:W-:-:S07]  /*5170*/  SHF.R.U32.HI R9, RZ, R12, R9 ;  /* 0x0000000cff097219 */ /* 0x008fce0000011609 */
.L_x_2191:
[----:B------:R-:W-:Y:S05]  /*5180*/  BSYNC B1 ;  /* 0x0000000000017941 */ /* 0x000fea0003800000 */
.L_x_2187:
[----:B------:R-:W-:-:S05]  /*5190*/  IMAD R9, R8, R9, R32 ;  /* 0x0000000908097224 */ /* 0x000fca00078e0220 */
[----:B------:R-:W-:Y:S02]  /*51a0*/  VIADDMNMX R11, R9, R8, R11, PT ;  /* 0x00000008090b7246 */ /* 0x000fe4000380010b */
[----:B------:R-:W-:-:S07]  /*51b0*/  VIMNMX R10, R10, R9, !PT ;  /* 0x000000090a0a7248 */ /* 0x000fce0007fe0100 */
.L_x_2186:
[----:B------:R-:W-:Y:S05]  /*51c0*/  BSYNC B0 ;  /* 0x0000000000007941 */ /* 0x000fea0003800000 */
.L_x_2185:
[C---:B------:R-:W-:Y:S01]  /*51d0*/  ISETP.GT.AND P0, PT, R10.reuse, 0x1, !P0 ;  /* 0x000000010a00780c */ /* 0x040fe20004704270 */
[----:B------:R-:W2:Y:S01]  /*51e0*/  LDL R12, [R1+0x218] ;  /* 0x00021800010c7983 */ /* 0x000ea20000100800 */
[----:B------:R-:W-:Y:S02]  /*51f0*/  ISETP.GT.AND P1, PT, R10, 0x8, !P1 ;  /* 0x000000080a00780c */ /* 0x000fe40004f24270 */
[C---:B------:R-:W-:Y:S01]  /*5200*/  ISETP.LT.OR P0, PT, R11.reuse, 0x2, P0 ;  /* 0x000000020b00780c */ /* 0x040fe20000701670 */
[----:B------:R-:W3:Y:S01]  /*5210*/  LDL R158, [R1+0x214] ;  /* 0x00021400019e7983 */ /* 0x000ee20000100800 */
[----:B------:R-:W-:Y:S02]  /*5220*/  ISETP.LT.OR P1, PT, R11, 0x9, P1 ;  /* 0x000000090b00780c */ /* 0x000fe40000f21670 */
[----:B------:R-:W-:Y:S01]  /*5230*/  FSEL R151, R151, -INF , !P0 ;  /* 0xff80000097977808 */ /* 0x000fe20004000000 */
[----:B------:R-:W4:Y:S01]  /*5240*/  LDL R154, [R1+0x210] ;  /* 0x00021000019a7983 */ /* 0x000f220000100800 */
[----:B------:R-:W-:-:S02]  /*5250*/  ISETP.NE.AND P0, PT, R34, RZ, PT ;  /* 0x000000ff2200720c */ /* 0x000fc40003f05270 */
[----:B------:R-:W-:Y:S01]  /*5260*/  FSEL R150, R150, -INF , !P1 ;  /* 0xff80000096967808 */ /* 0x000fe20004800000 */
[----:B------:R-:W4:Y:S01]  /*5270*/  LDL R24, [R1+0x3f4] ;  /* 0x0003f40001187983 */ /* 0x000f220000100800 */
[----:B------:R-:W-:Y:S02]  /*5280*/  ISETP.GT.AND P0, PT, R10, 0x9, !P0 ;  /* 0x000000090a00780c */ /* 0x000fe40004704270 */
[----:B------:R-:W-:Y:S01]  /*5290*/  ISETP.NE.AND P1, PT, R38, RZ, PT ;  /* 0x000000ff2600720c */ /* 0x000fe20003f25270 */
[----:B------:R-:W4:Y:S01]  /*52a0*/  LDL R155, [R1+0x1f8] ;  /* 0x0001f800019b7983 */ /* 0x000f220000100800 */
[----:B------:R-:W-:Y:S02]  /*52b0*/  ISETP.LT.OR P0, PT, R11, 0xa, P0 ;  /* 0x0000000a0b00780c */ /* 0x000fe40000701670 */
[----:B------:R-:W-:Y:S01]  /*52c0*/  ISETP.NE.AND P6, PT, R42, RZ, PT ;  /* 0x000000ff2a00720c */ /* 0x000fe20003fc5270 */
[----:B------:R-:W4:Y:S01]  /*52d0*/  LDL R30, [R1+0x3e4] ;  /* 0x0003e400011e7983 */ /* 0x000f220000100800 */
[----:B------:R-:W-:-:S02]  /*52e0*/  FSEL R149, R149, -INF , !P0 ;  /* 0xff80000095957808 */ /* 0x000fc40004000000 */
[----:B------:R-:W-:Y:S01]  /*52f0*/  ISETP.NE.AND P0, PT, R36, RZ, PT ;  /* 0x000000ff2400720c */ /* 0x000fe20003f05270 */
[----:B------:R-:W4:Y:S01]  /*5300*/  LDL R32, [R1+0x3ec] ;  /* 0x0003ec0001207983 */ /* 0x000f220000100800 */
[----:B------:R-:W-:Y:S02]  /*5310*/  FMNMX.FTZ R6, R147, R215, !PT ;  /* 0x000000d793067209 */ /* 0x000fe40007810000 */
[----:B------:R-:W-:Y:S01]  /*5320*/  ISETP.GT.AND P0, PT, R10, 0x10, !P0 ;  /* 0x000000100a00780c */ /* 0x000fe20004704270 */
[----:B------:R-:W4:Y:S01]  /*5330*/  LDL R47, [R1+0x21c] ;  /* 0x00021c00012f7983 */ /* 0x000f220000100800 */
[----:B------:R-:W-:Y:S02]  /*5340*/  FMNMX.FTZ R6, R153, R6, !PT ;  /* 0x0000000699067209 */ /* 0x000fe40007810000 */
[----:B------:R-:W-:Y:S01]  /*5350*/  ISETP.LT.OR P0, PT, R11, 0x11, P0 ;  /* 0x000000110b00780c */ /* 0x000fe20000701670 */
[----:B------:R-:W4:Y:S01]  /*5360*/  LDL R54, [R1+0x238] ;  /* 0x0002380001367983 */ /* 0x000f220000100800 */
[----:B------:R-:W-:-:S02]  /*5370*/  FMNMX.FTZ R6, R43, R6, !PT ;  /* 0x000000062b067209 */ /* 0x000fc40007810000 */
[----:B------:R-:W-:Y:S01]  /*5380*/  FSEL R164, R164, -INF , !P0 ;  /* 0xff800000a4a47808 */ /* 0x000fe20004000000 */
[----:B------:R-:W4:Y:S01]  /*5390*/  LDL R55, [R1+0x23c] ;  /* 0x00023c0001377983 */ /* 0x000f220000100800 */
[----:B------:R-:W-:Y:S02]  /*53a0*/  ISETP.GT.AND P0, PT, R10, 0x11, !P1 ;  /* 0x000000110a00780c */ /* 0x000fe40004f04270 */
[----:B------:R-:W-:Y:S01]  /*53b0*/  ISETP.NE.AND P1, PT, R50, RZ, PT ;  /* 0x000000ff3200720c */ /* 0x000fe20003f25270 */
[----:B------:R-:W4:Y:S01]  /*53c0*/  LDL R56, [R1+0x240] ;  /* 0x0002400001387983 */ /* 0x000f220000100800 */
[----:B------:R-:W-:Y:S02]  /*53d0*/  ISETP.LT.OR P0, PT, R11, 0x12, P0 ;  /* 0x000000120b00780c */ /* 0x000fe40000701670 */
[----:B------:R-:W-:Y:S01]  /*53e0*/  FMNMX.FTZ R6, R161, R6, !PT ;  /* 0x00000006a1067209 */ /* 0x000fe20007810000 */
        /* <DEDUP_REMOVED lines=14> */
[----:B------:R-:W-:Y:S01]  /*54d0*/  FMNMX.FTZ R6, R15, R6, !PT ;  /* 0x000000060f067209 */ /* 0x000fe20007810000 */
        /* <DEDUP_REMOVED lines=16> */
[----:B------:R-:W-:Y:S02]  /*55e0*/  ISETP.NE.AND P0, PT, R26, RZ, PT ;  /* 0x000000ff1a00720c */ /* 0x000fe40003f05270 */
[----:B------:R-:W-:Y:S01]  /*55f0*/  ISETP.NE.AND P6, PT, R51, RZ, PT ;  /* 0x000000ff3300720c */ /* 0x000fe20003fc5270 */
[----:B------:R-:W4:Y:S01]  /*5600*/  LDL R67, [R1+0x26c] ;  /* 0x00026c0001437983 */ /* 0x000f220000100800 */
[----:B------:R-:W-:Y:S02]  /*5610*/  ISETP.GT.AND P0, PT, R10, 0x21, !P0 ;  /* 0x000000210a00780c */ /* 0x000fe40004704270 */
[----:B------:R-:W-:Y:S01]  /*5620*/  FMNMX.FTZ R6, R21, R6, !PT ;  /* 0x0000000615067209 */ /* 0x000fe20007810000 */
[----:B------:R-:W4:Y:S01]  /*5630*/  LDL R51, [R1+0x22c] ;  /* 0x00022c0001337983 */ /* 0x000f220000100800 */
[----:B------:R-:W-:-:S02]  /*5640*/  ISETP.LT.OR P0, PT, R11, 0x22, P0 ;  /* 0x000000220b00780c */ /* 0x000fc40000701670 */
[----:B------:R-:W-:Y:S01]  /*5650*/  FMNMX.FTZ R6, R33, R6, !PT ;  /* 0x0000000621067209 */ /* 0x000fe20007810000 */
[----:B------:R-:W4:Y:S01]  /*5660*/  LDL R68, [R1+0x270] ;  /* 0x0002700001447983 */ /* 0x000f220000100800 */
[----:B------:R-:W-:Y:S02]  /*5670*/  FSEL R189, R189, -INF , !P0 ;  /* 0xff800000bdbd7808 */ /* 0x000fe40004000000 */
[----:B------:R-:W-:Y:S01]  /*5680*/  ISETP.NE.AND P0, PT, R44, RZ, PT ;  /* 0x000000ff2c00720c */ /* 0x000fe20003f05270 */
[----:B------:R-:W4:Y:S01]  /*5690*/  LDL R69, [R1+0x274] ;  /* 0x0002740001457983 */ /* 0x000f220000100800 */
[----:B------:R-:W-:Y:S02]  /*56a0*/  FMNMX.FTZ R6, R157, R6, !PT ;  /* 0x000000069d067209 */ /* 0x000fe40007810000 */
[----:B------:R-:W-:Y:S01]  /*56b0*/  ISETP.GT.AND P0, PT, R10, 0x28, !P0 ;  /* 0x000000280a00780c */ /* 0x000fe20004704270 */
[----:B------:R-:W4:Y:S01]  /*56c0*/  LDL R70, [R1+0x278] ;  /* 0x0002780001467983 */ /* 0x000f220000100800 */
[----:B------:R-:W-:-:S02]  /*56d0*/  FMNMX.FTZ R6, R187, R6, !PT ;  /* 0x00000006bb067209 */ /* 0x000fc40007810000 */
[----:B------:R-:W-:Y:S01]  /*56e0*/  ISETP.LT.OR P0, PT, R11, 0x29, P0 ;  /* 0x000000290b00780c */ /* 0x000fe20000701670 */
[----:B------:R-:W4:Y:S01]  /*56f0*/  LDL R71, [R1+0x27c] ;  /* 0x00027c0001477983 */ /* 0x000f220000100800 */
[----:B------:R-:W-:Y:S02]  /*5700*/  FMNMX.FTZ R6, R31, R6, !PT ;  /* 0x000000061f067209 */ /* 0x000fe40007810000 */
[----:B------:R-:W-:Y:S01]  /*5710*/  FSEL R171, R171, -INF , !P0 ;  /* 0xff800000abab7808 */ /* 0x000fe20004000000 */
[----:B------:R-:W4:Y:S01]  /*5720*/  LDL R72, [R1+0x280] ;  /* 0x0002800001487983 */ /* 0x000f220000100800 */
[----:B------:R-:W-:Y:S02]  /*5730*/  ISETP.NE.AND P0, PT, R46, RZ, PT ;  /* 0x000000ff2e00720c */ /* 0x000fe40003f05270 */
[----:B------:R-:W-:Y:S01]  /*5740*/  FMNMX.FTZ R6, R175, R6, !PT ;  /* 0x00000006af067209 */ /* 0x000fe20007810000 */
[----:B------:R-:W4:Y:S01]  /*5750*/  LDL R73, [R1+0x284] ;  /* 0x0002840001497983 */ /* 0x000f220000100800 */
[----:B------:R-:W-:-:S02]  /*5760*/  ISETP.GT.AND P0, PT, R10, 0x29, !P0 ;  /* 0x000000290a00780c */ /* 0x000fc40004704270 */
[----:B------:R-:W-:Y:S01]  /*5770*/  ISETP.GT.AND P2, PT, R10, 0x49, !P2 ;  /* 0x000000490a00780c */ /* 0x000fe20005744270 */
[----:B------:R-:W4:Y:S01]  /*5780*/  LDL R74, [R1+0x288] ;  /* 0x00028800014a7983 */ /* 0x000f220000100800 */
[----:B------:R-:W-:Y:S02]  /*5790*/  ISETP.LT.OR P0, PT, R11, 0x2a, P0 ;  /* 0x0000002a0b00780c */ /* 0x000fe40000701670 */
[----:B------:R-:W-:Y:S01]  /*57a0*/  FMNMX.FTZ R6, R177, R6, !PT ;  /* 0x00000006b1067209 */ /* 0x000fe20007810000 */
[----:B------:R-:W4:Y:S01]  /*57b0*/  LDL R75, [R1+0x28c] ;  /* 0x00028c00014b7983 */ /* 0x000f220000100800 */
[----:B------:R-:W-:Y:S02]  /*57c0*/  FSEL R172, R172, -INF , !P0 ;  /* 0xff800000acac7808 */ /* 0x000fe40004000000 */
[----:B------:R-:W-:Y:S01]  /*57d0*/  ISETP.NE.AND P0, PT, R48, RZ, PT ;  /* 0x000000ff3000720c */ /* 0x000fe20003f05270 */
[----:B------:R-:W4:Y:S01]  /*57e0*/  LDL R76, [R1+0x290] ;  /* 0x00029000014c7983 */ /* 0x000f220000100800 */
[----:B------:R-:W-:-:S02]  /*57f0*/  ISETP.GT.AND P3, PT, R10, 0x50, !P3 ;  /* 0x000000500a00780c */ /* 0x000fc40005f64270 */
[----:B------:R-:W-:Y:S01]  /*5800*/  ISETP.GT.AND P0, PT, R10, 0x30, !P0 ;  /* 0x000000300a00780c */ /* 0x000fe20004704270 */
[----:B------:R-:W4:Y:S01]  /*5810*/  LDL R48, [R1+0x220] ;  /* 0x0002200001307983 */ /* 0x000f220000100800 */
[C---:B------:R-:W-:Y:S02]  /*5820*/  ISETP.LT.OR P2, PT, R11.reuse, 0x4a, P2 ;  /* 0x0000004a0b00780c */ /* 0x040fe40001741670 */
[----:B------:R-:W-:Y:S01]  /*5830*/  ISETP.LT.OR P0, PT, R11, 0x31, P0 ;  /* 0x000000310b00780c */ /* 0x000fe20000701670 */
[----:B------:R-:W4:Y:S01]  /*5840*/  LDL R77, [R1+0x294] ;  /* 0x00029400014d7983 */ /* 0x000f220000100800 */
[----:B------:R-:W-:Y:S02]  /*5850*/  FMNMX.FTZ R6, R167, R6, !PT ;  /* 0x00000006a7067209 */ /* 0x000fe40007810000 */
[----:B------:R-:W-:Y:S01]  /*5860*/  FSEL R195, R195, -INF , !P0 ;  /* 0xff800000c3c37808 */ /* 0x000fe20004000000 */
[----:B------:R-:W4:Y:S01]  /*5870*/  LDL R78, [R1+0x298] ;  /* 0x00029800014e7983 */ /* 0x000f220000100800 */
[----:B------:R-:W-:-:S02]  /*5880*/  ISETP.NE.AND P0, PT, R49, RZ, PT ;  /* 0x000000ff3100720c */ /* 0x000fc40003f05270 */
[C---:B------:R-:W-:Y:S01]  /*5890*/  ISETP.LT.OR P3, PT, R11.reuse, 0x51, P3 ;  /* 0x000000510b00780c */ /* 0x040fe20001f61670 */
[----:B------:R-:W4:Y:S01]  /*58a0*/  LDL R49, [R1+0x224] ;  /* 0x0002240001317983 */ /* 0x000f220000100800 */
[----:B------:R-:W-:Y:S02]  /*58b0*/  ISETP.GT.AND P0, PT, R10, 0x31, !P0 ;  /* 0x000000310a00780c */ /* 0x000fe40004704270 */
[----:B------:R-:W-:Y:S01]  /*58c0*/  FSEL R176, R176, -INF , !P2 ;  /* 0xff800000b0b07808 */ /* 0x000fe20005000000 */
[----:B------:R-:W4:Y:S01]  /*58d0*/  LDL R79, [R1+0x29c] ;  /* 0x00029c00014f7983 */ /* 0x000f220000100800 */
[----:B------:R-:W-:Y:S02]  /*58e0*/  ISETP.LT.OR P0, PT, R11, 0x32, P0 ;  /* 0x000000320b00780c */ /* 0x000fe40000701670 */
[----:B------:R-:W-:Y:S01]  /*58f0*/  FMNMX.FTZ R6, R29, R6, !PT ;  /* 0x000000061d067209 */ /* 0x000fe20007810000 */
[----:B------:R-:W4:Y:S01]  /*5900*/  LDL R80, [R1+0x2a0] ;  /* 0x0002a00001507983 */ /* 0x000f220000100800 */
[----:B------:R-:W-:-:S02]  /*5910*/  FSEL R212, R212, -INF , !P0 ;  /* 0xff800000d4d47808 */ /* 0x000fc40004000000 */
[----:B------:R-:W-:Y:S01]  /*5920*/  ISETP.NE.AND P0, PT, R28, RZ, PT ;  /* 0x000000ff1c00720c */ /* 0x000fe20003f05270 */
[----:B------:R-:W4:Y:S01]  /*5930*/  LDL R81, [R1+0x2a4] ;  /* 0x0002a40001517983 */ /* 0x000f220000100800 */
[----:B------:R-:W-:Y:S02]  /*5940*/  FSEL R185, R185, -INF , !P3 ;  /* 0xff800000b9b97808 */ /* 0x000fe40005800000 */
[C---:B------:R-:W-:Y:S01]  /*5950*/  ISETP.GT.AND P0, PT, R10.reuse, 0x38, !P0 ;  /* 0x000000380a00780c */ /* 0x040fe20004704270 */
[----:B------:R-:W4:Y:S01]  /*5960*/  LDL R28, [R1+0x3dc] ;  /* 0x0003dc00011c7983 */ /* 0x000f220000100800 */
[----:B------:R-:W-:Y:S02]  /*5970*/  FMNMX.FTZ R6, R169, R6, !PT ;  /* 0x00000006a9067209 */ /* 0x000fe40007810000 */
[----:B------:R-:W-:Y:S01]  /*5980*/  ISETP.LT.OR P0, PT, R11, 0x39, P0 ;  /* 0x000000390b00780c */ /* 0x000fe20000701670 */
[----:B------:R-:W4:Y:S01]  /*5990*/  LDL R82, [R1+0x2a8] ;  /* 0x0002a80001527983 */ /* 0x000f220000100800 */
[----:B------:R-:W-:-:S02]  /*59a0*/  ISETP.GT.AND P4, PT, R10, 0x51, !P4 ;  /* 0x000000510a00780c */ /* 0x000fc40006784270 */
[----:B------:R-:W-:Y:S01]  /*59b0*/  FSEL R213, R213, -INF , !P0 ;  /* 0xff800000d5d57808 */ /* 0x000fe20004000000 */
[----:B------:R-:W4:Y:S01]  /*59c0*/  LDL R83, [R1+0x2ac] ;  /* 0x0002ac0001537983 */ /* 0x000f220000100800 */
[C---:B------:R-:W-:Y:S02]  /*59d0*/  ISETP.GT.AND P0, PT, R10.reuse, 0x39, !P1 ;  /* 0x000000390a00780c */ /* 0x040fe40004f04270 */
[----:B------:R-:W-:Y:S01]  /*59e0*/  ISETP.NE.AND P1, PT, R53, RZ, PT ;  /* 0x000000ff3500720c */ /* 0x000fe20003f25270 */
[----:B------:R-:W4:Y:S01]  /*59f0*/  LDL R84, [R1+0x2b0] ;  /* 0x0002b00001547983 */ /* 0x000f220000100800 */
[----:B------:R-:W-:Y:S02]  /*5a00*/  ISETP.LT.OR P0, PT, R11, 0x3a, P0 ;  /* 0x0000003a0b00780c */ /* 0x000fe40000701670 */
[----:B------:R-:W-:Y:S01]  /*5a10*/  ISETP.GT.AND P1, PT, R10, 0x48, !P1 ;  /* 0x000000480a00780c */ /* 0x000fe20004f24270 */
[----:B------:R-:W4:Y:S01]  /*5a20*/  LDL R53, [R1+0x234] ;  /* 0x0002340001357983 */ /* 0x000f220000100800 */
[----:B------:R-:W-:-:S02]  /*5a30*/  FSEL R214, R214, -INF , !P0 ;  /* 0xff800000d6d67808 */ /* 0x000fc40004000000 */
[----:B------:R-:W-:Y:S01]  /*5a40*/  ISETP.NE.AND P0, PT, R13, RZ, PT ;  /* 0x000000ff0d00720c */ /* 0x000fe20003f05270 */
[----:B------:R-:W4:Y:S01]  /*5a50*/  LDL R85, [R1+0x2b4] ;  /* 0x0002b40001557983 */ /* 0x000f220000100800 */
[----:B------:R-:W-:Y:S02]  /*5a60*/  ISETP.LT.OR P1, PT, R11, 0x49, P1 ;  /* 0x000000490b00780c */ /* 0x000fe40000f21670 */
[C---:B------:R-:W-:Y:S01]  /*5a70*/  ISETP.GT.AND P0, PT, R10.reuse, RZ, !P0 ;  /* 0x000000ff0a00720c */ /* 0x040fe20004704270 */
[----:B------:R-:W4:Y:S01]  /*5a80*/  LDL R86, [R1+0x2b8] ;  /* 0x0002b80001567983 */ /* 0x000f220000100800 */
[----:B------:R-:W-:Y:S02]  /*5a90*/  FSEL R183, R183, -INF , !P1 ;  /* 0xff800000b7b77808 */ /* 0x000fe40004800000 */
[----:B------:R-:W-:Y:S01]  /*5aa0*/  ISETP.LT.OR P0, PT, R11, 0x1, P0 ;  /* 0x000000010b00780c */ /* 0x000fe20000701670 */
[----:B------:R-:W4:Y:S01]  /*5ab0*/  LDL R87, [R1+0x2bc] ;  /* 0x0002bc0001577983 */ /* 0x000f220000100800 */
[----:B------:R-:W-:-:S02]  /*5ac0*/  ISETP.GT.AND P5, PT, R10, 0x58, !P5 ;  /* 0x000000580a00780c */ /* 0x000fc40006fa4270 */
        /* <DEDUP_REMOVED lines=9> */
[----:B------:R-:W-:Y:S01]  /*5b60*/  FMNMX.FTZ R9, R149, R8, !PT ;  /* 0x0000000895097209 */ /* 0x000fe20007810000 */
[----:B------:R-:W4:Y:S01]  /*5b70*/  LDL R91, [R1+0x2cc] ;  /* 0x0002cc00015b7983 */ /* 0x000f220000100800 */
[----:B------:R-:W-:Y:S02]  /*5b80*/  ISETP.NE.AND P0, PT, R52, RZ, PT ;  /* 0x000000ff3400720c */ /* 0x000fe40003f05270 */
[----:B------:R-:W-:Y:S01]  /*5b90*/  FMNMX.FTZ R8, R164, R9, !PT ;  /* 0x00000009a4087209 */ /* 0x000fe20007810000 */
        /* <DEDUP_REMOVED lines=8> */
[----:B------:R-:W-:Y:S01]  /*5c20*/  FMNMX.FTZ R9, R173, R8, !PT ;  /* 0x00000008ad097209 */ /* 0x000fe20007810000 */
[----:B------:R-:W4:Y:S01]  /*5c30*/  LDL R94, [R1+0x2d8] ;  /* 0x0002d800015e7983 */ /* 0x000f220000100800 */
[----:B------:R-:W-:Y:S02]  /*5c40*/  ISETP.NE.AND P6, PT, R18, RZ, PT ;  /* 0x000000ff1200720c */ /* 0x000fe40003fc5270 */
[----:B------:R-:W-:Y:S01]  /*5c50*/  FMNMX.FTZ R8, R188, R9, !PT ;  /* 0x00000009bc087209 */ /* 0x000fe20007810000 */
[----:B------:R-:W4:Y:S01]  /*5c60*/  LDL R95, [R1+0x2dc] ;  /* 0x0002dc00015f7983 */ /* 0x000f220000100800 */
[----:B------:R-:W-:-:S02]  /*5c70*/  ISETP.GT.AND P6, PT, R10, 0x59, !P6 ;  /* 0x000000590a00780c */ /* 0x000fc400077c4270 */
[----:B------:R-:W-:Y:S01]  /*5c80*/  FMNMX.FTZ R8, R189, R8, !PT ;  /* 0x00000008bd087209 */ /* 0x000fe20007810000 */
[----:B------:R-:W4:Y:S01]  /*5c90*/  LDL R96, [R1+0x2e0] ;  /* 0x0002e00001607983 */ /* 0x000f220000100800 */
[----:B------:R-:W-:Y:S02]  /*5ca0*/  ISETP.LT.OR P4, PT, R11, 0x52, P4 ;  /* 0x000000520b00780c */ /* 0x000fe40002781670 */
[----:B------:R-:W-:Y:S01]  /*5cb0*/  FMNMX.FTZ R9, R171, R8, !PT ;  /* 0x00000008ab097209 */ /* 0x000fe20007810000 */
[----:B------:R-:W4:Y:S01]  /*5cc0*/  LDL R97, [R1+0x2e4] ;  /* 0x0002e40001617983 */ /* 0x000f220000100800 */
[C---:B------:R-:W-:Y:S02]  /*5cd0*/  ISETP.LT.OR P5, PT, R11.reuse, 0x59, P5 ;  /* 0x000000590b00780c */ /* 0x040fe40002fa1670 */
        /* <DEDUP_REMOVED lines=8> */
[----:B------:R-:W-:Y:S02]  /*5d60*/  FSEL R182, R182, -INF , !P5 ;  /* 0xff800000b6b67808 */ /* 0x000fe40006800000 */
[----:B------:R-:W-:Y:S01]  /*5d70*/  FMNMX.FTZ R9, R213, R8, !PT ;  /* 0x00000008d5097209 */ /* 0x000fe20007810000 */
[----:B------:R-:W4:Y:S01]  /*5d80*/  LDL R101, [R1+0x2f4] ;  /* 0x0002f40001657983 */ /* 0x000f220000100800 */
[----:B------:R-:W-:-:S02]  /*5d90*/  FSEL R186, R186, -INF , !P6 ;  /* 0xff800000baba7808 */ /* 0x000fc40007000000 */
[----:B------:R-:W-:Y:S01]  /*5da0*/  FMNMX.FTZ R8, R214, R9, !PT ;  /* 0x00000009d6087209 */ /* 0x000fe20007810000 */
[----:B------:R-:W4:Y:S03]  /*5db0*/  LDL R102, [R1+0x2f8] ;  /* 0x0002f80001667983 */ /* 0x000f260000100800 */
        /* <DEDUP_REMOVED lines=9> */
[----:B------:R-:W4:Y:S01]  /*5e50*/  LDL R107, [R1+0x30c] ;  /* 0x00030c00016b7983 */ /* 0x000f220000100800 */
[----:B------:R-:W-:-:S02]  /*5e60*/  FMNMX.FTZ R8, R27, R6, !PT ;  /* 0x000000061b087209 */ /* 0x000fc40007810000 */
[----:B------:R-:W-:Y:S01]  /*5e70*/  FMNMX.FTZ R9, R184, R9, !PT ;  /* 0x00000009b8097209 */ /* 0x000fe20007810000 */
[----:B------:R-:W4:Y:S03]  /*5e80*/  LDL R108, [R1+0x310] ;  /* 0x00031000016c7983 */ /* 0x000f260000100800 */
[----:B------:R-:W-:Y:S01]  /*5e90*/  FMNMX.FTZ R9, R182, R9, !PT ;  /* 0x00000009b6097209 */ /* 0x000fe20007810000 */
[----:B------:R-:W0:Y:S03]  /*5ea0*/  SHFL.BFLY PT, R11, R8, 0x2, 0x1f ;  /* 0x0c401f00080b7f89 */ /* 0x000e2600000e0000 */
[----:B------:R-:W-:Y:S01]  /*5eb0*/  FMNMX.FTZ R9, R186, R9, !PT ;  /* 0x00000009ba097209 */ /* 0x000fe20007810000 */
[----:B------:R-:W4:Y:S04]  /*5ec0*/  LDL R109, [R1+0x314] ;  /* 0x00031400016d7983 */ /* 0x000f280000100800 */
[----:B------:R1:W-:Y:S04]  /*5ed0*/  STL.64 [R1+0x420], R8 ;  /* 0x0004200801007387 */ /* 0x0003e80000100a00 */
[----:B------:R-:W2:Y:S04]  /*5ee0*/  LDL R13, [R1+0x424] ;  /* 0x00042400010d7983 */ /* 0x000ea80000100800 */
[----:B------:R-:W4:Y:S04]  /*5ef0*/  LDL R110, [R1+0x318] ;  /* 0x00031800016e7983 */ /* 0x000f280000100800 */
[----:B------:R-:W4:Y:S01]  /*5f00*/  LDL R111, [R1+0x31c] ;  /* 0x00031c00016f7983 */ /* 0x000f220000100800 */
[----:B0-----:R-:W-:-:S03]  /*5f10*/  FMNMX.FTZ R10, R8, R11, !PT ;  /* 0x0000000b080a7209 */ /* 0x001fc60007810000 */
[----:B------:R-:W4:Y:S04]  /*5f20*/  LDL R112, [R1+0x320] ;  /* 0x0003200001707983 */ /* 0x000f280000100800 */
[----:B------:R-:W0:Y:S04]  /*5f30*/  SHFL.BFLY PT, R11, R10, 0x1, 0x1f ;  /* 0x0c201f000a0b7f89 */ /* 0x000e2800000e0000 */
[----:B-1----:R-:W4:Y:S04]  /*5f40*/  LDL.64 R8, [R1+0x88] ;  /* 0x0000880001087983 */ /* 0x002f280000100a00 */
[----:B------:R-:W4:Y:S04]  /*5f50*/  LDL R113, [R1+0x324] ;  /* 0x0003240001717983 */ /* 0x000f280000100800 */
[----:B------:R-:W4:Y:S04]  /*5f60*/  LDL R114, [R1+0x328] ;  /* 0x0003280001727983 */ /* 0x000f280000100800 */
[----:B------:R-:W4:Y:S04]  /*5f70*/  LDL R115, [R1+0x32c] ;  /* 0x00032c0001737983 */ /* 0x000f280000100800 */
[----:B------:R-:W4:Y:S01]  /*5f80*/  LDL R116, [R1+0x330] ;  /* 0x0003300001747983 */ /* 0x000f220000100800 */
[----:B0-----:R-:W-:-:S03]  /*5f90*/  FMNMX.FTZ R18, R10, R11, !PT ;  /* 0x0000000b0a127209 */ /* 0x001fc60007810000 */
[----:B------:R-:W4:Y:S04]  /*5fa0*/  LDL R117, [R1+0x334] ;  /* 0x0003340001757983 */ /* 0x000f280000100800 */
[----:B------:R-:W-:Y:S04]  /*5fb0*/  STL [R1+0x420], R18 ;  /* 0x0004201201007387 */ /* 0x000fe80000100800 */
[----:B------:R-:W3:Y:S04]  /*5fc0*/  LDL R170, [R1+0x420] ;  /* 0x0004200001aa7983 */ /* 0x000ee80000100800 */
[----:B------:R-:W4:Y:S04]  /*5fd0*/  LDL R11, [R1+0x440] ;  /* 0x00044000010b7983 */ /* 0x000f280000100800 */
        /* <DEDUP_REMOVED lines=41> */
[----:B--2---:R-:W0:Y:S02]  /*6270*/  SHFL.BFLY PT, R6, R13, 0x2, 0x1f ;  /* 0x0c401f000d067f89 */ /* 0x004e2400000e0000 */
[----:B0-----:R-:W-:-:S05]  /*6280*/  FMNMX.FTZ R6, R6, R13, !PT ;  /* 0x0000000d06067209 */ /* 0x001fca0007810000 */
[----:B------:R-:W0:Y:S01]  /*6290*/  SHFL.BFLY PT, R25, R6, 0x1, 0x1f ;  /* 0x0c201f0006197f89 */ /* 0x000e2200000e0000 */
[----:B---3--:R-:W-:Y:S01]  /*62a0*/  FSETP.NEU.FTZ.AND P0, PT, R170, -INF , PT ;  /* 0xff800000aa00780b */ /* 0x008fe20003f1d000 */
[----:B----4-:R-:W-:-:S05]  /*62b0*/  FMUL.FTZ R170, R11, R170 ;  /* 0x000000aa0baa7220 */ /* 0x010fca0000410000 */
[----:B------:R-:W-:-:S05]  /*62c0*/  FSEL R170, R170, RZ, P0 ;  /* 0x000000ffaaaa7208 */ /* 0x000fca0000000000 */
[-CC-:B------:R-:W-:Y:S01]  /*62d0*/  FFMA.FTZ R156, R33, R11.reuse, -R170.reuse ;  /* 0x0000000b219c7223 */ /* 0x180fe200000108aa */
[-CC-:B------:R-:W-:Y:S01]  /*62e0*/  FFMA.FTZ R174, R31, R11.reuse, -R170.reuse ;  /* 0x0000000b1fae7223 */ /* 0x180fe200000108aa */
[-CC-:B------:R-:W-:Y:S01]  /*62f0*/  FFMA.FTZ R168, R29, R11.reuse, -R170.reuse ;  /* 0x0000000b1da87223 */ /* 0x180fe200000108aa */
[----:B------:R-:W2:Y:S04]  /*6300*/  LDL R31, [R1+0x3e8] ;  /* 0x0003e800011f7983 */ /* 0x000ea80000100800 */
[----:B------:R-:W3:Y:S04]  /*6310*/  LDL R29, [R1+0x3e0] ;  /* 0x0003e000011d7983 */ /* 0x000ee80000100800 */
[----:B------:R-:W4:Y:S01]  /*6320*/  LDL R33, [R1+0x3f0] ;  /* 0x0003f00001217983 */ /* 0x000f220000100800 */
        /* <DEDUP_REMOVED lines=21> */
[----:B0-----:R-:W-:Y:S01]  /*6480*/  FMNMX.FTZ R6, R6, R25, !PT ;  /* 0x0000001906067209 */ /* 0x001fe20007810000 */
[----:B------:R-:W4:Y:S04]  /*6490*/  LDL R45, [R1+0x3bc] ;  /* 0x0003bc00012d7983 */ /* 0x000f280000100800 */
[----:B------:R-:W4:Y:S04]  /*64a0*/  LDL R35, [R1+0x3c8] ;  /* 0x0003c80001237983 */ /* 0x000f280000100800 */
[----:B------:R-:W4:Y:S04]  /*64b0*/  LDL R37, [R1+0x3d0] ;  /* 0x0003d00001257983 */ /* 0x000f280000100800 */
[----:B------:R-:W4:Y:S04]  /*64c0*/  LDL R39, [R1+0x3d8] ;  /* 0x0003d80001277983 */ /* 0x000f280000100800 */
[----:B------:R-:W4:Y:S04]  /*64d0*/  LDL R25, [R1+0x3f8] ;  /* 0x0003f80001197983 */ /* 0x000f280000100800 */
[----:B------:R-:W4:Y:S01]  /*64e0*/  LDL R27, [R1+0x400] ;  /* 0x00040000011b7983 */ /* 0x000f220000100800 */
[----:B------:R-:W-:-:S03]  /*64f0*/  FSETP.NEU.FTZ.AND P0, PT, R6, -INF , PT ;  /* 0xff8000000600780b */ /* 0x000fc60003f1d000 */
[----:B------:R0:W-:Y:S01]  /*6500*/  STL [R1+0x218], R12 ;  /* 0x0002180c01007387 */ /* 0x0001e20000100800 */
[----:B------:R-:W-:Y:S01]  /*6510*/  MUFU.EX2 R147, R147 ;  /* 0x0000009300937308 */ /* 0x000fe20000000800 */
[----:B0-----:R-:W-:-:S07]  /*6520*/  FMUL.FTZ R12, R6, R11 ;  /* 0x0000000b060c7220 */ /* 0x001fce0000410000 */
[----:B------:R-:W0:Y:S01]  /*6530*/  MUFU.EX2 R148, R148 ;  /* 0x0000009400947308 */ /* 0x000e220000000800 */
[----:B------:R-:W-:Y:S01]  /*6540*/  FSEL R12, R12, RZ, P0 ;  /* 0x000000ff0c0c7208 */ /* 0x000fe20000000000 */
[----:B------:R1:W-:Y:S06]  /*6550*/  STL [R1+0x214], R158 ;  /* 0x0002149e01007387 */ /* 0x0003ec0000100800 */
[----:B------:R-:W0:Y:S01]  /*6560*/  MUFU.EX2 R153, R153 ;  /* 0x0000009900997308 */ /* 0x000e220000000800 */
[-CC-:B------:R-:W-:Y:S01]  /*6570*/  FFMA.FTZ R159, R151, R11.reuse, -R12.reuse ;  /* 0x0000000b979f7223 */ /* 0x180fe2000001080c */
[-CC-:B------:R-:W-:Y:S01]  /*6580*/  FFMA.FTZ R160, R150, R11.reuse, -R12.reuse ;  /* 0x0000000b96a07223 */ /* 0x180fe2000001080c */
[-CC-:B------:R-:W-:Y:S01]  /*6590*/  FFMA.FTZ R161, R149, R11.reuse, -R12.reuse ;  /* 0x0000000b95a17223 */ /* 0x180fe2000001080c */
[----:B------:R0:W-:Y:S01]  /*65a0*/  STL [R1+0x210], R154 ;  /* 0x0002109a01007387 */ /* 0x0001e20000100800 */
[----:B-1----:R-:W-:-:S03]  /*65b0*/  FFMA.FTZ R158, R152, R11, -R12 ;  /* 0x0000000b989e7223 */ /* 0x002fc6000001080c */
[----:B------:R-:W-:Y:S08]  /*65c0*/  MUFU.EX2 R159, R159 ;  /* 0x0000009f009f7308 */ /* 0x000ff00000000800 */
[----:B0-----:R-:W0:Y:S01]  /*65d0*/  MUFU.EX2 R154, R43 ;  /* 0x0000002b009a7308 */ /* 0x001e220000000800 */
[----:B------:R1:W-:Y:S07]  /*65e0*/  STL [R1+0x3f4], R24 ;  /* 0x0003f41801007387 */ /* 0x0003ee0000100800 */
[----:B------:R-:W0:Y:S08]  /*65f0*/  MUFU.EX2 R158, R158 ;  /* 0x0000009e009e7308 */ /* 0x000e300000000800 */
[----:B------:R-:W-:Y:S01]  /*6600*/  MUFU.EX2 R160, R160 ;  /* 0x000000a000a07308 */ /* 0x000fe20000000800 */
[----:B-1----:R-:W-:-:S07]  /*6610*/  FADD.FTZ R24, R147, R148 ;  /* 0x0000009493187221 */ /* 0x002fce0000010000 */
[----:B------:R-:W1:Y:S01]  /*6620*/  MUFU.EX2 R161, R161 ;  /* 0x000000a100a17308 */ /* 0x000e620000000800 */
[----:B------:R-:W-:Y:S02]  /*6630*/  IMAD R8, R155, 0xc00, R8 ;  /* 0x00000c009b087824 */ /* 0x000fe400078e0208 */
[----:B------:R-:W-:Y:S01]  /*6640*/  FADD.FTZ R215, R153, R24 ;  /* 0x0000001899d77221 */ /* 0x000fe20000010000 */
[----:B------:R1:W-:Y:S01]  /*6650*/  STL [R1+0x3dc], R28 ;  /* 0x0003dc1c01007387 */ /* 0x0003e20000100800 */
[----:B------:R-:W-:Y:S02]  /*6660*/  R2UR UR7, R9 ;  /* 0x00000000090772ca */ /* 0x000fe400000e0000 */
[----:B------:R-:W-:Y:S01]  /*6670*/  R2UR UR6, R8 ;  /* 0x00000000080672ca */ /* 0x000fe200000e0000 */
[----:B------:R1:W-:Y:S01]  /*6680*/  STL [R1+0x3e4], R30 ;  /* 0x0003e41e01007387 */ /* 0x0003e20000100800 */
[C---:B0-----:R-:W-:Y:S01]  /*6690*/  FADD.FTZ R215, R154.reuse, R215 ;  /* 0x000000d79ad77221 */ /* 0x041fe20000010000 */
[----:B------:R-:W-:-:S02]  /*66a0*/  F2FP.F16.F32.PACK_AB R154, R154, R153 ;  /* 0x000000999a9a723e */ /* 0x000fc400000000ff */
[----:B------:R0:W-:Y:S01]  /*66b0*/  STL [R1+0x3ec], R32 ;  /* 0x0003ec2001007387 */ /* 0x0001e20000100800 */
[----:B-1----:R-:W-:Y:S01]  /*66c0*/  VIADD R28, R8, 0x80 ;  /* 0x00000080081c7836 */ /* 0x002fe20000000000 */
[----:B------:R-:W-:Y:S01]  /*66d0*/  F2FP.F16.F32.PACK_AB R152, R148, R147 ;  /* 0x000000939498723e */ /* 0x000fe200000000ff */
[C---:B------:R-:W-:Y:S01]  /*66e0*/  VIADD R30, R8.reuse, 0x100 ;  /* 0x00000100081e7836 */ /* 0x040fe20000000000 */
[----:B------:R-:W-:Y:S01]  /*66f0*/  F2FP.F16.F32.PACK_AB R153, R159, R158 ;  /* 0x0000009e9f99723e */ /* 0x000fe200000000ff */
[----:B0-----:R-:W-:Y:S01]  /*6700*/  VIADD R32, R8, 0x180 ;  /* 0x0000018008207836 */ /* 0x001fe20000000000 */
[----:B------:R-:W-:Y:S01]  /*6710*/  F2FP.F16.F32.PACK_AB R155, R161, R160 ;  /* 0x000000a0a19b723e */ /* 0x000fe200000000ff */
[----:B------:R-:W-:Y:S01]  /*6720*/  STL [R1+0x21c], R47 ;  /* 0x00021c2f01007387 */ /* 0x000fe20000100800 */
[----:B------:R-:W-:Y:S02]  /*6730*/  R2UR UR10, R28 ;  /* 0x000000001c0a72ca */ /* 0x000fe400000e0000 */
[----:B------:R-:W-:Y:S01]  /*6740*/  R2UR UR14, R30 ;  /* 0x000000001e0e72ca */ /* 0x000fe200000e0000 */
[----:B------:R-:W-:Y:S01]  /*6750*/  STL [R1+0x220], R48 ;  /* 0x0002203001007387 */ /* 0x000fe20000100800 */
[----:B------:R-:W-:-:S03]  /*6760*/  R2UR UR18, R32 ;  /* 0x00000000201272ca */ /* 0x000fc600000e0000 */
[----:B------:R-:W-:Y:S04]  /*6770*/  STL [R1+0x224], R49 ;  /* 0x0002243101007387 */ /* 0x000fe80000100800 */
        /* <DEDUP_REMOVED lines=37> */
[----:B--2---:R0:W-:Y:S04]  /*69d0*/  STL [R1+0x3e8], R31 ;  /* 0x0003e81f01007387 */ /* 0x0041e80000100800 */
[----:B---3--:R1:W-:Y:S04]  /*69e0*/  STL [R1+0x3e0], R29 ;  /* 0x0003e01d01007387 */ /* 0x0083e80000100800 */
[----:B----4-:R2:W-:Y:S01]  /*69f0*/  STL [R1+0x3f0], R33 ;  /* 0x0003f02101007387 */ /* 0x0105e20000100800 */
[----:B0-----:R-:W-:-:S02]  /*6a00*/  IMAD.MOV.U32 R31, RZ, RZ, R9 ;  /* 0x000000ffff1f7224 */ /* 0x001fc400078e0009 */
[--C-:B-1----:R-:W-:Y:S02]  /*6a10*/  IMAD.MOV.U32 R29, RZ, RZ, R9.reuse ;  /* 0x000000ffff1d7224 */ /* 0x102fe400078e0009 */
[----:B--2---:R-:W-:Y:S01]  /*6a20*/  IMAD.MOV.U32 R33, RZ, RZ, R9 ;  /* 0x000000ffff217224 */ /* 0x004fe200078e0009 */
[----:B------:R-:W-:Y:S02]  /*6a30*/  STL [R1+0x2bc], R87 ;  /* 0x0002bc5701007387 */ /* 0x000fe40000100800 */
        /* <DEDUP_REMOVED lines=76> */
[----:B------:R0:W-:Y:S01]  /*6f00*/  STL [R1+0x400], R27 ;  /* 0x0004001b01007387 */ /* 0x0001e20000100800 */
[----:B------:R1:W-:Y:S06]  /*6f10*/  BAR.SYNC.DEFER_BLOCKING R206, 0x100 ;  /* 0x000400ce0000751d */ /* 0x0003ec0000010000 */
[----:B0-----:R-:W-:-:S06]  /*6f20*/  WARPGROUP.ARRIVE ;  /* 0x00000000000079c5 */ /* 0x001fcc0000000000 */
[----:B------:R-:W-:Y:S01]  /*6f30*/  HGMMA.64x256x16.F32 R24, R152, gdesc[UR4].tnspB, RZ, !UPT, gsb0 ;  /* 0x43e0000498187df0 */ /* 0x000fe2000c0008ff */
[-CC-:B------:R-:W-:Y:S01]  /*6f40*/  FFMA.FTZ R164, R164, R11.reuse, -R12.reuse ;  /* 0x0000000ba4a47223 */ /* 0x180fe2000001080c */
[-CC-:B------:R-:W-:Y:S01]  /*6f50*/  FFMA.FTZ R165, R165, R11.reuse, -R12.reuse ;  /* 0x0000000ba5a57223 */ /* 0x180fe2000001080c */
[-CC-:B------:R-:W-:Y:S01]  /*6f60*/  FFMA.FTZ R14, R14, R11.reuse, -R12.reuse ;  /* 0x0000000b0e0e7223 */ /* 0x180fe2000001080c */
[-CC-:B------:R-:W-:Y:S01]  /*6f70*/  FFMA.FTZ R173, R173, R11.reuse, -R12.reuse ;  /* 0x0000000badad7223 */ /* 0x180fe2000001080c */
[----:B------:R-:W-:Y:S08]  /*6f80*/  MUFU.EX2 R166, R166 ;  /* 0x000000a600a67308 */ /* 0x000ff00000000800 */
[----:B------:R-:W0:Y:S08]  /*6f90*/  MUFU.EX2 R162, R162 ;  /* 0x000000a200a27308 */ /* 0x000e300000000800 */
[----:B------:R-:W-:Y:S08]  /*6fa0*/  MUFU.EX2 R163, R163 ;  /* 0x000000a300a37308 */ /* 0x000ff00000000800 */
[----:B------:R-:W2:Y:S08]  /*6fb0*/  MUFU.EX2 R13, R13 ;  /* 0x0000000d000d7308 */ /* 0x000eb00000000800 */
[----:B------:R-:W-:Y:S08]  /*6fc0*/  MUFU.EX2 R164, R164 ;  /* 0x000000a400a47308 */ /* 0x000ff00000000800 */
[----:B------:R-:W3:Y:S08]  /*6fd0*/  MUFU.EX2 R165, R165 ;  /* 0x000000a500a57308 */ /* 0x000ef00000000800 */
[----:B------:R-:W-:Y:S08]  /*6fe0*/  MUFU.EX2 R14, R14 ;  /* 0x0000000e000e7308 */ /* 0x000ff00000000800 */
[----:B------:R-:W4:Y:S01]  /*6ff0*/  MUFU.EX2 R173, R173 ;  /* 0x000000ad00ad7308 */ /* 0x000f220000000800 */
[----:B------:R-:W-:Y:S04]  /*7000*/  STL [R1+0x404], R222 ;  /* 0x000404de01007387 */ /* 0x000fe80000100800 */
[----:B------:R-:W-:Y:S04]  /*7010*/  STL [R1+0x408], R223 ;  /* 0x000408df01007387 */ /* 0x000fe80000100800 */
[----:B------:R-:W-:Y:S01]  /*7020*/  STL [R1+0x40c], R224 ;  /* 0x00040ce001007387 */ /* 0x000fe20000100800 */
[-CC-:B------:R-:W-:Y:S01]  /*7030*/  FFMA.FTZ R188, R188, R11.reuse, -R12.reuse ;  /* 0x0000000bbcbc7223 */ /* 0x180fe2000001080c */
[-CC-:B------:R-:W-:Y:S01]  /*7040*/  FFMA.FTZ R189, R189, R11.reuse, -R12.reuse ;  /* 0x0000000bbdbd7223 */ /* 0x180fe2000001080c */
[-CC-:B------:R-:W-:Y:S01]  /*7050*/  FFMA.FTZ R171, R171, R11.reuse, -R12.reuse ;  /* 0x0000000babab7223 */ /* 0x180fe2000001080c */
[----:B------:R-:W-:Y:S01]  /*7060*/  FFMA.FTZ R172, R172, R11, -R12 ;  /* 0x0000000bacac7223 */ /* 0x000fe2000001080c */
[----:B------:R-:W-:Y:S08]  /*7070*/  MUFU.EX2 R15, R15 ;  /* 0x0000000f000f7308 */ /* 0x000ff00000000800 */
[----:B------:R-:W1:Y:S08]  /*7080*/  MUFU.EX2 R18, R18 ;  /* 0x0000001200127308 */ /* 0x000e700000000800 */
[----:B------:R-:W-:Y:S08]  /*7090*/  MUFU.EX2 R19, R19 ;  /* 0x0000001300137308 */ /* 0x000ff00000000800 */
[----:B------:R-:W1:Y:S08]  /*70a0*/  MUFU.EX2 R10, R10 ;  /* 0x0000000a000a7308 */ /* 0x000e700000000800 */
[----:B------:R-:W-:Y:S01]  /*70b0*/  MUFU.EX2 R188, R188 ;  /* 0x000000bc00bc7308 */ /* 0x000fe20000000800 */
[----:B------:R-:W-:-:S02]  /*70c0*/  WARPGROUP.DEPBAR.LE gsb0, 0x0 ;  /* 0x00008000000079c5 */ /* 0x000fc40000010000 */
[----:B0-----:R-:W-:Y:S02]  /*70d0*/  F2FP.F16.F32.PACK_AB R152, R162, R166 ;  /* 0x000000a6a298723e */ /* 0x001fe400000000ff */
[----:B--2---:R-:W-:Y:S02]  /*70e0*/  F2FP.F16.F32.PACK_AB R154, R13, R163 ;  /* 0x000000a30d9a723e */ /* 0x004fe400000000ff */
[----:B---3--:R-:W-:Y:S02]  /*70f0*/  F2FP.F16.F32.PACK_AB R153, R165, R164 ;  /* 0x000000a4a599723e */ /* 0x008fe400000000ff */
[----:B----4-:R-:W-:Y:S01]  /*7100*/  F2FP.F16.F32.PACK_AB R155, R173, R14 ;  /* 0x0000000ead9b723e */ /* 0x010fe200000000ff */
[----:B------:R-:W-:Y:S04]  /*7110*/  STL.128 [R1+0x210], R24 ;  /* 0x0002101801007387 */ /* 0x000fe80000100c00 */
        /* <DEDUP_REMOVED lines=30> */
[----:B------:R0:W-:Y:S02]  /*7300*/  STL.128 [R1+0x400], R148 ;  /* 0x0004009401007387 */ /* 0x0001e40000100c00 */
[----:B0-----:R-:W-:-:S06]  /*7310*/  WARPGROUP.ARRIVE ;  /* 0x00000000000079c5 */ /* 0x001fcc0000000000 */
[----:B------:R-:W-:Y:S01]  /*7320*/  HGMMA.64x256x16.F32 R24, R152, gdesc[UR8].tnspB, R24, gsb0 ;  /* 0x43e0000898187df0 */ /* 0x000fe20008000818 */
[----:B------:R-:W0:Y:S08]  /*7330*/  MUFU.EX2 R189, R189 ;  /* 0x000000bd00bd7308 */ /* 0x000e300000000800 */
[----:B------:R-:W-:Y:S08]  /*7340*/  MUFU.EX2 R171, R171 ;  /* 0x000000ab00ab7308 */ /* 0x000ff00000000800 */
[----:B------:R-:W2:Y:S01]  /*7350*/  MUFU.EX2 R172, R172 ;  /* 0x000000ac00ac7308 */ /* 0x000ea20000000800 */
[----:B------:R-:W-:Y:S01]  /*7360*/  FADD.FTZ R159, R158, R159 ;  /* 0x0000009f9e9f7221 */ /* 0x000fe20000010000 */
[-CC-:B------:R-:W-:Y:S01]  /*7370*/  FFMA.FTZ R195, R195, R11.reuse, -R12.reuse ;  /* 0x0000000bc3c37223 */ /* 0x180fe2000001080c */
[-CC-:B------:R-:W-:Y:S01]  /*7380*/  FFMA.FTZ R212, R212, R11.reuse, -R12.reuse ;  /* 0x0000000bd4d47223 */ /* 0x180fe2000001080c */
[-CC-:B------:R-:W-:Y:S01]  /*7390*/  FFMA.FTZ R158, R213, R11.reuse, -R12.reuse ;  /* 0x0000000bd59e7223 */ /* 0x180fe2000001080c */
[----:B------:R-:W-:Y:S01]  /*73a0*/  FADD.FTZ R160, R160, R159 ;  /* 0x0000009fa0a07221 */ /* 0x000fe20000010000 */
[----:B------:R-:W-:-:S02]  /*73b0*/  FFMA.FTZ R159, R214, R11, -R12 ;  /* 0x0000000bd69f7223 */ /* 0x000fc4000001080c */
[----:B------:R-:W-:Y:S08]  /*73c0*/  MUFU.EX2 R20, R20 ;  /* 0x0000001400147308 */ /* 0x000ff00000000800 */
[----:B------:R-:W3:Y:S08]  /*73d0*/  MUFU.EX2 R21, R21 ;  /* 0x0000001500157308 */ /* 0x000ef00000000800 */
[----:B------:R-:W-:Y:S08]  /*73e0*/  MUFU.EX2 R156, R156 ;  /* 0x0000009c009c7308 */ /* 0x000ff00000000800 */
[----:B------:R-:W4:Y:S08]  /*73f0*/  MUFU.EX2 R157, R157 ;  /* 0x0000009d009d7308 */ /* 0x000f300000000800 */
[----:B------:R-:W-:Y:S08]  /*7400*/  MUFU.EX2 R195, R195 ;  /* 0x000000c300c37308 */ /* 0x000ff00000000800 */
[----:B------:R-:W4:Y:S08]  /*7410*/  MUFU.EX2 R212, R212 ;  /* 0x000000d400d47308 */ /* 0x000f300000000800 */
[----:B------:R-:W-:Y:S08]  /*7420*/  MUFU.EX2 R158, R158 ;  /* 0x0000009e009e7308 */ /* 0x000ff00000000800 */
[----:B------:R-:W4:Y:S01]  /*7430*/  MUFU.EX2 R159, R159 ;  /* 0x0000009f009f7308 */ /* 0x000f220000000800 */
[----:B------:R-:W-:-:S02]  /*7440*/  WARPGROUP.DEPBAR.LE gsb0, 0x0 ;  /* 0x00008000000079c5 */ /* 0x000fc40000010000 */
[----:B-1----:R-:W-:Y:S02]  /*7450*/  F2FP.F16.F32.PACK_AB R152, R18, R15 ;  /* 0x0000000f1298723e */ /* 0x002fe400000000ff */
[----:B------:R-:W-:Y:S02]  /*7460*/  F2FP.F16.F32.PACK_AB R154, R10, R19 ;  /* 0x000000130a9a723e */ /* 0x000fe400000000ff */
[----:B0-----:R-:W-:Y:S02]  /*7470*/  F2FP.F16.F32.PACK_AB R153, R189, R188 ;  /* 0x000000bcbd99723e */ /* 0x001fe400000000ff */
[----:B--2---:R-:W-:Y:S01]  /*7480*/  F2FP.F16.F32.PACK_AB R155, R172, R171 ;  /* 0x000000abac9b723e */ /* 0x004fe200000000ff */
        /* <DEDUP_REMOVED lines=34> */
[----:B------:R-:W-:Y:S01]  /*76b0*/  FADD.FTZ R161, R161, R160 ;  /* 0x000000a0a1a17221 */ /* 0x000fe20000010000 */
[----:B------:R-:W-:-:S03]  /*76c0*/  FFMA.FTZ R160, R181, R11, -R12 ;  /* 0x0000000bb5a07223 */ /* 0x000fc6000001080c */
[----:B------:R-:W-:Y:S01]  /*76d0*/  FADD.FTZ R164, R164, R161 ;  /* 0x000000a1a4a47221 */ /* 0x000fe20000010000 */
[-CC-:B------:R-:W-:Y:S01]  /*76e0*/  FFMA.FTZ R161, R180, R11.reuse, -R12.reuse ;  /* 0x0000000bb4a17223 */ /* 0x180fe2000001080c */
[-CC-:B------:R-:W-:Y:S01]  /*76f0*/  FFMA.FTZ R183, R183, R11.reuse, -R12.reuse ;  /* 0x0000000bb7b77223 */ /* 0x180fe2000001080c */
[-CC-:B------:R-:W-:Y:S01]  /*7700*/  FFMA.FTZ R176, R176, R11.reuse, -R12.reuse ;  /* 0x0000000bb0b07223 */ /* 0x180fe2000001080c */
[-CC-:B------:R-:W-:Y:S01]  /*7710*/  FFMA.FTZ R185, R185, R11.reuse, -R12.reuse ;  /* 0x0000000bb9b97223 */ /* 0x180fe2000001080c */
[-CC-:B------:R-:W-:Y:S01]  /*7720*/  FFMA.FTZ R184, R184, R11.reuse, -R12.reuse ;  /* 0x0000000bb8b87223 */ /* 0x180fe2000001080c */
[-CC-:B------:R-:W-:Y:S01]  /*7730*/  FFMA.FTZ R182, R182, R11.reuse, -R12.reuse ;  /* 0x0000000bb6b67223 */ /* 0x180fe2000001080c */
[----:B------:R-:W-:Y:S01]  /*7740*/  FFMA.FTZ R186, R186, R11, -R12 ;  /* 0x0000000bbaba7223 */ /* 0x000fe2000001080c */
[----:B------:R-:W-:Y:S08]  /*7750*/  MUFU.EX2 R187, R187 ;  /* 0x000000bb00bb7308 */ /* 0x000ff00000000800 */
[----:B------:R-:W0:Y:S08]  /*7760*/  MUFU.EX2 R174, R174 ;  /* 0x000000ae00ae7308 */ /* 0x000e300000000800 */
[----:B------:R-:W-:Y:S08]  /*7770*/  MUFU.EX2 R175, R175 ;  /* 0x000000af00af7308 */ /* 0x000ff00000000800 */
[----:B------:R-:W1:Y:S08]  /*7780*/  MUFU.EX2 R177, R177 ;  /* 0x000000b100b17308 */ /* 0x000e700000000800 */
[----:B------:R-:W-:Y:S08]  /*7790*/  MUFU.EX2 R160, R160 ;  /* 0x000000a000a07308 */ /* 0x000ff00000000800 */
[----:B------:R-:W2:Y:S08]  /*77a0*/  MUFU.EX2 R161, R161 ;  /* 0x000000a100a17308 */ /* 0x000eb00000000800 */
[----:B------:R-:W-:Y:S08]  /*77b0*/  MUFU.EX2 R11, R183 ;  /* 0x000000b7000b7308 */ /* 0x000ff00000000800 */
[----:B------:R-:W2:Y:S01]  /*77c0*/  MUFU.EX2 R12, R176 ;  /* 0x000000b0000c7308 */ /* 0x000ea20000000800 */
[----:B------:R-:W-:-:S02]  /*77d0*/  WARPGROUP.DEPBAR.LE gsb0, 0x0 ;  /* 0x00008000000079c5 */ /* 0x000fc40000010000 */
[----:B---3--:R-:W-:Y:S02]  /*77e0*/  F2FP.F16.F32.PACK_AB R152, R21, R20 ;  /* 0x000000141598723e */ /* 0x008fe400000000ff */
[----:B----4-:R-:W-:Y:S02]  /*77f0*/  F2FP.F16.F32.PACK_AB R154, R157, R156 ;  /* 0x0000009c9d9a723e */ /* 0x010fe400000000ff */
[----:B------:R-:W-:Y:S02]  /*7800*/  F2FP.F16.F32.PACK_AB R153, R212, R195 ;  /* 0x000000c3d499723e */ /* 0x000fe400000000ff */
[----:B------:R-:W-:Y:S01]  /*7810*/  F2FP.F16.F32.PACK_AB R155, R159, R158 ;  /* 0x0000009e9f9b723e */ /* 0x000fe200000000ff */
        /* <DEDUP_REMOVED lines=32> */
[----:B---3--:R-:W-:-:S06]  /*7a20*/  WARPGROUP.ARRIVE ;  /* 0x00000000000079c5 */ /* 0x008fcc0000000000 */
[----:B------:R-:W-:Y:S01]  /*7a30*/  HGMMA.64x256x16.F32 R24, R152, gdesc[UR16].tnspB, R24, gsb0 ;  /* 0x43e0001098187df0 */ /* 0x000fe20008000818 */
[----:B------:R-:W-:-:S04]  /*7a40*/  FADD.FTZ R215, R166, R215 ;  /* 0x000000d7a6d77221 */ /* 0x000fc80000010000 */
[----:B------:R-:W-:-:S04]  /*7a50*/  FADD.FTZ R162, R162, R215 ;  /* 0x000000d7a2a27221 */ /* 0x000fc80000010000 */
[----:B------:R-:W-:Y:S01]  /*7a60*/  FADD.FTZ R162, R163, R162 ;  /* 0x000000a2a3a27221 */ /* 0x000fe20000010000 */
[----:B------:R-:W-:Y:S03]  /*7a70*/  MUFU.EX2 R167, R167 ;  /* 0x000000a700a77308 */ /* 0x000fe60000000800 */
[----:B------:R-:W-:-:S05]  /*7a80*/  FADD.FTZ R162, R13, R162 ;  /* 0x000000a20da27221 */ /* 0x000fca0000010000 */
        /* <DEDUP_REMOVED lines=8> */
[----:B------:R-:W-:Y:S02]  /*7b10*/  VIADD R152, R8, 0x200 ;  /* 0x0000020008987836 */ /* 0x000fe40000000000 */
[----:B------:R-:W-:-:S03]  /*7b20*/  IMAD.MOV.U32 R153, RZ, RZ, R9 ;  /* 0x000000ffff997224 */ /* 0x000fc600078e0009 */
[----:B------:R-:W-:Y:S02]  /*7b30*/  R2UR UR6, R152 ;  /* 0x00000000980672ca */ /* 0x000fe400000e0000 */
[----:B------:R-:W-:Y:S02]  /*7b40*/  R2UR UR7, R153 ;  /* 0x00000000990772ca */ /* 0x000fe400000e0000 */
[----:B0-----:R-:W-:Y:S02]  /*7b50*/  F2FP.F16.F32.PACK_AB R152, R174, R187 ;  /* 0x000000bbae98723e */ /* 0x001fe400000000ff */
[----:B-1----:R-:W-:Y:S02]  /*7b60*/  F2FP.F16.F32.PACK_AB R154, R177, R175 ;  /* 0x000000afb19a723e */ /* 0x002fe400000000ff */
[----:B--2---:R-:W-:Y:S02]  /*7b70*/  F2FP.F16.F32.PACK_AB R153, R161, R160 ;  /* 0x000000a0a199723e */ /* 0x004fe400000000ff */
        /* <DEDUP_REMOVED lines=35> */
[----:B------:R-:W-:Y:S01]  /*7db0*/  VIADD R8, R8, 0x280 ;  /* 0x0000028008087836 */ /* 0x000fe20000000000 */
[----:B------:R-:W-:Y:S01]  /*7dc0*/  R2UR UR7, R9 ;  /* 0x00000000090772ca */ /* 0x000fe200000e0000 */
[----:B------:R-:W-:Y:S01]  /*7dd0*/  FADD.FTZ R165, R165, R164 ;  /* 0x000000a4a5a57221 */ /* 0x000fe20000010000 */
[----:B------:R-:W-:Y:S01]  /*7de0*/  FADD.FTZ R15, R15, R162 ;  /* 0x000000a20f0f7221 */ /* 0x000fe20000010000 */
[----:B------:R-:W2:Y:S01]  /*7df0*/  LDL R9, [R1+0x28] ;  /* 0x0000280001097983 */ /* 0x000ea20000100800 */
[----:B------:R-:W-:Y:S01]  /*7e00*/  R2UR UR6, R8 ;  /* 0x00000000080672ca */ /* 0x000fe200000e0000 */
[----:B------:R-:W-:Y:S01]  /*7e10*/  FADD.FTZ R14, R14, R165 ;  /* 0x000000a50e0e7221 */ /* 0x000fe20000010000 */
[----:B------:R-:W-:Y:S01]  /*7e20*/  FADD.FTZ R18, R18, R15 ;  /* 0x0000000f12127221 */ /* 0x000fe20000010000 */
[----:B------:R0:W5:Y:S02]  /*7e30*/  LDL R8, [R1+0x1f8] ;  /* 0x0001f80001087983 */ /* 0x0001640000100800 */
[----:B------:R-:W-:Y:S01]  /*7e40*/  FADD.FTZ R173, R173, R14 ;  /* 0x0000000eadad7221 */ /* 0x000fe20000010000 */
[----:B------:R-:W-:-:S03]  /*7e50*/  FADD.FTZ R19, R19, R18 ;  /* 0x0000001213137221 */ /* 0x000fc60000010000 */
[----:B------:R-:W-:Y:S01]  /*7e60*/  FADD.FTZ R162, R188, R173 ;  /* 0x000000adbca27221 */ /* 0x000fe20000010000 */
[----:B------:R-:W-:Y:S02]  /*7e70*/  WARPGROUP.DEPBAR.LE gsb0, 0x0 ;  /* 0x00008000000079c5 */ /* 0x000fe40000010000 */
        /* <DEDUP_REMOVED lines=36> */
[----:B-1----:R-:W-:-:S06]  /*80c0*/  WARPGROUP.ARRIVE ;  /* 0x00000000000079c5 */ /* 0x002fcc0000000000 */
[----:B------:R-:W-:Y:S01]  /*80d0*/  HGMMA.64x256x16.F32 R24, R152, gdesc[UR4].tnspB, R24, gsb0 ;  /* 0x43e0000498187df0 */ /* 0x000fe20008000818 */
[----:B------:R-:W-:-:S04]  /*80e0*/  FADD.FTZ R162, R189, R162 ;  /* 0x000000a2bda27221 */ /* 0x000fc80000010000 */
[----:B------:R-:W-:Y:S01]  /*80f0*/  FADD.FTZ R171, R171, R162 ;  /* 0x000000a2abab7221 */ /* 0x000fe20000010000 */
[----:B------:R-:W-:-:S03]  /*8100*/  FADD.FTZ R19, R10, R19 ;  /* 0x000000130a137221 */ /* 0x000fc60000010000 */
[----:B------:R-:W-:Y:S01]  /*8110*/  FADD.FTZ R172, R172, R171 ;  /* 0x000000abacac7221 */ /* 0x000fe20000010000 */
[----:B------:R-:W-:-:S03]  /*8120*/  FADD.FTZ R20, R20, R19 ;  /* 0x0000001314147221 */ /* 0x000fc60000010000 */
[----:B------:R-:W-:Y:S01]  /*8130*/  FADD.FTZ R195, R195, R172 ;  /* 0x000000acc3c37221 */ /* 0x000fe20000010000 */
[----:B------:R-:W-:Y:S01]  /*8140*/  FADD.FTZ R21, R21, R20 ;  /* 0x0000001415157221 */ /* 0x000fe20000010000 */
[----:B------:R-:W-:Y:S02]  /*8150*/  WARPGROUP.DEPBAR.LE gsb0, 0x0 ;  /* 0x00008000000079c5 */ /* 0x000fe40000010000 */
        /* <DEDUP_REMOVED lines=23> */
[----:B------:R1:W-:Y:S04]  /*82d0*/  STL.128 [R1+0x380], R116 ;  /* 0x0003807401007387 */ /* 0x0003e80000100c00 */
        /* <DEDUP_REMOVED lines=8> */
[----:B------:R-:W4:Y:S04]  /*8360*/  LDL R155, [R1+0x210] ;  /* 0x00021000019b7983 */ /* 0x000f280000100800 */
[----:B------:R-:W4:Y:S04]  /*8370*/  LDL R153, [R1+0x214] ;  /* 0x0002140001997983 */ /* 0x000f280000100800 */
[----:B-1----:R-:W4:Y:S04]  /*8380*/  LDL R119, [R1+0x218] ;  /* 0x0002180001777983 */ /* 0x002f280000100800 */
        /* <DEDUP_REMOVED lines=59> */
[----:B---3--:R-:W3:Y:S04]  /*8740*/  LDL R150, [R1+0x308] ;  /* 0x0003080001967983 */ /* 0x008ee80000100800 */
[----:B------:R-:W3:Y:S04]  /*8750*/  LDL R148, [R1+0x30c] ;  /* 0x00030c0001947983 */ /* 0x000ee80000100800 */
        /* <DEDUP_REMOVED lines=63> */
[----:B------:R-:W3:Y:S01]  /*8b50*/  LDL R14, [R1+0x40c] ;  /* 0x00040c00010e7983 */ /* 0x000ee20000100800 */
[----:B------:R-:W-:Y:S01]  /*8b60*/  FADD.FTZ R195, R212, R195 ;  /* 0x000000c3d4c37221 */ /* 0x000fe20000010000 */
[----:B------:R-:W-:-:S03]  /*8b70*/  FADD.FTZ R156, R156, R21 ;  /* 0x000000159c9c7221 */ /* 0x000fc60000010000 */
        /* <DEDUP_REMOVED lines=17> */
[----:B------:R0:W-:Y:S01]  /*8c90*/  STL [R1+0x68], RZ ;  /* 0x000068ff01007387 */ /* 0x0001e20000100800 */
[----:B------:R-:W-:Y:S02]  /*8ca0*/  FADD.FTZ R170, R170, R169 ;  /* 0x000000a9aaaa7221 */ /* 0x000fe40000010000 */
[----:B------:R-:W-:Y:S01]  /*8cb0*/  FADD.FTZ R171, R13, R182 ;  /* 0x000000b60dab7221 */ /* 0x000fe20000010000 */
[----:B------:R0:W-:Y:S04]  /*8cc0*/  STL [R1+0x68], R0 ;  /* 0x0000680001007387 */ /* 0x0001e80000100800 */
[----:B------:R0:W-:Y:S04]  /*8cd0*/  STL [R1+0x68], R0 ;  /* 0x0000680001007387 */ /* 0x0001e80000100800 */
[----:B------:R0:W-:Y:S01]  /*8ce0*/  STL [R1+0x68], R0 ;  /* 0x0000680001007387 */ /* 0x0001e20000100800 */
[----:B--2---:R-:W-:-:S03]  /*8cf0*/  LOP3.LUT R9, R9, 0x1, RZ, 0xfc, !PT ;  /* 0x0000000109097812 */ /* 0x004fc600078efcff */
[----:B------:R0:W-:Y:S04]  /*8d00*/  STL [R1+0x68], R0 ;  /* 0x0000680001007387 */ /* 0x0001e80000100800 */
[----:B------:R0:W-:Y:S04]  /*8d10*/  STL [R1+0x68], R0 ;  /* 0x0000680001007387 */ /* 0x0001e80000100800 */
[----:B------:R0:W-:Y:S04]  /*8d20*/  STL [R1+0x68], R0 ;  /* 0x0000680001007387 */ /* 0x0001e80000100800 */
[----:B------:R0:W-:Y:S04]  /*8d30*/  STL [R1+0x424], R6 ;  /* 0x0004240601007387 */ /* 0x0001e80000100800 */
[----:B------:R0:W-:Y:S04]  /*8d40*/  STL.64 [R1+0x430], R170 ;  /* 0x000430aa01007387 */ /* 0x0001e80000100a00 */
[----:B----4-:R0:W-:Y:S04]  /*8d50*/  STL [R1+0x210], R155 ;  /* 0x0002109b01007387 */ /* 0x0101e80000100800 */
[----:B------:R0:W-:Y:S04]  /*8d60*/  STL [R1+0x214], R153 ;  /* 0x0002149901007387 */ /* 0x0001e80000100800 */
        /* <DEDUP_REMOVED lines=60> */
[----:B---3--:R0:W-:Y:S04]  /*9130*/  STL [R1+0x308], R150 ;  /* 0x0003089601007387 */ /* 0x0081e80000100800 */
        /* <DEDUP_REMOVED lines=64> */
[----:B------:R0:W-:Y:S01]  /*9540*/  STL [R1+0x40c], R14 ;  /* 0x00040c0e01007387 */ /* 0x0001e20000100800 */
[----:B------:R-:W-:Y:S01]  /*9550*/  ISETP.NE.AND P0, PT, R9, 0x3, PT ;  /* 0x000000030900780c */ /* 0x000fe20003f05270 */
[----:B------:R-:W-:-:S12]  /*9560*/  BSSY B0, `(.L_x_2192) ;  /* 0x0000003000007945 */ /* 0x000fd80003800000 */
[----:B0-----:R-:W-:Y:S05]  /*9570*/  @!P0 BRA `(.L_x_2193) ;  /* 0x0000000000048947 */ /* 0x001fea0003800000 */
[----:B------:R-:W-:Y:S01]  /*9580*/  BPT.TRAP 0x1 ;  /* 0x000000040000795c */ /* 0x000fe20000300000 */
.L_x_2193:
[----:B------:R-:W-:Y:S05]  /*9590*/  BSYNC B0 ;  /* 0x0000000000007941 */ /* 0x000fea0003800000 */
.L_x_2192:
[----:B------:R-:W2:Y:S01]  /*95a0*/  LDL.64 R10, [R1+0x48] ;  /* 0x00004800010a7983 */ /* 0x000ea20000100a00 */
[----:B------:R-:W-:Y:S02]  /*95b0*/  UISETP.NE.AND UP1, UPT, UR39, URZ, UPT ;  /* 0x0000003f2700728c */ /* 0x000fe4000bf25270 */
[----:B------:R-:W-:Y:S01]  /*95c0*/  UISETP.NE.AND UP0, UPT, UR41, URZ, UPT ;  /* 0x0000003f2900728c */ /* 0x000fe2000bf05270 */
[----:B------:R-:W3:Y:S01]  /*95d0*/  LDL R0, [R1+0x34] ;  /* 0x0000340001007983 */ /* 0x000ee20000100800 */
[----:B--2---:R-:W-:-:S05]  /*95e0*/  MOV R9, R10 ;  /* 0x0000000a00097202 */ /* 0x004fca0000000f00 */
[----:B-----5:R-:W-:-:S05]  /*95f0*/  IMAD R9, R8, 0x8, R9 ;  /* 0x0000000808097824 */ /* 0x020fca00078e0209 */
[----:B---3--:R-:W-:-:S04]  /*9600*/  PRMT R0, R0, 0x654, R9 ;  /* 0x0000065400007816 */ /* 0x008fc80000000009 */
[----:B------:R0:W-:Y:S02]  /*9610*/  SYNCS.ARRIVE.TRANS64.RED.A1T0 RZ, [R0+URZ], RZ ;  /* 0x000000ff00ff79a7 */ /* 0x0001e4000810043f */
[----:B0-----:R-:W2:Y:S01]  /*9620*/  LDL R0, [R1+0x50] ;  /* 0x0000500001007983 */ /* 0x001ea20000100800 */
[----:B------:R-:W-:Y:S02]  /*9630*/  PLOP3.LUT P0, PT, PT, PT, UP1, 0x80, 0x0 ;  /* 0x000000000000781c */ /* 0x000fe40003f0f018 */
[----:B------:R-:W-:Y:S01]  /*9640*/  PLOP3.LUT P1, PT, PT, PT, UP1, 0x80, 0x0 ;  /* 0x000000000000781c */ /* 0x000fe20003f2f018 */
[----:B------:R-:W-:-:S06]  /*9650*/  UIADD3 UR45, UR45, -0x2, URZ ;  /* 0xfffffffe2d2d7890 */ /* 0x000fcc000fffe03f */
[----:B------:R-:W-:Y:S02]  /*9660*/  IMAD.U32 R10, RZ, RZ, UR45 ;  /* 0x0000002dff0a7e24 */ /* 0x000fe4000f8e00ff */
[----:B--2---:R-:W-:-:S04]  /*9670*/  IMAD.SHL.U32 R0, R0, 0x80, RZ ;  /* 0x0000008000007824 */ /* 0x004fc800078e00ff */
[----:B------:R-:W-:Y:S01]  /*9680*/  @P0 IMAD.HI.U32 R8, R0, R7, RZ ;  /* 0x0000000700080227 */ /* 0x000fe200078e00ff */
[----:B------:R-:W-:-:S03]  /*9690*/  PLOP3.LUT P0, PT, PT, PT, UP0, 0x40, 0x0 ;  /* 0x000000000000781c */ /* 0x000fc60003f0e808 */
[----:B------:R-:W-:Y:S01]  /*96a0*/  IMAD.MOV.U32 R6, RZ, RZ, R0 ;  /* 0x000000ffff067224 */ /* 0x000fe200078e0000 */
[----:B------:R-:W-:-:S05]  /*96b0*/  @P1 SHF.R.U32.HI R6, RZ, R229, R8 ;  /* 0x000000e5ff061219 */ /* 0x000fca0000011608 */
[----:B------:R-:W-:-:S04]  /*96c0*/  VIADD R7, R6, UR44 ;  /* 0x0000002c06077c36 */ /* 0x000fc80008000000 */
[----:B------:R-:W-:Y:S01]  /*96d0*/  IMAD.IADD R4, R7, 0x1, R4 ;  /* 0x0000000107047824 */ /* 0x000fe200078e0204 */
[----:B------:R-:W-:Y:S06]  /*96e0*/  @P0 BRA `(.L_x_2194) ;  /* 0x0000000000400947 */ /* 0x000fec0003800000 */
[C---:B------:R-:W-:Y:S01]  /*96f0*/  ISETP.GT.AND P0, PT, R7.reuse, RZ, PT ;  /* 0x000000ff0700720c */ /* 0x040fe20003f04270 */
[----:B------:R-:W-:Y:S01]  /*9700*/  BSSY B0, `(.L_x_2195) ;  /* 0x000000c000007945 */ /* 0x000fe20003800000 */
[----:B------:R-:W-:-:S11]  /*9710*/  VIADD R6, R7, 0xffffffff ;  /* 0xffffffff07067836 */ /* 0x000fd60000000000 */
[----:B------:R-:W-:Y:S05]  /*9720*/  @P0 BRA `(.L_x_2196) ;  /* 0x0000000000180947 */ /* 0x000fea0003800000 */
[----:B------:R-:W-:Y:S01]  /*9730*/  ISETP.NE.AND P0, PT, R5, 0x1, PT ;  /* 0x000000010500780c */ /* 0x000fe20003f05270 */
[----:B------:R-:W-:-:S12]  /*9740*/  IMAD.MOV R7, RZ, RZ, -R7 ;  /* 0x000000ffff077224 */ /* 0x000fd800078e0a07 */
[----:B------:R-:W-:-:S05]  /*9750*/  @P0 IMAD.HI.U32 R2, R7, R2, RZ ;  /* 0x0000000207020227 */ /* 0x000fca00078e00ff */
[----:B------:R-:W-:-:S04]  /*9760*/  @P0 SHF.R.U32.HI R7, RZ, R3, R2 ;  /* 0x00000003ff070219 */ /* 0x000fc80000011602 */
[----:B------:R-:W-:Y:S01]  /*9770*/  LOP3.LUT R6, RZ, R7, RZ, 0x33, !PT ;  /* 0x00000007ff067212 */ /* 0x000fe200078e33ff */
[----:B------:R-:W-:Y:S06]  /*9780*/  BRA `(.L_x_2197) ;  /* 0x00000000000c7947 */ /* 0x000fec0003800000 */
.L_x_2196:
[----:B------:R-:W-:-:S13]  /*9790*/  ISETP.NE.AND P0, PT, R5, 0x1, PT ;  /* 0x000000010500780c */ /* 0x000fda0003f05270 */
[----:B------:R-:W-:-:S05]  /*97a0*/  @P0 IMAD.HI.U32 R2, R6, R2, RZ ;  /* 0x0000000206020227 */ /* 0x000fca00078e00ff */
[----:B------:R-:W-:-:S07]  /*97b0*/  @P0 SHF.R.U32.HI R6, RZ, R3, R2 ;  /* 0x00000003ff060219 */ /* 0x000fce0000011602 */
.L_x_2197:
[----:B------:R-:W-:Y:S05]  /*97c0*/  BSYNC B0 ;  /* 0x0000000000007941 */ /* 0x000fea0003800000 */
.L_x_2195:
[----:B------:R-:W-:-:S05]  /*97d0*/  IMAD R5, R6, R5, R5 ;  /* 0x0000000506057224 */ /* 0x000fca00078e0205 */
[----:B------:R-:W-:-:S07]  /*97e0*/  VIMNMX R4, R4, R5, PT ;  /* 0x0000000504047248 */ /* 0x000fce0003fe0100 */
.L_x_2194:
[----:B------:R-:W-:Y:S01]  /*97f0*/  IMAD.HI R4, R4, 0x2aaaaaab, RZ ;  /* 0x2aaaaaab04047827 */ /* 0x000fe200078e02ff */
[----:B------:R-:W-:Y:S04]  /*9800*/  BSSY B1, `(.L_x_2198) ;  /* 0x0000010000017945 */ /* 0x000fe80003800000 */
[----:B------:R-:W-:-:S04]  /*9810*/  SHF.R.U32.HI R3, RZ, 0x1f, R4 ;  /* 0x0000001fff037819 */ /* 0x000fc80000011604 */
[----:B------:R-:W-:-:S04]  /*9820*/  LEA.HI.SX32 R3, R4, R3, 0x1c ;  /* 0x0000000304037211 */ /* 0x000fc800078fe2ff */
[----:B------:R-:W-:-:S04]  /*9830*/  VIMNMX R189, R3, UR40, !PT ;  /* 0x0000002803bd7c48 */ /* 0x000fc8000ffe0100 */
[----:B------:R-:W-:-:S13]  /*9840*/  ISETP.GE.AND P0, PT, R10, R189, PT ;  /* 0x000000bd0a00720c */ /* 0x000fda0003f06270 */
[----:B------:R-:W-:Y:S05]  /*9850*/  @!P0 BRA `(.L_x_2199) ;  /* 0x0000000000288947 */ /* 0x000fea0003800000 */
[----:B------:R-:W-:Y:S01]  /*9860*/  BSSY B0, `(.L_x_2200) ;  /* 0x0000007000007945 */ /* 0x000fe20003800000 */
.L_x_2201:
[----:B------:R-:W-:Y:S01]  /*9870*/  VIADD R0, R16, 0x158 ;  /* 0x0000015810007836 */ /* 0x000fe20000000000 */
[----:B------:R-:W-:-:S07]  /*9880*/  MOV R212, 0x98a0 ;  /* 0x000098a000d47802 */ /* 0x000fce0000000f00 */
[----:B------:R-:W-:Y:S05]  /*9890*/  CALL.REL.NOINC `($_ZN7cutlass13device_kernelIN5flash11enable_sm90INS1_16FlashAttnFwdSm90INS1_25CollectiveMainloopFwdSm90ILi2EN4cute5tupleIJNS5_1CILi1EEES8_S8_EEENS6_IJNS7_ILi128EEENS7_ILi96EEENS7_ILi64EEEEEELi256ENS_6half_tEfNS_4arch4Sm90ELb0ELb1ELb1ELb0ELb1ELb0ELb1ELb1ELb0ELb1ELb0ELb0EEENS1_21CollectiveEpilogueFwdINS6_IJSA_NS7_ILi256EEESB_EEES9_SE_SG_Li256ELb0ELb1ELb0ELb0EEENS1_30DynamicPersistentTileSchedulerILi256ELi128ELb0ELb1ELb1EEEEEEEEEvNT_6ParamsE$_ZZN5flash25CollectiveMainloopFwdSm90ILi2EN4cute5tupleIJNS1_1CILi1EEES4_S4_EEENS2_IJNS3_ILi128EEENS3_ILi96EEENS3_ILi64EEEEEELi256EN7cutlass6half_tEfNSA_4arch4Sm90ELb0ELb1ELb1ELb0ELb1ELb0ELb1ELb1ELb0ELb1ELb0ELb0EE3mmaINS_16FlashAttnFwdSm90ISE_NS_21CollectiveEpilogueFwdINS2_IJS6_NS3_ILi256EEES7_EEES5_SB_SD_Li256ELb0ELb1ELb0ELb0EEENS_30DynamicPersistentTileSchedulerILi256ELi128ELb0ELb1ELb1EEEE13SharedStorageENS1_6TensorINS1_11ArrayEngineIfLm128EEENS1_6LayoutINS2_IJNS2_IJNS3_ILi2EEEST_NS3_ILi32EEEEEES4_S4_EEENS2_IJNS2_IJS4_ST_NS3_ILi4EEEEEENS3_ILi0EEESZ_EEEEEEENS_7SoftmaxILi2ELi0EEEEEbRKNSE_6ParamsENSA_13PipelineAsyncILi2EEES19_RNSA_13PipelineStateILj2EEERT0_RT1_iRiRKNS_16SeqlenInfoQKNewKILb0ELb0EEENS2_IJiiiiEEERT_ENKUliT_T0_T1_E_clIZSF_ISO_S12_S14_EbS17_S19_S19_S1C_S1E_S1G_iS1H_S1L_S1M_S1O_EUlRS1P_iE1_NS3_ILb0EEENS3_ILb1EEEEEDaiS1P_S1Q_S1R_) ;  /* 0x0000021c00147944 */ /* 0x000fea0003c00000 */
[C---:B------:R-:W-:Y:S01]  /*98a0*/  ISETP.GT.AND P0, PT, R10.reuse, R189, PT ;  /* 0x000000bd0a00720c */ /* 0x040fe20003f04270 */
[----:B------:R-:W-:-:S12]  /*98b0*/  VIADD R10, R10, 0xffffffff ;  /* 0xffffffff0a0a7836 */ /* 0x000fd80000000000 */
[----:B------:R-:W-:Y:S05]  /*98c0*/  @P0 BRA `(.L_x_2201) ;  /* 0xfffffffc00e80947 */ /* 0x000fea000383ffff */
[----:B------:R-:W-:Y:S05]  /*98d0*/  BSYNC B0 ;  /* 0x0000000000007941 */ /* 0x000fea0003800000 */
.L_x_2200:
[----:B------:R-:W2:Y:S02]  /*98e0*/  LDL R0, [R1+0x50] ;  /* 0x0000500001007983 */ /* 0x000ea40000100800 */
[----:B--2---:R-:W-:-:S07]  /*98f0*/  IMAD.SHL.U32 R0, R0, 0x80, RZ ;  /* 0x0000008000007824 */ /* 0x004fce00078e00ff */
.L_x_2199:
[----:B------:R-:W-:Y:S05]  /*9900*/  BSYNC B1 ;  /* 0x0000000000017941 */ /* 0x000fea0003800000 */
.L_x_2198:
[----:B------:R-:W-:Y:S01]  /*9910*/  UISETP.NE.AND UP1, UPT, UR39, URZ, UPT ;  /* 0x0000003f2700728c */ /* 0x000fe2000bf25270 */
[----:B------:R-:W-:Y:S01]  /*9920*/  VIADD R0, R0, 0x7f ;  /* 0x0000007f00007836 */ /* 0x000fe20000000000 */
[----:B------:R-:W-:-:S04]  /*9930*/  UISETP.NE.AND UP0, UPT, UR41, URZ, UPT ;  /* 0x0000003f2900728c */ /* 0x000fc8000bf05270 */
[----:B------:R-:W-:Y:S02]  /*9940*/  PLOP3.LUT P0, PT, PT, PT, UP1, 0x80, 0x0 ;  /* 0x000000000000781c */ /* 0x000fe40003f0f018 */
[----:B------:R-:W-:-:S03]  /*9950*/  PLOP3.LUT P1, PT, PT, PT, UP1, 0x80, 0x0 ;  /* 0x000000000000781c */ /* 0x000fc60003f2f018 */
[----:B------:R-:W-:-:S08]  /*9960*/  @UP1 ULDC UR4, c[0x0][0x44c] ;  /* 0x0001130000041ab9 */ /* 0x000fd00000000800 */
[----:B------:R-:W-:Y:S01]  /*9970*/  @P0 IMAD.HI.U32 R2, R0, UR4, RZ ;  /* 0x0000000400020c27 */ /* 0x000fe2000f8e00ff */
[----:B------:R-:W-:Y:S01]  /*9980*/  PLOP3.LUT P0, PT, PT, PT, UP0, 0x40, 0x0 ;  /* 0x000000000000781c */ /* 0x000fe20003f0e808 */
[----:B------:R-:W-:-:S03]  /*9990*/  @UP1 ULDC UR4, c[0x0][0x450] ;  /* 0x0001140000041ab9 */ /* 0x000fc60000000800 */
[----:B------:R-:W-:Y:S01]  /*99a0*/  @P1 SHF.R.U32.HI R0, RZ, UR4, R2 ;  /* 0x00000004ff001c19 */ /* 0x000fe20008011602 */
[----:B------:R-:W-:-:S04]  /*99b0*/  ULDC UR4, c[0x0][0xad4] ;  /* 0x0002b50000047ab9 */ /* 0x000fc80000000800 */
[----:B------:R-:W-:-:S04]  /*99c0*/  VIADD R0, R0, UR38 ;  /* 0x0000002600007c36 */ /* 0x000fc80008000000 */
[----:B------:R-:W-:Y:S01]  /*99d0*/  VIADD R2, R0, -UR4 ;  /* 0x8000000400027c36 */ /* 0x000fe20008000000 */
[----:B------:R-:W-:Y:S06]  /*99e0*/  @P0 BRA `(.L_x_2202) ;  /* 0x0000000000540947 */ /* 0x000fec0003800000 */
[----:B------:R-:W-:Y:S01]  /*99f0*/  ISETP.GT.AND P0, PT, R0, -0x1, PT ;  /* 0xffffffff0000780c */ /* 0x000fe20003f04270 */
[----:B------:R-:W-:-:S12]  /*9a00*/  BSSY B0, `(.L_x_2203) ;  /* 0x0000011000007945 */ /* 0x000fd80003800000 */
        /* <DEDUP_REMOVED lines=10> */
.L_x_2204:
[----:B------:R-:W-:Y:S02]  /*9ab0*/  ULDC UR4, c[0x0][0xadc] ;  /* 0x0002b70000047ab9 */ /* 0x000fe40000000800 */
[----:B------:R-:W-:-:S05]  /*9ac0*/  IMAD.U32 R5, RZ, RZ, UR4 ;  /* 0x00000004ff057e24 */ /* 0x000fca000f8e00ff */
[----:B------:R-:W-:-:S13]  /*9ad0*/  ISETP.NE.AND P0, PT, R5, 0x1, PT ;  /* 0x000000010500780c */ /* 0x000fda0003f05270 */
[----:B------:R-:W0:Y:S02]  /*9ae0*/  @P0 LDC.64 R6, c[0x0][0xae0] ;  /* 0x0002b800ff060b82 */ /* 0x000e240000000a00 */
[----:B0-----:R-:W-:-:S05]  /*9af0*/  @P0 IMAD.HI.U32 R4, R0, R6, RZ ;  /* 0x0000000600040227 */ /* 0x001fca00078e00ff */
[----:B------:R-:W-:-:S07]  /*9b00*/  @P0 SHF.R.U32.HI R0, RZ, R7, R4 ;  /* 0x00000007ff000219 */ /* 0x000fce0000011604 */
.L_x_2205:
[----:B------:R-:W-:Y:S05]  /*9b10*/  BSYNC B0 ;  /* 0x0000000000007941 */ /* 0x000fea0003800000 */
.L_x_2203:
[----:B------:R-:W-:-:S05]  /*9b20*/  IMAD R3, R0, R5, RZ ;  /* 0x0000000500037224 */ /* 0x000fca00078e02ff */
[----:B------:R-:W-:-:S07]  /*9b30*/  VIMNMX R2, R2, R3, !PT ;  /* 0x0000000302027248 */ /* 0x000fce0007fe0100 */
.L_x_2202:
[----:B------:R-:W-:-:S04]  /*9b40*/  VIADD R2, R2, 0x5f ;  /* 0x0000005f02027836 */ /* 0x000fc80000000000 */
[----:B------:R-:W-:-:S05]  /*9b50*/  IMAD.HI R2, R2, 0x2aaaaaab, RZ ;  /* 0x2aaaaaab02027827 */ /* 0x000fca00078e02ff */
[----:B------:R-:W-:-:S04]  /*9b60*/  SHF.R.U32.HI R3, RZ, 0x1f, R2 ;  /* 0x0000001fff037819 */ /* 0x000fc80000011602 */
[----:B------:R-:W-:-:S04]  /*9b70*/  LEA.HI.SX32 R2, R2, R3, 0x1c ;  /* 0x0000000302027211 */ /* 0x000fc800078fe2ff */
[----:B------:R-:W-:-:S04]  /*9b80*/  VIMNMX R2, R2, UR40, !PT ;  /* 0x0000002802027c48 */ /* 0x000fc8000ffe0100 */
[----:B------:R-:W-:-:S13]  /*9b90*/  ISETP.GE.AND P0, PT, R10, R2, PT ;  /* 0x000000020a00720c */ /* 0x000fda0003f06270 */
[----:B------:R-:W-:Y:S05]  /*9ba0*/  @!P0 BRA `(.L_x_2206) ;  /* 0x0000009c00788947 */ /* 0x000fea0003800000 */
.L_x_2225:
[----:B------:R-:W2:Y:S04]  /*9bb0*/  LDL R4, [R1+0x1f8] ;  /* 0x0001f80001047983 */ /* 0x000ea80000100800 */
[----:B0-----:R-:W3:Y:S04]  /*9bc0*/  LDL R0, [R1+0x200] ;  /* 0x0002000001007983 */ /* 0x001ee80000100800 */
[----:B------:R-:W4:Y:S01]  /*9bd0*/  LDL R3, [R1] ;  /* 0x0000000001037983 */ /* 0x000f220000100800 */
[----:B--2---:R-:W-:-:S05]  /*9be0*/  VIADD R4, R4, 0x1 ;  /* 0x0000000104047836 */ /* 0x004fca0000000000 */
[----:B------:R-:W-:-:S13]  /*9bf0*/  ISETP.NE.AND P0, PT, R4, 0x2, PT ;  /* 0x000000020400780c */ /* 0x000fda0003f05270 */
[----:B------:R0:W5:Y:S04]  /*9c00*/  @P0 LDL R6, [R1+0x1fc] ;  /* 0x0001fc0001060983 */ /* 0x0001680000100800 */
[----:B------:R-:W2:Y:S01]  /*9c10*/  @!P0 LDL R5, [R1+0x1fc] ;  /* 0x0001fc0001058983 */ /* 0x000ea20000100800 */
[----:B---3--:R-:W-:Y:S01]  /*9c20*/  VIADD R0, R0, 0x1 ;  /* 0x0000000100007836 */ /* 0x008fe20000000000 */
[----:B----4-:R-:W-:Y:S02]  /*9c30*/  LOP3.LUT R3, R3, 0x1, RZ, 0xfc, !PT ;  /* 0x0000000103037812 */ /* 0x010fe400078efcff */
[----:B------:R1:W-:Y:S04]  /*9c40*/  STL [R1+0x1f8], R4 ;  /* 0x0001f80401007387 */ /* 0x0003e80000100800 */
[----:B------:R0:W-:Y:S04]  /*9c50*/  STL [R1+0x200], R0 ;  /* 0x0002000001007387 */ /* 0x0001e80000100800 */
[----:B------:R0:W-:Y:S01]  /*9c60*/  @!P0 STL [R1+0x1f8], RZ ;  /* 0x0001f8ff01008387 */ /* 0x0001e20000100800 */
[----:B------:R-:W-:Y:S01]  /*9c70*/  ISETP.NE.AND P1, PT, R3, 0x3, PT ;  /* 0x000000030300780c */ /* 0x000fe20003f25270 */
[----:B------:R-:W-:Y:S05]  /*9c80*/  YIELD ;  /* 0x0000000000007946 */ /* 0x000fea0003800000 */
[----:B------:R-:W-:Y:S01]  /*9c90*/  BSSY B0, `(.L_x_2207) ;  /* 0x0000006000007945 */ /* 0x000fe20003800000 */
[----:B-1----:R-:W-:Y:S01]  /*9ca0*/  @!P0 IMAD.MOV.U32 R4, RZ, RZ, RZ ;  /* 0x000000ffff048224 */ /* 0x002fe200078e00ff */
[----:B--2---:R-:W-:-:S05]  /*9cb0*/  @!P0 LOP3.LUT R6, R5, 0x1, RZ, 0x3c, !PT ;  /* 0x0000000105068812 */ /* 0x004fca00078e3cff */
[----:B------:R0:W-:Y:S01]  /*9cc0*/  @!P0 STL [R1+0x1fc], R6 ;  /* 0x0001fc0601008387 */ /* 0x0001e20000100800 */
[----:B------:R-:W-:Y:S05]  /*9cd0*/  @!P1 BRA `(.L_x_2208) ;  /* 0x0000000000049947 */ /* 0x000fea0003800000 */
[----:B------:R-:W-:Y:S01]  /*9ce0*/  BPT.TRAP 0x1 ;  /* 0x000000040000795c */ /* 0x000fe20000300000 */
.L_x_2208:
[----:B------:R-:W-:Y:S05]  /*9cf0*/  BSYNC B0 ;  /* 0x0000000000007941 */ /* 0x000fea0003800000 */
.L_x_2207:
[----:B------:R-:W2:Y:S01]  /*9d00*/  LDL.64 R8, [R1+0x18] ;  /* 0x0000180001087983 */ /* 0x000ea20000100a00 */
[----:B-----5:R-:W-:Y:S02]  /*9d10*/  SHF.L.U32 R5, R6, 0x1f, RZ ;  /* 0x0000001f06057819 */ /* 0x020fe400000006ff */
[----:B--2---:R-:W-:-:S05]  /*9d20*/  MOV R3, R8 ;  /* 0x0000000800037202 */ /* 0x004fca0000000f00 */
[----:B------:R-:W-:-:S04]  /*9d30*/  IMAD R4, R4, 0x8, R3 ;  /* 0x0000000804047824 */ /* 0x000fc800078e0203 */
[----:B------:R1:W2:Y:S01]  /*9d40*/  SYNCS.PHASECHK.TRANS64.TRYWAIT P0, [R4+URZ], R5 ;  /* 0x00000005040075a7 */ /* 0x0002a2000800017f */
[----:B0-----:R1:W5:Y:S01]  /*9d50*/  LDL.64 R6, [R1+0x1f8] ;  /* 0x0001f80001067983 */ /* 0x0013620000100a00 */
[----:B------:R-:W-:Y:S04]  /*9d60*/  BSSY B0, `(.L_x_2209) ;  /* 0x0000003000007945 */ /* 0x000fe80003800000 */
[----:B------:R-:W-:Y:S05]  /*9d70*/  @!P1 BRA `(.L_x_2210) ;  /* 0x0000000000049947 */ /* 0x000fea0003800000 */
[----:B------:R-:W-:Y:S01]  /*9d80*/  BPT.TRAP 0x1 ;  /* 0x000000040000795c */ /* 0x000fe20000300000 */
.L_x_2210:
[----:B------:R-:W-:Y:S05]  /*9d90*/  BSYNC B0 ;  /* 0x0000000000007941 */ /* 0x000fea0003800000 */
.L_x_2209:
[----:B------:R-:W-:Y:S04]  /*9da0*/  BSSY B0, `(.L_x_2211) ;  /* 0x0000006000007945 */ /* 0x000fe80003800000 */
[----:B--2---:R-:W-:Y:S05]  /*9db0*/  @P0 BRA `(.L_x_2212) ;  /* 0x0000000000100947 */ /* 0x004fea0003800000 */
[----:B-----5:R-:W-:Y:S01]  /*9dc0*/  IMAD R6, R6, 0x8, R3 ;  /* 0x0000000806067824 */ /* 0x020fe200078e0203 */
[----:B------:R-:W-:-:S04]  /*9dd0*/  SHF.L.U32 R7, R7, 0x1f, RZ ;  /* 0x0000001f07077819 */ /* 0x000fc800000006ff */
[----:B------:R-:W0:Y:S02]  /*9de0*/  SYNCS.PHASECHK.TRANS64.TRYWAIT P0, [R6+URZ], R7 ;  /* 0x00000007060075a7 */ /* 0x000e24000800017f */
[----:B0-----:R-:W-:Y:S05]  /*9df0*/  @!P0 BRA `(.L_x_2213) ;  /* 0x000001dc00548947 */ /* 0x001fea0003800000 */
.L_x_2212:
[----:B------:R-:W-:Y:S05]  /*9e00*/  BSYNC B0 ;  /* 0x0000000000007941 */ /* 0x000fea0003800000 */
.L_x_2211:
[----:B------:R-:W2:Y:S04]  /*9e10*/  LDL R3, [R1+0x1f8] ;  /* 0x0001f80001037983 */ /* 0x000ea80000100800 */
[----:B-1----:R-:W2:Y:S01]  /*9e20*/  LDL.64 R4, [R1+0x80] ;  /* 0x0000800001047983 */ /* 0x002ea20000100a00 */
[----:B------:R-:W-:Y:S05]  /*9e30*/  WARPSYNC.ALL ;  /* 0x0000000000007948 */ /* 0x000fea0003800000 */
[----:B------:R-:W3:Y:S04]  /*9e40*/  LDL.64 R8, [R1+0x78] ;  /* 0x0000780001087983 */ /* 0x000ee80000100a00 */
[----:B0----5:R-:W4:Y:S04]  /*9e50*/  LDL.64 R6, [R1+0x78] ;  /* 0x0000780001067983 */ /* 0x021f280000100a00 */
[----:B------:R-:W4:Y:S01]  /*9e60*/  LDL.64 R12, [R1+0x78] ;  /* 0x00007800010c7983 */ /* 0x000f220000100a00 */
[----:B--2---:R-:W-:Y:S01]  /*9e70*/  IMAD R4, R3, 0x300, R4 ;  /* 0x0000030003047824 */ /* 0x004fe200078e0204 */
[----:B------:R-:W-:Y:S01]  /*9e80*/  R2UR UR7, R5 ;  /* 0x00000000050772ca */ /* 0x000fe200000e0000 */
[----:B------:R-:W-:Y:S01]  /*9e90*/  WARPGROUP.ARRIVE ;  /* 0x00000000000079c5 */ /* 0x000fe20000000000 */
[----:B------:R-:W2:Y:S01]  /*9ea0*/  LDL.64 R14, [R1+0x78] ;  /* 0x00007800010e7983 */ /* 0x000ea20000100a00 */
[----:B------:R-:W-:Y:S01]  /*9eb0*/  IMAD.MOV.U32 R0, RZ, RZ, 0x1 ;  /* 0x00000001ff007424 */ /* 0x000fe200078e00ff */
[----:B------:R-:W-:-:S02]  /*9ec0*/  R2UR UR6, R4 ;  /* 0x00000000040672ca */ /* 0x000fc400000e0000 */
[----:B------:R0:W-:Y:S04]  /*9ed0*/  STL [R1+0x60], RZ ;  /* 0x000060ff01007387 */ /* 0x0001e80000100800 */
[----:B------:R0:W-:Y:S04]  /*9ee0*/  STL [R1+0x60], R0 ;  /* 0x0000600001007387 */ /* 0x0001e80000100800 */
[----:B------:R0:W-:Y:S04]  /*9ef0*/  STL [R1+0x60], R0 ;  /* 0x0000600001007387 */ /* 0x0001e80000100800 */
[----:B------:R0:W-:Y:S04]  /*9f00*/  STL [R1+0x60], R0 ;  /* 0x0000600001007387 */ /* 0x0001e80000100800 */
[----:B------:R0:W-:Y:S04]  /*9f10*/  STL [R1+0x60], R0 ;  /* 0x0000600001007387 */ /* 0x0001e80000100800 */
[----:B------:R0:W5:Y:S01]  /*9f20*/  LDL.64 R18, [R1+0x1f8] ;  /* 0x0001f80001127983 */ /* 0x0001620000100a00 */
[----:B---3--:R-:W-:-:S02]  /*9f30*/  R2UR UR4, R8 ;  /* 0x00000000080472ca */ /* 0x008fc400000e0000 */
[----:B------:R-:W-:-:S13]  /*9f40*/  R2UR UR5, R9 ;  /* 0x00000000090572ca */ /* 0x000fda00000e0000 */
[----:B------:R-:W-:Y:S01]  /*9f50*/  HGMMA.64x96x16.F32 R24, gdesc[UR4], RZ, !UPT, gsb0 ;  /* 0x01600000041879f0 */ /* 0x000fe2000c0008ff */
[----:B----4-:R-:W-:Y:S02]  /*9f60*/  VIADD R6, R6, 0x2 ;  /* 0x0000000206067836 */ /* 0x010fe40000000000 */
[----:B------:R-:W-:Y:S02]  /*9f70*/  VIADD R8, R4, 0x2 ;  /* 0x0000000204087836 */ /* 0x000fe40000000000 */
[----:B------:R-:W-:Y:S01]  /*9f80*/  IMAD.MOV.U32 R9, RZ, RZ, R5 ;  /* 0x000000ffff097224 */ /* 0x000fe200078e0005 */
[----:B------:R-:W-:Y:S02]  /*9f90*/  R2UR UR4, R6 ;  /* 0x00000000060472ca */ /* 0x000fe400000e0000 */
[----:B------:R-:W-:Y:S02]  /*9fa0*/  R2UR UR6, R8 ;  /* 0x00000000080672ca */ /* 0x000fe400000e0000 */
[----:B------:R-:W-:-:S02]  /*9fb0*/  R2UR UR7, R9 ;  /* 0x00000000090772ca */ /* 0x000fc400000e0000 */
[----:B------:R-:W-:Y:S01]  /*9fc0*/  R2UR UR5, R7 ;  /* 0x00000000070572ca */ /* 0x000fe200000e0000 */
[----:B------:R-:W-:Y:S02]  /*9fd0*/  WARPGROUP.DEPBAR.LE gsb0, 0x0 ;  /* 0x00008000000079c5 */ /* 0x000fe40000010000 */
[----:B------:R-:W3:Y:S01]  /*9fe0*/  LD.E R3, desc[UR36][R16.64+0x28] ;  /* 0x0000282410037980 */ /* 0x000ee2000c101900 */
[----:B------:R-:W-:-:S09]  /*9ff0*/  WARPGROUP.ARRIVE ;  /* 0x00000000000079c5 */ /* 0x000fd20000000000 */
[----:B------:R-:W-:Y:S01]  /*a000*/  HGMMA.64x96x16.F32 R24, gdesc[UR4], R24, gsb0 ;  /* 0x01600000041879f0 */ /* 0x000fe20008000818 */
[----:B------:R-:W-:Y:S02]  /*a010*/  VIADD R12, R12, 0x4 ;  /* 0x000000040c0c7836 */ /* 0x000fe40000000000 */
[----:B------:R-:W-:Y:S02]  /*a020*/  VIADD R6, R4, 0x4 ;  /* 0x0000000404067836 */ /* 0x000fe40000000000 */
[----:B------:R-:W-:Y:S01]  /*a030*/  IMAD.MOV.U32 R7, RZ, RZ, R5 ;  /* 0x000000ffff077224 */ /* 0x000fe200078e0005 */
[----:B------:R-:W-:Y:S02]  /*a040*/  R2UR UR4, R12 ;  /* 0x000000000c0472ca */ /* 0x000fe400000e0000 */
[----:B------:R-:W-:Y:S02]  /*a050*/  R2UR UR6, R6 ;  /* 0x00000000060672ca */ /* 0x000fe400000e0000 */
[----:B------:R-:W-:-:S02]  /*a060*/  R2UR UR7, R7 ;  /* 0x00000000070772ca */ /* 0x000fc400000e0000 */
[----:B------:R-:W-:Y:S01]  /*a070*/  R2UR UR5, R13 ;  /* 0x000000000d0572ca */ /* 0x000fe200000e0000 */
[----:B------:R-:W-:Y:S01]  /*a080*/  VIADD R4, R4, 0x6 ;  /* 0x0000000604047836 */ /* 0x000fe20000000000 */
[----:B------:R-:W-:Y:S02]  /*a090*/  WARPGROUP.DEPBAR.LE gsb0, 0x0 ;  /* 0x00008000000079c5 */ /* 0x000fe40000010000 */
[----:B------:R-:W-:-:S09]  /*a0a0*/  WARPGROUP.ARRIVE ;  /* 0x00000000000079c5 */ /* 0x000fd20000000000 */
[----:B------:R-:W-:Y:S01]  /*a0b0*/  HGMMA.64x96x16.F32 R24, gdesc[UR4], R24, gsb0 ;  /* 0x01600000041879f0 */ /* 0x000fe20008000818 */
[----:B--2---:R-:W-:Y:S01]  /*a0c0*/  VIADD R14, R14, 0x6 ;  /* 0x000000060e0e7836 */ /* 0x004fe20000000000 */
[----:B------:R-:W-:Y:S02]  /*a0d0*/  R2UR UR6, R4 ;  /* 0x00000000040672ca */ /* 0x000fe400000e0000 */
[----:B------:R-:W-:Y:S02]  /*a0e0*/  R2UR UR7, R5 ;  /* 0x00000000050772ca */ /* 0x000fe400000e0000 */
[----:B------:R-:W-:Y:S02]  /*a0f0*/  R2UR UR4, R14 ;  /* 0x000000000e0472ca */ /* 0x000fe400000e0000 */
[----:B------:R-:W-:Y:S01]  /*a100*/  R2UR UR5, R15 ;  /* 0x000000000f0572ca */ /* 0x000fe200000e0000 */
[----:B------:R-:W-:Y:S02]  /*a110*/  WARPGROUP.DEPBAR.LE gsb0, 0x0 ;  /* 0x00008000000079c5 */ /* 0x000fe40000010000 */
[----:B------:R-:W-:-:S10]  /*a120*/  WARPGROUP.ARRIVE ;  /* 0x00000000000079c5 */ /* 0x000fd40000000000 */
[----:B------:R-:W-:Y:S01]  /*a130*/  HGMMA.64x96x16.F32 R24, gdesc[UR4], R24, gsb0 ;  /* 0x01600000041879f0 */ /* 0x000fe20008000818 */
[----:B------:R-:W-:Y:S01]  /*a140*/  BSSY B0, `(.L_x_2214) ;  /* 0x0000006000007945 */ /* 0x000fe20003800000 */
[----:B---3--:R-:W-:-:S04]  /*a150*/  LOP3.LUT R3, R3, 0x1, RZ, 0xfc, !PT ;  /* 0x0000000103037812 */ /* 0x008fc800078efcff */
[----:B------:R-:W-:Y:S01]  /*a160*/  ISETP.NE.AND P0, PT, R3, 0x3, PT ;  /* 0x000000030300780c */ /* 0x000fe20003f05270 */
[----:B------:R-:W-:-:S12]  /*a170*/  WARPGROUP.DEPBAR.LE gsb0, 0x0 ;  /* 0x00008000000079c5 */ /* 0x000fd80000010000 */
[----:B0-----:R-:W-:Y:S05]  /*a180*/  @!P0 BRA `(.L_x_2215) ;  /* 0x0000000000048947 */ /* 0x001fea0003800000 */
[----:B------:R-:W-:Y:S01]  /*a190*/  BPT.TRAP 0x1 ;  /* 0x000000040000795c */ /* 0x000fe20000300000 */
.L_x_2215:
[----:B------:R-:W-:Y:S05]  /*a1a0*/  BSYNC B0 ;  /* 0x0000000000007941 */ /* 0x000fea0003800000 */
.L_x_2214:
[----:B------:R-:W2:Y:S01]  /*a1b0*/  LD.E.64 R4, desc[UR36][R16.64+0x40] ;  /* 0x0000402410047980 */ /* 0x000ea2000c101b00 */
[----:B-----5:R-:W-:Y:S02]  /*a1c0*/  SHF.L.U32 R19, R19, 0x1f, RZ ;  /* 0x0000001f13137819 */ /* 0x020fe400000006ff */
[----:B--2---:R-:W-:-:S05]  /*a1d0*/  MOV R3, R4 ;  /* 0x0000000400037202 */ /* 0x004fca0000000f00 */
[----:B------:R-:W-:-:S04]  /*a1e0*/  IMAD R3, R18, 0x8, R3 ;  /* 0x0000000812037824 */ /* 0x000fc800078e0203 */
[----:B------:R0:W1:Y:S01]  /*a1f0*/  SYNCS.PHASECHK.TRANS64.TRYWAIT P0, [R3+URZ], R19 ;  /* 0x00000013030075a7 */ /* 0x000062000800017f */
[----:B------:R-:W2:Y:S01]  /*a200*/  LD.E R4, desc[UR36][R16.64+0x28] ;  /* 0x0000282410047980 */ /* 0x000ea2000c101900 */
[----:B------:R-:W-:Y:S01]  /*a210*/  BSSY B0, `(.L_x_2216) ;  /* 0x0000005000007945 */ /* 0x000fe20003800000 */
[----:B--2---:R-:W-:-:S04]  /*a220*/  LOP3.LUT R4, R4, 0x1, RZ, 0xfc, !PT ;  /* 0x0000000104047812 */ /* 0x004fc800078efcff */
[----:B------:R-:W-:-:S13]  /*a230*/  ISETP.NE.AND P1, PT, R4, 0x3, PT ;  /* 0x000000030400780c */ /* 0x000fda0003f25270 */
[----:B01----:R-:W-:Y:S05]  /*a240*/  @!P1 BRA `(.L_x_2217) ;  /* 0x0000000000049947 */ /* 0x003fea0003800000 */
[----:B------:R-:W-:Y:S01]  /*a250*/  BPT.TRAP 0x1 ;  /* 0x000000040000795c */ /* 0x000fe20000300000 */
.L_x_2217:
[----:B------:R-:W-:Y:S05]  /*a260*/  BSYNC B0 ;  /* 0x0000000000007941 */ /* 0x000fea0003800000 */
.L_x_2216:
[----:B------:R-:W-:Y:S04]  /*a270*/  BSSY B0, `(.L_x_2218) ;  /* 0x0000007000007945 */ /* 0x000fe80003800000 */
[----:B------:R-:W-:Y:S05]  /*a280*/  @P0 BRA `(.L_x_2219) ;  /* 0x0000000000140947 */ /* 0x000fea0003800000 */
[----:B------:R-:W2:Y:S02]  /*a290*/  LD.E.64 R4, desc[UR36][R16.64+0x40] ;  /* 0x0000402410047980 */ /* 0x000ea4000c101b00 */
[----:B--2---:R-:W-:-:S05]  /*a2a0*/  MOV R5, R4 ;  /* 0x0000000400057202 */ /* 0x004fca0000000f00 */
[----:B------:R-:W-:-:S04]  /*a2b0*/  IMAD R18, R18, 0x8, R5 ;  /* 0x0000000812127824 */ /* 0x000fc800078e0205 */
[----:B------:R-:W0:Y:S02]  /*a2c0*/  SYNCS.PHASECHK.TRANS64.TRYWAIT P0, [R18+URZ], R19 ;  /* 0x00000013120075a7 */ /* 0x000e24000800017f */
[----:B0-----:R-:W-:Y:S05]  /*a2d0*/  @!P0 BRA `(.L_x_2220) ;  /* 0x000001d800308947 */ /* 0x001fea0003800000 */
.L_x_2219:
[----:B------:R-:W-:Y:S05]  /*a2e0*/  BSYNC B0 ;  /* 0x0000000000007941 */ /* 0x000fea0003800000 */
.L_x_2218:
[----:B------:R-:W2:Y:S04]  /*a2f0*/  LDL R11, [R1+0x1f8] ;  /* 0x0001f800010b7983 */ /* 0x000ea80000100800 */
[----:B------:R-:W2:Y:S04]  /*a300*/  LDL.64 R4, [R1+0xf8] ;  /* 0x0000f80001047983 */ /* 0x000ea80000100a00 */
[----:B------:R-:W3:Y:S04]  /*a310*/  LDL R3, [R1+0x70] ;  /* 0x0000700001037983 */ /* 0x000ee80000100800 */
[----:B------:R-:W4:Y:S04]  /*a320*/  LDL.64 R6, [R1+0xf0] ;  /* 0x0000f00001067983 */ /* 0x000f280000100a00 */
[----:B------:R-:W4:Y:S04]  /*a330*/  LDL.64 R8, [R1+0xf0] ;  /* 0x0000f00001087983 */ /* 0x000f280000100a00 */
[----:B------:R-:W4:Y:S04]  /*a340*/  LDL.64 R12, [R1+0xf0] ;  /* 0x0000f000010c7983 */ /* 0x000f280000100a00 */
[----:B------:R-:W4:Y:S01]  /*a350*/  LDL.64 R14, [R1+0xf0] ;  /* 0x0000f000010e7983 */ /* 0x000f220000100a00 */
[----:B------:R-:W-:Y:S05]  /*a360*/  WARPSYNC.ALL ;  /* 0x0000000000007948 */ /* 0x000fea0003800000 */
[----:B------:R-:W-:Y:S01]  /*a370*/  WARPGROUP.ARRIVE ;  /* 0x00000000000079c5 */ /* 0x000fe20000000000 */
[----:B0-----:R-:W4:Y:S01]  /*a380*/  LDL.64 R18, [R1+0xf0] ;  /* 0x0000f00001127983 */ /* 0x001f220000100a00 */
[----:B--2---:R-:W-:Y:S01]  /*a390*/  IMAD R4, R11, 0xc00, R4 ;  /* 0x00000c000b047824 */ /* 0x004fe200078e0204 */
[----:B------:R-:W-:-:S02]  /*a3a0*/  R2UR UR7, R5 ;  /* 0x00000000050772ca */ /* 0x000fc400000e0000 */
[----:B------:R-:W2:Y:S01]  /*a3b0*/  LDL R11, [R1] ;  /* 0x00000000010b7983 */ /* 0x000ea20000100800 */
[----:B---3--:R-:W-:Y:S02]  /*a3c0*/  ISETP.NE.U32.AND P0, PT, R3, RZ, PT ;  /* 0x000000ff0300720c */ /* 0x008fe40003f05070 */
        /* <DEDUP_REMOVED lines=156> */
[----:B--2---:R-:W-:Y:S01]  /*ad90*/  VIADD R14, R14, 0xc06 ;  /* 0x00000c060e0e7836 */ /* 0x004fe20000000000 */
        /* <DEDUP_REMOVED lines=23> */
[----:B------:R-:W-:-:S03]  /*af10*/  LOP3.LUT R11, R11, 0x1, RZ, 0xfc, !PT ;  /* 0x000000010b0b7812 */ /* 0x000fc600078efcff */
        /* <DEDUP_REMOVED lines=9> */
.L_x_2222:
[----:B------:R-:W-:Y:S05]  /*afb0*/  BSYNC B0 ;  /* 0x0000000000007941 */ /* 0x000fea0003800000 */
.L_x_2221:
[----:B------:R-:W2:Y:S02]  /*afc0*/  LDL.64 R4, [R1+0x20] ;  /* 0x0000200001047983 */ /* 0x000ea40000100a00 */
[----:B--2---:R-:W-:-:S05]  /*afd0*/  MOV R4, R4 ;  /* 0x0000000400047202 */ /* 0x004fca0000000f00 */
[----:B-----5:R-:W-:-:S05]  /*afe0*/  IMAD R3, R3, 0x8, R4 ;  /* 0x0000000803037824 */ /* 0x020fca00078e0204 */
[----:B------:R-:W-:-:S04]  /*aff0*/  PRMT R3, R18, 0x654, R3 ;  /* 0x0000065412037816 */ /* 0x000fc80000000003 */
[----:B------:R0:W-:Y:S01]  /*b000*/  SYNCS.ARRIVE.TRANS64.RED.A1T0 RZ, [R3+URZ], RZ ;  /* 0x000000ff03ff79a7 */ /* 0x0001e2000810043f */
[----:B------:R-:W2:Y:S04]  /*b010*/  LD.E.64 R6, desc[UR36][R16.64+0x150] ;  /* 0x0001502410067980 */ /* 0x000ea8000c101b00 */
[----:B------:R-:W3:Y:S04]  /*b020*/  LDL.64 R4, [R1+0x420] ;  /* 0x0004200001047983 */ /* 0x000ee80000100a00 */
[----:B--2---:R-:W0:Y:S02]  /*b030*/  LD.E R6, desc[UR36][R6.64] ;  /* 0x0000002406067980 */ /* 0x004e24000c101900 */
[-C--:B0-----:R-:W-:Y:S01]  /*b040*/  FMUL.FTZ R3, R24, R6.reuse ;  /* 0x0000000618037220 */ /* 0x081fe20000410000 */
[-C--:B------:R-:W-:Y:S01]  /*b050*/  FMUL.FTZ R8, R25, R6.reuse ;  /* 0x0000000619087220 */ /* 0x080fe20000410000 */
[----:B------:R-:W-:-:S04]  /*b060*/  FMUL.FTZ R11, R28, R6 ;  /* 0x000000061c0b7220 */ /* 0x000fc80000410000 */
[----:B------:R-:W3:Y:S01]  /*b070*/  MUFU.TANH R3, R3 ;  /* 0x0000000300037308 */ /* 0x000ee20000002400 */
[-C--:B------:R-:W-:Y:S01]  /*b080*/  FMUL.FTZ R20, R29, R6.reuse ;  /* 0x000000061d147220 */ /* 0x080fe20000410000 */
[----:B------:R-:W-:-:S06]  /*b090*/  FMUL.FTZ R12, R26, R6 ;  /* 0x000000061a0c7220 */ /* 0x000fcc0000410000 */
[----:B------:R-:W0:Y:S01]  /*b0a0*/  MUFU.TANH R8, R8 ;  /* 0x0000000800087308 */ /* 0x000e220000002400 */
[-C--:B------:R-:W-:Y:S01]  /*b0b0*/  FMUL.FTZ R26, R32, R6.reuse ;  /* 0x00000006201a7220 */ /* 0x080fe20000410000 */
[----:B------:R-:W-:-:S06]  /*b0c0*/  FMUL.FTZ R7, R49, R6 ;  /* 0x0000000631077220 */ /* 0x000fcc0000410000 */
[----:B------:R-:W1:Y:S01]  /*b0d0*/  MUFU.TANH R11, R11 ;  /* 0x0000000b000b7308 */ /* 0x000e620000002400 */
[-C--:B------:R-:W-:Y:S01]  /*b0e0*/  FMUL.FTZ R28, R33, R6.reuse ;  /* 0x00000006211c7220 */ /* 0x080fe20000410000 */
[-C--:B------:R-:W-:Y:S01]  /*b0f0*/  FMUL.FTZ R32, R37, R6.reuse ;  /* 0x0000000625207220 */ /* 0x080fe20000410000 */
[----:B------:R-:W-:-:S05]  /*b100*/  FMUL.FTZ R37, R42, R6 ;  /* 0x000000062a257220 */ /* 0x000fca0000410000 */
[----:B------:R-:W2:Y:S01]  /*b110*/  MUFU.TANH R20, R20 ;  /* 0x0000001400147308 */ /* 0x000ea20000002400 */
[-C--:B------:R-:W-:Y:S01]  /*b120*/  FMUL.FTZ R25, R30, R6.reuse ;  /* 0x000000061e197220 */ /* 0x080fe20000410000 */
[----:B------:R-:W-:-:S06]  /*b130*/  FMUL.FTZ R30, R36, R6 ;  /* 0x00000006241e7220 */ /* 0x000fcc0000410000 */
[----:B------:R-:W4:Y:S08]  /*b140*/  MUFU.TANH R26, R26 ;  /* 0x0000001a001a7308 */ /* 0x000f300000002400 */
[----:B------:R3:W-:Y:S01]  /*b150*/  MUFU.TANH R42, R7 ;  /* 0x00000007002a7308 */ /* 0x0007e20000002400 */
[----:B------:R-:W-:Y:S01]  /*b160*/  FMUL.FTZ R29, R34, R6 ;  /* 0x00000006221d7220 */ /* 0x000fe20000410000 */
[----:B---3--:R-:W-:-:S06]  /*b170*/  FMNMX.FTZ R7, R3, R4, !PT ;  /* 0x0000000403077209 */ /* 0x008fcc0007810000 */
[----:B------:R-:W3:Y:S01]  /*b180*/  MUFU.TANH R28, R28 ;  /* 0x0000001c001c7308 */ /* 0x000ee20000002400 */
[----:B0-----:R-:W-:Y:S01]  /*b190*/  FMNMX.FTZ R14, R8, R7, !PT ;  /* 0x00000007080e7209 */ /* 0x001fe20007810000 */
[----:B------:R-:W-:-:S03]  /*b1a0*/  FMUL.FTZ R34, R40, R6 ;  /* 0x0000000628227220 */ /* 0x000fc60000410000 */
[----:B-1----:R-:W-:-:S03]  /*b1b0*/  FMNMX.FTZ R7, R11, R14, !PT ;  /* 0x0000000e0b077209 */ /* 0x002fc60007810000 */
[----:B------:R-:W0:Y:S01]  /*b1c0*/  MUFU.TANH R30, R30 ;  /* 0x0000001e001e7308 */ /* 0x000e220000002400 */
[----:B------:R-:W-:Y:S01]  /*b1d0*/  FMUL.FTZ R36, R41, R6 ;  /* 0x0000000629247220 */ /* 0x000fe20000410000 */
[----:B--2---:R-:W-:-:S06]  /*b1e0*/  FMNMX.FTZ R7, R20, R7, !PT ;  /* 0x0000000714077209 */ /* 0x004fcc0007810000 */
[----:B------:R-:W1:Y:S01]  /*b1f0*/  MUFU.TANH R32, R32 ;  /* 0x0000002000207308 */ /* 0x000e620000002400 */
[-C--:B------:R-:W-:Y:S01]  /*b200*/  FMUL.FTZ R33, R38, R6.reuse ;  /* 0x0000000626217220 */ /* 0x080fe20000410000 */
[----:B----4-:R-:W-:Y:S01]  /*b210*/  FMNMX.FTZ R7, R26, R7, !PT ;  /* 0x000000071a077209 */ /* 0x010fe20007810000 */
[----:B------:R-:W-:-:S05]  /*b220*/  FMUL.FTZ R38, R44, R6 ;  /* 0x000000062c267220 */ /* 0x000fca0000410000 */
[----:B------:R-:W2:Y:S01]  /*b230*/  MUFU.TANH R34, R34 ;  /* 0x0000002200227308 */ /* 0x000ea20000002400 */
[----:B---3--:R-:W-:Y:S01]  /*b240*/  FMNMX.FTZ R7, R28, R7, !PT ;  /* 0x000000071c077209 */ /* 0x008fe20007810000 */
[----:B------:R-:W-:-:S06]  /*b250*/  FMUL.FTZ R40, R45, R6 ;  /* 0x000000062d287220 */ /* 0x000fcc0000410000 */
[----:B------:R-:W3:Y:S01]  /*b260*/  MUFU.TANH R36, R36 ;  /* 0x0000002400247308 */ /* 0x000ee20000002400 */
[----:B0-----:R-:W-:Y:S01]  /*b270*/  FMNMX.FTZ R7, R30, R7, !PT ;  /* 0x000000071e077209 */ /* 0x001fe20007810000 */
[----:B------:R-:W-:-:S06]  /*b280*/  FMUL.FTZ R48, R48, R6 ;  /* 0x0000000630307220 */ /* 0x000fcc0000410000 */
[----:B------:R-:W0:Y:S01]  /*b290*/  MUFU.TANH R38, R38 ;  /* 0x0000002600267308 */ /* 0x000e220000002400 */
[----:B-1----:R-:W-:Y:S01]  /*b2a0*/  FMNMX.FTZ R7, R32, R7, !PT ;  /* 0x0000000720077209 */ /* 0x002fe20007810000 */
[----:B------:R-:W-:-:S06]  /*b2b0*/  FMUL.FTZ R52, R52, R6 ;  /* 0x0000000634347220 */ /* 0x000fcc0000410000 */
[----:B------:R-:W1:Y:S01]  /*b2c0*/  MUFU.TANH R40, R40 ;  /* 0x0000002800287308 */ /* 0x000e620000002400 */
[----:B--2---:R-:W-:Y:S01]  /*b2d0*/  FMNMX.FTZ R7, R34, R7, !PT ;  /* 0x0000000722077209 */ /* 0x004fe20007810000 */
[----:B------:R-:W-:-:S06]  /*b2e0*/  FMUL.FTZ R9, R27, R6 ;  /* 0x000000061b097220 */ /* 0x000fcc0000410000 */
[----:B------:R-:W2:Y:S01]  /*b2f0*/  MUFU.TANH R48, R48 ;  /* 0x0000003000307308 */ /* 0x000ea20000002400 */
[----:B---3--:R-:W-:Y:S01]  /*b300*/  FMNMX.FTZ R7, R36, R7, !PT ;  /* 0x0000000724077209 */ /* 0x008fe20007810000 */
[-C--:B------:R-:W-:Y:S01]  /*b310*/  FMUL.FTZ R13, R53, R6.reuse ;  /* 0x00000006350d7220 */ /* 0x080fe20000410000 */
[----:B------:R-:W-:Y:S02]  /*b320*/  FMUL.FTZ R56, R56, R6 ;  /* 0x0000000638387220 */ /* 0x000fe40000410000 */
[----:B0-----:R-:W-:-:S03]  /*b330*/  FMNMX.FTZ R7, R38, R7, !PT ;  /* 0x0000000726077209 */ /* 0x001fc60007810000 */
[----:B------:R-:W0:Y:S01]  /*b340*/  MUFU.TANH R12, R12 ;  /* 0x0000000c000c7308 */ /* 0x000e220000002400 */
[----:B------:R-:W-:Y:S01]  /*b350*/  FMUL.FTZ R27, R31, R6 ;  /* 0x000000061f1b7220 */ /* 0x000fe20000410000 */
[----:B-1----:R-:W-:-:S06]  /*b360*/  FMNMX.FTZ R7, R40, R7, !PT ;  /* 0x0000000728077209 */ /* 0x002fcc0007810000 */
[----:B------:R-:W1:Y:S01]  /*b370*/  MUFU.TANH R52, R52 ;  /* 0x0000003400347308 */ /* 0x000e620000002400 */
[-C--:B------:R-:W-:Y:S01]  /*b380*/  FMUL.FTZ R31, R35, R6.reuse ;  /* 0x00000006231f7220 */ /* 0x080fe20000410000 */
[----:B------:R-:W-:-:S06]  /*b390*/  FMUL.FTZ R57, R57, R6 ;  /* 0x0000000639397220 */ /* 0x000fcc0000410000 */
[----:B------:R-:W3:Y:S01]  /*b3a0*/  MUFU.TANH R9, R9 ;  /* 0x0000000900097308 */ /* 0x000ee20000002400 */
[----:B------:R-:W-:Y:S01]  /*b3b0*/  FMUL.FTZ R35, R39, R6 ;  /* 0x0000000627237220 */ /* 0x000fe20000410000 */
[----:B--2---:R-:W-:-:S06]  /*b3c0*/  FMNMX.FTZ R7, R48, R7, !PT ;  /* 0x0000000730077209 */ /* 0x004fcc0007810000 */
[----:B------:R-:W2:Y:S01]  /*b3d0*/  MUFU.TANH R44, R13 ;  /* 0x0000000d002c7308 */ /* 0x000ea20000002400 */
[-C--:B------:R-:W-:Y:S01]  /*b3e0*/  FMUL.FTZ R39, R43, R6.reuse ;  /* 0x000000062b277220 */ /* 0x080fe20000410000 */
[-C--:B------:R-:W-:Y:S01]  /*b3f0*/  FMUL.FTZ R60, R60, R6.reuse ;  /* 0x000000063c3c7220 */ /* 0x080fe20000410000 */
[----:B------:R-:W-:-:S05]  /*b400*/  FMUL.FTZ R43, R46, R6 ;  /* 0x000000062e2b7220 */ /* 0x000fca0000410000 */
[----:B------:R-:W4:Y:S01]  /*b410*/  MUFU.TANH R25, R25 ;  /* 0x0000001900197308 */ /* 0x000f220000002400 */
[----:B------:R-:W-:-:S07]  /*b420*/  FMNMX.FTZ R7, R42, R7, !PT ;  /* 0x000000072a077209 */ /* 0x000fce0007810000 */
[----:B------:R-:W4:Y:S01]  /*b430*/  MUFU.TANH R56, R56 ;  /* 0x0000003800387308 */ /* 0x000f220000002400 */
[----:B------:R-:W-:Y:S01]  /*b440*/  FMUL.FTZ R61, R61, R6 ;  /* 0x000000063d3d7220 */ /* 0x000fe20000410000 */
[----:B0-----:R-:W-:-:S06]  /*b450*/  FMNMX.FTZ R14, R12, R5, !PT ;  /* 0x000000050c0e7209 */ /* 0x001fcc0007810000 */
[----:B------:R-:W0:Y:S01]  /*b460*/  MUFU.TANH R27, R27 ;  /* 0x0000001b001b7308 */ /* 0x000e220000002400 */
[----:B-1----:R-:W-:Y:S01]  /*b470*/  FMNMX.FTZ R7, R52, R7, !PT ;  /* 0x0000000734077209 */ /* 0x002fe20007810000 */
[----:B------:R-:W-:-:S06]  /*b480*/  FMUL.FTZ R45, R47, R6 ;  /* 0x000000062f2d7220 */ /* 0x000fcc0000410000 */
[----:B------:R-:W1:Y:S01]  /*b490*/  MUFU.TANH R46, R57 ;  /* 0x00000039002e7308 */ /* 0x000e620000002400 */
[-C--:B------:R-:W-:Y:S01]  /*b4a0*/  FMUL.FTZ R64, R64, R6.reuse ;  /* 0x0000000640407220 */ /* 0x080fe20000410000 */
[----:B------:R-:W-:Y:S01]  /*b4b0*/  FMUL.FTZ R47, R50, R6 ;  /* 0x00000006322f7220 */ /* 0x000fe20000410000 */
[----:B---3--:R-:W-:-:S05]  /*b4c0*/  FMNMX.FTZ R14, R9, R14, !PT ;  /* 0x0000000e090e7209 */ /* 0x008fca0007810000 */
[----:B------:R-:W3:Y:S01]  /*b4d0*/  MUFU.TANH R29, R29 ;  /* 0x0000001d001d7308 */ /* 0x000ee20000002400 */
[----:B--2---:R-:W-:-:S07]  /*b4e0*/  FMNMX.FTZ R7, R44, R7, !PT ;  /* 0x000000072c077209 */ /* 0x004fce0007810000 */
[----:B------:R-:W2:Y:S01]  /*b4f0*/  MUFU.TANH R60, R60 ;  /* 0x0000003c003c7308 */ /* 0x000ea20000002400 */
[----:B------:R-:W-:Y:S01]  /*b500*/  FMUL.FTZ R65, R65, R6 ;  /* 0x0000000641417220 */ /* 0x000fe20000410000 */
[----:B----4-:R-:W-:-:S06]  /*b510*/  FMNMX.FTZ R14, R25, R14, !PT ;  /* 0x0000000e190e7209 */ /* 0x010fcc0007810000 */
[----:B------:R-:W4:Y:S01]  /*b520*/  MUFU.TANH R31, R31 ;  /* 0x0000001f001f7308 */ /* 0x000f220000002400 */
[----:B------:R-:W-:Y:S01]  /*b530*/  FMNMX.FTZ R7, R56, R7, !PT ;  /* 0x0000000738077209 */ /* 0x000fe20007810000 */
[----:B------:R-:W-:-:S06]  /*b540*/  FMUL.FTZ R49, R51, R6 ;  /* 0x0000000633317220 */ /* 0x000fcc0000410000 */
[----:B------:R-:W4:Y:S01]  /*b550*/  MUFU.TANH R50, R61 ;  /* 0x0000003d00327308 */ /* 0x000f220000002400 */
[-C--:B------:R-:W-:Y:S01]  /*b560*/  FMUL.FTZ R68, R68, R6.reuse ;  /* 0x0000000644447220 */ /* 0x080fe20000410000 */
[----:B------:R-:W-:Y:S01]  /*b570*/  FMUL.FTZ R51, R54, R6 ;  /* 0x0000000636337220 */ /* 0x000fe20000410000 */
[----:B0-----:R-:W-:-:S05]  /*b580*/  FMNMX.FTZ R14, R27, R14, !PT ;  /* 0x0000000e1b0e7209 */ /* 0x001fca0007810000 */
[----:B------:R-:W0:Y:S01]  /*b590*/  MUFU.TANH R33, R33 ;  /* 0x0000002100217308 */ /* 0x000e220000002400 */
[----:B-1----:R-:W-:-:S07]  /*b5a0*/  FMNMX.FTZ R7, R46, R7, !PT ;  /* 0x000000072e077209 */ /* 0x002fce0007810000 */
[----:B------:R-:W1:Y:S01]  /*b5b0*/  MUFU.TANH R64, R64 ;  /* 0x0000004000407308 */ /* 0x000e620000002400 */
[----:B------:R-:W-:Y:S01]  /*b5c0*/  FMUL.FTZ R69, R69, R6 ;  /* 0x0000000645457220 */ /* 0x000fe20000410000 */
[----:B---3--:R-:W-:-:S06]  /*b5d0*/  FMNMX.FTZ R14, R29, R14, !PT ;  /* 0x0000000e1d0e7209 */ /* 0x008fcc0007810000 */
[----:B------:R-:W3:Y:S01]  /*b5e0*/  MUFU.TANH R35, R35 ;  /* 0x0000002300237308 */ /* 0x000ee20000002400 */
[----:B--2---:R-:W-:Y:S01]  /*b5f0*/  FMNMX.FTZ R7, R60, R7, !PT ;  /* 0x000000073c077209 */ /* 0x004fe20007810000 */
[----:B------:R-:W-:-:S06]  /*b600*/  FMUL.FTZ R53, R55, R6 ;  /* 0x0000000637357220 */ /* 0x000fcc0000410000 */
[----:B------:R-:W2:Y:S01]  /*b610*/  MUFU.TANH R54, R65 ;  /* 0x0000004100367308 */ /* 0x000ea20000002400 */
[----:B------:R-:W-:Y:S01]  /*b620*/  FMUL.FTZ R55, R58, R6 ;  /* 0x000000063a377220 */ /* 0x000fe20000410000 */
[----:B----4-:R-:W-:-:S06]  /*b630*/  FMNMX.FTZ R14, R31, R14, !PT ;  /* 0x0000000e1f0e7209 */ /* 0x010fcc0007810000 */
[----:B------:R-:W4:Y:S01]  /*b640*/  MUFU.TANH R37, R37 ;  /* 0x0000002500257308 */ /* 0x000f220000002400 */
[----:B------:R-:W-:-:S07]  /*b650*/  FMNMX.FTZ R7, R50, R7, !PT ;  /* 0x0000000732077209 */ /* 0x000fce0007810000 */
[----:B------:R-:W4:Y:S01]  /*b660*/  MUFU.TANH R68, R68 ;  /* 0x0000004400447308 */ /* 0x000f220000002400 */
[----:B0-----:R-:W-:-:S07]  /*b670*/  FMNMX.FTZ R14, R33, R14, !PT ;  /* 0x0000000e210e7209 */ /* 0x001fce0007810000 */
[----:B------:R-:W0:Y:S01]  /*b680*/  MUFU.TANH R39, R39 ;  /* 0x0000002700277308 */ /* 0x000e220000002400 */
[----:B-1----:R-:W-:-:S07]  /*b690*/  FMNMX.FTZ R7, R64, R7, !PT ;  /* 0x0000000740077209 */ /* 0x002fce0007810000 */
[----:B------:R-:W1:Y:S01]  /*b6a0*/  MUFU.TANH R58, R69 ;  /* 0x00000045003a7308 */ /* 0x000e620000002400 */
[----:B---3--:R-:W-:Y:S02]  /*b6b0*/  FMNMX.FTZ R14, R35, R14, !PT ;  /* 0x0000000e230e7209 */ /* 0x008fe40007810000 */
[----:B--2---:R-:W-:-:S05]  /*b6c0*/  FMNMX.FTZ R7, R54, R7, !PT ;  /* 0x0000000736077209 */ /* 0x004fca0007810000 */
[----:B------:R-:W2:Y:S01]  /*b6d0*/  MUFU.TANH R43, R43 ;  /* 0x0000002b002b7308 */ /* 0x000ea20000002400 */
[----:B----4-:R-:W-:Y:S02]  /*b6e0*/  FMNMX.FTZ R14, R37, R14, !PT ;  /* 0x0000000e250e7209 */ /* 0x010fe40007810000 */
[----:B------:R-:W-:-:S05]  /*b6f0*/  FMNMX.FTZ R7, R68, R7, !PT ;  /* 0x0000000744077209 */ /* 0x000fca0007810000 */
[----:B------:R-:W3:Y:S01]  /*b700*/  MUFU.TANH R45, R45 ;  /* 0x0000002d002d7308 */ /* 0x000ee20000002400 */
[----:B0-----:R-:W-:Y:S02]  /*b710*/  FMNMX.FTZ R18, R39, R14, !PT ;  /* 0x0000000e27127209 */ /* 0x001fe40007810000 */
[----:B-1----:R-:W-:-:S05]  /*b720*/  FMNMX.FTZ R14, R58, R7, !PT ;  /* 0x000000073a0e7209 */ /* 0x002fca0007810000 */
[----:B------:R-:W0:Y:S01]  /*b730*/  MUFU.TANH R47, R47 ;  /* 0x0000002f002f7308 */ /* 0x000e220000002400 */
[----:B--2---:R-:W-:Y:S01]  /*b740*/  FMNMX.FTZ R18, R43, R18, !PT ;  /* 0x000000122b127209 */ /* 0x004fe20007810000 */
[----:B------:R-:W1:Y:S06]  /*b750*/  SHFL.BFLY PT, R7, R14, 0x2, 0x1f ;  /* 0x0c401f000e077f89 */ /* 0x000e6c00000e0000 */
[----:B------:R-:W2:Y:S01]  /*b760*/  MUFU.TANH R49, R49 ;  /* 0x0000003100317308 */ /* 0x000ea20000002400 */
[----:B---3--:R-:W-:Y:S01]  /*b770*/  FMNMX.FTZ R18, R45, R18, !PT ;  /* 0x000000122d127209 */ /* 0x008fe20007810000 */
[----:B------:R-:W-:-:S06]  /*b780*/  FMUL.FTZ R57, R59, R6 ;  /* 0x000000063b397220 */ /* 0x000fcc0000410000 */
[----:B------:R-:W3:Y:S01]  /*b790*/  MUFU.TANH R51, R51 ;  /* 0x0000003300337308 */ /* 0x000ee20000002400 */
[----:B0-----:R-:W-:Y:S01]  /*b7a0*/  FMNMX.FTZ R18, R47, R18, !PT ;  /* 0x000000122f127209 */ /* 0x001fe20007810000 */
[----:B------:R-:W-:-:S06]  /*b7b0*/  FMUL.FTZ R59, R62, R6 ;  /* 0x000000063e3b7220 */ /* 0x000fcc0000410000 */
[----:B------:R-:W0:Y:S01]  /*b7c0*/  MUFU.TANH R53, R53 ;  /* 0x0000003500357308 */ /* 0x000e220000002400 */
[----:B--2---:R-:W-:Y:S01]  /*b7d0*/  FMNMX.FTZ R18, R49, R18, !PT ;  /* 0x0000001231127209 */ /* 0x004fe20007810000 */
[----:B------:R-:W-:-:S06]  /*b7e0*/  FMUL.FTZ R61, R63, R6 ;  /* 0x000000063f3d7220 */ /* 0x000fcc0000410000 */
        /* <DEDUP_REMOVED lines=8> */
[----:B------:R-:W-:Y:S01]  /*b870*/  FMUL.FTZ R67, R70, R6 ;  /* 0x0000000646437220 */ /* 0x000fe20000410000 */
[----:B-1----:R-:W-:-:S05]  /*b880*/  FMNMX.FTZ R7, R14, R7, !PT ;  /* 0x000000070e077209 */ /* 0x002fca0007810000 */
[----:B------:R-:W1:Y:S01]  /*b890*/  MUFU.TANH R61, R61 ;  /* 0x0000003d003d7308 */ /* 0x000e620000002400 */
[----:B---3--:R-:W-:Y:S01]  /*b8a0*/  FMNMX.FTZ R18, R57, R18, !PT ;  /* 0x0000001239127209 */ /* 0x008fe20007810000 */
[----:B------:R-:W2:Y:S06]  /*b8b0*/  SHFL.BFLY PT, R24, R7, 0x1, 0x1f ;  /* 0x0c201f0007187f89 */ /* 0x000eac00000e0000 */
[----:B------:R-:W3:Y:S01]  /*b8c0*/  MUFU.TANH R63, R63 ;  /* 0x0000003f003f7308 */ /* 0x000ee20000002400 */
[----:B------:R-:W-:Y:S01]  /*b8d0*/  FMUL.FTZ R69, R71, R6 ;  /* 0x0000000647457220 */ /* 0x000fe20000410000 */
[----:B0-----:R-:W-:-:S06]  /*b8e0*/  FMNMX.FTZ R18, R59, R18, !PT ;  /* 0x000000123b127209 */ /* 0x001fcc0007810000 */
[----:B------:R-:W0:Y:S01]  /*b8f0*/  MUFU.TANH R65, R65 ;  /* 0x0000004100417308 */ /* 0x000e220000002400 */
[----:B-1----:R-:W-:-:S07]  /*b900*/  FMNMX.FTZ R18, R61, R18, !PT ;  /* 0x000000123d127209 */ /* 0x002fce0007810000 */
[----:B------:R-:W1:Y:S01]  /*b910*/  MUFU.TANH R67, R67 ;  /* 0x0000004300437308 */ /* 0x000e620000002400 */
[----:B---3--:R-:W-:-:S07]  /*b920*/  FMNMX.FTZ R18, R63, R18, !PT ;  /* 0x000000123f127209 */ /* 0x008fce0007810000 */
[----:B------:R-:W3:Y:S01]  /*b930*/  MUFU.TANH R69, R69 ;  /* 0x0000004500457308 */ /* 0x000ee20000002400 */
[----:B0-----:R-:W-:-:S04]  /*b940*/  FMNMX.FTZ R18, R65, R18, !PT ;  /* 0x0000001241127209 */ /* 0x001fc80007810000 */
[----:B-1----:R-:W-:-:S04]  /*b950*/  FMNMX.FTZ R18, R67, R18, !PT ;  /* 0x0000001243127209 */ /* 0x002fc80007810000 */
[----:B---3--:R-:W-:Y:S02]  /*b960*/  FMNMX.FTZ R15, R69, R18, !PT ;  /* 0x00000012450f7209 */ /* 0x008fe40007810000 */
[----:B--2---:R-:W-:Y:S02]  /*b970*/  FMNMX.FTZ R18, R7, R24, !PT ;  /* 0x0000001807127209 */ /* 0x004fe40007810000 */
[----:B------:R-:W2:Y:S04]  /*b980*/  LDL R24, [R1+0x440] ;  /* 0x0004400001187983 */ /* 0x000ea80000100800 */
[----:B------:R-:W-:Y:S04]  /*b990*/  STL.64 [R1+0x420], R14 ;  /* 0x0004200e01007387 */ /* 0x000fe80000100a00 */
[----:B------:R-:W-:Y:S04]  /*b9a0*/  STL [R1+0x420], R18 ;  /* 0x0004201201007387 */ /* 0x000fe80000100800 */
[----:B------:R-:W3:Y:S04]  /*b9b0*/  LDL R21, [R1+0x420] ;  /* 0x0004200001157983 */ /* 0x000ee80000100800 */
[----:B------:R-:W4:Y:S04]  /*b9c0*/  LDL R19, [R1+0x424] ;  /* 0x0004240001137983 */ /* 0x000f280000100800 */
[----:B------:R-:W4:Y:S01]  /*b9d0*/  LDL.64 R6, [R1+0x430] ;  /* 0x0004300001067983 */ /* 0x000f220000100a00 */
[----:B---3--:R-:W-:Y:S01]  /*b9e0*/  FADD.FTZ R13, R4, -R21 ;  /* 0x80000015040d7221 */ /* 0x008fe20000010000 */
[----:B--2---:R-:W-:-:S04]  /*b9f0*/  FMUL.FTZ R21, R24, R21 ;  /* 0x0000001518157220 */ /* 0x004fc80000410000 */
[-CC-:B------:R-:W-:Y:S02]  /*ba00*/  FFMA.FTZ R152, R8, R24.reuse, -R21.reuse ;  /* 0x0000001808987223 */ /* 0x180fe40000010815 */
[----:B----4-:R-:W0:Y:S01]  /*ba10*/  SHFL.BFLY PT, R8, R19, 0x2, 0x1f ;  /* 0x0c401f0013087f89 */ /* 0x010e2200000e0000 */
[----:B------:R-:W-:Y:S01]  /*ba20*/  FFMA.FTZ R154, R11, R24, -R21 ;  /* 0x000000180b9a7223 */ /* 0x000fe20000010815 */
[----:B0-----:R-:W-:-:S05]  /*ba30*/  FMNMX.FTZ R8, R8, R19, !PT ;  /* 0x0000001308087209 */ /* 0x001fca0007810000 */
[----:B------:R-:W0:Y:S01]  /*ba40*/  SHFL.BFLY PT, R11, R8, 0x1, 0x1f ;  /* 0x0c201f00080b7f89 */ /* 0x000e2200000e0000 */
[-CC-:B------:R-:W-:Y:S01]  /*ba50*/  FFMA.FTZ R183, R26, R24.reuse, -R21.reuse ;  /* 0x000000181ab77223 */ /* 0x180fe20000010815 */
[-CC-:B------:R-:W-:Y:S01]  /*ba60*/  FFMA.FTZ R184, R28, R24.reuse, -R21.reuse ;  /* 0x000000181cb87223 */ /* 0x180fe20000010815 */
[-C--:B------:R-:W-:Y:S01]  /*ba70*/  FMUL.FTZ R4, R13, R24.reuse ;  /* 0x000000180d047220 */ /* 0x080fe20000410000 */
[----:B------:R-:W-:Y:S01]  /*ba80*/  FFMA.FTZ R3, R3, R24, -R21 ;  /* 0x0000001803037223 */ /* 0x000fe20000010815 */
[----:B0-----:R-:W-:-:S05]  /*ba90*/  FMNMX.FTZ R26, R8, R11, !PT ;  /* 0x0000000b081a7209 */ /* 0x001fca0007810000 */
[----:B------:R-:W-:Y:S01]  /*baa0*/  FMUL.FTZ R28, R26, R24 ;  /* 0x000000181a1c7220 */ /* 0x000fe20000410000 */
[----:B------:R-:W-:-:S03]  /*bab0*/  FADD.FTZ R5, R5, -R26 ;  /* 0x8000001a05057221 */ /* 0x000fc60000010000 */
[-CC-:B------:R-:W-:Y:S01]  /*bac0*/  FFMA.FTZ R212, R12, R24.reuse, -R28.reuse ;  /* 0x000000180cd47223 */ /* 0x180fe2000001081c */
[----:B------:R-:W-:Y:S01]  /*bad0*/  FMUL.FTZ R5, R24, R5 ;  /* 0x0000000518057220 */ /* 0x000fe20000410000 */
[-CC-:B------:R-:W-:Y:S01]  /*bae0*/  FFMA.FTZ R153, R9, R24.reuse, -R28.reuse ;  /* 0x0000001809997223 */ /* 0x180fe2000001081c */
[----:B------:R-:W-:Y:S01]  /*baf0*/  MUFU.EX2 R4, R4 ;  /* 0x0000000400047308 */ /* 0x000fe20000000800 */
[-CC-:B------:R-:W-:Y:S01]  /*bb00*/  FFMA.FTZ R187, R25, R24.reuse, -R28.reuse ;  /* 0x0000001819bb7223 */ /* 0x180fe2000001081c */
[----:B------:R-:W-:-:S06]  /*bb10*/  FFMA.FTZ R188, R27, R24, -R28 ;  /* 0x000000181bbc7223 */ /* 0x000fcc000001081c */
[----:B------:R-:W-:Y:S01]  /*bb20*/  MUFU.EX2 R41, R5 ;  /* 0x0000000500297308 */ /* 0x000fe20000000800 */
[----:B------:R-:W-:-:S07]  /*bb30*/  FFMA.FTZ R155, R20, R24, -R21 ;  /* 0x00000018149b7223 */ /* 0x000fce0000010815 */
[----:B------:R-:W0:Y:S08]  /*bb40*/  MUFU.EX2 R212, R212 ;  /* 0x000000d400d47308 */ /* 0x000e300000000800 */
[----:B------:R-:W1:Y:S01]  /*bb50*/  MUFU.EX2 R3, R3 ;  /* 0x0000000300037308 */ /* 0x000e620000000800 */
[----:B------:R-:W-:-:S07]  /*bb60*/  FFMA.FTZ R185, R29, R24, -R28 ;  /* 0x000000181db97223 */ /* 0x000fce000001081c */
[----:B------:R-:W2:Y:S08]  /*bb70*/  MUFU.EX2 R153, R153 ;  /* 0x0000009900997308 */ /* 0x000eb00000000800 */
[----:B------:R-:W3:Y:S01]  /*bb80*/  MUFU.EX2 R152, R152 ;  /* 0x0000009800987308 */ /* 0x000ee20000000800 */
[----:B------:R-:W-:-:S07]  /*bb90*/  FFMA.FTZ R186, R31, R24, -R28 ;  /* 0x000000181fba7223 */ /* 0x000fce000001081c */
[----:B------:R-:W4:Y:S08]  /*bba0*/  MUFU.EX2 R187, R187 ;  /* 0x000000bb00bb7308 */ /* 0x000f300000000800 */
[----:B------:R-:W4:Y:S01]  /*bbb0*/  MUFU.EX2 R154, R154 ;  /* 0x0000009a009a7308 */ /* 0x000f220000000800 */
[----:B0-----:R-:W-:Y:S01]  /*bbc0*/  FFMA.FTZ R12, R7, R41, R212 ;  /* 0x00000029070c7223 */ /* 0x001fe200000100d4 */
[----:B------:R-:W-:-:S06]  /*bbd0*/  FFMA.FTZ R181, R33, R24, -R28 ;  /* 0x0000001821b57223 */ /* 0x000fcc000001081c */
[----:B------:R-:W0:Y:S01]  /*bbe0*/  MUFU.EX2 R188, R188 ;  /* 0x000000bc00bc7308 */ /* 0x000e220000000800 */
[----:B-1----:R-:W-:Y:S01]  /*bbf0*/  FFMA.FTZ R5, R4, R6, R3 ;  /* 0x0000000604057223 */ /* 0x002fe20000010003 */
[----:B------:R-:W-:-:S06]  /*bc00*/  FFMA.FTZ R180, R30, R24, -R21 ;  /* 0x000000181eb47223 */ /* 0x000fcc0000010815 */
[----:B------:R-:W1:Y:S01]  /*bc10*/  MUFU.EX2 R155, R155 ;  /* 0x0000009b009b7308 */ /* 0x000e620000000800 */
[----:B--2---:R-:W-:Y:S01]  /*bc20*/  FADD.FTZ R12, R153, R12 ;  /* 0x0000000c990c7221 */ /* 0x004fe20000010000 */
[----:B------:R-:W-:-:S06]  /*bc30*/  FFMA.FTZ R182, R35, R24, -R28 ;  /* 0x0000001823b67223 */ /* 0x000fcc000001081c */
[----:B------:R-:W2:Y:S01]  /*bc40*/  MUFU.EX2 R185, R185 ;  /* 0x000000b900b97308 */ /* 0x000ea20000000800 */
[----:B---3--:R-:W-:Y:S01]  /*bc50*/  FADD.FTZ R5, R152, R5 ;  /* 0x0000000598057221 */ /* 0x008fe20000010000 */
[----:B------:R-:W-:-:S06]  /*bc60*/  FFMA.FTZ R177, R32, R24, -R21 ;  /* 0x0000001820b17223 */ /* 0x000fcc0000010815 */
[----:B------:R-:W3:Y:S01]  /*bc70*/  MUFU.EX2 R183, R183 ;  /* 0x000000b700b77308 */ /* 0x000ee20000000800 */
[----:B----4-:R-:W-:Y:S01]  /*bc80*/  FADD.FTZ R7, R187, R12 ;  /* 0x0000000cbb077221 */ /* 0x010fe20000010000 */
[----:B------:R-:W-:-:S06]  /*bc90*/  FFMA.FTZ R175, R37, R24, -R28 ;  /* 0x0000001825af7223 */ /* 0x000fcc000001081c */
[----:B------:R-:W4:Y:S01]  /*bca0*/  MUFU.EX2 R186, R186 ;  /* 0x000000ba00ba7308 */ /* 0x000f220000000800 */
[----:B------:R-:W-:Y:S01]  /*bcb0*/  FADD.FTZ R6, R154, R5 ;  /* 0x000000059a067221 */ /* 0x000fe20000010000 */
[----:B------:R-:W-:-:S06]  /*bcc0*/  FFMA.FTZ R174, R34, R24, -R21 ;  /* 0x0000001822ae7223 */ /* 0x000fcc0000010815 */
[----:B------:R-:W4:Y:S01]  /*bcd0*/  MUFU.EX2 R184, R184 ;  /* 0x000000b800b87308 */ /* 0x000f220000000800 */
[----:B0-----:R-:W-:Y:S01]  /*bce0*/  FADD.FTZ R12, R188, R7 ;  /* 0x00000007bc0c7221 */ /* 0x001fe20000010000 */
[----:B------:R-:W-:-:S06]  /*bcf0*/  FFMA.FTZ R176, R39, R24, -R28 ;  /* 0x0000001827b07223 */ /* 0x000fcc000001081c */
[----:B------:R-:W0:Y:S01]  /*bd00*/  MUFU.EX2 R181, R181 ;  /* 0x000000b500b57308 */ /* 0x000e220000000800 */
[----:B-1----:R-:W-:Y:S01]  /*bd10*/  FADD.FTZ R6, R155, R6 ;  /* 0x000000069b067221 */ /* 0x002fe20000010000 */
        /* <DEDUP_REMOVED lines=33> */
[----:B-1----:R-:W-:-:S06]  /*bf30*/  FADD.FTZ R6, R173, R6 ;  /* 0x00000006ad067221 */ /* 0x002fcc0000010000 */
[----:B------:R-:W0:Y:S01]  /*bf40*/  MUFU.EX2 R167, R167 ;  /* 0x000000a700a77308 */ /* 0x000e220000000800 */
[-C--:B------:R-:W-:Y:S01]  /*bf50*/  FFMA.FTZ R161, R44, R24.reuse, -R21 ;  /* 0x000000182ca17223 */ /* 0x080fe20000010815 */
[----:B------:R-:W-:-:S06]  /*bf60*/  FFMA.FTZ R164, R53, R24, -R28 ;  /* 0x0000001835a47223 */ /* 0x000fcc000001081c */
[----:B------:R-:W1:Y:S01]  /*bf70*/  MUFU.EX2 R165, R165 ;  /* 0x000000a500a57308 */ /* 0x000e620000000800 */
[----:B--2---:R-:W-:Y:S01]  /*bf80*/  FADD.FTZ R7, R171, R12 ;  /* 0x0000000cab077221 */ /* 0x004fe20000010000 */
[----:B---3--:R-:W-:-:S06]  /*bf90*/  FADD.FTZ R5, R169, R6 ;  /* 0x00000006a9057221 */ /* 0x008fcc0000010000 */
[----:B------:R-:W2:Y:S01]  /*bfa0*/  MUFU.EX2 R168, R168 ;  /* 0x000000a800a87308 */ /* 0x000ea20000000800 */
[-C--:B------:R-:W-:Y:S01]  /*bfb0*/  FFMA.FTZ R158, R56, R24.reuse, -R21 ;  /* 0x00000018389e7223 */ /* 0x080fe20000010815 */
[----:B------:R-:W-:-:S06]  /*bfc0*/  FFMA.FTZ R159, R55, R24, -R28 ;  /* 0x00000018379f7223 */ /* 0x000fcc000001081c */
[----:B------:R-:W3:Y:S01]  /*bfd0*/  MUFU.EX2 R166, R166 ;  /* 0x000000a600a67308 */ /* 0x000ee20000000800 */
[----:B----4-:R-:W-:Y:S01]  /*bfe0*/  FADD.FTZ R12, R172, R7 ;  /* 0x00000007ac0c7221 */ /* 0x010fe20000010000 */
[----:B------:R-:W-:-:S06]  /*bff0*/  FADD.FTZ R6, R170, R5 ;  /* 0x00000005aa067221 */ /* 0x000fcc0000010000 */
[----:B------:R-:W4:Y:S01]  /*c000*/  MUFU.EX2 R163, R163 ;  /* 0x000000a300a37308 */ /* 0x000f220000000800 */
[-C--:B------:R-:W-:Y:S01]  /*c010*/  FFMA.FTZ R157, R46, R24.reuse, -R21 ;  /* 0x000000182e9d7223 */ /* 0x080fe20000010815 */
[----:B------:R-:W-:-:S06]  /*c020*/  FFMA.FTZ R160, R57, R24, -R28 ;  /* 0x0000001839a07223 */ /* 0x000fcc000001081c */
[----:B------:R-:W4:Y:S01]  /*c030*/  MUFU.EX2 R162, R162 ;  /* 0x000000a200a27308 */ /* 0x000f220000000800 */
[----:B0-----:R-:W-:Y:S01]  /*c040*/  FADD.FTZ R7, R167, R12 ;  /* 0x0000000ca7077221 */ /* 0x001fe20000010000 */
[-CC-:B------:R-:W-:Y:S01]  /*c050*/  FFMA.FTZ R19, R60, R24.reuse, -R21.reuse ;  /* 0x000000183c137223 */ /* 0x180fe20000010815 */
[----:B------:R-:W-:-:S05]  /*c060*/  FFMA.FTZ R20, R50, R24, -R21 ;  /* 0x0000001832147223 */ /* 0x000fca0000010815 */
[----:B------:R-:W-:Y:S01]  /*c070*/  MUFU.EX2 R161, R161 ;  /* 0x000000a100a17308 */ /* 0x000fe20000000800 */
[-CC-:B------:R-:W-:Y:S01]  /*c080*/  FFMA.FTZ R13, R64, R24.reuse, -R21.reuse ;  /* 0x00000018400d7223 */ /* 0x180fe20000010815 */
[-CC-:B------:R-:W-:Y:S01]  /*c090*/  FFMA.FTZ R14, R54, R24.reuse, -R21.reuse ;  /* 0x00000018360e7223 */ /* 0x180fe20000010815 */
[----:B------:R-:W-:-:S05]  /*c0a0*/  FFMA.FTZ R68, R68, R24, -R21 ;  /* 0x0000001844447223 */ /* 0x000fca0000010815 */
[----:B------:R-:W0:Y:S01]  /*c0b0*/  MUFU.EX2 R164, R164 ;  /* 0x000000a400a47308 */ /* 0x000e220000000800 */
[-C--:B------:R-:W-:Y:S01]  /*c0c0*/  FFMA.FTZ R11, R58, R24.reuse, -R21 ;  /* 0x000000183a0b7223 */ /* 0x080fe20000010815 */
[----:B-1----:R-:W-:Y:S01]  /*c0d0*/  FADD.FTZ R5, R165, R6 ;  /* 0x00000006a5057221 */ /* 0x002fe20000010000 */
[----:B------:R-:W-:Y:S01]  /*c0e0*/  FFMA.FTZ R21, R59, R24, -R28 ;  /* 0x000000183b157223 */ /* 0x000fe2000001081c */
[----:B--2---:R-:W-:-:S04]  /*c0f0*/  FADD.FTZ R6, R168, R7 ;  /* 0x00000007a8067221 */ /* 0x004fc80000010000 */
[----:B------:R-:W-:Y:S01]  /*c100*/  MUFU.EX2 R158, R158 ;  /* 0x0000009e009e7308 */ /* 0x000fe20000000800 */
[----:B---3--:R-:W-:Y:S01]  /*c110*/  FADD.FTZ R5, R166, R5 ;  /* 0x00000005a6057221 */ /* 0x008fe20000010000 */
[----:B------:R-:W-:-:S06]  /*c120*/  FFMA.FTZ R156, R61, R24, -R28 ;  /* 0x000000183d9c7223 */ /* 0x000fcc000001081c */
[----:B------:R-:W1:Y:S01]  /*c130*/  MUFU.EX2 R159, R159 ;  /* 0x0000009f009f7308 */ /* 0x000e620000000800 */
[----:B----4-:R-:W-:Y:S01]  /*c140*/  FADD.FTZ R7, R163, R6 ;  /* 0x00000006a3077221 */ /* 0x010fe20000010000 */
[----:B------:R-:W-:-:S06]  /*c150*/  FADD.FTZ R6, R162, R5 ;  /* 0x00000005a2067221 */ /* 0x000fcc0000010000 */
[----:B------:R-:W-:Y:S01]  /*c160*/  MUFU.EX2 R157, R157 ;  /* 0x0000009d009d7308 */ /* 0x000fe20000000800 */
[----:B------:R-:W-:-:S07]  /*c170*/  FFMA.FTZ R15, R63, R24, -R28 ;  /* 0x000000183f0f7223 */ /* 0x000fce000001081c */
[----:B------:R-:W2:Y:S01]  /*c180*/  MUFU.EX2 R160, R160 ;  /* 0x000000a000a07308 */ /* 0x000ea20000000800 */
[----:B0-----:R-:W-:Y:S01]  /*c190*/  FADD.FTZ R12, R164, R7 ;  /* 0x00000007a40c7221 */ /* 0x001fe20000010000 */
[----:B------:R-:W-:-:S06]  /*c1a0*/  FADD.FTZ R5, R161, R6 ;  /* 0x00000006a1057221 */ /* 0x000fcc0000010000 */
[----:B------:R-:W-:Y:S01]  /*c1b0*/  MUFU.EX2 R19, R19 ;  /* 0x0000001300137308 */ /* 0x000fe20000000800 */
[----:B------:R-:W-:-:S07]  /*c1c0*/  FFMA.FTZ R18, R65, R24, -R28 ;  /* 0x0000001841127223 */ /* 0x000fce000001081c */
[----:B------:R-:W0:Y:S01]  /*c1d0*/  MUFU.EX2 R21, R21 ;  /* 0x0000001500157308 */ /* 0x000e220000000800 */
[----:B-1----:R-:W-:Y:S01]  /*c1e0*/  FADD.FTZ R7, R159, R12 ;  /* 0x0000000c9f077221 */ /* 0x002fe20000010000 */
[----:B------:R-:W-:-:S06]  /*c1f0*/  FADD.FTZ R6, R158, R5 ;  /* 0x000000059e067221 */ /* 0x000fcc0000010000 */
[----:B------:R-:W-:Y:S01]  /*c200*/  MUFU.EX2 R20, R20 ;  /* 0x0000001400147308 */ /* 0x000fe20000000800 */
[----:B------:R-:W-:-:S07]  /*c210*/  FFMA.FTZ R9, R67, R24, -R28 ;  /* 0x0000001843097223 */ /* 0x000fce000001081c */
[----:B------:R-:W1:Y:S01]  /*c220*/  MUFU.EX2 R156, R156 ;  /* 0x0000009c009c7308 */ /* 0x000e620000000800 */
[----:B--2---:R-:W-:Y:S01]  /*c230*/  FADD.FTZ R30, R160, R7 ;  /* 0x00000007a01e7221 */ /* 0x004fe20000010000 */
[----:B------:R-:W-:-:S06]  /*c240*/  FADD.FTZ R6, R157, R6 ;  /* 0x000000069d067221 */ /* 0x000fcc0000010000 */
[----:B------:R-:W-:Y:S01]  /*c250*/  MUFU.EX2 R13, R13 ;  /* 0x0000000d000d7308 */ /* 0x000fe20000000800 */
[----:B------:R-:W-:-:S07]  /*c260*/  FFMA.FTZ R12, R69, R24, -R28 ;  /* 0x00000018450c7223 */ /* 0x000fce000001081c */
[----:B------:R-:W2:Y:S01]  /*c270*/  MUFU.EX2 R15, R15 ;  /* 0x0000000f000f7308 */ /* 0x000ea20000000800 */
[----:B0-----:R-:W-:Y:S01]  /*c280*/  FADD.FTZ R7, R21, R30 ;  /* 0x0000001e15077221 */ /* 0x001fe20000010000 */
[----:B------:R-:W-:-:S06]  /*c290*/  FADD.FTZ R5, R19, R6 ;  /* 0x0000000613057221 */ /* 0x000fcc0000010000 */
[----:B------:R-:W-:Y:S08]  /*c2a0*/  MUFU.EX2 R14, R14 ;  /* 0x0000000e000e7308 */ /* 0x000ff00000000800 */
[----:B------:R-:W0:Y:S01]  /*c2b0*/  MUFU.EX2 R18, R18 ;  /* 0x0000001200127308 */ /* 0x000e220000000800 */
[----:B-1----:R-:W-:Y:S01]  /*c2c0*/  FADD.FTZ R24, R156, R7 ;  /* 0x000000079c187221 */ /* 0x002fe20000010000 */
[----:B------:R-:W-:-:S06]  /*c2d0*/  FADD.FTZ R6, R20, R5 ;  /* 0x0000000514067221 */ /* 0x000fcc0000010000 */
[----:B------:R-:W-:Y:S08]  /*c2e0*/  MUFU.EX2 R8, R68 ;  /* 0x0000004400087308 */ /* 0x000ff00000000800 */
[----:B------:R-:W1:Y:S01]  /*c2f0*/  MUFU.EX2 R9, R9 ;  /* 0x0000000900097308 */ /* 0x000e620000000800 */
[----:B--2---:R-:W-:Y:S01]  /*c300*/  FADD.FTZ R7, R15, R24 ;  /* 0x000000180f077221 */ /* 0x004fe20000010000 */
[----:B------:R-:W-:-:S06]  /*c310*/  FADD.FTZ R5, R13, R6 ;  /* 0x000000060d057221 */ /* 0x000fcc0000010000 */
[----:B------:R-:W2:Y:S08]  /*c320*/  MUFU.EX2 R11, R11 ;  /* 0x0000000b000b7308 */ /* 0x000eb00000000800 */
[----:B------:R-:W3:Y:S01]  /*c330*/  MUFU.EX2 R12, R12 ;  /* 0x0000000c000c7308 */ /* 0x000ee20000000800 */
[----:B0-----:R-:W-:Y:S01]  /*c340*/  FADD.FTZ R6, R18, R7 ;  /* 0x0000000712067221 */ /* 0x001fe20000010000 */
[----:B------:R-:W-:-:S03]  /*c350*/  FADD.FTZ R5, R14, R5 ;  /* 0x000000050e057221 */ /* 0x000fc60000010000 */
[----:B-1----:R-:W-:Y:S01]  /*c360*/  FADD.FTZ R29, R9, R6 ;  /* 0x00000006091d7221 */ /* 0x002fe20000010000 */
[----:B------:R-:W-:-:S04]  /*c370*/  FADD.FTZ R28, R8, R5 ;  /* 0x00000005081c7221 */ /* 0x000fc80000010000 */
[----:B--2---:R-:W-:Y:S01]  /*c380*/  FADD.FTZ R28, R11, R28 ;  /* 0x0000001c0b1c7221 */ /* 0x004fe20000010000 */
[----:B------:R-:W-:Y:S01]  /*c390*/  STL [R1+0x424], R26 ;  /* 0x0004241a01007387 */ /* 0x000fe20000100800 */
[----:B---3--:R-:W-:-:S05]  /*c3a0*/  FADD.FTZ R29, R12, R29 ;  /* 0x0000001d0c1d7221 */ /* 0x008fca0000010000 */
[----:B------:R0:W-:Y:S04]  /*c3b0*/  STL.64 [R1+0x430], R28 ;  /* 0x0004301c01007387 */ /* 0x0001e80000100a00 */
[----:B------:R-:W2:Y:S04]  /*c3c0*/  LD.E R25, desc[UR36][R16.64+0x234] ;  /* 0x0002342410197980 */ /* 0x000ea8000c101900 */
[----:B------:R-:W3:Y:S04]  /*c3d0*/  LD.E R7, desc[UR36][R16.64+0x240] ;  /* 0x0002402410077980 */ /* 0x000ee8000c101900 */
[----:B------:R-:W4:Y:S04]  /*c3e0*/  LD.E R5, desc[UR36][R16.64+0x244] ;  /* 0x0002442410057980 */ /* 0x000f28000c101900 */
[----:B------:R-:W4:Y:S04]  /*c3f0*/  LD.E R31, desc[UR36][R16.64+0x210] ;  /* 0x00021024101f7980 */ /* 0x000f28000c101900 */
[----:B------:R-:W4:Y:S04]  /*c400*/  LD.E R33, desc[UR36][R16.64+0x214] ;  /* 0x0002142410217980 */ /* 0x000f28000c101900 */
[----:B------:R-:W4:Y:S04]  /*c410*/  LD.E R35, desc[UR36][R16.64+0x220] ;  /* 0x0002202410237980 */ /* 0x000f28000c101900 */
[----:B------:R-:W4:Y:S04]  /*c420*/  LD.E R37, desc[UR36][R16.64+0x224] ;  /* 0x0002242410257980 */ /* 0x000f28000c101900 */
[----:B------:R-:W4:Y:S04]  /*c430*/  LD.E R27, desc[UR36][R16.64+0x230] ;  /* 0x00023024101b7980 */ /* 0x000f28000c101900 */
[----:B0-----:R-:W4:Y:S04]  /*c440*/  LD.E R29, desc[UR36][R16.64+0x400] ;  /* 0x00040024101d7980 */ /* 0x001f28000c101900 */
[----:B------:R-:W4:Y:S04]  /*c450*/  LD.E R148, desc[UR36][R16.64+0x218] ;  /* 0x0002182410947980 */ /* 0x000f28000c101900 */
        /* <DEDUP_REMOVED lines=117> */
[----:B------:R-:W4:Y:S01]  /*cbb0*/  LD.E R26, desc[UR36][R16.64+0x408] ;  /* 0x00040824101a7980 */ /* 0x000f22000c101900 */
[C---:B--2---:R-:W-:Y:S01]  /*cbc0*/  FMUL.FTZ R25, R4.reuse, R25 ;  /* 0x0000001904197220 */ /* 0x044fe20000410000 */
[C---:B---3--:R-:W-:Y:S01]  /*cbd0*/  FMUL.FTZ R7, R4.reuse, R7 ;  /* 0x0000000704077220 */ /* 0x048fe20000410000 */
[C---:B----4-:R-:W-:Y:S01]  /*cbe0*/  FMUL.FTZ R5, R4.reuse, R5 ;  /* 0x0000000504057220 */ /* 0x050fe20000410000 */
[C---:B------:R-:W-:Y:S01]  /*cbf0*/  FMUL.FTZ R31, R4.reuse, R31 ;  /* 0x0000001f041f7220 */ /* 0x040fe20000410000 */
[C---:B------:R-:W-:Y:S01]  /*cc00*/  FMUL.FTZ R33, R4.reuse, R33 ;  /* 0x0000002104217220 */ /* 0x040fe20000410000 */
[----:B------:R0:W-:Y:S01]  /*cc10*/  ST.E desc[UR36][R16.64+0x234], R25 ;  /* 0x0002341910007985 */ /* 0x0001e2000c101924 */
[C---:B------:R-:W-:Y:S01]  /*cc20*/  FMUL.FTZ R35, R4.reuse, R35 ;  /* 0x0000002304237220 */ /* 0x040fe20000410000 */
[C---:B------:R-:W-:Y:S01]  /*cc30*/  FMUL.FTZ R37, R4.reuse, R37 ;  /* 0x0000002504257220 */ /* 0x040fe20000410000 */
[C---:B------:R-:W-:Y:S01]  /*cc40*/  FMUL.FTZ R27, R4.reuse, R27 ;  /* 0x0000001b041b7220 */ /* 0x040fe20000410000 */
[----:B------:R1:W-:Y:S01]  /*cc50*/  ST.E desc[UR36][R16.64+0x240], R7 ;  /* 0x0002400710007985 */ /* 0x0003e2000c101924 */
[----:B------:R-:W-:-:S03]  /*cc60*/  FMUL.FTZ R29, R4, R29 ;  /* 0x0000001d041d7220 */ /* 0x000fc60000410000 */
[----:B------:R2:W-:Y:S01]  /*cc70*/  ST.E desc[UR36][R16.64+0x244], R5 ;  /* 0x0002440510007985 */ /* 0x0005e2000c101924 */
[C---:B0-----:R-:W-:Y:S01]  /*cc80*/  FMUL.FTZ R25, R41.reuse, R144 ;  /* 0x0000009029197220 */ /* 0x041fe20000410000 */
[C---:B-1----:R-:W-:Y:S01]  /*cc90*/  FMUL.FTZ R7, R41.reuse, R146 ;  /* 0x0000009229077220 */ /* 0x042fe20000410000 */
[----:B--2---:R-:W-:Y:S01]  /*cca0*/  FMUL.FTZ R5, R41, R148 ;  /* 0x0000009429057220 */ /* 0x004fe20000410000 */
[----:B------:R0:W-:Y:S01]  /*ccb0*/  ST.E desc[UR36][R16.64+0x210], R31 ;  /* 0x0002101f10007985 */ /* 0x0001e2000c101924 */
[----:B------:R-:W-:-:S03]  /*ccc0*/  FMUL.FTZ R39, R4, R39 ;  /* 0x0000002704277220 */ /* 0x000fc60000410000 */
[----:B------:R1:W-:Y:S04]  /*ccd0*/  ST.E desc[UR36][R16.64+0x214], R33 ;  /* 0x0002142110007985 */ /* 0x0003e8000c101924 */
[----:B------:R2:W-:Y:S04]  /*cce0*/  ST.E desc[UR36][R16.64+0x220], R35 ;  /* 0x0002202310007985 */ /* 0x0005e8000c101924 */
[----:B------:R3:W-:Y:S01]  /*ccf0*/  ST.E desc[UR36][R16.64+0x224], R37 ;  /* 0x0002242510007985 */ /* 0x0007e2000c101924 */
[----:B0-----:R-:W-:-:S03]  /*cd00*/  FMUL.FTZ R31, R41, R134 ;  /* 0x00000086291f7220 */ /* 0x001fc60000410000 */
[----:B------:R0:W-:Y:S01]  /*cd10*/  ST.E desc[UR36][R16.64+0x230], R27 ;  /* 0x0002301b10007985 */ /* 0x0001e2000c101924 */
[----:B-1----:R-:W-:-:S03]  /*cd20*/  FMUL.FTZ R33, R41, R140 ;  /* 0x0000008c29217220 */ /* 0x002fc60000410000 */
[----:B------:R1:W-:Y:S01]  /*cd30*/  ST.E desc[UR36][R16.64+0x400], R29 ;  /* 0x0004001d10007985 */ /* 0x0003e2000c101924 */
[----:B--2---:R-:W-:-:S03]  /*cd40*/  FMUL.FTZ R35, R41, R138 ;  /* 0x0000008a29237220 */ /* 0x004fc60000410000 */
[----:B------:R2:W-:Y:S01]  /*cd50*/  ST.E desc[UR36][R16.64+0x218], R5 ;  /* 0x0002180510007985 */ /* 0x0005e2000c101924 */
[----:B---3--:R-:W-:-:S03]  /*cd60*/  FMUL.FTZ R37, R41, R136 ;  /* 0x0000008829257220 */ /* 0x008fc60000410000 */
[----:B------:R3:W-:Y:S01]  /*cd70*/  ST.E desc[UR36][R16.64+0x21c], R7 ;  /* 0x00021c0710007985 */ /* 0x0007e2000c101924 */
[----:B0-----:R-:W-:-:S03]  /*cd80*/  FMUL.FTZ R27, R41, R142 ;  /* 0x0000008e291b7220 */ /* 0x001fc60000410000 */
[----:B------:R0:W-:Y:S01]  /*cd90*/  ST.E desc[UR36][R16.64+0x228], R25 ;  /* 0x0002281910007985 */ /* 0x0001e2000c101924 */
[C---:B-1----:R-:W-:Y:S01]  /*cda0*/  FMUL.FTZ R29, R41.reuse, R128 ;  /* 0x00000080291d7220 */ /* 0x042fe20000410000 */
[C---:B--2---:R-:W-:Y:S01]  /*cdb0*/  FMUL.FTZ R5, R41.reuse, R132 ;  /* 0x0000008429057220 */ /* 0x044fe20000410000 */
[C---:B---3--:R-:W-:Y:S01]  /*cdc0*/  FMUL.FTZ R7, R41.reuse, R124 ;  /* 0x0000007c29077220 */ /* 0x048fe20000410000 */
[C---:B0-----:R-:W-:Y:S01]  /*cdd0*/  FMUL.FTZ R25, R41.reuse, R130 ;  /* 0x0000008229197220 */ /* 0x041fe20000410000 */
[----:B------:R0:W-:Y:S04]  /*cde0*/  ST.E desc[UR36][R16.64+0x404], R39 ;  /* 0x0004042710007985 */ /* 0x0001e8000c101924 */
        /* <DEDUP_REMOVED lines=13> */
[----:B-1----:R-:W-:-:S03]  /*cec0*/  FMUL.FTZ R37, R41, R116 ;  /* 0x0000007429257220 */ /* 0x002fc60000410000 */
[----:B------:R1:W-:Y:S01]  /*ced0*/  ST.E desc[UR36][R16.64+0x26c], R29 ;  /* 0x00026c1d10007985 */ /* 0x0003e2000c101924 */
[C---:B--2---:R-:W-:Y:S01]  /*cee0*/  FMUL.FTZ R5, R41.reuse, R112 ;  /* 0x0000007029057220 */ /* 0x044fe20000410000 */
[C---:B---3--:R-:W-:Y:S01]  /*cef0*/  FMUL.FTZ R7, R41.reuse, R104 ;  /* 0x0000006829077220 */ /* 0x048fe20000410000 */
[C---:B0-----:R-:W-:Y:S01]  /*cf00*/  FMUL.FTZ R25, R41.reuse, R110 ;  /* 0x0000006e29197220 */ /* 0x041fe20000410000 */
[C---:B-1----:R-:W-:Y:S01]  /*cf10*/  FMUL.FTZ R29, R41.reuse, R108 ;  /* 0x0000006c291d7220 */ /* 0x042fe20000410000 */
        /* <DEDUP_REMOVED lines=60> */
[----:B------:R0:W-:Y:S01]  /*d2e0*/  ST.E desc[UR36][R16.64+0x368], R39 ;  /* 0x0003682710007985 */ /* 0x0001e2000c101924 */
[----:B------:R-:W-:Y:S01]  /*d2f0*/  FMUL.FTZ R151, R41, R6 ;  /* 0x0000000629977220 */ /* 0x000fe20000410000 */
[C---:B------:R-:W-:Y:S02]  /*d300*/  FMUL.FTZ R149, R4.reuse, R149 ;  /* 0x0000009504957220 */ /* 0x040fe40000410000 */
[----:B------:R1:W-:Y:S01]  /*d310*/  ST.E desc[UR36][R16.64+0x36c], R27 ;  /* 0x00036c1b10007985 */ /* 0x0003e2000c101924 */
[C---:B------:R-:W-:Y:S01]  /*d320*/  FMUL.FTZ R145, R4.reuse, R145 ;  /* 0x0000009104917220 */ /* 0x040fe20000410000 */
[----:B------:R-:W-:-:S02]  /*d330*/  FMUL.FTZ R147, R4, R147 ;  /* 0x0000009304937220 */ /* 0x000fc40000410000 */
[----:B------:R2:W-:Y:S01]  /*d340*/  ST.E desc[UR36][R16.64+0x378], R31 ;  /* 0x0003781f10007985 */ /* 0x0005e2000c101924 */
[C---:B------:R-:W-:Y:S01]  /*d350*/  FMUL.FTZ R143, R4.reuse, R143 ;  /* 0x0000008f048f7220 */ /* 0x040fe20000410000 */
[C---:B------:R-:W-:Y:S02]  /*d360*/  FMUL.FTZ R135, R4.reuse, R135 ;  /* 0x0000008704877220 */ /* 0x040fe40000410000 */
[----:B------:R3:W-:Y:S01]  /*d370*/  ST.E desc[UR36][R16.64+0x37c], R33 ;  /* 0x00037c2110007985 */ /* 0x0007e2000c101924 */
[C---:B0-----:R-:W-:Y:S01]  /*d380*/  FMUL.FTZ R39, R41.reuse, R46 ;  /* 0x0000002e29277220 */ /* 0x041fe20000410000 */
[C---:B------:R-:W-:Y:S02]  /*d390*/  FMUL.FTZ R141, R4.reuse, R141 ;  /* 0x0000008d048d7220 */ /* 0x040fe40000410000 */
[----:B------:R0:W-:Y:S01]  /*d3a0*/  ST.E desc[UR36][R16.64+0x388], R35 ;  /* 0x0003882310007985 */ /* 0x0001e2000c101924 */
[----:B-1----:R-:W-:Y:S01]  /*d3b0*/  FMUL.FTZ R27, R41, R42 ;  /* 0x0000002a291b7220 */ /* 0x002fe20000410000 */
[----:B------:R-:W-:-:S02]  /*d3c0*/  FMUL.FTZ R139, R4, R139 ;  /* 0x0000008b048b7220 */ /* 0x000fc40000410000 */
[----:B------:R1:W-:Y:S01]  /*d3d0*/  ST.E desc[UR36][R16.64+0x38c], R37 ;  /* 0x00038c2510007985 */ /* 0x0003e2000c101924 */
[C---:B--2---:R-:W-:Y:S01]  /*d3e0*/  FMUL.FTZ R31, R41.reuse, R34 ;  /* 0x00000022291f7220 */ /* 0x044fe20000410000 */
[C---:B------:R-:W-:Y:S02]  /*d3f0*/  FMUL.FTZ R137, R4.reuse, R137 ;  /* 0x0000008904897220 */ /* 0x040fe40000410000 */
[----:B------:R2:W-:Y:S01]  /*d400*/  ST.E desc[UR36][R16.64+0x398], R5 ;  /* 0x0003980510007985 */ /* 0x0005e2000c101924 */
[C---:B---3--:R-:W-:Y:S01]  /*d410*/  FMUL.FTZ R33, R41.reuse, R40 ;  /* 0x0000002829217220 */ /* 0x048fe20000410000 */
[C---:B------:R-:W-:Y:S02]  /*d420*/  FMUL.FTZ R133, R4.reuse, R133 ;  /* 0x0000008504857220 */ /* 0x040fe40000410000 */
[----:B------:R3:W-:Y:S01]  /*d430*/  ST.E desc[UR36][R16.64+0x39c], R7 ;  /* 0x00039c0710007985 */ /* 0x0007e2000c101924 */
[----:B0-----:R-:W-:Y:S01]  /*d440*/  FMUL.FTZ R35, R41, R38 ;  /* 0x0000002629237220 */ /* 0x001fe20000410000 */
[----:B------:R-:W-:-:S02]  /*d450*/  FMUL.FTZ R125, R4, R125 ;  /* 0x0000007d047d7220 */ /* 0x000fc40000410000 */
[----:B------:R0:W-:Y:S01]  /*d460*/  ST.E desc[UR36][R16.64+0x3a8], R25 ;  /* 0x0003a81910007985 */ /* 0x0001e2000c101924 */
[C---:B-1----:R-:W-:Y:S01]  /*d470*/  FMUL.FTZ R37, R41.reuse, R36 ;  /* 0x0000002429257220 */ /* 0x042fe20000410000 */
[C---:B------:R-:W-:Y:S02]  /*d480*/  FMUL.FTZ R131, R4.reuse, R131 ;  /* 0x0000008304837220 */ /* 0x040fe40000410000 */
[----:B------:R1:W-:Y:S01]  /*d490*/  ST.E desc[UR36][R16.64+0x3ac], R29 ;  /* 0x0003ac1d10007985 */ /* 0x0003e2000c101924 */
[C---:B--2---:R-:W-:Y:S01]  /*d4a0*/  FMUL.FTZ R5, R41.reuse, R32 ;  /* 0x0000002029057220 */ /* 0x044fe20000410000 */
[C---:B------:R-:W-:Y:S01]  /*d4b0*/  FMUL.FTZ R129, R4.reuse, R129 ;  /* 0x0000008104817220 */ /* 0x040fe20000410000 */
[C---:B------:R-:W-:Y:S01]  /*d4c0*/  FMUL.FTZ R127, R4.reuse, R127 ;  /* 0x0000007f047f7220 */ /* 0x040fe20000410000 */
[C---:B---3--:R-:W-:Y:S01]  /*d4d0*/  FMUL.FTZ R7, R41.reuse, R24 ;  /* 0x0000001829077220 */ /* 0x048fe20000410000 */
[C---:B------:R-:W-:Y:S01]  /*d4e0*/  FMUL.FTZ R123, R4.reuse, R123 ;  /* 0x0000007b047b7220 */ /* 0x040fe20000410000 */
[C---:B------:R-:W-:Y:S01]  /*d4f0*/  FMUL.FTZ R115, R4.reuse, R115 ;  /* 0x0000007304737220 */ /* 0x040fe20000410000 */
[C---:B------:R-:W-:Y:S01]  /*d500*/  FMUL.FTZ R121, R4.reuse, R121 ;  /* 0x0000007904797220 */ /* 0x040fe20000410000 */
[C---:B0-----:R-:W-:Y:S01]  /*d510*/  FMUL.FTZ R25, R41.reuse, R30 ;  /* 0x0000001e29197220 */ /* 0x041fe20000410000 */
[C---:B------:R-:W-:Y:S01]  /*d520*/  FMUL.FTZ R119, R4.reuse, R119 ;  /* 0x0000007704777220 */ /* 0x040fe20000410000 */
[C---:B------:R-:W-:Y:S01]  /*d530*/  FMUL.FTZ R117, R4.reuse, R117 ;  /* 0x0000007504757220 */ /* 0x040fe20000410000 */
[C---:B------:R-:W-:Y:S01]  /*d540*/  FMUL.FTZ R113, R4.reuse, R113 ;  /* 0x0000007104717220 */ /* 0x040fe20000410000 */
[C---:B-1----:R-:W-:Y:S01]  /*d550*/  FMUL.FTZ R29, R41.reuse, R28 ;  /* 0x0000001c291d7220 */ /* 0x042fe20000410000 */
[C---:B------:R-:W-:Y:S01]  /*d560*/  FMUL.FTZ R105, R4.reuse, R105 ;  /* 0x0000006904697220 */ /* 0x040fe20000410000 */
        /* <DEDUP_REMOVED lines=33> */
[----:B------:R-:W-:Y:S01]  /*d780*/  FMUL.FTZ R43, R4, R43 ;  /* 0x0000002b042b7220 */ /* 0x000fe20000410000 */
[----:B------:R-:W-:Y:S01]  /*d790*/  FMUL.FTZ R41, R41, R26 ;  /* 0x0000001a29297220 */ /* 0x000fe20000410000 */
[----:B------:R-:W-:Y:S04]  /*d7a0*/  ST.E desc[UR36][R16.64+0x40c], R151 ;  /* 0x00040c9710007985 */ /* 0x000fe8000c101924 */
        /* <DEDUP_REMOVED lines=61> */
[----:B------:R0:W-:Y:S04]  /*db80*/  ST.E desc[UR36][R16.64+0x3ec], R7 ;  /* 0x0003ec0710007985 */ /* 0x0001e8000c101924 */
[----:B------:R1:W-:Y:S04]  /*db90*/  ST.E desc[UR36][R16.64+0x3f8], R25 ;  /* 0x0003f81910007985 */ /* 0x0003e8000c101924 */
[----:B------:R2:W-:Y:S04]  /*dba0*/  ST.E desc[UR36][R16.64+0x3fc], R29 ;  /* 0x0003fc1d10007985 */ /* 0x0005e8000c101924 */
[----:B------:R3:W-:Y:S01]  /*dbb0*/  ST.E desc[UR36][R16.64+0x408], R41 ;  /* 0x0004082910007985 */ /* 0x0007e2000c101924 */
[----:B------:R4:W-:Y:S06]  /*dbc0*/  BAR.SYNC.DEFER_BLOCKING R206, 0x100 ;  /* 0x000400ce0000751d */ /* 0x0009ec0000010000 */
[----:B0-----:R-:W4:Y:S04]  /*dbd0*/  LDL R7, [R1+0x1f8] ;  /* 0x0001f80001077983 */ /* 0x001f280000100800 */
[----:B------:R-:W4:Y:S04]  /*dbe0*/  LD.E R27, desc[UR36][R16.64+0x210] ;  /* 0x00021024101b7980 */ /* 0x000f28000c101900 */
[----:B------:R-:W4:Y:S04]  /*dbf0*/  LD.E R31, desc[UR36][R16.64+0x214] ;  /* 0x00021424101f7980 */ /* 0x000f28000c101900 */
[----:B------:R-:W4:Y:S04]  /*dc00*/  LD.E R33, desc[UR36][R16.64+0x218] ;  /* 0x0002182410217980 */ /* 0x000f28000c101900 */
[----:B------:R-:W4:Y:S04]  /*dc10*/  LD.E R35, desc[UR36][R16.64+0x21c] ;  /* 0x00021c2410237980 */ /* 0x000f28000c101900 */
[----:B------:R-:W4:Y:S04]  /*dc20*/  LD.E R37, desc[UR36][R16.64+0x220] ;  /* 0x0002202410257980 */ /* 0x000f28000c101900 */
[----:B------:R-:W4:Y:S04]  /*dc30*/  LD.E R5, desc[UR36][R16.64+0x224] ;  /* 0x0002242410057980 */ /* 0x000f28000c101900 */
[----:B------:R-:W4:Y:S04]  /*dc40*/  LD.E R39, desc[UR36][R16.64+0x228] ;  /* 0x0002282410277980 */ /* 0x000f28000c101900 */
[----:B-1----:R-:W4:Y:S04]  /*dc50*/  LD.E R25, desc[UR36][R16.64+0x22c] ;  /* 0x00022c2410197980 */ /* 0x002f28000c101900 */
[----:B--2---:R-:W2:Y:S04]  /*dc60*/  LD.E R29, desc[UR36][R16.64+0x230] ;  /* 0x00023024101d7980 */ /* 0x004ea8000c101900 */
[----:B---3--:R-:W3:Y:S04]  /*dc70*/  LD.E R41, desc[UR36][R16.64+0x234] ;  /* 0x0002342410297980 */ /* 0x008ee8000c101900 */
[----:B------:R-:W3:Y:S04]  /*dc80*/  LD.E R43, desc[UR36][R16.64+0x238] ;  /* 0x00023824102b7980 */ /* 0x000ee8000c101900 */
        /* <DEDUP_REMOVED lines=117> */
[----:B----4-:R-:W-:Y:S04]  /*e3e0*/  ST.E desc[UR36][R16.64+0x210], R27 ;  /* 0x0002101b10007985 */ /* 0x010fe8000c101924 */
[----:B------:R-:W-:Y:S04]  /*e3f0*/  ST.E desc[UR36][R16.64+0x214], R31 ;  /* 0x0002141f10007985 */ /* 0x000fe8000c101924 */
[----:B------:R-:W-:Y:S04]  /*e400*/  ST.E desc[UR36][R16.64+0x218], R33 ;  /* 0x0002182110007985 */ /* 0x000fe8000c101924 */
[----:B------:R-:W-:Y:S04]  /*e410*/  ST.E desc[UR36][R16.64+0x21c], R35 ;  /* 0x00021c2310007985 */ /* 0x000fe8000c101924 */
[----:B------:R-:W-:Y:S04]  /*e420*/  ST.E desc[UR36][R16.64+0x220], R37 ;  /* 0x0002202510007985 */ /* 0x000fe8000c101924 */
[----:B------:R-:W-:Y:S04]  /*e430*/  ST.E desc[UR36][R16.64+0x224], R5 ;  /* 0x0002240510007985 */ /* 0x000fe8000c101924 */
[----:B------:R-:W-:Y:S04]  /*e440*/  ST.E desc[UR36][R16.64+0x228], R39 ;  /* 0x0002282710007985 */ /* 0x000fe8000c101924 */
[----:B------:R-:W-:Y:S04]  /*e450*/  ST.E desc[UR36][R16.64+0x22c], R25 ;  /* 0x00022c1910007985 */ /* 0x000fe8000c101924 */
[----:B--2---:R-:W-:Y:S04]  /*e460*/  ST.E desc[UR36][R16.64+0x230], R29 ;  /* 0x0002301d10007985 */ /* 0x004fe8000c101924 */
[----:B---3--:R-:W-:Y:S04]  /*e470*/  ST.E desc[UR36][R16.64+0x234], R41 ;  /* 0x0002342910007985 */ /* 0x008fe8000c101924 */
        /* <DEDUP_REMOVED lines=118> */
[----:B0-----:R-:W4:Y:S04]  /*ebe0*/  LD.E.64 R4, desc[UR36][R16.64+0x88] ;  /* 0x0000882410047980 */ /* 0x001f28000c101b00 */
[----:B-1----:R-:W4:Y:S04]  /*ebf0*/  LDL R6, [R1+0x68] ;  /* 0x0000680001067983 */ /* 0x002f280000100800 */
[----:B--2---:R-:W2:Y:S04]  /*ec00*/  LD.E R24, desc[UR36][R16.64+0x210] ;  /* 0x0002102410187980 */ /* 0x004ea8000c101900 */
[----:B------:R-:W2:Y:S04]  /*ec10*/  LD.E R25, desc[UR36][R16.64+0x214] ;  /* 0x0002142410197980 */ /* 0x000ea8000c101900 */
[----:B---3--:R-:W2:Y:S04]  /*ec20*/  LD.E R26, desc[UR36][R16.64+0x218] ;  /* 0x00021824101a7980 */ /* 0x008ea8000c101900 */
[----:B------:R-:W2:Y:S04]  /*ec30*/  LD.E R27, desc[UR36][R16.64+0x21c] ;  /* 0x00021c24101b7980 */ /* 0x000ea8000c101900 */
[----:B----4-:R-:W2:Y:S04]  /*ec40*/  LD.E R28, desc[UR36][R16.64+0x220] ;  /* 0x00022024101c7980 */ /* 0x010ea8000c101900 */
[----:B------:R-:W2:Y:S04]  /*ec50*/  LD.E R29, desc[UR36][R16.64+0x224] ;  /* 0x00022424101d7980 */ /* 0x000ea8000c101900 */
        /* <DEDUP_REMOVED lines=121> */
[----:B------:R-:W2:Y:S01]  /*f3f0*/  LD.E R151, desc[UR36][R16.64+0x40c] ;  /* 0x00040c2410977980 */ /* 0x000ea2000c101900 */
[----:B------:R-:W-:Y:S01]  /*f400*/  IMAD R4, R7, 0xc00, R4 ;  /* 0x00000c0007047824 */ /* 0x000fe200078e0204 */
[----:B------:R-:W-:-:S02]  /*f410*/  ISETP.NE.U32.AND P0, PT, R6, RZ, PT ;  /* 0x000000ff0600720c */ /* 0x000fc40003f05070 */
[----:B------:R-:W-:Y:S02]  /*f420*/  R2UR UR7, R5 ;  /* 0x00000000050772ca */ /* 0x000fe400000e0000 */
[----:B------:R-:W-:Y:S02]  /*f430*/  R2UR UR6, R4 ;  /* 0x00000000040672ca */ /* 0x000fe400000e0000 */
[----:B------:R-:W-:Y:S02]  /*f440*/  F2FP.F16.F32.PACK_AB R154, R155, R154 ;  /* 0x0000009a9b9a723e */ /* 0x000fe400000000ff */
[----:B------:R-:W-:Y:S02]  /*f450*/  F2FP.F16.F32.PACK_AB R152, R152, R3 ;  /* 0x000000039898723e */ /* 0x000fe400000000ff */
[----:B------:R-:W-:Y:S02]  /*f460*/  F2FP.F16.F32.PACK_AB R153, R153, R212 ;  /* 0x000000d49999723e */ /* 0x000fe400000000ff */
[----:B------:R-:W-:Y:S01]  /*f470*/  F2FP.F16.F32.PACK_AB R155, R188, R187 ;  /* 0x000000bbbc9b723e */ /* 0x000fe200000000ff */
[----:B------:R-:W-:Y:S01]  /*f480*/  VOTEU.ANY UP0, P0 ;  /* 0x00000000003f7886 */ /* 0x000fe20000000100 */
[----:B------:R-:W-:-:S02]  /*f490*/  VIADD R6, R4, 0x80 ;  /* 0x0000008004067836 */ /* 0x000fc40000000000 */
[----:B------:R-:W-:Y:S01]  /*f4a0*/  IMAD.MOV.U32 R7, RZ, RZ, R5 ;  /* 0x000000ffff077224 */ /* 0x000fe200078e0005 */
[----:B--2---:R-:W-:-:S06]  /*f4b0*/  WARPGROUP.ARRIVE ;  /* 0x00000000000079c5 */ /* 0x004fcc0000000000 */
[----:B------:R-:W-:Y:S01]  /*f4c0*/  HGMMA.64x256x16.F32 R24, R152, gdesc[UR4].tnspB, R24, UP0, gsb0 ;  /* 0x43e0000498187df0 */ /* 0x000fe2000b800818 */
[----:B------:R-:W-:Y:S02]  /*f4d0*/  R2UR UR6, R6 ;  /* 0x00000000060672ca */ /* 0x000fe400000e0000 */
[----:B------:R-:W-:Y:S01]  /*f4e0*/  R2UR UR7, R7 ;  /* 0x00000000070772ca */ /* 0x000fe200000e0000 */
[----:B------:R-:W-:Y:S02]  /*f4f0*/  VIADD R6, R4, 0x100 ;  /* 0x0000010004067836 */ /* 0x000fe40000000000 */
[----:B------:R-:W-:Y:S01]  /*f500*/  IMAD.MOV.U32 R7, RZ, RZ, R5 ;  /* 0x000000ffff077224 */ /* 0x000fe200078e0005 */
[----:B------:R-:W-:Y:S02]  /*f510*/  WARPGROUP.DEPBAR.LE gsb0, 0x0 ;  /* 0x00008000000079c5 */ /* 0x000fe40000010000 */
[----:B------:R-:W-:Y:S02]  /*f520*/  F2FP.F16.F32.PACK_AB R152, R184, R183 ;  /* 0x000000b7b898723e */ /* 0x000fe400000000ff */
[----:B------:R-:W-:-:S02]  /*f530*/  F2FP.F16.F32.PACK_AB R153, R186, R185 ;  /* 0x000000b9ba99723e */ /* 0x000fc400000000ff */
[----:B------:R-:W-:Y:S02]  /*f540*/  F2FP.F16.F32.PACK_AB R154, R177, R180 ;  /* 0x000000b4b19a723e */ /* 0x000fe400000000ff */
[----:B------:R-:W-:Y:S01]  /*f550*/  F2FP.F16.F32.PACK_AB R155, R182, R181 ;  /* 0x000000b5b69b723e */ /* 0x000fe200000000ff */
        /* <DEDUP_REMOVED lines=127> */
[----:B------:R0:W-:Y:S02]  /*fd50*/  ST.E desc[UR36][R16.64+0x40c], R151 ;  /* 0x00040c9710007985 */ /* 0x0001e4000c101924 */
[----:B0-----:R-:W-:-:S06]  /*fd60*/  WARPGROUP.ARRIVE ;  /* 0x00000000000079c5 */ /* 0x001fcc0000000000 */
[----:B------:R-:W-:Y:S01]  /*fd70*/  HGMMA.64x256x16.F32 R24, R152, gdesc[UR4].tnspB, R24, gsb0 ;  /* 0x43e0000498187df0 */ /* 0x000fe20008000818 */
[----:B------:R-:W-:Y:S02]  /*fd80*/  R2UR UR6, R6 ;  /* 0x00000000060672ca */ /* 0x000fe400000e0000 */
[----:B------:R-:W-:Y:S01]  /*fd90*/  R2UR UR7, R7 ;  /* 0x00000000070772ca */ /* 0x000fe200000e0000 */
[----:B------:R-:W-:Y:S01]  /*fda0*/  STL [R1+0x68], R0 ;  /* 0x0000680001007387 */ /* 0x000fe20000100800 */
[----:B------:R-:W-:Y:S02]  /*fdb0*/  VIADD R6, R4, 0x180 ;  /* 0x0000018004067836 */ /* 0x000fe40000000000 */
[----:B------:R-:W-:Y:S01]  /*fdc0*/  IMAD.MOV.U32 R7, RZ, RZ, R5 ;  /* 0x000000ffff077224 */ /* 0x000fe200078e0005 */
[----:B------:R-:W-:Y:S02]  /*fdd0*/  WARPGROUP.DEPBAR.LE gsb0, 0x0 ;  /* 0x00008000000079c5 */ /* 0x000fe40000010000 */
[----:B------:R-:W-:-:S02]  /*fde0*/  F2FP.F16.F32.PACK_AB R152, R173, R174 ;  /* 0x000000aead98723e */ /* 0x000fc400000000ff */
[----:B------:R-:W-:Y:S02]  /*fdf0*/  F2FP.F16.F32.PACK_AB R153, R176, R175 ;  /* 0x000000afb099723e */ /* 0x000fe400000000ff */
        /* <DEDUP_REMOVED lines=275> */
[----:B------:R-:W-:Y:S01]  /*10f30*/  VIADD R4, R4, 0x280 ;  /* 0x0000028004047836 */ /* 0x000fe20000000000 */
        /* <DEDUP_REMOVED lines=138> */
[----:B------:R-:W-:Y:S02]  /*117e0*/  WARPGROUP.DEPBAR.LE gsb0, 0x0 ;  /* 0x00008000000079c5 */ /* 0x000fe40000010000 */
[----:B------:R-:W-:Y:S02]  /*117f0*/  F2FP.F16.F32.PACK_AB R152, R14, R13 ;  /* 0x0000000d0e98723e */ /* 0x000fe400000000ff */
[----:B------:R-:W-:Y:S02]  /*11800*/  F2FP.F16.F32.PACK_AB R153, R18, R15 ;  /* 0x0000000f1299723e */ /* 0x000fe400000000ff */
[----:B------:R-:W-:-:S02]  /*11810*/  F2FP.F16.F32.PACK_AB R154, R11, R8 ;  /* 0x000000080b9a723e */ /* 0x000fc400000000ff */
        /* <DEDUP_REMOVED lines=131> */
[----:B------:R-:W-:Y:S02]  /*12050*/  STL [R1+0x68], R0 ;  /* 0x0000680001007387 */ /* 0x000fe40000100800 */
[----:B------:R-:W-:Y:S02]  /*12060*/  WARPGROUP.DEPBAR.LE gsb0, 0x0 ;  /* 0x00008000000079c5 */ /* 0x000fe40000010000 */
        /* <DEDUP_REMOVED lines=128> */
[----:B------:R0:W-:Y:S04]  /*12870*/  STL [R1+0x68], R0 ;  /* 0x0000680001007387 */ /* 0x0001e80000100800 */
[----:B------:R-:W2:Y:S04]  /*12880*/  LD.E R3, desc[UR36][R16.64+0x210] ;  /* 0x0002102410037980 */ /* 0x000ea8000c101900 */
[----:B------:R-:W3:Y:S04]  /*12890*/  LD.E R5, desc[UR36][R16.64+0x214] ;  /* 0x0002142410057980 */ /* 0x000ee8000c101900 */
[----:B0-----:R-:W4:Y:S04]  /*128a0*/  LD.E R0, desc[UR36][R16.64+0x390] ;  /* 0x0003902410007980 */ /* 0x001f28000c101900 */
        /* <DEDUP_REMOVED lines=125> */
[----:B----4-:R0:W-:Y:S04]  /*13080*/  ST.E desc[UR36][R16.64+0x390], R0 ;  /* 0x0003900010007985 */ /* 0x0101e8000c101924 */
[----:B0-----:R-:W4:Y:S04]  /*13090*/  LD.E R0, desc[UR36][R16.64+0x28] ;  /* 0x0000282410007980 */ /* 0x001f28000c101900 */
[----:B--2---:R0:W-:Y:S04]  /*130a0*/  ST.E desc[UR36][R16.64+0x210], R3 ;  /* 0x0002100310007985 */ /* 0x0041e8000c101924 */
[----:B---3--:R1:W-:Y:S04]  /*130b0*/  ST.E desc[UR36][R16.64+0x214], R5 ;  /* 0x0002140510007985 */ /* 0x0083e8000c101924 */
        /* <DEDUP_REMOVED lines=125> */
[----:B0-----:R1:W5:Y:S01]  /*13890*/  LDL R3, [R1+0x1f8] ;  /* 0x0001f80001037983 */ /* 0x0013620000100800 */
[----:B----4-:R-:W-:-:S04]  /*138a0*/  LOP3.LUT R0, R0, 0x1, RZ, 0xfc, !PT ;  /* 0x0000000100007812 */ /* 0x010fc800078efcff */
[----:B------:R-:W-:Y:S01]  /*138b0*/  ISETP.NE.AND P0, PT, R0, 0x3, PT ;  /* 0x000000030000780c */ /* 0x000fe20003f05270 */
[----:B------:R-:W-:-:S12]  /*138c0*/  BSSY B0, `(.L_x_2223) ;  /* 0x0000003000007945 */ /* 0x000fd80003800000 */
[----:B-1----:R-:W-:Y:S05]  /*138d0*/  @!P0 BRA `(.L_x_2224) ;  /* 0x0000000000048947 */ /* 0x002fea0003800000 */
[----:B------:R-:W-:Y:S01]  /*138e0*/  BPT.TRAP 0x1 ;  /* 0x000000040000795c */ /* 0x000fe20000300000 */
.L_x_2224:
[----:B------:R-:W-:Y:S05]  /*138f0*/  BSYNC B0 ;  /* 0x0000000000007941 */ /* 0x000fea0003800000 */
.L_x_2223:
[----:B------:R-:W2:Y:S04]  /*13900*/  LD.E.64 R4, desc[UR36][R16.64+0x48] ;  /* 0x0000482410047980 */ /* 0x000ea8000c101b00 */
[----:B------:R-:W3:Y:S01]  /*13910*/  LD.E R0, desc[UR36][R16.64+0x34] ;  /* 0x0000342410007980 */ /* 0x000ee2000c101900 */
[C---:B------:R-:W-:Y:S01]  /*13920*/  ISETP.GT.AND P0, PT, R10.reuse, R2, PT ;  /* 0x000000020a00720c */ /* 0x040fe20003f04270 */
[----:B------:R-:W-:Y:S01]  /*13930*/  VIADD R10, R10, 0xffffffff ;  /* 0xffffffff0a0a7836 */ /* 0x000fe20000000000 */
[----:B--2---:R-:W-:-:S05]  /*13940*/  MOV R4, R4 ;  /* 0x0000000400047202 */ /* 0x004fca0000000f00 */
[----:B-----5:R-:W-:-:S05]  /*13950*/  IMAD R3, R3, 0x8, R4 ;  /* 0x0000000803037824 */ /* 0x020fca00078e0204 */
[----:B---3--:R-:W-:-:S04]  /*13960*/  PRMT R0, R0, 0x654, R3 ;  /* 0x0000065400007816 */ /* 0x008fc80000000003 */
[----:B------:R0:W-:Y:S01]  /*13970*/  SYNCS.ARRIVE.TRANS64.RED.A1T0 RZ, [R0+URZ], RZ ;  /* 0x000000ff00ff79a7 */ /* 0x0001e2000810043f */
[----:B------:R-:W-:Y:S05]  /*13980*/  @P0 BRA `(.L_x_2225) ;  /* 0xffffff6000880947 */ /* 0x000fea000383ffff */
.L_x_2206:
[----:B------:R-:W-:-:S13]  /*13990*/  ISETP.GE.AND P0, PT, R10, UR40, PT ;  /* 0x000000280a007c0c */ /* 0x000fda000bf06270 */
[----:B------:R-:W-:Y:S05]  /*139a0*/  @!P0 BRA `(.L_x_2226) ;  /* 0x000000b000b88947 */ /* 0x000fea0003800000 */
[----:B------:R1:W5:Y:S01]  /*139b0*/  LDL.64 R2, [R1+0x158] ;  /* 0x0001580001027983 */ /* 0x0003620000100a00 */
[----:B------:R-:W-:-:S05]  /*139c0*/  IADD3 R4, P0, R16, 0x28, RZ ;  /* 0x0000002810047810 */ /* 0x000fca0007f1e0ff */
[----:B------:R-:W-:-:S08]  /*139d0*/  IMAD.X R5, RZ, RZ, R17, P0 ;  /* 0x000000ffff057224 */ /* 0x000fd000000e0611 */
.L_x_2259:
[----:B--2--5:R-:W2:Y:S04]  /*139e0*/  LD.E R7, desc[UR36][R2.64] ;  /* 0x0000002402077980 */ /* 0x024ea8000c101900 */
[----:B0-----:R-:W3:Y:S01]  /*139f0*/  LD.E R0, desc[UR36][R2.64+0x8] ;  /* 0x0000082402007980 */ /* 0x001ee2000c101900 */
[----:B--2---:R-:W-:-:S05]  /*13a00*/  VIADD R7, R7, 0x1 ;  /* 0x0000000107077836 */ /* 0x004fca0000000000 */
[----:B------:R-:W-:-:S13]  /*13a10*/  ISETP.NE.AND P0, PT, R7, 0x2, PT ;  /* 0x000000020700780c */ /* 0x000fda0003f05270 */
[----:B------:R0:W5:Y:S04]  /*13a20*/  @P0 LD.E R11, desc[UR36][R2.64+0x4] ;  /* 0x00000424020b0980 */ /* 0x000168000c101900 */
[----:B------:R-:W2:Y:S01]  /*13a30*/  @!P0 LD.E R6, desc[UR36][R2.64+0x4] ;  /* 0x0000042402068980 */ /* 0x000ea2000c101900 */
[----:B---3--:R-:W-:-:S03]  /*13a40*/  VIADD R9, R0, 0x1 ;  /* 0x0000000100097836 */ /* 0x008fc60000000000 */
[----:B------:R3:W-:Y:S04]  /*13a50*/  ST.E desc[UR36][R2.64], R7 ;  /* 0x0000000702007985 */ /* 0x0007e8000c101924 */
[----:B------:R0:W-:Y:S04]  /*13a60*/  ST.E desc[UR36][R2.64+0x8], R9 ;  /* 0x0000080902007985 */ /* 0x0001e8000c101924 */
[----:B------:R0:W-:Y:S01]  /*13a70*/  @!P0 ST.E desc[UR36][R2.64], RZ ;  /* 0x000000ff02008985 */ /* 0x0001e2000c101924 */
[----:B--2---:R-:W-:-:S05]  /*13a80*/  @!P0 LOP3.LUT R11, R6, 0x1, RZ, 0x3c, !PT ;  /* 0x00000001060b8812 */ /* 0x004fca00078e3cff */
[----:B------:R0:W-:Y:S04]  /*13a90*/  @!P0 ST.E desc[UR36][R2.64+0x4], R11 ;  /* 0x0000040b02008985 */ /* 0x0001e8000c101924 */
[----:B------:R-:W2:Y:S01]  /*13aa0*/  LDL R0, [R1] ;  /* 0x0000000001007983 */ /* 0x000ea20000100800 */
[----:B------:R-:W-:Y:S05]  /*13ab0*/  YIELD ;  /* 0x0000000000007946 */ /* 0x000fea0003800000 */
[----:B------:R-:W-:Y:S01]  /*13ac0*/  BSSY B0, `(.L_x_2227) ;  /* 0x0000006000007945 */ /* 0x000fe20003800000 */
[----:B---3--:R-:W-:Y:S01]  /*13ad0*/  @!P0 IMAD.MOV.U32 R7, RZ, RZ, RZ ;  /* 0x000000ffff078224 */ /* 0x008fe200078e00ff */
[----:B--2---:R-:W-:-:S04]  /*13ae0*/  LOP3.LUT R0, R0, 0x1, RZ, 0xfc, !PT ;  /* 0x0000000100007812 */ /* 0x004fc800078efcff */
[----:B------:R-:W-:-:S13]  /*13af0*/  ISETP.NE.AND P1, PT, R0, 0x3, PT ;  /* 0x000000030000780c */ /* 0x000fda0003f25270 */
[----:B0-----:R-:W-:Y:S05]  /*13b00*/  @!P1 BRA `(.L_x_2228) ;  /* 0x0000000000049947 */ /* 0x001fea0003800000 */
[----:B------:R-:W-:Y:S01]  /*13b10*/  BPT.TRAP 0x1 ;  /* 0x000000040000795c */ /* 0x000fe20000300000 */
.L_x_2228:
[----:B------:R-:W-:Y:S05]  /*13b20*/  BSYNC B0 ;  /* 0x0000000000007941 */ /* 0x000fea0003800000 */
.L_x_2227:
[----:B------:R-:W2:Y:S01]  /*13b30*/  LDL.64 R8, [R1+0x18] ;  /* 0x0000180001087983 */ /* 0x000ea20000100a00 */
[----:B-----5:R-:W-:Y:S02]  /*13b40*/  SHF.L.U32 R12, R11, 0x1f, RZ ;  /* 0x0000001f0b0c7819 */ /* 0x020fe400000006ff */
[----:B--2---:R-:W-:-:S05]  /*13b50*/  MOV R8, R8 ;  /* 0x0000000800087202 */ /* 0x004fca0000000f00 */
[----:B------:R-:W-:-:S04]  /*13b60*/  IMAD R7, R7, 0x8, R8 ;  /* 0x0000000807077824 */ /* 0x000fc800078e0208 */
[----:B------:R0:W2:Y:S01]  /*13b70*/  SYNCS.PHASECHK.TRANS64.TRYWAIT P0, [R7+URZ], R12 ;  /* 0x0000000c070075a7 */ /* 0x0000a2000800017f */
[----:B------:R0:W5:Y:S04]  /*13b80*/  LD.E R0, desc[UR36][R2.64] ;  /* 0x0000002402007980 */ /* 0x000168000c101900 */
[----:B------:R0:W5:Y:S01]  /*13b90*/  LD.E R6, desc[UR36][R2.64+0x4] ;  /* 0x0000042402067980 */ /* 0x000162000c101900 */
[----:B------:R-:W-:Y:S04]  /*13ba0*/  BSSY B0, `(.L_x_2229) ;  /* 0x0000003000007945 */ /* 0x000fe80003800000 */
[----:B------:R-:W-:Y:S05]  /*13bb0*/  @!P1 BRA `(.L_x_2230) ;  /* 0x0000000000049947 */ /* 0x000fea0003800000 */
[----:B------:R-:W-:Y:S01]  /*13bc0*/  BPT.TRAP 0x1 ;  /* 0x000000040000795c */ /* 0x000fe20000300000 */
.L_x_2230:
[----:B------:R-:W-:Y:S05]  /*13bd0*/  BSYNC B0 ;  /* 0x0000000000007941 */ /* 0x000fea0003800000 */
.L_x_2229:
[----:B------:R-:W-:Y:S04]  /*13be0*/  BSSY B0, `(.L_x_2231) ;  /* 0x0000006000007945 */ /* 0x000fe80003800000 */
[----:B--2---:R-:W-:Y:S05]  /*13bf0*/  @P0 BRA `(.L_x_2232) ;  /* 0x0000000000100947 */ /* 0x004fea0003800000 */
[----:B-----5:R-:W-:Y:S01]  /*13c00*/  IMAD R0, R0, 0x8, R8 ;  /* 0x0000000800007824 */ /* 0x020fe200078e0208 */
[----:B0-----:R-:W-:-:S04]  /*13c10*/  SHF.L.U32 R7, R6, 0x1f, RZ ;  /* 0x0000001f06077819 */ /* 0x001fc800000006ff */
[----:B------:R-:W0:Y:S02]  /*13c20*/  SYNCS.PHASECHK.TRANS64.TRYWAIT P0, [R0+URZ], R7 ;  /* 0x00000007000075a7 */ /* 0x000e24000800017f */
[----:B0-----:R-:W-:Y:S05]  /*13c30*/  @!P0 BRA `(.L_x_2233) ;  /* 0x0000013c00ec8947 */ /* 0x001fea0003800000 */
.L_x_2232:
[----:B------:R-:W-:Y:S05]  /*13c40*/  BSYNC B0 ;  /* 0x0000000000007941 */ /* 0x000fea0003800000 */
.L_x_2231:
[----:B0-----:R-:W2:Y:S04]  /*13c50*/  LD.E R7, desc[UR36][R2.64] ;  /* 0x0000002402077980 */ /* 0x001ea8000c101900 */
[----:B------:R-:W2:Y:S01]  /*13c60*/  LDL.64 R12, [R1+0x80] ;  /* 0x00008000010c7983 */ /* 0x000ea20000100a00 */
[----:B------:R-:W-:Y:S05]  /*13c70*/  WARPSYNC.ALL ;  /* 0x0000000000007948 */ /* 0x000fea0003800000 */
[----:B------:R-:W3:Y:S04]  /*13c80*/  LDL.64 R20, [R1+0x78] ;  /* 0x0000780001147983 */ /* 0x000ee80000100a00 */
[----:B------:R-:W4:Y:S04]  /*13c90*/  LDL.64 R8, [R1+0x78] ;  /* 0x0000780001087983 */ /* 0x000f280000100a00 */
[----:B------:R-:W4:Y:S01]  /*13ca0*/  LDL.64 R14, [R1+0x78] ;  /* 0x00007800010e7983 */ /* 0x000f220000100a00 */
[----:B--2--5:R-:W-:-:S02]  /*13cb0*/  IMAD R6, R7, 0x300, R12 ;  /* 0x0000030007067824 */ /* 0x024fc400078e020c */
[----:B------:R-:W-:Y:S01]  /*13cc0*/  IMAD.MOV.U32 R7, RZ, RZ, R13 ;  /* 0x000000ffff077224 */ /* 0x000fe200078e000d */
[----:B------:R-:W2:Y:S01]  /*13cd0*/  LDL.64 R18, [R1+0x78] ;  /* 0x0000780001127983 */ /* 0x000ea20000100a00 */
[----:B------:R-:W-:Y:S01]  /*13ce0*/  WARPGROUP.ARRIVE ;  /* 0x00000000000079c5 */ /* 0x000fe20000000000 */
[C---:B------:R-:W-:Y:S01]  /*13cf0*/  R2UR UR6, R6.reuse ;  /* 0x00000000060672ca */ /* 0x040fe200000e0000 */
[----:B------:R-:W-:Y:S01]  /*13d00*/  IMAD.MOV.U32 R0, RZ, RZ, 0x1 ;  /* 0x00000001ff007424 */ /* 0x000fe200078e00ff */
[----:B------:R-:W-:Y:S01]  /*13d10*/  R2UR UR7, R7 ;  /* 0x00000000070772ca */ /* 0x000fe200000e0000 */
[----:B------:R0:W-:Y:S04]  /*13d20*/  STL [R1+0x60], RZ ;  /* 0x000060ff01007387 */ /* 0x0001e80000100800 */
[----:B------:R0:W-:Y:S04]  /*13d30*/  STL [R1+0x60], R0 ;  /* 0x0000600001007387 */ /* 0x0001e80000100800 */
[----:B------:R0:W-:Y:S04]  /*13d40*/  STL [R1+0x60], R0 ;  /* 0x0000600001007387 */ /* 0x0001e80000100800 */
[----:B------:R0:W-:Y:S04]  /*13d50*/  STL [R1+0x60], R0 ;  /* 0x0000600001007387 */ /* 0x0001e80000100800 */
[----:B------:R0:W-:Y:S01]  /*13d60*/  STL [R1+0x60], R0 ;  /* 0x0000600001007387 */ /* 0x0001e20000100800 */
[----:B------:R-:W-:Y:S01]  /*13d70*/  VIADD R12, R6, 0x2 ;  /* 0x00000002060c7836 */ /* 0x000fe20000000000 */
[----:B---3--:R-:W-:-:S02]  /*13d80*/  R2UR UR4, R20 ;  /* 0x00000000140472ca */ /* 0x008fc400000e0000 */
[----:B------:R-:W-:-:S13]  /*13d90*/  R2UR UR5, R21 ;  /* 0x00000000150572ca */ /* 0x000fda00000e0000 */
[----:B------:R-:W-:Y:S01]  /*13da0*/  HGMMA.64x96x16.F32 R24, gdesc[UR4], RZ, !UPT, gsb0 ;  /* 0x01600000041879f0 */ /* 0x000fe2000c0008ff */
[----:B----4-:R-:W-:Y:S01]  /*13db0*/  VIADD R8, R8, 0x2 ;  /* 0x0000000208087836 */ /* 0x010fe20000000000 */
[----:B------:R-:W-:Y:S02]  /*13dc0*/  R2UR UR6, R12 ;  /* 0x000000000c0672ca */ /* 0x000fe400000e0000 */
[----:B------:R-:W-:Y:S02]  /*13dd0*/  R2UR UR7, R13 ;  /* 0x000000000d0772ca */ /* 0x000fe400000e0000 */
[----:B------:R-:W-:Y:S02]  /*13de0*/  R2UR UR4, R8 ;  /* 0x00000000080472ca */ /* 0x000fe400000e0000 */
[----:B------:R-:W-:Y:S01]  /*13df0*/  R2UR UR5, R9 ;  /* 0x00000000090572ca */ /* 0x000fe200000e0000 */
[----:B------:R-:W-:Y:S02]  /*13e00*/  WARPGROUP.DEPBAR.LE gsb0, 0x0 ;  /* 0x00008000000079c5 */ /* 0x000fe40000010000 */
[----:B------:R-:W3:Y:S04]  /*13e10*/  LD.E R20, desc[UR36][R4.64] ;  /* 0x0000002404147980 */ /* 0x000ee8000c101900 */
[----:B------:R0:W5:Y:S04]  /*13e20*/  LD.E R7, desc[UR36][R2.64] ;  /* 0x0000002402077980 */ /* 0x000168000c101900 */
[----:B------:R0:W5:Y:S01]  /*13e30*/  LD.E R11, desc[UR36][R2.64+0x4] ;  /* 0x00000424020b7980 */ /* 0x000162000c101900 */
[----:B------:R-:W-:Y:S01]  /*13e40*/  WARPGROUP.ARRIVE ;  /* 0x00000000000079c5 */ /* 0x000fe20000000000 */
[----:B------:R-:W-:Y:S01]  /*13e50*/  VIADD R14, R14, 0x4 ;  /* 0x000000040e0e7836 */ /* 0x000fe20000000000 */
[----:B------:R-:W-:Y:S01]  /*13e60*/  BSSY B0, `(.L_x_2234) ;  /* 0x000001a000007945 */ /* 0x000fe20003800000 */
[----:B------:R-:W-:-:S02]  /*13e70*/  VIADD R8, R6, 0x4 ;  /* 0x0000000406087836 */ /* 0x000fc40000000000 */
[--C-:B------:R-:W-:Y:S01]  /*13e80*/  IMAD.MOV.U32 R9, RZ, RZ, R13.reuse ;  /* 0x000000ffff097224 */ /* 0x100fe200078e000d */
[----:B------:R-:W-:Y:S01]  /*13e90*/  HGMMA.64x96x16.F32 R24, gdesc[UR4], R24, gsb0 ;  /* 0x01600000041879f0 */ /* 0x000fe20008000818 */
[----:B------:R-:W-:Y:S01]  /*13ea0*/  R2UR UR4, R14 ;  /* 0x000000000e0472ca */ /* 0x000fe200000e0000 */
[----:B--2---:R-:W-:Y:S01]  /*13eb0*/  VIADD R18, R18, 0x6 ;  /* 0x0000000612127836 */ /* 0x004fe20000000000 */
[----:B------:R-:W-:Y:S01]  /*13ec0*/  R2UR UR6, R8 ;  /* 0x00000000080672ca */ /* 0x000fe200000e0000 */
[----:B------:R-:W-:Y:S01]  /*13ed0*/  VIADD R8, R6, 0x6 ;  /* 0x0000000606087836 */ /* 0x000fe20000000000 */
[----:B------:R-:W-:Y:S01]  /*13ee0*/  R2UR UR7, R9 ;  /* 0x00000000090772ca */ /* 0x000fe200000e0000 */
[----:B------:R-:W-:Y:S01]  /*13ef0*/  IMAD.MOV.U32 R9, RZ, RZ, R13 ;  /* 0x000000ffff097224 */ /* 0x000fe200078e000d */
[----:B------:R-:W-:Y:S01]  /*13f00*/  R2UR UR5, R15 ;  /* 0x000000000f0572ca */ /* 0x000fe200000e0000 */
[----:B------:R-:W-:Y:S02]  /*13f10*/  WARPGROUP.DEPBAR.LE gsb0, 0x0 ;  /* 0x00008000000079c5 */ /* 0x000fe40000010000 */
[----:B------:R-:W-:-:S10]  /*13f20*/  WARPGROUP.ARRIVE ;  /* 0x00000000000079c5 */ /* 0x000fd40000000000 */
        /* <DEDUP_REMOVED lines=8> */
[----:B---3--:R-:W-:-:S04]  /*13fb0*/  LOP3.LUT R20, R20, 0x1, RZ, 0xfc, !PT ;  /* 0x0000000114147812 */ /* 0x008fc800078efcff */
[----:B------:R-:W-:Y:S01]  /*13fc0*/  ISETP.NE.AND P0, PT, R20, 0x3, PT ;  /* 0x000000031400780c */ /* 0x000fe20003f05270 */
[----:B------:R-:W-:-:S12]  /*13fd0*/  WARPGROUP.DEPBAR.LE gsb0, 0x0 ;  /* 0x00008000000079c5 */ /* 0x000fd80000010000 */
[----:B0-----:R-:W-:Y:S05]  /*13fe0*/  @!P0 BRA `(.L_x_2235) ;  /* 0x0000000000048947 */ /* 0x001fea0003800000 */
[----:B------:R-:W-:Y:S01]  /*13ff0*/  BPT.TRAP 0x1 ;  /* 0x000000040000795c */ /* 0x000fe20000300000 */
.L_x_2235:
[----:B------:R-:W-:Y:S05]  /*14000*/  BSYNC B0 ;  /* 0x0000000000007941 */ /* 0x000fea0003800000 */
.L_x_2234:
[----:B------:R-:W2:Y:S01]  /*14010*/  LD.E.64 R8, desc[UR36][R4.64+0x18] ;  /* 0x0000182404087980 */ /* 0x000ea2000c101b00 */
[----:B-----5:R-:W-:Y:S02]  /*14020*/  SHF.L.U32 R12, R11, 0x1f, RZ ;  /* 0x0000001f0b0c7819 */ /* 0x020fe400000006ff */
[----:B--2---:R-:W-:-:S05]  /*14030*/  MOV R8, R8 ;  /* 0x0000000800087202 */ /* 0x004fca0000000f00 */
[----:B------:R-:W-:-:S04]  /*14040*/  IMAD R7, R7, 0x8, R8 ;  /* 0x0000000807077824 */ /* 0x000fc800078e0208 */
[----:B------:R0:W2:Y:S01]  /*14050*/  SYNCS.PHASECHK.TRANS64.TRYWAIT P0, [R7+URZ], R12 ;  /* 0x0000000c070075a7 */ /* 0x0000a2000800017f */
[----:B------:R-:W3:Y:S04]  /*14060*/  LD.E R9, desc[UR36][R4.64] ;  /* 0x0000002404097980 */ /* 0x000ee8000c101900 */
[----:B------:R0:W5:Y:S04]  /*14070*/  LD.E R6, desc[UR36][R2.64] ;  /* 0x0000002402067980 */ /* 0x000168000c101900 */
[----:B------:R0:W5:Y:S01]  /*14080*/  LD.E R8, desc[UR36][R2.64+0x4] ;  /* 0x0000042402087980 */ /* 0x000162000c101900 */
[----:B------:R-:W-:Y:S01]  /*14090*/  BSSY B0, `(.L_x_2236) ;  /* 0x0000005000007945 */ /* 0x000fe20003800000 */
[----:B---3--:R-:W-:-:S04]  /*140a0*/  LOP3.LUT R9, R9, 0x1, RZ, 0xfc, !PT ;  /* 0x0000000109097812 */ /* 0x008fc800078efcff */
[----:B------:R-:W-:-:S13]  /*140b0*/  ISETP.NE.AND P1, PT, R9, 0x3, PT ;  /* 0x000000030900780c */ /* 0x000fda0003f25270 */
[----:B0-2---:R-:W-:Y:S05]  /*140c0*/  @!P1 BRA `(.L_x_2237) ;  /* 0x0000000000049947 */ /* 0x005fea0003800000 */
[----:B------:R-:W-:Y:S01]  /*140d0*/  BPT.TRAP 0x1 ;  /* 0x000000040000795c */ /* 0x000fe20000300000 */
.L_x_2237:
[----:B------:R-:W-:Y:S05]  /*140e0*/  BSYNC B0 ;  /* 0x0000000000007941 */ /* 0x000fea0003800000 */
.L_x_2236:
[----:B------:R-:W-:Y:S04]  /*140f0*/  BSSY B0, `(.L_x_2238) ;  /* 0x0000008000007945 */ /* 0x000fe80003800000 */
[----:B------:R-:W-:Y:S05]  /*14100*/  @P0 BRA `(.L_x_2239) ;  /* 0x0000000000180947 */ /* 0x000fea0003800000 */
[----:B------:R-:W2:Y:S01]  /*14110*/  LD.E.64 R4, desc[UR36][R4.64+0x18] ;  /* 0x0000182404047980 */ /* 0x000ea2000c101b00 */
[----:B-----5:R-:W-:Y:S02]  /*14120*/  SHF.L.U32 R8, R8, 0x1f, RZ ;  /* 0x0000001f08087819 */ /* 0x020fe400000006ff */
[----:B--2---:R-:W-:-:S05]  /*14130*/  MOV R7, R4 ;  /* 0x0000000400077202 */ /* 0x004fca0000000f00 */
[----:B------:R-:W-:-:S04]  /*14140*/  IMAD R7, R6, 0x8, R7 ;  /* 0x0000000806077824 */ /* 0x000fc800078e0207 */
[----:B------:R-:W0:Y:S02]  /*14150*/  SYNCS.PHASECHK.TRANS64.TRYWAIT P0, [R7+URZ], R8 ;  /* 0x00000008070075a7 */ /* 0x000e24000800017f */
[----:B0-----:R-:W-:Y:S05]  /*14160*/  @!P0 BRA `(.L_x_2240) ;  /* 0x0000013800b48947 */ /* 0x001fea0003800000 */
.L_x_2239:
[----:B------:R-:W-:Y:S05]  /*14170*/  BSYNC B0 ;  /* 0x0000000000007941 */ /* 0x000fea0003800000 */
.L_x_2238:
[----:B0-----:R-:W2:Y:S04]  /*14180*/  LDL R7, [R1+0x70] ;  /* 0x0000700001077983 */ /* 0x001ea80000100800 */
[----:B------:R-:W3:Y:S04]  /*14190*/  LD.E R11, desc[UR36][R2.64] ;  /* 0x00000024020b7980 */ /* 0x000ee8000c101900 */
[----:B------:R-:W3:Y:S04]  /*141a0*/  LDL.64 R20, [R1+0xf8] ;  /* 0x0000f80001147983 */ /* 0x000ee80000100a00 */
[----:B------:R-:W4:Y:S04]  /*141b0*/  LDL.64 R4, [R1+0xf0] ;  /* 0x0000f00001047983 */ /* 0x000f280000100a00 */
[----:B-----5:R-:W4:Y:S04]  /*141c0*/  LDL.64 R8, [R1+0xf0] ;  /* 0x0000f00001087983 */ /* 0x020f280000100a00 */
[----:B------:R-:W4:Y:S04]  /*141d0*/  LDL.64 R12, [R1+0xf0] ;  /* 0x0000f000010c7983 */ /* 0x000f280000100a00 */
[----:B------:R-:W4:Y:S01]  /*141e0*/  LDL.64 R14, [R1+0xf0] ;  /* 0x0000f000010e7983 */ /* 0x000f220000100a00 */
[----:B------:R-:W-:Y:S05]  /*141f0*/  WARPSYNC.ALL ;  /* 0x0000000000007948 */ /* 0x000fea0003800000 */
[----:B------:R-:W-:Y:S01]  /*14200*/  WARPGROUP.ARRIVE ;  /* 0x00000000000079c5 */ /* 0x000fe20000000000 */
[----:B------:R-:W4:Y:S01]  /*14210*/  LDL.64 R18, [R1+0xf0] ;  /* 0x0000f00001127983 */ /* 0x000f220000100a00 */
[----:B--2---:R-:W-:Y:S01]  /*14220*/  ISETP.NE.U32.AND P0, PT, R7, RZ, PT ;  /* 0x000000ff0700720c */ /* 0x004fe20003f05070 */
[----:B---3--:R-:W-:-:S02]  /*14230*/  IMAD R6, R11, 0xc00, R20 ;  /* 0x00000c000b067824 */ /* 0x008fc400078e0214 */
[----:B------:R-:W-:Y:S01]  /*14240*/  IMAD.MOV.U32 R7, RZ, RZ, R21 ;  /* 0x000000ffff077224 */ /* 0x000fe200078e0015 */
[----:B----4-:R-:W-:Y:S02]  /*14250*/  R2UR UR4, R4 ;  /* 0x00000000040472ca */ /* 0x010fe400000e0000 */
[----:B------:R-:W-:Y:S02]  /*14260*/  R2UR UR6, R6 ;  /* 0x00000000060672ca */ /* 0x000fe400000e0000 */
[----:B------:R-:W-:Y:S02]  /*14270*/  R2UR UR7, R7 ;  /* 0x00000000070772ca */ /* 0x000fe400000e0000 */
[----:B------:R-:W-:-:S03]  /*14280*/  R2UR UR5, R5 ;  /* 0x00000000050572ca */ /* 0x000fc600000e0000 */
[----:B------:R-:W-:Y:S01]  /*14290*/  VOTEU.ANY UP0, P0 ;  /* 0x00000000003f7886 */ /* 0x000fe20000000100 */
[----:B------:R-:W-:Y:S01]  /*142a0*/  VIADD R8, R8, 0x2 ;  /* 0x0000000208087836 */ /* 0x000fe20000000000 */
[----:B------:R0:W-:Y:S01]  /*142b0*/  STL [R1+0x70], R0 ;  /* 0x0000700001007387 */ /* 0x0001e20000100800 */
[----:B------:R-:W-:Y:S02]  /*142c0*/  VIADD R4, R6, 0x2 ;  /* 0x0000000206047836 */ /* 0x000fe40000000000 */
[----:B------:R-:W-:Y:S01]  /*142d0*/  VIADD R12, R12, 0x4 ;  /* 0x000000040c0c7836 */ /* 0x000fe20000000000 */
[----:B------:R0:W5:Y:S04]  /*142e0*/  LDL R7, [R1+0xc] ;  /* 0x00000c0001077983 */ /* 0x0001680000100800 */
[----:B------:R-:W-:Y:S01]  /*142f0*/  HGMMA.64x96x16.F32 R24, gdesc[UR4], R24, UP0, gsb0 ;  /* 0x01600000041879f0 */ /* 0x000fe2000b800818 */
[----:B------:R-:W-:Y:S01]  /*14300*/  IMAD.MOV.U32 R5, RZ, RZ, R21 ;  /* 0x000000ffff057224 */ /* 0x000fe200078e0015 */
[----:B------:R-:W-:-:S02]  /*14310*/  R2UR UR6, R4 ;  /* 0x00000000040672ca */ /* 0x000fc400000e0000 */
[----:B------:R-:W-:Y:S02]  /*14320*/  R2UR UR4, R8 ;  /* 0x00000000080472ca */ /* 0x000fe400000e0000 */
[----:B------:R-:W-:Y:S02]  /*14330*/  R2UR UR7, R5 ;  /* 0x00000000050772ca */ /* 0x000fe400000e0000 */
[----:B------:R-:W-:Y:S02]  /*14340*/  R2UR UR5, R9 ;  /* 0x00000000090572ca */ /* 0x000fe400000e0000 */
[----:B------:R-:W2:Y:S01]  /*14350*/  LDL.64 R8, [R1+0xf0] ;  /* 0x0000f00001087983 */ /* 0x000ea20000100a00 */
[----:B------:R-:W-:Y:S02]  /*14360*/  VIADD R4, R6, 0x4 ;  /* 0x0000000406047836 */ /* 0x000fe40000000000 */
[----:B------:R-:W-:Y:S01]  /*14370*/  IMAD.MOV.U32 R5, RZ, RZ, R21 ;  /* 0x000000ffff057224 */ /* 0x000fe200078e0015 */
[----:B------:R-:W-:-:S02]  /*14380*/  WARPGROUP.DEPBAR.LE gsb0, 0x0 ;  /* 0x00008000000079c5 */ /* 0x000fc40000010000 */
[----:B------:R-:W-:-:S06]  /*14390*/  WARPGROUP.ARRIVE ;  /* 0x00000000000079c5 */ /* 0x000fcc0000000000 */
[----:B------:R-:W-:Y:S01]  /*143a0*/  HGMMA.64x96x16.F32 R24, gdesc[UR4], R24, gsb0 ;  /* 0x01600000041879f0 */ /* 0x000fe20008000818 */
[----:B------:R-:W-:Y:S02]  /*143b0*/  R2UR UR6, R4 ;  /* 0x00000000040672ca */ /* 0x000fe400000e0000 */
[----:B------:R-:W-:Y:S02]  /*143c0*/  R2UR UR7, R5 ;  /* 0x00000000050772ca */ /* 0x000fe400000e0000 */
[----:B------:R-:W-:Y:S02]  /*143d0*/  R2UR UR4, R12 ;  /* 0x000000000c0472ca */ /* 0x000fe400000e0000 */
[----:B------:R-:W-:Y:S02]  /*143e0*/  R2UR UR5, R13 ;  /* 0x000000000d0572ca */ /* 0x000fe400000e0000 */
[----:B------:R-:W3:Y:S01]  /*143f0*/  LDL.64 R12, [R1+0xf0] ;  /* 0x0000f000010c7983 */ /* 0x000ee20000100a00 */
[----:B------:R-:W-:-:S02]  /*14400*/  VIADD R14, R14, 0x6 ;  /* 0x000000060e0e7836 */ /* 0x000fc40000000000 */
[----:B------:R-:W-:Y:S02]  /*14410*/  VIADD R4, R6, 0x6 ;  /* 0x0000000606047836 */ /* 0x000fe40000000000 */
[----:B------:R-:W-:Y:S01]  /*14420*/  IMAD.MOV.U32 R5, RZ, RZ, R21 ;  /* 0x000000ffff057224 */ /* 0x000fe200078e0015 */
[----:B------:R-:W-:Y:S02]  /*14430*/  WARPGROUP.DEPBAR.LE gsb0, 0x0 ;  /* 0x00008000000079c5 */ /* 0x000fe40000010000 */
[----:B------:R-:W-:-:S06]  /*14440*/  WARPGROUP.ARRIVE ;  /* 0x00000000000079c5 */ /* 0x000fcc0000000000 */
[----:B------:R-:W-:Y:S01]  /*14450*/  HGMMA.64x96x16.F32 R24, gdesc[UR4], R24, gsb0 ;  /* 0x01600000041879f0 */ /* 0x000fe20008000818 */
[----:B------:R-:W-:Y:S02]  /*14460*/  R2UR UR6, R4 ;  /* 0x00000000040672ca */ /* 0x000fe400000e0000 */
[----:B------:R-:W-:Y:S02]  /*14470*/  R2UR UR7, R5 ;  /* 0x00000000050772ca */ /* 0x000fe400000e0000 */
[----:B------:R-:W-:Y:S02]  /*14480*/  R2UR UR4, R14 ;  /* 0x000000000e0472ca */ /* 0x000fe400000e0000 */
[----:B------:R-:W-:Y:S02]  /*14490*/  R2UR UR5, R15 ;  /* 0x000000000f0572ca */ /* 0x000fe400000e0000 */
[----:B------:R-:W4:Y:S01]  /*144a0*/  LDL.64 R14, [R1+0xf0] ;  /* 0x0000f000010e7983 */ /* 0x000f220000100a00 */
        /* <DEDUP_REMOVED lines=11> */
[----:B--2---:R-:W-:-:S02]  /*14560*/  VIADD R8, R8, 0x402 ;  /* 0x0000040208087836 */ /* 0x004fc40000000000 */
        /* <DEDUP_REMOVED lines=9> */
[----:B------:R-:W2:Y:S01]  /*14600*/  LDL.64 R8, [R1+0xf0] ;  /* 0x0000f00001087983 */ /* 0x000ea20000100a00 */
[----:B---3--:R-:W-:-:S02]  /*14610*/  VIADD R12, R12, 0x404 ;  /* 0x000004040c0c7836 */ /* 0x008fc40000000000 */
        /* <DEDUP_REMOVED lines=9> */
[----:B------:R-:W3:Y:S01]  /*146b0*/  LDL.64 R12, [R1+0xf0] ;  /* 0x0000f000010c7983 */ /* 0x000ee20000100a00 */
[----:B----4-:R-:W-:-:S02]  /*146c0*/  VIADD R14, R14, 0x406 ;  /* 0x000004060e0e7836 */ /* 0x010fc40000000000 */
        /* <DEDUP_REMOVED lines=63> */
[----:B------:R-:W-:Y:S01]  /*14ac0*/  R2UR UR5, R19 ;  /* 0x00000000130572ca */ /* 0x000fe200000e0000 */
[----:B--2---:R-:W-:Y:S02]  /*14ad0*/  VIADD R8, R8, 0xc02 ;  /* 0x00000c0208087836 */ /* 0x004fe40000000000 */
[----:B------:R-:W-:-:S02]  /*14ae0*/  VIADD R4, R6, 0x902 ;  /* 0x0000090206047836 */ /* 0x000fc40000000000 */
[----:B------:R-:W-:Y:S01]  /*14af0*/  IMAD.MOV.U32 R5, RZ, RZ, R21 ;  /* 0x000000ffff057224 */ /* 0x000fe200078e0015 */
[----:B------:R-:W-:Y:S02]  /*14b00*/  WARPGROUP.DEPBAR.LE gsb0, 0x0 ;  /* 0x00008000000079c5 */ /* 0x000fe40000010000 */
[----:B------:R-:W-:-:S06]  /*14b10*/  WARPGROUP.ARRIVE ;  /* 0x00000000000079c5 */ /* 0x000fcc0000000000 */
[----:B------:R-:W-:Y:S01]  /*14b20*/  HGMMA.64x96x16.F32 R24, gdesc[UR4], R24, gsb0 ;  /* 0x01600000041879f0 */ /* 0x000fe20008000818 */
[----:B------:R-:W-:Y:S02]  /*14b30*/  R2UR UR6, R4 ;  /* 0x00000000040672ca */ /* 0x000fe400000e0000 */
[----:B------:R-:W-:Y:S02]  /*14b40*/  R2UR UR7, R5 ;  /* 0x00000000050772ca */ /* 0x000fe400000e0000 */
[----:B------:R-:W-:Y:S01]  /*14b50*/  R2UR UR4, R8 ;  /* 0x00000000080472ca */ /* 0x000fe200000e0000 */
[----:B---3--:R-:W-:Y:S01]  /*14b60*/  VIADD R12, R12, 0xc04 ;  /* 0x00000c040c0c7836 */ /* 0x008fe20000000000 */
[----:B------:R-:W-:Y:S01]  /*14b70*/  R2UR UR5, R9 ;  /* 0x00000000090572ca */ /* 0x000fe200000e0000 */
[----:B------:R-:W-:Y:S01]  /*14b80*/  VIADD R20, R6, 0x904 ;  /* 0x0000090406147836 */ /* 0x000fe20000000000 */
[----:B------:R-:W2:Y:S01]  /*14b90*/  LDL R5, [R1] ;  /* 0x0000000001057983 */ /* 0x000ea20000100800 */
[----:B------:R-:W-:-:S02]  /*14ba0*/  WARPGROUP.DEPBAR.LE gsb0, 0x0 ;  /* 0x00008000000079c5 */ /* 0x000fc40000010000 */
[----:B------:R-:W-:-:S08]  /*14bb0*/  WARPGROUP.ARRIVE ;  /* 0x00000000000079c5 */ /* 0x000fd00000000000 */
[----:B------:R-:W-:Y:S01]  /*14bc0*/  HGMMA.64x96x16.F32 R24, gdesc[UR4], R24, gsb0 ;  /* 0x01600000041879f0 */ /* 0x000fe20008000818 */
[----:B------:R-:W-:Y:S02]  /*14bd0*/  R2UR UR6, R20 ;  /* 0x00000000140672ca */ /* 0x000fe400000e0000 */
[----:B------:R-:W-:Y:S02]  /*14be0*/  R2UR UR7, R21 ;  /* 0x00000000150772ca */ /* 0x000fe400000e0000 */
[----:B------:R-:W-:Y:S02]  /*14bf0*/  R2UR UR4, R12 ;  /* 0x000000000c0472ca */ /* 0x000fe400000e0000 */
[----:B------:R-:W-:Y:S01]  /*14c00*/  R2UR UR5, R13 ;  /* 0x000000000d0572ca */ /* 0x000fe200000e0000 */
[----:B----4-:R-:W-:Y:S02]  /*14c10*/  VIADD R14, R14, 0xc06 ;  /* 0x00000c060e0e7836 */ /* 0x010fe40000000000 */
        /* <DEDUP_REMOVED lines=26> */
[----:B------:R-:W-:-:S02]  /*14dc0*/  WARPGROUP.DEPBAR.LE gsb0, 0x0 ;  /* 0x00008000000079c5 */ /* 0x000fc40000010000 */
[----:B------:R0:W-:Y:S06]  /*14dd0*/  BAR.ARV R205, 0x100 ;  /* 0x000400cd0000751d */ /* 0x0001ec0000002000 */
[----:B------:R0:W5:Y:S01]  /*14de0*/  LD.E R4, desc[UR36][R2.64] ;  /* 0x0000002402047980 */ /* 0x000162000c101900 */
[----:B--2---:R-:W-:-:S04]  /*14df0*/  LOP3.LUT R5, R5, 0x1, RZ, 0xfc, !PT ;  /* 0x0000000105057812 */ /* 0x004fc800078efcff */
[----:B------:R-:W-:Y:S01]  /*14e00*/  ISETP.NE.AND P0, PT, R5, 0x3, PT ;  /* 0x000000030500780c */ /* 0x000fe20003f05270 */
[----:B------:R-:W-:-:S12]  /*14e10*/  BSSY B0, `(.L_x_2241) ;  /* 0x0000003000007945 */ /* 0x000fd80003800000 */
[----:B0-----:R-:W-:Y:S05]  /*14e20*/  @!P0 BRA `(.L_x_2242) ;  /* 0x0000000000048947 */ /* 0x001fea0003800000 */
[----:B------:R-:W-:Y:S01]  /*14e30*/  BPT.TRAP 0x1 ;  /* 0x000000040000795c */ /* 0x000fe20000300000 */
.L_x_2242:
[----:B------:R-:W-:Y:S05]  /*14e40*/  BSYNC B0 ;  /* 0x0000000000007941 */ /* 0x000fea0003800000 */
.L_x_2241:
[----:B------:R-:W2:Y:S02]  /*14e50*/  LDL.64 R8, [R1+0x20] ;  /* 0x0000200001087983 */ /* 0x000ea40000100a00 */
[----:B--2---:R-:W-:-:S05]  /*14e60*/  MOV R5, R8 ;  /* 0x0000000800057202 */ /* 0x004fca0000000f00 */
[----:B-----5:R-:W-:-:S05]  /*14e70*/  IMAD R4, R4, 0x8, R5 ;  /* 0x0000000804047824 */ /* 0x020fca00078e0205 */
[----:B------:R-:W-:-:S04]  /*14e80*/  PRMT R4, R7, 0x654, R4 ;  /* 0x0000065407047816 */ /* 0x000fc80000000004 */
[----:B------:R0:W-:Y:S01]  /*14e90*/  SYNCS.ARRIVE.TRANS64.RED.A1T0 RZ, [R4+URZ], RZ ;  /* 0x000000ff04ff79a7 */ /* 0x0001e2000810043f */
[----:B------:R-:W2:Y:S04]  /*14ea0*/  LD.E.64 R12, desc[UR36][R16.64+0x150] ;  /* 0x00015024100c7980 */ /* 0x000ea8000c101b00 */
        /* <DEDUP_REMOVED lines=13> */
[----:B---3--:R-:W-:Y:S01]  /*14f80*/  ISETP.GE.AND P1, PT, R6, 0x1, PT ;  /* 0x000000010600780c */ /* 0x008fe20003f26270 */
[----:B------:R-:W-:Y:S01]  /*14f90*/  BSSY B0, `(.L_x_2243) ;  /* 0x00000a6000007945 */ /* 0x000fe20003800000 */
[-C--:B--2---:R-:W-:Y:S01]  /*14fa0*/  FMUL.FTZ R21, R31, R11.reuse ;  /* 0x0000000b1f157220 */ /* 0x084fe20000410000 */
[-C--:B------:R-:W-:Y:S01]  /*14fb0*/  FMUL.FTZ R13, R27, R11.reuse ;  /* 0x0000000b1b0d7220 */ /* 0x080fe20000410000 */
[----:B------:R-:W-:Y:S01]  /*14fc0*/  SHF.R.S32.HI R31, RZ, 0x1f, R14 ;  /* 0x0000001fff1f7819 */ /* 0x000fe2000001140e */
[-C--:B------:R-:W-:Y:S01]  /*14fd0*/  FMUL.FTZ R27, R38, R11.reuse ;  /* 0x0000000b261b7220 */ /* 0x080fe20000410000 */
[-C--:B------:R-:W-:Y:S01]  /*14fe0*/  FMUL.FTZ R38, R40, R11.reuse ;  /* 0x0000000b28267220 */ /* 0x080fe20000410000 */
[-C--:B------:R-:W-:Y:S01]  /*14ff0*/  FMUL.FTZ R72, R25, R11.reuse ;  /* 0x0000000b19487220 */ /* 0x080fe20000410000 */
[-C--:B------:R-:W-:Y:S01]  /*15000*/  FMUL.FTZ R40, R41, R11.reuse ;  /* 0x0000000b29287220 */ /* 0x080fe20000410000 */
[-C--:B------:R-:W-:Y:S01]  /*15010*/  FMUL.FTZ R25, R34, R11.reuse ;  /* 0x0000000b22197220 */ /* 0x080fe20000410000 */
[----:B------:R-:W-:Y:S01]  /*15020*/  LEA.HI R41, R31, R14, RZ, 0x7 ;  /* 0x0000000e1f297211 */ /* 0x000fe200078f38ff */
[-C--:B------:R-:W-:Y:S01]  /*15030*/  FMUL.FTZ R34, R36, R11.reuse ;  /* 0x0000000b24227220 */ /* 0x080fe20000410000 */
[-C--:B------:R-:W-:Y:S01]  /*15040*/  FMUL.FTZ R36, R37, R11.reuse ;  /* 0x0000000b25247220 */ /* 0x080fe20000410000 */
[-C--:B------:R-:W-:Y:S01]  /*15050*/  FMUL.FTZ R37, R43, R11.reuse ;  /* 0x0000000b2b257220 */ /* 0x080fe20000410000 */
[----:B------:R-:W-:Y:S01]  /*15060*/  LOP3.LUT R43, R41, 0xffffff80, RZ, 0xc0, !PT ;  /* 0xffffff80292b7812 */ /* 0x000fe200078ec0ff */
[-C--:B------:R-:W-:Y:S01]  /*15070*/  FMUL.FTZ R73, R28, R11.reuse ;  /* 0x0000000b1c497220 */ /* 0x080fe20000410000 */
[----:B------:R-:W-:-:S03]  /*15080*/  FMUL.FTZ R48, R48, R11 ;  /* 0x0000000b30307220 */ /* 0x000fc60000410000 */
[----:B------:R-:W-:Y:S02]  /*15090*/  IMAD.IADD R43, R14, 0x1, -R43 ;  /* 0x000000010e2b7824 */ /* 0x000fe400078e0a2b */
[-C--:B------:R-:W-:Y:S01]  /*150a0*/  FMUL.FTZ R28, R39, R11.reuse ;  /* 0x0000000b271c7220 */ /* 0x080fe20000410000 */
[-C--:B------:R-:W-:Y:S01]  /*150b0*/  FMUL.FTZ R39, R42, R11.reuse ;  /* 0x0000000b2a277220 */ /* 0x080fe20000410000 */
[-C--:B------:R-:W-:Y:S01]  /*150c0*/  FMUL.FTZ R44, R44, R11.reuse ;  /* 0x0000000b2c2c7220 */ /* 0x080fe20000410000 */
[----:B------:R0:W2:Y:S01]  /*150d0*/  MUFU.TANH R81, R48 ;  /* 0x0000003000517308 */ /* 0x0000a20000002400 */
[----:B------:R-:W-:Y:S01]  /*150e0*/  SHF.R.S32.HI R42, RZ, 0x1f, R43 ;  /* 0x0000001fff2a7819 */ /* 0x000fe2000001142b */
[-C--:B------:R-:W-:Y:S01]  /*150f0*/  FMUL.FTZ R76, R33, R11.reuse ;  /* 0x0000000b214c7220 */ /* 0x080fe20000410000 */
[-C--:B------:R-:W-:Y:S01]  /*15100*/  FMUL.FTZ R45, R45, R11.reuse ;  /* 0x0000000b2d2d7220 */ /* 0x080fe20000410000 */
[-C--:B------:R-:W-:Y:S01]  /*15110*/  FMUL.FTZ R33, R47, R11.reuse ;  /* 0x0000000b2f217220 */ /* 0x080fe20000410000 */
[-C--:B------:R-:W-:Y:S01]  /*15120*/  FMUL.FTZ R12, R26, R11.reuse ;  /* 0x0000000b1a0c7220 */ /* 0x080fe20000410000 */
[----:B------:R-:W-:-:S02]  /*15130*/  FMUL.FTZ R47, R51, R11 ;  /* 0x0000000b332f7220 */ /* 0x000fc40000410000 */
[----:B------:R3:W1:Y:S01]  /*15140*/  MUFU.TANH R77, R44 ;  /* 0x0000002c004d7308 */ /* 0x0006620000002400 */
[----:B0-----:R-:W-:Y:S01]  /*15150*/  LEA.HI R48, R31, R14, RZ, 0x2 ;  /* 0x0000000e1f307211 */ /* 0x001fe200078f10ff */
[-C--:B------:R-:W-:Y:S01]  /*15160*/  FMUL.FTZ R26, R35, R11.reuse ;  /* 0x0000000b231a7220 */ /* 0x080fe20000410000 */
[----:B------:R-:W-:Y:S02]  /*15170*/  FMUL.FTZ R35, R46, R11 ;  /* 0x0000000b2e237220 */ /* 0x000fe40000410000 */
[----:B------:R-:W-:Y:S02]  /*15180*/  LOP3.LUT R51, R48, 0xfffffffc, RZ, 0xc0, !PT ;  /* 0xfffffffc30337812 */ /* 0x000fe400078ec0ff */
[----:B---3--:R-:W-:Y:S01]  /*15190*/  LEA.HI R44, R42, R43, RZ, 0x2 ;  /* 0x0000002b2a2c7211 */ /* 0x008fe200078f10ff */
[----:B------:R0:W3:Y:S03]  /*151a0*/  MUFU.TANH R79, R45 ;  /* 0x0000002d004f7308 */ /* 0x0000e60000002400 */
[----:B------:R-:W-:Y:S01]  /*151b0*/  SHF.R.S32.HI R46, RZ, 0x1f, R44 ;  /* 0x0000001fff2e7819 */ /* 0x000fe2000001142c */
[----:B------:R-:W-:Y:S01]  /*151c0*/  IMAD.IADD R51, R14, 0x1, -R51 ;  /* 0x000000010e337824 */ /* 0x000fe200078e0a33 */
[----:B------:R-:W-:-:S02]  /*151d0*/  SHF.R.S32.HI R14, RZ, 0x7, R41 ;  /* 0x00000007ff0e7819 */ /* 0x000fc40000011429 */
[----:B0-----:R-:W-:Y:S02]  /*151e0*/  SHF.R.S32.HI R45, RZ, 0x2, R44 ;  /* 0x00000002ff2d7819 */ /* 0x001fe4000001142c */
[----:B------:R-:W-:Y:S02]  /*151f0*/  LEA.HI R42, R42, R43, RZ, 0x5 ;  /* 0x0000002b2a2a7211 */ /* 0x000fe400078f28ff */
[----:B------:R-:W-:Y:S02]  /*15200*/  LEA.HI R46, R46, R45, RZ, 0x3 ;  /* 0x0000002d2e2e7211 */ /* 0x000fe400078f18ff */
[----:B------:R-:W-:Y:S02]  /*15210*/  LEA.HI R41, R41, R14, RZ, 0x1 ;  /* 0x0000000e29297211 */ /* 0x000fe400078f08ff */
[----:B------:R-:W-:Y:S02]  /*15220*/  LOP3.LUT R46, R46, 0xfffffff8, RZ, 0xc0, !PT ;  /* 0xfffffff82e2e7812 */ /* 0x000fe400078ec0ff */
[----:B------:R-:W-:-:S02]  /*15230*/  SHF.R.S32.HI R42, RZ, 0x5, R42 ;  /* 0x00000005ff2a7819 */ /* 0x000fc4000001142a */
[----:B------:R-:W-:Y:S01]  /*15240*/  LOP3.LUT R41, R41, 0x3fffffe, RZ, 0xc0, !PT ;  /* 0x03fffffe29297812 */ /* 0x000fe200078ec0ff */
[----:B------:R-:W-:Y:S01]  /*15250*/  IMAD.IADD R46, R45, 0x1, -R46 ;  /* 0x000000012d2e7824 */ /* 0x000fe200078e0a2e */
        /* <DEDUP_REMOVED lines=8> */
[----:B----4-:R-:W-:-:S04]  /*152e0*/  @P0 IMAD.HI.U32 R18, R41, R18, RZ ;  /* 0x0000001229120227 */ /* 0x010fc800078e00ff */
[----:B------:R-:W-:Y:S01]  /*152f0*/  FMUL.FTZ R74, R29, R11 ;  /* 0x0000000b1d4a7220 */ /* 0x000fe20000410000 */
[----:B------:R-:W-:Y:S01]  /*15300*/  @P0 SHF.R.U32.HI R41, RZ, R19, R18 ;  /* 0x00000013ff290219 */ /* 0x000fe20000011612 */
[-C--:B------:R-:W-:Y:S01]  /*15310*/  FMUL.FTZ R29, R49, R11.reuse ;  /* 0x0000000b311d7220 */ /* 0x080fe20000410000 */
[-C--:B------:R-:W-:Y:S01]  /*15320*/  FMUL.FTZ R52, R52, R11.reuse ;  /* 0x0000000b34347220 */ /* 0x080fe20000410000 */
[----:B------:R-:W-:Y:S02]  /*15330*/  LOP3.LUT R44, R44, 0x7ffffffc, RZ, 0xc0, !PT ;  /* 0x7ffffffc2c2c7812 */ /* 0x000fe400078ec0ff */
[----:B------:R-:W0:Y:S01]  /*15340*/  SHFL.IDX PT, R18, R41, RZ, 0x1c1f ;  /* 0x001c1fff29127589 */ /* 0x000e2200000e0000 */
[----:B------:R-:W-:Y:S02]  /*15350*/  IMAD.MOV.U32 R19, RZ, RZ, -0x60 ;  /* 0xffffffa0ff137424 */ /* 0x000fe400078e00ff */
[-C--:B------:R-:W-:Y:S01]  /*15360*/  FMUL.FTZ R75, R32, R11.reuse ;  /* 0x0000000b204b7220 */ /* 0x080fe20000410000 */
[-C--:B------:R-:W-:Y:S01]  /*15370*/  FMUL.FTZ R20, R30, R11.reuse ;  /* 0x0000000b1e147220 */ /* 0x080fe20000410000 */
[----:B------:R4:W0:Y:S01]  /*15380*/  MUFU.TANH R83, R29 ;  /* 0x0000001d00537308 */ /* 0x0008220000002400 */
[-C--:B------:R-:W-:Y:S01]  /*15390*/  FMUL.FTZ R32, R50, R11.reuse ;  /* 0x0000000b32207220 */ /* 0x080fe20000410000 */
[-C--:B------:R-:W-:Y:S01]  /*153a0*/  FMUL.FTZ R24, R24, R11.reuse ;  /* 0x0000000b18187220 */ /* 0x080fe20000410000 */
[-C--:B------:R-:W-:Y:S01]  /*153b0*/  FMUL.FTZ R53, R53, R11.reuse ;  /* 0x0000000b35357220 */ /* 0x080fe20000410000 */
[-C--:B------:R-:W-:Y:S01]  /*153c0*/  FMUL.FTZ R49, R54, R11.reuse ;  /* 0x0000000b36317220 */ /* 0x080fe20000410000 */
[-C--:B------:R-:W-:Y:S01]  /*153d0*/  FMUL.FTZ R50, R55, R11.reuse ;  /* 0x0000000b37327220 */ /* 0x080fe20000410000 */
[-C--:B------:R-:W-:Y:S01]  /*153e0*/  FMUL.FTZ R56, R56, R11.reuse ;  /* 0x0000000b38387220 */ /* 0x080fe20000410000 */
[-C--:B------:R-:W-:Y:S01]  /*153f0*/  FMUL.FTZ R57, R57, R11.reuse ;  /* 0x0000000b39397220 */ /* 0x080fe20000410000 */
[----:B------:R2:W0:Y:S01]  /*15400*/  MUFU.TANH R84, R52 ;  /* 0x0000003400547308 */ /* 0x0004220000002400 */
[-C--:B----4-:R-:W-:Y:S01]  /*15410*/  FMUL.FTZ R29, R59, R11.reuse ;  /* 0x0000000b3b1d7220 */ /* 0x090fe20000410000 */
[-C--:B------:R-:W-:Y:S01]  /*15420*/  FMUL.FTZ R60, R60, R11.reuse ;  /* 0x0000000b3c3c7220 */ /* 0x080fe20000410000 */
[-C--:B------:R-:W-:Y:S01]  /*15430*/  FMUL.FTZ R61, R61, R11.reuse ;  /* 0x0000000b3d3d7220 */ /* 0x080fe20000410000 */
[-C--:B------:R-:W-:Y:S01]  /*15440*/  FMUL.FTZ R30, R62, R11.reuse ;  /* 0x0000000b3e1e7220 */ /* 0x080fe20000410000 */
[-C--:B------:R-:W-:Y:S01]  /*15450*/  FMUL.FTZ R31, R63, R11.reuse ;  /* 0x0000000b3f1f7220 */ /* 0x080fe20000410000 */
[-C--:B------:R-:W-:Y:S01]  /*15460*/  FMUL.FTZ R64, R64, R11.reuse ;  /* 0x0000000b40407220 */ /* 0x080fe20000410000 */
[-C--:B------:R-:W-:Y:S01]  /*15470*/  FMUL.FTZ R65, R65, R11.reuse ;  /* 0x0000000b41417220 */ /* 0x080fe20000410000 */
[-C--:B------:R-:W-:Y:S01]  /*15480*/  FMUL.FTZ R15, R66, R11.reuse ;  /* 0x0000000b420f7220 */ /* 0x080fe20000410000 */
[-C--:B--2---:R-:W-:Y:S01]  /*15490*/  FMUL.FTZ R52, R58, R11.reuse ;  /* 0x0000000b3a347220 */ /* 0x084fe20000410000 */
[-C--:B------:R-:W-:Y:S01]  /*154a0*/  FMUL.FTZ R48, R67, R11.reuse ;  /* 0x0000000b43307220 */ /* 0x080fe20000410000 */
[-C--:B------:R-:W-:Y:S01]  /*154b0*/  FMUL.FTZ R68, R68, R11.reuse ;  /* 0x0000000b44447220 */ /* 0x080fe20000410000 */
[-C--:B------:R-:W-:Y:S01]  /*154c0*/  FMUL.FTZ R69, R69, R11.reuse ;  /* 0x0000000b45457220 */ /* 0x080fe20000410000 */
[----:B------:R-:W-:Y:S01]  /*154d0*/  FMUL.FTZ R51, R70, R11 ;  /* 0x0000000b46337220 */ /* 0x000fe20000410000 */
[----:B------:R-:W-:-:S02]  /*154e0*/  IMAD.IADD R44, R43, 0x1, -R44 ;  /* 0x000000012b2c7824 */ /* 0x000fc400078e0a2c */
[----:B------:R-:W-:Y:S01]  /*154f0*/  FMUL.FTZ R11, R71, R11 ;  /* 0x0000000b470b7220 */ /* 0x000fe20000410000 */
[----:B------:R-:W-:Y:S01]  /*15500*/  IMAD R19, R10, R19, 0x1 ;  /* 0x000000010a137424 */ /* 0x000fe200078e0213 */
[----:B------:R2:W4:Y:S03]  /*15510*/  MUFU.TANH R54, R57 ;  /* 0x0000003900367308 */ /* 0x0005260000002400 */
[----:B------:R-:W-:Y:S01]  /*15520*/  IMAD R19, R44, -0x2, R19 ;  /* 0xfffffffe2c137824 */ /* 0x000fe200078e0213 */
[----:B------:R-:W-:-:S04]  /*15530*/  LOP3.LUT R43, RZ, R8, RZ, 0x33, !PT ;  /* 0x00000008ff2b7212 */ /* 0x000fc800078e33ff */
[----:B------:R-:W0:Y:S01]  /*15540*/  MUFU.TANH R24, R24 ;  /* 0x0000001800187308 */ /* 0x000e220000002400 */
[----:B------:R-:W-:-:S07]  /*15550*/  IADD3 R14, -R5, R19, R4 ;  /* 0x00000013050e7210 */ /* 0x000fce0007ffe104 */
        /* <DEDUP_REMOVED lines=29> */
[----:B------:R2:W0:Y:S08]  /*15730*/  MUFU.TANH R55, R60 ;  /* 0x0000003c00377308 */ /* 0x0004300000002400 */
        /* <DEDUP_REMOVED lines=10> */
[----:B------:R-:W1:Y:S01]  /*157e0*/  MUFU.TANH R11, R11 ;  /* 0x0000000b000b7308 */ /* 0x000e620000002400 */
[----:B------:R-:W-:-:S02]  /*157f0*/  IMAD.IADD R44, R14, 0x1, R7 ;  /* 0x000000010e2c7824 */ /* 0x000fc400078e0207 */
[----:B------:R-:W-:Y:S02]  /*15800*/  IMAD.IADD R43, R14, 0x1, R43 ;  /* 0x000000010e2b7824 */ /* 0x000fe400078e022b */
[----:B------:R-:W-:Y:S02]  /*15810*/  IMAD R45, R10, -0x60, R9 ;  /* 0xffffffa00a2d7824 */ /* 0x000fe400078e0209 */
[----:B------:R-:W-:Y:S02]  /*15820*/  VIADD R19, R19, 0xffffffff ;  /* 0xffffffff13137836 */ /* 0x000fe40000000000 */
[--C-:B0-----:R-:W-:Y:S02]  /*15830*/  IMAD.IADD R7, R44, 0x1, R18.reuse ;  /* 0x000000012c077824 */ /* 0x101fe400078e0212 */
        /* <DEDUP_REMOVED lines=14> */
.L_x_2248:
[----:B------:R-:W-:Y:S05]  /*15920*/  BSYNC B2 ;  /* 0x0000000000027941 */ /* 0x000fea0003800000 */
.L_x_2247:
[----:B------:R-:W-:Y:S01]  /*15930*/  LOP3.LUT R9, RZ, R9, RZ, 0x33, !PT ;  /* 0x00000009ff097212 */ /* 0x000fe200078e33ff */
[----:B------:R-:W-:Y:S06]  /*15940*/  BRA `(.L_x_2249) ;  /* 0x0000000000187947 */ /* 0x000fec0003800000 */
.L_x_2246:
[----:B------:R-:W-:-:S13]  /*15950*/  ISETP.NE.AND P0, PT, R6, 0x1, PT ;  /* 0x000000010600780c */ /* 0x000fda0003f05270 */
[----:B------:R-:W-:Y:S05]  /*15960*/  @!P0 BRA `(.L_x_2249) ;  /* 0x0000000000108947 */ /* 0x000fea0003800000 */
[----:B------:R-:W2:Y:S04]  /*15970*/  LDL R14, [R194+0x1c] ;  /* 0x00001c00c20e7983 */ /* 0x000ea80000100800 */
[----:B------:R-:W3:Y:S01]  /*15980*/  LDL R18, [R194+0x20] ;  /* 0x00002000c2127983 */ /* 0x000ee20000100800 */
[----:B--2---:R-:W-:-:S05]  /*15990*/  IMAD.HI.U32 R9, R9, R14, RZ ;  /* 0x0000000e09097227 */ /* 0x004fca00078e00ff */
[----:B---3--:R-:W-:-:S07]  /*159a0*/  SHF.R.U32.HI R9, RZ, R18, R9 ;  /* 0x00000012ff097219 */ /* 0x008fce0000011609 */
.L_x_2249:
[----:B------:R-:W-:Y:S05]  /*159b0*/  BSYNC B1 ;  /* 0x0000000000017941 */ /* 0x000fea0003800000 */
.L_x_2245:
[----:B------:R-:W-:-:S05]  /*159c0*/  IMAD R9, R6, R9, R19 ;  /* 0x0000000906097224 */ /* 0x000fca00078e0213 */
[----:B------:R-:W-:Y:S02]  /*159d0*/  VIMNMX R8, R8, R9, !PT ;  /* 0x0000000908087248 */ /* 0x000fe40007fe0100 */
[----:B------:R-:W-:-:S07]  /*159e0*/  VIADDMNMX R7, R9, R6, R7, PT ;  /* 0x0000000609077246 */ /* 0x000fce0003800107 */
.L_x_2244:
[----:B------:R-:W-:Y:S05]  /*159f0*/  BSYNC B0 ;  /* 0x0000000000007941 */ /* 0x000fea0003800000 */
.L_x_2243:
        /* <DEDUP_REMOVED lines=14> */
[----:B------:R-:W-:Y:S01]  /*15ae0*/  ISETP.LT.OR P2, PT, R7, 0x11, P2 ;  /* 0x000000110700780c */ /* 0x000fe20001741670 */
[----:B0-----:R-:W-:Y:S01]  /*15af0*/  IMAD.IADD R9, R43, 0x1, R41 ;  /* 0x000000012b097824 */ /* 0x001fe200078e0229 */
[C---:B------:R-:W-:Y:S02]  /*15b00*/  ISETP.GT.AND P3, PT, R8.reuse, 0x9, !P5 ;  /* 0x000000090800780c */ /* 0x040fe40006f64270 */
        /* <DEDUP_REMOVED lines=32> */
[----:B-1----:R-:W-:Y:S02]  /*15d10*/  FSEL R68, R77, -INF , !P2 ;  /* 0xff8000004d447808 */ /* 0x002fe40005000000 */
        /* <DEDUP_REMOVED lines=61> */
[----:B------:R-:W-:Y:S02]  /*160f0*/  FSEL R84, R24, -INF , !P6 ;  /* 0xff80000018547808 */ /* 0x000fe40007000000 */
[----:B------:R-:W-:-:S04]  /*16100*/  ISETP.GE.AND P6, PT, R45, 0x5a, PT ;  /* 0x0000005a2d00780c */ /* 0x000fc80003fc6270 */
[----:B------:R-:W-:Y:S02]  /*16110*/  P2R R55, PR, RZ, 0x40 ;  /* 0x00000040ff377803 */ /* 0x000fe40000000000 */
[----:B------:R-:W-:-:S04]  /*16120*/  ISETP.GT.AND P6, PT, R8, 0x59, !P6 ;  /* 0x000000590800780c */ /* 0x000fc800077c4270 */
[----:B------:R-:W-:Y:S01]  /*16130*/  ISETP.LT.OR P6, PT, R7, 0x5a, P6 ;  /* 0x0000005a0700780c */ /* 0x000fe200037c1670 */
[----:B------:R-:W-:-:S03]  /*16140*/  IMAD.IADD R7, R44, 0x1, R41 ;  /* 0x000000012c077824 */ /* 0x000fc600078e0229 */
        /* <DEDUP_REMOVED lines=15> */
.L_x_2255:
[----:B------:R-:W-:Y:S05]  /*16240*/  BSYNC B2 ;  /* 0x0000000000027941 */ /* 0x000fea0003800000 */
.L_x_2254:
[----:B------:R-:W-:Y:S01]  /*16250*/  LOP3.LUT R5, RZ, R5, RZ, 0x33, !PT ;  /* 0x00000005ff057212 */ /* 0x000fe200078e33ff */
[----:B------:R-:W-:Y:S06]  /*16260*/  BRA `(.L_x_2256) ;  /* 0x0000000000187947 */ /* 0x000fec0003800000 */
.L_x_2253:
[----:B------:R-:W-:-:S13]  /*16270*/  ISETP.NE.AND P6, PT, R6, 0x1, PT ;  /* 0x000000010600780c */ /* 0x000fda0003fc5270 */
[----:B------:R-:W-:Y:S05]  /*16280*/  @!P6 BRA `(.L_x_2256) ;  /* 0x000000000010e947 */ /* 0x000fea0003800000 */
[----:B------:R-:W2:Y:S04]  /*16290*/  LDL R4, [R194+0x1c] ;  /* 0x00001c00c2047983 */ /* 0x000ea80000100800 */
[----:B------:R-:W3:Y:S01]  /*162a0*/  LDL R8, [R194+0x20] ;  /* 0x00002000c2087983 */ /* 0x000ee20000100800 */
[----:B--2---:R-:W-:-:S05]  /*162b0*/  IMAD.HI.U32 R5, R5, R4, RZ ;  /* 0x0000000405057227 */ /* 0x004fca00078e00ff */
[----:B---3--:R-:W-:-:S07]  /*162c0*/  SHF.R.U32.HI R5, RZ, R8, R5 ;  /* 0x00000008ff057219 */ /* 0x008fce0000011605 */
.L_x_2256:
[----:B------:R-:W-:Y:S05]  /*162d0*/  BSYNC B1 ;  /* 0x0000000000017941 */ /* 0x000fea0003800000 */
.L_x_2252:
[----:B------:R-:W-:-:S05]  /*162e0*/  IMAD R4, R6, R5, R19 ;  /* 0x0000000506047224 */ /* 0x000fca00078e0213 */
[----:B------:R-:W-:Y:S02]  /*162f0*/  VIADDMNMX R7, R4, R6, R7, PT ;  /* 0x0000000604077246 */ /* 0x000fe40003800107 */
[----:B------:R-:W-:-:S07]  /*16300*/  VIMNMX R9, R9, R4, !PT ;  /* 0x0000000409097248 */ /* 0x000fce0007fe0100 */
.L_x_2251:
[----:B------:R-:W-:Y:S05]  /*16310*/  BSYNC B0 ;  /* 0x0000000000007941 */ /* 0x000fea0003800000 */
.L_x_2250:
[C---:B------:R-:W-:Y:S02]  /*16320*/  ISETP.GT.AND P0, PT, R9.reuse, 0x1, !P0 ;  /* 0x000000010900780c */ /* 0x040fe40004704270 */
        /* <DEDUP_REMOVED lines=11> */
[----:B------:R-:W2:Y:S01]  /*163e0*/  LDL.64 R20, [R1+0x420] ;  /* 0x0004200001147983 */ /* 0x000ea20000100a00 */
[----:B------:R-:W-:-:S04]  /*163f0*/  ISETP.NE.AND P0, PT, R59, RZ, PT ;  /* 0x000000ff3b00720c */ /* 0x000fc80003f05270 */
[----:B------:R-:W-:-:S04]  /*16400*/  ISETP.GT.AND P0, PT, R9, 0x10, !P0 ;  /* 0x000000100900780c */ /* 0x000fc80004704270 */
[----:B------:R-:W-:-:S04]  /*16410*/  ISETP.LT.OR P0, PT, R7, 0x11, P0 ;  /* 0x000000110700780c */ /* 0x000fc80000701670 */
[----:B------:R-:W-:Y:S02]  /*16420*/  FSEL R43, R25, -INF , !P0 ;  /* 0xff800000192b7808 */ /* 0x000fe40004000000 */
[----:B------:R-:W-:Y:S02]  /*16430*/  ISETP.GT.AND P0, PT, R9, 0x11, !P1 ;  /* 0x000000110900780c */ /* 0x000fe40004f04270 */
[----:B------:R-:W-:Y:S02]  /*16440*/  ISETP.NE.AND P1, PT, R53, RZ, PT ;  /* 0x000000ff3500720c */ /* 0x000fe40003f25270 */
[----:B------:R-:W-:-:S04]  /*16450*/  ISETP.LT.OR P0, PT, R7, 0x12, P0 ;  /* 0x000000120700780c */ /* 0x000fc80000701670 */
[----:B------:R-:W-:Y:S02]  /*16460*/  FSEL R42, R26, -INF , !P0 ;  /* 0xff8000001a2a7808 */ /* 0x000fe40004000000 */
[----:B------:R-:W-:Y:S02]  /*16470*/  ISETP.GT.AND P0, PT, R9, 0x18, !P6 ;  /* 0x000000180900780c */ /* 0x000fe40007704270 */
[----:B------:R-:W-:Y:S02]  /*16480*/  ISETP.NE.AND P6, PT, R40, RZ, PT ;  /* 0x000000ff2800720c */ /* 0x000fe40003fc5270 */
[----:B------:R-:W-:-:S04]  /*16490*/  ISETP.LT.OR P0, PT, R7, 0x19, P0 ;  /* 0x000000190700780c */ /* 0x000fc80000701670 */
[----:B------:R-:W-:Y:S02]  /*164a0*/  FSEL R40, R27, -INF , !P0 ;  /* 0xff8000001b287808 */ /* 0x000fe40004000000 */
[----:B------:R-:W-:-:S04]  /*164b0*/  ISETP.NE.AND P0, PT, R71, RZ, PT ;  /* 0x000000ff4700720c */ /* 0x000fc80003f05270 */
[----:B------:R-:W-:-:S04]  /*164c0*/  ISETP.GT.AND P0, PT, R9, 0x19, !P0 ;  /* 0x000000190900780c */ /* 0x000fc80004704270 */
        /* <DEDUP_REMOVED lines=38> */
[C---:B------:R-:W-:Y:S01]  /*16730*/  ISETP.GT.AND P0, PT, R9.reuse, RZ, !P6 ;  /* 0x000000ff0900720c */ /* 0x040fe20007704270 */
[----:B------:R-:W3:Y:S01]  /*16740*/  LDL R52, [R1+0x440] ;  /* 0x0004400001347983 */ /* 0x000ee20000100800 */
[----:B------:R-:W-:Y:S02]  /*16750*/  ISETP.GT.AND P1, PT, R9, 0x48, !P1 ;  /* 0x000000480900780c */ /* 0x000fe40004f24270 */
[----:B------:R-:W-:Y:S02]  /*16760*/  ISETP.LT.OR P0, PT, R7, 0x1, P0 ;  /* 0x000000010700780c */ /* 0x000fe40000701670 */
[----:B------:R-:W-:Y:S02]  /*16770*/  ISETP.GT.AND P2, PT, R9, 0x49, !P2 ;  /* 0x000000490900780c */ /* 0x000fe40005744270 */
[----:B------:R-:W-:-:S02]  /*16780*/  FSEL R53, R12, -INF , !P0 ;  /* 0xff8000000c357808 */ /* 0x000fc40004000000 */
[----:B------:R-:W-:Y:S02]  /*16790*/  ISETP.NE.AND P0, PT, R87, RZ, PT ;  /* 0x000000ff5700720c */ /* 0x000fe40003f05270 */
[C---:B------:R-:W-:Y:S02]  /*167a0*/  ISETP.GT.AND P3, PT, R9.reuse, 0x50, !P3 ;  /* 0x000000500900780c */ /* 0x040fe40005f64270 */
[C---:B------:R-:W-:Y:S02]  /*167b0*/  ISETP.GT.AND P0, PT, R9.reuse, 0x41, !P0 ;  /* 0x000000410900780c */ /* 0x040fe40004704270 */
[----:B------:R-:W-:Y:S02]  /*167c0*/  ISETP.GT.AND P4, PT, R9, 0x51, !P4 ;  /* 0x000000510900780c */ /* 0x000fe40006784270 */
[----:B--2---:R-:W-:Y:S02]  /*167d0*/  FMNMX.FTZ R4, R84, R20, !PT ;  /* 0x0000001454047209 */ /* 0x004fe40007810000 */
[----:B------:R-:W-:-:S02]  /*167e0*/  ISETP.NE.AND P6, PT, R55, RZ, PT ;  /* 0x000000ff3700720c */ /* 0x000fc40003fc5270 */
[----:B------:R-:W-:-:S04]  /*167f0*/  FMNMX.FTZ R4, R152, R4, !PT ;  /* 0x0000000498047209 */ /* 0x000fc80007810000 */
        /* <DEDUP_REMOVED lines=10> */
[----:B------:R-:W-:Y:S02]  /*168a0*/  FMNMX.FTZ R5, R64, R5, !PT ;  /* 0x0000000540057209 */ /* 0x000fe40007810000 */
[----:B------:R-:W-:Y:S02]  /*168b0*/  FMNMX.FTZ R4, R53, R21, !PT ;  /* 0x0000001535047209 */ /* 0x000fe40007810000 */
[----:B------:R-:W-:-:S04]  /*168c0*/  FMNMX.FTZ R5, R62, R5, !PT ;  /* 0x000000053e057209 */ /* 0x000fc80007810000 */
[----:B------:R-:W-:Y:S02]  /*168d0*/  FMNMX.FTZ R13, R60, R5, !PT ;  /* 0x000000053c0d7209 */ /* 0x000fe40007810000 */
        /* <DEDUP_REMOVED lines=13> */
[----:B------:R-:W-:Y:S02]  /*169b0*/  FMNMX.FTZ R5, R27, R4, !PT ;  /* 0x000000041b057209 */ /* 0x000fe40007810000 */
[----:B------:R-:W-:Y:S02]  /*169c0*/  FMNMX.FTZ R13, R56, R13, !PT ;  /* 0x0000000d380d7209 */ /* 0x000fe40007810000 */
[----:B------:R-:W-:Y:S02]  /*169d0*/  FMNMX.FTZ R4, R26, R5, !PT ;  /* 0x000000051a047209 */ /* 0x000fe40007810000 */
[----:B------:R-:W-:-:S02]  /*169e0*/  ISETP.LT.OR P0, PT, R7, 0x42, P0 ;  /* 0x000000420700780c */ /* 0x000fc40000701670 */
[----:B------:R-:W-:Y:S02]  /*169f0*/  FMNMX.FTZ R4, R25, R4, !PT ;  /* 0x0000000419047209 */ /* 0x000fe40007810000 */
[----:B------:R-:W-:Y:S02]  /*16a00*/  FMNMX.FTZ R13, R54, R13, !PT ;  /* 0x0000000d360d7209 */ /* 0x000fe40007810000 */
[----:B------:R-:W-:Y:S02]  /*16a10*/  ISETP.LT.OR P1, PT, R7, 0x49, P1 ;  /* 0x000000490700780c */ /* 0x000fe40000f21670 */
[----:B------:R-:W-:Y:S02]  /*16a20*/  FSEL R29, R29, -INF , !P0 ;  /* 0xff8000001d1d7808 */ /* 0x000fe40004000000 */
[----:B------:R-:W-:Y:S02]  /*16a30*/  FMNMX.FTZ R4, R19, R4, !PT ;  /* 0x0000000413047209 */ /* 0x000fe40007810000 */
[----:B------:R-:W-:-:S02]  /*16a40*/  FMNMX.FTZ R13, R38, R13, !PT ;  /* 0x0000000d260d7209 */ /* 0x000fc40007810000 */
[----:B------:R-:W-:Y:S02]  /*16a50*/  ISETP.LT.OR P2, PT, R7, 0x4a, P2 ;  /* 0x0000004a0700780c */ /* 0x000fe40001741670 */
[----:B------:R-:W-:Y:S02]  /*16a60*/  FSEL R47, R30, -INF , !P1 ;  /* 0xff8000001e2f7808 */ /* 0x000fe40004800000 */
[----:B------:R-:W-:Y:S02]  /*16a70*/  FMNMX.FTZ R4, R29, R4, !PT ;  /* 0x000000041d047209 */ /* 0x000fe40007810000 */
[----:B------:R-:W-:Y:S02]  /*16a80*/  FMNMX.FTZ R13, R36, R13, !PT ;  /* 0x0000000d240d7209 */ /* 0x000fe40007810000 */
[----:B------:R-:W-:Y:S02]  /*16a90*/  ISETP.LT.OR P3, PT, R7, 0x51, P3 ;  /* 0x000000510700780c */ /* 0x000fe40001f61670 */
[----:B------:R-:W-:-:S02]  /*16aa0*/  FSEL R31, R31, -INF , !P2 ;  /* 0xff8000001f1f7808 */ /* 0x000fc40005000000 */
[----:B------:R-:W-:Y:S02]  /*16ab0*/  FMNMX.FTZ R4, R47, R4, !PT ;  /* 0x000000042f047209 */ /* 0x000fe40007810000 */
[----:B------:R-:W-:Y:S02]  /*16ac0*/  FMNMX.FTZ R13, R34, R13, !PT ;  /* 0x0000000d220d7209 */ /* 0x000fe40007810000 */
[----:B------:R-:W-:Y:S02]  /*16ad0*/  ISETP.GT.AND P5, PT, R9, 0x58, !P5 ;  /* 0x000000580900780c */ /* 0x000fe40006fa4270 */
[----:B------:R-:W-:Y:S02]  /*16ae0*/  ISETP.LT.OR P4, PT, R7, 0x52, P4 ;  /* 0x000000520700780c */ /* 0x000fe40002781670 */
[----:B------:R-:W-:Y:S02]  /*16af0*/  FSEL R30, R15, -INF , !P3 ;  /* 0xff8000000f1e7808 */ /* 0x000fe40005800000 */
[----:B------:R-:W-:-:S02]  /*16b00*/  FMNMX.FTZ R5, R31, R4, !PT ;  /* 0x000000041f057209 */ /* 0x000fc40007810000 */
[----:B------:R-:W-:Y:S02]  /*16b10*/  FMNMX.FTZ R13, R18, R13, !PT ;  /* 0x0000000d120d7209 */ /* 0x000fe40007810000 */
[----:B------:R-:W-:Y:S02]  /*16b20*/  ISETP.GT.AND P0, PT, R9, 0x59, !P6 ;  /* 0x000000590900780c */ /* 0x000fe40007704270 */
        /* <DEDUP_REMOVED lines=8> */
[----:B------:R-:W-:Y:S02]  /*16bb0*/  FSEL R50, R11, -INF , !P0 ;  /* 0xff8000000b327808 */ /* 0x000fe40004000000 */
[----:B------:R-:W-:Y:S01]  /*16bc0*/  FMNMX.FTZ R9, R49, R4, !PT ;  /* 0x0000000431097209 */ /* 0x000fe20007810000 */
[----:B------:R-:W0:Y:S03]  /*16bd0*/  SHFL.BFLY PT, R13, R8, 0x2, 0x1f ;  /* 0x0c401f00080d7f89 */ /* 0x000e2600000e0000 */
[----:B------:R-:W-:Y:S01]  /*16be0*/  FMNMX.FTZ R9, R50, R9, !PT ;  /* 0x0000000932097209 */ /* 0x000fe20007810000 */
[----:B------:R-:W2:Y:S04]  /*16bf0*/  LDL.64 R4, [R1+0x430] ;  /* 0x0004300001047983 */ /* 0x000ea80000100a00 */
[----:B------:R-:W-:Y:S04]  /*16c00*/  STL.64 [R1+0x420], R8 ;  /* 0x0004200801007387 */ /* 0x000fe80000100a00 */
[----:B------:R-:W4:Y:S01]  /*16c10*/  LDL R12, [R1+0x424] ;  /* 0x00042400010c7983 */ /* 0x000f220000100800 */
[----:B0-----:R-:W-:-:S05]  /*16c20*/  FMNMX.FTZ R13, R8, R13, !PT ;  /* 0x0000000d080d7209 */ /* 0x001fca0007810000 */
[----:B------:R-:W0:Y:S02]  /*16c30*/  SHFL.BFLY PT, R6, R13, 0x1, 0x1f ;  /* 0x0c201f000d067f89 */ /* 0x000e2400000e0000 */
[----:B0-----:R-:W-:-:S05]  /*16c40*/  FMNMX.FTZ R6, R13, R6, !PT ;  /* 0x000000060d067209 */ /* 0x001fca0007810000 */
[----:B------:R-:W-:Y:S04]  /*16c50*/  STL [R1+0x420], R6 ;  /* 0x0004200601007387 */ /* 0x000fe80000100800 */
[----:B------:R-:W3:Y:S04]  /*16c60*/  LDL R13, [R1+0x420] ;  /* 0x00042000010d7983 */ /* 0x000ee80000100800 */
[----:B----4-:R-:W0:Y:S02]  /*16c70*/  SHFL.BFLY PT, R9, R12, 0x2, 0x1f ;  /* 0x0c401f000c097f89 */ /* 0x010e2400000e0000 */
[----:B0-----:R-:W-:-:S05]  /*16c80*/  FMNMX.FTZ R9, R9, R12, !PT ;  /* 0x0000000c09097209 */ /* 0x001fca0007810000 */
[----:B------:R-:W0:Y:S01]  /*16c90*/  SHFL.BFLY PT, R28, R9, 0x1, 0x1f ;  /* 0x0c201f00091c7f89 */ /* 0x000e2200000e0000 */
[----:B---3--:R-:W-:Y:S01]  /*16ca0*/  FMUL.FTZ R7, R52, R13 ;  /* 0x0000000d34077220 */ /* 0x008fe20000410000 */
[----:B------:R-:W-:Y:S02]  /*16cb0*/  FSETP.NEU.FTZ.AND P0, PT, R13, -INF , PT ;  /* 0xff8000000d00780b */ /* 0x000fe40003f1d000 */
[----:B0-----:R-:W-:Y:S02]  /*16cc0*/  FMNMX.FTZ R28, R9, R28, !PT ;  /* 0x0000001c091c7209 */ /* 0x001fe40007810000 */
[----:B------:R-:W-:Y:S02]  /*16cd0*/  FSEL R11, R7, RZ, P0 ;  /* 0x000000ff070b7208 */ /* 0x000fe40000000000 */
[----:B------:R-:W-:Y:S01]  /*16ce0*/  FSEL R13, R13, RZ, P0 ;  /* 0x000000ff0d0d7208 */ /* 0x000fe20000000000 */
[C---:B------:R-:W-:Y:S01]  /*16cf0*/  FMUL.FTZ R6, R28.reuse, R52 ;  /* 0x000000341c067220 */ /* 0x040fe20000410000 */
[----:B------:R-:W-:-:S04]  /*16d00*/  FSETP.NEU.FTZ.AND P0, PT, R28, -INF , PT ;  /* 0xff8000001c00780b */ /* 0x000fc80003f1d000 */
[----:B------:R-:W-:Y:S02]  /*16d10*/  FSEL R8, R28, RZ, P0 ;  /* 0x000000ff1c087208 */ /* 0x000fe40000000000 */
[----:B------:R-:W-:Y:S01]  /*16d20*/  FSEL R51, R6, RZ, P0 ;  /* 0x000000ff06337208 */ /* 0x000fe20000000000 */
[----:B------:R-:W-:Y:S01]  /*16d30*/  FADD.FTZ R9, R20, -R13 ;  /* 0x8000000d14097221 */ /* 0x000fe20000010000 */
[-C--:B------:R-:W-:Y:S01]  /*16d40*/  FFMA.FTZ R7, R84, R52.reuse, -R11 ;  /* 0x0000003454077223 */ /* 0x080fe2000001080b */
[----:B------:R-:W-:Y:S02]  /*16d50*/  FADD.FTZ R21, R21, -R8 ;  /* 0x8000000815157221 */ /* 0x000fe40000010000 */
[-C--:B------:R-:W-:Y:S01]  /*16d60*/  FFMA.FTZ R188, R53, R52.reuse, -R51 ;  /* 0x0000003435bc7223 */ /* 0x080fe20000010833 */
[-C--:B------:R-:W-:Y:S01]  /*16d70*/  FMUL.FTZ R9, R9, R52.reuse ;  /* 0x0000003409097220 */ /* 0x080fe20000410000 */
[----:B------:R-:W-:Y:S01]  /*16d80*/  FMUL.FTZ R21, R52, R21 ;  /* 0x0000001534157220 */ /* 0x000fe20000410000 */
[-CC-:B------:R-:W-:Y:S01]  /*16d90*/  FFMA.FTZ R152, R152, R52.reuse, -R11.reuse ;  /* 0x0000003498987223 */ /* 0x180fe2000001080b */
[-C--:B------:R-:W-:Y:S01]  /*16da0*/  FFMA.FTZ R158, R36, R52.reuse, -R11 ;  /* 0x00000034249e7223 */ /* 0x080fe2000001080b */
[-CC-:B------:R-:W-:Y:S01]  /*16db0*/  FFMA.FTZ R153, R45, R52.reuse, -R51.reuse ;  /* 0x000000342d997223 */ /* 0x180fe20000010833 */
[----:B------:R-:W-:Y:S01]  /*16dc0*/  MUFU.EX2 R7, R7 ;  /* 0x0000000700077308 */ /* 0x000fe20000000800 */
[-C--:B------:R-:W-:Y:S01]  /*16dd0*/  FFMA.FTZ R169, R35, R52.reuse, -R51 ;  /* 0x0000003423a97223 */ /* 0x080fe20000010833 */
[-C--:B------:R-:W-:Y:S01]  /*16de0*/  FFMA.FTZ R154, R154, R52.reuse, -R11 ;  /* 0x000000349a9a7223 */ /* 0x080fe2000001080b */
[----:B------:R-:W-:-:S05]  /*16df0*/  FFMA.FTZ R155, R44, R52, -R51 ;  /* 0x000000342c9b7223 */ /* 0x000fca0000010833 */
[----:B------:R-:W2:Y:S01]  /*16e00*/  MUFU.EX2 R36, R9 ;  /* 0x0000000900247308 */ /* 0x000ea20000000800 */
[-C--:B------:R-:W-:Y:S01]  /*16e10*/  FFMA.FTZ R187, R82, R52.reuse, -R11 ;  /* 0x0000003452bb7223 */ /* 0x080fe2000001080b */
[----:B------:R-:W-:-:S06]  /*16e20*/  FFMA.FTZ R6, R46, R52, -R51 ;  /* 0x000000342e067223 */ /* 0x000fcc0000010833 */
[----:B------:R-:W-:Y:S08]  /*16e30*/  MUFU.EX2 R188, R188 ;  /* 0x000000bc00bc7308 */ /* 0x000ff00000000800 */
[----:B------:R-:W0:Y:S01]  /*16e40*/  MUFU.EX2 R35, R21 ;  /* 0x0000001500237308 */ /* 0x000e220000000800 */
[-C--:B------:R-:W-:Y:S01]  /*16e50*/  FFMA.FTZ R186, R80, R52.reuse, -R11 ;  /* 0x0000003450ba7223 */ /* 0x080fe2000001080b */
[----:B------:R-:W-:-:S06]  /*16e60*/  FFMA.FTZ R181, R43, R52, -R51 ;  /* 0x000000342bb57223 */ /* 0x000fcc0000010833 */
[----:B------:R-:W1:Y:S08]  /*16e70*/  MUFU.EX2 R152, R152 ;  /* 0x0000009800987308 */ /* 0x000e700000000800 */
[----:B------:R-:W3:Y:S01]  /*16e80*/  MUFU.EX2 R153, R153 ;  /* 0x0000009900997308 */ /* 0x000ee20000000800 */
[-C--:B------:R-:W-:Y:S01]  /*16e90*/  FFMA.FTZ R185, R78, R52.reuse, -R11 ;  /* 0x000000344eb97223 */ /* 0x080fe2000001080b */
[----:B------:R-:W-:-:S06]  /*16ea0*/  FFMA.FTZ R182, R42, R52, -R51 ;  /* 0x000000342ab67223 */ /* 0x000fcc0000010833 */
[----:B------:R-:W4:Y:S08]  /*16eb0*/  MUFU.EX2 R154, R154 ;  /* 0x0000009a009a7308 */ /* 0x000f300000000800 */
[----:B------:R-:W4:Y:S01]  /*16ec0*/  MUFU.EX2 R155, R155 ;  /* 0x0000009b009b7308 */ /* 0x000f220000000800 */
[----:B--2---:R-:W-:Y:S01]  /*16ed0*/  FFMA.FTZ R9, R36, R4, R7 ;  /* 0x0000000424097223 */ /* 0x004fe20000010007 */
[----:B0-----:R-:W-:-:S06]  /*16ee0*/  FFMA.FTZ R4, R5, R35, R188 ;  /* 0x0000002305047223 */ /* 0x001fcc00000100bc */
[----:B------:R-:W0:Y:S01]  /*16ef0*/  MUFU.EX2 R187, R187 ;  /* 0x000000bb00bb7308 */ /* 0x000e220000000800 */
[-C--:B------:R-:W-:Y:S01]  /*16f00*/  FFMA.FTZ R184, R76, R52.reuse, -R11 ;  /* 0x000000344cb87223 */ /* 0x080fe2000001080b */
[----:B------:R-:W-:-:S06]  /*16f10*/  FFMA.FTZ R177, R40, R52, -R51 ;  /* 0x0000003428b17223 */ /* 0x000fcc0000010833 */
[----:B------:R-:W2:Y:S01]  /*16f20*/  MUFU.EX2 R6, R6 ;  /* 0x0000000600067308 */ /* 0x000ea20000000800 */
[----:B-1----:R-:W-:Y:S01]  /*16f30*/  FADD.FTZ R9, R152, R9 ;  /* 0x0000000998097221 */ /* 0x002fe20000010000 */
[----:B---3--:R-:W-:-:S06]  /*16f40*/  FADD.FTZ R4, R153, R4 ;  /* 0x0000000499047221 */ /* 0x008fcc0000010000 */
[----:B------:R-:W1:Y:S01]  /*16f50*/  MUFU.EX2 R186, R186 ;  /* 0x000000ba00ba7308 */ /* 0x000e620000000800 */
        /* <DEDUP_REMOVED lines=10> */
[----:B--2---:R-:W-:-:S06]  /*17000*/  FADD.FTZ R4, R6, R5 ;  /* 0x0000000506047221 */ /* 0x004fcc0000010000 */
[----:B------:R-:W0:Y:S01]  /*17010*/  MUFU.EX2 R184, R184 ;  /* 0x000000b800b87308 */ /* 0x000e220000000800 */
[-C--:B------:R-:W-:Y:S01]  /*17020*/  FFMA.FTZ R175, R70, R52.reuse, -R11 ;  /* 0x0000003446af7223 */ /* 0x080fe2000001080b */
[----:B------:R-:W-:-:S06]  /*17030*/  FFMA.FTZ R172, R37, R52, -R51 ;  /* 0x0000003425ac7223 */ /* 0x000fcc0000010833 */
[----:B------:R-:W2:Y:S01]  /*17040*/  MUFU.EX2 R177, R177 ;  /* 0x000000b100b17308 */ /* 0x000ea20000000800 */
[----:B-1----:R-:W-:Y:S01]  /*17050*/  FADD.FTZ R8, R186, R9 ;  /* 0x00000009ba087221 */ /* 0x002fe20000010000 */
[----:B---3--:R-:W-:-:S06]  /*17060*/  FADD.FTZ R5, R181, R4 ;  /* 0x00000004b5057221 */ /* 0x008fcc0000010000 */
[----:B------:R-:W1:Y:S01]  /*17070*/  MUFU.EX2 R183, R183 ;  /* 0x000000b700b77308 */ /* 0x000e620000000800 */
[----:B------:R-:W-:-:S07]  /*17080*/  FFMA.FTZ R174, R68, R52, -R11 ;  /* 0x0000003444ae7223 */ /* 0x000fce000001080b */
        /* <DEDUP_REMOVED lines=54> */
[-CC-:B------:R-:W-:Y:S01]  /*173f0*/  FFMA.FTZ R15, R34, R52.reuse, -R11.reuse ;  /* 0x00000034220f7223 */ /* 0x180fe2000001080b */
[-CC-:B------:R-:W-:Y:S01]  /*17400*/  FFMA.FTZ R18, R18, R52.reuse, -R11.reuse ;  /* 0x0000003412127223 */ /* 0x180fe2000001080b */
[----:B------:R-:W-:-:S05]  /*17410*/  FFMA.FTZ R14, R14, R52, -R11 ;  /* 0x000000340e0e7223 */ /* 0x000fca000001080b */
[----:B------:R-:W3:Y:S01]  /*17420*/  MUFU.EX2 R160, R160 ;  /* 0x000000a000a07308 */ /* 0x000ee20000000800 */
[----:B------:R-:W-:Y:S01]  /*17430*/  FFMA.FTZ R13, R24, R52, -R11 ;  /* 0x00000034180d7223 */ /* 0x000fe2000001080b */
[----:B----4-:R-:W-:Y:S01]  /*17440*/  FADD.FTZ R5, R165, R4 ;  /* 0x00000004a5057221 */ /* 0x010fe20000010000 */
[----:B------:R-:W-:-:S05]  /*17450*/  FADD.FTZ R9, R161, R8 ;  /* 0x00000008a1097221 */ /* 0x000fca0000010000 */
[----:B------:R-:W4:Y:S01]  /*17460*/  MUFU.EX2 R156, R156 ;  /* 0x0000009c009c7308 */ /* 0x000f220000000800 */
[----:B------:R-:W-:Y:S01]  /*17470*/  FFMA.FTZ R11, R30, R52, -R51 ;  /* 0x000000341e0b7223 */ /* 0x000fe20000010833 */
[----:B0-----:R-:W-:Y:S01]  /*17480*/  FADD.FTZ R4, R166, R5 ;  /* 0x00000005a6047221 */ /* 0x001fe20000010000 */
[----:B--2---:R-:W-:-:S05]  /*17490*/  FADD.FTZ R24, R162, R9 ;  /* 0x00000009a2187221 */ /* 0x004fca0000010000 */
[----:B------:R-:W0:Y:S01]  /*174a0*/  MUFU.EX2 R157, R157 ;  /* 0x0000009d009d7308 */ /* 0x000e220000000800 */
[----:B------:R-:W-:-:S07]  /*174b0*/  FFMA.FTZ R12, R48, R52, -R51 ;  /* 0x00000034300c7223 */ /* 0x000fce0000010833 */
[----:B------:R-:W2:Y:S01]  /*174c0*/  MUFU.EX2 R19, R19 ;  /* 0x0000001300137308 */ /* 0x000ea20000000800 */
[----:B-1----:R-:W-:Y:S01]  /*174d0*/  FADD.FTZ R5, R159, R4 ;  /* 0x000000049f057221 */ /* 0x002fe20000010000 */
[----:B---3--:R-:W-:-:S06]  /*174e0*/  FADD.FTZ R9, R21, R24 ;  /* 0x0000001815097221 */ /* 0x008fcc0000010000 */
[----:B------:R-:W1:Y:S01]  /*174f0*/  MUFU.EX2 R158, R158 ;  /* 0x0000009e009e7308 */ /* 0x000e620000000800 */
[----:B------:R-:W-:-:S07]  /*17500*/  FFMA.FTZ R8, R49, R52, -R51 ;  /* 0x0000003431087223 */ /* 0x000fce0000010833 */
[----:B------:R-:W3:Y:S01]  /*17510*/  MUFU.EX2 R20, R20 ;  /* 0x0000001400147308 */ /* 0x000ee20000000800 */
[----:B------:R-:W-:Y:S01]  /*17520*/  FADD.FTZ R4, R160, R5 ;  /* 0x00000005a0047221 */ /* 0x000fe20000010000 */
[----:B----4-:R-:W-:-:S06]  /*17530*/  FADD.FTZ R24, R156, R9 ;  /* 0x000000099c187221 */ /* 0x010fcc0000010000 */
[----:B------:R-:W4:Y:S01]  /*17540*/  MUFU.EX2 R15, R15 ;  /* 0x0000000f000f7308 */ /* 0x000f220000000800 */
[----:B------:R-:W-:-:S07]  /*17550*/  FFMA.FTZ R9, R50, R52, -R51 ;  /* 0x0000003432097223 */ /* 0x000fce0000010833 */
[----:B------:R-:W4:Y:S01]  /*17560*/  MUFU.EX2 R11, R11 ;  /* 0x0000000b000b7308 */ /* 0x000f220000000800 */
[----:B0-----:R-:W-:Y:S01]  /*17570*/  FADD.FTZ R5, R157, R4 ;  /* 0x000000049d057221 */ /* 0x001fe20000010000 */
[----:B--2---:R-:W-:-:S06]  /*17580*/  FADD.FTZ R25, R19, R24 ;  /* 0x0000001813197221 */ /* 0x004fcc0000010000 */
[----:B------:R-:W0:Y:S08]  /*17590*/  MUFU.EX2 R18, R18 ;  /* 0x0000001200127308 */ /* 0x000e300000000800 */
[----:B------:R-:W2:Y:S01]  /*175a0*/  MUFU.EX2 R12, R12 ;  /* 0x0000000c000c7308 */ /* 0x000ea20000000800 */
[----:B-1----:R-:W-:Y:S01]  /*175b0*/  FADD.FTZ R4, R158, R5 ;  /* 0x000000059e047221 */ /* 0x002fe20000010000 */
[----:B---3--:R-:W-:-:S06]  /*175c0*/  FADD.FTZ R24, R20, R25 ;  /* 0x0000001914187221 */ /* 0x008fcc0000010000 */
[----:B------:R-:W1:Y:S08]  /*175d0*/  MUFU.EX2 R14, R14 ;  /* 0x0000000e000e7308 */ /* 0x000e700000000800 */
[----:B------:R-:W3:Y:S01]  /*175e0*/  MUFU.EX2 R8, R8 ;  /* 0x0000000800087308 */ /* 0x000ee20000000800 */
[----:B----4-:R-:W-:Y:S01]  /*175f0*/  FADD.FTZ R5, R15, R4 ;  /* 0x000000040f057221 */ /* 0x010fe20000010000 */
[----:B------:R-:W-:-:S06]  /*17600*/  FADD.FTZ R25, R11, R24 ;  /* 0x000000180b197221 */ /* 0x000fcc0000010000 */
[----:B------:R-:W4:Y:S08]  /*17610*/  MUFU.EX2 R13, R13 ;  /* 0x0000000d000d7308 */ /* 0x000f300000000800 */
[----:B------:R-:W4:Y:S01]  /*17620*/  MUFU.EX2 R9, R9 ;  /* 0x0000000900097308 */ /* 0x000f220000000800 */
[----:B0-----:R-:W-:Y:S01]  /*17630*/  FADD.FTZ R5, R18, R5 ;  /* 0x0000000512057221 */ /* 0x001fe20000010000 */
[----:B--2---:R-:W-:-:S03]  /*17640*/  FADD.FTZ R25, R12, R25 ;  /* 0x000000190c197221 */ /* 0x004fc60000010000 */
[----:B-1----:R-:W-:Y:S01]  /*17650*/  FADD.FTZ R30, R14, R5 ;  /* 0x000000050e1e7221 */ /* 0x002fe20000010000 */
[----:B---3--:R-:W-:-:S03]  /*17660*/  FADD.FTZ R4, R8, R25 ;  /* 0x0000001908047221 */ /* 0x008fc60000010000 */
[----:B----4-:R-:W-:Y:S01]  /*17670*/  FADD.FTZ R30, R13, R30 ;  /* 0x0000001e0d1e7221 */ /* 0x010fe20000010000 */
[----:B------:R-:W-:Y:S01]  /*17680*/  STL [R1+0x424], R28 ;  /* 0x0004241c01007387 */ /* 0x000fe20000100800 */
[----:B------:R-:W-:-:S05]  /*17690*/  FADD.FTZ R31, R9, R4 ;  /* 0x00000004091f7221 */ /* 0x000fca0000010000 */
        /* <DEDUP_REMOVED lines=139> */
[C---:B------:R-:W-:Y:S01]  /*17f50*/  FMUL.FTZ R41, R36.reuse, R41 ;  /* 0x0000002924297220 */ /* 0x040fe20000410000 */
[----:B------:R-:W-:-:S02]  /*17f60*/  FMUL.FTZ R31, R36, R31 ;  /* 0x0000001f241f7220 */ /* 0x000fc40000410000 */
        /* <DEDUP_REMOVED lines=134> */
[----:B------:R2:W-:Y:S01]  /*187d0*/  ST.E desc[UR36][R16.64+0x404], R147 ;  /* 0x0004049310007985 */ /* 0x0005e2000c101924 */
[C---:B---3--:R-:W-:Y:S01]  /*187e0*/  FMUL.FTZ R25, R35.reuse, R28 ;  /* 0x0000001c23197220 */ /* 0x048fe20000410000 */
        /* <DEDUP_REMOVED lines=10> */
[C---:B--2---:R-:W-:Y:S01]  /*18890*/  FMUL.FTZ R147, R36.reuse, R24 ;  /* 0x0000001824937220 */ /* 0x044fe20000410000 */
        /* <DEDUP_REMOVED lines=91> */
[----:B------:R-:W-:Y:S04]  /*18e50*/  ST.E desc[UR36][R16.64+0x3dc], R43 ;  /* 0x0003dc2b10007985 */ /* 0x000fe8000c101924 */
[----:B------:R4:W-:Y:S04]  /*18e60*/  ST.E desc[UR36][R16.64+0x3e8], R5 ;  /* 0x0003e80510007985 */ /* 0x0009e8000c101924 */
[----:B------:R4:W-:Y:S04]  /*18e70*/  ST.E desc[UR36][R16.64+0x3ec], R25 ;  /* 0x0003ec1910007985 */ /* 0x0009e8000c101924 */
[----:B------:R4:W-:Y:S04]  /*18e80*/  ST.E desc[UR36][R16.64+0x3f8], R27 ;  /* 0x0003f81b10007985 */ /* 0x0009e8000c101924 */
[----:B------:R4:W-:Y:S04]  /*18e90*/  ST.E desc[UR36][R16.64+0x3fc], R31 ;  /* 0x0003fc1f10007985 */ /* 0x0009e8000c101924 */
[----:B------:R4:W-:Y:S01]  /*18ea0*/  ST.E desc[UR36][R16.64+0x408], R35 ;  /* 0x0004082310007985 */ /* 0x0009e2000c101924 */
[----:B------:R2:W-:Y:S06]  /*18eb0*/  BAR.SYNC.DEFER_BLOCKING R206, 0x100 ;  /* 0x000400ce0000751d */ /* 0x0005ec0000010000 */
[----:B0-----:R-:W4:Y:S04]  /*18ec0*/  LD.E R29, desc[UR36][R16.64+0x210] ;  /* 0x00021024101d7980 */ /* 0x001f28000c101900 */
[----:B-1----:R-:W4:Y:S04]  /*18ed0*/  LD.E R33, desc[UR36][R16.64+0x214] ;  /* 0x0002142410217980 */ /* 0x002f28000c101900 */
[----:B------:R-:W4:Y:S04]  /*18ee0*/  LD.E R37, desc[UR36][R16.64+0x218] ;  /* 0x0002182410257980 */ /* 0x000f28000c101900 */
[----:B--2---:R-:W2:Y:S04]  /*18ef0*/  LD.E R39, desc[UR36][R16.64+0x21c] ;  /* 0x00021c2410277980 */ /* 0x004ea8000c101900 */
[----:B---3--:R-:W3:Y:S04]  /*18f00*/  LD.E R41, desc[UR36][R16.64+0x220] ;  /* 0x0002202410297980 */ /* 0x008ee8000c101900 */
[----:B----4-:R-:W4:Y:S04]  /*18f10*/  LD.E R5, desc[UR36][R16.64+0x224] ;  /* 0x0002242410057980 */ /* 0x010f28000c101900 */
        /* <DEDUP_REMOVED lines=123> */
[----:B------:R-:W-:Y:S04]  /*196d0*/  ST.E desc[UR36][R16.64+0x210], R29 ;  /* 0x0002101d10007985 */ /* 0x000fe8000c101924 */
[----:B------:R-:W-:Y:S04]  /*196e0*/  ST.E desc[UR36][R16.64+0x214], R33 ;  /* 0x0002142110007985 */ /* 0x000fe8000c101924 */
[----:B------:R-:W-:Y:S04]  /*196f0*/  ST.E desc[UR36][R16.64+0x218], R37 ;  /* 0x0002182510007985 */ /* 0x000fe8000c101924 */
[----:B--2---:R-:W-:Y:S04]  /*19700*/  ST.E desc[UR36][R16.64+0x21c], R39 ;  /* 0x00021c2710007985 */ /* 0x004fe8000c101924 */
[----:B---3--:R-:W-:Y:S04]  /*19710*/  ST.E desc[UR36][R16.64+0x220], R41 ;  /* 0x0002202910007985 */ /* 0x008fe8000c101924 */
        /* <DEDUP_REMOVED lines=124> */
[----:B------:R-:W4:Y:S04]  /*19ee0*/  LDL R195, [R1+0x68] ;  /* 0x0000680001c37983 */ /* 0x000f280000100800 */
[----:B-1----:R-:W4:Y:S04]  /*19ef0*/  LD.E R24, desc[UR36][R16.64+0x210] ;  /* 0x0002102410187980 */ /* 0x002f28000c101900 */
[----:B------:R-:W4:Y:S04]  /*19f00*/  LD.E R25, desc[UR36][R16.64+0x214] ;  /* 0x0002142410197980 */ /* 0x000f28000c101900 */
        /* <DEDUP_REMOVED lines=838> */
[----:B------:R0:W-:Y:S04]  /*1d370*/  ST.E desc[UR36][R16.64+0x214], R25 ;  /* 0x0002141910007985 */ /* 0x0001e8000c101924 */
        /* <DEDUP_REMOVED lines=126> */
[----:B------:R4:W-:Y:S04]  /*1db60*/  STL [R1+0x68], R0 ;  /* 0x0000680001007387 */ /* 0x0009e80000100800 */
        /* <DEDUP_REMOVED lines=9> */
[----:B-1----:R-:W4:Y:S04]  /*1dc00*/  LD.E R27, desc[UR36][R16.64+0x234] ;  /* 0x00023424101b7980 */ /* 0x002f28000c101900 */
        /* <DEDUP_REMOVED lines=246> */
[----:B0-----:R-:W1:Y:S04]  /*1eb70*/  LDL.64 R4, [R1+0x198] ;  /* 0x0001980001047983 */ /* 0x001e680000100a00 */
[----:B------:R2:W5:Y:S04]  /*1eb80*/  LD.E R0, desc[UR36][R2.64] ;  /* 0x0000002402007980 */ /* 0x000568000c101900 */
[----:B-1----:R-:W3:Y:S01]  /*1eb90*/  LD.E R6, desc[UR36][R4.64] ;  /* 0x0000002404067980 */ /* 0x002ee2000c101900 */
[----:B------:R-:W-:Y:S01]  /*1eba0*/  BSSY B0, `(.L_x_2257) ;  /* 0x0000005000007945 */ /* 0x000fe20003800000 */
[----:B---3--:R-:W-:-:S04]  /*1ebb0*/  LOP3.LUT R6, R6, 0x1, RZ, 0xfc, !PT ;  /* 0x0000000106067812 */ /* 0x008fc800078efcff */
[----:B------:R-:W-:-:S13]  /*1ebc0*/  ISETP.NE.AND P0, PT, R6, 0x3, PT ;  /* 0x000000030600780c */ /* 0x000fda0003f05270 */
[----:B--2---:R-:W-:Y:S05]  /*1ebd0*/  @!P0 BRA `(.L_x_2258) ;  /* 0x0000000000048947 */ /* 0x004fea0003800000 */
[----:B------:R-:W-:Y:S01]  /*1ebe0*/  BPT.TRAP 0x1 ;  /* 0x000000040000795c */ /* 0x000fe20000300000 */
.L_x_2258:
[----:B------:R-:W-:Y:S05]  /*1ebf0*/  BSYNC B0 ;  /* 0x0000000000007941 */ /* 0x000fea0003800000 */
.L_x_2257:
[----:B------:R-:W2:Y:S04]  /*1ec00*/  LD.E.64 R6, desc[UR36][R4.64+0x20] ;  /* 0x0000202404067980 */ /* 0x000ea8000c101b00 */
[----:B------:R-:W3:Y:S01]  /*1ec10*/  LD.E R8, desc[UR36][R4.64+0xc] ;  /* 0x00000c2404087980 */ /* 0x000ee2000c101900 */
[C---:B------:R-:W-:Y:S01]  /*1ec20*/  ISETP.GT.AND P0, PT, R10.reuse, UR40, PT ;  /* 0x000000280a007c0c */ /* 0x040fe2000bf04270 */
[----:B------:R-:W-:Y:S01]  /*1ec30*/  VIADD R10, R10, 0xffffffff ;  /* 0xffffffff0a0a7836 */ /* 0x000fe20000000000 */
[----:B--2---:R-:W-:-:S05]  /*1ec40*/  MOV R7, R6 ;  /* 0x0000000600077202 */ /* 0x004fca0000000f00 */
[----:B-----5:R-:W-:-:S05]  /*1ec50*/  IMAD R7, R0, 0x8, R7 ;  /* 0x0000000800077824 */ /* 0x020fca00078e0207 */
[----:B---3--:R-:W-:-:S04]  /*1ec60*/  PRMT R7, R8, 0x654, R7 ;  /* 0x0000065408077816 */ /* 0x008fc80000000007 */
[----:B------:R2:W-:Y:S01]  /*1ec70*/  SYNCS.ARRIVE.TRANS64.RED.A1T0 RZ, [R7+URZ], RZ ;  /* 0x000000ff07ff79a7 */ /* 0x0005e2000810043f */
[----:B------:R-:W-:Y:S05]  /*1ec80*/  @P0 BRA `(.L_x_2259) ;  /* 0xffffff4c00540947 */ /* 0x000fea000383ffff */
.L_x_2226:
[----:B------:R-:W-:Y:S05]  /*1ec90*/  WARPSYNC.ALL ;  /* 0x0000000000007948 */ /* 0x000fea0003800000 */
[----:B------:R-:W0:Y:S04]  /*1eca0*/  LDL R5, [R1+0x430] ;  /* 0x0004300001057983 */ /* 0x000e280000100800 */
[----:B------:R-:W3:Y:S04]  /*1ecb0*/  LDL R6, [R1+0x434] ;  /* 0x0004340001067983 */ /* 0x000ee80000100800 */
[----:B------:R-:W4:Y:S04]  /*1ecc0*/  LDL R136, [R1+0x1f8] ;  /* 0x0001f80001887983 */ /* 0x000f280000100800 */
[----:B------:R-:W5:Y:S04]  /*1ecd0*/  LDL.64 R12, [R1+0x3b8] ;  /* 0x0003b800010c7983 */ /* 0x000f680000100a00 */
        /* <DEDUP_REMOVED lines=60> */
[----:B------:R-:W5:Y:S04]  /*1f0a0*/  LDL R135, [R1+0x200] ;  /* 0x0002000001877983 */ /* 0x000f680000100800 */
[----:B0-----:R-:W0:Y:S02]  /*1f0b0*/  SHFL.BFLY PT, R0, R5, 0x2, 0x1f ;  /* 0x0c401f0005007f89 */ /* 0x001e2400000e0000 */
[----:B0-----:R-:W-:-:S05]  /*1f0c0*/  FADD.FTZ R0, R5, R0 ;  /* 0x0000000005007221 */ /* 0x001fca0000010000 */
[----:B------:R-:W0:Y:S02]  /*1f0d0*/  SHFL.BFLY PT, R3, R0, 0x1, 0x1f ;  /* 0x0c201f0000037f89 */ /* 0x000e2400000e0000 */
[----:B0-----:R-:W-:Y:S01]  /*1f0e0*/  FADD.FTZ R2, R0, R3 ;  /* 0x0000000300027221 */ /* 0x001fe20000010000 */
[----:B----4-:R-:W-:Y:S01]  /*1f0f0*/  VIADD R136, R136, 0x1 ;  /* 0x0000000188887836 */ /* 0x010fe20000000000 */
[----:B------:R-:W4:Y:S04]  /*1f100*/  LDL R0, [R1+0x204] ;  /* 0x0002040001007983 */ /* 0x000f280000100800 */
[----:B------:R-:W-:Y:S04]  /*1f110*/  STL [R1+0x430], R2 ;  /* 0x0004300201007387 */ /* 0x000fe80000100800 */
[----:B------:R-:W5:Y:S04]  /*1f120*/  LDL R147, [R1+0x430] ;  /* 0x0004300001937983 */ /* 0x000f680000100800 */
[----:B---3--:R-:W0:Y:S02]  /*1f130*/  SHFL.BFLY PT, R3, R6, 0x2, 0x1f ;  /* 0x0c401f0006037f89 */ /* 0x008e2400000e0000 */
[----:B0-----:R-:W-:Y:S01]  /*1f140*/  FADD.FTZ R3, R3, R6 ;  /* 0x0000000603037221 */ /* 0x001fe20000010000 */
[----:B------:R-:W-:Y:S01]  /*1f150*/  ISETP.NE.AND P2, PT, R136, 0x2, PT ;  /* 0x000000028800780c */ /* 0x000fe20003f45270 */
[----:B--2---:R-:W2:Y:S04]  /*1f160*/  LDL.64 R6, [R1+0x3f8] ;  /* 0x0003f80001067983 */ /* 0x004ea80000100a00 */
[----:B------:R-:W0:Y:S08]  /*1f170*/  SHFL.BFLY PT, R4, R3, 0x1, 0x1f ;  /* 0x0c201f0003047f89 */ /* 0x000e3000000e0000 */
[----:B------:R-:W3:Y:S01]  /*1f180*/  @!P2 LDL R134, [R1+0x1fc] ;  /* 0x0001fc000186a983 */ /* 0x000ee20000100800 */
[----:B0-----:R-:W-:-:S03]  /*1f190*/  FADD.FTZ R140, R3, R4 ;  /* 0x00000004038c7221 */ /* 0x001fc60000010000 */
[----:B------:R-:W2:Y:S02]  /*1f1a0*/  LDL.64 R4, [R1+0x3e8] ;  /* 0x0003e80001047983 */ /* 0x000ea40000100a00 */
[----:B------:R-:W-:Y:S02]  /*1f1b0*/  FSETP.NE.FTZ.AND P1, PT, R140, RZ, PT ;  /* 0x000000ff8c00720b */ /* 0x000fe40003f35000 */
[----:B------:R-:W2:Y:S11]  /*1f1c0*/  LDL.64 R2, [R1+0x408] ;  /* 0x0004080001027983 */ /* 0x000eb60000100a00 */
[----:B------:R-:W2:Y:S04]  /*1f1d0*/  @P1 LDL R143, [R1+0x440] ;  /* 0x00044000018f1983 */ /* 0x000ea80000100800 */
[----:B------:R-:W2:Y:S01]  /*1f1e0*/  @P1 LDL R145, [R1+0x424] ;  /* 0x0004240001911983 */ /* 0x000ea20000100800 */
[----:B------:R-:W-:-:S02]  /*1f1f0*/  IMAD.MOV.U32 R142, RZ, RZ, -0x800000 ;  /* 0xff800000ff8e7424 */ /* 0x000fc400078e00ff */
[----:B------:R-:W-:Y:S02]  /*1f200*/  IMAD.MOV.U32 R137, RZ, RZ, RZ ;  /* 0x000000ffff897224 */ /* 0x000fe400078e00ff */
[----:B------:R-:W-:Y:S01]  /*1f210*/  IMAD.MOV.U32 R144, RZ, RZ, -0x800000 ;  /* 0xff800000ff907424 */ /* 0x000fe200078e00ff */
[----:B------:R0:W-:Y:S08]  /*1f220*/  BAR.ARV R205, 0x100 ;  /* 0x000400cd0000751d */ /* 0x0001f00000002000 */
[----:B------:R-:W-:Y:S06]  /*1f230*/  BAR.ARV 0x8, 0x180 ;  /* 0x0206000000007b1d */ /* 0x000fec0000002000 */
[----:B-----5:R-:W-:-:S13]  /*1f240*/  FSETP.NE.FTZ.AND P0, PT, R147, RZ, PT ;  /* 0x000000ff9300720b */ /* 0x020fda0003f15000 */
[----:B------:R-:W5:Y:S04]  /*1f250*/  @P0 LDL R138, [R1+0x440] ;  /* 0x00044000018a0983 */ /* 0x000f680000100800 */
[----:B------:R-:W2:Y:S01]  /*1f260*/  @P0 LDL R139, [R1+0x420] ;  /* 0x00042000018b0983 */ /* 0x000ea20000100800 */
[----:B------:R-:W1:Y:S02]  /*1f270*/  @P0 MUFU.LG2 R141, R147 ;  /* 0x00000093008d0308 */ /* 0x000e640000000c00 */
[----:B-1----:R-:W-:-:S06]  /*1f280*/  @P0 FMUL.FTZ R141, R141, 0.69314718246459960938 ;  /* 0x3f3172188d8d0820 */ /* 0x002fcc0000410000 */
[----:B------:R-:W-:Y:S08]  /*1f290*/  @P1 MUFU.LG2 R146, R140 ;  /* 0x0000008c00921308 */ /* 0x000ff00000000c00 */
[----:B------:R-:W1:Y:S01]  /*1f2a0*/  @P0 MUFU.RCP R137, R147 ;  /* 0x0000009300890308 */ /* 0x000e620000001000 */
[----:B---3--:R-:W-:Y:S01]  /*1f2b0*/  @!P2 LOP3.LUT R134, R134, 0x1, RZ, 0x3c, !PT ;  /* 0x000000018686a812 */ /* 0x008fe200078e3cff */
[----:B----4-:R-:W-:Y:S01]  /*1f2c0*/  VIADD R0, R0, 0x1 ;  /* 0x0000000100007836 */ /* 0x010fe20000000000 */
[----:B------:R-:W-:Y:S04]  /*1f2d0*/  STL [R1+0x434], R140 ;  /* 0x0004348c01007387 */ /* 0x000fe80000100800 */
[----:B------:R-:W-:Y:S04]  /*1f2e0*/  STL [R1+0x1f8], R136 ;  /* 0x0001f88801007387 */ /* 0x000fe80000100800 */
[----:B------:R-:W-:Y:S01]  /*1f2f0*/  @!P2 STL [R1+0x1fc], R134 ;  /* 0x0001fc860100a387 */ /* 0x000fe20000100800 */
        /* <DEDUP_REMOVED lines=64> */
[----:B------:R-:W-:Y:S04]  /*1f700*/  STL.64 [R1+0x210], R132 ;  /* 0x0002108401007387 */ /* 0x000fe80000100a00 */
        /* <DEDUP_REMOVED lines=31> */
[----:B------:R-:W-:Y:S04]  /*1f900*/  STL [R1+0x204], R0 ;  /* 0x0002040001007387 */ /* 0x000fe80000100800 */
[----:B------:R-:W-:Y:S01]  /*1f910*/  @!P2 STL [R1+0x1f8], RZ ;  /* 0x0001f8ff0100a387 */ /* 0x000fe20000100800 */
[----:B-----5:R-:W-:-:S04]  /*1f920*/  @P0 FMUL.FTZ R138, R138, 0.69314718246459960938 ;  /* 0x3f3172188a8a0820 */ /* 0x020fc80000410000 */
[----:B--2---:R-:W-:Y:S01]  /*1f930*/  @P0 FFMA.FTZ R142, R138, R139, R141 ;  /* 0x0000008b8a8e0223 */ /* 0x004fe2000001008d */
[----:B------:R-:W-:-:S06]  /*1f940*/  IMAD.MOV.U32 R138, RZ, RZ, RZ ;  /* 0x000000ffff8a7224 */ /* 0x000fcc00078e00ff */
[----:B------:R-:W1:Y:S01]  /*1f950*/  @P1 MUFU.RCP R138, R140 ;  /* 0x0000008c008a1308 */ /* 0x000e620000001000 */
[----:B------:R-:W-:Y:S01]  /*1f960*/  @P1 FMUL.FTZ R139, R146, 0.69314718246459960938 ;  /* 0x3f317218928b1820 */ /* 0x000fe20000410000 */
[----:B------:R-:W-:-:S04]  /*1f970*/  @P1 FMUL.FTZ R146, R143, 0.69314718246459960938 ;  /* 0x3f3172188f921820 */ /* 0x000fc80000410000 */
[----:B------:R-:W-:Y:S01]  /*1f980*/  @P1 FFMA.FTZ R144, R146, R145, R139 ;  /* 0x0000009192901223 */ /* 0x000fe2000001008b */
[-C--:B-1----:R-:W-:Y:S01]  /*1f990*/  FMUL.FTZ R13, R13, R138.reuse ;  /* 0x0000008a0d0d7220 */ /* 0x082fe20000410000 */
[-C--:B------:R-:W-:Y:S01]  /*1f9a0*/  FMUL.FTZ R12, R12, R138.reuse ;  /* 0x0000008a0c0c7220 */ /* 0x080fe20000410000 */
[-C--:B------:R-:W-:Y:S01]  /*1f9b0*/  FMUL.FTZ R69, R69, R138.reuse ;  /* 0x0000008a45457220 */ /* 0x080fe20000410000 */
[-C--:B------:R-:W-:Y:S01]  /*1f9c0*/  FMUL.FTZ R68, R68, R138.reuse ;  /* 0x0000008a44447220 */ /* 0x080fe20000410000 */
[-C--:B------:R-:W-:Y:S01]  /*1f9d0*/  FMUL.FTZ R67, R67, R138.reuse ;  /* 0x0000008a43437220 */ /* 0x080fe20000410000 */
[-C--:B------:R-:W-:Y:S01]  /*1f9e0*/  FMUL.FTZ R66, R66, R138.reuse ;  /* 0x0000008a42427220 */ /* 0x080fe20000410000 */
[----:B------:R1:W-:Y:S01]  /*1f9f0*/  STL.64 [R1+0x3b8], R12 ;  /* 0x0003b80c01007387 */ /* 0x0003e20000100a00 */
        /* <DEDUP_REMOVED lines=58> */
[----:B-1----:R-:W-:Y:S01]  /*1fda0*/  VIADD R12, R135, 0x1 ;  /* 0x00000001870c7836 */ /* 0x002fe20000000000 */
[----:B------:R0:W-:Y:S04]  /*1fdb0*/  STL [R1+0x430], R142 ;  /* 0x0004308e01007387 */ /* 0x0001e80000100800 */
[----:B------:R0:W-:Y:S04]  /*1fdc0*/  STL [R1+0x434], R144 ;  /* 0x0004349001007387 */ /* 0x0001e80000100800 */
[----:B------:R0:W-:Y:S04]  /*1fdd0*/  STL.64 [R1+0x218], R68 ;  /* 0x0002184401007387 */ /* 0x0001e80000100a00 */
        /* <DEDUP_REMOVED lines=30> */
[----:B------:R0:W-:Y:S01]  /*1ffc0*/  STL [R1+0x200], R12 ;  /* 0x0002000c01007387 */ /* 0x0001e20000100800 */
[----:B------:R-:W-:-:S13]  /*1ffd0*/  PLOP3.LUT P0, PT, PT, PT, PT, 0x8, 0x0 ;  /* 0x000000000000781c */ /* 0x000fda0003f0e170 */
.L_x_2156:
[----:B------:R-:W1:Y:S08]  /*1ffe0*/  S2UR UR9, SR_CgaCtaId ;  /* 0x00000000000979c3 */ /* 0x000e700000008800 */
[----:B------:R-:W-:Y:S06]  /*1fff0*/  BAR.SYNC.DEFER_BLOCKING 0x5, 0x180 ;  /* 0x0146000000007b1d */ /* 0x000fec0000010000 */
[----:B------:R-:W-:Y:S01]  /*20000*/  UMOV UR42, 0x400 ;  /* 0x00000400002a7882 */ /* 0x000fe20000000000 */
[----:B------:R-:W-:Y:S01]  /*20010*/  BSSY B0, `(.L_x_2260) ;  /* 0x0000292000007945 */ /* 0x000fe20003800000 */
[----:B-1----:R-:W-:-:S09]  /*20020*/  ULEA UR42, UR9, UR42, 0x18 ;  /* 0x0000002a092a7291 */ /* 0x002fd2000f8ec03f */
[----:B------:R-:W1:Y:S02]  /*20030*/  LDS R0, [UR42+0x324d0] ;  /* 0x0324d02aff007984 */ /* 0x000e640008000800 */
[----:B-1----:R-:W-:Y:S01]  /*20040*/  R2UR UR4, R0 ;  /* 0x00000000000472ca */ /* 0x002fe200000e0000 */
[----:B------:R-:W-:Y:S06]  /*20050*/  BAR.ARV 0x4, 0x180 ;  /* 0x0106000000007b1d */ /* 0x000fec0000002000 */
[----:B------:R-:W-:Y:S08]  /*20060*/  @P0 BRA `(.L_x_2261) ;  /* 0x0000001c00500947 */ /* 0x000ff00003800000 */
[----:B------:R-:W2:Y:S01]  /*20070*/  LDL.128 R96, [R1+0x2b0] ;  /* 0x0002b00001607983 */ /* 0x000ea20000100c00 */
[----:B0-----:R-:W0:Y:S01]  /*20080*/  LDC R20, c[0x0][0xce8] ;  /* 0x00033a00ff147b82 */ /* 0x001e220000000800 */
[----:B------:R-:W-:Y:S01]  /*20090*/  ULDC UR5, c[0x0][0xb88] ;  /* 0x0002e20000057ab9 */ /* 0x000fe20000000800 */
[----:B------:R-:W-:Y:S01]  /*200a0*/  R2UR UR14, R200 ;  /* 0x00000000c80e72ca */ /* 0x000fe200000e0000 */
[----:B------:R-:W3:Y:S04]  /*200b0*/  LDL.128 R92, [R1+0x2c0] ;  /* 0x0002c000015c7983 */ /* 0x000ee80000100c00 */
[----:B------:R-:W4:Y:S04]  /*200c0*/  LDL.128 R136, [R1+0x210] ;  /* 0x0002100001887983 */ /* 0x000f280000100c00 */
        /* <DEDUP_REMOVED lines=28> */
[----:B------:R-:W4:Y:S01]  /*20290*/  LDL.128 R8, [R1+0x400] ;  /* 0x0004000001087983 */ /* 0x000f220000100c00 */
[----:B------:R-:W-:Y:S01]  /*202a0*/  VIADD R158, R202, UR61 ;  /* 0x0000003dca9e7c36 */ /* 0x000fe20008000000 */
[----:B------:R-:W-:Y:S01]  /*202b0*/  LOP3.LUT P0, RZ, R210, 0x3, RZ, 0xc0, !PT ;  /* 0x00000003d2ff7812 */ /* 0x000fe2000780c0ff */
[----:B0-----:R-:W-:Y:S01]  /*202c0*/  IMAD R0, R20, UR5, RZ ;  /* 0x0000000514007c24 */ /* 0x001fe2000f8e02ff */
[----:B------:R-:W-:Y:S01]  /*202d0*/  IADD3 R142, P1, R178, 0x8020, RZ ;  /* 0x00008020b28e7810 */ /* 0x000fe20007f3e0ff */
[----:B------:R-:W-:-:S03]  /*202e0*/  ULDC.64 UR10, c[0x0][0xc90] ;  /* 0x00032400000a7ab9 */ /* 0x000fc60000000a00 */
[----:B------:R-:W-:-:S13]  /*202f0*/  ISETP.GE.OR P2, PT, R158, R0, P0 ;  /* 0x000000009e00720c */ /* 0x000fda0000746670 */
[----:B------:R-:W4:Y:S01]  /*20300*/  @!P2 LDL R21, [R1+0x430] ;  /* 0x000430000115a983 */ /* 0x000f220000100800 */
[----:B------:R-:W-:-:S04]  /*20310*/  LOP3.LUT R143, R142, 0x380, RZ, 0xc0, !PT ;  /* 0x000003808e8f7812 */ /* 0x000fc800078ec0ff */
[----:B------:R-:W-:-:S04]  /*20320*/  SHF.R.U64 R143, R143, 0x3, RZ ;  /* 0x000000038f8f7819 */ /* 0x000fc800000012ff */
[----:B------:R-:W-:Y:S01]  /*20330*/  LOP3.LUT R142, R143, R142, RZ, 0x3c, !PT ;  /* 0x0000008e8f8e7212 */ /* 0x000fe200078e3cff */
[----:B------:R-:W-:Y:S01]  /*20340*/  IMAD.X R143, RZ, RZ, R179, P1 ;  /* 0x000000ffff8f7224 */ /* 0x000fe200008e06b3 */
[----:B------:R-:W-:-:S04]  /*20350*/  IADD3 R155, P1, R178, 0xc040, RZ ;  /* 0x0000c040b29b7810 */ /* 0x000fc80007f3e0ff */
[----:B------:R-:W-:Y:S02]  /*20360*/  LOP3.LUT R154, R155, 0x380, RZ, 0xc0, !PT ;  /* 0x000003809b9a7812 */ /* 0x000fe400078ec0ff */
[----:B------:R-:W-:Y:S02]  /*20370*/  IADD3 R3, P4, R178, 0x4040, RZ ;  /* 0x00004040b2037810 */ /* 0x000fe40007f9e0ff */
[----:B------:R-:W-:Y:S02]  /*20380*/  SHF.R.U64 R154, R154, 0x3, RZ ;  /* 0x000000039a9a7819 */ /* 0x000fe400000012ff */
[----:B------:R-:W-:Y:S02]  /*20390*/  LOP3.LUT R2, R3, 0x380, RZ, 0xc0, !PT ;  /* 0x0000038003027812 */ /* 0x000fe400078ec0ff */
[----:B------:R-:W-:Y:S01]  /*203a0*/  LOP3.LUT R154, R154, R155, RZ, 0x3c, !PT ;  /* 0x0000009b9a9a7212 */ /* 0x000fe200078e3cff */
[----:B------:R-:W-:Y:S01]  /*203b0*/  IMAD.X R155, RZ, RZ, R179, P1 ;  /* 0x000000ffff9b7224 */ /* 0x000fe200008e06b3 */
[----:B------:R-:W-:-:S02]  /*203c0*/  ISETP.NE.AND P1, PT, R20, 0x1, PT ;  /* 0x000000011400780c */ /* 0x000fc40003f25270 */
[----:B------:R-:W-:-:S04]  /*203d0*/  SHF.R.U64 R2, R2, 0x3, RZ ;  /* 0x0000000302027819 */ /* 0x000fc800000012ff */
[----:B------:R-:W-:Y:S01]  /*203e0*/  LOP3.LUT R2, R2, R3, RZ, 0x3c, !PT ;  /* 0x0000000302027212 */ /* 0x000fe200078e3cff */
[----:B------:R-:W-:Y:S01]  /*203f0*/  IMAD.X R3, RZ, RZ, R179, P4 ;  /* 0x000000ffff037224 */ /* 0x000fe200020e06b3 */
[----:B------:R-:W-:-:S04]  /*20400*/  LOP3.LUT R149, R178, 0x380, RZ, 0xc0, !PT ;  /* 0x00000380b2957812 */ /* 0x000fc800078ec0ff */
[----:B------:R-:W-:Y:S02]  /*20410*/  MOV R2, R2 ;  /* 0x0000000200027202 */ /* 0x000fe40000000f00 */
[----:B------:R-:W0:Y:S01]  /*20420*/  @P1 LDC R3, c[0x0][0xcec] ;  /* 0x00033b00ff031b82 */ /* 0x000e220000000800 */
[----:B------:R-:W-:-:S04]  /*20430*/  SHF.R.U64 R149, R149, 0x3, RZ ;  /* 0x0000000395957819 */ /* 0x000fc800000012ff */
[----:B------:R-:W-:Y:S01]  /*20440*/  LOP3.LUT R148, R149, R178, RZ, 0x3c, !PT ;  /* 0x000000b295947212 */ /* 0x000fe200078e3cff */
[----:B------:R-:W-:Y:S01]  /*20450*/  IMAD.MOV.U32 R149, RZ, RZ, R179 ;  /* 0x000000ffff957224 */ /* 0x000fe200078e00b3 */
[C---:B------:R-:W-:Y:S02]  /*20460*/  IADD3 R145, P3, R178.reuse, 0x8040, RZ ;  /* 0x00008040b2917810 */ /* 0x040fe40007f7e0ff */
[----:B------:R-:W-:Y:S02]  /*20470*/  IADD3 R19, P5, R178, 0x4060, RZ ;  /* 0x00004060b2137810 */ /* 0x000fe40007fbe0ff */
[----:B------:R-:W-:Y:S02]  /*20480*/  MOV R148, R148 ;  /* 0x0000009400947202 */ /* 0x000fe40000000f00 */
[----:B------:R-:W-:Y:S01]  /*20490*/  LOP3.LUT R144, R145, 0x380, RZ, 0xc0, !PT ;  /* 0x0000038091907812 */ /* 0x000fe200078ec0ff */
[----:B------:R-:W-:Y:S01]  /*204a0*/  USHF.R.S32.HI UR12, URZ, 0x1f, UR14 ;  /* 0x0000001f3f0c7899 */ /* 0x000fe2000801140e */
[----:B------:R-:W-:-:S02]  /*204b0*/  LOP3.LUT R18, R19, 0x380, RZ, 0xc0, !PT ;  /* 0x0000038013127812 */ /* 0x000fc400078ec0ff */
[----:B------:R-:W-:Y:S01]  /*204c0*/  SHF.R.U64 R144, R144, 0x3, RZ ;  /* 0x0000000390907819 */ /* 0x000fe200000012ff */
[----:B------:R-:W-:Y:S01]  /*204d0*/  UIMAD UR5, UR12, UR10, URZ ;  /* 0x0000000a0c0572a4 */ /* 0x000fe2000f8e023f */
[----:B------:R-:W-:Y:S01]  /*204e0*/  SHF.R.U64 R18, R18, 0x3, RZ ;  /* 0x0000000312127819 */ /* 0x000fe200000012ff */
[----:B------:R-:W-:Y:S01]  /*204f0*/  USHF.R.S32.HI UR13, URZ, 0x1f, UR60 ;  /* 0x0000001f3f0d7899 */ /* 0x000fe2000801143c */
[----:B------:R-:W-:Y:S01]  /*20500*/  LOP3.LUT R144, R144, R145, RZ, 0x3c, !PT ;  /* 0x0000009190907212 */ /* 0x000fe200078e3cff */
[--C-:B------:R-:W-:Y:S01]  /*20510*/  IMAD.X R145, RZ, RZ, R179.reuse, P3 ;  /* 0x000000ffff917224 */ /* 0x100fe200018e06b3 */
[----:B------:R-:W-:Y:S01]  /*20520*/  IADD3 R140, P6, R178, 0x8000, RZ ;  /* 0x00008000b28c7810 */ /* 0x000fe20007fde0ff */
[----:B------:R-:W-:Y:S01]  /*20530*/  UIMAD.WIDE.U32 UR6, UR14, UR10, URZ ;  /* 0x0000000a0e0672a5 */ /* 0x000fe2000f8e003f */
[----:B------:R-:W-:Y:S01]  /*20540*/  LOP3.LUT R18, R18, R19, RZ, 0x3c, !PT ;  /* 0x0000001312127212 */ /* 0x000fe200078e3cff */
[----:B------:R-:W-:Y:S01]  /*20550*/  UIMAD UR5, UR14, UR11, UR5 ;  /* 0x0000000b0e0572a4 */ /* 0x000fe2000f8e0205 */
[----:B------:R-:W-:Y:S01]  /*20560*/  IADD3 R157, P3, R178, 0xc060, RZ ;  /* 0x0000c060b29d7810 */ /* 0x000fe20007f7e0ff */
[----:B------:R-:W-:Y:S01]  /*20570*/  IMAD.X R19, RZ, RZ, R179, P5 ;  /* 0x000000ffff137224 */ /* 0x000fe200028e06b3 */
[----:B------:R-:W-:Y:S01]  /*20580*/  ULDC.64 UR10, c[0x0][0xc98] ;  /* 0x00032600000a7ab9 */ /* 0x000fe20000000a00 */
[----:B------:R-:W-:Y:S01]  /*20590*/  LOP3.LUT R141, R140, 0x380, RZ, 0xc0, !PT ;  /* 0x000003808c8d7812 */ /* 0x000fe200078ec0ff */
[----:B------:R-:W-:Y:S01]  /*205a0*/  UIMAD UR8, UR13, UR10, URZ ;  /* 0x0000000a0d0872a4 */ /* 0x000fe2000f8e023f */
[----:B------:R-:W-:Y:S01]  /*205b0*/  LOP3.LUT R156, R157, 0x380, RZ, 0xc0, !PT ;  /* 0x000003809d9c7812 */ /* 0x000fe200078ec0ff */
[----:B------:R-:W-:Y:S01]  /*205c0*/  UIADD3 UR7, UR7, UR5, URZ ;  /* 0x0000000507077290 */ /* 0x000fe2000fffe03f */
[----:B------:R-:W-:Y:S01]  /*205d0*/  MOV R18, R18 ;  /* 0x0000001200127202 */ /* 0x000fe20000000f00 */
[----:B------:R-:W-:Y:S01]  /*205e0*/  UIMAD UR8, UR60, UR11, UR8 ;  /* 0x0000000b3c0872a4 */ /* 0x000fe2000f8e0208 */
[----:B------:R-:W-:Y:S01]  /*205f0*/  SHF.R.U64 R141, R141, 0x3, RZ ;  /* 0x000000038d8d7819 */ /* 0x000fe200000012ff */
[----:B------:R-:W-:Y:S01]  /*20600*/  UIMAD.WIDE.U32 UR6, UR60, UR10, UR6 ;  /* 0x0000000a3c0672a5 */ /* 0x000fe2000f8e0006 */
[----:B------:R-:W-:-:S02]  /*20610*/  SHF.R.U64 R156, R156, 0x3, RZ ;  /* 0x000000039c9c7819 */ /* 0x000fc400000012ff */
[C---:B------:R-:W-:Y:S01]  /*20620*/  IADD3 R147, P4, R178.reuse, 0x8060, RZ ;  /* 0x00008060b2937810 */ /* 0x040fe20007f9e0ff */
[----:B------:R-:W-:Y:S01]  /*20630*/  ULDC.64 UR10, c[0x0][0xbe8] ;  /* 0x0002fa00000a7ab9 */ /* 0x000fe20000000a00 */
[----:B------:R-:W-:Y:S01]  /*20640*/  LOP3.LUT R140, R141, R140, RZ, 0x3c, !PT ;  /* 0x0000008c8d8c7212 */ /* 0x000fe200078e3cff */
[--C-:B------:R-:W-:Y:S01]  /*20650*/  IMAD.X R141, RZ, RZ, R179.reuse, P6 ;  /* 0x000000ffff8d7224 */ /* 0x100fe200030e06b3 */
[----:B------:R-:W-:Y:S02]  /*20660*/  IADD3 R151, P5, R178, 0xc000, RZ ;  /* 0x0000c000b2977810 */ /* 0x000fe40007fbe0ff */
[----:B------:R-:W-:Y:S01]  /*20670*/  LOP3.LUT R156, R156, R157, RZ, 0x3c, !PT ;  /* 0x0000009d9c9c7212 */ /* 0x000fe200078e3cff */
[----:B------:R-:W-:Y:S01]  /*20680*/  IMAD.X R157, RZ, RZ, R179, P3 ;  /* 0x000000ffff9d7224 */ /* 0x000fe200018e06b3 */
[----:B------:R-:W-:Y:S02]  /*20690*/  IADD3 R153, P6, R178, 0xc020, RZ ;  /* 0x0000c020b2997810 */ /* 0x000fe40007fde0ff */
[----:B------:R-:W-:-:S02]  /*206a0*/  LOP3.LUT R146, R147, 0x380, RZ, 0xc0, !PT ;  /* 0x0000038093927812 */ /* 0x000fc400078ec0ff */
[----:B------:R-:W-:Y:S02]  /*206b0*/  LOP3.LUT R150, R151, 0x380, RZ, 0xc0, !PT ;  /* 0x0000038097967812 */ /* 0x000fe400078ec0ff */
[----:B------:R-:W-:Y:S02]  /*206c0*/  LOP3.LUT R152, R153, 0x380, RZ, 0xc0, !PT ;  /* 0x0000038099987812 */ /* 0x000fe400078ec0ff */
[----:B------:R-:W-:Y:S02]  /*206d0*/  SHF.R.U64 R146, R146, 0x3, RZ ;  /* 0x0000000392927819 */ /* 0x000fe400000012ff */
[----:B------:R-:W-:Y:S02]  /*206e0*/  SHF.R.U64 R150, R150, 0x3, RZ ;  /* 0x0000000396967819 */ /* 0x000fe400000012ff */
[----:B------:R-:W-:Y:S02]  /*206f0*/  SHF.R.U64 R152, R152, 0x3, RZ ;  /* 0x0000000398987819 */ /* 0x000fe400000012ff */
[----:B------:R-:W-:Y:S01]  /*20700*/  LOP3.LUT R146, R146, R147, RZ, 0x3c, !PT ;  /* 0x0000009392927212 */ /* 0x000fe200078e3cff */
[--C-:B------:R-:W-:Y:S01]  /*20710*/  IMAD.X R147, RZ, RZ, R179.reuse, P4 ;  /* 0x000000ffff937224 */ /* 0x100fe200020e06b3 */
[----:B------:R-:W-:Y:S01]  /*20720*/  LOP3.LUT R150, R150, R151, RZ, 0x3c, !PT ;  /* 0x0000009796967212 */ /* 0x000fe200078e3cff */
[----:B------:R-:W-:Y:S01]  /*20730*/  IMAD.X R151, RZ, RZ, R179, P5 ;  /* 0x000000ffff977224 */ /* 0x000fe200028e06b3 */
[----:B------:R-:W-:-:S02]  /*20740*/  LOP3.LUT R152, R152, R153, RZ, 0x3c, !PT ;  /* 0x0000009998987212 */ /* 0x000fc400078e3cff */
[----:B--2---:R-:W-:Y:S02]  /*20750*/  F2FP.F16.F32.PACK_AB R96, R97, R96 ;  /* 0x000000606160723e */ /* 0x004fe400000000ff */
[----:B------:R-:W-:Y:S02]  /*20760*/  F2FP.F16.F32.PACK_AB R97, R99, R98 ;  /* 0x000000626361723e */ /* 0x000fe400000000ff */
[----:B---3--:R-:W-:Y:S02]  /*20770*/  F2FP.F16.F32.PACK_AB R98, R93, R92 ;  /* 0x0000005c5d62723e */ /* 0x008fe400000000ff */
[----:B------:R-:W1:Y:S01]  /*20780*/  @P1 LDC R92, c[0x0][0xcf0] ;  /* 0x00033c00ff5c1b82 */ /* 0x000e620000000800 */
[----:B----4-:R-:W-:Y:S02]  /*20790*/  F2FP.F16.F32.PACK_AB R136, R137, R136 ;  /* 0x000000888988723e */ /* 0x010fe400000000ff */
[----:B------:R-:W-:Y:S02]  /*207a0*/  F2FP.F16.F32.PACK_AB R137, R139, R138 ;  /* 0x0000008a8b89723e */ /* 0x000fe400000000ff */
[----:B------:R-:W-:-:S02]  /*207b0*/  F2FP.F16.F32.PACK_AB R128, R129, R128 ;  /* 0x000000808180723e */ /* 0x000fc400000000ff */
[----:B------:R-:W-:Y:S02]  /*207c0*/  F2FP.F16.F32.PACK_AB R129, R131, R130 ;  /* 0x000000828381723e */ /* 0x000fe400000000ff */
[----:B------:R-:W-:Y:S02]  /*207d0*/  F2FP.F16.F32.PACK_AB R138, R133, R132 ;  /* 0x00000084858a723e */ /* 0x000fe400000000ff */
[----:B------:R-:W-:Y:S01]  /*207e0*/  F2FP.F16.F32.PACK_AB R139, R135, R134 ;  /* 0x00000086878b723e */ /* 0x000fe200000000ff */
[----:B------:R-:W-:Y:S01]  /*207f0*/  BAR.SYNC.DEFER_BLOCKING 0x1, 0x100 ;  /* 0x0044000000007b1d */ /* 0x000fe20000010000 */
        /* <DEDUP_REMOVED lines=15> */
[----:B------:R-:W-:Y:S01]  /*208f0*/  VIADD R84, R228, UR61 ;  /* 0x0000003de4547c36 */ /* 0x000fe20008000000 */
[----:B------:R-:W-:Y:S01]  /*20900*/  STSM.16.M88.4 [R148], R136 ;  /* 0x0000008894007844 */ /* 0x000fe20000000200 */
[----:B------:R-:W-:-:S02]  /*20910*/  F2FP.F16.F32.PACK_AB R99, R95, R94 ;  /* 0x0000005e5f63723e */ /* 0x000fc400000000ff */
[----:B------:R-:W-:Y:S02]  /*20920*/  F2FP.F16.F32.PACK_AB R106, R101, R100 ;  /* 0x00000064656a723e */ /* 0x000fe400000000ff */
[----:B------:R-:W-:Y:S01]  /*20930*/  F2FP.F16.F32.PACK_AB R107, R103, R102 ;  /* 0x00000066676b723e */ /* 0x000fe200000000ff */
[----:B------:R-:W-:Y:S01]  /*20940*/  STSM.16.M88.4 [R227], R128 ;  /* 0x00000080e3007844 */ /* 0x000fe20000000200 */
[----:B------:R-:W-:Y:S01]  /*20950*/  F2FP.F16.F32.PACK_AB R91, R87, R86 ;  /* 0x00000056575b723e */ /* 0x000fe200000000ff */
[----:B0-----:R-:W-:Y:S02]  /*20960*/  @P1 IMAD.HI.U32 R3, R84, R3, RZ ;  /* 0x0000000354031227 */ /* 0x001fe400078e00ff */
[----:B------:R-:W-:Y:S04]  /*20970*/  STSM.16.M88.4 [R226], R120 ;  /* 0x00000078e2007844 */ /* 0x000fe80000000200 */
[----:B------:R-:W-:Y:S04]  /*20980*/  STSM.16.M88.4 [R225], R112 ;  /* 0x00000070e1007844 */ /* 0x000fe80000000200 */
[----:B------:R-:W-:Y:S04]  /*20990*/  STSM.16.M88.4 [R221], R104 ;  /* 0x00000068dd007844 */ /* 0x000fe80000000200 */
[----:B------:R-:W-:Y:S04]  /*209a0*/  STSM.16.M88.4 [R220], R96 ;  /* 0x00000060dc007844 */ /* 0x000fe80000000200 */
[----:B------:R0:W-:Y:S01]  /*209b0*/  STSM.16.M88.4 [R2], R88 ;  /* 0x0000005802007844 */ /* 0x0001e20000000200 */
[----:B------:R-:W-:-:S02]  /*209c0*/  F2FP.F16.F32.PACK_AB R80, R81, R80 ;  /* 0x000000505150723e */ /* 0x000fc400000000ff */
[----:B------:R-:W-:Y:S02]  /*209d0*/  F2FP.F16.F32.PACK_AB R81, R83, R82 ;  /* 0x000000525351723e */ /* 0x000fe400000000ff */
[----:B------:R-:W-:Y:S02]  /*209e0*/  F2FP.F16.F32.PACK_AB R82, R77, R76 ;  /* 0x0000004c4d52723e */ /* 0x000fe400000000ff */
[----:B------:R-:W-:Y:S01]  /*209f0*/  F2FP.F16.F32.PACK_AB R83, R79, R78 ;  /* 0x0000004e4f53723e */ /* 0x000fe200000000ff */
[----:B0-----:R-:W-:Y:S01]  /*20a00*/  IMAD.MOV.U32 R2, RZ, RZ, R84 ;  /* 0x000000ffff027224 */ /* 0x001fe200078e0054 */
[----:B-1----:R-:W-:Y:S02]  /*20a10*/  @P1 SHF.R.U32.HI R2, RZ, R92, R3 ;  /* 0x0000005cff021219 */ /* 0x002fe40000011603 */
[----:B------:R-:W-:-:S03]  /*20a20*/  F2FP.F16.F32.PACK_AB R72, R73, R72 ;  /* 0x000000484948723e */ /* 0x000fc600000000ff */
[----:B------:R-:W-:Y:S01]  /*20a30*/  IMAD.MOV R19, RZ, RZ, -R2 ;  /* 0x000000ffff137224 */ /* 0x000fe200078e0a02 */
[----:B------:R-:W-:Y:S02]  /*20a40*/  F2FP.F16.F32.PACK_AB R73, R75, R74 ;  /* 0x0000004a4b49723e */ /* 0x000fe400000000ff */
[----:B------:R-:W-:Y:S01]  /*20a50*/  F2FP.F16.F32.PACK_AB R74, R57, R56 ;  /* 0x00000038394a723e */ /* 0x000fe200000000ff */
[----:B------:R-:W-:Y:S01]  /*20a60*/  IMAD R19, R20, R19, R84 ;  /* 0x0000001314137224 */ /* 0x000fe200078e0254 */
[----:B------:R-:W-:Y:S01]  /*20a70*/  SHF.R.S32.HI R3, RZ, 0x1f, R2 ;  /* 0x0000001fff037819 */ /* 0x000fe20000011402 */
[----:B------:R-:W-:Y:S01]  /*20a80*/  IMAD.U32 R56, RZ, RZ, UR8 ;  /* 0x00000008ff387e24 */ /* 0x000fe2000f8e00ff */
[----:B------:R-:W-:Y:S01]  /*20a90*/  IADD3 R2, P3, R2, UR6, RZ ;  /* 0x0000000602027c10 */ /* 0x000fe2000ff7e0ff */
[----:B------:R0:W-:Y:S03]  /*20aa0*/  STSM.16.M88.4 [R18], R80 ;  /* 0x0000005012007844 */ /* 0x0001e60000000200 */
[----:B------:R-:W-:Y:S01]  /*20ab0*/  IADD3.X R3, R3, UR7, R56, P3, !PT ;  /* 0x0000000703037c10 */ /* 0x000fe20009ffe438 */
[----:B------:R-:W-:Y:S01]  /*20ac0*/  ULDC.64 UR6, c[0x0][0xc88] ;  /* 0x0003220000067ab9 */ /* 0x000fe20000000a00 */
[----:B------:R-:W-:Y:S01]  /*20ad0*/  F2FP.F16.F32.PACK_AB R52, R53, R52 ;  /* 0x000000343534723e */ /* 0x000fe200000000ff */
[----:B------:R-:W-:-:S02]  /*20ae0*/  IMAD.X R153, RZ, RZ, R179, P6 ;  /* 0x000000ffff997224 */ /* 0x000fc400030e06b3 */
[----:B------:R-:W-:Y:S01]  /*20af0*/  IMAD.WIDE.U32 R2, R19, UR6, R2 ;  /* 0x0000000613027c25 */ /* 0x000fe2000f8e0002 */
[----:B0-----:R-:W-:-:S05]  /*20b00*/  SHF.R.S32.HI R18, RZ, 0x1f, R19 ;  /* 0x0000001fff127819 */ /* 0x001fca0000011413 */
[----:B------:R-:W-:Y:S01]  /*20b10*/  IMAD R18, R18, UR6, RZ ;  /* 0x0000000612127c24 */ /* 0x000fe2000f8e02ff */
[----:B------:R-:W-:Y:S02]  /*20b20*/  MOV R140, R140 ;  /* 0x0000008c008c7202 */ /* 0x000fe40000000f00 */
[----:B------:R-:W-:Y:S01]  /*20b30*/  F2FP.F16.F32.PACK_AB R75, R59, R58 ;  /* 0x0000003a3b4b723e */ /* 0x000fe200000000ff */
[----:B------:R-:W-:Y:S01]  /*20b40*/  IMAD R19, R19, UR7, R18 ;  /* 0x0000000713137c24 */ /* 0x000fe2000f8e0212 */
[----:B------:R-:W-:Y:S01]  /*20b50*/  F2FP.F16.F32.PACK_AB R53, R55, R54 ;  /* 0x000000363735723e */ /* 0x000fe200000000ff */
[----:B------:R-:W-:Y:S01]  /*20b60*/  ULDC.64 UR6, c[0x0][0xc50] ;  /* 0x0003140000067ab9 */ /* 0x000fe20000000a00 */
[----:B------:R-:W-:Y:S02]  /*20b70*/  F2FP.F16.F32.PACK_AB R64, R65, R64 ;  /* 0x000000404140723e */ /* 0x000fe400000000ff */
[----:B------:R-:W-:Y:S02]  /*20b80*/  MOV R142, R142 ;  /* 0x0000008e008e7202 */ /* 0x000fe40000000f00 */
[----:B------:R-:W-:-:S02]  /*20b90*/  F2FP.F16.F32.PACK_AB R54, R69, R68 ;  /* 0x000000444536723e */ /* 0x000fc400000000ff */
[----:B------:R-:W-:Y:S02]  /*20ba0*/  F2FP.F16.F32.PACK_AB R55, R71, R70 ;  /* 0x000000464737723e */ /* 0x000fe400000000ff */
[----:B------:R-:W-:Y:S02]  /*20bb0*/  F2FP.F16.F32.PACK_AB R65, R67, R66 ;  /* 0x000000424341723e */ /* 0x000fe400000000ff */
[----:B------:R-:W-:Y:S01]  /*20bc0*/  F2FP.F16.F32.PACK_AB R48, R49, R48 ;  /* 0x000000303130723e */ /* 0x000fe200000000ff */
[----:B------:R-:W-:Y:S01]  /*20bd0*/  IMAD.IADD R3, R3, 0x1, R19 ;  /* 0x0000000103037824 */ /* 0x000fe200078e0213 */
[----:B------:R-:W-:Y:S02]  /*20be0*/  MOV R144, R144 ;  /* 0x0000009000907202 */ /* 0x000fe40000000f00 */
[----:B------:R-:W-:Y:S02]  /*20bf0*/  F2FP.F16.F32.PACK_AB R66, R61, R60 ;  /* 0x0000003c3d42723e */ /* 0x000fe400000000ff */
[----:B------:R-:W-:-:S02]  /*20c00*/  F2FP.F16.F32.PACK_AB R67, R63, R62 ;  /* 0x0000003e3f43723e */ /* 0x000fc400000000ff */
[----:B------:R-:W-:Y:S02]  /*20c10*/  F2FP.F16.F32.PACK_AB R49, R51, R50 ;  /* 0x000000323331723e */ /* 0x000fe400000000ff */
[----:B------:R-:W-:Y:S02]  /*20c20*/  MOV R146, R146 ;  /* 0x0000009200927202 */ /* 0x000fe40000000f00 */
[----:B------:R-:W-:Y:S02]  /*20c30*/  F2FP.F16.F32.PACK_AB R50, R45, R44 ;  /* 0x0000002c2d32723e */ /* 0x000fe400000000ff */
[----:B------:R-:W-:Y:S02]  /*20c40*/  F2FP.F16.F32.PACK_AB R51, R47, R46 ;  /* 0x0000002e2f33723e */ /* 0x000fe400000000ff */
[----:B------:R-:W-:Y:S01]  /*20c50*/  F2FP.F16.F32.PACK_AB R36, R37, R36 ;  /* 0x000000242524723e */ /* 0x000fe200000000ff */
[----:B------:R-:W-:Y:S01]  /*20c60*/  STSM.16.M88.4 [R140], R72 ;  /* 0x000000488c007844 */ /* 0x000fe20000000200 */
[----:B------:R-:W-:-:S02]  /*20c70*/  MOV R150, R150 ;  /* 0x0000009600967202 */ /* 0x000fc40000000f00 */
[----:B------:R-:W-:Y:S02]  /*20c80*/  LEA R58, P3, R2, UR6, 0x2 ;  /* 0x00000006023a7c11 */ /* 0x000fe4000f8610ff */
[----:B------:R-:W-:Y:S02]  /*20c90*/  F2FP.F16.F32.PACK_AB R44, R5, R4 ;  /* 0x00000004052c723e */ /* 0x000fe400000000ff */
[----:B------:R-:W-:Y:S02]  /*20ca0*/  F2FP.F16.F32.PACK_AB R45, R7, R6 ;  /* 0x00000006072d723e */ /* 0x000fe400000000ff */
[----:B------:R-:W-:Y:S02]  /*20cb0*/  F2FP.F16.F32.PACK_AB R46, R41, R40 ;  /* 0x00000028292e723e */ /* 0x000fe400000000ff */
[----:B------:R-:W-:Y:S02]  /*20cc0*/  F2FP.F16.F32.PACK_AB R47, R43, R42 ;  /* 0x0000002a2b2f723e */ /* 0x000fe400000000ff */
[----:B------:R-:W-:-:S02]  /*20cd0*/  F2FP.F16.F32.PACK_AB R37, R39, R38 ;  /* 0x000000262725723e */ /* 0x000fc400000000ff */
[----:B------:R-:W-:Y:S01]  /*20ce0*/  F2FP.F16.F32.PACK_AB R28, R29, R28 ;  /* 0x0000001c1d1c723e */ /* 0x000fe200000000ff */
[----:B------:R-:W-:Y:S01]  /*20cf0*/  STSM.16.M88.4 [R142], R52 ;  /* 0x000000348e007844 */ /* 0x000fe20000000200 */
[----:B------:R-:W-:Y:S02]  /*20d00*/  MOV R152, R152 ;  /* 0x0000009800987202 */ /* 0x000fe40000000f00 */
[----:B------:R-:W-:Y:S02]  /*20d10*/  F2FP.F16.F32.PACK_AB R38, R33, R32 ;  /* 0x000000202126723e */ /* 0x000fe400000000ff */
[----:B------:R-:W-:Y:S02]  /*20d20*/  F2FP.F16.F32.PACK_AB R39, R35, R34 ;  /* 0x000000222327723e */ /* 0x000fe400000000ff */
[----:B------:R-:W-:Y:S02]  /*20d30*/  F2FP.F16.F32.PACK_AB R29, R31, R30 ;  /* 0x0000001e1f1d723e */ /* 0x000fe400000000ff */
[----:B------:R-:W-:Y:S01]  /*20d40*/  F2FP.F16.F32.PACK_AB R12, R13, R12 ;  /* 0x0000000c0d0c723e */ /* 0x000fe200000000ff */
[----:B------:R-:W-:Y:S01]  /*20d50*/  STSM.16.M88.4 [R144], R64 ;  /* 0x0000004090007844 */ /* 0x000fe20000000200 */
[----:B------:R-:W-:-:S02]  /*20d60*/  MOV R154, R154 ;  /* 0x0000009a009a7202 */ /* 0x000fc40000000f00 */
[----:B------:R-:W-:Y:S02]  /*20d70*/  F2FP.F16.F32.PACK_AB R30, R25, R24 ;  /* 0x00000018191e723e */ /* 0x000fe400000000ff */
[----:B------:R-:W-:Y:S02]  /*20d80*/  F2FP.F16.F32.PACK_AB R31, R27, R26 ;  /* 0x0000001a1b1f723e */ /* 0x000fe400000000ff */
[----:B------:R-:W-:Y:S01]  /*20d90*/  F2FP.F16.F32.PACK_AB R13, R15, R14 ;  /* 0x0000000e0f0d723e */ /* 0x000fe200000000ff */
[----:B------:R-:W-:Y:S01]  /*20da0*/  STSM.16.M88.4 [R146], R48 ;  /* 0x0000003092007844 */ /* 0x000fe20000000200 */
[----:B------:R-:W-:Y:S02]  /*20db0*/  MOV R156, R156 ;  /* 0x0000009c009c7202 */ /* 0x000fe40000000f00 */
[----:B------:R-:W-:Y:S02]  /*20dc0*/  F2FP.F16.F32.PACK_AB R14, R9, R8 ;  /* 0x00000008090e723e */ /* 0x000fe400000000ff */
[----:B------:R-:W-:Y:S01]  /*20dd0*/  F2FP.F16.F32.PACK_AB R15, R11, R10 ;  /* 0x0000000a0b0f723e */ /* 0x000fe200000000ff */
[----:B------:R-:W-:Y:S01]  /*20de0*/  STSM.16.M88.4 [R150], R44 ;  /* 0x0000002c96007844 */ /* 0x000fe20000000200 */
[----:B------:R-:W-:-:S03]  /*20df0*/  LEA.HI.X R59, R2, UR7, R3, 0x2, P3 ;  /* 0x00000007023b7c11 */ /* 0x000fc600098f1403 */
[----:B------:R-:W-:Y:S04]  /*20e00*/  STSM.16.M88.4 [R152], R36 ;  /* 0x0000002498007844 */ /* 0x000fe80000000200 */
[----:B------:R-:W-:Y:S04]  /*20e10*/  STSM.16.M88.4 [R154], R28 ;  /* 0x0000001c9a007844 */ /* 0x000fe80000000200 */
[----:B------:R-:W-:Y:S04]  /*20e20*/  STSM.16.M88.4 [R156], R12 ;  /* 0x0000000c9c007844 */ /* 0x000fe80000000200 */
[----:B------:R-:W-:Y:S04]  /*20e30*/  SHFL.IDX PT, R18, R58, RZ, 0x1c1f ;  /* 0x001c1fff3a127589 */ /* 0x000fe800000e0000 */
[----:B------:R-:W0:Y:S01]  /*20e40*/  SHFL.IDX PT, R19, R59, RZ, 0x1c1f ;  /* 0x001c1fff3b137589 */ /* 0x000e2200000e0000 */
[----:B------:R-:W-:Y:S01]  /*20e50*/  BAR.SYNC.DEFER_BLOCKING 0x1, 0x100 ;  /* 0x0044000000007b1d */ /* 0x000fe20000010000 */
[----:B------:R-:W-:-:S05]  /*20e60*/  VIADD R3, R158, 0x8 ;  /* 0x000000089e037836 */ /* 0x000fca0000000000 */
[----:B------:R-:W-:Y:S01]  /*20e70*/  ISETP.GE.OR P0, PT, R3, R0, P0 ;  /* 0x000000000300720c */ /* 0x000fe20000706670 */
[----:B0-----:R0:W-:-:S12]  /*20e80*/  @!P2 ST.E desc[UR36][R18.64], R21 ;  /* 0x000000151200a985 */ /* 0x0011d8000c101924 */
[----:B------:R-:W2:Y:S01]  /*20e90*/  @!P0 LDL R55, [R1+0x434] ;  /* 0x0004340001378983 */ /* 0x000ea20000100800 */
[----:B------:R-:W-:Y:S02]  /*20ea0*/  IMAD R2, R201, 0x40, R190 ;  /* 0x00000040c9027824 */ /* 0x000fe400078e02be */
[----:B------:R-:W-:-:S04]  /*20eb0*/  IMAD.MOV.U32 R3, RZ, RZ, 0x2 ;  /* 0x00000002ff037424 */ /* 0x000fc800078e00ff */
[----:B------:R-:W-:Y:S01]  /*20ec0*/  IMAD.WIDE R2, R2, R3, UR58 ;  /* 0x0000003a02027e25 */ /* 0x000fe2000f8e0203 */
[----:B0-----:R-:W0:Y:S02]  /*20ed0*/  @P1 LDC R21, c[0x0][0xcf0] ;  /* 0x00033c00ff151b82 */ /* 0x001e240000000800 */
[C---:B------:R-:W-:Y:S02]  /*20ee0*/  IADD3 R7, P2, R2.reuse, 0x1000, RZ ;  /* 0x0000100002077810 */ /* 0x040fe40007f5e0ff */
[C---:B------:R-:W-:Y:S02]  /*20ef0*/  IADD3 R25, P4, R2.reuse, 0x3000, RZ ;  /* 0x0000300002197810 */ /* 0x040fe40007f9e0ff */
[----:B------:R-:W-:Y:S02]  /*20f00*/  IADD3 R29, P5, R2, 0x4000, RZ ;  /* 0x00004000021d7810 */ /* 0x000fe40007fbe0ff */
[----:B------:R-:W-:Y:S02]  /*20f10*/  LOP3.LUT R6, R7, 0x380, RZ, 0xc0, !PT ;  /* 0x0000038007067812 */ /* 0x000fe400078ec0ff */
[----:B------:R-:W-:-:S02]  /*20f20*/  LOP3.LUT R24, R25, 0x380, RZ, 0xc0, !PT ;  /* 0x0000038019187812 */ /* 0x000fc400078ec0ff */
[----:B------:R-:W-:Y:S02]  /*20f30*/  LOP3.LUT R28, R29, 0x380, RZ, 0xc0, !PT ;  /* 0x000003801d1c7812 */ /* 0x000fe400078ec0ff */
[C---:B------:R-:W-:Y:S02]  /*20f40*/  IADD3 R33, P6, R2.reuse, 0x5000, RZ ;  /* 0x0000500002217810 */ /* 0x040fe40007fde0ff */
[----:B------:R-:W-:Y:S02]  /*20f50*/  IADD3 R5, P3, R2, 0x2000, RZ ;  /* 0x0000200002057810 */ /* 0x000fe40007f7e0ff */
[----:B------:R-:W-:Y:S02]  /*20f60*/  SHF.R.U64 R6, R6, 0x3, RZ ;  /* 0x0000000306067819 */ /* 0x000fe400000012ff */
[----:B------:R-:W-:Y:S02]  /*20f70*/  SHF.R.U64 R24, R24, 0x3, RZ ;  /* 0x0000000318187819 */ /* 0x000fe400000012ff */
[----:B------:R-:W-:-:S02]  /*20f80*/  SHF.R.U64 R28, R28, 0x3, RZ ;  /* 0x000000031c1c7819 */ /* 0x000fc400000012ff */
[----:B------:R-:W-:Y:S01]  /*20f90*/  LOP3.LUT R32, R33, 0x380, RZ, 0xc0, !PT ;  /* 0x0000038021207812 */ /* 0x000fe200078ec0ff */
        /* <DEDUP_REMOVED lines=9> */
[C---:B------:R-:W-:Y:S02]  /*21030*/  IADD3 R45, P4, R2.reuse, 0x8000, RZ ;  /* 0x00008000022d7810 */ /* 0x040fe40007f9e0ff */
[----:B------:R-:W-:Y:S01]  /*21040*/  IADD3 R49, P5, R2, 0x9000, RZ ;  /* 0x0000900002317810 */ /* 0x000fe20007fbe0ff */
[----:B------:R-:W-:Y:S01]  /*21050*/  SHFL.IDX PT, R18, R58, 0x1, 0x1c1f ;  /* 0x003c1f003a127f89 */ /* 0x000fe200000e0000 */
[----:B------:R-:W-:-:S03]  /*21060*/  SHF.R.U64 R32, R32, 0x3, RZ ;  /* 0x0000000320207819 */ /* 0x000fc600000012ff */
[----:B------:R-:W2:Y:S01]  /*21070*/  SHFL.IDX PT, R19, R59, 0x1, 0x1c1f ;  /* 0x003c1f003b137f89 */ /* 0x000ea200000e0000 */
[----:B------:R-:W-:Y:S02]  /*21080*/  LOP3.LUT R36, R37, 0x380, RZ, 0xc0, !PT ;  /* 0x0000038025247812 */ /* 0x000fe400078ec0ff */
[----:B------:R-:W-:Y:S02]  /*21090*/  LOP3.LUT R40, R41, 0x380, RZ, 0xc0, !PT ;  /* 0x0000038029287812 */ /* 0x000fe400078ec0ff */
[----:B------:R-:W-:Y:S02]  /*210a0*/  LOP3.LUT R44, R45, 0x380, RZ, 0xc0, !PT ;  /* 0x000003802d2c7812 */ /* 0x000fe400078ec0ff */
[----:B------:R-:W-:Y:S02]  /*210b0*/  LOP3.LUT R48, R49, 0x380, RZ, 0xc0, !PT ;  /* 0x0000038031307812 */ /* 0x000fe400078ec0ff */
[----:B------:R-:W-:Y:S01]  /*210c0*/  LOP3.LUT R32, R32, R33, RZ, 0x3c, !PT ;  /* 0x0000002120207212 */ /* 0x000fe200078e3cff */
[----:B------:R-:W-:Y:S01]  /*210d0*/  IMAD.X R33, RZ, RZ, R3, P6 ;  /* 0x000000ffff217224 */ /* 0x000fe200030e0603 */
[----:B------:R-:W-:-:S02]  /*210e0*/  IADD3 R53, P6, R2, 0xa000, RZ ;  /* 0x0000a00002357810 */ /* 0x000fc40007fde0ff */
[----:B------:R-:W-:Y:S02]  /*210f0*/  SHF.R.U64 R36, R36, 0x3, RZ ;  /* 0x0000000324247819 */ /* 0x000fe400000012ff */
[----:B------:R-:W-:Y:S02]  /*21100*/  SHF.R.U64 R40, R40, 0x3, RZ ;  /* 0x0000000328287819 */ /* 0x000fe400000012ff */
[----:B------:R-:W-:Y:S02]  /*21110*/  SHF.R.U64 R44, R44, 0x3, RZ ;  /* 0x000000032c2c7819 */ /* 0x000fe400000012ff */
[----:B------:R-:W-:Y:S02]  /*21120*/  SHF.R.U64 R48, R48, 0x3, RZ ;  /* 0x0000000330307819 */ /* 0x000fe400000012ff */
[----:B------:R-:W-:Y:S02]  /*21130*/  LOP3.LUT R52, R53, 0x380, RZ, 0xc0, !PT ;  /* 0x0000038035347812 */ /* 0x000fe400078ec0ff */
[----:B------:R-:W-:-:S02]  /*21140*/  LOP3.LUT R4, R5, 0x380, RZ, 0xc0, !PT ;  /* 0x0000038005047812 */ /* 0x000fc400078ec0ff */
        /* <DEDUP_REMOVED lines=11> */
[C---:B------:R-:W-:Y:S02]  /*21200*/  IADD3 R69, P5, R2.reuse, 0xe000, RZ ;  /* 0x0000e00002457810 */ /* 0x040fe40007fbe0ff */
[----:B------:R-:W-:Y:S02]  /*21210*/  LOP3.LUT R9, R2, 0x380, RZ, 0xc0, !PT ;  /* 0x0000038002097812 */ /* 0x000fe400078ec0ff */
[----:B------:R-:W-:Y:S02]  /*21220*/  SHF.R.U64 R52, R52, 0x3, RZ ;  /* 0x0000000334347819 */ /* 0x000fe400000012ff */
[----:B------:R-:W-:Y:S02]  /*21230*/  SHF.R.U64 R4, R4, 0x3, RZ ;  /* 0x0000000304047819 */ /* 0x000fe400000012ff */
[----:B------:R-:W-:-:S02]  /*21240*/  LOP3.LUT R56, R57, 0x380, RZ, 0xc0, !PT ;  /* 0x0000038039387812 */ /* 0x000fc400078ec0ff */
[----:B------:R-:W-:Y:S02]  /*21250*/  LOP3.LUT R60, R61, 0x380, RZ, 0xc0, !PT ;  /* 0x000003803d3c7812 */ /* 0x000fe400078ec0ff */
[----:B------:R-:W-:Y:S02]  /*21260*/  LOP3.LUT R64, R65, 0x380, RZ, 0xc0, !PT ;  /* 0x0000038041407812 */ /* 0x000fe400078ec0ff */
[----:B------:R-:W-:Y:S02]  /*21270*/  LOP3.LUT R68, R69, 0x380, RZ, 0xc0, !PT ;  /* 0x0000038045447812 */ /* 0x000fe400078ec0ff */
[----:B------:R-:W-:Y:S02]  /*21280*/  SHF.R.U64 R9, R9, 0x3, RZ ;  /* 0x0000000309097819 */ /* 0x000fe400000012ff */
[----:B------:R-:W-:Y:S01]  /*21290*/  LOP3.LUT R52, R52, R53, RZ, 0x3c, !PT ;  /* 0x0000003534347212 */ /* 0x000fe200078e3cff */
[----:B------:R-:W-:Y:S01]  /*212a0*/  IMAD.X R53, RZ, RZ, R3, P6 ;  /* 0x000000ffff357224 */ /* 0x000fe200030e0603 */
[----:B------:R-:W-:-:S02]  /*212b0*/  LOP3.LUT R12, R4, R5, RZ, 0x3c, !PT ;  /* 0x00000005040c7212 */ /* 0x000fc400078e3cff */
[----:B------:R-:W-:Y:S02]  /*212c0*/  IADD3 R5, P6, R2, 0xf000, RZ ;  /* 0x0000f00002057810 */ /* 0x000fe40007fde0ff */
[----:B------:R-:W-:Y:S02]  /*212d0*/  SHF.R.U64 R56, R56, 0x3, RZ ;  /* 0x0000000338387819 */ /* 0x000fe400000012ff */
[----:B------:R-:W-:Y:S02]  /*212e0*/  SHF.R.U64 R60, R60, 0x3, RZ ;  /* 0x000000033c3c7819 */ /* 0x000fe400000012ff */
[----:B------:R-:W-:Y:S02]  /*212f0*/  SHF.R.U64 R64, R64, 0x3, RZ ;  /* 0x0000000340407819 */ /* 0x000fe400000012ff */
        /* <DEDUP_REMOVED lines=11> */
[----:B------:R-:W-:-:S02]  /*213b0*/  UIMAD UR5, UR12, UR10, URZ ;  /* 0x0000000a0c0572a4 */ /* 0x000fc4000f8e023f */
[----:B------:R-:W-:Y:S02]  /*213c0*/  UIMAD.WIDE.U32 UR6, UR14, UR10, URZ ;  /* 0x0000000a0e0672a5 */ /* 0x000fe4000f8e003f */
[----:B------:R-:W-:-:S03]  /*213d0*/  UIMAD UR5, UR14, UR11, UR5 ;  /* 0x0000000b0e0572a4 */ /* 0x000fc6000f8e0205 */
[----:B------:R-:W-:Y:S01]  /*213e0*/  ULDC.64 UR10, c[0x0][0xbf0] ;  /* 0x0002fc00000a7ab9 */ /* 0x000fe20000000a00 */
[----:B------:R-:W-:Y:S01]  /*213f0*/  UIADD3 UR7, UR7, UR5, URZ ;  /* 0x0000000507077290 */ /* 0x000fe2000fffe03f */
[----:B------:R-:W-:Y:S01]  /*21400*/  LOP3.LUT R4, R5, 0x380, RZ, 0xc0, !PT ;  /* 0x0000038005047812 */ /* 0x000fe200078ec0ff */
[----:B------:R-:W-:Y:S02]  /*21410*/  UIMAD UR8, UR13, UR10, URZ ;  /* 0x0000000a0d0872a4 */ /* 0x000fe4000f8e023f */
[----:B------:R-:W-:Y:S01]  /*21420*/  UIMAD.WIDE.U32 UR6, UR60, UR10, UR6 ;  /* 0x0000000a3c0672a5 */ /* 0x000fe2000f8e0006 */
[----:B------:R-:W-:Y:S01]  /*21430*/  SHF.R.U64 R4, R4, 0x3, RZ ;  /* 0x0000000304047819 */ /* 0x000fe200000012ff */
[----:B------:R-:W-:-:S03]  /*21440*/  UIMAD UR5, UR60, UR11, UR8 ;  /* 0x0000000b3c0572a4 */ /* 0x000fc6000f8e0208 */
[----:B------:R-:W-:Y:S01]  /*21450*/  LOP3.LUT R72, R4, R5, RZ, 0x3c, !PT ;  /* 0x0000000504487212 */ /* 0x000fe200078e3cff */
[----:B------:R-:W-:Y:S01]  /*21460*/  UIADD3 UR5, UR7, UR5, URZ ;  /* 0x0000000507057290 */ /* 0x000fe2000fffe03f */
[----:B------:R-:W-:Y:S01]  /*21470*/  ULDC.64 UR10, c[0x0][0xbe0] ;  /* 0x0002f800000a7ab9 */ /* 0x000fe20000000a00 */
[----:B------:R-:W-:-:S05]  /*21480*/  VIADD R81, R201, UR61 ;  /* 0x0000003dc9517c36 */ /* 0x000fca0008000000 */
[----:B------:R-:W-:Y:S01]  /*21490*/  ISETP.GE.AND P2, PT, R81, R0, PT ;  /* 0x000000005100720c */ /* 0x000fe20003f46270 */
[----:B------:R-:W-:Y:S01]  /*214a0*/  BSSY B1, `(.L_x_2262) ;  /* 0x000004c000017945 */ /* 0x000fe20003800000 */
[----:B--2---:R1:W-:Y:S04]  /*214b0*/  @!P0 ST.E desc[UR36][R18.64], R55 ;  /* 0x0000003712008985 */ /* 0x0043e8000c101924 */
[----:B------:R2:W5:Y:S04]  /*214c0*/  LD.E.128 R8, desc[UR36][R2.64] ;  /* 0x0000002402087980 */ /* 0x000568000c101d00 */
[----:B------:R-:W5:Y:S04]  /*214d0*/  LD.E.128 R4, desc[UR36][R6.64] ;  /* 0x0000002406047980 */ /* 0x000f68000c101d00 */
[----:B------:R-:W5:Y:S01]  /*214e0*/  LD.E.128 R12, desc[UR36][R12.64] ;  /* 0x000000240c0c7980 */ /* 0x000f62000c101d00 */
[----:B--2---:R-:W2:Y:S01]  /*214f0*/  @P1 LDC R3, c[0x0][0xcec] ;  /* 0x00033b00ff031b82 */ /* 0x004ea20000000800 */
[----:B------:R-:W-:-:S02]  /*21500*/  IMAD R2, R207, 0x20, R201 ;  /* 0x00000020cf027824 */ /* 0x000fc400078e02c9 */
[----:B------:R-:W5:Y:S02]  /*21510*/  LD.E.128 R24, desc[UR36][R24.64] ;  /* 0x0000002418187980 */ /* 0x000f64000c101d00 */
[----:B------:R-:W-:Y:S02]  /*21520*/  VIADD R76, R2, UR61 ;  /* 0x0000003d024c7c36 */ /* 0x000fe40008000000 */
[----:B------:R-:W5:Y:S02]  /*21530*/  LD.E.128 R28, desc[UR36][R28.64] ;  /* 0x000000241c1c7980 */ /* 0x000f64000c101d00 */
[----:B-1----:R-:W-:Y:S02]  /*21540*/  IMAD.MOV.U32 R19, RZ, RZ, R76 ;  /* 0x000000ffff137224 */ /* 0x002fe400078e004c */
[----:B------:R-:W5:Y:S04]  /*21550*/  LD.E.128 R32, desc[UR36][R32.64] ;  /* 0x0000002420207980 */ /* 0x000f68000c101d00 */
[----:B------:R-:W5:Y:S04]  /*21560*/  LD.E.128 R36, desc[UR36][R36.64] ;  /* 0x0000002424247980 */ /* 0x000f68000c101d00 */
[----:B------:R-:W5:Y:S04]  /*21570*/  LD.E.128 R40, desc[UR36][R40.64] ;  /* 0x0000002428287980 */ /* 0x000f68000c101d00 */
[----:B------:R-:W5:Y:S01]  /*21580*/  LD.E.128 R44, desc[UR36][R44.64] ;  /* 0x000000242c2c7980 */ /* 0x000f62000c101d00 */
[----:B--2---:R-:W-:-:S03]  /*21590*/  @P1 IMAD.HI.U32 R2, R76, R3, RZ ;  /* 0x000000034c021227 */ /* 0x004fc600078e00ff */
[----:B------:R-:W5:Y:S02]  /*215a0*/  LD.E.128 R48, desc[UR36][R48.64] ;  /* 0x0000002430307980 */ /* 0x000f64000c101d00 */
[----:B0-----:R-:W-:Y:S02]  /*215b0*/  @P1 SHF.R.U32.HI R19, RZ, R21, R2 ;  /* 0x00000015ff131219 */ /* 0x001fe40000011602 */
[----:B------:R-:W5:Y:S02]  /*215c0*/  LD.E.128 R52, desc[UR36][R52.64] ;  /* 0x0000002434347980 */ /* 0x000f64000c101d00 */
[--C-:B------:R-:W-:Y:S01]  /*215d0*/  SHF.R.S32.HI R18, RZ, 0x1f, R19.reuse ;  /* 0x0000001fff127819 */ /* 0x100fe20000011413 */
[----:B------:R-:W-:Y:S01]  /*215e0*/  IMAD.MOV R21, RZ, RZ, -R19 ;  /* 0x000000ffff157224 */ /* 0x000fe200078e0a13 */
[----:B------:R-:W5:Y:S01]  /*215f0*/  LD.E.128 R56, desc[UR36][R56.64] ;  /* 0x0000002438387980 */ /* 0x000f62000c101d00 */
[----:B------:R-:W-:Y:S02]  /*21600*/  IMAD.U32 R3, RZ, RZ, UR7 ;  /* 0x00000007ff037e24 */ /* 0x000fe4000f8e00ff */
[----:B------:R-:W-:Y:S01]  /*21610*/  IMAD R18, R18, UR10, RZ ;  /* 0x0000000a12127c24 */ /* 0x000fe2000f8e02ff */
[----:B------:R-:W5:Y:S01]  /*21620*/  LD.E.128 R60, desc[UR36][R60.64] ;  /* 0x000000243c3c7980 */ /* 0x000f62000c101d00 */
[----:B------:R-:W-:-:S02]  /*21630*/  IMAD R21, R20, R21, R76 ;  /* 0x0000001514157224 */ /* 0x000fc400078e024c */
[----:B------:R-:W-:Y:S01]  /*21640*/  IMAD.U32 R2, RZ, RZ, UR6 ;  /* 0x00000006ff027e24 */ /* 0x000fe2000f8e00ff */
[----:B------:R-:W5:Y:S01]  /*21650*/  LD.E.128 R64, desc[UR36][R64.64] ;  /* 0x0000002440407980 */ /* 0x000f62000c101d00 */
[----:B------:R-:W-:Y:S01]  /*21660*/  IMAD.U32 R3, RZ, RZ, UR5 ;  /* 0x00000005ff037e24 */ /* 0x000fe2000f8e00ff */
[----:B------:R-:W-:Y:S01]  /*21670*/  ULDC.64 UR6, c[0x0][0xbd8] ;  /* 0x0002f60000067ab9 */ /* 0x000fe20000000a00 */
[----:B------:R-:W-:Y:S01]  /*21680*/  IMAD R77, R19, UR11, R18 ;  /* 0x0000000b134d7c24 */ /* 0x000fe2000f8e0212 */
[----:B------:R-:W5:Y:S01]  /*21690*/  LD.E.128 R68, desc[UR36][R68.64] ;  /* 0x0000002444447980 */ /* 0x000f62000c101d00 */
[----:B------:R-:W-:-:S03]  /*216a0*/  SHF.R.S32.HI R18, RZ, 0x1f, R21 ;  /* 0x0000001fff127819 */ /* 0x000fc60000011415 */
[----:B------:R-:W5:Y:S01]  /*216b0*/  LD.E.128 R72, desc[UR36][R72.64] ;  /* 0x0000002448487980 */ /* 0x000f62000c101d00 */
[----:B------:R-:W-:Y:S01]  /*216c0*/  IMAD.WIDE.U32 R2, R19, UR10, R2 ;  /* 0x0000000a13027c25 */ /* 0x000fe2000f8e0002 */
[----:B------:R-:W-:Y:S01]  /*216d0*/  @!PT LDS RZ, [RZ] ;  /* 0x00000000fffff984 */ /* 0x000fe20000000800 */
[----:B------:R-:W-:Y:S01]  /*216e0*/  @!PT LDS RZ, [RZ] ;  /* 0x00000000fffff984 */ /* 0x000fe20000000800 */
[----:B------:R-:W-:Y:S01]  /*216f0*/  @!PT LDS RZ, [RZ] ;  /* 0x00000000fffff984 */ /* 0x000fe20000000800 */
[----:B------:R-:W-:Y:S01]  /*21700*/  @!PT LDS RZ, [RZ] ;  /* 0x00000000fffff984 */ /* 0x000fe20000000800 */
[----:B------:R0:W-:Y:S06]  /*21710*/  MEMBAR.ALL.CTA ;  /* 0x0000000000007992 */ /* 0x0001ec0000008000 */
[----:B0-----:R-:W0:Y:S01]  /*21720*/  FENCE.VIEW.ASYNC.S ;  /* 0x00000000000073c6 */ /* 0x001e220000000000 */
[----:B------:R-:W-:Y:S02]  /*21730*/  IMAD.IADD R3, R3, 0x1, R77 ;  /* 0x0000000103037824 */ /* 0x000fe400078e024d */
[----:B------:R-:W-:Y:S01]  /*21740*/  IMAD R18, R18, UR6, RZ ;  /* 0x0000000612127c24 */ /* 0x000fe2000f8e02ff */
[----:B------:R-:W-:Y:S01]  /*21750*/  UIADD3 UR5, UR42, 0x32420, URZ ;  /* 0x000324202a057890 */ /* 0x000fe2000fffe03f */
[----:B------:R-:W-:-:S04]  /*21760*/  IMAD.WIDE.U32 R2, R21, UR6, R2 ;  /* 0x0000000615027c25 */ /* 0x000fc8000f8e0002 */
[----:B------:R-:W-:Y:S01]  /*21770*/  IMAD R77, R21, UR7, R18 ;  /* 0x00000007154d7c24 */ /* 0x000fe2000f8e0212 */
[----:B------:R-:W-:Y:S01]  /*21780*/  ULDC.64 UR6, c[0x0][0xb80] ;  /* 0x0002e00000067ab9 */ /* 0x000fe20000000a00 */
[----:B------:R-:W-:Y:S01]  /*21790*/  UPRMT UR5, URZ, 0x654, UR5 ;  /* 0x000006543f057896 */ /* 0x000fe20008000005 */
[----:B------:R-:W-:Y:S01]  /*217a0*/  LEA R78, P3, R2, UR6, 0x1 ;  /* 0x00000006024e7c11 */ /* 0x000fe2000f8608ff */
[----:B------:R-:W-:Y:S02]  /*217b0*/  IMAD.IADD R3, R3, 0x1, R77 ;  /* 0x0000000103037824 */ /* 0x000fe400078e024d */
[----:B------:R-:W-:-:S03]  /*217c0*/  VIADD R19, R81, 0x20 ;  /* 0x0000002051137836 */ /* 0x000fc60000000000 */
[----:B------:R-:W-:Y:S02]  /*217d0*/  LEA.HI.X R79, R2, UR7, R3, 0x1, P3 ;  /* 0x00000007024f7c11 */ /* 0x000fe400098f0c03 */
[-C--:B------:R-:W-:Y:S01]  /*217e0*/  ISETP.GE.AND P1, PT, R19, R0.reuse, PT ;  /* 0x000000001300720c */ /* 0x080fe20003f26270 */
[----:B------:R-:W-:Y:S01]  /*217f0*/  VIADD R19, R81, 0x40 ;  /* 0x0000004051137836 */ /* 0x000fe20000000000 */
[----:B0-----:R0:W1:Y:S01]  /*21800*/  SHFL.IDX PT, R76, R78, RZ, 0x181f ;  /* 0x00181fff4e4c7589 */ /* 0x00106200000e0000 */
[----:B------:R-:W-:Y:S03]  /*21810*/  SYNCS.ARRIVE.TRANS64.RED.A1T0 RZ, [UR5], RZ ;  /* 0x000000ffffff79a7 */ /* 0x000fe60008100405 */
[----:B------:R0:W2:Y:S01]  /*21820*/  SHFL.IDX PT, R77, R79, RZ, 0x181f ;  /* 0x00181fff4f4d7589 */ /* 0x0000a200000e0000 */
        /* <DEDUP_REMOVED lines=19> */
.L_x_2263:
[----:B------:R-:W-:Y:S05]  /*21960*/  BSYNC B1 ;  /* 0x0000000000017941 */ /* 0x000fea0003800000 */
.L_x_2262:
[----:B---3--:R3:W4:Y:S01]  /*21970*/  SHFL.IDX PT, R19, R79, 0x1, 0x181f ;  /* 0x00381f004f137f89 */ /* 0x00872200000e0000 */
        /* <DEDUP_REMOVED lines=9> */
[-C--:B-----5:R-:W-:Y:S02]  /*21a10*/  @!P3 LEA R8, P5, R192, R18.reuse, 0x1 ;  /* 0x00000012c008b211 */ /* 0x0a0fe400078a08ff */
[-C--:B----4-:R-:W-:Y:S02]  /*21a20*/  @!P4 LEA.HI.X R3, R190, R19.reuse, R199, 0x1, P6 ;  /* 0x00000013be03c211 */ /* 0x090fe400030f0cc7 */
[-C--:B------:R-:W-:Y:S02]  /*21a30*/  @!P2 LEA R10, P6, R191, R18.reuse, 0x1 ;  /* 0x00000012bf0aa211 */ /* 0x080fe400078c08ff */
        /* <DEDUP_REMOVED lines=8> */
.L_x_2265:
[----:B------:R-:W-:Y:S05]  /*21ac0*/  BSYNC B1 ;  /* 0x0000000000017941 */ /* 0x000fea0003800000 */
.L_x_2264:
[----:B0----5:R0:W0:Y:S01]  /*21ad0*/  SHFL.IDX PT, R9, R79, 0x2, 0x181f ;  /* 0x00581f004f097f89 */ /* 0x02102200000e0000 */
        /* <DEDUP_REMOVED lines=9> */
[-C--:B------:R-:W-:Y:S02]  /*21b70*/  @!P2 LEA R4, P5, R192, R8.reuse, 0x1 ;  /* 0x00000008c004a211 */ /* 0x080fe400078a08ff */
[-C--:B------:R-:W-:Y:S02]  /*21b80*/  @!P1 LEA R6, P4, R191, R8.reuse, 0x1 ;  /* 0x00000008bf069211 */ /* 0x080fe400078808ff */
[-C--:B------:R-:W-:Y:S02]  /*21b90*/  @!P3 LEA.HI.X R3, R190, R9.reuse, R199, 0x1, P6 ;  /* 0x00000009be03b211 */ /* 0x080fe400030f0cc7 */
        /* <DEDUP_REMOVED lines=8> */
.L_x_2267:
[----:B------:R-:W-:Y:S05]  /*21c20*/  BSYNC B1 ;  /* 0x0000000000017941 */ /* 0x000fea0003800000 */
.L_x_2266:
[----:B0-----:R-:W-:Y:S01]  /*21c30*/  VIADD R3, R81, 0x60 ;  /* 0x0000006051037836 */ /* 0x001fe20000000000 */
[----:B---3--:R-:W0:Y:S04]  /*21c40*/  SHFL.IDX PT, R79, R79, 0x3, 0x181f ;  /* 0x00781f004f4f7f89 */ /* 0x008e2800000e0000 */
[----:B------:R-:W-:Y:S01]  /*21c50*/  ISETP.GE.AND P0, PT, R3, R0, PT ;  /* 0x000000000300720c */ /* 0x000fe20003f06270 */
[----:B------:R-:W3:-:S12]  /*21c60*/  SHFL.IDX PT, R78, R78, 0x3, 0x181f ;  /* 0x00781f004e4e7f89 */ /* 0x000ed800000e0000 */
[----:B------:R-:W-:Y:S05]  /*21c70*/  @P0 BRA `(.L_x_2268) ;  /* 0x0000000c002c0947 */ /* 0x000fea0003800000 */
[----:B------:R-:W-:Y:S02]  /*21c80*/  ULDC UR5, c[0x0][0xbc8] ;  /* 0x0002f20000057ab9 */ /* 0x000fe40000000800 */
[----:B------:R-:W-:Y:S02]  /*21c90*/  ISETP.GE.AND P3, PT, R190, UR5, PT ;  /* 0x00000005be007c0c */ /* 0x000fe4000bf66270 */
[----:B------:R-:W-:Y:S02]  /*21ca0*/  ISETP.GE.AND P4, PT, R192, UR5, PT ;  /* 0x00000005c0007c0c */ /* 0x000fe4000bf86270 */
[----:B------:R-:W-:-:S09]  /*21cb0*/  ISETP.GE.AND P5, PT, R191, UR5, PT ;  /* 0x00000005bf007c0c */ /* 0x000fd2000bfa6270 */
[-C--:B---3--:R-:W-:Y:S02]  /*21cc0*/  @!P3 LEA R2, P0, R190, R78.reuse, 0x1 ;  /* 0x0000004ebe02b211 */ /* 0x088fe400078008ff */
[-C--:B------:R-:W-:Y:S02]  /*21cd0*/  @!P4 LEA R4, P1, R192, R78.reuse, 0x1 ;  /* 0x0000004ec004c211 */ /* 0x080fe400078208ff */
[C---:B------:R-:W-:Y:S02]  /*21ce0*/  @!P5 LEA R6, P2, R191.reuse, R78, 0x1 ;  /* 0x0000004ebf06d211 */ /* 0x040fe400078408ff */
        /* <DEDUP_REMOVED lines=12> */
.L_x_2261:
[----:B0-----:R-:W0:Y:S01]  /*21db0*/  LDC R8, c[0x0][0xce8] ;  /* 0x00033a00ff087b82 */ /* 0x001e220000000800 */
[----:B------:R-:W-:Y:S01]  /*21dc0*/  R2UR UR5, R200 ;  /* 0x00000000c80572ca */ /* 0x000fe200000e0000 */
[----:B------:R-:W-:Y:S01]  /*21dd0*/  USHF.R.S32.HI UR10, URZ, 0x1f, UR60 ;  /* 0x0000001f3f0a7899 */ /* 0x000fe2000801143c */
[----:B------:R-:W-:Y:S01]  /*21de0*/  ISETP.GE.AND P0, PT, R204, 0x80, PT ;  /* 0x00000080cc00780c */ /* 0x000fe20003f06270 */
[----:B------:R-:W-:Y:S01]  /*21df0*/  BSSY B1, `(.L_x_2269) ;  /* 0x0000030000017945 */ /* 0x000fe20003800000 */
[----:B------:R-:W-:-:S09]  /*21e00*/  IMAD R6, R207, 0x20, R201 ;  /* 0x00000020cf067824 */ /* 0x000fd200078e02c9 */
[----:B------:R-:W-:Y:S01]  /*21e10*/  USHF.R.S32.HI UR8, URZ, 0x1f, UR5 ;  /* 0x0000001f3f087899 */ /* 0x000fe20008011405 */
        /* <DEDUP_REMOVED lines=14> */
[----:B------:R-:W-:Y:S01]  /*21f00*/  R2UR UR11, R200 ;  /* 0x00000000c80b72ca */ /* 0x000fe200000e0000 */
[----:B------:R-:W-:Y:S01]  /*21f10*/  UIMAD UR5, UR8, UR12, URZ ;  /* 0x0000000c080572a4 */ /* 0x000fe2000f8e023f */
[----:B------:R-:W-:-:S09]  /*21f20*/  IMAD.MOV.U32 R2, RZ, RZ, R4 ;  /* 0x000000ffff027224 */ /* 0x000fd200078e0004 */
[----:B------:R-:W2:Y:S02]  /*21f30*/  @P0 LDC R5, c[0x0][0xcec] ;  /* 0x00033b00ff050b82 */ /* 0x000ea40000000800 */
[----:B------:R-:W-:Y:S02]  /*21f40*/  UIMAD.WIDE.U32 UR6, UR11, UR12, URZ ;  /* 0x0000000c0b0672a5 */ /* 0x000fe4000f8e003f */
[----:B------:R-:W-:-:S03]  /*21f50*/  UIMAD UR5, UR11, UR13, UR5 ;  /* 0x0000000d0b0572a4 */ /* 0x000fc6000f8e0205 */
[----:B------:R-:W-:Y:S01]  /*21f60*/  ULDC.64 UR12, c[0x0][0xc98] ;  /* 0x00032600000c7ab9 */ /* 0x000fe20000000a00 */
[----:B------:R-:W3:Y:S01]  /*21f70*/  @P0 LDC R7, c[0x0][0xcf0] ;  /* 0x00033c00ff070b82 */ /* 0x000ee20000000800 */
[----:B------:R-:W-:Y:S02]  /*21f80*/  UIADD3 UR7, UR7, UR5, URZ ;  /* 0x0000000507077290 */ /* 0x000fe4000fffe03f */
[----:B------:R-:W-:Y:S02]  /*21f90*/  UIMAD UR5, UR10, UR12, URZ ;  /* 0x0000000c0a0572a4 */ /* 0x000fe4000f8e023f */
[----:B------:R-:W-:Y:S02]  /*21fa0*/  UIMAD.WIDE.U32 UR6, UR60, UR12, UR6 ;  /* 0x0000000c3c0672a5 */ /* 0x000fe4000f8e0006 */
[----:B------:R-:W-:-:S03]  /*21fb0*/  UIMAD UR5, UR60, UR13, UR5 ;  /* 0x0000000d3c0572a4 */ /* 0x000fc6000f8e0205 */
        /* <DEDUP_REMOVED lines=19> */
.L_x_2270:
[----:B------:R-:W-:Y:S05]  /*220f0*/  BSYNC B1 ;  /* 0x0000000000017941 */ /* 0x000fea0003800000 */
.L_x_2269:
[----:B------:R-:W-:Y:S01]  /*22100*/  R2UR UR11, R200 ;  /* 0x00000000c80b72ca */ /* 0x000fe200000e0000 */
[----:B------:R-:W-:Y:S01]  /*22110*/  ULDC.64 UR12, c[0x0][0xbe8] ;  /* 0x0002fa00000c7ab9 */ /* 0x000fe20000000a00 */
[----:B------:R-:W-:Y:S01]  /*22120*/  VIADD R6, R6, UR61 ;  /* 0x0000003d06067c36 */ /* 0x000fe20008000000 */
[----:B------:R-:W-:Y:S01]  /*22130*/  UIMAD UR5, UR8, UR12, URZ ;  /* 0x0000000c080572a4 */ /* 0x000fe2000f8e023f */
[----:B------:R-:W-:Y:S02]  /*22140*/  BSSY B1, `(.L_x_2271) ;  /* 0x000003c000017945 */ /* 0x000fe40003800000 */
[----:B0-----:R-:W-:-:S04]  /*22150*/  @P1 IMAD.HI.U32 R0, R6, R9, RZ ;  /* 0x0000000906001227 */ /* 0x001fc800078e00ff */
[----:B--2---:R-:W-:Y:S01]  /*22160*/  IMAD.MOV.U32 R5, RZ, RZ, R6 ;  /* 0x000000ffff057224 */ /* 0x004fe200078e0006 */
[----:B-1----:R-:W-:Y:S02]  /*22170*/  @P1 SHF.R.U32.HI R5, RZ, R11, R0 ;  /* 0x0000000bff051219 */ /* 0x002fe40000011600 */
[----:B------:R-:W-:Y:S02]  /*22180*/  UIMAD.WIDE.U32 UR6, UR11, UR12, URZ ;  /* 0x0000000c0b0672a5 */ /* 0x000fe4000f8e003f */
[----:B------:R-:W-:Y:S01]  /*22190*/  UIMAD UR5, UR11, UR13, UR5 ;  /* 0x0000000d0b0572a4 */ /* 0x000fe2000f8e0205 */
[--C-:B------:R-:W-:Y:S01]  /*221a0*/  SHF.R.S32.HI R0, RZ, 0x1f, R5.reuse ;  /* 0x0000001fff007819 */ /* 0x100fe20000011405 */
[----:B------:R-:W-:Y:S01]  /*221b0*/  IMAD.MOV R7, RZ, RZ, -R5 ;  /* 0x000000ffff077224 */ /* 0x000fe200078e0a05 */
[----:B------:R-:W-:Y:S01]  /*221c0*/  ULDC.64 UR12, c[0x0][0xbf0] ;  /* 0x0002fc00000c7ab9 */ /* 0x000fe20000000a00 */
[----:B------:R-:W-:Y:S02]  /*221d0*/  UIADD3 UR7, UR7, UR5, URZ ;  /* 0x0000000507077290 */ /* 0x000fe4000fffe03f */
[----:B------:R-:W-:Y:S01]  /*221e0*/  UIMAD UR5, UR10, UR12, URZ ;  /* 0x0000000c0a0572a4 */ /* 0x000fe2000f8e023f */
[----:B------:R-:W-:Y:S01]  /*221f0*/  IMAD R7, R8, R7, R6 ;  /* 0x0000000708077224 */ /* 0x000fe200078e0206 */
[----:B------:R-:W-:Y:S01]  /*22200*/  UIMAD.WIDE.U32 UR6, UR60, UR12, UR6 ;  /* 0x0000000c3c0672a5 */ /* 0x000fe2000f8e0006 */
[----:B------:R-:W-:Y:S01]  /*22210*/  VIADD R6, R201, UR61 ;  /* 0x0000003dc9067c36 */ /* 0x000fe20008000000 */
[----:B------:R-:W-:Y:S01]  /*22220*/  UIMAD UR5, UR60, UR13, UR5 ;  /* 0x0000000d3c0572a4 */ /* 0x000fe2000f8e0205 */
[----:B------:R-:W-:-:S03]  /*22230*/  ULDC.64 UR10, c[0x0][0xbe0] ;  /* 0x0002f800000a7ab9 */ /* 0x000fc60000000a00 */
[----:B------:R-:W-:Y:S01]  /*22240*/  UIADD3 UR5, UR7, UR5, URZ ;  /* 0x0000000507057290 */ /* 0x000fe2000fffe03f */
[----:B------:R-:W-:Y:S02]  /*22250*/  IMAD R0, R0, UR10, RZ ;  /* 0x0000000a00007c24 */ /* 0x000fe4000f8e02ff */
[----:B------:R-:W-:Y:S02]  /*22260*/  IMAD.U32 R3, RZ, RZ, UR7 ;  /* 0x00000007ff037e24 */ /* 0x000fe4000f8e00ff */
[----:B------:R-:W-:Y:S01]  /*22270*/  IMAD.U32 R2, RZ, RZ, UR6 ;  /* 0x00000006ff027e24 */ /* 0x000fe2000f8e00ff */
[----:B------:R-:W-:Y:S01]  /*22280*/  ULDC.64 UR6, c[0x0][0xbd8] ;  /* 0x0002f60000067ab9 */ /* 0x000fe20000000a00 */
[----:B------:R-:W-:Y:S01]  /*22290*/  IMAD.U32 R3, RZ, RZ, UR5 ;  /* 0x00000005ff037e24 */ /* 0x000fe2000f8e00ff */
[----:B------:R-:W-:Y:S01]  /*222a0*/  ULDC UR5, c[0x0][0xb88] ;  /* 0x0002e20000057ab9 */ /* 0x000fe20000000800 */
[C---:B------:R-:W-:Y:S01]  /*222b0*/  IMAD R9, R5.reuse, UR11, R0 ;  /* 0x0000000b05097c24 */ /* 0x040fe2000f8e0200 */
[----:B------:R-:W-:Y:S01]  /*222c0*/  SHF.R.S32.HI R0, RZ, 0x1f, R7 ;  /* 0x0000001fff007819 */ /* 0x000fe20000011407 */
[----:B------:R-:W-:-:S04]  /*222d0*/  IMAD.WIDE.U32 R2, R5, UR10, R2 ;  /* 0x0000000a05027c25 */ /* 0x000fc8000f8e0002 */
[----:B------:R-:W-:Y:S02]  /*222e0*/  IMAD.IADD R3, R3, 0x1, R9 ;  /* 0x0000000103037824 */ /* 0x000fe400078e0209 */
[----:B------:R-:W-:Y:S02]  /*222f0*/  IMAD R4, R0, UR6, RZ ;  /* 0x0000000600047c24 */ /* 0x000fe4000f8e02ff */
        /* <DEDUP_REMOVED lines=32> */
.L_x_2272:
[----:B------:R-:W-:Y:S05]  /*22500*/  BSYNC B1 ;  /* 0x0000000000017941 */ /* 0x000fea0003800000 */
.L_x_2271:
        /* <DEDUP_REMOVED lines=21> */
.L_x_2274:
[----:B------:R-:W-:Y:S05]  /*22660*/  BSYNC B1 ;  /* 0x0000000000017941 */ /* 0x000fea0003800000 */
.L_x_2273:
        /* <DEDUP_REMOVED lines=21> */
.L_x_2276:
[----:B------:R-:W-:Y:S05]  /*227c0*/  BSYNC B1 ;  /* 0x0000000000017941 */ /* 0x000fea0003800000 */
.L_x_2275:
        /* <DEDUP_REMOVED lines=22> */
.L_x_2268:
[----:B------:R-:W-:Y:S05]  /*22930*/  BSYNC B0 ;  /* 0x0000000000007941 */ /* 0x000fea0003800000 */
.L_x_2260:
[----:B------:R-:W-:Y:S02]  /*22940*/  ULDC UR5, c[0x0][0xd38] ;  /* 0x00034e0000057ab9 */ /* 0x000fe40000000800 */
[----:B------:R-:W-:-:S06]  /*22950*/  UISETP.GE.AND UP0, UPT, UR4, UR5, UPT ;  /* 0x000000050400728c */ /* 0x000fcc000bf06270 */
[----:B------:R-:W-:-:S13]  /*22960*/  PLOP3.LUT P0, PT, PT, PT, UP0, 0x80, 0x0 ;  /* 0x000000000000781c */ /* 0x000fda0003f0f008 */
[----:B------:R-:W-:Y:S05]  /*22970*/  @!P0 BRA `(.L_x_2277) ;  /* 0xfffffde400d48947 */ /* 0x000fea000383ffff */
[----:B------:R-:W-:Y:S05]  /*22980*/  EXIT ;  /* 0x000000000000794d */ /* 0x000fea0003800000 */
.L_x_2146:
[----:B------:R-:W-:-:S08]  /*22990*/  NOP ;  /* 0x0000000000007918 */ /* 0x000fd00000000000 */
[----:B-1----:R-:W0:-:S00]  /*229a0*/  USETMAXREG.DEALLOC.CTAPOOL 0x28 ;  /* 0x00000028000079c8 */ /* 0x002e0000080e0500 */
[----:B0-----:R-:W-:-:S06]  /*229b0*/  LOP3.LUT R0, R0, 0x3, RZ, 0xc0, !PT ;  /* 0x0000000300007812 */ /* 0x001fcc00078ec0ff */
[----:B------:R-:W0:Y:S01]  /*229c0*/  S2UR UR10, SR_CTAID.X ;  /* 0x00000000000a79c3 */ /* 0x000e220000002500 */
[----:B------:R-:W-:Y:S01]  /*229d0*/  LOP3.LUT R16, R16, 0xffdfffff, RZ, 0xc0, !PT ;  /* 0xffdfffff10107812 */ /* 0x000fe200078ec0ff */
[----:B------:R-:W-:Y:S01]  /*229e0*/  STL [R1+0x454], RZ ;  /* 0x000454ff01007387 */ /* 0x000fe20000100800 */
        /* <DEDUP_REMOVED lines=9> */
[----:B------:R-:W2:Y:S01]  /*22a80*/  LDL R3, [R1+0x45c] ;  /* 0x00045c0001037983 */ /* 0x000ea20000100800 */
[----:B------:R-:W-:Y:S01]  /*22a90*/  ULDC UR9, c[0x0][0x3b8] ;  /* 0x0000ee0000097ab9 */ /* 0x000fe20000000800 */
[----:B------:R-:W-:Y:S01]  /*22aa0*/  ULDC UR7, c[0x0][0x320] ;  /* 0x0000c80000077ab9 */ /* 0x000fe20000000800 */
[----:B------:R-:W-:Y:S01]  /*22ab0*/  LOP3.LUT R16, R16, 0xffffffef, RZ, 0xc0, !PT ;  /* 0xffffffef10107812 */ /* 0x000fe200078ec0ff */
[----:B------:R-:W0:Y:S01]  /*22ac0*/  S2R R8, SR_TID.X ;  /* 0x0000000000087919 */ /* 0x000e220000002100 */
[----:B------:R-:W1:Y:S01]  /*22ad0*/  S2UR UR6, SR_CgaCtaId ;  /* 0x00000000000679c3 */ /* 0x000e620000008800 */
[----:B------:R-:W-:Y:S01]  /*22ae0*/  ULDC.64 UR42, c[0x0][0x2f0] ;  /* 0x0000bc00002a7ab9 */ /* 0x000fe20000000a00 */
[----:B------:R-:W-:Y:S01]  /*22af0*/  LOP3.LUT R16, R16, 0xfffbffff, RZ, 0xc0, !PT ;  /* 0xfffbffff10107812 */ /* 0x000fe200078ec0ff */
[----:B------:R-:W-:Y:S01]  /*22b00*/  ULDC.64 UR4, c[0x0][0x418] ;  /* 0x0001060000047ab9 */ /* 0x000fe20000000a00 */
[----:B------:R3:W-:Y:S01]  /*22b10*/  STL [R1+0x454], RZ ;  /* 0x000454ff01007387 */ /* 0x0007e20000100800 */
[----:B------:R-:W-:Y:S01]  /*22b20*/  UISETP.NE.U32.AND UP0, UPT, UR4, URZ, UPT ;  /* 0x0000003f0400728c */ /* 0x000fe2000bf05070 */
[----:B------:R-:W-:Y:S01]  /*22b30*/  IMAD.U32 R32, RZ, RZ, UR10 ;  /* 0x0000000aff207e24 */ /* 0x000fe2000f8e00ff */
[----:B------:R-:W-:Y:S01]  /*22b40*/  ULDC UR40, c[0x0][0x288] ;  /* 0x0000a20000287ab9 */ /* 0x000fe20000000800 */
[----:B------:R-:W-:Y:S01]  /*22b50*/  ULDC UR4, c[0x0][0x424] ;  /* 0x0001090000047ab9 */ /* 0x000fe20000000800 */
[----:B------:R-:W-:Y:S01]  /*22b60*/  UISETP.NE.AND.EX UP0, UPT, UR5, URZ, UPT, UP0 ;  /* 0x0000003f0500728c */ /* 0x000fe2000bf05300 */
[----:B------:R-:W-:Y:S01]  /*22b70*/  IMAD.MOV.U32 R26, RZ, RZ, 0x1 ;  /* 0x00000001ff1a7424 */ /* 0x000fe200078e00ff */
[----:B------:R-:W-:Y:S01]  /*22b80*/  ULDC UR41, c[0x0][0x448] ;  /* 0x0001120000297ab9 */ /* 0x000fe20000000800 */
[----:B------:R-:W-:Y:S01]  /*22b90*/  UMOV UR5, 0x400 ;  /* 0x0000040000057882 */ /* 0x000fe20000000000 */
[----:B------:R-:W-:Y:S01]  /*22ba0*/  USEL UR4, UR4, 0x1, UP0 ;  /* 0x0000000104047887 */ /* 0x000fe20008000000 */
[----:B------:R-:W-:Y:S01]  /*22bb0*/  IMAD.MOV.U32 R18, RZ, RZ, RZ ;  /* 0x000000ffff127224 */ /* 0x000fe200078e00ff */
[----:B------:R-:W-:-:S02]  /*22bc0*/  UIMAD UR41, UR41, UR40, URZ ;  /* 0x00000028292972a4 */ /* 0x000fc4000f8e023f */
[----:B------:R-:W-:Y:S01]  /*22bd0*/  UIMAD UR42, UR4, UR42, URZ ;  /* 0x0000002a042a72a4 */ /* 0x000fe2000f8e023f */
[----:B------:R-:W-:-:S03]  /*22be0*/  ULDC UR49, c[0x0][0xc] ;  /* 0x0000030000317ab9 */ /* 0x000fc60000000800 */
[----:B------:R-:W-:Y:S02]  /*22bf0*/  UIADD3 UR4, UR42, 0x5f, URZ ;  /* 0x0000005f2a047890 */ /* 0x000fe4000fffe03f */
[----:B------:R-:W-:Y:S02]  /*22c00*/  UIADD3 UR47, UR42, 0x1, -UR40 ;  /* 0x000000012a2f7890 */ /* 0x000fe4000fffe828 */
[----:B-1----:R-:W-:Y:S02]  /*22c10*/  ULEA UR6, UR6, UR5, 0x18 ;  /* 0x0000000506067291 */ /* 0x002fe4000f8ec03f */
[----:B------:R-:W-:Y:S02]  /*22c20*/  UIMAD.WIDE UR4, UR4, 0x2aaaaaab, URZ ;  /* 0x2aaaaaab040478a5 */ /* 0x000fe4000f8e023f */
[----:B------:R-:W-:Y:S01]  /*22c30*/  UIADD3 UR40, UR42, -UR40, URZ ;  /* 0x800000282a287290 */ /* 0x000fe2000fffe03f */
[C---:B0-----:R-:W-:Y:S01]  /*22c40*/  IMAD.SHL.U32 R29, R8.reuse, 0x8, RZ ;  /* 0x00000008081d7824 */ /* 0x041fe200078e00ff */
[----:B------:R-:W-:Y:S01]  /*22c50*/  LOP3.LUT R7, R8, 0x7f, RZ, 0xc0, !PT ;  /* 0x0000007f08077812 */ /* 0x000fe200078ec0ff */
[----:B------:R-:W-:Y:S01]  /*22c60*/  IMAD.U32 R17, RZ, RZ, UR6 ;  /* 0x00000006ff117e24 */ /* 0x000fe2000f8e00ff */
[----:B------:R-:W-:-:S02]  /*22c70*/  USHF.R.U32.HI UR39, URZ, 0x1f, UR5 ;  /* 0x0000001f3f277899 */ /* 0x000fc40008011605 */
[C---:B------:R-:W-:Y:S02]  /*22c80*/  LOP3.LUT R5, R29.reuse, 0x38, RZ, 0xc0, !PT ;  /* 0x000000381d057812 */ /* 0x040fe400078ec0ff */
[----:B------:R-:W-:Y:S01]  /*22c90*/  LOP3.LUT R0, R29, 0x1f8, RZ, 0xc0, !PT ;  /* 0x000001f81d007812 */ /* 0x000fe200078ec0ff */
[----:B------:R-:W-:Y:S01]  /*22ca0*/  ULEA.HI.SX32 UR39, UR5, UR39, 0x1c ;  /* 0x0000002705277291 */ /* 0x000fe2000f8fe23f */
[C---:B------:R-:W-:Y:S02]  /*22cb0*/  LOP3.LUT R2, R5.reuse, 0x40, RZ, 0xfc, !PT ;  /* 0x0000004005027812 */ /* 0x040fe400078efcff */
[----:B------:R-:W-:Y:S02]  /*22cc0*/  ISETP.GE.AND P0, PT, R5, UR7, PT ;  /* 0x0000000705007c0c */ /* 0x000fe4000bf06270 */
[C---:B------:R-:W-:Y:S02]  /*22cd0*/  ISETP.GE.AND P2, PT, R2.reuse, UR9, PT ;  /* 0x0000000902007c0c */ /* 0x040fe4000bf46270 */
[----:B------:R-:W-:-:S02]  /*22ce0*/  ISETP.GE.AND P1, PT, R2, UR7, PT ;  /* 0x0000000702007c0c */ /* 0x000fc4000bf26270 */
[----:B------:R-:W-:Y:S02]  /*22cf0*/  LOP3.LUT R0, R0, 0x38, R8, 0x78, !PT ;  /* 0x0000003800007812 */ /* 0x000fe400078e7808 */
[----:B------:R-:W-:Y:S02]  /*22d00*/  LOP3.LUT R4, R5, 0x80, RZ, 0xfc, !PT ;  /* 0x0000008005047812 */ /* 0x000fe400078efcff */
[----:B------:R-:W-:Y:S02]  /*22d10*/  LOP3.LUT R29, R0, 0x200, R29, 0xf8, !PT ;  /* 0x00000200001d7812 */ /* 0x000fe400078ef81d */
[----:B------:R-:W-:Y:S02]  /*22d20*/  SEL R0, RZ, 0x1, P0 ;  /* 0x00000001ff007807 */ /* 0x000fe40000000000 */
[----:B------:R-:W-:Y:S01]  /*22d30*/  SEL R2, RZ, 0xffffffff, P1 ;  /* 0xffffffffff027807 */ /* 0x000fe20000800000 */
[----:B------:R-:W-:Y:S01]  /*22d40*/  IMAD R22, R29, 0x2, R17 ;  /* 0x000000021d167824 */ /* 0x000fe200078e0211 */
[----:B------:R-:W-:-:S02]  /*22d50*/  @P2 LOP3.LUT R16, R16, 0x40000, RZ, 0xfc, !PT ;  /* 0x0004000010102812 */ /* 0x000fc400078efcff */
[----:B------:R-:W-:Y:S02]  /*22d60*/  SHF.R.U32.HI R35, RZ, 0x3, R7 ;  /* 0x00000003ff237819 */ /* 0x000fe40000011607 */
[----:B------:R-:W-:-:S04]  /*22d70*/  @P1 LOP3.LUT R16, R16, 0x10, RZ, 0xfc, !PT ;  /* 0x0000001010101812 */ /* 0x000fc800078efcff */
[----:B------:R-:W-:-:S04]  /*22d80*/  LOP3.LUT R16, R16, 0xffffffdf, RZ, 0xc0, !PT ;  /* 0xffffffdf10107812 */ /* 0x000fc800078ec0ff */
[----:B------:R-:W-:Y:S02]  /*22d90*/  @P0 LOP3.LUT R16, R16, 0x20, RZ, 0xfc, !PT ;  /* 0x0000002010100812 */ /* 0x000fe400078efcff */
[----:B------:R-:W-:Y:S02]  /*22da0*/  ISETP.GE.AND P0, PT, R4, UR7, PT ;  /* 0x0000000704007c0c */ /* 0x000fe4000bf06270 */
[----:B------:R-:W-:-:S11]  /*22db0*/  LOP3.LUT R16, R16, 0xfffffff7, RZ, 0xc0, !PT ;  /* 0xfffffff710107812 */ /* 0x000fd600078ec0ff */
[----:B------:R-:W-:-:S04]  /*22dc0*/  @P0 LOP3.LUT R16, R16, 0x8, RZ, 0xfc, !PT ;  /* 0x0000000810100812 */ /* 0x000fc800078efcff */
[----:B------:R-:W-:Y:S02]  /*22dd0*/  LOP3.LUT R16, R16, 0xfffdffff, RZ, 0xc0, !PT ;  /* 0xfffdffff10107812 */ /* 0x000fe400078ec0ff */
[----:B--2---:R-:W-:Y:S01]  /*22de0*/  R2UR UR8, R3 ;  /* 0x00000000030872ca */ /* 0x004fe200000e0000 */
[----:B------:R-:W-:Y:S01]  /*22df0*/  IMAD.SHL.U32 R3, R2, 0x2, RZ ;  /* 0x0000000202037824 */ /* 0x000fe200078e00ff */
[----:B------:R-:W-:-:S04]  /*22e00*/  LOP3.LUT R2, R5, 0xc0, RZ, 0xfc, !PT ;  /* 0x000000c005027812 */ /* 0x000fc800078efcff */
[----:B------:R-:W-:Y:S02]  /*22e10*/  LOP3.LUT R0, R3, 0x2, R0, 0xe2, !PT ;  /* 0x0000000203007812 */ /* 0x000fe400078ee200 */
[----:B------:R-:W-:Y:S02]  /*22e20*/  SEL R3, RZ, 0x4, P0 ;  /* 0x00000004ff037807 */ /* 0x000fe40000000000 */
[----:B------:R-:W-:Y:S02]  /*22e30*/  ISETP.GE.AND P0, PT, R4, UR9, PT ;  /* 0x0000000904007c0c */ /* 0x000fe4000bf06270 */
[----:B------:R-:W-:Y:S01]  /*22e40*/  ISETP.GE.AND P1, PT, R2, UR9, PT ;  /* 0x0000000902007c0c */ /* 0x000fe2000bf26270 */
[----:B------:R-:W-:Y:S01]  /*22e50*/  ULOP3.LUT UR48, UR8, 0x2, URZ, 0xfc, !UPT ;  /* 0x0000000208307892 */ /* 0x000fe2000f8efc3f */
[----:B------:R-:W-:Y:S01]  /*22e60*/  LOP3.LUT R6, R0, R3, RZ, 0xfc, !PT ;  /* 0x0000000300067212 */ /* 0x000fe200078efcff */
[----:B------:R-:W-:Y:S01]  /*22e70*/  IMAD.SHL.U32 R0, R8, 0x10, RZ ;  /* 0x0000001008007824 */ /* 0x000fe200078e00ff */
[----:B------:R-:W-:-:S03]  /*22e80*/  ULDC UR8, c[0x0][0x2b8] ;  /* 0x0000ae0000087ab9 */ /* 0x000fc60000000800 */
[----:B------:R3:W-:Y:S01]  /*22e90*/  STL [R1+0x458], R6 ;  /* 0x0004580601007387 */ /* 0x0007e20000100800 */
[----:B------:R-:W-:-:S03]  /*22ea0*/  LOP3.LUT R0, R35, 0x70, R0, 0xf8, !PT ;  /* 0x0000007023007812 */ /* 0x000fc600078ef800 */
[----:B------:R-:W-:Y:S02]  /*22eb0*/  @P0 LOP3.LUT R16, R16, 0x20000, RZ, 0xfc, !PT ;  /* 0x0002000010100812 */ /* 0x000fe400078efcff */
[----:B------:R-:W-:Y:S02]  /*22ec0*/  ISETP.GE.AND P0, PT, R2, UR7, PT ;  /* 0x0000000702007c0c */ /* 0x000fe4000bf06270 */
[----:B------:R-:W-:Y:S02]  /*22ed0*/  LOP3.LUT R16, R16, 0xfffffffb, RZ, 0xc0, !PT ;  /* 0xfffffffb10107812 */ /* 0x000fe400078ec0ff */
[----:B------:R-:W-:-:S04]  /*22ee0*/  SEL R36, RZ, 0x8, P0 ;  /* 0x00000008ff247807 */ /* 0x000fc80000000000 */
[----:B------:R-:W-:-:S05]  /*22ef0*/  LOP3.LUT R36, R6, R36, RZ, 0xfc, !PT ;  /* 0x0000002406247212 */ /* 0x000fca00078efcff */
[----:B------:R-:W-:Y:S02]  /*22f00*/  @P0 LOP3.LUT R16, R16, 0x4, RZ, 0xfc, !PT ;  /* 0x0000000410100812 */ /* 0x000fe400078efcff */
[----:B------:R-:W-:Y:S02]  /*22f10*/  ISETP.GE.AND P0, PT, R5, UR43, PT ;  /* 0x0000002b05007c0c */ /* 0x000fe4000bf06270 */
[----:B------:R-:W-:-:S04]  /*22f20*/  LOP3.LUT R16, R16, 0xfffffffe, RZ, 0xc0, !PT ;  /* 0xfffffffe10107812 */ /* 0x000fc800078ec0ff */
[----:B------:R-:W-:-:S04]  /*22f30*/  LOP3.LUT R16, R16, 0xfffeffff, RZ, 0xc0, !PT ;  /* 0xfffeffff10107812 */ /* 0x000fc800078ec0ff */
[----:B------:R-:W-:Y:S02]  /*22f40*/  @P1 LOP3.LUT R16, R16, 0x10000, RZ, 0xfc, !PT ;  /* 0x0001000010101812 */ /* 0x000fe400078efcff */
[C---:B------:R-:W-:Y:S02]  /*22f50*/  ISETP.GE.AND P1, PT, R5.reuse, UR8, PT ;  /* 0x0000000805007c0c */ /* 0x040fe4000bf26270 */
[----:B------:R-:W-:Y:S02]  /*22f60*/  @P0 LOP3.LUT R16, R16, 0x1, RZ, 0xfc, !PT ;  /* 0x0000000110100812 */ /* 0x000fe400078efcff */
[----:B------:R-:W-:Y:S02]  /*22f70*/  ISETP.GE.AND P0, PT, R5, UR9, PT ;  /* 0x0000000905007c0c */ /* 0x000fe4000bf06270 */
[----:B------:R-:W-:-:S04]  /*22f80*/  LOP3.LUT R16, R16, 0xfff7ffff, RZ, 0xc0, !PT ;  /* 0xfff7ffff10107812 */ /* 0x000fc800078ec0ff */
[----:B------:R-:W-:-:S04]  /*22f90*/  LOP3.LUT R16, R16, 0xffefffff, RZ, 0xc0, !PT ;  /* 0xffefffff10107812 */ /* 0x000fc800078ec0ff */
[----:B------:R-:W-:-:S04]  /*22fa0*/  @P1 LOP3.LUT R16, R16, 0x100000, RZ, 0xfc, !PT ;  /* 0x0010000010101812 */ /* 0x000fc800078efcff */
[----:B---3--:R-:W-:-:S07]  /*22fb0*/  @P0 LOP3.LUT R16, R16, 0x80000, RZ, 0xfc, !PT ;  /* 0x0008000010100812 */ /* 0x008fce00078efcff */
.L_x_2337:
        /* <DEDUP_REMOVED lines=13> */
[----:B0123-5:R-:W-:Y:S05]  /*23090*/  @P0 BRA `(.L_x_2279) ;  /* 0x0000000000200947 */ /* 0x02ffea0003800000 */
        /* <DEDUP_REMOVED lines=8> */
.L_x_2279:
[----:B------:R-:W-:Y:S01]  /*23120*/  ULDC UR8, c[0x0][0xd54] ;  /* 0x0003550000087ab9 */ /* 0x000fe20000000800 */
[----:B------:R-:W-:Y:S01]  /*23130*/  UMOV UR6, UR7 ;  /* 0x0000000700067c82 */ /* 0x000fe20008000000 */
[----:B------:R-:W-:-:S11]  /*23140*/  UISETP.NE.AND UP0, UPT, UR8, 0x1, UPT ;  /* 0x000000010800788c */ /* 0x000fd6000bf05270 */
[----:B------:R-:W-:Y:S02]  /*23150*/  @UP0 ULDC.64 UR10, c[0x0][0xd58] ;  /* 0x00035600000a0ab9 */ /* 0x000fe40000000a00 */
[----:B------:R-:W-:-:S04]  /*23160*/  UIMAD.WIDE.U32 UR4, UR7, UR10, URZ ;  /* 0x0000000a070472a5 */ /* 0x000fc8000f8e003f */
[----:B------:R-:W-:-:S04]  /*23170*/  @UP0 USHF.R.U32.HI UR6, URZ, UR11, UR5 ;  /* 0x0000000b3f060299 */ /* 0x000fc80008011605 */
[----:B------:R-:W-:-:S12]  /*23180*/  UIMAD UR4, UR6, UR8, URZ ;  /* 0x00000008060472a4 */ /* 0x000fd8000f8e023f */
.L_x_2280:
        /* <DEDUP_REMOVED lines=48> */
.L_x_2282:
[----:B------:R-:W-:-:S11]  /*23490*/  UISETP.NE.AND UP1, UPT, UR5, 0x1, UPT ;  /* 0x000000010500788c */ /* 0x000fd6000bf25270 */
[----:B------:R-:W-:Y:S02]  /*234a0*/  @UP1 ULDC.64 UR10, c[0x0][0xae0] ;  /* 0x0002b800000a1ab9 */ /* 0x000fe40000000a00 */
[----:B------:R-:W-:-:S04]  /*234b0*/  UIMAD.WIDE.U32 UR6, UR8, UR10, URZ ;  /* 0x0000000a080672a5 */ /* 0x000fc8000f8e003f */
[----:B------:R-:W-:-:S12]  /*234c0*/  @UP1 USHF.R.U32.HI UR8, URZ, UR11, UR7 ;  /* 0x0000000b3f081299 */ /* 0x000fd80008011607 */
.L_x_2283:
[----:B------:R-:W-:-:S04]  /*234d0*/  UIMAD UR8, UR8, UR5, UR5 ;  /* 0x00000005080872a4 */ /* 0x000fc8000f8e0205 */
[----:B------:R-:W-:-:S04]  /*234e0*/  UISETP.LT.AND UP1, UPT, UR4, UR8, UPT ;  /* 0x000000080400728c */ /* 0x000fc8000bf21270 */
[----:B------:R-:W-:-:S12]  /*234f0*/  USEL UR4, UR4, UR8, UP1 ;  /* 0x0000000804047287 */ /* 0x000fd80008800000 */
.L_x_2281:
        /* <DEDUP_REMOVED lines=28> */
.L_x_2285:
[----:B------:R-:W-:-:S11]  /*236c0*/  UISETP.NE.AND UP0, UPT, UR5, 0x1, UPT ;  /* 0x000000010500788c */ /* 0x000fd6000bf05270 */
[----:B------:R-:W-:Y:S02]  /*236d0*/  @UP0 ULDC.64 UR10, c[0x0][0xae0] ;  /* 0x0002b800000a0ab9 */ /* 0x000fe40000000a00 */
[----:B------:R-:W-:-:S04]  /*236e0*/  UIMAD.WIDE.U32 UR6, UR4, UR10, URZ ;  /* 0x0000000a040672a5 */ /* 0x000fc8000f8e003f */
[----:B------:R-:W-:-:S12]  /*236f0*/  @UP0 USHF.R.U32.HI UR4, URZ, UR11, UR7 ;  /* 0x0000000b3f040299 */ /* 0x000fd80008011607 */
.L_x_2286:
[----:B------:R-:W-:-:S04]  /*23700*/  UIMAD UR4, UR4, UR5, URZ ;  /* 0x00000005040472a4 */ /* 0x000fc8000f8e023f */
[----:B------:R-:W-:-:S04]  /*23710*/  UISETP.LT.AND UP0, UPT, UR8, UR4, UPT ;  /* 0x000000040800728c */ /* 0x000fc8000bf01270 */
[----:B------:R-:W-:-:S12]  /*23720*/  USEL UR8, UR8, UR4, !UP0 ;  /* 0x0000000408087287 */ /* 0x000fd8000c000000 */
.L_x_2284:
        /* <DEDUP_REMOVED lines=26> */
.L_x_2288:
        /* <DEDUP_REMOVED lines=20> */
.L_x_2291:
[----:B------:R-:W-:Y:S05]  /*23a10*/  BSYNC B6 ;  /* 0x0000000000067941 */ /* 0x000fea0003800000 */
.L_x_2290:
        /* <DEDUP_REMOVED lines=20> */
.L_x_2294:
        /* <DEDUP_REMOVED lines=15> */
.L_x_2293:
[----:B------:R-:W-:Y:S05]  /*23c50*/  BSYNC B6 ;  /* 0x0000000000067941 */ /* 0x000fea0003800000 */
.L_x_2292:
        /* <DEDUP_REMOVED lines=17> */
.L_x_2354:
[----:B-1----:R-:W1:Y:S01]  /*23d70*/  S2R R2, SR_TID.X ;  /* 0x0000000000027919 */ /* 0x002e620000002100 */
[----:B0-----:R-:W-:Y:S01]  /*23d80*/  ISETP.NE.AND P1, PT, R10, 0x1, PT ;  /* 0x000000010a00780c */ /* 0x001fe20003f25270 */
[----:B------:R-:W-:Y:S01]  /*23d90*/  IMAD.MOV.U32 R25, RZ, RZ, RZ ;  /* 0x000000ffff197224 */ /* 0x000fe200078e00ff */
[----:B-----5:R-:W-:Y:S02]  /*23da0*/  SHF.R.S32.HI R30, RZ, 0x1f, R28 ;  /* 0x0000001fff1e7819 */ /* 0x020fe4000001141c */
[----:B------:R-:W-:-:S09]  /*23db0*/  LOP3.LUT R16, R16, 0xffff7fff, RZ, 0xc0, !PT ;  /* 0xffff7fff10107812 */ /* 0x000fd200078ec0ff */
[----:B------:R-:W0:Y:S01]  /*23dc0*/  @P1 LDC R3, c[0x0][0x438] ;  /* 0x00010e00ff031b82 */ /* 0x000e220000000800 */
[----:B------:R-:W-:Y:S01]  /*23dd0*/  @P1 LOP3.LUT R16, R16, 0x8000, RZ, 0xfc, !PT ;  /* 0x0000800010101812 */ /* 0x000fe200078efcff */
[----:B-1----:R-:W-:-:S06]  /*23de0*/  IMAD.SHL.U32 R8, R2, 0x10, RZ ;  /* 0x0000001002087824 */ /* 0x002fcc00078e00ff */
[----:B------:R-:W1:Y:S01]  /*23df0*/  @P1 LDC R2, c[0x0][0x434] ;  /* 0x00010d00ff021b82 */ /* 0x000e620000000800 */
[----:B------:R-:W-:-:S05]  /*23e00*/  LOP3.LUT R8, R35, 0x70, R8, 0xf8, !PT ;  /* 0x0000007023087812 */ /* 0x000fca00078ef808 */
[----:B------:R-:W-:-:S04]  /*23e10*/  IMAD R4, R0, 0x60, R8 ;  /* 0x0000006000047824 */ /* 0x000fc800078e0208 */
[C---:B------:R-:W-:Y:S01]  /*23e20*/  IMAD.IADD R33, R4.reuse, 0x1, R31 ;  /* 0x0000000104217824 */ /* 0x040fe200078e021f */
[----:B------:R-:W-:-:S03]  /*23e30*/  ISETP.GE.AND P0, PT, R4, UR42, PT ;  /* 0x0000002a04007c0c */ /* 0x000fc6000bf06270 */
[----:B------:R-:W-:Y:S01]  /*23e40*/  IMAD.MOV.U32 R9, RZ, RZ, R33 ;  /* 0x000000ffff097224 */ /* 0x000fe200078e0021 */
[----:B------:R-:W-:Y:S01]  /*23e50*/  ISETP.GT.U32.OR P0, PT, R8, 0x5f, P0 ;  /* 0x0000005f0800780c */ /* 0x000fe20000704470 */
[----:B-1----:R-:W-:-:S05]  /*23e60*/  @P1 IMAD.HI.U32 R2, R33, R2, RZ ;  /* 0x0000000221021227 */ /* 0x002fca00078e00ff */
[----:B0-----:R-:W-:-:S07]  /*23e70*/  @P1 SHF.R.U32.HI R9, RZ, R3, R2 ;  /* 0x00000003ff091219 */ /* 0x001fce0000011602 */
        /* <DEDUP_REMOVED lines=9> */
[----:B------:R-:W-:Y:S01]  /*23f10*/  @!P0 LEA.HI.X R5, R2, R5, R3, 0x2, P1 ;  /* 0x0000000502058211 */ /* 0x000fe200008f1403 */
[----:B------:R-:W-:-:S04]  /*23f20*/  IMAD.MOV R2, RZ, RZ, -R9 ;  /* 0x000000ffff027224 */ /* 0x000fc800078e0a09 */
[----:B------:R-:W-:Y:S01]  /*23f30*/  IMAD R33, R10, R2, R33 ;  /* 0x000000020a217224 */ /* 0x000fe200078e0221 */
[----:B------:R0:W5:Y:S01]  /*23f40*/  @!P0 LDG.E R25, desc[UR36][R4.64] ;  /* 0x0000002404198981 */ /* 0x000162000c1e1900 */
[----:B------:R-:W-:Y:S01]  /*23f50*/  IMAD R2, RZ, RZ, -UR38 ;  /* 0x80000026ff027e24 */ /* 0x000fe2000f8e02ff */
[----:B------:R-:W-:Y:S02]  /*23f60*/  ISETP.GT.U32.AND P0, PT, R8, 0x5f, PT ;  /* 0x0000005f0800780c */ /* 0x000fe40003f04070 */
[----:B------:R-:W-:Y:S01]  /*23f70*/  LOP3.LUT R16, R16, 0xffffdfff, RZ, 0xc0, !PT ;  /* 0xffffdfff10107812 */ /* 0x000fe200078ec0ff */
[----:B------:R-:W-:Y:S02]  /*23f80*/  IMAD R19, R19, R2, UR46 ;  /* 0x0000002e13137e24 */ /* 0x000fe4000f8e0202 */
[----:B------:R-:W-:-:S03]  /*23f90*/  IMAD.U32 R2, RZ, RZ, UR48 ;  /* 0x00000030ff027e24 */ /* 0x000fc6000f8e00ff */
[----:B------:R-:W-:Y:S02]  /*23fa0*/  SHF.R.S32.HI R27, RZ, 0x1f, R19 ;  /* 0x0000001fff1b7819 */ /* 0x000fe40000011413 */
[----:B------:R-:W-:-:S13]  /*23fb0*/  ISETP.NE.AND P2, PT, R2, 0x3, PT ;  /* 0x000000030200780c */ /* 0x000fda0003f45270 */
[----:B------:R-:W-:-:S04]  /*23fc0*/  @P2 LOP3.LUT R16, R16, 0x2000, RZ, 0xfc, !PT ;  /* 0x0000200010102812 */ /* 0x000fc800078efcff */
[----:B------:R-:W-:-:S04]  /*23fd0*/  LOP3.LUT R16, R16, 0xfffffffd, RZ, 0xc0, !PT ;  /* 0xfffffffd10107812 */ /* 0x000fc800078ec0ff */
[----:B------:R-:W-:Y:S01]  /*23fe0*/  @P0 LOP3.LUT R16, R16, 0x2, RZ, 0xfc, !PT ;  /* 0x0000000210100812 */ /* 0x000fe200078efcff */
[----:B0-----:R-:W-:Y:S06]  /*23ff0*/  @!P2 BRA `(.L_x_2296) ;  /* 0x000000000004a947 */ /* 0x001fec0003800000 */
[----:B------:R-:W-:Y:S01]  /*24000*/  BPT.TRAP 0x1 ;  /* 0x000000040000795c */ /* 0x000fe20000300000 */
.L_x_2296:
[----:B------:R-:W-:Y:S01]  /*24010*/  IMAD R24, R18, 0x8, R17 ;  /* 0x0000000812187824 */ /* 0x000fe200078e0211 */
[----:B------:R-:W-:Y:S01]  /*24020*/  SHF.L.U32 R3, R26, 0x1f, RZ ;  /* 0x0000001f1a037819 */ /* 0x000fe200000006ff */
[----:B------:R-:W-:Y:S03]  /*24030*/  BSSY B0, `(.L_x_2297) ;  /* 0x0000003000007945 */ /* 0x000fe60003800000 */
[----:B------:R-:W0:Y:S02]  /*24040*/  SYNCS.PHASECHK.TRANS64.TRYWAIT P0, [R24+URZ+0x32440], R3 ;  /* 0x03244003180075a7 */ /* 0x000e24000800017f */
[----:B0-----:R-:W-:Y:S05]  /*24050*/  @!P0 BRA `(.L_x_2298) ;  /* 0x0000003c00388947 */ /* 0x001fea0003800000 */
.L_x_2355:
[----:B------:R-:W-:Y:S05]  /*24060*/  BSYNC B0 ;  /* 0x0000000000007941 */ /* 0x000fea0003800000 */
.L_x_2297:
[----:B------:R-:W-:Y:S01]  /*24070*/  SHF.R.S32.HI R37, RZ, 0x1f, R33 ;  /* 0x0000001fff257819 */ /* 0x000fe20000011421 */
[----:B------:R-:W-:Y:S01]  /*24080*/  ULDC.64 UR4, c[0x0][0x300] ;  /* 0x0000c00000047ab9 */ /* 0x000fe20000000a00 */
[----:B------:R-:W1:Y:S01]  /*24090*/  S2R R6, SR_TID.X ;  /* 0x0000000000067919 */ /* 0x000e620000002100 */
[----:B-----5:R-:W-:Y:S02]  /*240a0*/  SHF.R.S32.HI R4, RZ, 0x1f, R25 ;  /* 0x0000001fff047819 */ /* 0x020fe40000011419 */
[----:B------:R-:W-:Y:S01]  /*240b0*/  IMAD R2, R37, UR4, RZ ;  /* 0x0000000425027c24 */ /* 0x000fe2000f8e02ff */
[----:B------:R-:W-:Y:S02]  /*240c0*/  LOP3.LUT P2, RZ, R16, 0x1, RZ, 0xc0, !PT ;  /* 0x0000000110ff7812 */ /* 0x000fe4000784c0ff */
[----:B------:R2:W-:Y:S01]  /*240d0*/  STL [R1+0x450], R4 ;  /* 0x0004500401007387 */ /* 0x0005e20000100800 */
[C---:B------:R-:W-:Y:S02]  /*240e0*/  IMAD R5, R33.reuse, UR5, R2 ;  /* 0x0000000521057c24 */ /* 0x040fe4000f8e0202 */
[----:B0-----:R-:W-:Y:S01]  /*240f0*/  IMAD.WIDE.U32 R2, R33, UR4, RZ ;  /* 0x0000000421027c25 */ /* 0x001fe2000f8e00ff */
[----:B------:R-:W-:-:S03]  /*24100*/  ULDC.64 UR4, c[0x0][0x310] ;  /* 0x0000c40000047ab9 */ /* 0x000fc60000000a00 */
[----:B------:R-:W-:Y:S02]  /*24110*/  IMAD.IADD R3, R3, 0x1, R5 ;  /* 0x0000000103037824 */ /* 0x000fe400078e0205 */
[----:B--2---:R-:W-:Y:S02]  /*24120*/  IMAD R4, R4, UR4, RZ ;  /* 0x0000000404047c24 */ /* 0x004fe4000f8e02ff */
        /* <DEDUP_REMOVED lines=57> */
.L_x_2369:
        /* <DEDUP_REMOVED lines=10> */
.L_x_2300:
        /* <DEDUP_REMOVED lines=10> */
.L_x_2301:
[----:B------:R1:W-:Y:S02]  /*24600*/  SYNCS.ARRIVE.TRANS64.A1T0 RZ, [R24+URZ+0x32430], RZ ;  /* 0x032430ff18ff79a7 */ /* 0x0003e4000810003f */
[----:B------:R-:W-:Y:S05]  /*24610*/  WARPSYNC.ALL ;  /* 0x0000000000007948 */ /* 0x000fea0003800000 */
[----:B------:R-:W-:Y:S01]  /*24620*/  VIADD R0, R17, 0x18400 ;  /* 0x0001840011007836 */ /* 0x000fe20000000000 */
[----:B------:R-:W-:Y:S01]  /*24630*/  BAR.SYNC.DEFER_BLOCKING 0x8, 0x180 ;  /* 0x0206000000007b1d */ /* 0x000fe20000010000 */
[----:B------:R-:W-:-:S03]  /*24640*/  USHF.R.S32.HI UR51, URZ, 0x1f, UR38 ;  /* 0x0000001f3f337899 */ /* 0x000fc60008011426 */
[----:B------:R-:W-:Y:S02]  /*24650*/  LOP3.LUT P0, RZ, R0, 0x3ff, RZ, 0xc0, !PT ;  /* 0x000003ff00ff7812 */ /* 0x000fe4000780c0ff */
[----:B------:R-:W-:Y:S11]  /*24660*/  BSSY B6, `(.L_x_2302) ;  /* 0x0000012000067945 */ /* 0x000ff60003800000 */
        /* <DEDUP_REMOVED lines=17> */
.L_x_2303:
[----:B------:R-:W-:Y:S05]  /*24780*/  BSYNC B6 ;  /* 0x0000000000067941 */ /* 0x000fea0003800000 */
.L_x_2302:
[----:B------:R-:W2:Y:S01]  /*24790*/  S2R R20, SR_TID.X ;  /* 0x0000000000147919 */ /* 0x000ea20000002100 */
[----:B------:R-:W-:Y:S01]  /*247a0*/  UISETP.NE.AND UP0, UPT, UR50, URZ, UPT ;  /* 0x0000003f3200728c */ /* 0x000fe2000bf05270 */
[----:B------:R-:W-:Y:S01]  /*247b0*/  R2UR UR6, R27 ;  /* 0x000000001b0672ca */ /* 0x000fe200000e0000 */
[----:B------:R-:W-:Y:S01]  /*247c0*/  ULDC.64 UR8, c[0x0][0x2d8] ;  /* 0x0000b60000087ab9 */ /* 0x000fe20000000a00 */
[----:B------:R-:W-:Y:S02]  /*247d0*/  R2UR UR7, R19 ;  /* 0x00000000130772ca */ /* 0x000fe400000e0000 */
[----:B------:R-:W-:Y:S02]  /*247e0*/  LOP3.LUT P5, RZ, R16, 0x100000, RZ, 0xc0, !PT ;  /* 0x0010000010ff7812 */ /* 0x000fe400078ac0ff */
[----:B------:R-:W-:-:S04]  /*247f0*/  PLOP3.LUT P0, PT, PT, PT, UP0, 0x80, 0x0 ;  /* 0x000000000000781c */ /* 0x000fc80003f0f008 */
[----:B------:R-:W-:-:S03]  /*24800*/  @UP0 ULDC UR4, c[0x0][0x44c] ;  /* 0x0001130000040ab9 */ /* 0x000fc60000000800 */
[----:B------:R-:W-:-:S04]  /*24810*/  UIMAD UR6, UR6, UR8, URZ ;  /* 0x00000008060672a4 */ /* 0x000fc8000f8e023f */
[----:B------:R-:W-:Y:S01]  /*24820*/  UIMAD UR6, UR7, UR9, UR6 ;  /* 0x00000009070672a4 */ /* 0x000fe2000f8e0206 */
[----:B--2---:R-:W-:-:S05]  /*24830*/  IMAD.SHL.U32 R20, R20, 0x10, RZ ;  /* 0x0000001014147824 */ /* 0x004fca00078e00ff */
[----:B------:R-:W-:-:S05]  /*24840*/  LOP3.LUT R20, R35, 0x70, R20, 0xf8, !PT ;  /* 0x0000007023147812 */ /* 0x000fca00078ef814 */
[----:B------:R-:W-:-:S04]  /*24850*/  VIADD R34, R20, UR43 ;  /* 0x0000002b14227c36 */ /* 0x000fc80008000000 */
[----:B------:R-:W-:Y:S01]  /*24860*/  @P0 IMAD.HI.U32 R0, R34, UR4, RZ ;  /* 0x0000000422000c27 */ /* 0x000fe2000f8e00ff */
[----:B------:R-:W-:Y:S01]  /*24870*/  PLOP3.LUT P0, PT, PT, PT, UP0, 0x80, 0x0 ;  /* 0x000000000000781c */ /* 0x000fe20003f0f008 */
[----:B------:R-:W-:Y:S02]  /*24880*/  @UP0 ULDC UR4, c[0x0][0x450] ;  /* 0x0001140000040ab9 */ /* 0x000fe40000000800 */
[----:B------:R-:W-:-:S10]  /*24890*/  IMAD.MOV.U32 R7, RZ, RZ, R34 ;  /* 0x000000ffff077224 */ /* 0x000fd400078e0022 */
[----:B------:R-:W-:Y:S02]  /*248a0*/  @P0 SHF.R.U32.HI R7, RZ, UR4, R0 ;  /* 0x00000004ff070c19 */ /* 0x000fe40008011600 */
[----:B------:R-:W-:Y:S02]  /*248b0*/  R2UR UR4, R19 ;  /* 0x00000000130472ca */ /* 0x000fe400000e0000 */
[----:B------:R-:W-:-:S11]  /*248c0*/  SHF.R.S32.HI R0, RZ, 0x1f, R7 ;  /* 0x0000001fff007819 */ /* 0x000fd60000011407 */
[----:B------:R-:W-:-:S03]  /*248d0*/  UIMAD.WIDE.U32 UR4, UR4, UR8, URZ ;  /* 0x00000008040472a5 */ /* 0x000fc6000f8e003f */
[----:B------:R-:W-:Y:S01]  /*248e0*/  ULDC.64 UR8, c[0x0][0x2e0] ;  /* 0x0000b80000087ab9 */ /* 0x000fe20000000a00 */
[----:B------:R-:W-:Y:S02]  /*248f0*/  UIADD3 UR5, UR5, UR6, URZ ;  /* 0x0000000605057290 */ /* 0x000fe4000fffe03f */
[----:B------:R-:W-:Y:S02]  /*24900*/  UIMAD UR6, UR51, UR8, URZ ;  /* 0x00000008330672a4 */ /* 0x000fe4000f8e023f */
[----:B------:R-:W-:Y:S02]  /*24910*/  UIMAD.WIDE.U32 UR4, UR38, UR8, UR4 ;  /* 0x00000008260472a5 */ /* 0x000fe4000f8e0004 */
[----:B------:R-:W-:-:S04]  /*24920*/  UIMAD UR6, UR38, UR9, UR6 ;  /* 0x00000009260672a4 */ /* 0x000fc8000f8e0206 */
[----:B------:R-:W-:Y:S02]  /*24930*/  UIADD3 UR6, UR5, UR6, URZ ;  /* 0x0000000605067290 */ /* 0x000fe4000fffe03f */
[----:B0-----:R-:W-:Y:S02]  /*24940*/  IMAD.U32 R5, RZ, RZ, UR5 ;  /* 0x00000005ff057e24 */ /* 0x001fe4000f8e00ff */
[----:B------:R-:W-:Y:S02]  /*24950*/  IMAD.MOV R5, RZ, RZ, -R7 ;  /* 0x000000ffff057224 */ /* 0x000fe400078e0a07 */
[----:B------:R-:W-:Y:S01]  /*24960*/  IMAD.U32 R4, RZ, RZ, UR4 ;  /* 0x00000004ff047e24 */ /* 0x000fe2000f8e00ff */
[----:B------:R-:W-:Y:S01]  /*24970*/  ULDC.64 UR4, c[0x0][0x2d0] ;  /* 0x0000b40000047ab9 */ /* 0x000fe20000000a00 */
[----:B------:R-:W-:Y:S01]  /*24980*/  IMAD.U32 R3, RZ, RZ, UR6 ;  /* 0x00000006ff037e24 */ /* 0x000fe2000f8e00ff */
[----:B------:R-:W-:Y:S01]  /*24990*/  ULDC UR6, c[0x0][0x448] ;  /* 0x0001120000067ab9 */ /* 0x000fe20000000800 */
[----:B------:R-:W-:-:S02]  /*249a0*/  IMAD R0, R0, UR4, RZ ;  /* 0x0000000400007c24 */ /* 0x000fc4000f8e02ff */
[----:B------:R-:W-:Y:S02]  /*249b0*/  IMAD R5, R5, UR6, R34 ;  /* 0x0000000605057c24 */ /* 0x000fe4000f8e0222 */
[----:B------:R-:W-:Y:S02]  /*249c0*/  IMAD.MOV.U32 R2, RZ, RZ, R4 ;  /* 0x000000ffff027224 */ /* 0x000fe400078e0004 */
[C---:B------:R-:W-:Y:S01]  /*249d0*/  IMAD R9, R7.reuse, UR5, R0 ;  /* 0x0000000507097c24 */ /* 0x040fe2000f8e0200 */
[----:B------:R-:W-:Y:S01]  /*249e0*/  SHF.R.S32.HI R0, RZ, 0x1f, R5 ;  /* 0x0000001fff007819 */ /* 0x000fe20000011405 */
        /* <DEDUP_REMOVED lines=12> */
[----:B------:R-:W0:Y:S01]  /*24ab0*/  S2R R2, SR_TID.X ;  /* 0x0000000000027919 */ /* 0x000e220000002100 */
[----:B------:R-:W-:Y:S01]  /*24ac0*/  VIADD R4, R35, UR43 ;  /* 0x0000002b23047c36 */ /* 0x000fe20008000000 */
[----:B------:R-:W-:Y:S01]  /*24ad0*/  LOP3.LUT R16, R16, 0xffffefff, RZ, 0xc0, !PT ;  /* 0xffffefff10107812 */ /* 0x000fe200078ec0ff */
[----:B------:R-:W2:Y:S02]  /*24ae0*/  SHFL.IDX PT, R14, R0, RZ, 0x181f ;  /* 0x00181fff000e7589 */ /* 0x000ea400000e0000 */
[C---:B------:R-:W-:Y:S01]  /*24af0*/  VIADD R6, R4.reuse, 0x10 ;  /* 0x0000001004067836 */ /* 0x040fe20000000000 */
[C---:B------:R-:W-:Y:S01]  /*24b00*/  ISETP.GE.AND P1, PT, R4.reuse, UR41, PT ;  /* 0x0000002904007c0c */ /* 0x040fe2000bf26270 */
[----:B------:R-:W-:Y:S01]  /*24b10*/  VIADD R13, R4, 0x40 ;  /* 0x00000040040d7836 */ /* 0x000fe20000000000 */
[----:B------:R-:W3:Y:S04]  /*24b20*/  SHFL.IDX PT, R3, R5, RZ, 0x181f ;  /* 0x00181fff05037589 */ /* 0x000ee800000e0000 */
[----:B------:R-:W-:Y:S01]  /*24b30*/  SHFL.IDX PT, R9, R0, 0x2, 0x181f ;  /* 0x00581f0000097f89 */ /* 0x000fe200000e0000 */
[----:B------:R-:W-:-:S03]  /*24b40*/  ISETP.GE.AND P3, PT, R13, UR41, PT ;  /* 0x000000290d007c0c */ /* 0x000fc6000bf66270 */
[----:B------:R-:W-:Y:S03]  /*24b50*/  SHFL.IDX PT, R8, R5, 0x2, 0x181f ;  /* 0x00581f0005087f89 */ /* 0x000fe600000e0000 */
[----:B------:R-:W-:Y:S01]  /*24b60*/  @P1 LOP3.LUT R16, R16, 0x1000, RZ, 0xfc, !PT ;  /* 0x0000100010101812 */ /* 0x000fe200078efcff */
[----:B------:R-:W-:Y:S03]  /*24b70*/  SHFL.IDX PT, R7, R0, 0x3, 0x181f ;  /* 0x00781f0000077f89 */ /* 0x000fe600000e0000 */
[----:B------:R-:W-:Y:S01]  /*24b80*/  LOP3.LUT R16, R16, 0xfffff7ff, RZ, 0xc0, !PT ;  /* 0xfffff7ff10107812 */ /* 0x000fe200078ec0ff */
[----:B------:R-:W-:Y:S04]  /*24b90*/  SHFL.IDX PT, R21, R0, 0x5, 0x181f ;  /* 0x00b81f0000157f89 */ /* 0x000fe800000e0000 */
[----:B------:R-:W-:Y:S01]  /*24ba0*/  SHFL.IDX PT, R15, R0, 0x6, 0x181f ;  /* 0x00d81f00000f7f89 */ /* 0x000fe200000e0000 */
[----:B0-----:R-:W-:-:S03]  /*24bb0*/  IMAD.SHL.U32 R35, R2, 0x8, RZ ;  /* 0x0000000802237824 */ /* 0x001fc600078e00ff */
[----:B------:R-:W-:Y:S02]  /*24bc0*/  SHFL.IDX PT, R2, R5, 0x1, 0x181f ;  /* 0x00381f0005027f89 */ /* 0x000fe400000e0000 */
[----:B------:R-:W-:-:S04]  /*24bd0*/  LOP3.LUT R35, R35, 0x38, RZ, 0xc0, !PT ;  /* 0x0000003823237812 */ /* 0x000fc800078ec0ff */
[----:B--2---:R-:W-:Y:S02]  /*24be0*/  @!P1 LEA R12, P0, R35, R14, 0x1 ;  /* 0x0000000e230c9211 */ /* 0x004fe400078008ff */
[----:B------:R-:W0:Y:S03]  /*24bf0*/  SHFL.IDX PT, R14, R0, 0x1, 0x181f ;  /* 0x00381f00000e7f89 */ /* 0x000e2600000e0000 */
[----:B---3--:R-:W-:Y:S01]  /*24c00*/  @!P1 IMAD.X R3, RZ, RZ, R3, P0 ;  /* 0x000000ffff039224 */ /* 0x008fe200000e0603 */
[----:B------:R-:W-:Y:S02]  /*24c10*/  ISETP.GE.AND P1, PT, R6, UR41, PT ;  /* 0x0000002906007c0c */ /* 0x000fe4000bf26270 */
[----:B------:R-:W2:Y:S11]  /*24c20*/  SHFL.IDX PT, R6, R5, 0x3, 0x181f ;  /* 0x00781f0005067f89 */ /* 0x000eb600000e0000 */
[----:B------:R-:W-:-:S04]  /*24c30*/  @P1 LOP3.LUT R16, R16, 0x800, RZ, 0xfc, !PT ;  /* 0x0000080010101812 */ /* 0x000fc800078efcff */
[----:B------:R-:W-:Y:S02]  /*24c40*/  LOP3.LUT R16, R16, 0xfffffbff, RZ, 0xc0, !PT ;  /* 0xfffffbff10107812 */ /* 0x000fe400078ec0ff */
[----:B0-----:R-:W-:Y:S02]  /*24c50*/  @!P1 LEA R10, P0, R35, R14, 0x1 ;  /* 0x0000000e230a9211 */ /* 0x001fe400078008ff */
[----:B------:R-:W0:Y:S03]  /*24c60*/  SHFL.IDX PT, R14, R0, 0x4, 0x181f ;  /* 0x00981f00000e7f89 */ /* 0x000e2600000e0000 */
[----:B------:R-:W-:Y:S02]  /*24c70*/  @!P1 IMAD.X R11, RZ, RZ, R2, P0 ;  /* 0x000000ffff0b9224 */ /* 0x000fe400000e0602 */
[----:B------:R-:W-:-:S05]  /*24c80*/  VIADD R2, R4, 0x20 ;  /* 0x0000002004027836 */ /* 0x000fca0000000000 */
[----:B------:R-:W-:Y:S01]  /*24c90*/  ISETP.GE.AND P6, PT, R2, UR41, PT ;  /* 0x0000002902007c0c */ /* 0x000fe2000bfc6270 */
[----:B------:R-:W-:-:S05]  /*24ca0*/  VIADD R2, R4, 0x30 ;  /* 0x0000003004027836 */ /* 0x000fca0000000000 */
[----:B------:R-:W-:Y:S02]  /*24cb0*/  ISETP.GE.AND P4, PT, R2, UR41, PT ;  /* 0x0000002902007c0c */ /* 0x000fe4000bf86270 */
[----:B------:R-:W3:Y:S05]  /*24cc0*/  SHFL.IDX PT, R2, R5, 0x4, 0x181f ;  /* 0x00981f0005027f89 */ /* 0x000eea00000e0000 */
[----:B------:R-:W-:Y:S02]  /*24cd0*/  @!P6 LEA R9, P0, R35, R9, 0x1 ;  /* 0x000000092309e211 */ /* 0x000fe400078008ff */
[----:B------:R-:W-:-:S03]  /*24ce0*/  @P6 LOP3.LUT R16, R16, 0x400, RZ, 0xfc, !PT ;  /* 0x0000040010106812 */ /* 0x000fc600078efcff */
[----:B------:R-:W-:Y:S01]  /*24cf0*/  @!P6 IMAD.X R8, RZ, RZ, R8, P0 ;  /* 0x000000ffff08e224 */ /* 0x000fe200000e0608 */
[----:B------:R-:W-:Y:S02]  /*24d00*/  @!P4 LEA R7, P0, R35, R7, 0x1 ;  /* 0x000000072307c211 */ /* 0x000fe400078008ff */
[----:B------:R-:W-:-:S03]  /*24d10*/  LOP3.LUT R16, R16, 0xffbfffff, RZ, 0xc0, !PT ;  /* 0xffbfffff10107812 */ /* 0x000fc600078ec0ff */
[----:B--2---:R-:W-:Y:S01]  /*24d20*/  @!P4 IMAD.X R6, RZ, RZ, R6, P0 ;  /* 0x000000ffff06c224 */ /* 0x004fe200000e0606 */
[----:B0-----:R-:W-:Y:S02]  /*24d30*/  @!P3 LEA R14, P0, R35, R14, 0x1 ;  /* 0x0000000e230eb211 */ /* 0x001fe400078008ff */
[----:B------:R-:W-:-:S04]  /*24d40*/  @P6 LOP3.LUT R16, R16, 0x400000, RZ, 0xfc, !PT ;  /* 0x0040000010106812 */ /* 0x000fc800078efcff */
[C---:B------:R-:W-:Y:S01]  /*24d50*/  LOP3.LUT P6, RZ, R16.reuse, 0x1000, RZ, 0xc0, !PT ;  /* 0x0000100010ff7812 */ /* 0x040fe200078cc0ff */
[----:B---3--:R-:W-:Y:S01]  /*24d60*/  @!P3 IMAD.X R13, RZ, RZ, R2, P0 ;  /* 0x000000ffff0db224 */ /* 0x008fe200000e0602 */
[----:B------:R-:W-:Y:S01]  /*24d70*/  LOP3.LUT R16, R16, 0xfffffdff, RZ, 0xc0, !PT ;  /* 0xfffffdff10107812 */ /* 0x000fe200078ec0ff */
[----:B------:R-:W-:-:S03]  /*24d80*/  VIADD R2, R4, 0x50 ;  /* 0x0000005004027836 */ /* 0x000fc60000000000 */
[----:B------:R-:W-:Y:S02]  /*24d90*/  @P4 LOP3.LUT R16, R16, 0x200, RZ, 0xfc, !PT ;  /* 0x0000020010104812 */ /* 0x000fe400078efcff */
[----:B------:R-:W-:Y:S01]  /*24da0*/  ISETP.GE.AND P2, PT, R2, UR41, PT ;  /* 0x0000002902007c0c */ /* 0x000fe2000bf46270 */
[----:B------:R-:W-:Y:S01]  /*24db0*/  VIADD R2, R4, 0x60 ;  /* 0x0000006004027836 */ /* 0x000fe20000000000 */
[----:B------:R-:W-:-:S04]  /*24dc0*/  LOP3.LUT R16, R16, 0xfffffeff, RZ, 0xc0, !PT ;  /* 0xfffffeff10107812 */ /* 0x000fc800078ec0ff */
[----:B------:R-:W-:Y:S02]  /*24dd0*/  ISETP.GE.AND P1, PT, R2, UR41, PT ;  /* 0x0000002902007c0c */ /* 0x000fe4000bf26270 */
[----:B------:R-:W0:Y:S01]  /*24de0*/  SHFL.IDX PT, R2, R5, 0x5, 0x181f ;  /* 0x00b81f0005027f89 */ /* 0x000e2200000e0000 */
[----:B------:R-:W-:-:S04]  /*24df0*/  @P3 LOP3.LUT R16, R16, 0x100, RZ, 0xfc, !PT ;  /* 0x0000010010103812 */ /* 0x000fc800078efcff */
[----:B------:R-:W-:Y:S02]  /*24e00*/  @!P2 LEA R21, P0, R35, R21, 0x1 ;  /* 0x000000152315a211 */ /* 0x000fe400078008ff */
[----:B------:R-:W-:-:S04]  /*24e10*/  LOP3.LUT R16, R16, 0xffffff7f, RZ, 0xc0, !PT ;  /* 0xffffff7f10107812 */ /* 0x000fc800078ec0ff */
[----:B------:R-:W-:-:S04]  /*24e20*/  @P2 LOP3.LUT R16, R16, 0x80, RZ, 0xfc, !PT ;  /* 0x0000008010102812 */ /* 0x000fc800078efcff */
[----:B------:R-:W-:-:S04]  /*24e30*/  LOP3.LUT R16, R16, 0xffffffbf, RZ, 0xc0, !PT ;  /* 0xffffffbf10107812 */ /* 0x000fc800078ec0ff */
[----:B------:R-:W-:Y:S01]  /*24e40*/  @P1 LOP3.LUT R16, R16, 0x40, RZ, 0xfc, !PT ;  /* 0x0000004010101812 */ /* 0x000fe200078efcff */
[----:B0-----:R-:W-:Y:S01]  /*24e50*/  @!P2 IMAD.X R20, RZ, RZ, R2, P0 ;  /* 0x000000ffff14a224 */ /* 0x001fe200000e0602 */
[----:B------:R-:W-:Y:S01]  /*24e60*/  @!P1 LEA R35, P0, R35, R15, 0x1 ;  /* 0x0000000f23239211 */ /* 0x000fe200078008ff */
[----:B------:R-:W0:Y:S04]  /*24e70*/  SHFL.IDX PT, R2, R5, 0x6, 0x181f ;  /* 0x00d81f0005027f89 */ /* 0x000e2800000e0000 */
[----:B------:R-:W2:Y:S01]  /*24e80*/  SHFL.IDX PT, R5, R5, 0x7, 0x181f ;  /* 0x00f81f0005057f89 */ /* 0x000ea200000e0000 */
[----:B0-----:R-:W-:Y:S01]  /*24e90*/  @!P1 IMAD.X R15, RZ, RZ, R2, P0 ;  /* 0x000000ffff0f9224 */ /* 0x001fe200000e0602 */
[----:B------:R-:W-:Y:S01]  /*24ea0*/  LOP3.LUT P0, RZ, R16, 0x800, RZ, 0xc0, !PT ;  /* 0x0000080010ff7812 */ /* 0x000fe2000780c0ff */
[----:B------:R-:W-:-:S05]  /*24eb0*/  @!P6 IMAD.MOV.U32 R2, RZ, RZ, R12 ;  /* 0x000000ffff02e224 */ /* 0x000fca00078e000c */
[----:B------:R0:W-:Y:S01]  /*24ec0*/  @!P6 LDGSTS.E.BYPASS.LTC128B.128 [R22+0x18400], desc[UR36][R2.64], !P5 ;  /* 0x184000000216efae */ /* 0x0001e2000e901d64 */
[----:B------:R-:W-:-:S06]  /*24ed0*/  LOP3.LUT P6, RZ, R16, 0x400000, RZ, 0xc0, !PT ;  /* 0x0040000010ff7812 */ /* 0x000fcc00078cc0ff */
[----:B0-----:R-:W-:Y:S02]  /*24ee0*/  @!P0 IMAD.MOV.U32 R2, RZ, RZ, R10 ;  /* 0x000000ffff028224 */ /* 0x001fe400078e000a */
        /* <DEDUP_REMOVED lines=8> */
[----:B0-----:R-:W-:Y:S02]  /*24f70*/  @!P3 IMAD.MOV.U32 R2, RZ, RZ, R14 ;  /* 0x000000ffff02b224 */ /* 0x001fe400078e000e */
[----:B------:R-:W-:Y:S01]  /*24f80*/  @!P3 IMAD.MOV.U32 R3, RZ, RZ, R13 ;  /* 0x000000ffff03b224 */ /* 0x000fe200078e000d */
[----:B------:R0:W3:Y:S04]  /*24f90*/  SHFL.IDX PT, R14, R0, 0x7, 0x181f ;  /* 0x00f81f00000e7f89 */ /* 0x0000e800000e0000 */
[----:B------:R4:W-:Y:S02]  /*24fa0*/  @!P3 LDGSTS.E.BYPASS.LTC128B.128 [R22+0x1a400], desc[UR36][R2.64], !P5 ;  /* 0x1a4000000216bfae */ /* 0x0009e4000e901d64 */
[----:B----4-:R-:W-:-:S02]  /*24fb0*/  @!P2 IMAD.MOV.U32 R2, RZ, RZ, R21 ;  /* 0x000000ffff02a224 */ /* 0x010fc400078e0015 */
[----:B------:R-:W-:-:S05]  /*24fc0*/  @!P2 IMAD.MOV.U32 R3, RZ, RZ, R20 ;  /* 0x000000ffff03a224 */ /* 0x000fca00078e0014 */
[----:B------:R4:W-:Y:S02]  /*24fd0*/  @!P2 LDGSTS.E.BYPASS.LTC128B.128 [R22+0x1ac00], desc[UR36][R2.64], !P5 ;  /* 0x1ac000000216afae */ /* 0x0009e4000e901d64 */
[----:B----4-:R-:W-:Y:S02]  /*24fe0*/  @!P1 IMAD.MOV.U32 R2, RZ, RZ, R35 ;  /* 0x000000ffff029224 */ /* 0x010fe400078e0023 */
[----:B------:R-:W4:Y:S01]  /*24ff0*/  S2R R35, SR_TID.X ;  /* 0x0000000000237919 */ /* 0x000f220000002100 */
[----:B------:R-:W-:-:S05]  /*25000*/  @!P1 IMAD.MOV.U32 R3, RZ, RZ, R15 ;  /* 0x000000ffff039224 */ /* 0x000fca00078e000f */
[----:B------:R0:W-:Y:S01]  /*25010*/  @!P1 LDGSTS.E.BYPASS.LTC128B.128 [R22+0x1b400], desc[UR36][R2.64], !P5 ;  /* 0x1b40000002169fae */ /* 0x0001e2000e901d64 */
[----:B----4-:R-:W-:-:S04]  /*25020*/  LOP3.LUT R35, R35, 0x7f, RZ, 0xc0, !PT ;  /* 0x0000007f23237812 */ /* 0x010fc800078ec0ff */
[----:B0-23--:R-:W-:-:S07]  /*25030*/  SHF.R.U32.HI R35, RZ, 0x3, R35 ;  /* 0x00000003ff237819 */ /* 0x00dfce0000011623 */
.L_x_2386:
[----:B------:R-:W0:Y:S01]  /*25040*/  S2R R0, SR_TID.X ;  /* 0x0000000000007919 */ /* 0x000e220000002100 */
[----:B------:R-:W-:Y:S01]  /*25050*/  VIADD R4, R4, 0x70 ;  /* 0x0000007004047836 */ /* 0x000fe20000000000 */
[----:B------:R-:W-:-:S04]  /*25060*/  LOP3.LUT R16, R16, 0xffffbfff, RZ, 0xc0, !PT ;  /* 0xffffbfff10107812 */ /* 0x000fc800078ec0ff */
[----:B------:R-:W-:-:S13]  /*25070*/  ISETP.GE.AND P1, PT, R4, UR41, PT ;  /* 0x0000002904007c0c */ /* 0x000fda000bf26270 */
[----:B------:R-:W-:Y:S01]  /*25080*/  @P1 LOP3.LUT R16, R16, 0x4000, RZ, 0xfc, !PT ;  /* 0x0000400010101812 */ /* 0x000fe200078efcff */
[----:B0-----:R-:W-:-:S05]  /*25090*/  IMAD.SHL.U32 R0, R0, 0x8, RZ ;  /* 0x0000000800007824 */ /* 0x001fca00078e00ff */
[----:B------:R-:W-:-:S04]  /*250a0*/  LOP3.LUT R0, R0, 0x38, RZ, 0xc0, !PT ;  /* 0x0000003800007812 */ /* 0x000fc800078ec0ff */
[----:B------:R-:W-:-:S05]  /*250b0*/  @!P1 LEA R2, P0, R0, R14, 0x1 ;  /* 0x0000000e00029211 */ /* 0x000fca00078008ff */
[----:B------:R-:W-:Y:S01]  /*250c0*/  @!P1 IMAD.X R3, RZ, RZ, R5, P0 ;  /* 0x000000ffff039224 */ /* 0x000fe200000e0605 */
[----:B------:R-:W-:-:S04]  /*250d0*/  PLOP3.LUT P0, PT, PT, PT, PT, 0x80, 0x0 ;  /* 0x000000000000781c */ /* 0x000fc80003f0f070 */
[----:B------:R-:W-:Y:S01]  /*250e0*/  @!PT LDS RZ, [RZ] ;  /* 0x00000000fffff984 */ /* 0x000fe20000000800 */
[----:B------:R-:W-:Y:S01]  /*250f0*/  @!PT LDS RZ, [RZ] ;  /* 0x00000000fffff984 */ /* 0x000fe20000000800 */
[----:B------:R-:W-:Y:S01]  /*25100*/  @!PT LDS RZ, [RZ] ;  /* 0x00000000fffff984 */ /* 0x000fe20000000800 */
[----:B------:R0:W-:Y:S01]  /*25110*/  @!P1 LDGSTS.E.BYPASS.LTC128B.128 [R22+0x1bc00], desc[UR36][R2.64], !P5 ;  /* 0x1bc0000002169fae */ /* 0x0001e2000e901d64 */
[----:B------:R-:W-:-:S08]  /*25120*/  NOP ;  /* 0x0000000000007918 */ /* 0x000fd00000000000 */
.L_x_2305:
        /* <DEDUP_REMOVED lines=11> */
[----:B--2---:R-:W-:Y:S05]  /*251e0*/  @!P0 BRA `(.L_x_2307) ;  /* 0x0000000000408947 */ /* 0x004fea0003800000 */
        /* <DEDUP_REMOVED lines=16> */
.L_x_2307:
[----:B------:R-:W-:Y:S05]  /*252f0*/  BSYNC B6 ;  /* 0x0000000000067941 */ /* 0x000fea0003800000 */
.L_x_2306:
[----:B------:R-:W-:Y:S01]  /*25300*/  UISETP.NE.AND UP0, UPT, UR50, URZ, UPT ;  /* 0x0000003f3200728c */ /* 0x000fe2000bf05270 */
[----:B------:R-:W-:Y:S01]  /*25310*/  R2UR UR6, R27 ;  /* 0x000000001b0672ca */ /* 0x000fe200000e0000 */
[----:B0-----:R-:W-:Y:S01]  /*25320*/  IMAD.MOV.U32 R2, RZ, RZ, R34 ;  /* 0x000000ffff027224 */ /* 0x001fe200078e0022 */
[----:B------:R-:W-:Y:S01]  /*25330*/  R2UR UR7, R19 ;  /* 0x00000000130772ca */ /* 0x000fe200000e0000 */
[----:B------:R-:W-:Y:S01]  /*25340*/  ULDC.64 UR8, c[0x0][0x3d8] ;  /* 0x0000f60000087ab9 */ /* 0x000fe20000000a00 */
[----:B------:R-:W0:Y:S01]  /*25350*/  S2R R20, SR_TID.X ;  /* 0x0000000000147919 */ /* 0x000e220000002100 */
[----:B------:R-:W-:Y:S02]  /*25360*/  PLOP3.LUT P0, PT, PT, PT, UP0, 0x80, 0x0 ;  /* 0x000000000000781c */ /* 0x000fe40003f0f008 */
[C---:B------:R-:W-:Y:S02]  /*25370*/  LOP3.LUT P2, RZ, R16.reuse, 0x80000, RZ, 0xc0, !PT ;  /* 0x0008000010ff7812 */ /* 0x040fe4000784c0ff */
[C---:B------:R-:W-:Y:S01]  /*25380*/  LOP3.LUT P3, RZ, R16.reuse, 0x40000, RZ, 0xc0, !PT ;  /* 0x0004000010ff7812 */ /* 0x040fe2000786c0ff */
[----:B------:R-:W-:Y:S01]  /*25390*/  @UP0 ULDC UR4, c[0x0][0x44c] ;  /* 0x0001130000040ab9 */ /* 0x000fe20000000800 */
[----:B------:R-:W-:-:S02]  /*253a0*/  LOP3.LUT P4, RZ, R16, 0x20000, RZ, 0xc0, !PT ;  /* 0x0002000010ff7812 */ /* 0x000fc4000788c0ff */
[----:B------:R-:W-:Y:S01]  /*253b0*/  UIMAD UR6, UR6, UR8, URZ ;  /* 0x00000008060672a4 */ /* 0x000fe2000f8e023f */
[----:B------:R-:W-:-:S03]  /*253c0*/  LOP3.LUT P5, RZ, R16, 0x10000, RZ, 0xc0, !PT ;  /* 0x0001000010ff7812 */ /* 0x000fc600078ac0ff */
[----:B------:R-:W-:Y:S01]  /*253d0*/  UIMAD UR6, UR7, UR9, UR6 ;  /* 0x00000009070672a4 */ /* 0x000fe2000f8e0206 */
[----:B------:R-:W-:Y:S01]  /*253e0*/  @P0 IMAD.HI.U32 R0, R34, UR4, RZ ;  /* 0x0000000422000c27 */ /* 0x000fe2000f8e00ff */
[----:B------:R-:W-:Y:S01]  /*253f0*/  PLOP3.LUT P0, PT, PT, PT, UP0, 0x80, 0x0 ;  /* 0x000000000000781c */ /* 0x000fe20003f0f008 */
[----:B------:R-:W-:Y:S01]  /*25400*/  @UP0 ULDC UR4, c[0x0][0x450] ;  /* 0x0001140000040ab9 */ /* 0x000fe20000000800 */
[----:B------:R-:W-:-:S11]  /*25410*/  ULDC UR7, c[0x0][0x448] ;  /* 0x0001120000077ab9 */ /* 0x000fd60000000800 */
[----:B------:R-:W-:Y:S02]  /*25420*/  @P0 SHF.R.U32.HI R2, RZ, UR4, R0 ;  /* 0x00000004ff020c19 */ /* 0x000fe40008011600 */
[----:B------:R-:W-:Y:S02]  /*25430*/  R2UR UR4, R19 ;  /* 0x00000000130472ca */ /* 0x000fe400000e0000 */
[--C-:B------:R-:W-:Y:S01]  /*25440*/  SHF.R.S32.HI R0, RZ, 0x1f, R2.reuse ;  /* 0x0000001fff007819 */ /* 0x100fe20000011402 */
[----:B------:R-:W-:Y:S02]  /*25450*/  IMAD.MOV R5, RZ, RZ, -R2 ;  /* 0x000000ffff057224 */ /* 0x000fe400078e0a02 */
[----:B0-----:R-:W-:Y:S02]  /*25460*/  IMAD.SHL.U32 R20, R20, 0x8, RZ ;  /* 0x0000000814147824 */ /* 0x001fe400078e00ff */
[----:B------:R-:W-:-:S03]  /*25470*/  IMAD R5, R5, UR7, R34 ;  /* 0x0000000705057c24 */ /* 0x000fc6000f8e0222 */
[----:B------:R-:W-:-:S03]  /*25480*/  LOP3.LUT R20, R20, 0x38, RZ, 0xc0, !PT ;  /* 0x0000003814147812 */ /* 0x000fc600078ec0ff */
[----:B------:R-:W-:-:S03]  /*25490*/  UIMAD.WIDE.U32 UR4, UR4, UR8, URZ ;  /* 0x00000008040472a5 */ /* 0x000fc6000f8e003f */
[----:B------:R-:W-:Y:S01]  /*254a0*/  ULDC.64 UR8, c[0x0][0x3e0] ;  /* 0x0000f80000087ab9 */ /* 0x000fe20000000a00 */
[----:B------:R-:W-:Y:S02]  /*254b0*/  UIADD3 UR5, UR5, UR6, URZ ;  /* 0x0000000605057290 */ /* 0x000fe4000fffe03f */
[----:B------:R-:W-:Y:S02]  /*254c0*/  UIMAD UR6, UR51, UR8, URZ ;  /* 0x00000008330672a4 */ /* 0x000fe4000f8e023f */
[----:B------:R-:W-:Y:S02]  /*254d0*/  UIMAD.WIDE.U32 UR4, UR38, UR8, UR4 ;  /* 0x00000008260472a5 */ /* 0x000fe4000f8e0004 */
[----:B------:R-:W-:-:S03]  /*254e0*/  UIMAD UR6, UR38, UR9, UR6 ;  /* 0x00000009260672a4 */ /* 0x000fc6000f8e0206 */
[----:B------:R-:W-:Y:S01]  /*254f0*/  ULDC.64 UR8, c[0x0][0x3d0] ;  /* 0x0000f40000087ab9 */ /* 0x000fe20000000a00 */
[----:B------:R-:W-:Y:S01]  /*25500*/  UIADD3 UR5, UR5, UR6, URZ ;  /* 0x0000000605057290 */ /* 0x000fe2000fffe03f */
[----:B------:R-:W-:Y:S01]  /*25510*/  IMAD R3, R0, UR8, RZ ;  /* 0x0000000800037c24 */ /* 0x000fe2000f8e02ff */
[----:B------:R-:W-:Y:S01]  /*25520*/  SHF.R.S32.HI R0, RZ, 0x1f, R5 ;  /* 0x0000001fff007819 */ /* 0x000fe20000011405 */
[----:B------:R-:W-:Y:S02]  /*25530*/  IMAD.U32 R9, RZ, RZ, UR8 ;  /* 0x00000008ff097e24 */ /* 0x000fe4000f8e00ff */
        /* <DEDUP_REMOVED lines=16> */
[----:B------:R-:W2:Y:S04]  /*25640*/  SHFL.IDX PT, R2, R4, RZ, 0x181f ;  /* 0x00181fff04027589 */ /* 0x000ea800000e0000 */
[----:B------:R-:W-:Y:S06]  /*25650*/  SHFL.IDX PT, R5, R4, 0x1, 0x181f ;  /* 0x00381f0004057f89 */ /* 0x000fec00000e0000 */
[----:B0-----:R-:W-:-:S05]  /*25660*/  @!P6 LEA R14, P0, R20, R14, 0x1 ;  /* 0x0000000e140ee211 */ /* 0x001fca00078008ff */
[----:B--2---:R-:W-:Y:S02]  /*25670*/  @!P6 IMAD.X R3, RZ, RZ, R2, P0 ;  /* 0x000000ffff03e224 */ /* 0x004fe400000e0602 */
        /* <DEDUP_REMOVED lines=11> */
[----:B--2---:R-:W-:Y:S02]  /*25730*/  @!P1 IMAD.MOV.U32 R2, RZ, RZ, R14 ;  /* 0x000000ffff029224 */ /* 0x004fe400078e000e */
[----:B------:R-:W-:Y:S01]  /*25740*/  @!P1 IMAD.MOV.U32 R3, RZ, RZ, R5 ;  /* 0x000000ffff039224 */ /* 0x000fe200078e0005 */
[----:B------:R-:W0:Y:S04]  /*25750*/  SHFL.IDX PT, R14, R0, 0x2, 0x181f ;  /* 0x00581f00000e7f89 */ /* 0x000e2800000e0000 */
[----:B------:R-:W-:Y:S04]  /*25760*/  @!P1 LDGSTS.E.BYPASS.LTC128B.128 [R22+0x22c00], desc[UR36][R2.64], !P2 ;  /* 0x22c0000002169fae */ /* 0x000fe8000d101d64 */
[----:B------:R-:W-:Y:S04]  /*25770*/  @!P1 LDGSTS.E.BYPASS.LTC128B.128 [R22+0x26c00], desc[UR36][R2.64+0x80], !P3 ;  /* 0x26c0008002169fae */ /* 0x000fe8000d901d64 */
[----:B------:R-:W-:Y:S04]  /*25780*/  @!P1 LDGSTS.E.BYPASS.LTC128B.128 [R22+0x2ac00], desc[UR36][R2.64+0x100], !P4 ;  /* 0x2ac0010002169fae */ /* 0x000fe8000e101d64 */
[----:B------:R2:W-:Y:S01]  /*25790*/  @!P1 LDGSTS.E.BYPASS.LTC128B.128 [R22+0x2ec00], desc[UR36][R2.64+0x180], !P5 ;  /* 0x2ec0018002169fae */ /* 0x0005e2000e901d64 */
[----:B------:R-:W-:-:S03]  /*257a0*/  LOP3.LUT P1, RZ, R16, 0x40, RZ, 0xc0, !PT ;  /* 0x0000004010ff7812 */ /* 0x000fc6000782c0ff */
[----:B------:R-:W3:Y:S01]  /*257b0*/  SHFL.IDX PT, R5, R4, 0x2, 0x181f ;  /* 0x00581f0004057f89 */ /* 0x000ee200000e0000 */
[----:B------:R-:W-:Y:S02]  /*257c0*/  P2R R6, PR, RZ, 0x2 ;  /* 0x00000002ff067803 */ /* 0x000fe40000000000 */
[----:B------:R-:W-:-:S04]  /*257d0*/  LOP3.LUT P1, RZ, R16, 0x100, RZ, 0xc0, !PT ;  /* 0x0000010010ff7812 */ /* 0x000fc8000782c0ff */
[----:B------:R-:W-:Y:S02]  /*257e0*/  P2R R8, PR, RZ, 0x2 ;  /* 0x00000002ff087803 */ /* 0x000fe40000000000 */
[----:B------:R-:W-:-:S13]  /*257f0*/  LOP3.LUT P1, RZ, R16, 0x400, RZ, 0xc0, !PT ;  /* 0x0000040010ff7812 */ /* 0x000fda000782c0ff */
[----:B0-----:R-:W-:-:S05]  /*25800*/  @!P1 LEA R14, P0, R20, R14, 0x1 ;  /* 0x0000000e140e9211 */ /* 0x001fca00078008ff */
[----:B---3--:R-:W-:Y:S02]  /*25810*/  @!P1 IMAD.X R5, RZ, RZ, R5, P0 ;  /* 0x000000ffff059224 */ /* 0x008fe400000e0605 */
[----:B--2---:R-:W-:Y:S02]  /*25820*/  @!P1 IMAD.MOV.U32 R2, RZ, RZ, R14 ;  /* 0x000000ffff029224 */ /* 0x004fe400078e000e */
[----:B------:R-:W0:Y:S01]  /*25830*/  SHFL.IDX PT, R14, R0, 0x3, 0x181f ;  /* 0x00781f00000e7f89 */ /* 0x000e2200000e0000 */
[----:B------:R-:W-:-:S03]  /*25840*/  @!P1 IMAD.MOV.U32 R3, RZ, RZ, R5 ;  /* 0x000000ffff039224 */ /* 0x000fc600078e0005 */
[----:B------:R-:W2:Y:S04]  /*25850*/  SHFL.IDX PT, R5, R4, 0x3, 0x181f ;  /* 0x00781f0004057f89 */ /* 0x000ea800000e0000 */
[----:B------:R-:W-:Y:S04]  /*25860*/  @!P1 LDGSTS.E.BYPASS.LTC128B.128 [R22+0x23400], desc[UR36][R2.64], !P2 ;  /* 0x2340000002169fae */ /* 0x000fe8000d101d64 */
[----:B------:R-:W-:Y:S04]  /*25870*/  @!P1 LDGSTS.E.BYPASS.LTC128B.128 [R22+0x27400], desc[UR36][R2.64+0x80], !P3 ;  /* 0x2740008002169fae */ /* 0x000fe8000d901d64 */
[----:B------:R-:W-:Y:S04]  /*25880*/  @!P1 LDGSTS.E.BYPASS.LTC128B.128 [R22+0x2b400], desc[UR36][R2.64+0x100], !P4 ;  /* 0x2b40010002169fae */ /* 0x000fe8000e101d64 */
[----:B------:R3:W-:Y:S01]  /*25890*/  @!P1 LDGSTS.E.BYPASS.LTC128B.128 [R22+0x2f400], desc[UR36][R2.64+0x180], !P5 ;  /* 0x2f40018002169fae */ /* 0x0007e2000e901d64 */
[----:B------:R-:W-:-:S02]  /*258a0*/  ISETP.NE.AND P1, PT, R8, RZ, PT ;  /* 0x000000ff0800720c */ /* 0x000fc40003f25270 */
[----:B0-----:R-:W-:-:S05]  /*258b0*/  @!P6 LEA R14, P0, R20, R14, 0x1 ;  /* 0x0000000e140ee211 */ /* 0x001fca00078008ff */
[----:B--2---:R-:W-:Y:S02]  /*258c0*/  @!P6 IMAD.X R5, RZ, RZ, R5, P0 ;  /* 0x000000ffff05e224 */ /* 0x004fe400000e0605 */
[----:B---3--:R-:W-:Y:S02]  /*258d0*/  @!P6 IMAD.MOV.U32 R2, RZ, RZ, R14 ;  /* 0x000000ffff02e224 */ /* 0x008fe400078e000e */
        /* <DEDUP_REMOVED lines=29> */
[----:B0-----:R-:W-:-:S05]  /*25ab0*/  @!P1 LEA R14, P0, R20, R14, 0x1 ;  /* 0x0000000e140e9211 */ /* 0x001fca00078008ff */
[----:B--2---:R-:W-:Y:S02]  /*25ac0*/  @!P1 IMAD.X R5, RZ, RZ, R5, P0 ;  /* 0x000000ffff059224 */ /* 0x004fe400000e0605 */
[----:B---3--:R-:W-:Y:S02]  /*25ad0*/  @!P1 IMAD.MOV.U32 R2, RZ, RZ, R14 ;  /* 0x000000ffff029224 */ /* 0x008fe400078e000e */
[----:B------:R-:W-:Y:S01]  /*25ae0*/  @!P1 IMAD.MOV.U32 R3, RZ, RZ, R5 ;  /* 0x000000ffff039224 */ /* 0x000fe200078e0005 */
[----:B------:R0:W2:Y:S04]  /*25af0*/  SHFL.IDX PT, R14, R0, 0x7, 0x181f ;  /* 0x00f81f00000e7f89 */ /* 0x0000a800000e0000 */
[----:B------:R0:W-:Y:S04]  /*25b00*/  @!P1 LDGSTS.E.BYPASS.LTC128B.128 [R22+0x25400], desc[UR36][R2.64], !P2 ;  /* 0x2540000002169fae */ /* 0x0001e8000d101d64 */
[----:B------:R0:W-:Y:S04]  /*25b10*/  @!P1 LDGSTS.E.BYPASS.LTC128B.128 [R22+0x29400], desc[UR36][R2.64+0x80], !P3 ;  /* 0x2940008002169fae */ /* 0x0001e8000d901d64 */
[----:B------:R0:W-:Y:S04]  /*25b20*/  @!P1 LDGSTS.E.BYPASS.LTC128B.128 [R22+0x2d400], desc[UR36][R2.64+0x100], !P4 ;  /* 0x2d40010002169fae */ /* 0x0001e8000e101d64 */
[----:B------:R0:W-:Y:S04]  /*25b30*/  @!P1 LDGSTS.E.BYPASS.LTC128B.128 [R22+0x31400], desc[UR36][R2.64+0x180], !P5 ;  /* 0x3140018002169fae */ /* 0x0001e8000e901d64 */
[----:B------:R0:W3:Y:S02]  /*25b40*/  SHFL.IDX PT, R5, R4, 0x7, 0x181f ;  /* 0x00f81f0004057f89 */ /* 0x0000e400000e0000 */
.L_x_2404:
[----:B------:R-:W-:-:S13]  /*25b50*/  LOP3.LUT P1, RZ, R16, 0x4000, RZ, 0xc0, !PT ;  /* 0x0000400010ff7812 */ /* 0x000fda000782c0ff */
[----:B0-2---:R-:W-:-:S05]  /*25b60*/  @!P1 LEA R2, P0, R20, R14, 0x1 ;  /* 0x0000000e14029211 */ /* 0x005fca00078008ff */
[----:B---3--:R-:W-:Y:S01]  /*25b70*/  @!P1 IMAD.X R3, RZ, RZ, R5, P0 ;  /* 0x000000ffff039224 */ /* 0x008fe200000e0605 */
[----:B------:R-:W-:-:S04]  /*25b80*/  PLOP3.LUT P0, PT, PT, PT, PT, 0x80, 0x0 ;  /* 0x000000000000781c */ /* 0x000fc80003f0f070 */
        /* <DEDUP_REMOVED lines=8> */
.L_x_2309:
        /* <DEDUP_REMOVED lines=18> */
.L_x_2405:
[----:B------:R-:W-:Y:S05]  /*25d30*/  BSYNC B0 ;  /* 0x0000000000007941 */ /* 0x000fea0003800000 */
.L_x_2310:
[----:B------:R-:W-:-:S13]  /*25d40*/  LOP3.LUT P0, RZ, R16, 0x2000, RZ, 0xc0, !PT ;  /* 0x0000200010ff7812 */ /* 0x000fda000780c0ff */
[----:B------:R-:W-:Y:S05]  /*25d50*/  @!P0 BRA `(.L_x_2312) ;  /* 0x0000000000048947 */ /* 0x000fea0003800000 */
[----:B------:R-:W-:Y:S01]  /*25d60*/  BPT.TRAP 0x1 ;  /* 0x000000040000795c */ /* 0x000fe20000300000 */
.L_x_2312:
[----:B------:R-:W-:Y:S01]  /*25d70*/  SHF.L.U32 R3, R26, 0x1f, RZ ;  /* 0x0000001f1a037819 */ /* 0x000fe200000006ff */
[----:B------:R-:W-:Y:S03]  /*25d80*/  BSSY B0, `(.L_x_2313) ;  /* 0x0000003000007945 */ /* 0x000fe60003800000 */
[----:B------:R-:W2:Y:S02]  /*25d90*/  SYNCS.PHASECHK.TRANS64.TRYWAIT P0, [R24+URZ+0x32460], R3 ;  /* 0x03246003180075a7 */ /* 0x000ea4000800017f */
[----:B--2---:R-:W-:Y:S05]  /*25da0*/  @!P0 BRA `(.L_x_2314) ;  /* 0x0000003c002c8947 */ /* 0x004fea0003800000 */
.L_x_2406:
[----:B------:R-:W-:Y:S05]  /*25db0*/  BSYNC B0 ;  /* 0x0000000000007941 */ /* 0x000fea0003800000 */
.L_x_2313:
[----:B------:R-:W3:Y:S01]  /*25dc0*/  LDL.LU R4, [R1+0x450] ;  /* 0x0004500001047983 */ /* 0x000ee20000300800 */
[----:B------:R-:W-:Y:S01]  /*25dd0*/  ULDC.64 UR4, c[0x0][0x328] ;  /* 0x0000ca0000047ab9 */ /* 0x000fe20000000a00 */
[----:B------:R-:W-:Y:S01]  /*25de0*/  LOP3.LUT P4, RZ, R36, 0x8, RZ, 0xc0, !PT ;  /* 0x0000000824ff7812 */ /* 0x000fe2000788c0ff */
[----:B0-----:R-:W-:Y:S02]  /*25df0*/  IMAD R0, R37, UR4, RZ ;  /* 0x0000000425007c24 */ /* 0x001fe4000f8e02ff */
[----:B--2---:R-:W-:-:S04]  /*25e00*/  IMAD.WIDE.U32 R2, R33, UR4, RZ ;  /* 0x0000000421027c25 */ /* 0x004fc8000f8e00ff */
[----:B------:R-:W-:Y:S01]  /*25e10*/  IMAD R5, R33, UR5, R0 ;  /* 0x0000000521057c24 */ /* 0x000fe2000f8e0200 */
[----:B------:R-:W-:-:S03]  /*25e20*/  ULDC.64 UR4, c[0x0][0x338] ;  /* 0x0000ce0000047ab9 */ /* 0x000fc60000000a00 */
[----:B------:R-:W-:Y:S02]  /*25e30*/  IMAD.IADD R3, R3, 0x1, R5 ;  /* 0x0000000103037824 */ /* 0x000fe400078e0205 */
[----:B------:R-:W-:-:S04]  /*25e40*/  IMAD.WIDE.U32 R2, R25, UR4, R2 ;  /* 0x0000000419027c25 */ /* 0x000fc8000f8e0002 */
[----:B---3--:R-:W-:Y:S02]  /*25e50*/  IMAD R0, R4, UR4, RZ ;  /* 0x0000000404007c24 */ /* 0x008fe4000f8e02ff */
[----:B------:R-:W-:Y:S02]  /*25e60*/  IMAD R4, R18, 0x6000, R29 ;  /* 0x0000600012047824 */ /* 0x000fe400078e021d */
[----:B------:R-:W-:Y:S01]  /*25e70*/  IMAD R5, R25, UR5, R0 ;  /* 0x0000000519057c24 */ /* 0x000fe2000f8e0200 */
[----:B------:R-:W-:Y:S02]  /*25e80*/  ULDC.64 UR4, c[0x0][0x330] ;  /* 0x0000cc0000047ab9 */ /* 0x000fe40000000a00 */
[----:B------:R-:W-:Y:S02]  /*25e90*/  IMAD R0, R27, UR4, RZ ;  /* 0x000000041b007c24 */ /* 0x000fe4000f8e02ff */
[----:B------:R-:W-:Y:S02]  /*25ea0*/  IMAD.IADD R3, R3, 0x1, R5 ;  /* 0x0000000103037824 */ /* 0x000fe400078e0205 */
[----:B------:R-:W-:-:S02]  /*25eb0*/  IMAD R5, R19, UR5, R0 ;  /* 0x0000000513057c24 */ /* 0x000fc4000f8e0200 */
        /* <DEDUP_REMOVED lines=29> */
[----:B------:R0:W-:Y:S04]  /*26090*/  LDGSTS.E.BYPASS.LTC128B.128 [R4+0x9400], desc[UR36][R2.64+0x180], !P3 ;  /* 0x0940018002047fae */ /* 0x0001e8000d901d64 */
[----:B0-----:R-:W0:Y:S01]  /*260a0*/  SHFL.IDX PT, R3, R6, 0x1, 0x181f ;  /* 0x00381f0006037f89 */ /* 0x001e2200000e0000 */
        /* <DEDUP_REMOVED lines=10> */
[----:B------:R0:W-:Y:S01]  /*26150*/  LDGSTS.E.BYPASS.LTC128B.128 [R4+0x9c00], desc[UR36][R2.64+0x180], !P3 ;  /* 0x09c0018002047fae */ /* 0x0001e2000d901d64 */
[----:B--2---:R-:W-:-:S03]  /*26160*/  IADD3 R8, P3, R14, R0, RZ ;  /* 0x000000000e087210 */ /* 0x004fc60007f7e0ff */
        /* <DEDUP_REMOVED lines=36> */
.L_x_2420:
        /* <DEDUP_REMOVED lines=15> */
.L_x_2316:
        /* <DEDUP_REMOVED lines=10> */
.L_x_2317:
[----:B------:R-:W-:Y:S01]  /*26540*/  UIADD3 UR4, UR44, -0x2, URZ ;  /* 0xfffffffe2c047890 */ /* 0x000fe2000fffe03f */
[----:B------:R2:W-:Y:S03]  /*26550*/  SYNCS.ARRIVE.TRANS64.A1T0 RZ, [R24+URZ+0x32450], RZ ;  /* 0x032450ff18ff79a7 */ /* 0x0005e6000810003f */
[----:B------:R-:W-:-:S06]  /*26560*/  UISETP.GE.AND UP0, UPT, UR4, UR45, UPT ;  /* 0x0000002d0400728c */ /* 0x000fcc000bf06270 */
[----:B------:R-:W-:-:S13]  /*26570*/  PLOP3.LUT P0, PT, PT, PT, UP0, 0x40, 0x0 ;  /* 0x000000000000781c */ /* 0x000fda0003f0e808 */
[----:B--2---:R-:W-:Y:S05]  /*26580*/  @P0 BRA `(.L_x_2318) ;  /* 0x0000000c00640947 */ /* 0x004fea0003800000 */
[----:B------:R-:W-:Y:S01]  /*26590*/  BSSY B0, `(.L_x_2318) ;  /* 0x00000d8000007945 */ /* 0x000fe20003800000 */
[----:B------:R-:W-:-:S07]  /*265a0*/  IMAD.U32 R20, RZ, RZ, UR4 ;  /* 0x00000004ff147e24 */ /* 0x000fce000f8e00ff */
.L_x_2331:
[----:B0-----:R-:W0:Y:S01]  /*265b0*/  S2R R2, SR_TID.X ;  /* 0x0000000000027919 */ /* 0x001e220000002100 */
[----:B--2---:R-:W2:Y:S01]  /*265c0*/  LDC R3, c[0x0][0x430] ;  /* 0x00010c00ff037b82 */ /* 0x004ea20000000800 */
[----:B------:R-:W-:Y:S01]  /*265d0*/  IMAD R8, R20, 0x60, R31 ;  /* 0x0000006014087824 */ /* 0x000fe200078e021f */
[----:B------:R-:W-:Y:S01]  /*265e0*/  LOP3.LUT P1, RZ, R16, 0x2000, RZ, 0xc0, !PT ;  /* 0x0000200010ff7812 */ /* 0x000fe2000782c0ff */
        /* <DEDUP_REMOVED lines=18> */
[----:B------:R-:W-:Y:S01]  /*26710*/  @!P2 IMAD.IADD R3, R5, 0x1, R3 ;  /* 0x000000010503a824 */ /* 0x000fe200078e0203 */
[----:B------:R-:W-:Y:S05]  /*26720*/  YIELD ;  /* 0x0000000000007946 */ /* 0x000fea0003800000 */
[C---:B0-----:R-:W-:Y:S01]  /*26730*/  @!P2 LEA R6, P0, R2.reuse, R6, 0x2 ;  /* 0x000000060206a211 */ /* 0x041fe200078010ff */
[----:B------:R-:W-:Y:S01]  /*26740*/  IMAD.MOV.U32 R4, RZ, RZ, RZ ;  /* 0x000000ffff047224 */ /* 0x000fe200078e00ff */
[----:B------:R-:W-:Y:S02]  /*26750*/  ULDC UR4, c[0x0][0x430] ;  /* 0x00010c0000047ab9 */ /* 0x000fe40000000800 */
[----:B------:R-:W-:Y:S01]  /*26760*/  @!P2 LEA.HI.X R7, R2, R7, R3, 0x2, P0 ;  /* 0x000000070207a211 */ /* 0x000fe200000f1403 */
[----:B------:R-:W-:Y:S01]  /*26770*/  IMAD.MOV R5, RZ, RZ, -R9 ;  /* 0x000000ffff057224 */ /* 0x000fe200078e0a09 */
[----:B------:R-:W-:Y:S01]  /*26780*/  ISETP.NE.AND P0, PT, R18, 0x2, PT ;  /* 0x000000021200780c */ /* 0x000fe20003f05270 */
[----:B------:R-:W-:-:S02]  /*26790*/  IMAD.MOV.U32 R2, RZ, RZ, R20 ;  /* 0x000000ffff027224 */ /* 0x000fc400078e0014 */
[----:B------:R-:W-:Y:S01]  /*267a0*/  IMAD R5, R5, UR4, R8 ;  /* 0x0000000405057c24 */ /* 0x000fe2000f8e0208 */
[----:B------:R-:W-:Y:S01]  /*267b0*/  SEL R3, RZ, 0x1, P0 ;  /* 0x00000001ff037807 */ /* 0x000fe20000000000 */
[----:B------:R0:W5:Y:S01]  /*267c0*/  @!P2 LDG.E R4, desc[UR36][R6.64] ;  /* 0x000000240604a981 */ /* 0x000162000c1e1900 */
[----:B------:R-:W-:Y:S01]  /*267d0*/  SEL R18, R18, RZ, P0 ;  /* 0x000000ff12127207 */ /* 0x000fe20000000000 */
[----:B------:R-:W-:Y:S01]  /*267e0*/  VIADD R20, R20, 0xffffffff ;  /* 0xffffffff14147836 */ /* 0x000fe20000000000 */
[----:B------:R-:W-:Y:S02]  /*267f0*/  LOP3.LUT R26, R26, R3, RZ, 0x3c, !PT ;  /* 0x000000031a1a7212 */ /* 0x000fe400078e3cff */
[----:B------:R-:W-:Y:S01]  /*26800*/  ISETP.GT.AND P2, PT, R2, UR45, PT ;  /* 0x0000002d02007c0c */ /* 0x000fe2000bf44270 */
[----:B-1----:R-:W-:-:S12]  /*26810*/  @!P1 BRA `(.L_x_2319) ;  /* 0x0000000000049947 */ /* 0x002fd80003800000 */
[----:B------:R-:W-:Y:S01]  /*26820*/  BPT.TRAP 0x1 ;  /* 0x000000040000795c */ /* 0x000fe20000300000 */
.L_x_2319:
[----:B------:R-:W-:Y:S01]  /*26830*/  IMAD R10, R18, 0x8, R17 ;  /* 0x00000008120a7824 */ /* 0x000fe200078e0211 */
[----:B------:R-:W-:Y:S01]  /*26840*/  SHF.L.U32 R25, R26, 0x1f, RZ ;  /* 0x0000001f1a197819 */ /* 0x000fe200000006ff */
[----:B------:R-:W-:Y:S01]  /*26850*/  BSSY B1, `(.L_x_2320) ;  /* 0x0000004000017945 */ /* 0x000fe20003800000 */
[----:B------:R-:W-:Y:S02]  /*26860*/  SHF.R.S32.HI R23, RZ, 0x1f, R5 ;  /* 0x0000001fff177819 */ /* 0x000fe40000011405 */
[----:B------:R-:W2:Y:S02]  /*26870*/  SYNCS.PHASECHK.TRANS64.TRYWAIT P0, [R10+URZ+0x32440], R25 ;  /* 0x032440190a0075a7 */ /* 0x000ea4000800017f */
[----:B--2---:R-:W-:Y:S05]  /*26880*/  @!P0 BRA `(.L_x_2321) ;  /* 0x0000003800cc8947 */ /* 0x004fea0003800000 */
.L_x_2421:
[----:B------:R-:W-:Y:S05]  /*26890*/  BSYNC B1 ;  /* 0x0000000000017941 */ /* 0x000fea0003800000 */
.L_x_2320:
[----:B------:R-:W-:Y:S01]  /*268a0*/  ULDC.64 UR4, c[0x0][0x300] ;  /* 0x0000c00000047ab9 */ /* 0x000fe20000000a00 */
[----:B-1---5:R-:W-:Y:S01]  /*268b0*/  SHF.R.S32.HI R24, RZ, 0x1f, R4 ;  /* 0x0000001fff187819 */ /* 0x022fe20000011404 */
[----:B------:R-:W-:Y:S01]  /*268c0*/  IMAD R2, R23, UR4, RZ ;  /* 0x0000000417027c24 */ /* 0x000fe2000f8e02ff */
[----:B------:R-:W-:Y:S01]  /*268d0*/  LOP3.LUT P1, RZ, R16, 0x1, RZ, 0xc0, !PT ;  /* 0x0000000110ff7812 */ /* 0x000fe2000782c0ff */
[----:B------:R-:W-:Y:S02]  /*268e0*/  IMAD R8, R18, 0x1800, R29 ;  /* 0x0000180012087824 */ /* 0x000fe400078e021d */
[C---:B0-----:R-:W-:Y:S02]  /*268f0*/  IMAD R7, R5.reuse, UR5, R2 ;  /* 0x0000000505077c24 */ /* 0x041fe4000f8e0202 */
        /* <DEDUP_REMOVED lines=20> */
[----:B------:R-:W3:Y:S04]  /*26a40*/  SHFL.IDX PT, R6, R9, 0x1, 0x181f ;  /* 0x00381f0009067f89 */ /* 0x000ee800000e0000 */
[----:B------:R-:W4:Y:S01]  /*26a50*/  SHFL.IDX PT, R7, R21, 0x1, 0x181f ;  /* 0x00381f0015077f89 */ /* 0x000f2200000e0000 */
[----:B0-----:R-:W-:-:S03]  /*26a60*/  IADD3 R2, P0, R14, R0, RZ ;  /* 0x000000000e027210 */ /* 0x001fc60007f1e0ff */
[----:B------:R-:W0:Y:S02]  /*26a70*/  SHFL.IDX PT, R14, R9, 0x2, 0x181f ;  /* 0x00581f00090e7f89 */ /* 0x000e2400000e0000 */
[----:B-1----:R-:W-:Y:S01]  /*26a80*/  IMAD.X R3, RZ, RZ, R3, P0 ;  /* 0x000000ffff037224 */ /* 0x002fe200000e0603 */
[----:B---3--:R-:W-:-:S04]  /*26a90*/  IADD3 R6, P0, R6, R0, RZ ;  /* 0x0000000006067210 */ /* 0x008fc80007f1e0ff */
[----:B------:R1:W-:Y:S01]  /*26aa0*/  LDGSTS.E.BYPASS.LTC128B.128 [R8+0x1c400], desc[UR36][R2.64], !P1 ;  /* 0x1c40000002087fae */ /* 0x0003e2000c901d64 */
[----:B----4-:R-:W-:-:S05]  /*26ab0*/  IMAD.X R7, RZ, RZ, R7, P0 ;  /* 0x000000ffff077224 */ /* 0x010fca00000e0607 */
[----:B------:R3:W-:Y:S04]  /*26ac0*/  LDGSTS.E.BYPASS.LTC128B.128 [R8+0x1cc00], desc[UR36][R6.64], !P1 ;  /* 0x1cc0000006087fae */ /* 0x0007e8000c901d64 */
[----:B-1----:R-:W1:Y:S01]  /*26ad0*/  SHFL.IDX PT, R3, R21, 0x2, 0x181f ;  /* 0x00581f0015037f89 */ /* 0x002e6200000e0000 */
[----:B0-----:R-:W-:-:S03]  /*26ae0*/  IADD3 R2, P0, R14, R0, RZ ;  /* 0x000000000e027210 */ /* 0x001fc60007f1e0ff */
[----:B------:R-:W0:Y:S04]  /*26af0*/  SHFL.IDX PT, R14, R9, 0x3, 0x181f ;  /* 0x00781f00090e7f89 */ /* 0x000e2800000e0000 */
[----:B---3--:R-:W3:Y:S01]  /*26b00*/  SHFL.IDX PT, R7, R21, 0x3, 0x181f ;  /* 0x00781f0015077f89 */ /* 0x008ee200000e0000 */
[----:B-1----:R-:W-:-:S05]  /*26b10*/  IMAD.X R3, RZ, RZ, R3, P0 ;  /* 0x000000ffff037224 */ /* 0x002fca00000e0603 */
[----:B------:R1:W-:Y:S01]  /*26b20*/  LDGSTS.E.BYPASS.LTC128B.128 [R8+0x1d400], desc[UR36][R2.64], !P1 ;  /* 0x1d40000002087fae */ /* 0x0003e2000c901d64 */
[----:B0-----:R-:W-:-:S03]  /*26b30*/  IADD3 R6, P0, R14, R0, RZ ;  /* 0x000000000e067210 */ /* 0x001fc60007f1e0ff */
[----:B------:R-:W0:Y:S02]  /*26b40*/  SHFL.IDX PT, R14, R9, 0x4, 0x181f ;  /* 0x00981f00090e7f89 */ /* 0x000e2400000e0000 */
[----:B---3--:R-:W-:-:S05]  /*26b50*/  IMAD.X R7, RZ, RZ, R7, P0 ;  /* 0x000000ffff077224 */ /* 0x008fca00000e0607 */
[----:B------:R3:W-:Y:S04]  /*26b60*/  LDGSTS.E.BYPASS.LTC128B.128 [R8+0x1dc00], desc[UR36][R6.64], !P1 ;  /* 0x1dc0000006087fae */ /* 0x0007e8000c901d64 */
[----:B-1----:R-:W1:Y:S04]  /*26b70*/  SHFL.IDX PT, R3, R21, 0x4, 0x181f ;  /* 0x00981f0015037f89 */ /* 0x002e6800000e0000 */
[----:B------:R-:W4:Y:S01]  /*26b80*/  SHFL.IDX PT, R21, R21, 0x5, 0x181f ;  /* 0x00b81f0015157f89 */ /* 0x000f2200000e0000 */
[----:B0-----:R-:W-:-:S03]  /*26b90*/  IADD3 R2, P0, R14, R0, RZ ;  /* 0x000000000e027210 */ /* 0x001fc60007f1e0ff */
[----:B------:R3:W0:Y:S02]  /*26ba0*/  SHFL.IDX PT, R14, R9, 0x5, 0x181f ;  /* 0x00b81f00090e7f89 */ /* 0x00062400000e0000 */
[----:B-1----:R-:W-:-:S05]  /*26bb0*/  IMAD.X R3, RZ, RZ, R3, P0 ;  /* 0x000000ffff037224 */ /* 0x002fca00000e0603 */
[----:B----4-:R3:W-:Y:S03]  /*26bc0*/  LDGSTS.E.BYPASS.LTC128B.128 [R8+0x1e400], desc[UR36][R2.64], !P1 ;  /* 0x1e40000002087fae */ /* 0x0107e6000c901d64 */
.L_x_2435:
[----:B0--3--:R-:W-:-:S05]  /*26bd0*/  IADD3 R2, P0, R14, R0, RZ ;  /* 0x000000000e027210 */ /* 0x009fca0007f1e0ff */
[----:B------:R-:W-:Y:S01]  /*26be0*/  IMAD.X R3, RZ, RZ, R21, P0 ;  /* 0x000000ffff037224 */ /* 0x000fe200000e0615 */
[----:B------:R-:W-:-:S04]  /*26bf0*/  PLOP3.LUT P0, PT, PT, PT, PT, 0x80, 0x0 ;  /* 0x000000000000781c */ /* 0x000fc80003f0f070 */
[----:B------:R-:W-:Y:S01]  /*26c00*/  @!PT LDS RZ, [RZ] ;  /* 0x00000000fffff984 */ /* 0x000fe20000000800 */
[----:B------:R-:W-:Y:S01]  /*26c10*/  @!PT LDS RZ, [RZ] ;  /* 0x00000000fffff984 */ /* 0x000fe20000000800 */
[----:B------:R-:W-:Y:S01]  /*26c20*/  @!PT LDS RZ, [RZ] ;  /* 0x00000000fffff984 */ /* 0x000fe20000000800 */
[----:B------:R0:W-:Y:S01]  /*26c30*/  LDGSTS.E.BYPASS.LTC128B.128 [R8+0x1ec00], desc[UR36][R2.64], !P1 ;  /* 0x1ec0000002087fae */ /* 0x0001e2000c901d64 */
[----:B------:R-:W-:-:S08]  /*26c40*/  NOP ;  /* 0x0000000000007918 */ /* 0x000fd00000000000 */
.L_x_2323:
        /* <DEDUP_REMOVED lines=10> */
.L_x_2324:
[----:B------:R1:W-:Y:S01]  /*26cf0*/  SYNCS.ARRIVE.TRANS64.A1T0 RZ, [R10+URZ+0x32430], RZ ;  /* 0x032430ff0aff79a7 */ /* 0x0003e2000810003f */
[----:B------:R-:W-:Y:S05]  /*26d00*/  @!P3 BRA `(.L_x_2325) ;  /* 0x000000000004b947 */ /* 0x000fea0003800000 */
[----:B------:R-:W-:Y:S01]  /*26d10*/  BPT.TRAP 0x1 ;  /* 0x000000040000795c */ /* 0x000fe20000300000 */
.L_x_2325:
[----:B------:R-:W3:Y:S01]  /*26d20*/  SYNCS.PHASECHK.TRANS64.TRYWAIT P0, [R10+URZ+0x32460], R25 ;  /* 0x032460190a0075a7 */ /* 0x000ee2000800017f */
[----:B------:R-:W-:Y:S04]  /*26d30*/  BSSY B1, `(.L_x_2326) ;  /* 0x0000002000017945 */ /* 0x000fe80003800000 */
[----:B---3--:R-:W-:Y:S05]  /*26d40*/  @!P0 BRA `(.L_x_2327) ;  /* 0x0000003c00408947 */ /* 0x008fea0003800000 */
.L_x_2436:
[----:B------:R-:W-:Y:S05]  /*26d50*/  BSYNC B1 ;  /* 0x0000000000017941 */ /* 0x000fea0003800000 */
.L_x_2326:
[----:B------:R-:W-:Y:S01]  /*26d60*/  ULDC.64 UR4, c[0x0][0x328] ;  /* 0x0000ca0000047ab9 */ /* 0x000fe20000000a00 */
[C---:B------:R-:W-:Y:S01]  /*26d70*/  LOP3.LUT P5, RZ, R16.reuse, 0x20, RZ, 0xc0, !PT ;  /* 0x0000002010ff7812 */ /* 0x040fe200078ac0ff */
[----:B0-----:R-:W-:Y:S01]  /*26d80*/  IMAD R2, R23, UR4, RZ ;  /* 0x0000000417027c24 */ /* 0x001fe2000f8e02ff */
[----:B------:R-:W-:Y:S01]  /*26d90*/  LOP3.LUT P4, RZ, R16, 0x10, RZ, 0xc0, !PT ;  /* 0x0000001010ff7812 */ /* 0x000fe2000788c0ff */
        /* <DEDUP_REMOVED lines=23> */
[----:B------:R-:W4:Y:S04]  /*26f10*/  SHFL.IDX PT, R3, R24, RZ, 0x181f ;  /* 0x00181fff18037589 */ /* 0x000f2800000e0000 */
[----:B------:R-:W-:Y:S04]  /*26f20*/  SHFL.IDX PT, R4, R24, 0x1, 0x181f ;  /* 0x00381f0018047f89 */ /* 0x000fe800000e0000 */
[----:B------:R-:W-:Y:S04]  /*26f30*/  SHFL.IDX PT, R5, R24, 0x3, 0x181f ;  /* 0x00781f0018057f89 */ /* 0x000fe800000e0000 */
[----:B--23--:R-:W-:Y:S01]  /*26f40*/  SHFL.IDX PT, R25, R24, 0x4, 0x181f ;  /* 0x00981f0018197f89 */ /* 0x00cfe200000e0000 */
[----:B0-----:R-:W-:-:S03]  /*26f50*/  IADD3 R2, P0, R14, R0, RZ ;  /* 0x000000000e027210 */ /* 0x001fc60007f1e0ff */
        /* <DEDUP_REMOVED lines=36> */
.L_x_2450:
        /* <DEDUP_REMOVED lines=11> */
.L_x_2329:
        /* <DEDUP_REMOVED lines=10> */
.L_x_2330:
[----:B------:R2:W-:Y:S01]  /*272f0*/  SYNCS.ARRIVE.TRANS64.A1T0 RZ, [R10+URZ+0x32450], RZ ;  /* 0x032450ff0aff79a7 */ /* 0x0005e2000810003f */
[----:B------:R-:W-:Y:S05]  /*27300*/  @P2 BRA `(.L_x_2331) ;  /* 0xfffffff000a82947 */ /* 0x000fea000383ffff */
[----:B------:R-:W-:Y:S05]  /*27310*/  BSYNC B0 ;  /* 0x0000000000007941 */ /* 0x000fea0003800000 */
.L_x_2318:
[----:B------:R-:W3:Y:S01]  /*27320*/  S2R R0, SR_TID.X ;  /* 0x0000000000007919 */ /* 0x000ee20000002100 */
[----:B------:R-:W-:Y:S01]  /*27330*/  VIADD R18, R18, 0x1 ;  /* 0x0000000112127836 */ /* 0x000fe20000000000 */
[----:B------:R-:W-:Y:S04]  /*27340*/  BSSY B0, `(.L_x_2332) ;  /* 0x0000013000007945 */ /* 0x000fe80003800000 */
[----:B------:R-:W-:-:S04]  /*27350*/  ISETP.NE.AND P0, PT, R18, 0x2, PT ;  /* 0x000000021200780c */ /* 0x000fc80003f05270 */
[----:B------:R-:W-:Y:S02]  /*27360*/  SEL R18, R18, RZ, P0 ;  /* 0x000000ff12127207 */ /* 0x000fe40000000000 */
[----:B------:R-:W-:Y:S02]  /*27370*/  SEL R5, RZ, 0x1, P0 ;  /* 0x00000001ff057807 */ /* 0x000fe40000000000 */
[----:B---3--:R-:W-:-:S04]  /*27380*/  LOP3.LUT R0, R0, 0x7f, RZ, 0xc0, !PT ;  /* 0x0000007f00007812 */ /* 0x008fc800078ec0ff */
[----:B------:R-:W-:-:S13]  /*27390*/  ISETP.NE.AND P0, PT, R0, RZ, PT ;  /* 0x000000ff0000720c */ /* 0x000fda0003f05270 */
[----:B------:R-:W-:Y:S05]  /*273a0*/  @P0 BRA `(.L_x_2333) ;  /* 0x0000000000300947 */ /* 0x000fea0003800000 */
[----:B------:R-:W3:Y:S01]  /*273b0*/  S2R R9, SR_LANEID ;  /* 0x0000000000097919 */ /* 0x000ee20000000000 */
[----:B------:R-:W-:Y:S01]  /*273c0*/  VOTEU.ANY UR4, UPT, PT ;  /* 0x0000000000047886 */ /* 0x000fe200038e0100 */
[----:B0-----:R-:W0:Y:S01]  /*273d0*/  LDC.64 R2, c[0x0][0xd80] ;  /* 0x00036000ff027b82 */ /* 0x001e220000000a00 */
[----:B------:R-:W3:Y:S08]  /*273e0*/  FLO.U32 R0, UR4 ;  /* 0x0000000400007d00 */ /* 0x000ef000080e0000 */
[----:B------:R-:W0:Y:S01]  /*273f0*/  POPC R7, UR4 ;  /* 0x0000000400077d09 */ /* 0x000e220008000000 */
[----:B---3--:R-:W-:-:S13]  /*27400*/  ISETP.EQ.U32.AND P1, PT, R0, R9, PT ;  /* 0x000000090000720c */ /* 0x008fda0003f22070 */
[----:B0-----:R-:W3:Y:S01]  /*27410*/  @P1 ATOMG.E.ADD.STRONG.GPU PT, R3, desc[UR36][R2.64], R7 ;  /* 0x00000007020319a8 */ /* 0x001ee200081ee1e4 */
[----:B------:R-:W0:Y:S02]  /*27420*/  S2R R4, SR_LTMASK ;  /* 0x0000000000047919 */ /* 0x000e240000003900 */
[----:B0-----:R-:W-:-:S04]  /*27430*/  LOP3.LUT R4, R4, UR4, RZ, 0xc0, !PT ;  /* 0x0000000404047c12 */ /* 0x001fc8000f8ec0ff */
[----:B------:R-:W0:Y:S01]  /*27440*/  POPC R9, R4 ;  /* 0x0000000400097309 */ /* 0x000e220000000000 */
[----:B---3--:R-:W0:Y:S02]  /*27450*/  SHFL.IDX PT, R0, R3, R0, 0x1f ;  /* 0x00001f0003007589 */ /* 0x008e2400000e0000 */
[----:B0-----:R-:W-:-:S07]  /*27460*/  IADD3 R32, R0, UR49, R9 ;  /* 0x0000003100207c10 */ /* 0x001fce000fffe009 */
.L_x_2333:
[----:B------:R-:W-:Y:S05]  /*27470*/  BSYNC B0 ;  /* 0x0000000000007941 */ /* 0x000fea0003800000 */
.L_x_2332:
[----:B------:R-:W-:-:S07]  /*27480*/  LOP3.LUT R26, R26, R5, RZ, 0x3c, !PT ;  /* 0x000000051a1a7212 */ /* 0x000fce00078e3cff */
.L_x_2289:
[----:B------:R-:W-:Y:S05]  /*27490*/  BSYNC B7 ;  /* 0x0000000000077941 */ /* 0x000fea0003800000 */
.L_x_2287:
        /* <DEDUP_REMOVED lines=8> */
[----:B------:R3:W4:Y:S01]  /*27520*/  LDS R32, [R17+0x324d0] ;  /* 0x0324d00011207984 */ /* 0x0007220000000800 */
[----:B------:R-:W-:Y:S06]  /*27530*/  BAR.ARV 0x4, 0x180 ;  /* 0x0106000000007b1d */ /* 0x000fec0000002000 */
[----:B------:R-:W-:Y:S05]  /*27540*/  BRA `(.L_x_2335) ;  /* 0x00000000002c7947 */ /* 0x000fea0003800000 */
.L_x_2334:
[----:B------:R-:W-:-:S03]  /*27550*/  UMOV UR4, 0xffffffff ;  /* 0xffffffff00047882 */ /* 0x000fc60000000000 */
[----:B------:R-:W-:Y:S05]  /*27560*/  BRA.DIV UR4, `(.L_x_2336) ;  /* 0x0000003e04147947 */ /* 0x000fea000b800000 */
[----:B------:R3:W4:Y:S02]  /*27570*/  SHFL.IDX PT, R14, R32, RZ, 0x1f ;  /* 0x00001fff200e7589 */ /* 0x00072400000e0000 */
.L_x_2453:
[----:B0-----:R-:W0:Y:S01]  /*27580*/  @!P0 S2R R3, SR_CgaCtaId ;  /* 0x0000000000038919 */ /* 0x001e220000008800 */
[----:B------:R-:W-:Y:S05]  /*27590*/  WARPSYNC.ALL ;  /* 0x0000000000007948 */ /* 0x000fea0003800000 */
[----:B------:R-:W-:Y:S01]  /*275a0*/  BAR.SYNC.DEFER_BLOCKING 0x4, 0x180 ;  /* 0x0106000000007b1d */ /* 0x000fe20000010000 */
[----:B------:R-:W-:-:S04]  /*275b0*/  @!P0 MOV R0, 0x400 ;  /* 0x0000040000008802 */ /* 0x000fc80000000f00 */
[----:B0-----:R-:W-:-:S05]  /*275c0*/  @!P0 LEA R17, R3, R0, 0x18 ;  /* 0x0000000003118211 */ /* 0x001fca00078ec0ff */
[----:B------:R3:W-:Y:S02]  /*275d0*/  @!P0 STS [R17+0x324d0], R32 ;  /* 0x0324d02011008388 */ /* 0x0007e40000000800 */
[----:B---34-:R-:W-:Y:S01]  /*275e0*/  IMAD.MOV.U32 R32, RZ, RZ, R14 ;  /* 0x000000ffff207224 */ /* 0x018fe200078e000e */
[----:B------:R-:W-:Y:S06]  /*275f0*/  BAR.ARV 0x5, 0x180 ;  /* 0x0146000000007b1d */ /* 0x000fec0000002000 */
.L_x_2335:
[----:B------:R-:W-:Y:S02]  /*27600*/  ULDC UR4, c[0x0][0xd38] ;  /* 0x00034e0000047ab9 */ /* 0x000fe40000000800 */
[----:B----4-:R-:W-:-:S13]  /*27610*/  ISETP.GE.AND P0, PT, R32, UR4, PT ;  /* 0x0000000420007c0c */ /* 0x010fda000bf06270 */
[----:B------:R-:W-:Y:S05]  /*27620*/  @!P0 BRA `(.L_x_2337) ;  /* 0xffffffb800648947 */ /* 0x000fea000383ffff */
.L_x_2278:
[----:B------:R-:W4:Y:S01]  /*27630*/  LDL.LU R0, [R1+0x454] ;  /* 0x0004540001007983 */ /* 0x000f220000300800 */
[----:B------:R-:W-:Y:S01]  /*27640*/  BSSY B0, `(.L_x_2338) ;  /* 0x000000b000007945 */ /* 0x000fe20003800000 */
[----:B------:R-:W1:Y:S01]  /*27650*/  S2R R5, SR_CgaCtaId ;  /* 0x0000000000057919 */ /* 0x000e620000008800 */
[----:B----4-:R-:W-:-:S05]  /*27660*/  VIADD R0, R0, 0x1 ;  /* 0x0000000100007836 */ /* 0x010fca0000000000 */
[----:B0-----:R-:W-:-:S04]  /*27670*/  LEA.HI R2, R0, R0, RZ, 0x1 ;  /* 0x0000000000027211 */ /* 0x001fc800078f08ff */
[----:B------:R-:W-:Y:S02]  /*27680*/  LOP3.LUT R3, R2, 0xfffffffe, RZ, 0xc0, !PT ;  /* 0xfffffffe02037812 */ /* 0x000fe400078ec0ff */
[----:B------:R-:W-:-:S03]  /*27690*/  MOV R2, 0x400 ;  /* 0x0000040000027802 */ /* 0x000fc60000000f00 */
[----:B------:R-:W-:Y:S01]  /*276a0*/  IMAD.IADD R0, R0, 0x1, -R3 ;  /* 0x0000000100007824 */ /* 0x000fe200078e0a03 */
[----:B-1----:R-:W-:-:S04]  /*276b0*/  LEA R7, R5, R2, 0x18 ;  /* 0x0000000205077211 */ /* 0x002fc800078ec0ff */
[----:B------:R-:W-:-:S04]  /*276c0*/  SHF.L.U32 R0, R0, 0x1f, RZ ;  /* 0x0000001f00007819 */ /* 0x000fc800000006ff */
[----:B------:R-:W0:Y:S02]  /*276d0*/  SYNCS.PHASECHK.TRANS64.TRYWAIT P0, [R7+URZ+0x32420], R0 ;  /* 0x03242000070075a7 */ /* 0x000e24000800017f */
[----:B0-----:R-:W-:Y:S05]  /*276e0*/  @!P0 BRA `(.L_x_2339) ;  /* 0x0000003800dc8947 */ /* 0x001fea0003800000 */
.L_x_2454:
[----:B------:R-:W-:Y:S05]  /*276f0*/  BSYNC B0 ;  /* 0x0000000000007941 */ /* 0x000fea0003800000 */
.L_x_2338:
[----:B------:R-:W-:-:S03]  /*27700*/  UMOV UR4, 0xffffffff ;  /* 0xffffffff00047882 */ /* 0x000fc60000000000 */
[----:B------:R-:W-:Y:S05]  /*27710*/  BRA.DIV UR4, `(.L_x_2340) ;  /* 0x0000003a04e47947 */ /* 0x000fea000b800000 */
[----:B0-----:R-:W0:Y:S02]  /*27720*/  S2R R0, SR_TID.X ;  /* 0x0000000000007919 */ /* 0x001e240000002100 */
[----:B0-----:R-:W-:-:S04]  /*27730*/  SHF.R.U32.HI R0, RZ, 0x5, R0 ;  /* 0x00000005ff007819 */ /* 0x001fc80000011600 */
[----:B------:R-:W-:-:S05]  /*27740*/  LOP3.LUT R0, R0, 0x3, RZ, 0xc0, !PT ;  /* 0x0000000300007812 */ /* 0x000fca00078ec0ff */
[----:B------:R0:W1:Y:S02]  /*27750*/  SHFL.IDX PT, R14, R0, RZ, 0x1f ;  /* 0x00001fff000e7589 */ /* 0x00006400000e0000 */
.L_x_2457:
[----:B-1----:R-:W-:Y:S01]  /*27760*/  ISETP.NE.AND P0, PT, R14, RZ, PT ;  /* 0x000000ff0e00720c */ /* 0x002fe20003f05270 */
[----:B------:R-:W-:-:S12]  /*27770*/  BSSY B0, `(.L_x_2341) ;  /* 0x0000026000007945 */ /* 0x000fd80003800000 */
[----:B------:R-:W-:Y:S05]  /*27780*/  @P0 BRA `(.L_x_2342) ;  /* 0x0000000000900947 */ /* 0x000fea0003800000 */
[----:B------:R-:W-:-:S03]  /*27790*/  UMOV UR4, 0xffffffff ;  /* 0xffffffff00047882 */ /* 0x000fc60000000000 */
[----:B------:R-:W-:Y:S05]  /*277a0*/  BRA.DIV UR4, `(.L_x_2343) ;  /* 0x0000003a04f47947 */ /* 0x000fea000b800000 */
[----:B------:R-:W-:-:S13]  /*277b0*/  ELECT P6, URZ, PT ;  /* 0x00000000003f782f */ /* 0x000fda00038c0000 */
.L_x_2460:
        /* <DEDUP_REMOVED lines=8> */
.L_x_2344:
[----:B------:R-:W-:Y:S01]  /*27840*/  IMAD R5, R18, 0x8, R7 ;  /* 0x0000000812057824 */ /* 0x000fe200078e0207 */
[----:B------:R-:W-:Y:S01]  /*27850*/  SHF.L.U32 R0, R26, 0x1f, RZ ;  /* 0x0000001f1a007819 */ /* 0x000fe200000006ff */
[----:B------:R-:W-:-:S03]  /*27860*/  VIADD R18, R18, 0x1 ;  /* 0x0000000112127836 */ /* 0x000fc60000000000 */
[----:B------:R-:W0:Y:S02]  /*27870*/  SYNCS.PHASECHK.TRANS64.TRYWAIT P1, [R5+URZ+0x32440], R0 ;  /* 0x03244000050075a7 */ /* 0x000e24000802017f */
[----:B------:R-:W-:-:S04]  /*27880*/  ISETP.NE.AND P2, PT, R18, 0x2, PT ;  /* 0x000000021200780c */ /* 0x000fc80003f45270 */
[----:B------:R-:W-:Y:S01]  /*27890*/  SEL R3, RZ, 0x1, P2 ;  /* 0x00000001ff037807 */ /* 0x000fe20001000000 */
[----:B0-----:R-:W-:Y:S08]  /*278a0*/  @!P1 BRA `(.L_x_2345) ;  /* 0x0000003800d49947 */ /* 0x001ff00003800000 */
.L_x_2461:
[----:B------:R-:W-:Y:S02]  /*278b0*/  SEL R18, R18, RZ, P2 ;  /* 0x000000ff12127207 */ /* 0x000fe40001000000 */
[----:B------:R-:W-:Y:S01]  /*278c0*/  LOP3.LUT R2, R26, R3, RZ, 0x3c, !PT ;  /* 0x000000031a027212 */ /* 0x000fe200078e3cff */
[----:B------:R-:W-:Y:S06]  /*278d0*/  @!P0 BRA `(.L_x_2346) ;  /* 0x0000000000048947 */ /* 0x000fec0003800000 */
[----:B------:R-:W-:Y:S01]  /*278e0*/  BPT.TRAP 0x1 ;  /* 0x000000040000795c */ /* 0x000fe20000300000 */
.L_x_2346:
[----:B------:R-:W-:Y:S01]  /*278f0*/  IMAD R3, R18, 0x8, R7 ;  /* 0x0000000812037824 */ /* 0x000fe200078e0207 */
[----:B------:R-:W-:-:S04]  /*27900*/  SHF.L.U32 R2, R2, 0x1f, RZ ;  /* 0x0000001f02027819 */ /* 0x000fc800000006ff */
[----:B------:R-:W1:Y:S02]  /*27910*/  SYNCS.PHASECHK.TRANS64.TRYWAIT P1, [R3+URZ+0x32440], R2 ;  /* 0x03244002030075a7 */ /* 0x000e64000802017f */
[----:B-1----:R-:W-:Y:S05]  /*27920*/  @!P1 BRA `(.L_x_2347) ;  /* 0x0000003800c89947 */ /* 0x002fea0003800000 */
.L_x_2462:
[----:B------:R-:W-:Y:S05]  /*27930*/  @!P0 BRA `(.L_x_2348) ;  /* 0x0000000000048947 */ /* 0x000fea0003800000 */
[----:B------:R-:W-:Y:S01]  /*27940*/  BPT.TRAP 0x1 ;  /* 0x000000040000795c */ /* 0x000fe20000300000 */
.L_x_2348:
[----:B------:R-:W4:Y:S02]  /*27950*/  SYNCS.PHASECHK.TRANS64.TRYWAIT P1, [R5+URZ+0x32460], R0 ;  /* 0x03246000050075a7 */ /* 0x000f24000802017f */
[----:B----4-:R-:W-:Y:S05]  /*27960*/  @!P1 BRA `(.L_x_2349) ;  /* 0x0000003800cc9947 */ /* 0x010fea0003800000 */
.L_x_2463:
[----:B------:R-:W-:Y:S05]  /*27970*/  @!P0 BRA `(.L_x_2350) ;  /* 0x0000000000048947 */ /* 0x000fea0003800000 */
[----:B------:R-:W-:Y:S01]  /*27980*/  BPT.TRAP 0x1 ;  /* 0x000000040000795c */ /* 0x000fe20000300000 */
.L_x_2350:
[----:B------:R0:W0:Y:S02]  /*27990*/  SYNCS.PHASECHK.TRANS64.TRYWAIT P0, [R3+URZ+0x32460], R2 ;  /* 0x03246002030075a7 */ /* 0x000024000800017f */
[----:B0-----:R-:W-:Y:S05]  /*279a0*/  @!P0 NANOSLEEP.SYNCS 0x989680 ;  /* 0x009896800000895d */ /* 0x001fea0003900000 */
[----:B------:R-:W0:Y:S02]  /*279b0*/  @!P0 SYNCS.PHASECHK.TRANS64 P0, [R3+URZ+0x32460], R2 ;  /* 0x03246002030085a7 */ /* 0x000e24000800007f */
[----:B0-----:R-:W-:Y:S05]  /*279c0*/  @!P0 BRA `(.L_x_2350) ;  /* 0xfffffffc00f08947 */ /* 0x001fea000383ffff */
.L_x_2342:
[----:B------:R-:W-:Y:S05]  /*279d0*/  BSYNC B0 ;  /* 0x0000000000007941 */ /* 0x000fea0003800000 */
.L_x_2341:
[----:B------:R-:W-:Y:S05]  /*279e0*/  EXIT ;  /* 0x000000000000794d */ /* 0x000fea0003800000 */
.L_x_2159:
[----:B0-----:R-:W-:-:S04]  /*279f0*/  IMAD.U32 R9, RZ, RZ, UR42 ;  /* 0x0000002aff097e24 */ /* 0x001fc8000f8e00ff */
[----:B------:R0:W1:Y:S03]  /*27a00*/  SYNCS.PHASECHK.TRANS64.TRYWAIT P0, [R9+URZ+0x32400], R0 ;  /* 0x03240000090075a7 */ /* 0x000066000800017f */
[----:B-1----:R-:W-:Y:S05]  /*27a10*/  @!P0 NANOSLEEP.SYNCS 0x989680 ;  /* 0x009896800000895d */ /* 0x002fea0003900000 */
[----:B------:R-:W1:Y:S02]  /*27a20*/  @!P0 SYNCS.PHASECHK.TRANS64 P0, [R9+URZ+0x32400], R0 ;  /* 0x03240000090085a7 */ /* 0x000e64000800007f */
[----:B-1----:R-:W-:Y:S05]  /*27a30*/  @!P0 BRA `(.L_x_2159) ;  /* 0xfffffffc00ec8947 */ /* 0x002fea000383ffff */
[----:B------:R-:W-:Y:S05]  /*27a40*/  BRA `(.L_x_2351) ;  /* 0xfffffda800f07947 */ /* 0x000fea000383ffff */
.L_x_2166:
[----:B-1----:R1:W2:Y:S02]  /*27a50*/  SYNCS.PHASECHK.TRANS64.TRYWAIT P0, [R20+URZ], R21 ;  /* 0x00000015140075a7 */ /* 0x0022a4000800017f */
[----:B--2---:R-:W-:Y:S05]  /*27a60*/  @!P0 NANOSLEEP.SYNCS 0x989680 ;  /* 0x009896800000895d */ /* 0x004fea0003900000 */
[----:B------:R-:W2:Y:S02]  /*27a70*/  @!P0 SYNCS.PHASECHK.TRANS64 P0, [R20+URZ], R21 ;  /* 0x00000015140085a7 */ /* 0x000ea4000800007f */
[----:B--2---:R-:W-:Y:S05]  /*27a80*/  @!P0 BRA `(.L_x_2166) ;  /* 0xfffffffc00f08947 */ /* 0x004fea000383ffff */
[----:B------:R-:W-:Y:S05]  /*27a90*/  BRA `(.L_x_2165) ;  /* 0xfffffdb000047947 */ /* 0x000fea000383ffff */
.L_x_2168:
[----:B0-----:R-:W-:-:S04]  /*27aa0*/  IMAD.U32 R9, RZ, RZ, UR42 ;  /* 0x0000002aff097e24 */ /* 0x001fc8000f8e00ff */
[----:B------:R0:W1:Y:S03]  /*27ab0*/  SYNCS.PHASECHK.TRANS64.TRYWAIT P0, [R9+URZ+0x32410], R6 ;  /* 0x03241006090075a7 */ /* 0x000066000800017f */
[----:B-1----:R-:W-:Y:S05]  /*27ac0*/  @!P0 NANOSLEEP.SYNCS 0x989680 ;  /* 0x009896800000895d */ /* 0x002fea0003900000 */
[----:B------:R-:W1:Y:S02]  /*27ad0*/  @!P0 SYNCS.PHASECHK.TRANS64 P0, [R9+URZ+0x32410], R6 ;  /* 0x03241006090085a7 */ /* 0x000e64000800007f */
[----:B-1----:R-:W-:Y:S05]  /*27ae0*/  @!P0 BRA `(.L_x_2168) ;  /* 0xfffffffc00ec8947 */ /* 0x002fea000383ffff */
[----:B------:R-:W-:Y:S05]  /*27af0*/  BRA `(.L_x_2352) ;  /* 0xfffffdb000d87947 */ /* 0x000fea000383ffff */
.L_x_2175:
[----:B-1----:R1:W2:Y:S02]  /*27b00*/  SYNCS.PHASECHK.TRANS64.TRYWAIT P0, [R8+URZ], R9 ;  /* 0x00000009080075a7 */ /* 0x0022a4000800017f */
[----:B--2---:R-:W-:Y:S05]  /*27b10*/  @!P0 NANOSLEEP.SYNCS 0x989680 ;  /* 0x009896800000895d */ /* 0x004fea0003900000 */
[----:B------:R-:W2:Y:S02]  /*27b20*/  @!P0 SYNCS.PHASECHK.TRANS64 P0, [R8+URZ], R9 ;  /* 0x00000009080085a7 */ /* 0x000ea4000800007f */
[----:B--2---:R-:W-:Y:S05]  /*27b30*/  @!P0 BRA `(.L_x_2175) ;  /* 0xfffffffc00f08947 */ /* 0x004fea000383ffff */
[----:B------:R-:W-:Y:S05]  /*27b40*/  BRA `(.L_x_2174) ;  /* 0xfffffdb4001c7947 */ /* 0x000fea000383ffff */
.L_x_2213:
[----:B0-----:R0:W2:Y:S02]  /*27b50*/  SYNCS.PHASECHK.TRANS64.TRYWAIT P0, [R6+URZ], R7 ;  /* 0x00000007060075a7 */ /* 0x0010a4000800017f */
[----:B--2---:R-:W-:Y:S05]  /*27b60*/  @!P0 NANOSLEEP.SYNCS 0x989680 ;  /* 0x009896800000895d */ /* 0x004fea0003900000 */
[----:B------:R-:W2:Y:S02]  /*27b70*/  @!P0 SYNCS.PHASECHK.TRANS64 P0, [R6+URZ], R7 ;  /* 0x00000007060085a7 */ /* 0x000ea4000800007f */
[----:B--2---:R-:W-:Y:S05]  /*27b80*/  @!P0 BRA `(.L_x_2213) ;  /* 0xfffffffc00f08947 */ /* 0x004fea000383ffff */
[----:B------:R-:W-:Y:S05]  /*27b90*/  BRA `(.L_x_2212) ;  /* 0xfffffe2000987947 */ /* 0x000fea000383ffff */
.L_x_2220:
[----:B0-----:R0:W1:Y:S02]  /*27ba0*/  SYNCS.PHASECHK.TRANS64.TRYWAIT P0, [R18+URZ], R19 ;  /* 0x00000013120075a7 */ /* 0x001064000800017f */
[----:B-1----:R-:W-:Y:S05]  /*27bb0*/  @!P0 NANOSLEEP.SYNCS 0x989680 ;  /* 0x009896800000895d */ /* 0x002fea0003900000 */
[----:B------:R-:W1:Y:S02]  /*27bc0*/  @!P0 SYNCS.PHASECHK.TRANS64 P0, [R18+URZ], R19 ;  /* 0x00000013120085a7 */ /* 0x000e64000800007f */
[----:B-1----:R-:W-:Y:S05]  /*27bd0*/  @!P0 BRA `(.L_x_2220) ;  /* 0xfffffffc00f08947 */ /* 0x002fea000383ffff */
[----:B------:R-:W-:Y:S05]  /*27be0*/  BRA `(.L_x_2219) ;  /* 0xfffffe2400bc7947 */ /* 0x000fea000383ffff */
.L_x_2233:
[----:B0-----:R0:W2:Y:S02]  /*27bf0*/  SYNCS.PHASECHK.TRANS64.TRYWAIT P0, [R0+URZ], R7 ;  /* 0x00000007000075a7 */ /* 0x0010a4000800017f */
[----:B--2---:R-:W-:Y:S05]  /*27c00*/  @!P0 NANOSLEEP.SYNCS 0x989680 ;  /* 0x009896800000895d */ /* 0x004fea0003900000 */
[----:B------:R-:W2:Y:S02]  /*27c10*/  @!P0 SYNCS.PHASECHK.TRANS64 P0, [R0+URZ], R7 ;  /* 0x00000007000085a7 */ /* 0x000ea4000800007f */
[----:B--2---:R-:W-:Y:S05]  /*27c20*/  @!P0 BRA `(.L_x_2233) ;  /* 0xfffffffc00f08947 */ /* 0x004fea000383ffff */
[----:B------:R-:W-:Y:S05]  /*27c30*/  BRA `(.L_x_2232) ;  /* 0xfffffec000007947 */ /* 0x000fea000383ffff */
.L_x_2240:
[----:B0-----:R0:W2:Y:S02]  /*27c40*/  SYNCS.PHASECHK.TRANS64.TRYWAIT P0, [R7+URZ], R8 ;  /* 0x00000008070075a7 */ /* 0x0010a4000800017f */
[----:B--2---:R-:W-:Y:S05]  /*27c50*/  @!P0 NANOSLEEP.SYNCS 0x989680 ;  /* 0x009896800000895d */ /* 0x004fea0003900000 */
[----:B------:R-:W2:Y:S02]  /*27c60*/  @!P0 SYNCS.PHASECHK.TRANS64 P0, [R7+URZ], R8 ;  /* 0x00000008070085a7 */ /* 0x000ea4000800007f */
[----:B--2---:R-:W-:Y:S05]  /*27c70*/  @!P0 BRA `(.L_x_2240) ;  /* 0xfffffffc00f08947 */ /* 0x004fea000383ffff */
[----:B------:R-:W-:Y:S05]  /*27c80*/  BRA `(.L_x_2239) ;  /* 0xfffffec400387947 */ /* 0x000fea000383ffff */
.L_x_2295:
        /* <DEDUP_REMOVED lines=10> */
.L_x_2353:
[----:B------:R-:W-:Y:S05]  /*27d30*/  BRA `(.L_x_2354) ;  /* 0xffffffc0000c7947 */ /* 0x000fea000383ffff */
.L_x_2298:
[----:B0-----:R0:W1:Y:S02]  /*27d40*/  SYNCS.PHASECHK.TRANS64.TRYWAIT P0, [R24+URZ+0x32440], R3 ;  /* 0x03244003180075a7 */ /* 0x001064000800017f */
[----:B-1----:R-:W-:Y:S05]  /*27d50*/  @!P0 NANOSLEEP.SYNCS 0x989680 ;  /* 0x009896800000895d */ /* 0x002fea0003900000 */
[----:B------:R-:W1:Y:S02]  /*27d60*/  @!P0 SYNCS.PHASECHK.TRANS64 P0, [R24+URZ+0x32440], R3 ;  /* 0x03244003180085a7 */ /* 0x000e64000800007f */
[----:B-1----:R-:W-:Y:S05]  /*27d70*/  @!P0 BRA `(.L_x_2298) ;  /* 0xfffffffc00f08947 */ /* 0x002fea000383ffff */
[----:B------:R-:W-:Y:S05]  /*27d80*/  BRA `(.L_x_2355) ;  /* 0xffffffc000b47947 */ /* 0x000fea000383ffff */
.L_x_2299:
        /* <DEDUP_REMOVED lines=8> */
.L_x_2357:
[----:B------:R-:W-:Y:S05]  /*27e10*/  BSYNC B0 ;  /* 0x0000000000007941 */ /* 0x000fea0003800000 */
.L_x_2356:
        /* <DEDUP_REMOVED lines=9> */
.L_x_2358:
        /* <DEDUP_REMOVED lines=8> */
.L_x_2359:
        /* <DEDUP_REMOVED lines=11> */
.L_x_2360:
[----:B------:R-:W-:Y:S02]  /*27fe0*/  IMAD.MOV.U32 R13, RZ, RZ, R5 ;  /* 0x000000ffff0d7224 */ /* 0x000fe400078e0005 */
[----:B------:R-:W-:Y:S01]  /*27ff0*/  IMAD.MOV.U32 R12, RZ, RZ, 0x2 ;  /* 0x00000002ff0c7424 */ /* 0x000fe200078e00ff */
[----:B------:R-:W-:-:S13]  /*28000*/  @P0 LEA R2, P1, R8, R14, 0x1 ;  /* 0x0000000e08020211 */ /* 0x000fda00078208ff */
[----:B------:R-:W-:Y:S05]  /*28010*/  WARPSYNC.COLLECTIVE R15, `(.L_x_2361) ;  /* 0x000000000f087348 */ /* 0x000fea0003c00000 */
[----:B------:R0:W1:Y:S02]  /*28020*/  SHFL.IDX P6, R14, R13, R12, R11 ;  /* 0x0000000c0d0e7389 */ /* 0x00006400000c000b */
[----:B01----:R-:W-:Y:S01]  /*28030*/  ENDCOLLECTIVE ;  /* 0x000000000000791b */ /* 0x003fe20003800000 */
.L_x_2361:
        /* <DEDUP_REMOVED lines=12> */
.L_x_2362:
[----:B------:R-:W-:Y:S02]  /*28100*/  IMAD.MOV.U32 R13, RZ, RZ, R5 ;  /* 0x000000ffff0d7224 */ /* 0x000fe400078e0005 */
[----:B------:R-:W-:Y:S01]  /*28110*/  IMAD.MOV.U32 R12, RZ, RZ, 0x3 ;  /* 0x00000003ff0c7424 */ /* 0x000fe200078e00ff */
[----:B------:R-:W-:-:S13]  /*28120*/  @P0 LEA R2, P1, R8, R14, 0x1 ;  /* 0x0000000e08020211 */ /* 0x000fda00078208ff */
[----:B------:R-:W-:Y:S05]  /*28130*/  WARPSYNC.COLLECTIVE R15, `(.L_x_2363) ;  /* 0x000000000f087348 */ /* 0x000fea0003c00000 */
[----:B------:R0:W1:Y:S02]  /*28140*/  SHFL.IDX P6, R14, R13, R12, R11 ;  /* 0x0000000c0d0e7389 */ /* 0x00006400000c000b */
[----:B01----:R-:W-:Y:S01]  /*28150*/  ENDCOLLECTIVE ;  /* 0x000000000000791b */ /* 0x003fe20003800000 */
.L_x_2363:
        /* <DEDUP_REMOVED lines=12> */
.L_x_2364:
[----:B------:R-:W-:Y:S02]  /*28220*/  IMAD.MOV.U32 R13, RZ, RZ, R5 ;  /* 0x000000ffff0d7224 */ /* 0x000fe400078e0005 */
[----:B------:R-:W-:Y:S01]  /*28230*/  IMAD.MOV.U32 R12, RZ, RZ, 0x4 ;  /* 0x00000004ff0c7424 */ /* 0x000fe200078e00ff */
[----:B------:R-:W-:-:S13]  /*28240*/  @P0 LEA R2, P1, R8, R14, 0x1 ;  /* 0x0000000e08020211 */ /* 0x000fda00078208ff */
[----:B------:R-:W-:Y:S05]  /*28250*/  WARPSYNC.COLLECTIVE R15, `(.L_x_2365) ;  /* 0x000000000f087348 */ /* 0x000fea0003c00000 */
[----:B------:R0:W1:Y:S02]  /*28260*/  SHFL.IDX P6, R14, R13, R12, R11 ;  /* 0x0000000c0d0e7389 */ /* 0x00006400000c000b */
[----:B01----:R-:W-:Y:S01]  /*28270*/  ENDCOLLECTIVE ;  /* 0x000000000000791b */ /* 0x003fe20003800000 */
.L_x_2365:
        /* <DEDUP_REMOVED lines=12> */
.L_x_2366:
[----:B------:R-:W-:Y:S02]  /*28340*/  IMAD.MOV.U32 R13, RZ, RZ, R5 ;  /* 0x000000ffff0d7224 */ /* 0x000fe400078e0005 */
[----:B------:R-:W-:Y:S01]  /*28350*/  IMAD.MOV.U32 R12, RZ, RZ, 0x5 ;  /* 0x00000005ff0c7424 */ /* 0x000fe200078e00ff */
[----:B------:R-:W-:-:S13]  /*28360*/  @P0 LEA R2, P1, R8, R14, 0x1 ;  /* 0x0000000e08020211 */ /* 0x000fda00078208ff */
[----:B------:R-:W-:Y:S05]  /*28370*/  WARPSYNC.COLLECTIVE R15, `(.L_x_2367) ;  /* 0x000000000f087348 */ /* 0x000fea0003c00000 */
[----:B------:R0:W1:Y:S02]  /*28380*/  SHFL.IDX P6, R14, R13, R12, R11 ;  /* 0x0000000c0d0e7389 */ /* 0x00006400000c000b */
[----:B01----:R-:W-:Y:S01]  /*28390*/  ENDCOLLECTIVE ;  /* 0x000000000000791b */ /* 0x003fe20003800000 */
.L_x_2367:
        /* <DEDUP_REMOVED lines=10> */
.L_x_2368:
[----:B------:R-:W-:Y:S05]  /*28440*/  BRA `(.L_x_2369) ;  /* 0xffffffc0001c7947 */ /* 0x000fea000383ffff */
.L_x_2304:
[----:B------:R-:W-:Y:S01]  /*28450*/  IMAD.MOV.U32 R13, RZ, RZ, R5 ;  /* 0x000000ffff0d7224 */ /* 0x000fe200078e0005 */
[----:B------:R-:W0:Y:S01]  /*28460*/  S2R R20, SR_TID.X ;  /* 0x0000000000147919 */ /* 0x000e220000002100 */
[----:B------:R-:W-:Y:S01]  /*28470*/  IMAD.MOV.U32 R12, RZ, RZ, RZ ;  /* 0x000000ffff0c7224 */ /* 0x000fe200078e00ff */
[----:B------:R-:W-:Y:S01]  /*28480*/  LOP3.LUT R16, R16, 0xffffefff, RZ, 0xc0, !PT ;  /* 0xffffefff10107812 */ /* 0x000fe200078ec0ff */
[----:B------:R-:W-:Y:S02]  /*28490*/  IMAD.MOV.U32 R11, RZ, RZ, 0x181f ;  /* 0x0000181fff0b7424 */ /* 0x000fe400078e00ff */
[----:B------:R-:W-:Y:S02]  /*284a0*/  IMAD.MOV.U32 R15, RZ, RZ, -0x1 ;  /* 0xffffffffff0f7424 */ /* 0x000fe400078e00ff */
[----:B------:R-:W-:-:S07]  /*284b0*/  VIADD R4, R35, UR43 ;  /* 0x0000002b23047c36 */ /* 0x000fce0008000000 */
[----:B01----:R-:W-:Y:S05]  /*284c0*/  WARPSYNC.COLLECTIVE R15, `(.L_x_2370) ;  /* 0x000000000f087348 */ /* 0x003fea0003c00000 */
[----:B------:R2:W3:Y:S02]  /*284d0*/  SHFL.IDX P6, R14, R13, R12, R11 ;  /* 0x0000000c0d0e7389 */ /* 0x0004e400000c000b */
[----:B0123--:R-:W-:Y:S01]  /*284e0*/  ENDCOLLECTIVE ;  /* 0x000000000000791b */ /* 0x00ffe20003800000 */
.L_x_2370:
[C---:B------:R-:W-:Y:S01]  /*284f0*/  VIADD R6, R4.reuse, 0x10 ;  /* 0x0000001004067836 */ /* 0x040fe20000000000 */
[----:B------:R-:W-:Y:S01]  /*28500*/  ISETP.GE.AND P1, PT, R4, UR41, PT ;  /* 0x0000002904007c0c */ /* 0x000fe2000bf26270 */
[----:B------:R-:W-:-:S12]  /*28510*/  IMAD.MOV.U32 R13, RZ, RZ, R0 ;  /* 0x000000ffff0d7224 */ /* 0x000fd800078e0000 */
[----:B------:R-:W-:-:S04]  /*28520*/  @P1 LOP3.LUT R16, R16, 0x1000, RZ, 0xfc, !PT ;  /* 0x0000100010101812 */ /* 0x000fc800078efcff */
[----:B------:R-:W-:Y:S01]  /*28530*/  LOP3.LUT R16, R16, 0xfffff7ff, RZ, 0xc0, !PT ;  /* 0xfffff7ff10107812 */ /* 0x000fe200078ec0ff */
[----:B------:R-:W-:Y:S02]  /*28540*/  IMAD.SHL.U32 R8, R20, 0x8, RZ ;  /* 0x0000000814087824 */ /* 0x000fe400078e00ff */
[----:B------:R-:W-:-:S07]  /*28550*/  IMAD.MOV.U32 R3, RZ, RZ, R14 ;  /* 0x000000ffff037224 */ /* 0x000fce00078e000e */
[----:B------:R-:W-:Y:S05]  /*28560*/  WARPSYNC.COLLECTIVE R15, `(.L_x_2371) ;  /* 0x000000000f087348 */ /* 0x000fea0003c00000 */
[----:B------:R0:W1:Y:S02]  /*28570*/  SHFL.IDX P6, R14, R13, R12, R11 ;  /* 0x0000000c0d0e7389 */ /* 0x00006400000c000b */
[----:B01----:R-:W-:Y:S01]  /*28580*/  ENDCOLLECTIVE ;  /* 0x000000000000791b */ /* 0x003fe20003800000 */
.L_x_2371:
[----:B------:R-:W-:Y:S01]  /*28590*/  LOP3.LUT R8, R8, 0x38, RZ, 0xc0, !PT ;  /* 0x0000003808087812 */ /* 0x000fe200078ec0ff */
[----:B------:R-:W-:-:S03]  /*285a0*/  IMAD.MOV.U32 R13, RZ, RZ, R5 ;  /* 0x000000ffff0d7224 */ /* 0x000fc600078e0005 */
[----:B------:R-:W-:-:S05]  /*285b0*/  @!P1 LEA R12, P0, R8, R14, 0x1 ;  /* 0x0000000e080c9211 */ /* 0x000fca00078008ff */
[----:B------:R-:W-:Y:S02]  /*285c0*/  @!P1 IMAD.MOV.U32 R2, RZ, RZ, R12 ;  /* 0x000000ffff029224 */ /* 0x000fe400078e000c */
[----:B------:R-:W-:Y:S02]  /*285d0*/  IMAD.MOV.U32 R12, RZ, RZ, 0x1 ;  /* 0x00000001ff0c7424 */ /* 0x000fe400078e00ff */
[----:B------:R-:W-:-:S07]  /*285e0*/  @!P1 IMAD.X R3, RZ, RZ, R3, P0 ;  /* 0x000000ffff039224 */ /* 0x000fce00000e0603 */
[----:B------:R-:W-:Y:S05]  /*285f0*/  WARPSYNC.COLLECTIVE R15, `(.L_x_2372) ;  /* 0x000000000f087348 */ /* 0x000fea0003c00000 */
[----:B------:R0:W1:Y:S02]  /*28600*/  SHFL.IDX P6, R14, R13, R12, R11 ;  /* 0x0000000c0d0e7389 */ /* 0x00006400000c000b */
[----:B01----:R-:W-:Y:S01]  /*28610*/  ENDCOLLECTIVE ;  /* 0x000000000000791b */ /* 0x003fe20003800000 */
.L_x_2372:
        /* <DEDUP_REMOVED lines=13> */
.L_x_2373:
[----:B------:R-:W-:Y:S02]  /*286f0*/  IMAD.MOV.U32 R13, RZ, RZ, R5 ;  /* 0x000000ffff0d7224 */ /* 0x000fe400078e0005 */
[----:B------:R-:W-:Y:S01]  /*28700*/  IMAD.MOV.U32 R12, RZ, RZ, 0x2 ;  /* 0x00000002ff0c7424 */ /* 0x000fe200078e00ff */
[----:B------:R-:W-:-:S05]  /*28710*/  @!P1 LEA R10, P0, R8, R14, 0x1 ;  /* 0x0000000e080a9211 */ /* 0x000fca00078008ff */
[----:B------:R-:W-:Y:S02]  /*28720*/  @!P1 IMAD.X R11, RZ, RZ, R2, P0 ;  /* 0x000000ffff0b9224 */ /* 0x000fe400000e0602 */
[----:B------:R-:W-:Y:S02]  /*28730*/  @!P1 IMAD.MOV.U32 R2, RZ, RZ, R10 ;  /* 0x000000ffff029224 */ /* 0x000fe400078e000a */
[----:B------:R-:W-:Y:S02]  /*28740*/  @!P1 IMAD.MOV.U32 R3, RZ, RZ, R11 ;  /* 0x000000ffff039224 */ /* 0x000fe400078e000b */
[----:B------:R-:W-:Y:S02]  /*28750*/  IMAD.MOV.U32 R11, RZ, RZ, 0x181f ;  /* 0x0000181fff0b7424 */ /* 0x000fe400078e00ff */
[----:B------:R-:W-:Y:S01]  /*28760*/  IMAD.SHL.U32 R10, R20, 0x8, RZ ;  /* 0x00000008140a7824 */ /* 0x000fe200078e00ff */
        /* <DEDUP_REMOVED lines=9> */
.L_x_2374:
[----:B------:R-:W-:Y:S02]  /*28800*/  LOP3.LUT R10, R10, 0x38, RZ, 0xc0, !PT ;  /* 0x000000380a0a7812 */ /* 0x000fe400078ec0ff */
[----:B------:R-:W-:Y:S01]  /*28810*/  @P1 LOP3.LUT R16, R16, 0x400, RZ, 0xfc, !PT ;  /* 0x0000040010101812 */ /* 0x000fe200078efcff */
[----:B------:R-:W-:-:S03]  /*28820*/  IMAD.MOV.U32 R13, RZ, RZ, R0 ;  /* 0x000000ffff0d7224 */ /* 0x000fc600078e0000 */
[----:B------:R-:W-:Y:S01]  /*28830*/  LOP3.LUT R16, R16, 0xfffffdff, RZ, 0xc0, !PT ;  /* 0xfffffdff10107812 */ /* 0x000fe200078ec0ff */
[----:B------:R-:W-:-:S07]  /*28840*/  IMAD.MOV.U32 R8, RZ, RZ, R14 ;  /* 0x000000ffff087224 */ /* 0x000fce00078e000e */
[----:B------:R-:W-:Y:S05]  /*28850*/  WARPSYNC.COLLECTIVE R15, `(.L_x_2375) ;  /* 0x000000000f087348 */ /* 0x000fea0003c00000 */
[----:B------:R0:W1:Y:S02]  /*28860*/  SHFL.IDX P6, R14, R13, R12, R11 ;  /* 0x0000000c0d0e7389 */ /* 0x00006400000c000b */
[----:B01----:R-:W-:Y:S01]  /*28870*/  ENDCOLLECTIVE ;  /* 0x000000000000791b */ /* 0x003fe20003800000 */
.L_x_2375:
[----:B------:R-:W-:Y:S02]  /*28880*/  IMAD.MOV.U32 R13, RZ, RZ, R5 ;  /* 0x000000ffff0d7224 */ /* 0x000fe400078e0005 */
[----:B------:R-:W-:Y:S02]  /*28890*/  IMAD.MOV.U32 R12, RZ, RZ, 0x3 ;  /* 0x00000003ff0c7424 */ /* 0x000fe400078e00ff */
[----:B------:R-:W-:-:S07]  /*288a0*/  IMAD.MOV.U32 R9, RZ, RZ, R14 ;  /* 0x000000ffff097224 */ /* 0x000fce00078e000e */
[----:B------:R-:W-:Y:S05]  /*288b0*/  WARPSYNC.COLLECTIVE R15, `(.L_x_2376) ;  /* 0x000000000f087348 */ /* 0x000fea0003c00000 */
[----:B------:R0:W1:Y:S02]  /*288c0*/  SHFL.IDX P6, R14, R13, R12, R11 ;  /* 0x0000000c0d0e7389 */ /* 0x00006400000c000b */
[----:B01----:R-:W-:Y:S01]  /*288d0*/  ENDCOLLECTIVE ;  /* 0x000000000000791b */ /* 0x003fe20003800000 */
.L_x_2376:
[----:B------:R-:W-:-:S05]  /*288e0*/  @!P1 LEA R9, P0, R10, R9, 0x1 ;  /* 0x000000090a099211 */ /* 0x000fca00078008ff */
[----:B------:R-:W-:Y:S02]  /*288f0*/  @!P1 IMAD.X R8, RZ, RZ, R8, P0 ;  /* 0x000000ffff089224 */ /* 0x000fe400000e0608 */
[----:B------:R-:W-:Y:S02]  /*28900*/  @!P1 IMAD.MOV.U32 R2, RZ, RZ, R9 ;  /* 0x000000ffff029224 */ /* 0x000fe400078e0009 */
[----:B------:R-:W-:Y:S02]  /*28910*/  @!P1 IMAD.MOV.U32 R3, RZ, RZ, R8 ;  /* 0x000000ffff039224 */ /* 0x000fe400078e0008 */
[----:B------:R-:W-:-:S03]  /*28920*/  IMAD.MOV.U32 R13, RZ, RZ, R0 ;  /* 0x000000ffff0d7224 */ /* 0x000fc600078e0000 */
[----:B------:R-:W-:Y:S01]  /*28930*/  @!PT LDS RZ, [RZ] ;  /* 0x00000000fffff984 */ /* 0x000fe20000000800 */
[----:B------:R-:W-:Y:S01]  /*28940*/  @!PT LDS RZ, [RZ] ;  /* 0x00000000fffff984 */ /* 0x000fe20000000800 */
[----:B------:R-:W-:Y:S01]  /*28950*/  @!PT LDS RZ, [RZ] ;  /* 0x00000000fffff984 */ /* 0x000fe20000000800 */
[----:B------:R0:W-:Y:S01]  /*28960*/  @!P1 LDGSTS.E.BYPASS.LTC128B.128 [R22+0x19400], desc[UR36][R2.64], !P5 ;  /* 0x1940000002169fae */ /* 0x0001e2000e901d64 */
[----:B------:R-:W-:Y:S01]  /*28970*/  ISETP.GE.AND P1, PT, R6, UR41, PT ;  /* 0x0000002906007c0c */ /* 0x000fe2000bf26270 */
[----:B------:R-:W-:-:S12]  /*28980*/  IMAD.MOV.U32 R6, RZ, RZ, R14 ;  /* 0x000000ffff067224 */ /* 0x000fd800078e000e */
[----:B0-----:R-:W-:Y:S05]  /*28990*/  WARPSYNC.COLLECTIVE R15, `(.L_x_2377) ;  /* 0x000000000f087348 */ /* 0x001fea0003c00000 */
[----:B------:R1:W2:Y:S02]  /*289a0*/  SHFL.IDX P6, R14, R13, R12, R11 ;  /* 0x0000000c0d0e7389 */ /* 0x0002a400000c000b */
[----:B012---:R-:W-:Y:S01]  /*289b0*/  ENDCOLLECTIVE ;  /* 0x000000000000791b */ /* 0x007fe20003800000 */
.L_x_2377:
[----:B------:R-:W-:-:S04]  /*289c0*/  @P1 LOP3.LUT R16, R16, 0x200, RZ, 0xfc, !PT ;  /* 0x0000020010101812 */ /* 0x000fc800078efcff */
[----:B------:R-:W-:Y:S01]  /*289d0*/  LOP3.LUT R16, R16, 0xfffffeff, RZ, 0xc0, !PT ;  /* 0xfffffeff10107812 */ /* 0x000fe200078ec0ff */
[----:B------:R-:W-:Y:S02]  /*289e0*/  IMAD.MOV.U32 R13, RZ, RZ, R5 ;  /* 0x000000ffff0d7224 */ /* 0x000fe400078e0005 */
[----:B------:R-:W-:Y:S02]  /*289f0*/  IMAD.MOV.U32 R12, RZ, RZ, 0x4 ;  /* 0x00000004ff0c7424 */ /* 0x000fe400078e00ff */
[----:B------:R-:W-:-:S07]  /*28a00*/  IMAD.MOV.U32 R7, RZ, RZ, R14 ;  /* 0x000000ffff077224 */ /* 0x000fce00078e000e */
[----:B------:R-:W-:Y:S05]  /*28a10*/  WARPSYNC.COLLECTIVE R15, `(.L_x_2378) ;  /* 0x000000000f087348 */ /* 0x000fea0003c00000 */
[----:B------:R0:W1:Y:S02]  /*28a20*/  SHFL.IDX P6, R14, R13, R12, R11 ;  /* 0x0000000c0d0e7389 */ /* 0x00006400000c000b */
[----:B01----:R-:W-:Y:S01]  /*28a30*/  ENDCOLLECTIVE ;  /* 0x000000000000791b */ /* 0x003fe20003800000 */
.L_x_2378:
[----:B------:R-:W-:-:S05]  /*28a40*/  @!P1 LEA R7, P0, R10, R7, 0x1 ;  /* 0x000000070a079211 */ /* 0x000fca00078008ff */
[----:B------:R-:W-:Y:S02]  /*28a50*/  @!P1 IMAD.X R6, RZ, RZ, R6, P0 ;  /* 0x000000ffff069224 */ /* 0x000fe400000e0606 */
[----:B------:R-:W-:Y:S02]  /*28a60*/  @!P1 IMAD.MOV.U32 R2, RZ, RZ, R7 ;  /* 0x000000ffff029224 */ /* 0x000fe400078e0007 */
[----:B------:R-:W-:Y:S02]  /*28a70*/  @!P1 IMAD.MOV.U32 R3, RZ, RZ, R6 ;  /* 0x000000ffff039224 */ /* 0x000fe400078e0006 */
[----:B------:R-:W-:Y:S02]  /*28a80*/  IMAD.MOV.U32 R13, RZ, RZ, R0 ;  /* 0x000000ffff0d7224 */ /* 0x000fe400078e0000 */
[----:B------:R-:W-:Y:S01]  /*28a90*/  VIADD R6, R4, 0x40 ;  /* 0x0000004004067836 */ /* 0x000fe20000000000 */
[----:B------:R-:W-:Y:S01]  /*28aa0*/  @!PT LDS RZ, [RZ] ;  /* 0x00000000fffff984 */ /* 0x000fe20000000800 */
[----:B------:R-:W-:Y:S01]  /*28ab0*/  @!PT LDS RZ, [RZ] ;  /* 0x00000000fffff984 */ /* 0x000fe20000000800 */
[----:B------:R-:W-:Y:S01]  /*28ac0*/  @!PT LDS RZ, [RZ] ;  /* 0x00000000fffff984 */ /* 0x000fe20000000800 */
[----:B------:R0:W-:Y:S04]  /*28ad0*/  @!P1 LDGSTS.E.BYPASS.LTC128B.128 [R22+0x19c00], desc[UR36][R2.64], !P5 ;  /* 0x19c0000002169fae */ /* 0x0001e8000e901d64 */
[----:B------:R-:W-:Y:S01]  /*28ae0*/  ISETP.GE.AND P1, PT, R6, UR41, PT ;  /* 0x0000002906007c0c */ /* 0x000fe2000bf26270 */
[----:B------:R-:W-:-:S02]  /*28af0*/  VIADD R6, R4, 0x50 ;  /* 0x0000005004067836 */ /* 0x000fc40000000000 */
[----:B0-----:R-:W-:-:S10]  /*28b00*/  IMAD.MOV.U32 R2, RZ, RZ, R14 ;  /* 0x000000ffff027224 */ /* 0x001fd400078e000e */
[----:B------:R-:W-:Y:S05]  /*28b10*/  WARPSYNC.COLLECTIVE R15, `(.L_x_2379) ;  /* 0x000000000f087348 */ /* 0x000fea0003c00000 */
[----:B------:R0:W1:Y:S02]  /*28b20*/  SHFL.IDX P6, R14, R13, R12, R11 ;  /* 0x0000000c0d0e7389 */ /* 0x00006400000c000b */
[----:B01----:R-:W-:Y:S01]  /*28b30*/  ENDCOLLECTIVE ;  /* 0x000000000000791b */ /* 0x003fe20003800000 */
.L_x_2379:
[----:B------:R-:W-:-:S04]  /*28b40*/  @P1 LOP3.LUT R16, R16, 0x100, RZ, 0xfc, !PT ;  /* 0x0000010010101812 */ /* 0x000fc800078efcff */
[----:B------:R-:W-:Y:S01]  /*28b50*/  LOP3.LUT R16, R16, 0xffffff7f, RZ, 0xc0, !PT ;  /* 0xffffff7f10107812 */ /* 0x000fe200078ec0ff */
[----:B------:R-:W-:Y:S01]  /*28b60*/  IMAD.MOV.U32 R12, RZ, RZ, 0x5 ;  /* 0x00000005ff0c7424 */ /* 0x000fe200078e00ff */
        /* <DEDUP_REMOVED lines=13> */
.L_x_2380:
[----:B------:R-:W-:Y:S01]  /*28c40*/  @P1 LOP3.LUT R16, R16, 0x80, RZ, 0xfc, !PT ;  /* 0x0000008010101812 */ /* 0x000fe200078efcff */
[----:B------:R-:W-:-:S03]  /*28c50*/  IMAD.MOV.U32 R13, RZ, RZ, R0 ;  /* 0x000000ffff0d7224 */ /* 0x000fc600078e0000 */
[----:B------:R-:W-:Y:S01]  /*28c60*/  LOP3.LUT R16, R16, 0xffffffbf, RZ, 0xc0, !PT ;  /* 0xffffffbf10107812 */ /* 0x000fe200078ec0ff */
[----:B------:R-:W-:-:S07]  /*28c70*/  IMAD.MOV.U32 R2, RZ, RZ, R14 ;  /* 0x000000ffff027224 */ /* 0x000fce00078e000e */
[----:B------:R-:W-:Y:S05]  /*28c80*/  WARPSYNC.COLLECTIVE R15, `(.L_x_2381) ;  /* 0x000000000f087348 */ /* 0x000fea0003c00000 */
[----:B------:R0:W1:Y:S02]  /*28c90*/  SHFL.IDX P6, R14, R13, R12, R11 ;  /* 0x0000000c0d0e7389 */ /* 0x00006400000c000b */
[----:B01----:R-:W-:Y:S01]  /*28ca0*/  ENDCOLLECTIVE ;  /* 0x000000000000791b */ /* 0x003fe20003800000 */
.L_x_2381:
[----:B------:R-:W-:Y:S02]  /*28cb0*/  IMAD.MOV.U32 R13, RZ, RZ, R5 ;  /* 0x000000ffff0d7224 */ /* 0x000fe400078e0005 */
[----:B------:R-:W-:Y:S02]  /*28cc0*/  IMAD.MOV.U32 R12, RZ, RZ, 0x6 ;  /* 0x00000006ff0c7424 */ /* 0x000fe400078e00ff */
[----:B------:R-:W-:-:S07]  /*28cd0*/  IMAD.MOV.U32 R21, RZ, RZ, R14 ;  /* 0x000000ffff157224 */ /* 0x000fce00078e000e */
[----:B------:R-:W-:Y:S05]  /*28ce0*/  WARPSYNC.COLLECTIVE R15, `(.L_x_2382) ;  /* 0x000000000f087348 */ /* 0x000fea0003c00000 */
[----:B------:R0:W1:Y:S02]  /*28cf0*/  SHFL.IDX P6, R14, R13, R12, R11 ;  /* 0x0000000c0d0e7389 */ /* 0x00006400000c000b */
[----:B01----:R-:W-:Y:S01]  /*28d00*/  ENDCOLLECTIVE ;  /* 0x000000000000791b */ /* 0x003fe20003800000 */
.L_x_2382:
        /* <DEDUP_REMOVED lines=13> */
.L_x_2383:
[----:B------:R-:W-:-:S05]  /*28de0*/  VIADD R3, R4, 0x60 ;  /* 0x0000006004037836 */ /* 0x000fca0000000000 */
[----:B------:R-:W-:Y:S01]  /*28df0*/  ISETP.GE.AND P1, PT, R3, UR41, PT ;  /* 0x0000002903007c0c */ /* 0x000fe2000bf26270 */
[----:B------:R-:W-:Y:S02]  /*28e00*/  IMAD.MOV.U32 R13, RZ, RZ, R5 ;  /* 0x000000ffff0d7224 */ /* 0x000fe400078e0005 */
[----:B------:R-:W-:-:S10]  /*28e10*/  IMAD.MOV.U32 R12, RZ, RZ, 0x7 ;  /* 0x00000007ff0c7424 */ /* 0x000fd400078e00ff */
[----:B------:R-:W-:Y:S01]  /*28e20*/  @P1 LOP3.LUT R16, R16, 0x40, RZ, 0xfc, !PT ;  /* 0x0000004010101812 */ /* 0x000fe200078efcff */
[----:B------:R-:W-:-:S05]  /*28e30*/  IMAD.MOV.U32 R15, RZ, RZ, R14 ;  /* 0x000000ffff0f7224 */ /* 0x000fca00078e000e */
[----:B------:R-:W-:-:S05]  /*28e40*/  @!P1 LEA R6, P0, R10, R15, 0x1 ;  /* 0x0000000f0a069211 */ /* 0x000fca00078008ff */
[----:B------:R-:W-:Y:S02]  /*28e50*/  @!P1 IMAD.X R15, RZ, RZ, R2, P0 ;  /* 0x000000ffff0f9224 */ /* 0x000fe400000e0602 */
[----:B------:R-:W-:Y:S02]  /*28e60*/  @!P1 IMAD.MOV.U32 R2, RZ, RZ, R6 ;  /* 0x000000ffff029224 */ /* 0x000fe400078e0006 */
[----:B------:R-:W-:Y:S02]  /*28e70*/  @!P1 IMAD.MOV.U32 R3, RZ, RZ, R15 ;  /* 0x000000ffff039224 */ /* 0x000fe400078e000f */
[----:B------:R-:W-:-:S03]  /*28e80*/  IMAD.MOV.U32 R15, RZ, RZ, -0x1 ;  /* 0xffffffffff0f7424 */ /* 0x000fc600078e00ff */
[----:B------:R-:W-:Y:S01]  /*28e90*/  @!PT LDS RZ, [RZ] ;  /* 0x00000000fffff984 */ /* 0x000fe20000000800 */
[----:B------:R-:W-:Y:S01]  /*28ea0*/  @!PT LDS RZ, [RZ] ;  /* 0x00000000fffff984 */ /* 0x000fe20000000800 */
[----:B------:R-:W-:Y:S01]  /*28eb0*/  @!PT LDS RZ, [RZ] ;  /* 0x00000000fffff984 */ /* 0x000fe20000000800 */
[----:B------:R0:W-:Y:S04]  /*28ec0*/  @!P1 LDGSTS.E.BYPASS.LTC128B.128 [R22+0x1b400], desc[UR36][R2.64], !P5 ;  /* 0x1b40000002169fae */ /* 0x0001e8000e901d64 */
[----:B0-----:R-:W-:Y:S05]  /*28ed0*/  WARPSYNC.COLLECTIVE R15, `(.L_x_2384) ;  /* 0x000000000f087348 */ /* 0x001fea0003c00000 */
[----:B------:R1:W2:Y:S02]  /*28ee0*/  SHFL.IDX P6, R14, R13, R12, R11 ;  /* 0x0000000c0d0e7389 */ /* 0x0002a400000c000b */
[----:B012---:R-:W-:Y:S01]  /*28ef0*/  ENDCOLLECTIVE ;  /* 0x000000000000791b */ /* 0x007fe20003800000 */
.L_x_2384:
[----:B------:R-:W-:Y:S02]  /*28f00*/  IMAD.MOV.U32 R13, RZ, RZ, R0 ;  /* 0x000000ffff0d7224 */ /* 0x000fe400078e0000 */
[----:B------:R-:W-:-:S07]  /*28f10*/  IMAD.MOV.U32 R5, RZ, RZ, R14 ;  /* 0x000000ffff057224 */ /* 0x000fce00078e000e */
[----:B------:R-:W-:Y:S05]  /*28f20*/  WARPSYNC.COLLECTIVE R15, `(.L_x_2385) ;  /* 0x000000000f087348 */ /* 0x000fea0003c00000 */
[----:B------:R0:W1:Y:S02]  /*28f30*/  SHFL.IDX P6, R14, R13, R12, R11 ;  /* 0x0000000c0d0e7389 */ /* 0x00006400000c000b */
[----:B01----:R-:W-:Y:S01]  /*28f40*/  ENDCOLLECTIVE ;  /* 0x000000000000791b */ /* 0x003fe20003800000 */
.L_x_2385:
[----:B------:R-:W-:Y:S05]  /*28f50*/  BRA `(.L_x_2386) ;  /* 0xffffffc000387947 */ /* 0x000fea000383ffff */
.L_x_2308:
        /* <DEDUP_REMOVED lines=8> */
.L_x_2388:
[----:B------:R-:W-:Y:S05]  /*28fe0*/  BSYNC B0 ;  /* 0x0000000000007941 */ /* 0x000fea0003800000 */
.L_x_2387:
[----:B------:R-:W-:Y:S01]  /*28ff0*/  IMAD.MOV.U32 R13, RZ, RZ, R0 ;  /* 0x000000ffff0d7224 */ /* 0x000fe200078e0000 */
[----:B------:R-:W-:Y:S01]  /*29000*/  LOP3.LUT P1, RZ, R16, 0x1000, RZ, 0xc0, !PT ;  /* 0x0000100010ff7812 */ /* 0x000fe2000782c0ff */
[----:B------:R-:W-:Y:S02]  /*29010*/  IMAD.MOV.U32 R12, RZ, RZ, RZ ;  /* 0x000000ffff0c7224 */ /* 0x000fe400078e00ff */
[----:B------:R-:W-:Y:S02]  /*29020*/  IMAD.MOV.U32 R11, RZ, RZ, 0x181f ;  /* 0x0000181fff0b7424 */ /* 0x000fe400078e00ff */
[----:B------:R-:W-:Y:S02]  /*29030*/  IMAD.MOV.U32 R15, RZ, RZ, -0x1 ;  /* 0xffffffffff0f7424 */ /* 0x000fe400078e00ff */
[----:B------:R-:W-:-:S07]  /*29040*/  IMAD.MOV.U32 R2, RZ, RZ, R14 ;  /* 0x000000ffff027224 */ /* 0x000fce00078e000e */
[----:B------:R-:W-:Y:S05]  /*29050*/  WARPSYNC.COLLECTIVE R15, `(.L_x_2389) ;  /* 0x000000000f087348 */ /* 0x000fea0003c00000 */
[----:B------:R0:W1:Y:S02]  /*29060*/  SHFL.IDX P6, R14, R13, R12, R11 ;  /* 0x0000000c0d0e7389 */ /* 0x00006400000c000b */
[----:B01----:R-:W-:Y:S01]  /*29070*/  ENDCOLLECTIVE ;  /* 0x000000000000791b */ /* 0x003fe20003800000 */
.L_x_2389:
        /* <DEDUP_REMOVED lines=8> */
.L_x_2390:
        /* <DEDUP_REMOVED lines=13> */
.L_x_2391:
[----:B------:R-:W-:Y:S02]  /*291d0*/  IMAD.MOV.U32 R13, RZ, RZ, R4 ;  /* 0x000000ffff0d7224 */ /* 0x000fe400078e0004 */
        /* <DEDUP_REMOVED lines=16> */
.L_x_2392:
[----:B------:R-:W-:Y:S02]  /*292e0*/  IMAD.MOV.U32 R13, RZ, RZ, R0 ;  /* 0x000000ffff0d7224 */ /* 0x000fe400078e0000 */
[----:B------:R-:W-:-:S07]  /*292f0*/  IMAD.MOV.U32 R5, RZ, RZ, R14 ;  /* 0x000000ffff057224 */ /* 0x000fce00078e000e */
[----:B------:R-:W-:Y:S05]  /*29300*/  WARPSYNC.COLLECTIVE R15, `(.L_x_2393) ;  /* 0x000000000f087348 */ /* 0x000fea0003c00000 */
[----:B------:R0:W1:Y:S02]  /*29310*/  SHFL.IDX P6, R14, R13, R12, R11 ;  /* 0x0000000c0d0e7389 */ /* 0x00006400000c000b */
[----:B01----:R-:W-:Y:S01]  /*29320*/  ENDCOLLECTIVE ;  /* 0x000000000000791b */ /* 0x003fe20003800000 */
.L_x_2393:
[----:B------:R-:W-:Y:S02]  /*29330*/  IMAD.MOV.U32 R13, RZ, RZ, R4 ;  /* 0x000000ffff0d7224 */ /* 0x000fe400078e0004 */
[----:B------:R-:W-:Y:S01]  /*29340*/  IMAD.MOV.U32 R12, RZ, RZ, 0x3 ;  /* 0x00000003ff0c7424 */ /* 0x000fe200078e00ff */
[----:B------:R-:W-:-:S05]  /*29350*/  @!P1 LEA R14, P0, R20, R14, 0x1 ;  /* 0x0000000e140e9211 */ /* 0x000fca00078008ff */
[----:B------:R-:W-:-:S08]  /*29360*/  @!P1 IMAD.MOV.U32 R2, RZ, RZ, R14 ;  /* 0x000000ffff029224 */ /* 0x000fd000078e000e */
[----:B------:R-:W-:Y:S05]  /*29370*/  WARPSYNC.COLLECTIVE R15, `(.L_x_2394) ;  /* 0x000000000f087348 */ /* 0x000fea0003c00000 */
[----:B------:R0:W1:Y:S02]  /*29380*/  SHFL.IDX P6, R14, R13, R12, R11 ;  /* 0x0000000c0d0e7389 */ /* 0x00006400000c000b */
[----:B01----:R-:W-:Y:S01]  /*29390*/  ENDCOLLECTIVE ;  /* 0x000000000000791b */ /* 0x003fe20003800000 */
.L_x_2394:
        /* <DEDUP_REMOVED lines=15> */
.L_x_2395:
        /* <DEDUP_REMOVED lines=17> */
.L_x_2396:
[----:B------:R-:W-:Y:S02]  /*295a0*/  IMAD.MOV.U32 R13, RZ, RZ, R0 ;  /* 0x000000ffff0d7224 */ /* 0x000fe400078e0000 */
[----:B------:R-:W-:-:S07]  /*295b0*/  IMAD.MOV.U32 R5, RZ, RZ, R14 ;  /* 0x000000ffff057224 */ /* 0x000fce00078e000e */
[----:B------:R-:W-:Y:S05]  /*295c0*/  WARPSYNC.COLLECTIVE R15, `(.L_x_2397) ;  /* 0x000000000f087348 */ /* 0x000fea0003c00000 */
[----:B------:R0:W1:Y:S02]  /*295d0*/  SHFL.IDX P6, R14, R13, R12, R11 ;  /* 0x0000000c0d0e7389 */ /* 0x00006400000c000b */
[----:B01----:R-:W-:Y:S01]  /*295e0*/  ENDCOLLECTIVE ;  /* 0x000000000000791b */ /* 0x003fe20003800000 */
.L_x_2397:
[----:B------:R-:W-:Y:S02]  /*295f0*/  IMAD.MOV.U32 R13, RZ, RZ, R4 ;  /* 0x000000ffff0d7224 */ /* 0x000fe400078e0004 */
[----:B------:R-:W-:Y:S01]  /*29600*/  IMAD.MOV.U32 R12, RZ, RZ, 0x5 ;  /* 0x00000005ff0c7424 */ /* 0x000fe200078e00ff */
[----:B------:R-:W-:-:S05]  /*29610*/  @!P1 LEA R14, P0, R20, R14, 0x1 ;  /* 0x0000000e140e9211 */ /* 0x000fca00078008ff */
[----:B------:R-:W-:-:S08]  /*29620*/  @!P1 IMAD.MOV.U32 R2, RZ, RZ, R14 ;  /* 0x000000ffff029224 */ /* 0x000fd000078e000e */
[----:B------:R-:W-:Y:S05]  /*29630*/  WARPSYNC.COLLECTIVE R15, `(.L_x_2398) ;  /* 0x000000000f087348 */ /* 0x000fea0003c00000 */
[----:B------:R0:W1:Y:S02]  /*29640*/  SHFL.IDX P6, R14, R13, R12, R11 ;  /* 0x0000000c0d0e7389 */ /* 0x00006400000c000b */
[----:B01----:R-:W-:Y:S01]  /*29650*/  ENDCOLLECTIVE ;  /* 0x000000000000791b */ /* 0x003fe20003800000 */
.L_x_2398:
        /* <DEDUP_REMOVED lines=15> */
.L_x_2399:
        /* <DEDUP_REMOVED lines=17> */
.L_x_2400:
[----:B------:R-:W-:Y:S02]  /*29860*/  IMAD.MOV.U32 R13, RZ, RZ, R0 ;  /* 0x000000ffff0d7224 */ /* 0x000fe400078e0000 */
[----:B------:R-:W-:-:S07]  /*29870*/  IMAD.MOV.U32 R5, RZ, RZ, R14 ;  /* 0x000000ffff057224 */ /* 0x000fce00078e000e */
[----:B------:R-:W-:Y:S05]  /*29880*/  WARPSYNC.COLLECTIVE R15, `(.L_x_2401) ;  /* 0x000000000f087348 */ /* 0x000fea0003c00000 */
[----:B------:R0:W1:Y:S02]  /*29890*/  SHFL.IDX P6, R14, R13, R12, R11 ;  /* 0x0000000c0d0e7389 */ /* 0x00006400000c000b */
[----:B01----:R-:W-:Y:S01]  /*298a0*/  ENDCOLLECTIVE ;  /* 0x000000000000791b */ /* 0x003fe20003800000 */
.L_x_2401:
[----:B------:R-:W-:Y:S02]  /*298b0*/  IMAD.MOV.U32 R13, RZ, RZ, R4 ;  /* 0x000000ffff0d7224 */ /* 0x000fe400078e0004 */
[----:B------:R-:W-:Y:S01]  /*298c0*/  IMAD.MOV.U32 R12, RZ, RZ, 0x7 ;  /* 0x00000007ff0c7424 */ /* 0x000fe200078e00ff */
[----:B------:R-:W-:-:S05]  /*298d0*/  @!P1 LEA R14, P0, R20, R14, 0x1 ;  /* 0x0000000e140e9211 */ /* 0x000fca00078008ff */
[----:B------:R-:W-:-:S08]  /*298e0*/  @!P1 IMAD.MOV.U32 R2, RZ, RZ, R14 ;  /* 0x000000ffff029224 */ /* 0x000fd000078e000e */
[----:B------:R-:W-:Y:S05]  /*298f0*/  WARPSYNC.COLLECTIVE R15, `(.L_x_2402) ;  /* 0x000000000f087348 */ /* 0x000fea0003c00000 */
[----:B------:R0:W1:Y:S02]  /*29900*/  SHFL.IDX P6, R14, R13, R12, R11 ;  /* 0x0000000c0d0e7389 */ /* 0x00006400000c000b */
[----:B01----:R-:W-:Y:S01]  /*29910*/  ENDCOLLECTIVE ;  /* 0x000000000000791b */ /* 0x003fe20003800000 */
.L_x_2402:
        /* <DEDUP_REMOVED lines=14> */
.L_x_2403:
[----:B------:R-:W-:Y:S05]  /*29a00*/  BRA `(.L_x_2404) ;  /* 0xffffffc000507947 */ /* 0x000fea000383ffff */
.L_x_2311:
[----:B0-----:R0:W2:Y:S02]  /*29a10*/  SYNCS.PHASECHK.TRANS64.TRYWAIT P0, [R17+URZ+0x32420], R0 ;  /* 0x03242000110075a7 */ /* 0x0010a4000800017f */
[----:B--2---:R-:W-:Y:S05]  /*29a20*/  @!P0 NANOSLEEP.SYNCS 0x989680 ;  /* 0x009896800000895d */ /* 0x004fea0003900000 */
[----:B------:R-:W2:Y:S02]  /*29a30*/  @!P0 SYNCS.PHASECHK.TRANS64 P0, [R17+URZ+0x32420], R0 ;  /* 0x03242000110085a7 */ /* 0x000ea4000800007f */
[----:B--2---:R-:W-:Y:S05]  /*29a40*/  @!P0 BRA `(.L_x_2311) ;  /* 0xfffffffc00f08947 */ /* 0x004fea000383ffff */
[----:B------:R-:W-:Y:S05]  /*29a50*/  BRA `(.L_x_2405) ;  /* 0xffffffc000b47947 */ /* 0x000fea000383ffff */
.L_x_2314:
[----:B--2---:R2:W3:Y:S02]  /*29a60*/  SYNCS.PHASECHK.TRANS64.TRYWAIT P0, [R24+URZ+0x32460], R3 ;  /* 0x03246003180075a7 */ /* 0x0044e4000800017f */
[----:B---3--:R-:W-:Y:S05]  /*29a70*/  @!P0 NANOSLEEP.SYNCS 0x989680 ;  /* 0x009896800000895d */ /* 0x008fea0003900000 */
[----:B------:R-:W3:Y:S02]  /*29a80*/  @!P0 SYNCS.PHASECHK.TRANS64 P0, [R24+URZ+0x32460], R3 ;  /* 0x03246003180085a7 */ /* 0x000ee4000800007f */
[----:B---3--:R-:W-:Y:S05]  /*29a90*/  @!P0 BRA `(.L_x_2314) ;  /* 0xfffffffc00f08947 */ /* 0x008fea000383ffff */
[----:B------:R-:W-:Y:S05]  /*29aa0*/  BRA `(.L_x_2406) ;  /* 0xffffffc000c07947 */ /* 0x000fea000383ffff */
.L_x_2315:
        /* <DEDUP_REMOVED lines=8> */
.L_x_2408:
[----:B------:R-:W-:Y:S05]  /*29b30*/  BSYNC B0 ;  /* 0x0000000000007941 */ /* 0x000fea0003800000 */
.L_x_2407:
        /* <DEDUP_REMOVED lines=12> */
.L_x_2409:
        /* <DEDUP_REMOVED lines=9> */
.L_x_2410:
        /* <DEDUP_REMOVED lines=19> */
.L_x_2411:
[----:B------:R-:W-:Y:S02]  /*29dc0*/  IMAD.MOV.U32 R13, RZ, RZ, R6 ;  /* 0x000000ffff0d7224 */ /* 0x000fe400078e0006 */
[----:B------:R-:W-:Y:S01]  /*29dd0*/  IMAD.MOV.U32 R12, RZ, RZ, 0x2 ;  /* 0x00000002ff0c7424 */ /* 0x000fe200078e00ff */
[----:B------:R-:W-:-:S13]  /*29de0*/  IADD3 R2, P3, R14, R0, RZ ;  /* 0x000000000e027210 */ /* 0x000fda0007f7e0ff */
[----:B------:R-:W-:Y:S05]  /*29df0*/  WARPSYNC.COLLECTIVE R15, `(.L_x_2412) ;  /* 0x000000000f087348 */ /* 0x000fea0003c00000 */
[----:B------:R0:W1:Y:S02]  /*29e00*/  SHFL.IDX P6, R14, R13, R12, R11 ;  /* 0x0000000c0d0e7389 */ /* 0x00006400000c000b */
[----:B01----:R-:W-:Y:S01]  /*29e10*/  ENDCOLLECTIVE ;  /* 0x000000000000791b */ /* 0x003fe20003800000 */
.L_x_2412:
        /* <DEDUP_REMOVED lines=17> */
.L_x_2413:
[----:B------:R-:W-:Y:S02]  /*29f30*/  IMAD.MOV.U32 R13, RZ, RZ, R6 ;  /* 0x000000ffff0d7224 */ /* 0x000fe400078e0006 */
[----:B------:R-:W-:Y:S01]  /*29f40*/  IMAD.MOV.U32 R12, RZ, RZ, 0x3 ;  /* 0x00000003ff0c7424 */ /* 0x000fe200078e00ff */
[----:B------:R-:W-:-:S13]  /*29f50*/  IADD3 R2, P3, R14, R0, RZ ;  /* 0x000000000e027210 */ /* 0x000fda0007f7e0ff */
[----:B------:R-:W-:Y:S05]  /*29f60*/  WARPSYNC.COLLECTIVE R15, `(.L_x_2414) ;  /* 0x000000000f087348 */ /* 0x000fea0003c00000 */
[----:B------:R0:W1:Y:S02]  /*29f70*/  SHFL.IDX P6, R14, R13, R12, R11 ;  /* 0x0000000c0d0e7389 */ /* 0x00006400000c000b */
[----:B01----:R-:W-:Y:S01]  /*29f80*/  ENDCOLLECTIVE ;  /* 0x000000000000791b */ /* 0x003fe20003800000 */
.L_x_2414:
        /* <DEDUP_REMOVED lines=17> */
.L_x_2415:
[----:B------:R-:W-:Y:S02]  /*2a0a0*/  IMAD.MOV.U32 R13, RZ, RZ, R6 ;  /* 0x000000ffff0d7224 */ /* 0x000fe400078e0006 */
[----:B------:R-:W-:Y:S01]  /*2a0b0*/  IMAD.MOV.U32 R12, RZ, RZ, 0x4 ;  /* 0x00000004ff0c7424 */ /* 0x000fe200078e00ff */
[----:B------:R-:W-:-:S13]  /*2a0c0*/  IADD3 R2, P3, R14, R0, RZ ;  /* 0x000000000e027210 */ /* 0x000fda0007f7e0ff */
[----:B------:R-:W-:Y:S05]  /*2a0d0*/  WARPSYNC.COLLECTIVE R15, `(.L_x_2416) ;  /* 0x000000000f087348 */ /* 0x000fea0003c00000 */
[----:B------:R0:W1:Y:S02]  /*2a0e0*/  SHFL.IDX P6, R14, R13, R12, R11 ;  /* 0x0000000c0d0e7389 */ /* 0x00006400000c000b */
[----:B01----:R-:W-:Y:S01]  /*2a0f0*/  ENDCOLLECTIVE ;  /* 0x000000000000791b */ /* 0x003fe20003800000 */
.L_x_2416:
        /* <DEDUP_REMOVED lines=17> */
.L_x_2417:
[----:B------:R-:W-:Y:S02]  /*2a210*/  IMAD.MOV.U32 R13, RZ, RZ, R6 ;  /* 0x000000ffff0d7224 */ /* 0x000fe400078e0006 */
[----:B------:R-:W-:Y:S01]  /*2a220*/  IMAD.MOV.U32 R12, RZ, RZ, 0x5 ;  /* 0x00000005ff0c7424 */ /* 0x000fe200078e00ff */
[----:B------:R-:W-:-:S13]  /*2a230*/  IADD3 R2, P3, R14, R0, RZ ;  /* 0x000000000e027210 */ /* 0x000fda0007f7e0ff */
[----:B------:R-:W-:Y:S05]  /*2a240*/  WARPSYNC.COLLECTIVE R15, `(.L_x_2418) ;  /* 0x000000000f087348 */ /* 0x000fea0003c00000 */
[----:B------:R0:W1:Y:S02]  /*2a250*/  SHFL.IDX P6, R14, R13, R12, R11 ;  /* 0x0000000c0d0e7389 */ /* 0x00006400000c000b */
[----:B01----:R-:W-:Y:S01]  /*2a260*/  ENDCOLLECTIVE ;  /* 0x000000000000791b */ /* 0x003fe20003800000 */
.L_x_2418:
        /* <DEDUP_REMOVED lines=12> */
.L_x_2419:
        /* <DEDUP_REMOVED lines=9> */
.L_x_2321:
[----:B--2---:R2:W3:Y:S02]  /*2a3c0*/  SYNCS.PHASECHK.TRANS64.TRYWAIT P0, [R10+URZ+0x32440], R25 ;  /* 0x032440190a0075a7 */ /* 0x0044e4000800017f */
[----:B---3--:R-:W-:Y:S05]  /*2a3d0*/  @!P0 NANOSLEEP.SYNCS 0x989680 ;  /* 0x009896800000895d */ /* 0x008fea0003900000 */
[----:B------:R-:W3:Y:S02]  /*2a3e0*/  @!P0 SYNCS.PHASECHK.TRANS64 P0, [R10+URZ+0x32440], R25 ;  /* 0x032440190a0085a7 */ /* 0x000ee4000800007f */
[----:B---3--:R-:W-:Y:S05]  /*2a3f0*/  @!P0 BRA `(.L_x_2321) ;  /* 0xfffffffc00f08947 */ /* 0x008fea000383ffff */
[----:B------:R-:W-:Y:S05]  /*2a400*/  BRA `(.L_x_2421) ;  /* 0xffffffc400207947 */ /* 0x000fea000383ffff */
.L_x_2322:
[----:B------:R-:W-:Y:S01]  /*2a410*/  BSSY B1, `(.L_x_2422) ;  /* 0x0000008000017945 */ /* 0x000fe20003800000 */
[----:B------:R-:W-:Y:S02]  /*2a420*/  IMAD.MOV.U32 R13, RZ, RZ, R21 ;  /* 0x000000ffff0d7224 */ /* 0x000fe400078e0015 */
[----:B------:R-:W-:Y:S02]  /*2a430*/  IMAD.MOV.U32 R12, RZ, RZ, RZ ;  /* 0x000000ffff0c7224 */ /* 0x000fe400078e00ff */
[----:B------:R-:W-:Y:S02]  /*2a440*/  IMAD.MOV.U32 R11, RZ, RZ, 0x181f ;  /* 0x0000181fff0b7424 */ /* 0x000fe400078e00ff */
[----:B------:R-:W-:-:S07]  /*2a450*/  IMAD.MOV.U32 R15, RZ, RZ, -0x1 ;  /* 0xffffffffff0f7424 */ /* 0x000fce00078e00ff */
[----:B--2---:R-:W-:Y:S05]  /*2a460*/  WARPSYNC.COLLECTIVE R15, `(.L_x_2423) ;  /* 0x000000000f087348 */ /* 0x004fea0003c00000 */
[----:B------:R0:W1:Y:S02]  /*2a470*/  SHFL.IDX P6, R14, R13, R12, R11 ;  /* 0x0000000c0d0e7389 */ /* 0x00006400000c000b */
[----:B012---:R-:W-:Y:S01]  /*2a480*/  ENDCOLLECTIVE ;  /* 0x000000000000791b */ /* 0x007fe20003800000 */
.L_x_2423:
[----:B------:R-:W-:Y:S05]  /*2a490*/  BSYNC B1 ;  /* 0x0000000000017941 */ /* 0x000fea0003800000 */
.L_x_2422:
        /* <DEDUP_REMOVED lines=9> */
.L_x_2424:
[----:B------:R-:W-:Y:S02]  /*2a530*/  IMAD.MOV.U32 R13, RZ, RZ, R21 ;  /* 0x000000ffff0d7224 */ /* 0x000fe400078e0015 */
[----:B------:R-:W-:Y:S01]  /*2a540*/  IMAD.MOV.U32 R12, RZ, RZ, 0x1 ;  /* 0x00000001ff0c7424 */ /* 0x000fe200078e00ff */
[----:B------:R-:W-:-:S13]  /*2a550*/  IADD3 R2, P0, R14, R0, RZ ;  /* 0x000000000e027210 */ /* 0x000fda0007f1e0ff */
[----:B------:R-:W-:Y:S05]  /*2a560*/  WARPSYNC.COLLECTIVE R15, `(.L_x_2425) ;  /* 0x000000000f087348 */ /* 0x000fea0003c00000 */
[----:B------:R0:W1:Y:S02]  /*2a570*/  SHFL.IDX P6, R14, R13, R12, R11 ;  /* 0x0000000c0d0e7389 */ /* 0x00006400000c000b */
[----:B01----:R-:W-:Y:S01]  /*2a580*/  ENDCOLLECTIVE ;  /* 0x000000000000791b */ /* 0x003fe20003800000 */
.L_x_2425:
        /* <DEDUP_REMOVED lines=10> */
.L_x_2426:
[----:B------:R-:W-:Y:S02]  /*2a630*/  IMAD.MOV.U32 R13, RZ, RZ, R21 ;  /* 0x000000ffff0d7224 */ /* 0x000fe400078e0015 */
[----:B------:R-:W-:Y:S02]  /*2a640*/  IMAD.MOV.U32 R12, RZ, RZ, 0x2 ;  /* 0x00000002ff0c7424 */ /* 0x000fe400078e00ff */
[----:B------:R-:W-:-:S07]  /*2a650*/  IMAD.MOV.U32 R6, RZ, RZ, R14 ;  /* 0x000000ffff067224 */ /* 0x000fce00078e000e */
[----:B------:R-:W-:Y:S05]  /*2a660*/  WARPSYNC.COLLECTIVE R15, `(.L_x_2427) ;  /* 0x000000000f087348 */ /* 0x000fea0003c00000 */
[----:B------:R0:W1:Y:S02]  /*2a670*/  SHFL.IDX P6, R14, R13, R12, R11 ;  /* 0x0000000c0d0e7389 */ /* 0x00006400000c000b */
[----:B01----:R-:W-:Y:S01]  /*2a680*/  ENDCOLLECTIVE ;  /* 0x000000000000791b */ /* 0x003fe20003800000 */
.L_x_2427:
        /* <DEDUP_REMOVED lines=11> */
.L_x_2428:
[----:B------:R-:W-:Y:S02]  /*2a740*/  IMAD.MOV.U32 R13, RZ, RZ, R21 ;  /* 0x000000ffff0d7224 */ /* 0x000fe400078e0015 */
[----:B------:R-:W-:Y:S01]  /*2a750*/  IMAD.MOV.U32 R12, RZ, RZ, 0x3 ;  /* 0x00000003ff0c7424 */ /* 0x000fe200078e00ff */
[----:B------:R-:W-:-:S13]  /*2a760*/  IADD3 R2, P0, R14, R0, RZ ;  /* 0x000000000e027210 */ /* 0x000fda0007f1e0ff */
[----:B------:R-:W-:Y:S05]  /*2a770*/  WARPSYNC.COLLECTIVE R15, `(.L_x_2429) ;  /* 0x000000000f087348 */ /* 0x000fea0003c00000 */
[----:B------:R0:W1:Y:S02]  /*2a780*/  SHFL.IDX P6, R14, R13, R12, R11 ;  /* 0x0000000c0d0e7389 */ /* 0x00006400000c000b */
[----:B01----:R-:W-:Y:S01]  /*2a790*/  ENDCOLLECTIVE ;  /* 0x000000000000791b */ /* 0x003fe20003800000 */
.L_x_2429:
        /* <DEDUP_REMOVED lines=10> */
.L_x_2430:
[----:B------:R-:W-:Y:S02]  /*2a840*/  IMAD.MOV.U32 R13, RZ, RZ, R21 ;  /* 0x000000ffff0d7224 */ /* 0x000fe400078e0015 */
[----:B------:R-:W-:Y:S01]  /*2a850*/  IMAD.MOV.U32 R12, RZ, RZ, 0x4 ;  /* 0x00000004ff0c7424 */ /* 0x000fe200078e00ff */
[----:B------:R-:W-:-:S13]  /*2a860*/  IADD3 R2, P0, R14, R0, RZ ;  /* 0x000000000e027210 */ /* 0x000fda0007f1e0ff */
[----:B------:R-:W-:Y:S05]  /*2a870*/  WARPSYNC.COLLECTIVE R15, `(.L_x_2431) ;  /* 0x000000000f087348 */ /* 0x000fea0003c00000 */
[----:B------:R0:W1:Y:S02]  /*2a880*/  SHFL.IDX P6, R14, R13, R12, R11 ;  /* 0x0000000c0d0e7389 */ /* 0x00006400000c000b */
[----:B01----:R-:W-:Y:S01]  /*2a890*/  ENDCOLLECTIVE ;  /* 0x000000000000791b */ /* 0x003fe20003800000 */
.L_x_2431:
        /* <DEDUP_REMOVED lines=10> */
.L_x_2432:
[----:B------:R-:W-:Y:S02]  /*2a940*/  IMAD.MOV.U32 R13, RZ, RZ, R21 ;  /* 0x000000ffff0d7224 */ /* 0x000fe400078e0015 */
[----:B------:R-:W-:Y:S01]  /*2a950*/  IMAD.MOV.U32 R12, RZ, RZ, 0x5 ;  /* 0x00000005ff0c7424 */ /* 0x000fe200078e00ff */
[----:B------:R-:W-:-:S13]  /*2a960*/  IADD3 R2, P0, R14, R0, RZ ;  /* 0x000000000e027210 */ /* 0x000fda0007f1e0ff */
[----:B------:R-:W-:Y:S05]  /*2a970*/  WARPSYNC.COLLECTIVE R15, `(.L_x_2433) ;  /* 0x000000000f087348 */ /* 0x000fea0003c00000 */
[----:B------:R0:W1:Y:S02]  /*2a980*/  SHFL.IDX P6, R14, R13, R12, R11 ;  /* 0x0000000c0d0e7389 */ /* 0x00006400000c000b */
[----:B01----:R-:W-:Y:S01]  /*2a990*/  ENDCOLLECTIVE ;  /* 0x000000000000791b */ /* 0x003fe20003800000 */
.L_x_2433:
        /* <DEDUP_REMOVED lines=10> */
.L_x_2434:
[----:B------:R-:W-:Y:S05]  /*2aa40*/  BRA `(.L_x_2435) ;  /* 0xffffffc000607947 */ /* 0x000fea000383ffff */
.L_x_2327:
[----:B---3--:R3:W4:Y:S02]  /*2aa50*/  SYNCS.PHASECHK.TRANS64.TRYWAIT P0, [R10+URZ+0x32460], R25 ;  /* 0x032460190a0075a7 */ /* 0x008724000800017f */
[----:B----4-:R-:W-:Y:S05]  /*2aa60*/  @!P0 NANOSLEEP.SYNCS 0x989680 ;  /* 0x009896800000895d */ /* 0x010fea0003900000 */
[----:B------:R-:W4:Y:S02]  /*2aa70*/  @!P0 SYNCS.PHASECHK.TRANS64 P0, [R10+URZ+0x32460], R25 ;  /* 0x032460190a0085a7 */ /* 0x000f24000800007f */
[----:B----4-:R-:W-:Y:S05]  /*2aa80*/  @!P0 BRA `(.L_x_2327) ;  /* 0xfffffffc00f08947 */ /* 0x010fea000383ffff */
[----:B------:R-:W-:Y:S05]  /*2aa90*/  BRA `(.L_x_2436) ;  /* 0xffffffc000ac7947 */ /* 0x000fea000383ffff */
.L_x_2328:
[----:B------:R-:W-:Y:S01]  /*2aaa0*/  BSSY B1, `(.L_x_2437) ;  /* 0x0000008000017945 */ /* 0x000fe20003800000 */
[----:B------:R-:W-:Y:S02]  /*2aab0*/  IMAD.MOV.U32 R13, RZ, RZ, R24 ;  /* 0x000000ffff0d7224 */ /* 0x000fe400078e0018 */
[----:B------:R-:W-:Y:S02]  /*2aac0*/  IMAD.MOV.U32 R12, RZ, RZ, RZ ;  /* 0x000000ffff0c7224 */ /* 0x000fe400078e00ff */
[----:B------:R-:W-:Y:S02]  /*2aad0*/  IMAD.MOV.U32 R11, RZ, RZ, 0x181f ;  /* 0x0000181fff0b7424 */ /* 0x000fe400078e00ff */
[----:B------:R-:W-:-:S07]  /*2aae0*/  IMAD.MOV.U32 R15, RZ, RZ, -0x1 ;  /* 0xffffffffff0f7424 */ /* 0x000fce00078e00ff */
[----:B-123--:R-:W-:Y:S05]  /*2aaf0*/  WARPSYNC.COLLECTIVE R15, `(.L_x_2438) ;  /* 0x000000000f087348 */ /* 0x00efea0003c00000 */
[----:B------:R0:W4:Y:S02]  /*2ab00*/  SHFL.IDX P6, R14, R13, R12, R11 ;  /* 0x0000000c0d0e7389 */ /* 0x00012400000c000b */
[----:B01234-:R-:W-:Y:S01]  /*2ab10*/  ENDCOLLECTIVE ;  /* 0x000000000000791b */ /* 0x01ffe20003800000 */
.L_x_2438:
[----:B------:R-:W-:Y:S05]  /*2ab20*/  BSYNC B1 ;  /* 0x0000000000017941 */ /* 0x000fea0003800000 */
.L_x_2437:
        /* <DEDUP_REMOVED lines=9> */
.L_x_2439:
[----:B------:R-:W-:Y:S02]  /*2abc0*/  IMAD.MOV.U32 R13, RZ, RZ, R24 ;  /* 0x000000ffff0d7224 */ /* 0x000fe400078e0018 */
[----:B------:R-:W-:Y:S01]  /*2abd0*/  IMAD.MOV.U32 R12, RZ, RZ, 0x1 ;  /* 0x00000001ff0c7424 */ /* 0x000fe200078e00ff */
[----:B------:R-:W-:-:S13]  /*2abe0*/  IADD3 R2, P0, R14, R0, RZ ;  /* 0x000000000e027210 */ /* 0x000fda0007f1e0ff */
[----:B------:R-:W-:Y:S05]  /*2abf0*/  WARPSYNC.COLLECTIVE R15, `(.L_x_2440) ;  /* 0x000000000f087348 */ /* 0x000fea0003c00000 */
[----:B------:R0:W1:Y:S02]  /*2ac00*/  SHFL.IDX P6, R14, R13, R12, R11 ;  /* 0x0000000c0d0e7389 */ /* 0x00006400000c000b */
[----:B01----:R-:W-:Y:S01]  /*2ac10*/  ENDCOLLECTIVE ;  /* 0x000000000000791b */ /* 0x003fe20003800000 */
.L_x_2440:
        /* <DEDUP_REMOVED lines=13> */
.L_x_2441:
[----:B------:R-:W-:Y:S02]  /*2acf0*/  IMAD.MOV.U32 R13, RZ, RZ, R24 ;  /* 0x000000ffff0d7224 */ /* 0x000fe400078e0018 */
[----:B------:R-:W-:Y:S01]  /*2ad00*/  IMAD.MOV.U32 R12, RZ, RZ, 0x2 ;  /* 0x00000002ff0c7424 */ /* 0x000fe200078e00ff */
[----:B------:R-:W-:-:S13]  /*2ad10*/  IADD3 R2, P0, R14, R0, RZ ;  /* 0x000000000e027210 */ /* 0x000fda0007f1e0ff */
[----:B------:R-:W-:Y:S05]  /*2ad20*/  WARPSYNC.COLLECTIVE R15, `(.L_x_2442) ;  /* 0x000000000f087348 */ /* 0x000fea0003c00000 */
[----:B------:R0:W1:Y:S02]  /*2ad30*/  SHFL.IDX P6, R14, R13, R12, R11 ;  /* 0x0000000c0d0e7389 */ /* 0x00006400000c000b */
[----:B01----:R-:W-:Y:S01]  /*2ad40*/  ENDCOLLECTIVE ;  /* 0x000000000000791b */ /* 0x003fe20003800000 */
.L_x_2442:
        /* <DEDUP_REMOVED lines=13> */
.L_x_2443:
[----:B------:R-:W-:Y:S02]  /*2ae20*/  IMAD.MOV.U32 R13, RZ, RZ, R24 ;  /* 0x000000ffff0d7224 */ /* 0x000fe400078e0018 */
[----:B------:R-:W-:Y:S01]  /*2ae30*/  IMAD.MOV.U32 R12, RZ, RZ, 0x3 ;  /* 0x00000003ff0c7424 */ /* 0x000fe200078e00ff */
[----:B------:R-:W-:-:S13]  /*2ae40*/  IADD3 R2, P0, R14, R0, RZ ;  /* 0x000000000e027210 */ /* 0x000fda0007f1e0ff */
[----:B------:R-:W-:Y:S05]  /*2ae50*/  WARPSYNC.COLLECTIVE R15, `(.L_x_2444) ;  /* 0x000000000f087348 */ /* 0x000fea0003c00000 */
[----:B------:R0:W1:Y:S02]  /*2ae60*/  SHFL.IDX P6, R14, R13, R12, R11 ;  /* 0x0000000c0d0e7389 */ /* 0x00006400000c000b */
[----:B01----:R-:W-:Y:S01]  /*2ae70*/  ENDCOLLECTIVE ;  /* 0x000000000000791b */ /* 0x003fe20003800000 */
.L_x_2444:
        /* <DEDUP_REMOVED lines=13> */
.L_x_2445:
[----:B------:R-:W-:Y:S02]  /*2af50*/  IMAD.MOV.U32 R13, RZ, RZ, R24 ;  /* 0x000000ffff0d7224 */ /* 0x000fe400078e0018 */
[----:B------:R-:W-:Y:S01]  /*2af60*/  IMAD.MOV.U32 R12, RZ, RZ, 0x4 ;  /* 0x00000004ff0c7424 */ /* 0x000fe200078e00ff */
[----:B------:R-:W-:-:S13]  /*2af70*/  IADD3 R2, P0, R14, R0, RZ ;  /* 0x000000000e027210 */ /* 0x000fda0007f1e0ff */
[----:B------:R-:W-:Y:S05]  /*2af80*/  WARPSYNC.COLLECTIVE R15, `(.L_x_2446) ;  /* 0x000000000f087348 */ /* 0x000fea0003c00000 */
[----:B------:R0:W1:Y:S02]  /*2af90*/  SHFL.IDX P6, R14, R13, R12, R11 ;  /* 0x0000000c0d0e7389 */ /* 0x00006400000c000b */
[----:B01----:R-:W-:Y:S01]  /*2afa0*/  ENDCOLLECTIVE ;  /* 0x000000000000791b */ /* 0x003fe20003800000 */
.L_x_2446:
        /* <DEDUP_REMOVED lines=13> */
.L_x_2447:
[----:B------:R-:W-:Y:S02]  /*2b080*/  IMAD.MOV.U32 R13, RZ, RZ, R24 ;  /* 0x000000ffff0d7224 */ /* 0x000fe400078e0018 */
[----:B------:R-:W-:Y:S01]  /*2b090*/  IMAD.MOV.U32 R12, RZ, RZ, 0x5 ;  /* 0x00000005ff0c7424 */ /* 0x000fe200078e00ff */
[----:B------:R-:W-:-:S13]  /*2b0a0*/  IADD3 R2, P0, R14, R0, RZ ;  /* 0x000000000e027210 */ /* 0x000fda0007f1e0ff */
[----:B------:R-:W-:Y:S05]  /*2b0b0*/  WARPSYNC.COLLECTIVE R15, `(.L_x_2448) ;  /* 0x000000000f087348 */ /* 0x000fea0003c00000 */
[----:B------:R0:W1:Y:S02]  /*2b0c0*/  SHFL.IDX P6, R14, R13, R12, R11 ;  /* 0x0000000c0d0e7389 */ /* 0x00006400000c000b */
[----:B01----:R-:W-:Y:S01]  /*2b0d0*/  ENDCOLLECTIVE ;  /* 0x000000000000791b */ /* 0x003fe20003800000 */
.L_x_2448:
        /* <DEDUP_REMOVED lines=13> */
.L_x_2449:
[----:B------:R-:W-:Y:S05]  /*2b1b0*/  BRA `(.L_x_2450) ;  /* 0xffffffbc00f87947 */ /* 0x000fea000383ffff */
.L_x_2336:
[----:B------:R-:W-:Y:S01]  /*2b1c0*/  BSSY B0, `(.L_x_2451) ;  /* 0x0000008000007945 */ /* 0x000fe20003800000 */
[----:B------:R-:W-:Y:S02]  /*2b1d0*/  IMAD.MOV.U32 R13, RZ, RZ, R32 ;  /* 0x000000ffff0d7224 */ /* 0x000fe400078e0020 */
[----:B------:R-:W-:Y:S02]  /*2b1e0*/  IMAD.MOV.U32 R12, RZ, RZ, RZ ;  /* 0x000000ffff0c7224 */ /* 0x000fe400078e00ff */
[----:B------:R-:W-:Y:S02]  /*2b1f0*/  IMAD.MOV.U32 R11, RZ, RZ, 0x1f ;  /* 0x0000001fff0b7424 */ /* 0x000fe400078e00ff */
[----:B------:R-:W-:-:S07]  /*2b200*/  IMAD.MOV.U32 R15, RZ, RZ, -0x1 ;  /* 0xffffffffff0f7424 */ /* 0x000fce00078e00ff */
[----:B012--5:R-:W-:Y:S05]  /*2b210*/  WARPSYNC.COLLECTIVE R15, `(.L_x_2452) ;  /* 0x000000000f087348 */ /* 0x027fea0003c00000 */
[----:B------:R3:W4:Y:S02]  /*2b220*/  SHFL.IDX P6, R14, R13, R12, R11 ;  /* 0x0000000c0d0e7389 */ /* 0x00072400000c000b */
[----:B012345:R-:W-:Y:S01]  /*2b230*/  ENDCOLLECTIVE ;  /* 0x000000000000791b */ /* 0x03ffe20003800000 */
.L_x_2452:
[----:B------:R-:W-:Y:S05]  /*2b240*/  BSYNC B0 ;  /* 0x0000000000007941 */ /* 0x000fea0003800000 */
.L_x_2451:
[----:B------:R-:W-:Y:S05]  /*2b250*/  BRA `(.L_x_2453) ;  /* 0xffffffc000c87947 */ /* 0x000fea000383ffff */
.L_x_2339:
[----:B0-----:R0:W1:Y:S02]  /*2b260*/  SYNCS.PHASECHK.TRANS64.TRYWAIT P0, [R7+URZ+0x32420], R0 ;  /* 0x03242000070075a7 */ /* 0x001064000800017f */
[----:B-1----:R-:W-:Y:S05]  /*2b270*/  @!P0 NANOSLEEP.SYNCS 0x989680 ;  /* 0x009896800000895d */ /* 0x002fea0003900000 */
[----:B------:R-:W1:Y:S02]  /*2b280*/  @!P0 SYNCS.PHASECHK.TRANS64 P0, [R7+URZ+0x32420], R0 ;  /* 0x03242000070085a7 */ /* 0x000e64000800007f */
[----:B-1----:R-:W-:Y:S05]  /*2b290*/  @!P0 BRA `(.L_x_2339) ;  /* 0xfffffffc00f08947 */ /* 0x002fea000383ffff */
[----:B------:R-:W-:Y:S05]  /*2b2a0*/  BRA `(.L_x_2454) ;  /* 0xffffffc400107947 */ /* 0x000fea000383ffff */
.L_x_2340:
        /* <DEDUP_REMOVED lines=8> */
[----:B0-23-5:R-:W-:Y:S05]  /*2b330*/  WARPSYNC.COLLECTIVE R15, `(.L_x_2456) ;  /* 0x000000000f087348 */ /* 0x02dfea0003c00000 */
[----:B------:R1:W4:Y:S02]  /*2b340*/  SHFL.IDX P6, R14, R13, R12, R11 ;  /* 0x0000000c0d0e7389 */ /* 0x00032400000c000b */
[----:B012345:R-:W-:Y:S01]  /*2b350*/  ENDCOLLECTIVE ;  /* 0x000000000000791b */ /* 0x03ffe20003800000 */
.L_x_2456:
[----:B------:R-:W-:Y:S05]  /*2b360*/  BSYNC B0 ;  /* 0x0000000000007941 */ /* 0x000fea0003800000 */
.L_x_2455:
[----:B------:R-:W-:Y:S05]  /*2b370*/  BRA `(.L_x_2457) ;  /* 0xffffffc000f87947 */ /* 0x000fea000383ffff */
.L_x_2343:
[----:B------:R-:W-:Y:S01]  /*2b380*/  BSSY B1, `(.L_x_2458) ;  /* 0x0000006000017945 */ /* 0x000fe20003800000 */
[----:B------:R-:W-:-:S07]  /*2b390*/  IMAD.MOV.U32 R15, RZ, RZ, -0x1 ;  /* 0xffffffffff0f7424 */ /* 0x000fce00078e00ff */
[----:B0-23-5:R-:W-:Y:S05]  /*2b3a0*/  WARPSYNC.COLLECTIVE R15, `(.L_x_2459) ;  /* 0x000000000f0c7348 */ /* 0x02dfea0003c00000 */
[----:B------:R-:W-:Y:S02]  /*2b3b0*/  ELECT P6, UR62, PT ;  /* 0x00000000003e782f */ /* 0x000fe400038c0000 */
[----:B------:R-:W-:Y:S01]  /*2b3c0*/  MOV R14, UR62 ;  /* 0x0000003e000e7c02 */ /* 0x000fe20008000f00 */
[----:B0-23-5:R-:W-:Y:S10]  /*2b3d0*/  ENDCOLLECTIVE ;  /* 0x000000000000791b */ /* 0x02dff40003800000 */
.L_x_2459:
[----:B------:R-:W-:Y:S05]  /*2b3e0*/  BSYNC B1 ;  /* 0x0000000000017941 */ /* 0x000fea0003800000 */
.L_x_2458:
[----:B------:R-:W-:Y:S05]  /*2b3f0*/  BRA `(.L_x_2460) ;  /* 0xffffffc000f07947 */ /* 0x000fea000383ffff */
.L_x_2345:
[----:B0-----:R0:W1:Y:S02]  /*2b400*/  SYNCS.PHASECHK.TRANS64.TRYWAIT P1, [R5+URZ+0x32440], R0 ;  /* 0x03244000050075a7 */ /* 0x001064000802017f */
[----:B-1----:R-:W-:Y:S05]  /*2b410*/  @!P1 NANOSLEEP.SYNCS 0x989680 ;  /* 0x009896800000995d */ /* 0x002fea0003900000 */
[----:B------:R-:W1:Y:S02]  /*2b420*/  @!P1 SYNCS.PHASECHK.TRANS64 P1, [R5+URZ+0x32440], R0 ;  /* 0x03244000050095a7 */ /* 0x000e64000802007f */
[----:B-1----:R-:W-:Y:S05]  /*2b430*/  @!P1 BRA `(.L_x_2345) ;  /* 0xfffffffc00f09947 */ /* 0x002fea000383ffff */
[----:B------:R-:W-:Y:S05]  /*2b440*/  BRA `(.L_x_2461) ;  /* 0xffffffc400187947 */ /* 0x000fea000383ffff */
.L_x_2347:
[----:B-1----:R1:W4:Y:S02]  /*2b450*/  SYNCS.PHASECHK.TRANS64.TRYWAIT P1, [R3+URZ+0x32440], R2 ;  /* 0x03244002030075a7 */ /* 0x002324000802017f */
[----:B----4-:R-:W-:Y:S05]  /*2b460*/  @!P1 NANOSLEEP.SYNCS 0x989680 ;  /* 0x009896800000995d */ /* 0x010fea0003900000 */
[----:B------:R-:W4:Y:S02]  /*2b470*/  @!P1 SYNCS.PHASECHK.TRANS64 P1, [R3+URZ+0x32440], R2 ;  /* 0x03244002030095a7 */ /* 0x000f24000802007f */
[----:B----4-:R-:W-:Y:S05]  /*2b480*/  @!P1 BRA `(.L_x_2347) ;  /* 0xfffffffc00f09947 */ /* 0x010fea000383ffff */
[----:B------:R-:W-:Y:S05]  /*2b490*/  BRA `(.L_x_2462) ;  /* 0xffffffc400247947 */ /* 0x000fea000383ffff */
.L_x_2349:
[----:B----4-:R4:W0:Y:S02]  /*2b4a0*/  SYNCS.PHASECHK.TRANS64.TRYWAIT P1, [R5+URZ+0x32460], R0 ;  /* 0x03246000050075a7 */ /* 0x010824000802017f */
[----:B0-----:R-:W-:Y:S05]  /*2b4b0*/  @!P1 NANOSLEEP.SYNCS 0x989680 ;  /* 0x009896800000995d */ /* 0x001fea0003900000 */
[----:B------:R-:W0:Y:S02]  /*2b4c0*/  @!P1 SYNCS.PHASECHK.TRANS64 P1, [R5+URZ+0x32460], R0 ;  /* 0x03246000050095a7 */ /* 0x000e24000802007f */
[----:B0-----:R-:W-:Y:S05]  /*2b4d0*/  @!P1 BRA `(.L_x_2349) ;  /* 0xfffffffc00f09947 */ /* 0x001fea000383ffff */
[----:B------:R-:W-:Y:S05]  /*2b4e0*/  BRA `(.L_x_2463) ;  /* 0xffffffc400207947 */ /* 0x000fea000383ffff */
        .type           $_ZN7cutlass13device_kernelIN5flash11enable_sm90INS1_16FlashAttnFwdSm90INS1_25CollectiveMainloopFwdSm90ILi2EN4cute5tupleIJNS5_1CILi1EEES8_S8_EEENS6_IJNS7_ILi128EEENS7_ILi96EEENS7_ILi64EEEEEELi256ENS_6half_tEfNS_4arch4Sm90ELb0ELb1ELb1ELb0ELb1ELb0ELb1ELb1ELb0ELb1ELb0ELb0EEENS1_21CollectiveEpilogueFwdINS6_IJSA_NS7_ILi256EEESB_EEES9_SE_SG_Li256ELb0ELb1ELb0ELb0EEENS1_30DynamicPersistentTileSchedulerILi256ELi128ELb0ELb1ELb1EEEEEEEEEvNT_6ParamsE$_ZZN5flash25CollectiveMainloopFwdSm90ILi2EN4cute5tupleIJNS1_1CILi1EEES4_S4_EEENS2_IJNS3_ILi128EEENS3_ILi96EEENS3_ILi64EEEEEELi256EN7cutlass6half_tEfNSA_4arch4Sm90ELb0ELb1ELb1ELb0ELb1ELb0ELb1ELb1ELb0ELb1ELb0ELb0EE3mmaINS_16FlashAttnFwdSm90ISE_NS_21CollectiveEpilogueFwdINS2_IJS6_NS3_ILi256EEES7_EEES5_SB_SD_Li256ELb0ELb1ELb0ELb0EEENS_30DynamicPersistentTileSchedulerILi256ELi128ELb0ELb1ELb1EEEE13SharedStorageENS1_6TensorINS1_11ArrayEngineIfLm128EEENS1_6LayoutINS2_IJNS2_IJNS3_ILi2EEEST_NS3_ILi32EEEEEES4_S4_EEENS2_IJNS2_IJS4_ST_NS3_ILi4EEEEEENS3_ILi0EEESZ_EEEEEEENS_7SoftmaxILi2ELi0EEEEEbRKNSE_6ParamsENSA_13PipelineAsyncILi2EEES19_RNSA_13PipelineStateILj2EEERT0_RT1_iRiRKNS_16SeqlenInfoQKNewKILb0ELb0EEENS2_IJiiiiEEERT_ENKUliT_T0_T1_E_clIZSF_ISO_S12_S14_EbS17_S19_S19_S1C_S1E_S1G_iS1H_S1L_S1M_S1O_EUlRS1P_iE1_NS3_ILb0EEENS3_ILb1EEEEEDaiS1P_S1Q_S1R_,@function
        .size           $_ZN7cutlass13device_kernelIN5flash11enable_sm90INS1_16FlashAttnFwdSm90INS1_25CollectiveMainloopFwdSm90ILi2EN4cute5tupleIJNS5_1CILi1EEES8_S8_EEENS6_IJNS7_ILi128EEENS7_ILi96EEENS7_ILi64EEEEEELi256ENS_6half_tEfNS_4arch4Sm90ELb0ELb1ELb1ELb0ELb1ELb0ELb1ELb1ELb0ELb1ELb0ELb0EEENS1_21CollectiveEpilogueFwdINS6_IJSA_NS7_ILi256EEESB_EEES9_SE_SG_Li256ELb0ELb1ELb0ELb0EEENS1_30DynamicPersistentTileSchedulerILi256ELi128ELb0ELb1ELb1EEEEEEEEEvNT_6ParamsE$_ZZN5flash25CollectiveMainloopFwdSm90ILi2EN4cute5tupleIJNS1_1CILi1EEES4_S4_EEENS2_IJNS3_ILi128EEENS3_ILi96EEENS3_ILi64EEEEEELi256EN7cutlass6half_tEfNSA_4arch4Sm90ELb0ELb1ELb1ELb0ELb1ELb0ELb1ELb1ELb0ELb1ELb0ELb0EE3mmaINS_16FlashAttnFwdSm90ISE_NS_21CollectiveEpilogueFwdINS2_IJS6_NS3_ILi256EEES7_EEES5_SB_SD_Li256ELb0ELb1ELb0ELb0EEENS_30DynamicPersistentTileSchedulerILi256ELi128ELb0ELb1ELb1EEEE13SharedStorageENS1_6TensorINS1_11ArrayEngineIfLm128EEENS1_6LayoutINS2_IJNS2_IJNS3_ILi2EEEST_NS3_ILi32EEEEEES4_S4_EEENS2_IJNS2_IJS4_ST_NS3_ILi4EEEEEENS3_ILi0EEESZ_EEEEEEENS_7SoftmaxILi2ELi0EEEEEbRKNSE_6ParamsENSA_13PipelineAsyncILi2EEES19_RNSA_13PipelineStateILj2EEERT0_RT1_iRiRKNS_16SeqlenInfoQKNewKILb0ELb0EEENS2_IJiiiiEEERT_ENKUliT_T0_T1_E_clIZSF_ISO_S12_S14_EbS17_S19_S19_S1C_S1E_S1G_iS1H_S1L_S1M_S1O_EUlRS1P_iE1_NS3_ILb0EEENS3_ILb1EEEEEDaiS1P_S1Q_S1R_,(.L_x_6455 - $_ZN7cutlass13device_kernelIN5flash11enable_sm90INS1_16FlashAttnFwdSm90INS1_25CollectiveMainloopFwdSm90ILi2EN4cute5tupleIJNS5_1CILi1EEES8_S8_EEENS6_IJNS7_ILi128EEENS7_ILi96EEENS7_ILi64EEEEEELi256ENS_6half_tEfNS_4arch4Sm90ELb0ELb1ELb1ELb0ELb1ELb0ELb1ELb1ELb0ELb1ELb0ELb0EEENS1_21CollectiveEpilogueFwdINS6_IJSA_NS7_ILi256EEESB_EEES9_SE_SG_Li256ELb0ELb1ELb0ELb0EEENS1_30DynamicPersistentTileSchedulerILi256ELi128ELb0ELb1ELb1EEEEEEEEEvNT_6ParamsE$_ZZN5flash25CollectiveMainloopFwdSm90ILi2EN4cute5tupleIJNS1_1CILi1EEES4_S4_EEENS2_IJNS3_ILi128EEENS3_ILi96EEENS3_ILi64EEEEEELi256EN7cutlass6half_tEfNSA_4arch4Sm90ELb0ELb1ELb1ELb0ELb1ELb0ELb1ELb1ELb0ELb1ELb0ELb0EE3mmaINS_16FlashAttnFwdSm90ISE_NS_21CollectiveEpilogueFwdINS2_IJS6_NS3_ILi256EEES7_EEES5_SB_SD_Li256ELb0ELb1ELb0ELb0EEENS_30DynamicPersistentTileSchedulerILi256ELi128ELb0ELb1ELb1EEEE13SharedStorageENS1_6TensorINS1_11ArrayEngineIfLm128EEENS1_6LayoutINS2_IJNS2_IJNS3_ILi2EEEST_NS3_ILi32EEEEEES4_S4_EEENS2_IJNS2_IJS4_ST_NS3_ILi4EEEEEENS3_ILi0EEESZ_EEEEEEENS_7SoftmaxILi2ELi0EEEEEbRKNSE_6ParamsENSA_13PipelineAsyncILi2EEES19_RNSA_13PipelineStateILj2EEERT0_RT1_iRiRKNS_16SeqlenInfoQKNewKILb0ELb0EEENS2_IJiiiiEEERT_ENKUliT_T0_T1_E_clIZSF_ISO_S12_S14_EbS17_S19_S19_S1C_S1E_S1G_iS1H_S1L_S1M_S1O_EUlRS1P_iE1_NS3_ILb0EEENS3_ILb1EEEEEDaiS1P_S1Q_S1R_)
$_ZN7cutlass13device_kernelIN5flash11enable_sm90INS1_16FlashAttnFwdSm90INS1_25CollectiveMainloopFwdSm90ILi2EN4cute5tupleIJNS5_1CILi1EEES8_S8_EEENS6_IJNS7_ILi128EEENS7_ILi96EEENS7_ILi64EEEEEELi256ENS_6half_tEfNS_4arch4Sm90ELb0ELb1ELb1ELb0ELb1ELb0ELb1ELb1ELb0ELb1ELb0ELb0EEENS1_21CollectiveEpilogueFwdINS6_IJSA_NS7_ILi256EEESB_EEES9_SE_SG_Li256ELb0ELb1ELb0ELb0EEENS1_30DynamicPersistentTileSchedulerILi256ELi128ELb0ELb1ELb1EEEEEEEEEvNT_6ParamsE$_ZZN5flash25CollectiveMainloopFwdSm90ILi2EN4cute5tupleIJNS1_1CILi1EEES4_S4_EEENS2_IJNS3_ILi128EEENS3_ILi96EEENS3_ILi64EEEEEELi256EN7cutlass6half_tEfNSA_4arch4Sm90ELb0ELb1ELb1ELb0ELb1ELb0ELb1ELb1ELb0ELb1ELb0ELb0EE3mmaINS_16FlashAttnFwdSm90ISE_NS_21CollectiveEpilogueFwdINS2_IJS6_NS3_ILi256EEES7_EEES5_SB_SD_Li256ELb0ELb1ELb0ELb0EEENS_30DynamicPersistentTileSchedulerILi256ELi128ELb0ELb1ELb1EEEE13SharedStorageENS1_6TensorINS1_11ArrayEngineIfLm128EEENS1_6LayoutINS2_IJNS2_IJNS3_ILi2EEEST_NS3_ILi32EEEEEES4_S4_EEENS2_IJNS2_IJS4_ST_NS3_ILi4EEEEEENS3_ILi0EEESZ_EEEEEEENS_7SoftmaxILi2ELi0EEEEEbRKNSE_6ParamsENSA_13PipelineAsyncILi2EEES19_RNSA_13PipelineStateILj2EEERT0_RT1_iRiRKNS_16SeqlenInfoQKNewKILb0ELb0EEENS2_IJiiiiEEERT_ENKUliT_T0_T1_E_clIZSF_ISO_S12_S14_EbS17_S19_S19_S1C_S1E_S1G_iS1H_S1L_S1M_S1O_EUlRS1P_iE1_NS3_ILb0EEENS3_ILb1EEEEEDaiS1P_S1Q_S1R_:
[----:B------:R-:W-:Y:S05]  /*2b4f0*/  YIELD ;  /* 0x0000000000007946 */ /* 0x000fea0003800000 */
[----:B------:R-:W-:Y:S02]  /*2b500*/  ULDC UR4, c[0x0][0x20] ;  /* 0x0000080000047ab9 */ /* 0x000fe40000000800 */
[----:B------:R-:W-:-:S05]  /*2b510*/  VIADD R0, R0, -UR4 ;  /* 0x8000000400007c36 */ /* 0x000fca0008000000 */
[----:B------:R-:W2:Y:S01]  /*2b520*/  LDL.64 R2, [R0] ;  /* 0x0000000000027983 */ /* 0x000ea20000100a00 */
[----:B------:R-:W0:Y:S02]  /*2b530*/  LDC.64 R4, c[0x0][0x208] ;  /* 0x00008200ff047b82 */ /* 0x000e240000000a00 */
[----:B0-----:R-:W-:Y:S02]  /*2b540*/  R2UR UR4, R4 ;  /* 0x00000000040472ca */ /* 0x001fe400000e0000 */
[----:B------:R-:W-:-:S13]  /*2b550*/  R2UR UR5, R5 ;  /* 0x00000000050572ca */ /* 0x000fda00000e0000 */
[----:B--2---:R-:W2:Y:S01]  /*2b560*/  LD.E R6, desc[UR4][R2.64] ;  /* 0x0000000402067980 */ /* 0x004ea2000c101900 */
[----:B------:R-:W-:Y:S02]  /*2b570*/  R2UR UR4, R4 ;  /* 0x00000000040472ca */ /* 0x000fe400000e0000 */
[----:B------:R-:W-:Y:S01]  /*2b580*/  R2UR UR5, R5 ;  /* 0x00000000050572ca */ /* 0x000fe200000e0000 */
[----:B--2---:R-:W-:-:S12]  /*2b590*/  VIADD R11, R6, 0x1 ;  /* 0x00000001060b7836 */ /* 0x004fd80000000000 */
[----:B------:R-:W2:Y:S01]  /*2b5a0*/  LD.E R6, desc[UR4][R2.64+0x8] ;  /* 0x0000080402067980 */ /* 0x000ea2000c101900 */
[----:B------:R-:W-:-:S13]  /*2b5b0*/  ISETP.NE.AND P0, PT, R11, 0x2, PT ;  /* 0x000000020b00780c */ /* 0x000fda0003f05270 */
[----:B------:R-:W-:Y:S02]  /*2b5c0*/  @!P0 R2UR UR6, R4 ;  /* 0x00000000040682ca */ /* 0x000fe400000e0000 */
[----:B------:R-:W-:-:S13]  /*2b5d0*/  @!P0 R2UR UR7, R5 ;  /* 0x00000000050782ca */ /* 0x000fda00000e0000 */
[----:B------:R-:W3:Y:S01]  /*2b5e0*/  @!P0 LD.E R7, desc[UR6][R2.64+0x4] ;  /* 0x0000040602078980 */ /* 0x000ee2000c101900 */
[C---:B------:R-:W-:Y:S02]  /*2b5f0*/  R2UR UR4, R4.reuse ;  /* 0x00000000040472ca */ /* 0x040fe400000e0000 */
[C---:B------:R-:W-:Y:S02]  /*2b600*/  R2UR UR5, R5.reuse ;  /* 0x00000000050572ca */ /* 0x040fe400000e0000 */
[C---:B------:R-:W-:Y:S02]  /*2b610*/  R2UR UR6, R4.reuse ;  /* 0x00000000040672ca */ /* 0x040fe400000e0000 */
[C---:B------:R-:W-:Y:S02]  /*2b620*/  R2UR UR7, R5.reuse ;  /* 0x00000000050772ca */ /* 0x040fe400000e0000 */
[----:B------:R-:W-:Y:S02]  /*2b630*/  @!P0 R2UR UR8, R4 ;  /* 0x00000000040882ca */ /* 0x000fe400000e0000 */
[----:B------:R-:W-:-:S02]  /*2b640*/  @!P0 R2UR UR9, R5 ;  /* 0x00000000050982ca */ /* 0x000fc400000e0000 */
[----:B------:R-:W-:Y:S02]  /*2b650*/  @!P0 R2UR UR10, R4 ;  /* 0x00000000040a82ca */ /* 0x000fe400000e0000 */
[----:B------:R-:W-:Y:S01]  /*2b660*/  @!P0 R2UR UR11, R5 ;  /* 0x00000000050b82ca */ /* 0x000fe200000e0000 */
[----:B------:R0:W-:Y:S08]  /*2b670*/  ST.E desc[UR4][R2.64], R11 ;  /* 0x0000000b02007985 */ /* 0x0001f0000c101904 */
[----:B------:R1:W-:Y:S01]  /*2b680*/  @!P0 ST.E desc[UR8][R2.64], RZ ;  /* 0x000000ff02008985 */ /* 0x0003e2000c101908 */
[----:B--2---:R-:W-:-:S05]  /*2b690*/  VIADD R13, R6, 0x1 ;  /* 0x00000001060d7836 */ /* 0x004fca0000000000 */
[----:B------:R1:W-:Y:S01]  /*2b6a0*/  ST.E desc[UR6][R2.64+0x8], R13 ;  /* 0x0000080d02007985 */ /* 0x0003e2000c101906 */
[----:B---3--:R-:W-:-:S05]  /*2b6b0*/  @!P0 LOP3.LUT R15, R7, 0x1, RZ, 0x3c, !PT ;  /* 0x00000001070f8812 */ /* 0x008fca00078e3cff */
[----:B------:R1:W-:Y:S04]  /*2b6c0*/  @!P0 ST.E desc[UR10][R2.64+0x4], R15 ;  /* 0x0000040f02008985 */ /* 0x0003e8000c10190a */
[----:B------:R-:W2:Y:S01]  /*2b6d0*/  LDL.64 R8, [R0+0x18] ;  /* 0x0000180000087983 */ /* 0x000ea20000100a00 */
[----:B------:R-:W-:Y:S02]  /*2b6e0*/  R2UR UR4, R4 ;  /* 0x00000000040472ca */ /* 0x000fe400000e0000 */
[----:B------:R-:W-:Y:S01]  /*2b6f0*/  R2UR UR5, R5 ;  /* 0x00000000050572ca */ /* 0x000fe200000e0000 */
[----:B------:R-:W3:-:S12]  /*2b700*/  LDL.64 R6, [R0] ;  /* 0x0000000000067983 */ /* 0x000ed80000100a00 */
[----:B--2---:R-:W2:Y:S01]  /*2b710*/  LD.E R14, desc[UR4][R8.64] ;  /* 0x00000004080e7980 */ /* 0x004ea2000c101900 */
[C---:B------:R-:W-:Y:S02]  /*2b720*/  R2UR UR4, R4.reuse ;  /* 0x00000000040472ca */ /* 0x040fe400000e0000 */
[C---:B------:R-:W-:Y:S02]  /*2b730*/  R2UR UR5, R5.reuse ;  /* 0x00000000050572ca */ /* 0x040fe400000e0000 */
[----:B------:R-:W-:Y:S02]  /*2b740*/  R2UR UR6, R4 ;  /* 0x00000000040672ca */ /* 0x000fe400000e0000 */
[----:B------:R-:W-:Y:S01]  /*2b750*/  R2UR UR7, R5 ;  /* 0x00000000050772ca */ /* 0x000fe200000e0000 */
[----:B------:R-:W-:Y:S08]  /*2b760*/  BSSY B2, `(.L_x_2464) ;  /* 0x0000007000027945 */ /* 0x000ff00003800000 */
[----:B---3--:R1:W5:Y:S04]  /*2b770*/  LD.E R12, desc[UR4][R6.64] ;  /* 0x00000004060c7980 */ /* 0x008368000c101900 */
[----:B0-----:R1:W5:Y:S01]  /*2b780*/  LD.E R11, desc[UR6][R6.64+0x4] ;  /* 0x00000406060b7980 */ /* 0x001362000c101900 */
[----:B--2---:R-:W-:-:S04]  /*2b790*/  LOP3.LUT R14, R14, 0x1, RZ, 0xfc, !PT ;  /* 0x000000010e0e7812 */ /* 0x004fc800078efcff */
[----:B------:R-:W-:-:S13]  /*2b7a0*/  ISETP.NE.AND P0, PT, R14, 0x3, PT ;  /* 0x000000030e00780c */ /* 0x000fda0003f05270 */
[----:B-1----:R-:W-:Y:S05]  /*2b7b0*/  @!P0 BRA `(.L_x_2465) ;  /* 0x0000000000048947 */ /* 0x002fea0003800000 */
[----:B------:R-:W-:Y:S01]  /*2b7c0*/  BPT.TRAP 0x1 ;  /* 0x000000040000795c */ /* 0x000fe20000300000 */
.L_x_2465:
[----:B------:R-:W-:Y:S05]  /*2b7d0*/  BSYNC B2 ;  /* 0x0000000000027941 */ /* 0x000fea0003800000 */
.L_x_2464:
[----:B------:R-:W-:Y:S02]  /*2b7e0*/  R2UR UR4, R4 ;  /* 0x00000000040472ca */ /* 0x000fe400000e0000 */
[----:B------:R-:W-:-:S13]  /*2b7f0*/  R2UR UR5, R5 ;  /* 0x00000000050572ca */ /* 0x000fda00000e0000 */
[----:B------:R-:W2:Y:S01]  /*2b800*/  LD.E.64 R2, desc[UR4][R8.64+0x18] ;  /* 0x0000180408027980 */ /* 0x000ea2000c101b00 */
[----:B-----5:R-:W-:Y:S02]  /*2b810*/  SHF.L.U32 R13, R11, 0x1f, RZ ;  /* 0x0000001f0b0d7819 */ /* 0x020fe400000006ff */
[----:B--2---:R-:W-:-:S05]  /*2b820*/  MOV R3, R2 ;  /* 0x0000000200037202 */ /* 0x004fca0000000f00 */
[----:B------:R-:W-:-:S04]  /*2b830*/  IMAD R12, R12, 0x8, R3 ;  /* 0x000000080c0c7824 */ /* 0x000fc800078e0203 */
[----:B------:R0:W1:Y:S01]  /*2b840*/  SYNCS.PHASECHK.TRANS64.TRYWAIT P0, [R12+URZ], R13 ;  /* 0x0000000d0c0075a7 */ /* 0x000062000800017f */
[----:B------:R-:W2:Y:S01]  /*2b850*/  LD.E R11, desc[UR4][R8.64] ;  /* 0x00000004080b7980 */ /* 0x000ea2000c101900 */
[----:B------:R-:W-:Y:S02]  /*2b860*/  R2UR UR6, R4 ;  /* 0x00000000040672ca */ /* 0x000fe400000e0000 */
[----:B------:R-:W-:Y:S01]  /*2b870*/  R2UR UR7, R5 ;  /* 0x00000000050772ca */ /* 0x000fe200000e0000 */
[----:B------:R0:W5:Y:S01]  /*2b880*/  LD.E R2, desc[UR4][R6.64] ;  /* 0x0000000406027980 */ /* 0x000162000c101900 */
[----:B------:R-:W-:Y:S11]  /*2b890*/  BSSY B2, `(.L_x_2466) ;  /* 0x0000006000027945 */ /* 0x000ff60003800000 */
[----:B------:R0:W5:Y:S01]  /*2b8a0*/  LD.E R3, desc[UR6][R6.64+0x4] ;  /* 0x0000040606037980 */ /* 0x000162000c101900 */
[----:B--2---:R-:W-:-:S04]  /*2b8b0*/  LOP3.LUT R11, R11, 0x1, RZ, 0xfc, !PT ;  /* 0x000000010b0b7812 */ /* 0x004fc800078efcff */
[----:B------:R-:W-:-:S13]  /*2b8c0*/  ISETP.NE.AND P1, PT, R11, 0x3, PT ;  /* 0x000000030b00780c */ /* 0x000fda0003f25270 */
[----:B01----:R-:W-:Y:S05]  /*2b8d0*/  @!P1 BRA `(.L_x_2467) ;  /* 0x0000000000049947 */ /* 0x003fea0003800000 */
[----:B------:R-:W-:Y:S01]  /*2b8e0*/  BPT.TRAP 0x1 ;  /* 0x000000040000795c */ /* 0x000fe20000300000 */
.L_x_2467:
[----:B------:R-:W-:Y:S05]  /*2b8f0*/  BSYNC B2 ;  /* 0x0000000000027941 */ /* 0x000fea0003800000 */
.L_x_2466:
[----:B------:R-:W-:Y:S04]  /*2b900*/  BSSY B2, `(.L_x_2468) ;  /* 0x000000a000027945 */ /* 0x000fe80003800000 */
[----:B------:R-:W-:Y:S05]  /*2b910*/  @P0 BRA `(.L_x_2469) ;  /* 0x0000000000200947 */ /* 0x000fea0003800000 */
[----:B------:R-:W-:Y:S02]  /*2b920*/  R2UR UR4, R4 ;  /* 0x00000000040472ca */ /* 0x000fe400000e0000 */
[----:B------:R-:W-:-:S13]  /*2b930*/  R2UR UR5, R5 ;  /* 0x00000000050572ca */ /* 0x000fda00000e0000 */
[----:B------:R-:W2:Y:S01]  /*2b940*/  LD.E.64 R8, desc[UR4][R8.64+0x18] ;  /* 0x0000180408087980 */ /* 0x000ea2000c101b00 */
[----:B-----5:R-:W-:Y:S02]  /*2b950*/  SHF.L.U32 R3, R3, 0x1f, RZ ;  /* 0x0000001f03037819 */ /* 0x020fe400000006ff */
[----:B--2---:R-:W-:-:S05]  /*2b960*/  MOV R7, R8 ;  /* 0x0000000800077202 */ /* 0x004fca0000000f00 */
[----:B------:R-:W-:-:S04]  /*2b970*/  IMAD R2, R2, 0x8, R7 ;  /* 0x0000000802027824 */ /* 0x000fc800078e0207 */
[----:B------:R-:W0:Y:S02]  /*2b980*/  SYNCS.PHASECHK.TRANS64.TRYWAIT P0, [R2+URZ], R3 ;  /* 0x00000003020075a7 */ /* 0x000e24000800017f */
[----:B0-----:R-:W-:Y:S05]  /*2b990*/  @!P0 BRA `(.L_x_2470) ;  /* 0x000001b8000c8947 */ /* 0x001fea0003800000 */
.L_x_2469:
[----:B------:R-:W-:Y:S05]  /*2b9a0*/  BSYNC B2 ;  /* 0x0000000000027941 */ /* 0x000fea0003800000 */
.L_x_2468:
[----:B------:R-:W2:Y:S04]  /*2b9b0*/  LDL.64 R8, [R0] ;  /* 0x0000000000087983 */ /* 0x000ea80000100a00 */
[----:B------:R-:W3:Y:S01]  /*2b9c0*/  LDL.64 R6, [R0+0x28] ;  /* 0x0000280000067983 */ /* 0x000ee20000100a00 */
[C---:B------:R-:W-:Y:S02]  /*2b9d0*/  R2UR UR6, R4.reuse ;  /* 0x00000000040672ca */ /* 0x040fe400000e0000 */
[C---:B------:R-:W-:Y:S01]  /*2b9e0*/  R2UR UR7, R5.reuse ;  /* 0x00000000050772ca */ /* 0x040fe200000e0000 */
[----:B0----5:R-:W4:Y:S01]  /*2b9f0*/  LDL.64 R2, [R0+0x20] ;  /* 0x0000200000027983 */ /* 0x021f220000100a00 */
[C---:B------:R-:W-:Y:S02]  /*2ba00*/  R2UR UR4, R4.reuse ;  /* 0x00000000040472ca */ /* 0x040fe400000e0000 */
[----:B------:R-:W-:Y:S01]  /*2ba10*/  R2UR UR5, R5 ;  /* 0x00000000050572ca */ /* 0x000fe200000e0000 */
[----:B------:R-:W4:Y:S08]  /*2ba20*/  LDL.64 R12, [R0+0x8] ;  /* 0x00000800000c7983 */ /* 0x000f300000100a00 */
[----:B--2---:R-:W2:Y:S04]  /*2ba30*/  LD.E R9, desc[UR6][R8.64] ;  /* 0x0000000608097980 */ /* 0x004ea8000c101900 */
[----:B---3--:R-:W2:Y:S01]  /*2ba40*/  LD.E.64 R14, desc[UR4][R6.64] ;  /* 0x00000004060e7980 */ /* 0x008ea2000c101b00 */
[----:B------:R-:W-:Y:S05]  /*2ba50*/  WARPSYNC.ALL ;  /* 0x0000000000007948 */ /* 0x000fea0003800000 */
[----:B------:R-:W-:-:S02]  /*2ba60*/  R2UR UR4, R4 ;  /* 0x00000000040472ca */ /* 0x000fc400000e0000 */
[C---:B------:R-:W-:Y:S02]  /*2ba70*/  R2UR UR5, R5.reuse ;  /* 0x00000000050572ca */ /* 0x040fe400000e0000 */
[----:B------:R-:W-:Y:S02]  /*2ba80*/  R2UR UR6, R4 ;  /* 0x00000000040672ca */ /* 0x000fe400000e0000 */
[----:B------:R-:W-:-:S09]  /*2ba90*/  R2UR UR7, R5 ;  /* 0x00000000050772ca */ /* 0x000fd200000e0000 */
[----:B----4-:R0:W-:Y:S04]  /*2baa0*/  ST.E desc[UR4][R12.64], RZ ;  /* 0x000000ff0c007985 */ /* 0x0101e8000c101904 */
[----:B------:R-:W3:Y:S01]  /*2bab0*/  LD.E.64 R6, desc[UR6][R2.64] ;  /* 0x0000000602067980 */ /* 0x000ee2000c101b00 */
[----:B--2---:R-:W-:Y:S01]  /*2bac0*/  IMAD R8, R9, 0x300, R14 ;  /* 0x0000030009087824 */ /* 0x004fe200078e020e */
[----:B------:R-:W-:Y:S01]  /*2bad0*/  WARPGROUP.ARRIVE ;  /* 0x00000000000079c5 */ /* 0x000fe20000000000 */
[----:B------:R-:W-:Y:S01]  /*2bae0*/  IMAD.MOV.U32 R9, RZ, RZ, R15 ;  /* 0x000000ffff097224 */ /* 0x000fe200078e000f */
[----:B------:R-:W-:Y:S01]  /*2baf0*/  R2UR UR8, R4 ;  /* 0x00000000040872ca */ /* 0x000fe200000e0000 */
[----:B------:R-:W-:Y:S01]  /*2bb00*/  IMAD.MOV.U32 R195, RZ, RZ, 0x1 ;  /* 0x00000001ffc37424 */ /* 0x000fe200078e00ff */
[----:B------:R-:W-:-:S02]  /*2bb10*/  R2UR UR6, R8 ;  /* 0x00000000080672ca */ /* 0x000fc400000e0000 */
[----:B------:R-:W-:Y:S02]  /*2bb20*/  R2UR UR7, R9 ;  /* 0x00000000090772ca */ /* 0x000fe400000e0000 */
[C---:B------:R-:W-:Y:S02]  /*2bb30*/  R2UR UR9, R5.reuse ;  /* 0x00000000050972ca */ /* 0x040fe400000e0000 */
[----:B------:R-:W-:Y:S02]  /*2bb40*/  R2UR UR10, R4 ;  /* 0x00000000040a72ca */ /* 0x000fe400000e0000 */
[----:B------:R-:W-:Y:S02]  /*2bb50*/  R2UR UR11, R5 ;  /* 0x00000000050b72ca */ /* 0x000fe400000e0000 */
[----:B---3--:R-:W-:Y:S02]  /*2bb60*/  R2UR UR4, R6 ;  /* 0x00000000060472ca */ /* 0x008fe400000e0000 */
[----:B------:R-:W-:-:S13]  /*2bb70*/  R2UR UR5, R7 ;  /* 0x00000000070572ca */ /* 0x000fda00000e0000 */
[----:B------:R-:W-:Y:S03]  /*2bb80*/  HGMMA.64x96x16.F32 R24, gdesc[UR4], RZ, !UPT, gsb0 ;  /* 0x01600000041879f0 */ /* 0x000fe6000c0008ff */
[----:B------:R-:W-:Y:S02]  /*2bb90*/  WARPGROUP.DEPBAR.LE gsb0, 0x0 ;  /* 0x00008000000079c5 */ /* 0x000fe40000010000 */
[----:B------:R0:W-:Y:S04]  /*2bba0*/  ST.E desc[UR8][R12.64], R195 ;  /* 0x000000c30c007985 */ /* 0x0001e8000c101908 */
[----:B------:R-:W2:Y:S01]  /*2bbb0*/  LD.E.64 R6, desc[UR10][R2.64] ;  /* 0x0000000a02067980 */ /* 0x000ea2000c101b00 */
[----:B------:R-:W-:Y:S01]  /*2bbc0*/  VIADD R14, R8, 0x2 ;  /* 0x00000002080e7836 */ /* 0x000fe20000000000 */
[----:B------:R-:W-:Y:S01]  /*2bbd0*/  R2UR UR7, R15 ;  /* 0x000000000f0772ca */ /* 0x000fe200000e0000 */
[----:B------:R-:W-:Y:S01]  /*2bbe0*/  WARPGROUP.ARRIVE ;  /* 0x00000000000079c5 */ /* 0x000fe20000000000 */
[----:B------:R-:W-:-:S02]  /*2bbf0*/  R2UR UR8, R4 ;  /* 0x00000000040872ca */ /* 0x000fc400000e0000 */
[----:B------:R-:W-:Y:S02]  /*2bc00*/  R2UR UR6, R14 ;  /* 0x000000000e0672ca */ /* 0x000fe400000e0000 */
[C---:B------:R-:W-:Y:S02]  /*2bc10*/  R2UR UR9, R5.reuse ;  /* 0x00000000050972ca */ /* 0x040fe400000e0000 */
[----:B------:R-:W-:Y:S02]  /*2bc20*/  R2UR UR10, R4 ;  /* 0x00000000040a72ca */ /* 0x000fe400000e0000 */
[----:B------:R-:W-:Y:S01]  /*2bc30*/  R2UR UR11, R5 ;  /* 0x00000000050b72ca */ /* 0x000fe200000e0000 */
[----:B--2---:R-:W-:Y:S01]  /*2bc40*/  VIADD R6, R6, 0x2 ;  /* 0x0000000206067836 */ /* 0x004fe20000000000 */
[----:B------:R-:W-:-:S04]  /*2bc50*/  R2UR UR5, R7 ;  /* 0x00000000070572ca */ /* 0x000fc800000e0000 */
[----:B------:R-:W-:-:S13]  /*2bc60*/  R2UR UR4, R6 ;  /* 0x00000000060472ca */ /* 0x000fda00000e0000 */
[----:B------:R-:W-:Y:S03]  /*2bc70*/  HGMMA.64x96x16.F32 R24, gdesc[UR4], R24, gsb0 ;  /* 0x01600000041879f0 */ /* 0x000fe60008000818 */
        /* <DEDUP_REMOVED lines=19> */
[----:B------:R-:W-:Y:S01]  /*2bdb0*/  WARPGROUP.ARRIVE ;  /* 0x00000000000079c5 */ /* 0x000fe20000000000 */
[----:B------:R-:W-:Y:S01]  /*2bdc0*/  IMAD.MOV.U32 R9, RZ, RZ, R15 ;  /* 0x000000ffff097224 */ /* 0x000fe200078e000f */
[----:B------:R-:W-:-:S02]  /*2bdd0*/  R2UR UR8, R4 ;  /* 0x00000000040872ca */ /* 0x000fc400000e0000 */
[----:B------:R-:W-:Y:S02]  /*2bde0*/  R2UR UR6, R8 ;  /* 0x00000000080672ca */ /* 0x000fe400000e0000 */
        /* <DEDUP_REMOVED lines=8> */
[----:B------:R-:W2:Y:S01]  /*2be70*/  LDL.64 R6, [R0+0x40] ;  /* 0x0000400000067983 */ /* 0x000ea20000100a00 */
[----:B------:R-:W-:-:S02]  /*2be80*/  R2UR UR4, R4 ;  /* 0x00000000040472ca */ /* 0x000fc400000e0000 */
        /* <DEDUP_REMOVED lines=9> */
[----:B------:R0:W5:Y:S01]  /*2bf20*/  LD.E R14, desc[UR6][R2.64+0x4] ;  /* 0x00000406020e7980 */ /* 0x000162000c101900 */
[----:B--2---:R-:W-:-:S04]  /*2bf30*/  LOP3.LUT R8, R8, 0x1, RZ, 0xfc, !PT ;  /* 0x0000000108087812 */ /* 0x004fc800078efcff */
[----:B------:R-:W-:-:S13]  /*2bf40*/  ISETP.NE.AND P0, PT, R8, 0x3, PT ;  /* 0x000000030800780c */ /* 0x000fda0003f05270 */
[----:B0-----:R-:W-:Y:S05]  /*2bf50*/  @!P0 BRA `(.L_x_2472) ;  /* 0x0000000000048947 */ /* 0x001fea0003800000 */
[----:B------:R-:W-:Y:S01]  /*2bf60*/  BPT.TRAP 0x1 ;  /* 0x000000040000795c */ /* 0x000fe20000300000 */
.L_x_2472:
[----:B------:R-:W-:Y:S05]  /*2bf70*/  BSYNC B2 ;  /* 0x0000000000027941 */ /* 0x000fea0003800000 */
.L_x_2471:
        /* <DEDUP_REMOVED lines=17> */
.L_x_2474:
[----:B------:R-:W-:Y:S05]  /*2c090*/  BSYNC B2 ;  /* 0x0000000000027941 */ /* 0x000fea0003800000 */
.L_x_2473:
        /* <DEDUP_REMOVED lines=10> */
.L_x_2476:
[----:B------:R-:W-:Y:S05]  /*2c140*/  BSYNC B2 ;  /* 0x0000000000027941 */ /* 0x000fea0003800000 */
.L_x_2475:
[----:B------:R-:W2:Y:S04]  /*2c150*/  LDL.64 R14, [R0] ;  /* 0x00000000000e7983 */ /* 0x000ea80000100a00 */
[----:B------:R-:W3:Y:S04]  /*2c160*/  LDL.64 R12, [R0+0x58] ;  /* 0x00005800000c7983 */ /* 0x000ee80000100a00 */
[----:B------:R-:W4:Y:S04]  /*2c170*/  LDL.64 R2, [R0+0x48] ;  /* 0x0000480000027983 */ /* 0x000f280000100a00 */
[----:B0----5:R-:W4:Y:S01]  /*2c180*/  LDL.64 R8, [R0+0x50] ;  /* 0x0000500000087983 */ /* 0x021f220000100a00 */
[----:B------:R-:W-:-:S02]  /*2c190*/  R2UR UR6, R4 ;  /* 0x00000000040672ca */ /* 0x000fc400000e0000 */
[C---:B------:R-:W-:Y:S02]  /*2c1a0*/  R2UR UR7, R5.reuse ;  /* 0x00000000050772ca */ /* 0x040fe400000e0000 */
[----:B------:R-:W-:Y:S02]  /*2c1b0*/  R2UR UR4, R4 ;  /* 0x00000000040472ca */ /* 0x000fe400000e0000 */
[----:B------:R-:W-:-:S09]  /*2c1c0*/  R2UR UR5, R5 ;  /* 0x00000000050572ca */ /* 0x000fd200000e0000 */
[----:B--2---:R-:W2:Y:S04]  /*2c1d0*/  LD.E R15, desc[UR6][R14.64] ;  /* 0x000000060e0f7980 */ /* 0x004ea8000c101900 */
[----:B---3--:R-:W2:Y:S01]  /*2c1e0*/  LD.E.64 R6, desc[UR4][R12.64] ;  /* 0x000000040c067980 */ /* 0x008ea2000c101b00 */
[----:B------:R-:W-:Y:S05]  /*2c1f0*/  WARPSYNC.ALL ;  /* 0x0000000000007948 */ /* 0x000fea0003800000 */
[----:B------:R-:W-:-:S02]  /*2c200*/  R2UR UR6, R4 ;  /* 0x00000000040672ca */ /* 0x000fc400000e0000 */
[C---:B------:R-:W-:Y:S02]  /*2c210*/  R2UR UR7, R5.reuse ;  /* 0x00000000050772ca */ /* 0x040fe400000e0000 */
[----:B------:R-:W-:Y:S02]  /*2c220*/  R2UR UR4, R4 ;  /* 0x00000000040472ca */ /* 0x000fe400000e0000 */
[----:B------:R-:W-:-:S09]  /*2c230*/  R2UR UR5, R5 ;  /* 0x00000000050572ca */ /* 0x000fd200000e0000 */
[----:B----4-:R-:W3:Y:S04]  /*2c240*/  LD.E R11, desc[UR6][R2.64] ;  /* 0x00000006020b7980 */ /* 0x010ee8000c101900 */
[----:B------:R-:W4:Y:S01]  /*2c250*/  LD.E.64 R18, desc[UR4][R8.64] ;  /* 0x0000000408127980 */ /* 0x000f22000c101b00 */
[----:B------:R-:W-:Y:S01]  /*2c260*/  WARPGROUP.ARRIVE ;  /* 0x00000000000079c5 */ /* 0x000fe20000000000 */
[C---:B------:R-:W-:Y:S02]  /*2c270*/  R2UR UR8, R4.reuse ;  /* 0x00000000040872ca */ /* 0x040fe400000e0000 */
[----:B------:R-:W-:Y:S02]  /*2c280*/  R2UR UR9, R5 ;  /* 0x00000000050972ca */ /* 0x000fe400000e0000 */
[----:B------:R-:W-:-:S02]  /*2c290*/  R2UR UR10, R4 ;  /* 0x00000000040a72ca */ /* 0x000fc400000e0000 */
[----:B------:R-:W-:Y:S01]  /*2c2a0*/  R2UR UR11, R5 ;  /* 0x00000000050b72ca */ /* 0x000fe200000e0000 */
[----:B--2---:R-:W-:Y:S01]  /*2c2b0*/  IMAD R6, R15, 0xc00, R6 ;  /* 0x00000c000f067824 */ /* 0x004fe200078e0206 */
[----:B------:R-:W-:-:S04]  /*2c2c0*/  R2UR UR7, R7 ;  /* 0x00000000070772ca */ /* 0x000fc800000e0000 */
[----:B------:R-:W-:Y:S02]  /*2c2d0*/  R2UR UR6, R6 ;  /* 0x00000000060672ca */ /* 0x000fe400000e0000 */
[----:B---3--:R-:W-:Y:S02]  /*2c2e0*/  ISETP.NE.U32.AND P0, PT, R11, RZ, PT ;  /* 0x000000ff0b00720c */ /* 0x008fe40003f05070 */
[----:B----4-:R-:W-:Y:S02]  /*2c2f0*/  R2UR UR4, R18 ;  /* 0x00000000120472ca */ /* 0x010fe400000e0000 */
[----:B------:R-:W-:-:S09]  /*2c300*/  R2UR UR5, R19 ;  /* 0x00000000130572ca */ /* 0x000fd200000e0000 */
[----:B------:R-:W-:-:S05]  /*2c310*/  VOTEU.ANY UP0, P0 ;  /* 0x00000000003f7886 */ /* 0x000fca0000000100 */
[----:B------:R-:W-:Y:S03]  /*2c320*/  HGMMA.64x96x16.F32 R24, gdesc[UR4], R24, UP0, gsb0 ;  /* 0x01600000041879f0 */ /* 0x000fe6000b800818 */
        /* <DEDUP_REMOVED lines=234> */
[----:B--2---:R-:W-:Y:S02]  /*2d1d0*/  VIADD R6, R8, 0xc06 ;  /* 0x00000c0608067836 */ /* 0x004fe40000000000 */
[----:B------:R-:W-:-:S03]  /*2d1e0*/  IMAD.MOV.U32 R7, RZ, RZ, R9 ;  /* 0x000000ffff077224 */ /* 0x000fc600078e0009 */
[----:B------:R-:W-:Y:S02]  /*2d1f0*/  R2UR UR4, R6 ;  /* 0x00000000060472ca */ /* 0x000fe400000e0000 */
[----:B------:R-:W-:-:S13]  /*2d200*/  R2UR UR5, R7 ;  /* 0x00000000070572ca */ /* 0x000fda00000e0000 */
[----:B------:R-:W-:Y:S03]  /*2d210*/  HGMMA.64x96x16.F32 R24, gdesc[UR4], R24, gsb0 ;  /* 0x01600000041879f0 */ /* 0x000fe60008000818 */
[----:B------:R-:W-:Y:S02]  /*2d220*/  WARPGROUP.DEPBAR.LE gsb0, 0x0 ;  /* 0x00008000000079c5 */ /* 0x000fe40000010000 */
[----:B------:R0:W-:Y:S04]  /*2d230*/  ST.E desc[UR8][R2.64], R195 ;  /* 0x000000c302007985 */ /* 0x0001e8000c101908 */
[----:B------:R-:W2:Y:S01]  /*2d240*/  LDL.64 R12, [R0+0x18] ;  /* 0x00001800000c7983 */ /* 0x000ea20000100a00 */
[----:B------:R-:W1:Y:S01]  /*2d250*/  S2R R6, SR_TID.X ;  /* 0x0000000000067919 */ /* 0x000e620000002100 */
[----:B------:R-:W-:-:S02]  /*2d260*/  R2UR UR4, R4 ;  /* 0x00000000040472ca */ /* 0x000fc400000e0000 */
[----:B------:R-:W-:Y:S01]  /*2d270*/  R2UR UR5, R5 ;  /* 0x00000000050572ca */ /* 0x000fe200000e0000 */
[----:B------:R-:W3:Y:S01]  /*2d280*/  LDL.64 R8, [R0] ;  /* 0x0000000000087983 */ /* 0x000ee20000100a00 */
[----:B-1----:R-:W-:-:S04]  /*2d290*/  SHF.R.U32.HI R7, RZ, 0x7, R6 ;  /* 0x00000007ff077819 */ /* 0x002fc80000011606 */
[----:B------:R-:W-:-:S05]  /*2d2a0*/  IADD3 R7, -R7, 0xb, RZ ;  /* 0x0000000b07077810 */ /* 0x000fca0007ffe1ff */
[----:B------:R0:W-:Y:S06]  /*2d2b0*/  BAR.ARV R7, 0x100 ;  /* 0x000400070000751d */ /* 0x0001ec0000002000 */
[----:B--2---:R-:W2:Y:S01]  /*2d2c0*/  LD.E R11, desc[UR4][R12.64] ;  /* 0x000000040c0b7980 */ /* 0x004ea2000c101900 */
[----:B------:R-:W-:Y:S02]  /*2d2d0*/  R2UR UR4, R4 ;  /* 0x00000000040472ca */ /* 0x000fe400000e0000 */
[----:B------:R-:W-:Y:S01]  /*2d2e0*/  R2UR UR5, R5 ;  /* 0x00000000050572ca */ /* 0x000fe200000e0000 */
[----:B------:R-:W-:-:S12]  /*2d2f0*/  BSSY B2, `(.L_x_2478) ;  /* 0x0000006000027945 */ /* 0x000fd80003800000 */
[----:B---3--:R0:W5:Y:S01]  /*2d300*/  LD.E R8, desc[UR4][R8.64] ;  /* 0x0000000408087980 */ /* 0x008162000c101900 */
[----:B--2---:R-:W-:-:S04]  /*2d310*/  LOP3.LUT R11, R11, 0x1, RZ, 0xfc, !PT ;  /* 0x000000010b0b7812 */ /* 0x004fc800078efcff */
[----:B------:R-:W-:-:S13]  /*2d320*/  ISETP.NE.AND P0, PT, R11, 0x3, PT ;  /* 0x000000030b00780c */ /* 0x000fda0003f05270 */
[----:B0-----:R-:W-:Y:S05]  /*2d330*/  @!P0 BRA `(.L_x_2479) ;  /* 0x0000000000048947 */ /* 0x001fea0003800000 */
[----:B------:R-:W-:Y:S01]  /*2d340*/  BPT.TRAP 0x1 ;  /* 0x000000040000795c */ /* 0x000fe20000300000 */
.L_x_2479:
[----:B------:R-:W-:Y:S05]  /*2d350*/  BSYNC B2 ;  /* 0x0000000000027941 */ /* 0x000fea0003800000 */
.L_x_2478:
[C---:B------:R-:W-:Y:S01]  /*2d360*/  R2UR UR6, R4.reuse ;  /* 0x00000000040672ca */ /* 0x040fe200000e0000 */
[----:B------:R-:W2:Y:S01]  /*2d370*/  LDL R11, [R1+0x450] ;  /* 0x00045000010b7983 */ /* 0x000ea20000100800 */
[C---:B------:R-:W-:Y:S02]  /*2d380*/  R2UR UR7, R5.reuse ;  /* 0x00000000050772ca */ /* 0x040fe400000e0000 */
[----:B------:R-:W-:Y:S01]  /*2d390*/  R2UR UR4, R4 ;  /* 0x00000000040472ca */ /* 0x000fe200000e0000 */
[----:B------:R-:W3:Y:S01]  /*2d3a0*/  LDL R9, [R1+0x454] ;  /* 0x0004540001097983 */ /* 0x000ee20000100800 */
[----:B------:R-:W-:-:S09]  /*2d3b0*/  R2UR UR5, R5 ;  /* 0x00000000050572ca */ /* 0x000fd200000e0000 */
[----:B------:R-:W4:Y:S04]  /*2d3c0*/  LD.E.64 R2, desc[UR6][R12.64+0x20] ;  /* 0x000020060c027980 */ /* 0x000f28000c101b00 */
[----:B------:R-:W2:Y:S01]  /*2d3d0*/  LD.E R7, desc[UR4][R12.64+0xc] ;  /* 0x00000c040c077980 */ /* 0x000ea2000c101900 */
[----:B----4-:R-:W-:-:S05]  /*2d3e0*/  MOV R3, R2 ;  /* 0x0000000200037202 */ /* 0x010fca0000000f00 */
[----:B-----5:R-:W-:-:S05]  /*2d3f0*/  IMAD R8, R8, 0x8, R3 ;  /* 0x0000000808087824 */ /* 0x020fca00078e0203 */
[----:B--2---:R-:W-:-:S04]  /*2d400*/  PRMT R7, R7, 0x654, R8 ;  /* 0x0000065407077816 */ /* 0x004fc80000000008 */
[----:B------:R0:W-:Y:S01]  /*2d410*/  SYNCS.ARRIVE.TRANS64.RED.A1T0 RZ, [R7+URZ], RZ ;  /* 0x000000ff07ff79a7 */ /* 0x0001e2000810043f */
[----:B------:R-:W2:Y:S04]  /*2d420*/  LDL.64 R2, [R0+0x68] ;  /* 0x0000680000027983 */ /* 0x000ea80000100a00 */
[----:B------:R-:W4:Y:S04]  /*2d430*/  LD.E R79, desc[UR4][R22.64] ;  /* 0x00000004164f7980 */ /* 0x000f28000c101900 */
[----:B0-----:R-:W3:Y:S04]  /*2d440*/  LD.E R7, desc[UR4][R22.64+0x24] ;  /* 0x0000240416077980 */ /* 0x001ee8000c101900 */
[----:B--2---:R-:W2:Y:S01]  /*2d450*/  LD.E.64 R2, desc[UR4][R2.64] ;  /* 0x0000000402027980 */ /* 0x004ea2000c101b00 */
[----:B---3--:R-:W-:-:S13]  /*2d460*/  ISETP.NE.AND P0, PT, R7, 0x1, PT ;  /* 0x000000010700780c */ /* 0x008fda0003f05270 */
[C---:B------:R-:W-:Y:S02]  /*2d470*/  @P0 R2UR UR6, R4.reuse ;  /* 0x00000000040602ca */ /* 0x040fe400000e0000 */
[C---:B------:R-:W-:Y:S02]  /*2d480*/  @P0 R2UR UR7, R5.reuse ;  /* 0x00000000050702ca */ /* 0x040fe400000e0000 */
[C---:B------:R-:W-:Y:S02]  /*2d490*/  R2UR UR14, R4.reuse ;  /* 0x00000000040e72ca */ /* 0x040fe400000e0000 */
[----:B------:R-:W-:Y:S02]  /*2d4a0*/  R2UR UR15, R5 ;  /* 0x00000000050f72ca */ /* 0x000fe400000e0000 */
[----:B------:R-:W-:-:S07]  /*2d4b0*/  R2UR UR10, R4 ;  /* 0x00000000040a72ca */ /* 0x000fce00000e0000 */
[----:B------:R-:W3:Y:S01]  /*2d4c0*/  @P0 LD.E R82, desc[UR6][R22.64+0x2c] ;  /* 0x00002c0616520980 */ /* 0x000ee2000c101900 */
[C---:B------:R-:W-:Y:S02]  /*2d4d0*/  R2UR UR6, R4.reuse ;  /* 0x00000000040672ca */ /* 0x040fe400000e0000 */
[C---:B------:R-:W-:Y:S01]  /*2d4e0*/  R2UR UR7, R5.reuse ;  /* 0x00000000050772ca */ /* 0x040fe200000e0000 */
[----:B------:R-:W4:Y:S01]  /*2d4f0*/  LD.E R7, desc[UR14][R22.64+0x18] ;  /* 0x0000180e16077980 */ /* 0x000f22000c101900 */
[C---:B------:R-:W-:Y:S02]  /*2d500*/  R2UR UR11, R5.reuse ;  /* 0x00000000050b72ca */ /* 0x040fe400000e0000 */
[C---:B------:R-:W-:Y:S02]  /*2d510*/  R2UR UR8, R4.reuse ;  /* 0x00000000040872ca */ /* 0x040fe400000e0000 */
[----:B------:R-:W-:Y:S02]  /*2d520*/  R2UR UR9, R5 ;  /* 0x00000000050972ca */ /* 0x000fe400000e0000 */
[----:B------:R-:W-:-:S02]  /*2d530*/  R2UR UR12, R4 ;  /* 0x00000000040c72ca */ /* 0x000fc400000e0000 */
[----:B------:R-:W-:-:S03]  /*2d540*/  R2UR UR13, R5 ;  /* 0x00000000050d72ca */ /* 0x000fc600000e0000 */
[----:B------:R-:W3:Y:S04]  /*2d550*/  LD.E R8, desc[UR6][R22.64+0x4] ;  /* 0x0000040616087980 */ /* 0x000ee8000c101900 */
[----:B------:R-:W3:Y:S04]  /*2d560*/  LD.E R20, desc[UR10][R22.64+0xc] ;  /* 0x00000c0a16147980 */ /* 0x000ee8000c101900 */
[----:B------:R-:W3:Y:S04]  /*2d570*/  LD.E R19, desc[UR8][R22.64+0x10] ;  /* 0x0000100816137980 */ /* 0x000ee8000c101900 */
[----:B------:R-:W3:Y:S04]  /*2d580*/  LD.E R21, desc[UR12][R22.64+0x14] ;  /* 0x0000140c16157980 */ /* 0x000ee8000c101900 */
[----:B--2---:R0:W2:Y:S02]  /*2d590*/  LD.E R18, desc[UR4][R2.64] ;  /* 0x0000000402127980 */ /* 0x0040a4000c101900 */
[----:B0-----:R-:W-:-:S02]  /*2d5a0*/  IMAD.MOV.U32 R2, RZ, RZ, R9 ;  /* 0x000000ffff027224 */ /* 0x001fc400078e0009 */
[----:B------:R-:W-:-:S05]  /*2d5b0*/  IMAD.MOV.U32 R3, RZ, RZ, R11 ;  /* 0x000000ffff037224 */ /* 0x000fca00078e000b */
[----:B------:R0:W3:Y:S01]  /*2d5c0*/  LD.E R80, desc[UR4][R2.64] ;  /* 0x0000000402507980 */ /* 0x0000e2000c101900 */
[----:B------:R-:W-:Y:S02]  /*2d5d0*/  @P0 R2UR UR4, R4 ;  /* 0x00000000040402ca */ /* 0x000fe400000e0000 */
[----:B------:R-:W-:-:S13]  /*2d5e0*/  @P0 R2UR UR5, R5 ;  /* 0x00000000050502ca */ /* 0x000fda00000e0000 */
[----:B------:R-:W3:Y:S01]  /*2d5f0*/  @P0 LD.E R81, desc[UR4][R22.64+0x28] ;  /* 0x0000280416510980 */ /* 0x000ee2000c101900 */
[----:B------:R-:W-:Y:S02]  /*2d600*/  R2UR UR4, R4 ;  /* 0x00000000040472ca */ /* 0x000fe400000e0000 */
[----:B------:R-:W-:-:S13]  /*2d610*/  R2UR UR5, R5 ;  /* 0x00000000050572ca */ /* 0x000fda00000e0000 */
[----:B------:R-:W3:Y:S01]  /*2d620*/  LD.E R3, desc[UR4][R22.64+0x8] ;  /* 0x0000080416037980 */ /* 0x000ee2000c101900 */
[----:B----4-:R-:W-:Y:S01]  /*2d630*/  ISETP.GE.AND P1, PT, R7, 0x1, PT ;  /* 0x000000010700780c */ /* 0x010fe20003f26270 */
[----:B------:R-:W-:Y:S01]  /*2d640*/  BSSY B2, `(.L_x_2480) ;  /* 0x00000ae000027945 */ /* 0x000fe20003800000 */
[-C--:B--2---:R-:W-:Y:S01]  /*2d650*/  FMUL.FTZ R14, R34, R18.reuse ;  /* 0x00000012220e7220 */ /* 0x084fe20000410000 */
[----:B------:R-:W-:Y:S01]  /*2d660*/  SHF.R.S32.HI R34, RZ, 0x1f, R79 ;  /* 0x0000001fff227819 */ /* 0x000fe2000001144f */
        /* <DEDUP_REMOVED lines=14> */
[----:B------:R-:W-:Y:S01]  /*2d750*/  SHF.R.S32.HI R41, RZ, 0x1f, R40 ;  /* 0x0000001fff297819 */ /* 0x000fe20000011428 */
[-C--:B------:R-:W-:Y:S01]  /*2d760*/  FMUL.FTZ R30, R46, R18.reuse ;  /* 0x000000122e1e7220 */ /* 0x080fe20000410000 */
[-C--:B------:R-:W-:Y:S01]  /*2d770*/  FMUL.FTZ R31, R47, R18.reuse ;  /* 0x000000122f1f7220 */ /* 0x080fe20000410000 */
[----:B------:R-:W-:Y:S01]  /*2d780*/  LEA.HI R46, R34, R79, RZ, 0x2 ;  /* 0x0000004f222e7211 */ /* 0x000fe200078f10ff */
[----:B0-----:R-:W-:Y:S01]  /*2d790*/  FMUL.FTZ R2, R26, R18 ;  /* 0x000000121a027220 */ /* 0x001fe20000410000 */
[----:B------:R-:W-:Y:S01]  /*2d7a0*/  LEA.HI R47, R41, R40, RZ, 0x2 ;  /* 0x00000028292f7211 */ /* 0x000fe200078f10ff */
[-C--:B------:R-:W-:Y:S01]  /*2d7b0*/  FMUL.FTZ R11, R27, R18.reuse ;  /* 0x000000121b0b7220 */ /* 0x080fe20000410000 */
[-C--:B------:R-:W-:Y:S01]  /*2d7c0*/  FMUL.FTZ R26, R42, R18.reuse ;  /* 0x000000122a1a7220 */ /* 0x080fe20000410000 */
[-C--:B------:R-:W-:Y:S01]  /*2d7d0*/  FMUL.FTZ R27, R43, R18.reuse ;  /* 0x000000122b1b7220 */ /* 0x080fe20000410000 */
[-C--:B------:R-:W-:Y:S01]  /*2d7e0*/  FMUL.FTZ R43, R48, R18.reuse ;  /* 0x00000012302b7220 */ /* 0x080fe20000410000 */
[----:B------:R-:W-:Y:S01]  /*2d7f0*/  FMUL.FTZ R42, R49, R18 ;  /* 0x00000012312a7220 */ /* 0x000fe20000410000 */
[----:B------:R-:W-:-:S02]  /*2d800*/  LOP3.LUT R46, R46, 0xfffffffc, RZ, 0xc0, !PT ;  /* 0xfffffffc2e2e7812 */ /* 0x000fc400078ec0ff */
[--C-:B------:R-:W-:Y:S02]  /*2d810*/  SHF.R.S32.HI R48, RZ, 0x2, R47.reuse ;  /* 0x00000002ff307819 */ /* 0x100fe4000001142f */
[----:B------:R-:W-:Y:S01]  /*2d820*/  SHF.R.S32.HI R49, RZ, 0x1f, R47 ;  /* 0x0000001fff317819 */ /* 0x000fe2000001142f */
[----:B------:R-:W-:Y:S01]  /*2d830*/  IMAD.IADD R79, R79, 0x1, -R46 ;  /* 0x000000014f4f7824 */ /* 0x000fe200078e0a2e */
[----:B------:R-:W-:Y:S02]  /*2d840*/  SHF.R.S32.HI R46, RZ, 0x7, R39 ;  /* 0x00000007ff2e7819 */ /* 0x000fe40000011427 */
[----:B------:R-:W-:Y:S02]  /*2d850*/  LEA.HI R49, R49, R48, RZ, 0x3 ;  /* 0x0000003031317211 */ /* 0x000fe400078f18ff */
[----:B------:R-:W-:Y:S02]  /*2d860*/  LEA.HI R41, R41, R40, RZ, 0x5 ;  /* 0x0000002829297211 */ /* 0x000fe400078f28ff */
[----:B------:R-:W-:-:S02]  /*2d870*/  LOP3.LUT R49, R49, 0xfffffff8, RZ, 0xc0, !PT ;  /* 0xfffffff831317812 */ /* 0x000fc400078ec0ff */
[----:B------:R-:W-:Y:S02]  /*2d880*/  LEA.HI R39, R39, R46, RZ, 0x1 ;  /* 0x0000002e27277211 */ /* 0x000fe400078f08ff */
[----:B------:R-:W-:Y:S01]  /*2d890*/  SHF.R.S32.HI R41, RZ, 0x5, R41 ;  /* 0x00000005ff297819 */ /* 0x000fe20000011429 */
[----:B------:R-:W-:Y:S01]  /*2d8a0*/  IMAD.IADD R49, R48, 0x1, -R49 ;  /* 0x0000000130317824 */ /* 0x000fe200078e0a31 */
[----:B------:R-:W-:Y:S02]  /*2d8b0*/  LOP3.LUT R39, R39, 0x3fffffe, RZ, 0xc0, !PT ;  /* 0x03fffffe27277812 */ /* 0x000fe400078ec0ff */
[----:B------:R-:W-:Y:S01]  /*2d8c0*/  LEA.HI R48, R79, R79, RZ, 0x1 ;  /* 0x0000004f4f307211 */ /* 0x000fe200078f08ff */
[----:B---3--:R-:W-:Y:S02]  /*2d8d0*/  IMAD R80, R80, 0x8, R41 ;  /* 0x0000000850507824 */ /* 0x008fe400078e0229 */
[----:B------:R-:W-:Y:S01]  /*2d8e0*/  IMAD.IADD R39, R46, 0x1, -R39 ;  /* 0x000000012e277824 */ /* 0x000fe200078e0a27 */
[----:B------:R-:W-:Y:S01]  /*2d8f0*/  LOP3.LUT R48, R48, 0x1ffffffe, RZ, 0xc0, !PT ;  /* 0x1ffffffe30307812 */ /* 0x000fe200078ec0ff */
[----:B------:R-:W-:-:S02]  /*2d900*/  IMAD.U32 R46, R80, 0x10, R49 ;  /* 0x00000010502e7824 */ /* 0x000fc400078e0031 */
[----:B------:R-:W-:Y:S02]  /*2d910*/  FMUL.FTZ R52, R52, R18 ;  /* 0x0000001234347220 */ /* 0x000fe40000410000 */
[----:B------:R-:W-:Y:S02]  /*2d920*/  IMAD.IADD R48, R79, 0x1, -R48 ;  /* 0x000000014f307824 */ /* 0x000fe400078e0a30 */
[----:B------:R-:W-:Y:S01]  /*2d930*/  IMAD R39, R39, 0x40, R46 ;  /* 0x0000004027277824 */ /* 0x000fe200078e022e */
[----:B------:R0:W1:Y:S03]  /*2d940*/  MUFU.TANH R83, R52 ;  /* 0x0000003400537308 */ /* 0x0000660000002400 */
[----:B0-----:R-:W-:-:S04]  /*2d950*/  IMAD R52, R48, 0x8, R39 ;  /* 0x0000000830347824 */ /* 0x001fc800078e0227 */
[----:B------:R-:W-:-:S05]  /*2d960*/  @P0 IMAD.HI.U32 R81, R52, R81, RZ ;  /* 0x0000005134510227 */ /* 0x000fca00078e00ff */
[----:B------:R-:W-:Y:S01]  /*2d970*/  @P0 SHF.R.U32.HI R52, RZ, R82, R81 ;  /* 0x00000052ff340219 */ /* 0x000fe20000011651 */
[-C--:B------:R-:W-:Y:S01]  /*2d980*/  FMUL.FTZ R61, R61, R18.reuse ;  /* 0x000000123d3d7220 */ /* 0x080fe20000410000 */
[----:B------:R-:W-:Y:S01]  /*2d990*/  LOP3.LUT R47, R47, 0x7ffffffc, RZ, 0xc0, !PT ;  /* 0x7ffffffc2f2f7812 */ /* 0x000fe200078ec0ff */
[-C--:B------:R-:W-:Y:S02]  /*2d9a0*/  FMUL.FTZ R64, R64, R18.reuse ;  /* 0x0000001240407220 */ /* 0x080fe40000410000 */
[----:B------:R-:W0:Y:S01]  /*2d9b0*/  SHFL.IDX PT, R46, R52, RZ, 0x1c1f ;  /* 0x001c1fff342e7589 */ /* 0x000e2200000e0000 */
[----:B------:R-:W-:Y:S02]  /*2d9c0*/  IMAD.MOV.U32 R39, RZ, RZ, -0x60 ;  /* 0xffffffa0ff277424 */ /* 0x000fe400078e00ff */
[-C--:B------:R-:W-:Y:S01]  /*2d9d0*/  FMUL.FTZ R75, R33, R18.reuse ;  /* 0x00000012214b7220 */ /* 0x080fe20000410000 */
[-C--:B------:R-:W-:Y:S01]  /*2d9e0*/  FMUL.FTZ R77, R55, R18.reuse ;  /* 0x00000012374d7220 */ /* 0x080fe20000410000 */
[-C--:B------:R-:W-:Y:S01]  /*2d9f0*/  FMUL.FTZ R78, R58, R18.reuse ;  /* 0x000000123a4e7220 */ /* 0x080fe20000410000 */
[-C--:B------:R-:W-:Y:S01]  /*2da00*/  FMUL.FTZ R74, R32, R18.reuse ;  /* 0x00000012204a7220 */ /* 0x080fe20000410000 */
[----:B------:R2:W3:Y:S01]  /*2da10*/  MUFU.TANH R55, R61 ;  /* 0x0000003d00377308 */ /* 0x0004e20000002400 */
[-C--:B------:R-:W-:Y:S01]  /*2da20*/  FMUL.FTZ R33, R62, R18.reuse ;  /* 0x000000123e217220 */ /* 0x080fe20000410000 */
[----:B------:R-:W-:Y:S01]  /*2da30*/  FMUL.FTZ R34, R63, R18 ;  /* 0x000000123f227220 */ /* 0x000fe20000410000 */
[----:B------:R-:W-:-:S02]  /*2da40*/  IMAD.IADD R47, R40, 0x1, -R47 ;  /* 0x00000001282f7824 */ /* 0x000fc400078e0a2f */
[-C--:B------:R-:W-:Y:S01]  /*2da50*/  FMUL.FTZ R28, R28, R18.reuse ;  /* 0x000000121c1c7220 */ /* 0x080fe20000410000 */
[-C--:B------:R-:W-:Y:S01]  /*2da60*/  FMUL.FTZ R29, R29, R18.reuse ;  /* 0x000000121d1d7220 */ /* 0x080fe20000410000 */
        /* <DEDUP_REMOVED lines=16> */
[----:B------:R-:W-:-:S02]  /*2db70*/  IMAD R40, R10, R39, 0x1 ;  /* 0x000000010a287424 */ /* 0x000fc400078e0227 */
[-C--:B----4-:R-:W-:Y:S01]  /*2db80*/  FMUL.FTZ R64, R71, R18.reuse ;  /* 0x0000001247407220 */ /* 0x090fe20000410000 */
[----:B------:R-:W2:Y:S01]  /*2db90*/  MUFU.TANH R9, R9 ;  /* 0x0000000900097308 */ /* 0x000ea20000002400 */
[----:B------:R-:W-:Y:S02]  /*2dba0*/  IMAD R40, R47, -0x2, R40 ;  /* 0xfffffffe2f287824 */ /* 0x000fe400078e0228 */
[----:B------:R-:W-:Y:S01]  /*2dbb0*/  FMUL.FTZ R53, R53, R18 ;  /* 0x0000001235357220 */ /* 0x000fe20000410000 */
[----:B------:R-:W-:-:S04]  /*2dbc0*/  LOP3.LUT R39, RZ, R20, RZ, 0x33, !PT ;  /* 0x00000014ff277212 */ /* 0x000fc800078e33ff */
[----:B------:R-:W4:Y:S01]  /*2dbd0*/  MUFU.TANH R72, R72 ;  /* 0x0000004800487308 */ /* 0x000f220000002400 */
        /* <DEDUP_REMOVED lines=42> */
[----:B------:R-:W1:Y:S01]  /*2de80*/  MUFU.TANH R64, R64 ;  /* 0x0000004000407308 */ /* 0x000e620000002400 */
[----:B------:R-:W-:-:S02]  /*2de90*/  IMAD.IADD R59, R18, 0x1, R19 ;  /* 0x00000001123b7824 */ /* 0x000fc400078e0213 */
[----:B------:R-:W-:Y:S02]  /*2dea0*/  IMAD.IADD R67, R18, 0x1, R39 ;  /* 0x0000000112437824 */ /* 0x000fe400078e0227 */
[----:B------:R-:W-:Y:S02]  /*2deb0*/  IMAD R70, R10, -0x60, R21 ;  /* 0xffffffa00a467824 */ /* 0x000fe400078e0215 */
[----:B------:R-:W-:Y:S01]  /*2dec0*/  VIADD R71, R40, 0xffffffff ;  /* 0xffffffff28477836 */ /* 0x000fe20000000000 */
[----:B------:R3:W1:Y:S01]  /*2ded0*/  MUFU.TANH R84, R53 ;  /* 0x0000003500547308 */ /* 0x0006620000002400 */
[--C-:B0-----:R-:W-:Y:S02]  /*2dee0*/  IMAD.IADD R54, R59, 0x1, R46.reuse ;  /* 0x000000013b367824 */ /* 0x101fe400078e022e */
[----:B---3--:R-:W-:Y:S01]  /*2def0*/  IMAD.IADD R53, R67, 0x1, R46 ;  /* 0x0000000143357824 */ /* 0x008fe200078e022e */
[----:B--2-4-:R-:W-:Y:S06]  /*2df00*/  @!P1 BRA `(.L_x_2481) ;  /* 0x0000000000849947 */ /* 0x014fec0003800000 */
        /* <DEDUP_REMOVED lines=8> */
[C---:B------:R-:W-:Y:S02]  /*2df90*/  R2UR UR4, R4.reuse ;  /* 0x00000000040472ca */ /* 0x040fe400000e0000 */
[C---:B------:R-:W-:Y:S02]  /*2dfa0*/  R2UR UR5, R5.reuse ;  /* 0x00000000050572ca */ /* 0x040fe400000e0000 */
[----:B------:R-:W-:Y:S02]  /*2dfb0*/  R2UR UR6, R4 ;  /* 0x00000000040672ca */ /* 0x000fe400000e0000 */
[----:B------:R-:W-:-:S09]  /*2dfc0*/  R2UR UR7, R5 ;  /* 0x00000000050772ca */ /* 0x000fd200000e0000 */
[----:B------:R-:W2:Y:S04]  /*2dfd0*/  LD.E R19, desc[UR4][R22.64+0x1c] ;  /* 0x00001c0416137980 */ /* 0x000ea8000c101900 */
[----:B------:R-:W3:Y:S01]  /*2dfe0*/  LD.E R21, desc[UR6][R22.64+0x20] ;  /* 0x0000200616157980 */ /* 0x000ee2000c101900 */
[----:B--2---:R-:W-:-:S05]  /*2dff0*/  IMAD.HI.U32 R18, R18, R19, RZ ;  /* 0x0000001312127227 */ /* 0x004fca00078e00ff */
[----:B---3--:R-:W-:-:S07]  /*2e000*/  SHF.R.U32.HI R18, RZ, R21, R18 ;  /* 0x00000015ff127219 */ /* 0x008fce0000011612 */
.L_x_2485:
[----:B------:R-:W-:Y:S05]  /*2e010*/  BSYNC B4 ;  /* 0x0000000000047941 */ /* 0x000fea0003800000 */
.L_x_2484:
[----:B------:R-:W-:Y:S01]  /*2e020*/  LOP3.LUT R18, RZ, R18, RZ, 0x33, !PT ;  /* 0x00000012ff127212 */ /* 0x000fe200078e33ff */
[----:B------:R-:W-:Y:S06]  /*2e030*/  BRA `(.L_x_2486) ;  /* 0x0000000000287947 */ /* 0x000fec0003800000 */
.L_x_2483:
[----:B------:R-:W-:-:S13]  /*2e040*/  ISETP.NE.AND P0, PT, R7, 0x1, PT ;  /* 0x000000010700780c */ /* 0x000fda0003f05270 */
        /* <DEDUP_REMOVED lines=9> */
.L_x_2486:
[----:B------:R-:W-:Y:S05]  /*2e0e0*/  BSYNC B3 ;  /* 0x0000000000037941 */ /* 0x000fea0003800000 */
.L_x_2482:
[----:B------:R-:W-:-:S05]  /*2e0f0*/  IMAD R18, R7, R18, R71 ;  /* 0x0000001207127224 */ /* 0x000fca00078e0247 */
[----:B------:R-:W-:Y:S02]  /*2e100*/  VIMNMX R53, R53, R18, !PT ;  /* 0x0000001235357248 */ /* 0x000fe40007fe0100 */
[----:B------:R-:W-:-:S07]  /*2e110*/  VIADDMNMX R54, R18, R7, R54, PT ;  /* 0x0000000712367246 */ /* 0x000fce0003800136 */
.L_x_2481:
[----:B------:R-:W-:Y:S05]  /*2e120*/  BSYNC B2 ;  /* 0x0000000000027941 */ /* 0x000fea0003800000 */
.L_x_2480:
        /* <DEDUP_REMOVED lines=68> */
[----:B-1----:R-:W-:Y:S02]  /*2e570*/  FSEL R41, R83, -INF , !P2 ;  /* 0xff80000053297808 */ /* 0x002fe40005000000 */
        /* <DEDUP_REMOVED lines=32> */
[----:B------:R-:W-:Y:S01]  /*2e780*/  FSEL R28, R65, -INF , !P5 ;  /* 0xff800000411c7808 */ /* 0x000fe20006800000 */
[----:B0-----:R-:W-:Y:S01]  /*2e790*/  IMAD.IADD R65, R67, 0x1, R52 ;  /* 0x0000000143417824 */ /* 0x001fe200078e0234 */
[----:B------:R-:W-:-:S04]  /*2e7a0*/  ISETP.GE.AND P5, PT, R70, 0x59, PT ;  /* 0x000000594600780c */ /* 0x000fc80003fa6270 */
[----:B------:R-:W-:-:S04]  /*2e7b0*/  ISETP.GT.AND P6, PT, R53, 0x58, !P5 ;  /* 0x000000583500780c */ /* 0x000fc80006fc4270 */
[----:B------:R-:W-:-:S04]  /*2e7c0*/  ISETP.LT.OR P6, PT, R54, 0x59, P6 ;  /* 0x000000593600780c */ /* 0x000fc800037c1670 */
[----:B------:R-:W-:Y:S01]  /*2e7d0*/  FSEL R21, R68, -INF , !P6 ;  /* 0xff80000044157808 */ /* 0x000fe20007000000 */
[----:B------:R-:W-:Y:S01]  /*2e7e0*/  IMAD.IADD R68, R59, 0x1, R52 ;  /* 0x000000013b447824 */ /* 0x000fe200078e0234 */
        /* <DEDUP_REMOVED lines=8> */
[----:B------:R-:W-:-:S04]  /*2e870*/  ISETP.LT.OR P6, PT, R54, 0x5a, P6 ;  /* 0x0000005a3600780c */ /* 0x000fc800037c1670 */
        /* <DEDUP_REMOVED lines=19> */
.L_x_2492:
[----:B------:R-:W-:Y:S05]  /*2e9b0*/  BSYNC B4 ;  /* 0x0000000000047941 */ /* 0x000fea0003800000 */
.L_x_2491:
[----:B------:R-:W-:Y:S01]  /*2e9c0*/  LOP3.LUT R8, RZ, R8, RZ, 0x33, !PT ;  /* 0x00000008ff087212 */ /* 0x000fe200078e33ff */
[----:B------:R-:W-:Y:S06]  /*2e9d0*/  BRA `(.L_x_2493) ;  /* 0x0000000000287947 */ /* 0x000fec0003800000 */
.L_x_2490:
        /* <DEDUP_REMOVED lines=10> */
.L_x_2493:
[----:B------:R-:W-:Y:S05]  /*2ea80*/  BSYNC B3 ;  /* 0x0000000000037941 */ /* 0x000fea0003800000 */
.L_x_2489:
[----:B------:R-:W-:-:S05]  /*2ea90*/  IMAD R8, R7, R8, R71 ;  /* 0x0000000807087224 */ /* 0x000fca00078e0247 */
[----:B------:R-:W-:Y:S02]  /*2eaa0*/  VIADDMNMX R68, R8, R7, R68, PT ;  /* 0x0000000708447246 */ /* 0x000fe40003800144 */
[----:B------:R-:W-:-:S07]  /*2eab0*/  VIMNMX R65, R65, R8, !PT ;  /* 0x0000000841417248 */ /* 0x000fce0007fe0100 */
.L_x_2488:
[----:B------:R-:W-:Y:S05]  /*2eac0*/  BSYNC B2 ;  /* 0x0000000000027941 */ /* 0x000fea0003800000 */
.L_x_2487:
[----:B------:R-:W2:Y:S01]  /*2ead0*/  LDL.64 R8, [R0+0x70] ;  /* 0x0000700000087983 */ /* 0x000ea20000100a00 */
        /* <DEDUP_REMOVED lines=61> */
[----:B------:R-:W-:Y:S02]  /*2eeb0*/  R2UR UR4, R4 ;  /* 0x00000000040472ca */ /* 0x000fe400000e0000 */
[----:B------:R-:W-:Y:S02]  /*2eec0*/  ISETP.LT.OR P0, PT, R68, 0x41, P0 ;  /* 0x000000414400780c */ /* 0x000fe40000701670 */
[----:B------:R-:W-:Y:S02]  /*2eed0*/  R2UR UR5, R5 ;  /* 0x00000000050572ca */ /* 0x000fe400000e0000 */
[----:B------:R-:W-:-:S02]  /*2eee0*/  FSEL R30, R78, -INF , !P0 ;  /* 0xff8000004e1e7808 */ /* 0x000fc40004000000 */
[----:B------:R-:W-:Y:S02]  /*2eef0*/  ISETP.GT.AND P0, PT, R65, RZ, !P6 ;  /* 0x000000ff4100720c */ /* 0x000fe40007704270 */
[----:B------:R-:W-:Y:S02]  /*2ef00*/  ISETP.NE.AND P6, PT, R70, RZ, PT ;  /* 0x000000ff4600720c */ /* 0x000fe40003fc5270 */
[----:B------:R-:W-:Y:S02]  /*2ef10*/  ISETP.LT.OR P0, PT, R68, 0x1, P0 ;  /* 0x000000014400780c */ /* 0x000fe40000701670 */
[----:B------:R-:W-:Y:S02]  /*2ef20*/  ISETP.NE.AND P1, PT, R92, RZ, PT ;  /* 0x000000ff5c00720c */ /* 0x000fe40003f25270 */
[----:B------:R-:W-:Y:S02]  /*2ef30*/  FSEL R26, R2, -INF , !P0 ;  /* 0xff800000021a7808 */ /* 0x000fe40004000000 */
[----:B------:R-:W-:Y:S01]  /*2ef40*/  ISETP.NE.AND P0, PT, R91, RZ, PT ;  /* 0x000000ff5b00720c */ /* 0x000fe20003f05270 */
[----:B--2---:R-:W2:Y:S03]  /*2ef50*/  LD.E.64 R2, desc[UR4][R8.64] ;  /* 0x0000000408027980 */ /* 0x004ea6000c101b00 */
[----:B------:R-:W-:-:S02]  /*2ef60*/  ISETP.GT.AND P0, PT, R65, 0x41, !P0 ;  /* 0x000000414100780c */ /* 0x000fc40004704270 */
[C---:B------:R-:W-:Y:S01]  /*2ef70*/  ISETP.GT.AND P1, PT, R65.reuse, 0x48, !P1 ;  /* 0x000000484100780c */ /* 0x040fe20004f24270 */
[----:B------:R-:W3:Y:S01]  /*2ef80*/  LD.E R27, desc[UR4][R8.64+0x10] ;  /* 0x00001004081b7980 */ /* 0x000ee2000c101900 */
[C---:B------:R-:W-:Y:S02]  /*2ef90*/  ISETP.LT.OR P0, PT, R68.reuse, 0x42, P0 ;  /* 0x000000424400780c */ /* 0x040fe40000701670 */
[C---:B------:R-:W-:Y:S02]  /*2efa0*/  ISETP.GT.AND P2, PT, R65.reuse, 0x49, !P2 ;  /* 0x000000494100780c */ /* 0x040fe40005744270 */
[----:B------:R-:W-:Y:S02]  /*2efb0*/  ISETP.LT.OR P1, PT, R68, 0x49, P1 ;  /* 0x000000494400780c */ /* 0x000fe40000f21670 */
[----:B------:R-:W-:Y:S02]  /*2efc0*/  FSEL R32, R32, -INF , !P0 ;  /* 0xff80000020207808 */ /* 0x000fe40004000000 */
[----:B------:R-:W-:-:S02]  /*2efd0*/  ISETP.GT.AND P3, PT, R65, 0x50, !P3 ;  /* 0x000000504100780c */ /* 0x000fc40005f64270 */
[C---:B------:R-:W-:Y:S02]  /*2efe0*/  ISETP.LT.OR P2, PT, R68.reuse, 0x4a, P2 ;  /* 0x0000004a4400780c */ /* 0x040fe40001741670 */
[----:B------:R-:W-:Y:S02]  /*2eff0*/  FSEL R33, R33, -INF , !P1 ;  /* 0xff80000021217808 */ /* 0x000fe40004800000 */
[C---:B------:R-:W-:Y:S02]  /*2f000*/  ISETP.GT.AND P4, PT, R65.reuse, 0x51, !P4 ;  /* 0x000000514100780c */ /* 0x040fe40006784270 */
[C---:B------:R-:W-:Y:S02]  /*2f010*/  ISETP.GT.AND P5, PT, R65.reuse, 0x58, !P5 ;  /* 0x000000584100780c */ /* 0x040fe40006fa4270 */
[----:B------:R-:W-:Y:S02]  /*2f020*/  ISETP.GT.AND P6, PT, R65, 0x59, !P6 ;  /* 0x000000594100780c */ /* 0x000fe400077c4270 */
[----:B------:R-:W-:-:S02]  /*2f030*/  ISETP.LT.OR P3, PT, R68, 0x51, P3 ;  /* 0x000000514400780c */ /* 0x000fc40001f61670 */
[----:B------:R-:W-:Y:S02]  /*2f040*/  FSEL R34, R34, -INF , !P2 ;  /* 0xff80000022227808 */ /* 0x000fe40005000000 */
[C---:B------:R-:W-:Y:S02]  /*2f050*/  ISETP.LT.OR P4, PT, R68.reuse, 0x52, P4 ;  /* 0x000000524400780c */ /* 0x040fe40002781670 */
[C---:B------:R-:W-:Y:S02]  /*2f060*/  ISETP.LT.OR P5, PT, R68.reuse, 0x59, P5 ;  /* 0x000000594400780c */ /* 0x040fe40002fa1670 */
[----:B------:R-:W-:Y:S02]  /*2f070*/  ISETP.LT.OR P6, PT, R68, 0x5a, P6 ;  /* 0x0000005a4400780c */ /* 0x000fe400037c1670 */
[----:B------:R-:W-:Y:S02]  /*2f080*/  FSEL R61, R61, -INF , !P3 ;  /* 0xff8000003d3d7808 */ /* 0x000fe40005800000 */
[----:B------:R-:W-:-:S02]  /*2f090*/  FSEL R62, R62, -INF , !P4 ;  /* 0xff8000003e3e7808 */ /* 0x000fc40006000000 */
[----:B------:R-:W-:Y:S02]  /*2f0a0*/  FSEL R63, R63, -INF , !P5 ;  /* 0xff8000003f3f7808 */ /* 0x000fe40006800000 */
[----:B------:R-:W-:Y:S02]  /*2f0b0*/  R2UR UR6, R4 ;  /* 0x00000000040672ca */ /* 0x000fe400000e0000 */
[----:B------:R-:W-:Y:S02]  /*2f0c0*/  R2UR UR7, R5 ;  /* 0x00000000050772ca */ /* 0x000fe400000e0000 */
[----:B------:R-:W-:Y:S02]  /*2f0d0*/  FSEL R64, R64, -INF , !P6 ;  /* 0xff80000040407808 */ /* 0x000fe40007000000 */
[----:B--2---:R-:W-:-:S04]  /*2f0e0*/  FMNMX.FTZ R7, R66, R2, !PT ;  /* 0x0000000242077209 */ /* 0x004fc80007810000 */
[----:B------:R-:W-:Y:S02]  /*2f0f0*/  FMNMX.FTZ R15, R72, R7, !PT ;  /* 0x00000007480f7209 */ /* 0x000fe40007810000 */
[----:B------:R-:W-:Y:S02]  /*2f100*/  FMNMX.FTZ R7, R26, R3, !PT ;  /* 0x000000031a077209 */ /* 0x000fe40007810000 */
[----:B------:R-:W-:Y:S02]  /*2f110*/  FMNMX.FTZ R15, R50, R15, !PT ;  /* 0x0000000f320f7209 */ /* 0x000fe40007810000 */
[----:B------:R-:W-:Y:S02]  /*2f120*/  FMNMX.FTZ R24, R60, R7, !PT ;  /* 0x000000073c187209 */ /* 0x000fe40007810000 */
[----:B------:R-:W-:Y:S02]  /*2f130*/  FMNMX.FTZ R15, R20, R15, !PT ;  /* 0x0000000f140f7209 */ /* 0x000fe40007810000 */
[----:B------:R-:W-:-:S02]  /*2f140*/  FMNMX.FTZ R24, R59, R24, !PT ;  /* 0x000000183b187209 */ /* 0x000fc40007810000 */
        /* <DEDUP_REMOVED lines=33> */
[----:B------:R-:W-:Y:S01]  /*2f360*/  FMNMX.FTZ R24, R34, R7, !PT ;  /* 0x0000000722187209 */ /* 0x000fe20007810000 */
[----:B------:R-:W2:Y:S01]  /*2f370*/  LD.E R70, desc[UR4][R8.64+0x20] ;  /* 0x0000200408467980 */ /* 0x000ea2000c101900 */
[----:B------:R-:W-:Y:S02]  /*2f380*/  FMNMX.FTZ R68, R28, R15, !PT ;  /* 0x0000000f1c447209 */ /* 0x000fe40007810000 */
[----:B------:R-:W-:-:S02]  /*2f390*/  FMNMX.FTZ R7, R61, R24, !PT ;  /* 0x000000183d077209 */ /* 0x000fc40007810000 */
[----:B------:R-:W-:Y:S02]  /*2f3a0*/  FMNMX.FTZ R68, R21, R68, !PT ;  /* 0x0000004415447209 */ /* 0x000fe40007810000 */
[----:B------:R-:W-:Y:S02]  /*2f3b0*/  FMNMX.FTZ R24, R62, R7, !PT ;  /* 0x000000073e187209 */ /* 0x000fe40007810000 */
[----:B------:R-:W-:Y:S02]  /*2f3c0*/  FMNMX.FTZ R68, R29, R68, !PT ;  /* 0x000000441d447209 */ /* 0x000fe40007810000 */
[----:B------:R-:W-:-:S03]  /*2f3d0*/  FMNMX.FTZ R7, R63, R24, !PT ;  /* 0x000000183f077209 */ /* 0x000fc60007810000 */
[----:B------:R-:W0:Y:S01]  /*2f3e0*/  SHFL.BFLY PT, R15, R68, 0x2, 0x1f ;  /* 0x0c401f00440f7f89 */ /* 0x000e2200000e0000 */
[----:B------:R-:W-:-:S05]  /*2f3f0*/  FMNMX.FTZ R69, R64, R7, !PT ;  /* 0x0000000740457209 */ /* 0x000fca0007810000 */
[----:B------:R1:W-:Y:S04]  /*2f400*/  ST.E.64 desc[UR4][R8.64], R68 ;  /* 0x0000004408007985 */ /* 0x0003e8000c101b04 */
[----:B------:R-:W4:Y:S01]  /*2f410*/  LD.E R74, desc[UR6][R8.64+0x4] ;  /* 0x00000406084a7980 */ /* 0x000f22000c101900 */
[----:B0-----:R-:W-:-:S03]  /*2f420*/  FMNMX.FTZ R15, R68, R15, !PT ;  /* 0x0000000f440f7209 */ /* 0x001fc60007810000 */
[----:B-1----:R-:W3:Y:S04]  /*2f430*/  LD.E R68, desc[UR6][R8.64+0x14] ;  /* 0x0000140608447980 */ /* 0x002ee8000c101900 */
[----:B------:R-:W0:Y:S02]  /*2f440*/  SHFL.BFLY PT, R24, R15, 0x1, 0x1f ;  /* 0x0c201f000f187f89 */ /* 0x000e2400000e0000 */
[----:B0-----:R-:W-:-:S05]  /*2f450*/  FMNMX.FTZ R7, R15, R24, !PT ;  /* 0x000000180f077209 */ /* 0x001fca0007810000 */
[----:B------:R-:W-:Y:S04]  /*2f460*/  ST.E desc[UR4][R8.64], R7 ;  /* 0x0000000708007985 */ /* 0x000fe8000c101904 */
[----:B------:R-:W2:Y:S01]  /*2f470*/  LD.E R65, desc[UR6][R8.64] ;  /* 0x0000000608417980 */ /* 0x000ea2000c101900 */
[----:B------:R-:W-:Y:S02]  /*2f480*/  R2UR UR8, R4 ;  /* 0x00000000040872ca */ /* 0x000fe400000e0000 */
[----:B------:R-:W-:Y:S01]  /*2f490*/  R2UR UR9, R5 ;  /* 0x00000000050972ca */ /* 0x000fe200000e0000 */
[----:B----4-:R-:W0:Y:S02]  /*2f4a0*/  SHFL.BFLY PT, R15, R74, 0x2, 0x1f ;  /* 0x0c401f004a0f7f89 */ /* 0x010e2400000e0000 */
[----:B0-----:R-:W-:-:S05]  /*2f4b0*/  FMNMX.FTZ R15, R15, R74, !PT ;  /* 0x0000004a0f0f7209 */ /* 0x001fca0007810000 */
[----:B------:R-:W0:Y:S01]  /*2f4c0*/  SHFL.BFLY PT, R24, R15, 0x1, 0x1f ;  /* 0x0c201f000f187f89 */ /* 0x000e2200000e0000 */
[----:B--2---:R-:W-:Y:S02]  /*2f4d0*/  FSETP.NEU.FTZ.AND P0, PT, R65, -INF , PT ;  /* 0xff8000004100780b */ /* 0x004fe40003f1d000 */
[----:B0-----:R-:W-:Y:S02]  /*2f4e0*/  FMNMX.FTZ R25, R15, R24, !PT ;  /* 0x000000180f197209 */ /* 0x001fe40007810000 */
[----:B------:R-:W-:Y:S02]  /*2f4f0*/  FSEL R7, R65, RZ, P0 ;  /* 0x000000ff41077208 */ /* 0x000fe40000000000 */
[----:B------:R-:W-:-:S03]  /*2f500*/  FSETP.NEU.FTZ.AND P0, PT, R25, -INF , PT ;  /* 0xff8000001900780b */ /* 0x000fc60003f1d000 */
[----:B------:R-:W-:Y:S01]  /*2f510*/  FADD.FTZ R7, R2, -R7 ;  /* 0x8000000702077221 */ /* 0x000fe20000010000 */
[----:B------:R-:W-:-:S05]  /*2f520*/  FSEL R2, R25, RZ, P0 ;  /* 0x000000ff19027208 */ /* 0x000fca0000000000 */
[----:B------:R-:W-:Y:S01]  /*2f530*/  FADD.FTZ R3, R3, -R2 ;  /* 0x8000000203037221 */ /* 0x000fe20000010000 */
[----:B------:R-:W-:-:S03]  /*2f540*/  FMUL.FTZ R24, R7, R70 ;  /* 0x0000004607187220 */ /* 0x000fc60000410000 */
[----:B------:R-:W-:-:S03]  /*2f550*/  FMUL.FTZ R7, R70, R3 ;  /* 0x0000000346077220 */ /* 0x000fc60000410000 */
[----:B------:R-:W3:Y:S08]  /*2f560*/  MUFU.EX2 R24, R24 ;  /* 0x0000001800187308 */ /* 0x000ef00000000800 */
[----:B------:R-:W0:Y:S01]  /*2f570*/  MUFU.EX2 R7, R7 ;  /* 0x0000000700077308 */ /* 0x000e220000000800 */
[----:B------:R-:W-:Y:S01]  /*2f580*/  ST.E desc[UR4][R8.64+0x4], R25 ;  /* 0x0000041908007985 */ /* 0x000fe2000c101904 */
[----:B---3--:R-:W-:Y:S01]  /*2f590*/  FMUL.FTZ R27, R24, R27 ;  /* 0x0000001b181b7220 */ /* 0x008fe20000410000 */
[----:B0-----:R-:W-:-:S04]  /*2f5a0*/  FMUL.FTZ R15, R7, R68 ;  /* 0x00000044070f7220 */ /* 0x001fc80000410000 */
[----:B------:R-:W-:Y:S04]  /*2f5b0*/  ST.E desc[UR6][R8.64+0x10], R27 ;  /* 0x0000101b08007985 */ /* 0x000fe8000c101906 */
[----:B------:R0:W-:Y:S04]  /*2f5c0*/  ST.E desc[UR8][R8.64+0x14], R15 ;  /* 0x0000140f08007985 */ /* 0x0001e8000c101908 */
[----:B------:R-:W2:Y:S04]  /*2f5d0*/  LDL.64 R2, [R0+0x70] ;  /* 0x0000700000027983 */ /* 0x000ea80000100a00 */
[----:B--2---:R-:W0:Y:S04]  /*2f5e0*/  LD.E R65, desc[UR6][R2.64+0x20] ;  /* 0x0000200602417980 */ /* 0x004e28000c101900 */
[----:B------:R-:W0:Y:S04]  /*2f5f0*/  LD.E R68, desc[UR4][R2.64] ;  /* 0x0000000402447980 */ /* 0x000e28000c101900 */
[----:B------:R-:W2:Y:S04]  /*2f600*/  LD.E R70, desc[UR4][R2.64+0x4] ;  /* 0x0000040402467980 */ /* 0x000ea8000c101900 */
[----:B------:R-:W3:Y:S04]  /*2f610*/  LD.E R67, desc[UR4][R2.64+0x10] ;  /* 0x0000100402437980 */ /* 0x000ee8000c101900 */
[----:B------:R-:W4:Y:S01]  /*2f620*/  LD.E R74, desc[UR6][R2.64+0x14] ;  /* 0x00001406024a7980 */ /* 0x000f22000c101900 */
[C---:B0-----:R-:W-:Y:S01]  /*2f630*/  FMUL.FTZ R8, R68.reuse, R65 ;  /* 0x0000004144087220 */ /* 0x041fe20000410000 */
[----:B------:R-:W-:-:S04]  /*2f640*/  FSETP.NEU.FTZ.AND P0, PT, R68, -INF , PT ;  /* 0xff8000004400780b */ /* 0x000fc80003f1d000 */
[----:B------:R-:W-:Y:S01]  /*2f650*/  FSEL R8, R8, RZ, P0 ;  /* 0x000000ff08087208 */ /* 0x000fe20000000000 */
[----:B--2---:R-:W-:Y:S01]  /*2f660*/  FMUL.FTZ R9, R65, R70 ;  /* 0x0000004641097220 */ /* 0x004fe20000410000 */
[----:B------:R-:W-:-:S03]  /*2f670*/  FSETP.NEU.FTZ.AND P0, PT, R70, -INF , PT ;  /* 0xff8000004600780b */ /* 0x000fc60003f1d000 */
        /* <DEDUP_REMOVED lines=24> */
[----:B------:R-:W-:-:S05]  /*2f800*/  FSEL R8, R9, RZ, P0 ;  /* 0x000000ff09087208 */ /* 0x000fca0000000000 */
[-CC-:B------:R-:W-:Y:S01]  /*2f810*/  FFMA.FTZ R153, R26, R65.reuse, -R8.reuse ;  /* 0x000000411a997223 */ /* 0x180fe20000010808 */
[-CC-:B------:R-:W-:Y:S01]  /*2f820*/  FFMA.FTZ R26, R60, R65.reuse, -R8.reuse ;  /* 0x000000413c1a7223 */ /* 0x180fe20000010808 */
[----:B------:R-:W3:Y:S01]  /*2f830*/  MUFU.EX2 R152, R152 ;  /* 0x0000009800987308 */ /* 0x000ee20000000800 */
[-CC-:B------:R-:W-:Y:S01]  /*2f840*/  FFMA.FTZ R155, R59, R65.reuse, -R8.reuse ;  /* 0x000000413b9b7223 */ /* 0x180fe20000010808 */
[----:B------:R-:W-:-:S06]  /*2f850*/  FFMA.FTZ R213, R13, R65, -R8 ;  /* 0x000000410dd57223 */ /* 0x000fcc0000010808 */
[----:B------:R-:W4:Y:S01]  /*2f860*/  MUFU.EX2 R153, R153 ;  /* 0x0000009900997308 */ /* 0x000f220000000800 */
[----:B------:R-:W-:-:S07]  /*2f870*/  FFMA.FTZ R14, R14, R65, -R8 ;  /* 0x000000410e0e7223 */ /* 0x000fce0000010808 */
[----:B------:R-:W0:Y:S08]  /*2f880*/  MUFU.EX2 R27, R27 ;  /* 0x0000001b001b7308 */ /* 0x000e300000000800 */
[----:B------:R-:W1:Y:S01]  /*2f890*/  MUFU.EX2 R26, R26 ;  /* 0x0000001a001a7308 */ /* 0x000e620000000800 */
[----:B------:R-:W-:-:S07]  /*2f8a0*/  FFMA.FTZ R13, R12, R65, -R8 ;  /* 0x000000410c0d7223 */ /* 0x000fce0000010808 */
[----:B------:R-:W2:Y:S08]  /*2f8b0*/  MUFU.EX2 R154, R154 ;  /* 0x0000009a009a7308 */ /* 0x000eb00000000800 */
[----:B------:R-:W2:Y:S01]  /*2f8c0*/  MUFU.EX2 R155, R155 ;  /* 0x0000009b009b7308 */ /* 0x000ea20000000800 */
[----:B---3--:R-:W-:Y:S01]  /*2f8d0*/  FADD.FTZ R28, R152, R67 ;  /* 0x00000043981c7221 */ /* 0x008fe20000010000 */
[----:B----4-:R-:W-:-:S06]  /*2f8e0*/  FADD.FTZ R9, R153, R74 ;  /* 0x0000004a99097221 */ /* 0x010fcc0000010000 */
[----:B------:R-:W3:Y:S01]  /*2f8f0*/  MUFU.EX2 R25, R25 ;  /* 0x0000001900197308 */ /* 0x000ee20000000800 */
[----:B------:R-:W-:-:S07]  /*2f900*/  FFMA.FTZ R11, R11, R65, -R8 ;  /* 0x000000410b0b7223 */ /* 0x000fce0000010808 */
[----:B------:R-:W4:Y:S01]  /*2f910*/  MUFU.EX2 R213, R213 ;  /* 0x000000d500d57308 */ /* 0x000f220000000800 */
[----:B0-----:R-:W-:Y:S01]  /*2f920*/  FADD.FTZ R21, R27, R28 ;  /* 0x0000001c1b157221 */ /* 0x001fe20000010000 */
[----:B-1----:R-:W-:-:S06]  /*2f930*/  FADD.FTZ R28, R26, R9 ;  /* 0x000000091a1c7221 */ /* 0x002fcc0000010000 */
[----:B------:R-:W0:Y:S01]  /*2f940*/  MUFU.EX2 R20, R20 ;  /* 0x0000001400147308 */ /* 0x000e220000000800 */
[----:B------:R-:W-:-:S07]  /*2f950*/  FFMA.FTZ R12, R58, R65, -R8 ;  /* 0x000000413a0c7223 */ /* 0x000fce0000010808 */
[----:B------:R-:W1:Y:S01]  /*2f960*/  MUFU.EX2 R14, R14 ;  /* 0x0000000e000e7308 */ /* 0x000e620000000800 */
[----:B--2---:R-:W-:Y:S01]  /*2f970*/  FADD.FTZ R36, R154, R21 ;  /* 0x000000159a247221 */ /* 0x004fe20000010000 */
[----:B------:R-:W-:-:S06]  /*2f980*/  FADD.FTZ R28, R155, R28 ;  /* 0x0000001c9b1c7221 */ /* 0x000fcc0000010000 */
[----:B------:R-:W2:Y:S01]  /*2f990*/  MUFU.EX2 R19, R19 ;  /* 0x0000001300137308 */ /* 0x000ea20000000800 */
[----:B------:R-:W-:-:S07]  /*2f9a0*/  FFMA.FTZ R167, R57, R65, -R8 ;  /* 0x0000004139a77223 */ /* 0x000fce0000010808 */
[----:B------:R-:W2:Y:S01]  /*2f9b0*/  MUFU.EX2 R13, R13 ;  /* 0x0000000d000d7308 */ /* 0x000ea20000000800 */
[----:B---3--:R-:W-:Y:S01]  /*2f9c0*/  FADD.FTZ R9, R25, R36 ;  /* 0x0000002419097221 */ /* 0x008fe20000010000 */
[----:B----4-:R-:W-:-:S06]  /*2f9d0*/  FADD.FTZ R21, R213, R28 ;  /* 0x0000001cd5157221 */ /* 0x010fcc0000010000 */
[----:B------:R-:W3:Y:S01]  /*2f9e0*/  MUFU.EX2 R18, R18 ;  /* 0x0000001200127308 */ /* 0x000ee20000000800 */
[----:B------:R-:W-:-:S07]  /*2f9f0*/  FFMA.FTZ R166, R55, R65, -R8 ;  /* 0x0000004137a67223 */ /* 0x000fce0000010808 */
[----:B------:R-:W4:Y:S01]  /*2fa00*/  MUFU.EX2 R11, R11 ;  /* 0x0000000b000b7308 */ /* 0x000f220000000800 */
[----:B------:R-:W-:Y:S01]  /*2fa10*/  FFMA.FTZ R184, R30, R65, -R8 ;  /* 0x000000411eb87223 */ /* 0x000fe20000010808 */
[----:B0-----:R-:W-:-:S06]  /*2fa20*/  FADD.FTZ R28, R20, R9 ;  /* 0x00000009141c7221 */ /* 0x001fcc0000010000 */
[----:B------:R-:W0:Y:S01]  /*2fa30*/  MUFU.EX2 R15, R15 ;  /* 0x0000000f000f7308 */ /* 0x000e220000000800 */
[----:B-1----:R-:W-:Y:S01]  /*2fa40*/  FADD.FTZ R30, R14, R21 ;  /* 0x000000150e1e7221 */ /* 0x002fe20000010000 */
[----:B------:R-:W-:-:S06]  /*2fa50*/  FFMA.FTZ R169, R54, R65, -R8 ;  /* 0x0000004136a97223 */ /* 0x000fcc0000010808 */
        /* <DEDUP_REMOVED lines=28> */
[----:B------:R-:W0:Y:S08]  /*2fc20*/  MUFU.EX2 R170, R170 ;  /* 0x000000aa00aa7308 */ /* 0x000e300000000800 */
        /* <DEDUP_REMOVED lines=38> */
[----:B------:R-:W3:Y:S08]  /*2fe90*/  MUFU.EX2 R187, R187 ;  /* 0x000000bb00bb7308 */ /* 0x000ef00000000800 */
[----:B------:R-:W4:Y:S01]  /*2fea0*/  MUFU.EX2 R160, R160 ;  /* 0x000000a000a07308 */ /* 0x000f220000000800 */
[----:B0-----:R-:W-:Y:S01]  /*2feb0*/  FADD.FTZ R29, R182, R29 ;  /* 0x0000001db61d7221 */ /* 0x001fe20000010000 */
[----:B-1----:R-:W-:-:S06]  /*2fec0*/  FADD.FTZ R8, R21, R8 ;  /* 0x0000000815087221 */ /* 0x002fcc0000010000 */
[----:B------:R-:W0:Y:S08]  /*2fed0*/  MUFU.EX2 R186, R186 ;  /* 0x000000ba00ba7308 */ /* 0x000e300000000800 */
[----:B------:R-:W1:Y:S01]  /*2fee0*/  MUFU.EX2 R159, R159 ;  /* 0x0000009f009f7308 */ /* 0x000e620000000800 */
[----:B--2---:R-:W-:Y:S01]  /*2fef0*/  FADD.FTZ R28, R188, R29 ;  /* 0x0000001dbc1c7221 */ /* 0x004fe20000010000 */
[----:B------:R-:W-:-:S06]  /*2ff00*/  FADD.FTZ R9, R161, R8 ;  /* 0x00000008a1097221 */ /* 0x000fcc0000010000 */
[----:B------:R-:W2:Y:S08]  /*2ff10*/  MUFU.EX2 R185, R185 ;  /* 0x000000b900b97308 */ /* 0x000eb00000000800 */
[----:B------:R-:W2:Y:S01]  /*2ff20*/  MUFU.EX2 R158, R158 ;  /* 0x0000009e009e7308 */ /* 0x000ea20000000800 */
[----:B---3--:R-:W-:Y:S01]  /*2ff30*/  FADD.FTZ R29, R187, R28 ;  /* 0x0000001cbb1d7221 */ /* 0x008fe20000010000 */
[----:B----4-:R-:W-:-:S03]  /*2ff40*/  FADD.FTZ R8, R160, R9 ;  /* 0x00000009a0087221 */ /* 0x010fc60000010000 */
[----:B0-----:R-:W-:Y:S01]  /*2ff50*/  FADD.FTZ R28, R186, R29 ;  /* 0x0000001dba1c7221 */ /* 0x001fe20000010000 */
[----:B-1----:R-:W-:-:S03]  /*2ff60*/  FADD.FTZ R9, R159, R8 ;  /* 0x000000089f097221 */ /* 0x002fc60000010000 */
[----:B--2---:R-:W-:Y:S01]  /*2ff70*/  FADD.FTZ R29, R185, R28 ;  /* 0x0000001cb91d7221 */ /* 0x004fe20000010000 */
[----:B------:R-:W-:-:S04]  /*2ff80*/  FADD.FTZ R31, R158, R9 ;  /* 0x000000099e1f7221 */ /* 0x000fc80000010000 */
[----:B------:R-:W-:Y:S04]  /*2ff90*/  ST.E desc[UR4][R2.64+0x10], R29 ;  /* 0x0000101d02007985 */ /* 0x000fe8000c101904 */
[----:B------:R0:W-:Y:S04]  /*2ffa0*/  ST.E desc[UR6][R2.64+0x14], R31 ;  /* 0x0000141f02007985 */ /* 0x0001e8000c101906 */
[----:B------:R-:W2:Y:S01]  /*2ffb0*/  LDL.64 R8, [R0+0x80] ;  /* 0x0000800000087983 */ /* 0x000ea20000100a00 */
[----:B------:R-:W-:Y:S02]  /*2ffc0*/  R2UR UR10, R4 ;  /* 0x00000000040a72ca */ /* 0x000fe400000e0000 */
[----:B------:R-:W-:-:S02]  /*2ffd0*/  R2UR UR11, R5 ;  /* 0x00000000050b72ca */ /* 0x000fc400000e0000 */
[C---:B------:R-:W-:Y:S02]  /*2ffe0*/  R2UR UR12, R4.reuse ;  /* 0x00000000040c72ca */ /* 0x040fe400000e0000 */
[C---:B------:R-:W-:Y:S02]  /*2fff0*/  R2UR UR13, R5.reuse ;  /* 0x00000000050d72ca */ /* 0x040fe400000e0000 */
[C---:B------:R-:W-:Y:S02]  /*30000*/  R2UR UR14, R4.reuse ;  /* 0x00000000040e72ca */ /* 0x040fe400000e0000 */
[C---:B------:R-:W-:Y:S02]  /*30010*/  R2UR UR15, R5.reuse ;  /* 0x00000000050f72ca */ /* 0x040fe400000e0000 */
[C---:B------:R-:W-:Y:S02]  /*30020*/  R2UR UR16, R4.reuse ;  /* 0x00000000041072ca */ /* 0x040fe400000e0000 */
[----:B------:R-:W-:Y:S01]  /*30030*/  R2UR UR17, R5 ;  /* 0x00000000051172ca */ /* 0x000fe200000e0000 */
[----:B--2---:R-:W2:Y:S04]  /*30040*/  LD.E R85, desc[UR4][R8.64] ;  /* 0x0000000408557980 */ /* 0x004ea8000c101900 */
        /* <DEDUP_REMOVED lines=36> */
[----:B------:R-:W-:-:S03]  /*30290*/  R2UR UR18, R4 ;  /* 0x00000000041272ca */ /* 0x000fc600000e0000 */
[----:B------:R-:W4:Y:S01]  /*302a0*/  LD.E R49, desc[UR4][R8.64+0x124] ;  /* 0x0001240408317980 */ /* 0x000f22000c101900 */
[----:B------:R-:W-:-:S03]  /*302b0*/  R2UR UR19, R5 ;  /* 0x00000000051372ca */ /* 0x000fc600000e0000 */
[----:B------:R-:W4:Y:S01]  /*302c0*/  LD.E R51, desc[UR14][R8.64+0x130] ;  /* 0x0001300e08337980 */ /* 0x000f22000c101900 */
[----:B------:R-:W-:-:S03]  /*302d0*/  R2UR UR20, R4 ;  /* 0x00000000041472ca */ /* 0x000fc600000e0000 */
[----:B------:R-:W4:Y:S01]  /*302e0*/  LD.E R53, desc[UR16][R8.64+0x134] ;  /* 0x0001341008357980 */ /* 0x000f22000c101900 */
[----:B------:R-:W-:-:S03]  /*302f0*/  R2UR UR21, R5 ;  /* 0x00000000051572ca */ /* 0x000fc600000e0000 */
[----:B------:R-:W4:Y:S01]  /*30300*/  LD.E R55, desc[UR6][R8.64+0x140] ;  /* 0x0001400608377980 */ /* 0x000f22000c101900 */
[C---:B------:R-:W-:Y:S02]  /*30310*/  R2UR UR22, R4.reuse ;  /* 0x00000000041672ca */ /* 0x040fe400000e0000 */
[C---:B------:R-:W-:Y:S01]  /*30320*/  R2UR UR23, R5.reuse ;  /* 0x00000000051772ca */ /* 0x040fe200000e0000 */
[----:B------:R-:W4:Y:S01]  /*30330*/  LD.E R57, desc[UR8][R8.64+0x144] ;  /* 0x0001440808397980 */ /* 0x000f22000c101900 */
[C---:B------:R-:W-:Y:S02]  /*30340*/  R2UR UR24, R4.reuse ;  /* 0x00000000041872ca */ /* 0x040fe400000e0000 */
[----:B------:R-:W-:Y:S01]  /*30350*/  R2UR UR25, R5 ;  /* 0x00000000051972ca */ /* 0x000fe200000e0000 */
        /* <DEDUP_REMOVED lines=35> */
[----:B--2---:R-:W-:-:S03]  /*30590*/  FMUL.FTZ R95, R24, R85 ;  /* 0x00000055185f7220 */ /* 0x004fc60000410000 */
[----:B------:R-:W2:Y:S01]  /*305a0*/  LD.E R56, desc[UR20][R8.64+0x98] ;  /* 0x0000981408387980 */ /* 0x000ea2000c101900 */
[----:B---3--:R-:W-:-:S03]  /*305b0*/  FMUL.FTZ R97, R24, R87 ;  /* 0x0000005718617220 */ /* 0x008fc60000410000 */
[----:B------:R-:W3:Y:S01]  /*305c0*/  LD.E R85, desc[UR20][R8.64+0x1b0] ;  /* 0x0001b01408557980 */ /* 0x000ee2000c101900 */
[----:B----4-:R-:W-:-:S03]  /*305d0*/  FMUL.FTZ R99, R24, R89 ;  /* 0x0000005918637220 */ /* 0x010fc60000410000 */
[----:B------:R-:W4:Y:S04]  /*305e0*/  LD.E R87, desc[UR22][R8.64+0x1b4] ;  /* 0x0001b41608577980 */ /* 0x000f28000c101900 */
[----:B------:R-:W2:Y:S04]  /*305f0*/  LD.E R89, desc[UR24][R8.64+0x1c0] ;  /* 0x0001c01808597980 */ /* 0x000ea8000c101900 */
[----:B------:R0:W-:Y:S01]  /*30600*/  ST.E desc[UR4][R8.64], R95 ;  /* 0x0000005f08007985 */ /* 0x0001e2000c101904 */
[----:B------:R-:W-:-:S03]  /*30610*/  FMUL.FTZ R115, R24, R101 ;  /* 0x0000006518737220 */ /* 0x000fc60000410000 */
[----:B------:R1:W-:Y:S04]  /*30620*/  ST.E desc[UR6][R8.64+0x4], R97 ;  /* 0x0000046108007985 */ /* 0x0003e8000c101906 */
[----:B------:R1:W-:Y:S04]  /*30630*/  ST.E desc[UR8][R8.64+0x10], R99 ;  /* 0x0000106308007985 */ /* 0x0003e8000c101908 */
[----:B0-----:R-:W2:Y:S04]  /*30640*/  LD.E R95, desc[UR14][R8.64+0x1d4] ;  /* 0x0001d40e085f7980 */ /* 0x001ea8000c101900 */
[----:B-1----:R-:W2:Y:S04]  /*30650*/  LD.E R97, desc[UR16][R8.64+0x1e0] ;  /* 0x0001e01008617980 */ /* 0x002ea8000c101900 */
        /* <DEDUP_REMOVED lines=77> */
[----:B------:R-:W-:Y:S01]  /*30b30*/  ST.E desc[UR4][R8.64+0x14], R115 ;  /* 0x0000147308007985 */ /* 0x000fe2000c101904 */
[C---:B------:R-:W-:Y:S01]  /*30b40*/  FMUL.FTZ R43, R24.reuse, R43 ;  /* 0x0000002b182b7220 */ /* 0x040fe20000410000 */
[----:B------:R-:W-:-:S02]  /*30b50*/  FMUL.FTZ R45, R24, R45 ;  /* 0x0000002d182d7220 */ /* 0x000fc40000410000 */
[----:B------:R-:W-:Y:S01]  /*30b60*/  ST.E desc[UR6][R8.64+0x20], R117 ;  /* 0x0000207508007985 */ /* 0x000fe2000c101906 */
[----:B------:R-:W-:-:S03]  /*30b70*/  FMUL.FTZ R47, R24, R47 ;  /* 0x0000002f182f7220 */ /* 0x000fc60000410000 */
[----:B------:R-:W-:Y:S01]  /*30b80*/  ST.E desc[UR8][R8.64+0x24], R119 ;  /* 0x0000247708007985 */ /* 0x000fe2000c101908 */
[----:B------:R-:W-:-:S03]  /*30b90*/  FMUL.FTZ R49, R24, R49 ;  /* 0x0000003118317220 */ /* 0x000fc60000410000 */
        /* <DEDUP_REMOVED lines=24> */
[----:B------:R-:W-:-:S03]  /*30d20*/  FMUL.FTZ R51, R24, R51 ;  /* 0x0000003318337220 */ /* 0x000fc60000410000 */
[----:B------:R1:W-:Y:S01]  /*30d30*/  ST.E desc[UR14][R8.64+0xf0], R35 ;  /* 0x0000f02308007985 */ /* 0x0003e2000c10190e */
[----:B------:R-:W-:-:S03]  /*30d40*/  FMUL.FTZ R53, R24, R53 ;  /* 0x0000003518357220 */ /* 0x000fc60000410000 */
[----:B------:R1:W-:Y:S01]  /*30d50*/  ST.E desc[UR4][R8.64+0xf4], R37 ;  /* 0x0000f42508007985 */ /* 0x0003e2000c101904 */
[----:B------:R-:W-:-:S03]  /*30d60*/  FMUL.FTZ R55, R24, R55 ;  /* 0x0000003718377220 */ /* 0x000fc60000410000 */
[----:B------:R-:W-:Y:S01]  /*30d70*/  ST.E desc[UR16][R8.64+0x100], R39 ;  /* 0x0001002708007985 */ /* 0x000fe2000c101910 */
        /* <DEDUP_REMOVED lines=26> */
[----:B---3--:R-:W-:-:S03]  /*30f20*/  FMUL.FTZ R85, R24, R85 ;  /* 0x0000005518557220 */ /* 0x008fc60000410000 */
[----:B------:R-:W-:Y:S01]  /*30f30*/  ST.E desc[UR16][R8.64+0x170], R67 ;  /* 0x0001704308007985 */ /* 0x000fe2000c101910 */
[----:B----4-:R-:W-:-:S03]  /*30f40*/  FMUL.FTZ R87, R24, R87 ;  /* 0x0000005718577220 */ /* 0x010fc60000410000 */
[----:B------:R-:W-:Y:S01]  /*30f50*/  ST.E desc[UR6][R8.64+0x174], R69 ;  /* 0x0001744508007985 */ /* 0x000fe2000c101906 */
[----:B--2---:R-:W-:-:S03]  /*30f60*/  FMUL.FTZ R89, R24, R89 ;  /* 0x0000005918597220 */ /* 0x004fc60000410000 */
        /* <DEDUP_REMOVED lines=15> */
[----:B0-----:R-:W-:-:S03]  /*31060*/  FMUL.FTZ R3, R7, R2 ;  /* 0x0000000207037220 */ /* 0x001fc60000410000 */
[----:B------:R-:W-:Y:S01]  /*31070*/  ST.E desc[UR8][R8.64+0x1c0], R89 ;  /* 0x0001c05908007985 */ /* 0x000fe2000c101908 */
[----:B-1----:R-:W-:-:S03]  /*31080*/  FMUL.FTZ R29, R7, R28 ;  /* 0x0000001c071d7220 */ /* 0x002fc60000410000 */
[----:B------:R-:W-:Y:S04]  /*31090*/  ST.E desc[UR10][R8.64+0x1c4], R91 ;  /* 0x0001c45b08007985 */ /* 0x000fe8000c10190a */
[----:B------:R-:W-:Y:S01]  /*310a0*/  ST.E desc[UR12][R8.64+0x1d0], R93 ;  /* 0x0001d05d08007985 */ /* 0x000fe2000c10190c */
[----:B------:R-:W-:-:S03]  /*310b0*/  FMUL.FTZ R31, R7, R34 ;  /* 0x00000022071f7220 */ /* 0x000fc60000410000 */
[----:B------:R-:W-:Y:S01]  /*310c0*/  ST.E desc[UR14][R8.64+0x1d4], R95 ;  /* 0x0001d45f08007985 */ /* 0x000fe2000c10190e */
[----:B------:R-:W-:-:S03]  /*310d0*/  FMUL.FTZ R33, R7, R30 ;  /* 0x0000001e07217220 */ /* 0x000fc60000410000 */
[----:B------:R-:W-:Y:S01]  /*310e0*/  ST.E desc[UR6][R8.64+0x1e0], R97 ;  /* 0x0001e06108007985 */ /* 0x000fe2000c101906 */
[----:B------:R-:W-:-:S03]  /*310f0*/  FMUL.FTZ R35, R7, R32 ;  /* 0x0000002007237220 */ /* 0x000fc60000410000 */
[----:B------:R-:W-:Y:S04]  /*31100*/  ST.E desc[UR16][R8.64+0x1e4], R99 ;  /* 0x0001e46308007985 */ /* 0x000fe8000c101910 */
[----:B------:R-:W-:Y:S04]  /*31110*/  ST.E desc[UR4][R8.64+0x1f0], R103 ;  /* 0x0001f06708007985 */ /* 0x000fe8000c101904 */
[----:B------:R-:W-:Y:S01]  /*31120*/  ST.E desc[UR8][R8.64+0x1f4], R101 ;  /* 0x0001f46508007985 */ /* 0x000fe2000c101908 */
        /* <DEDUP_REMOVED lines=10> */
[C---:B------:R-:W-:Y:S01]  /*311d0*/  FMUL.FTZ R39, R7.reuse, R48 ;  /* 0x0000003007277220 */ /* 0x040fe20000410000 */
[C---:B0-----:R-:W-:Y:S02]  /*311e0*/  FMUL.FTZ R33, R7.reuse, R44 ;  /* 0x0000002c07217220 */ /* 0x041fe40000410000 */
[----:B------:R0:W-:Y:S01]  /*311f0*/  ST.E desc[UR8][R8.64+0x38], R29 ;  /* 0x0000381d08007985 */ /* 0x0001e2000c101908 */
[----:B-1----:R-:W-:-:S03]  /*31200*/  FMUL.FTZ R35, R7, R46 ;  /* 0x0000002e07237220 */ /* 0x002fc60000410000 */
[----:B------:R-:W-:Y:S01]  /*31210*/  ST.E desc[UR10][R8.64+0x3c], R37 ;  /* 0x00003c2508007985 */ /* 0x000fe2000c10190a */
[----:B--2---:R-:W-:-:S03]  /*31220*/  FMUL.FTZ R3, R7, R50 ;  /* 0x0000003207037220 */ /* 0x004fc60000410000 */
[----:B------:R1:W-:Y:S01]  /*31230*/  ST.E desc[UR6][R8.64+0x48], R31 ;  /* 0x0000481f08007985 */ /* 0x0003e2000c101906 */
[----:B0-----:R-:W-:-:S03]  /*31240*/  FMUL.FTZ R29, R7, R52 ;  /* 0x00000034071d7220 */ /* 0x001fc60000410000 */
[----:B------:R0:W-:Y:S04]  /*31250*/  ST.E desc[UR12][R8.64+0x4c], R33 ;  /* 0x00004c2108007985 */ /* 0x0001e8000c10190c */
[----:B------:R2:W-:Y:S01]  /*31260*/  ST.E desc[UR14][R8.64+0x58], R35 ;  /* 0x0000582308007985 */ /* 0x0005e2000c10190e */
[----:B-1----:R-:W-:-:S03]  /*31270*/  FMUL.FTZ R31, R7, R62 ;  /* 0x0000003e071f7220 */ /* 0x002fc60000410000 */
[----:B------:R1:W-:Y:S01]  /*31280*/  ST.E desc[UR16][R8.64+0x5c], R39 ;  /* 0x00005c2708007985 */ /* 0x0003e2000c101910 */
[C---:B------:R-:W-:Y:S01]  /*31290*/  FMUL.FTZ R37, R7.reuse, R58 ;  /* 0x0000003a07257220 */ /* 0x040fe20000410000 */
[C---:B0-----:R-:W-:Y:S02]  /*312a0*/  FMUL.FTZ R33, R7.reuse, R54 ;  /* 0x0000003607217220 */ /* 0x041fe40000410000 */
[----:B------:R0:W-:Y:S01]  /*312b0*/  ST.E desc[UR4][R8.64+0x68], R3 ;  /* 0x0000680308007985 */ /* 0x0001e2000c101904 */
[----:B--2---:R-:W-:-:S03]  /*312c0*/  FMUL.FTZ R35, R7, R60 ;  /* 0x0000003c07237220 */ /* 0x004fc60000410000 */
[----:B------:R2:W-:Y:S01]  /*312d0*/  ST.E desc[UR8][R8.64+0x6c], R29 ;  /* 0x00006c1d08007985 */ /* 0x0005e2000c101908 */
[----:B-1----:R-:W-:-:S03]  /*312e0*/  FMUL.FTZ R39, R7, R56 ;  /* 0x0000003807277220 */ /* 0x002fc60000410000 */
[----:B------:R1:W-:Y:S01]  /*312f0*/  ST.E desc[UR6][R8.64+0x78], R31 ;  /* 0x0000781f08007985 */ /* 0x0003e2000c101906 */
[----:B0-----:R-:W-:-:S03]  /*31300*/  FMUL.FTZ R3, R7, R64 ;  /* 0x0000004007037220 */ /* 0x001fc60000410000 */
        /* <DEDUP_REMOVED lines=10> */
[----:B------:R1:W-:Y:S04]  /*313b0*/  ST.E desc[UR6][R8.64+0xa8], R29 ;  /* 0x0000a81d08007985 */ /* 0x0003e8000c101906 */
[----:B------:R3:W-:Y:S01]  /*313c0*/  ST.E desc[UR8][R8.64+0xac], R31 ;  /* 0x0000ac1f08007985 */ /* 0x0007e2000c101908 */
[C---:B0-----:R-:W-:Y:S01]  /*313d0*/  FMUL.FTZ R39, R7.reuse, R76 ;  /* 0x0000004c07277220 */ /* 0x041fe20000410000 */
[C---:B--2---:R-:W-:Y:S02]  /*313e0*/  FMUL.FTZ R3, R7.reuse, R78 ;  /* 0x0000004e07037220 */ /* 0x044fe40000410000 */
[----:B------:R0:W-:Y:S01]  /*313f0*/  ST.E desc[UR10][R8.64+0xb8], R33 ;  /* 0x0000b82108007985 */ /* 0x0001e2000c10190a */
[----:B-1----:R-:W-:-:S03]  /*31400*/  FMUL.FTZ R29, R7, R86 ;  /* 0x00000056071d7220 */ /* 0x002fc60000410000 */
[----:B------:R1:W-:Y:S01]  /*31410*/  ST.E desc[UR12][R8.64+0xbc], R35 ;  /* 0x0000bc2308007985 */ /* 0x0003e2000c10190c */
[----:B---3--:R-:W-:-:S03]  /*31420*/  FMUL.FTZ R31, R7, R80 ;  /* 0x00000050071f7220 */ /* 0x008fc60000410000 */
[----:B------:R2:W-:Y:S01]  /*31430*/  ST.E desc[UR14][R8.64+0xc8], R37 ;  /* 0x0000c82508007985 */ /* 0x0005e2000c10190e */
[----:B0-----:R-:W-:-:S03]  /*31440*/  FMUL.FTZ R33, R7, R84 ;  /* 0x0000005407217220 */ /* 0x001fc60000410000 */
[----:B------:R0:W-:Y:S01]  /*31450*/  ST.E desc[UR4][R8.64+0xcc], R3 ;  /* 0x0000cc0308007985 */ /* 0x0001e2000c101904 */
[----:B-1----:R-:W-:-:S03]  /*31460*/  FMUL.FTZ R35, R7, R82 ;  /* 0x0000005207237220 */ /* 0x002fc60000410000 */
[----:B------:R1:W-:Y:S01]  /*31470*/  ST.E desc[UR16][R8.64+0xd8], R39 ;  /* 0x0000d82708007985 */ /* 0x0003e2000c101910 */
[----:B--2---:R-:W-:-:S03]  /*31480*/  FMUL.FTZ R37, R7, R88 ;  /* 0x0000005807257220 */ /* 0x004fc60000410000 */
        /* <DEDUP_REMOVED lines=54> */
[----:B------:R-:W-:Y:S01]  /*317f0*/  ST.E desc[UR6][R8.64+0x1b8], R29 ;  /* 0x0001b81d08007985 */ /* 0x000fe2000c101906 */
[C---:B------:R-:W-:Y:S01]  /*31800*/  FMUL.FTZ R41, R7.reuse, R146 ;  /* 0x0000009207297220 */ /* 0x040fe20000410000 */
[C---:B0-----:R-:W-:Y:S02]  /*31810*/  FMUL.FTZ R35, R7.reuse, R150 ;  /* 0x0000009607237220 */ /* 0x041fe40000410000 */
[----:B------:R0:W-:Y:S01]  /*31820*/  ST.E desc[UR16][R8.64+0x1bc], R39 ;  /* 0x0001bc2708007985 */ /* 0x0001e2000c101910 */
[----:B-1----:R-:W-:-:S03]  /*31830*/  FMUL.FTZ R37, R7, R144 ;  /* 0x0000009007257220 */ /* 0x002fc60000410000 */
[----:B------:R1:W-:Y:S01]  /*31840*/  ST.E desc[UR4][R8.64+0x1c8], R3 ;  /* 0x0001c80308007985 */ /* 0x0003e2000c101904 */
[----:B------:R-:W-:-:S03]  /*31850*/  FMUL.FTZ R43, R7, R214 ;  /* 0x000000d6072b7220 */ /* 0x000fc60000410000 */
[----:B------:R-:W-:Y:S01]  /*31860*/  ST.E desc[UR8][R8.64+0x1cc], R31 ;  /* 0x0001cc1f08007985 */ /* 0x000fe2000c101908 */
[----:B0-----:R-:W-:-:S03]  /*31870*/  FMUL.FTZ R39, R7, R148 ;  /* 0x0000009407277220 */ /* 0x001fc60000410000 */
[----:B------:R-:W-:Y:S04]  /*31880*/  ST.E desc[UR10][R8.64+0x1d8], R33 ;  /* 0x0001d82108007985 */ /* 0x000fe8000c10190a */
[----:B------:R-:W-:Y:S04]  /*31890*/  ST.E desc[UR6][R8.64+0x1dc], R35 ;  /* 0x0001dc2308007985 */ /* 0x000fe8000c101906 */
[----:B------:R-:W-:Y:S04]  /*318a0*/  ST.E desc[UR12][R8.64+0x1e8], R37 ;  /* 0x0001e82508007985 */ /* 0x000fe8000c10190c */
[----:B------:R-:W-:Y:S04]  /*318b0*/  ST.E desc[UR14][R8.64+0x1ec], R39 ;  /* 0x0001ec2708007985 */ /* 0x000fe8000c10190e */
[----:B------:R-:W-:Y:S04]  /*318c0*/  ST.E desc[UR16][R8.64+0x1f8], R41 ;  /* 0x0001f82908007985 */ /* 0x000fe8000c101910 */
[----:B------:R0:W-:Y:S04]  /*318d0*/  ST.E desc[UR18][R8.64+0x1fc], R43 ;  /* 0x0001fc2b08007985 */ /* 0x0001e8000c101912 */
[----:B-1----:R-:W2:Y:S01]  /*318e0*/  LDL.64 R2, [R0+0x80] ;  /* 0x0000800000027983 */ /* 0x002ea20000100a00 */
[----:B------:R-:W-:-:S02]  /*318f0*/  LEA.HI R24, R6, 0x8, RZ, 0x19 ;  /* 0x0000000806187811 */ /* 0x000fc400078fc8ff */
[----:B------:R-:W-:Y:S01]  /*31900*/  R2UR UR28, R4 ;  /* 0x00000000041c72ca */ /* 0x000fe200000e0000 */
[----:B------:R-:W3:Y:S02]  /*31910*/  LDL.64 R28, [R0] ;  /* 0x00000000001c7983 */ /* 0x000ee40000100a00 */
[----:B------:R1:W-:Y:S01]  /*31920*/  BAR.SYNC.DEFER_BLOCKING R24, 0x100 ;  /* 0x000400180000751d */ /* 0x0003e20000010000 */
[----:B------:R-:W-:-:S05]  /*31930*/  R2UR UR29, R5 ;  /* 0x00000000051d72ca */ /* 0x000fca00000e0000 */
[----:B------:R-:W4:Y:S04]  /*31940*/  LDL.64 R6, [R0+0x98] ;  /* 0x0000980000067983 */ /* 0x000f280000100a00 */
[----:B0-----:R-:W4:Y:S04]  /*31950*/  LDL.64 R8, [R0+0x88] ;  /* 0x0000880000087983 */ /* 0x001f280000100a00 */
[----:B--2---:R-:W2:Y:S04]  /*31960*/  LD.E R31, desc[UR4][R2.64] ;  /* 0x00000004021f7980 */ /* 0x004ea8000c101900 */
        /* <DEDUP_REMOVED lines=63> */
[----:B-1----:R-:W2:Y:S04]  /*31d60*/  LD.E R24, desc[UR26][R2.64+0x100] ;  /* 0x0001001a02187980 */ /* 0x002ea8000c101900 */
[----:B---3--:R-:W3:Y:S04]  /*31d70*/  LD.E R29, desc[UR6][R28.64] ;  /* 0x000000061c1d7980 */ /* 0x008ee8000c101900 */
[----:B----4-:R-:W3:Y:S04]  /*31d80*/  LD.E.64 R6, desc[UR4][R6.64] ;  /* 0x0000000406067980 */ /* 0x010ee8000c101b00 */
[----:B--2---:R0:W-:Y:S04]  /*31d90*/  ST.E desc[UR8][R2.64], R31 ;  /* 0x0000001f02007985 */ /* 0x0041e8000c101908 */
        /* <DEDUP_REMOVED lines=64> */
[----:B0-----:R-:W4:Y:S04]  /*321a0*/  LD.E R31, desc[UR28][R2.64+0x104] ;  /* 0x0001041c021f7980 */ /* 0x001f28000c101900 */
[----:B----4-:R0:W-:Y:S04]  /*321b0*/  ST.E desc[UR4][R2.64+0x104], R31 ;  /* 0x0001041f02007985 */ /* 0x0101e8000c101904 */
[----:B-1----:R-:W4:Y:S04]  /*321c0*/  LD.E R33, desc[UR6][R2.64+0x108] ;  /* 0x0001080602217980 */ /* 0x002f28000c101900 */
[----:B--2---:R-:W2:Y:S04]  /*321d0*/  LD.E R35, desc[UR8][R2.64+0x10c] ;  /* 0x00010c0802237980 */ /* 0x004ea8000c101900 */
        /* <DEDUP_REMOVED lines=8> */
[----:B0-----:R-:W3:Y:S04]  /*32260*/  LD.E R31, desc[UR26][R2.64+0x130] ;  /* 0x0001301a021f7980 */ /* 0x001ee8000c101900 */
        /* <DEDUP_REMOVED lines=113> */
[----:B------:R-:W4:Y:S01]  /*32980*/  LD.E R24, desc[UR28][R8.64] ;  /* 0x0000001c08187980 */ /* 0x000f22000c101900 */
[----:B------:R-:W-:-:S02]  /*32990*/  R2UR UR50, R4 ;  /* 0x00000000043272ca */ /* 0x000fc400000e0000 */
[C---:B------:R-:W-:Y:S02]  /*329a0*/  R2UR UR51, R5.reuse ;  /* 0x00000000053372ca */ /* 0x040fe400000e0000 */
[C---:B------:R-:W-:Y:S02]  /*329b0*/  R2UR UR52, R4.reuse ;  /* 0x00000000043472ca */ /* 0x040fe400000e0000 */
[C---:B------:R-:W-:Y:S02]  /*329c0*/  R2UR UR53, R5.reuse ;  /* 0x00000000053572ca */ /* 0x040fe400000e0000 */
[C---:B------:R-:W-:Y:S02]  /*329d0*/  R2UR UR54, R4.reuse ;  /* 0x00000000043672ca */ /* 0x040fe400000e0000 */
[----:B------:R-:W-:Y:S02]  /*329e0*/  R2UR UR55, R5 ;  /* 0x00000000053772ca */ /* 0x000fe400000e0000 */
        /* <DEDUP_REMOVED lines=14> */
[----:B------:R-:W-:Y:S02]  /*32ad0*/  R2UR UR48, R4 ;  /* 0x00000000043072ca */ /* 0x000fe400000e0000 */
[----:B------:R-:W-:Y:S01]  /*32ae0*/  R2UR UR49, R5 ;  /* 0x00000000053172ca */ /* 0x000fe200000e0000 */
[----:B------:R-:W-:Y:S01]  /*32af0*/  IMAD R6, R29, 0xc00, R6 ;  /* 0x00000c001d067824 */ /* 0x000fe200078e0206 */
[----:B------:R-:W-:Y:S01]  /*32b00*/  F2FP.F16.F32.PACK_AB R152, R27, R152 ;  /* 0x000000981b98723e */ /* 0x000fe200000000ff */
[----:B------:R-:W4:Y:S01]  /*32b10*/  LD.E R28, desc[UR4][R2.64+0x10] ;  /* 0x00001004021c7980 */ /* 0x000f22000c101900 */
[----:B------:R-:W-:Y:S02]  /*32b20*/  F2FP.F16.F32.PACK_AB R154, R25, R154 ;  /* 0x0000009a199a723e */ /* 0x000fe400000000ff */
[----:B------:R-:W-:Y:S01]  /*32b30*/  F2FP.F16.F32.PACK_AB R153, R26, R153 ;  /* 0x000000991a99723e */ /* 0x000fe200000000ff */
        /* <DEDUP_REMOVED lines=63> */
[----:B------:R-:W-:-:S03]  /*32f30*/  ISETP.NE.U32.AND P0, PT, R24, RZ, PT ;  /* 0x000000ff1800720c */ /* 0x000fc60003f05070 */
        /* <DEDUP_REMOVED lines=64> */
[----:B------:R-:W-:-:S02]  /*33340*/  R2UR UR6, R6 ;  /* 0x00000000060672ca */ /* 0x000fc400000e0000 */
[----:B------:R-:W-:Y:S02]  /*33350*/  R2UR UR7, R7 ;  /* 0x00000000070772ca */ /* 0x000fe400000e0000 */
[----:B------:R-:W-:Y:S01]  /*33360*/  F2FP.F16.F32.PACK_AB R155, R213, R155 ;  /* 0x0000009bd59b723e */ /* 0x000fe200000000ff */
[----:B------:R-:W-:Y:S01]  /*33370*/  VOTEU.ANY UP0, P0 ;  /* 0x00000000003f7886 */ /* 0x000fe20000000100 */
        /* <DEDUP_REMOVED lines=22> */
[----:B------:R-:W-:Y:S02]  /*334e0*/  R2UR UR28, R4 ;  /* 0x00000000041c72ca */ /* 0x000fe400000e0000 */
[----:B------:R-:W-:Y:S01]  /*334f0*/  R2UR UR29, R5 ;  /* 0x00000000051d72ca */ /* 0x000fe200000e0000 */
[----:B--2---:R-:W-:-:S06]  /*33500*/  WARPGROUP.ARRIVE ;  /* 0x00000000000079c5 */ /* 0x004fcc0000000000 */
[----:B------:R-:W-:Y:S01]  /*33510*/  HGMMA.64x256x16.F32 R24, R152, gdesc[UR4].tnspB, R24, UP0, gsb0 ;  /* 0x43e0000498187df0 */ /* 0x000fe2000b800818 */
        /* <DEDUP_REMOVED lines=23> */
[----:B------:R-:W-:Y:S01]  /*33690*/  R2UR UR31, R5 ;  /* 0x00000000051f72ca */ /* 0x000fe200000e0000 */
[----:B------:R-:W-:-:S02]  /*336a0*/  WARPGROUP.DEPBAR.LE gsb0, 0x0 ;  /* 0x00008000000079c5 */ /* 0x000fc40000010000 */
[----:B------:R0:W-:Y:S01]  /*336b0*/  ST.E desc[UR4][R2.64], R24 ;  /* 0x0000001802007985 */ /* 0x0001e2000c101904 */
[C---:B------:R-:W-:Y:S02]  /*336c0*/  R2UR UR4, R4.reuse ;  /* 0x00000000040472ca */ /* 0x040fe400000e0000 */
[C---:B------:R-:W-:Y:S01]  /*336d0*/  R2UR UR5, R5.reuse ;  /* 0x00000000050572ca */ /* 0x040fe200000e0000 */
[----:B------:R1:W-:Y:S01]  /*336e0*/  ST.E desc[UR6][R2.64+0x4], R25 ;  /* 0x0000041902007985 */ /* 0x0003e2000c101906 */
[C---:B------:R-:W-:Y:S02]  /*336f0*/  R2UR UR6, R4.reuse ;  /* 0x00000000040672ca */ /* 0x040fe400000e0000 */
[C---:B------:R-:W-:Y:S01]  /*33700*/  R2UR UR7, R5.reuse ;  /* 0x00000000050772ca */ /* 0x040fe200000e0000 */
[----:B------:R2:W-:Y:S01]  /*33710*/  ST.E desc[UR8][R2.64+0x8], R26 ;  /* 0x0000081a02007985 */ /* 0x0005e2000c101908 */
[C---:B------:R-:W-:Y:S02]  /*33720*/  R2UR UR8, R4.reuse ;  /* 0x00000000040872ca */ /* 0x040fe400000e0000 */
[----:B------:R-:W-:Y:S01]  /*33730*/  R2UR UR9, R5 ;  /* 0x00000000050972ca */ /* 0x000fe200000e0000 */
[----:B------:R3:W-:Y:S01]  /*33740*/  ST.E desc[UR10][R2.64+0xc], R27 ;  /* 0x00000c1b02007985 */ /* 0x0007e2000c10190a */
[----:B------:R-:W-:-:S02]  /*33750*/  R2UR UR10, R4 ;  /* 0x00000000040a72ca */ /* 0x000fc400000e0000 */
        /* <DEDUP_REMOVED lines=324> */
[----:B------:R-:W-:Y:S01]  /*34ba0*/  R2UR UR23, R5 ;  /* 0x00000000051772ca */ /* 0x000fe200000e0000 */
[----:B------:R4:W-:Y:S04]  /*34bb0*/  ST.E desc[UR24][R2.64+0x1c0], R136 ;  /* 0x0001c08802007985 */ /* 0x0009e8000c101918 */
[----:B------:R4:W-:Y:S04]  /*34bc0*/  ST.E desc[UR26][R2.64+0x1c4], R137 ;  /* 0x0001c48902007985 */ /* 0x0009e8000c10191a */
[----:B------:R4:W-:Y:S04]  /*34bd0*/  ST.E desc[UR28][R2.64+0x1c8], R138 ;  /* 0x0001c88a02007985 */ /* 0x0009e8000c10191c */
[----:B------:R4:W-:Y:S04]  /*34be0*/  ST.E desc[UR4][R2.64+0x1cc], R139 ;  /* 0x0001cc8b02007985 */ /* 0x0009e8000c101904 */
[----:B------:R4:W-:Y:S04]  /*34bf0*/  ST.E desc[UR6][R2.64+0x1d0], R140 ;  /* 0x0001d08c02007985 */ /* 0x0009e8000c101906 */
[----:B------:R4:W-:Y:S04]  /*34c00*/  ST.E desc[UR8][R2.64+0x1d4], R141 ;  /* 0x0001d48d02007985 */ /* 0x0009e8000c101908 */
[----:B------:R4:W-:Y:S01]  /*34c10*/  ST.E desc[UR10][R2.64+0x1d8], R142 ;  /* 0x0001d88e02007985 */ /* 0x0009e2000c10190a */
[----:B------:R-:W-:-:S03]  /*34c20*/  R2UR UR24, R4 ;  /* 0x00000000041872ca */ /* 0x000fc600000e0000 */
[----:B------:R4:W-:Y:S01]  /*34c30*/  ST.E desc[UR12][R2.64+0x1dc], R143 ;  /* 0x0001dc8f02007985 */ /* 0x0009e2000c10190c */
[----:B------:R-:W-:-:S03]  /*34c40*/  R2UR UR25, R5 ;  /* 0x00000000051972ca */ /* 0x000fc600000e0000 */
[----:B------:R4:W-:Y:S01]  /*34c50*/  ST.E desc[UR14][R2.64+0x1e0], R144 ;  /* 0x0001e09002007985 */ /* 0x0009e2000c10190e */
[----:B------:R-:W-:-:S03]  /*34c60*/  R2UR UR26, R4 ;  /* 0x00000000041a72ca */ /* 0x000fc600000e0000 */
[----:B------:R4:W-:Y:S01]  /*34c70*/  ST.E desc[UR16][R2.64+0x1e4], R145 ;  /* 0x0001e49102007985 */ /* 0x0009e2000c101910 */
[----:B------:R-:W-:-:S03]  /*34c80*/  R2UR UR27, R5 ;  /* 0x00000000051b72ca */ /* 0x000fc600000e0000 */
[----:B------:R4:W-:Y:S01]  /*34c90*/  ST.E desc[UR18][R2.64+0x1e8], R146 ;  /* 0x0001e89202007985 */ /* 0x0009e2000c101912 */
[C---:B------:R-:W-:Y:S02]  /*34ca0*/  R2UR UR28, R4.reuse ;  /* 0x00000000041c72ca */ /* 0x040fe400000e0000 */
[----:B------:R-:W-:Y:S01]  /*34cb0*/  R2UR UR29, R5 ;  /* 0x00000000051d72ca */ /* 0x000fe200000e0000 */
[----:B------:R4:W-:Y:S01]  /*34cc0*/  ST.E desc[UR20][R2.64+0x1ec], R147 ;  /* 0x0001ec9302007985 */ /* 0x0009e2000c101914 */
[----:B------:R-:W-:-:S03]  /*34cd0*/  R2UR UR20, R4 ;  /* 0x00000000041472ca */ /* 0x000fc600000e0000 */
[----:B------:R4:W-:Y:S01]  /*34ce0*/  ST.E desc[UR22][R2.64+0x1f0], R148 ;  /* 0x0001f09402007985 */ /* 0x0009e2000c101916 */
        /* <DEDUP_REMOVED lines=12> */
[----:B------:R-:W-:Y:S01]  /*34db0*/  R2UR UR11, R5 ;  /* 0x00000000050b72ca */ /* 0x000fe200000e0000 */
[----:B------:R4:W-:Y:S04]  /*34dc0*/  ST.E desc[UR24][R2.64+0x1f4], R149 ;  /* 0x0001f49502007985 */ /* 0x0009e8000c101918 */
[----:B------:R4:W-:Y:S01]  /*34dd0*/  ST.E desc[UR26][R2.64+0x1f8], R150 ;  /* 0x0001f89602007985 */ /* 0x0009e2000c10191a */
[----:B------:R-:W-:-:S03]  /*34de0*/  R2UR UR8, R4 ;  /* 0x00000000040872ca */ /* 0x000fc600000e0000 */
[----:B------:R4:W-:Y:S01]  /*34df0*/  ST.E desc[UR28][R2.64+0x1fc], R151 ;  /* 0x0001fc9702007985 */ /* 0x0009e2000c10191c */
[----:B------:R-:W-:-:S03]  /*34e00*/  R2UR UR9, R5 ;  /* 0x00000000050972ca */ /* 0x000fc600000e0000 */
[----:B------:R-:W-:Y:S01]  /*34e10*/  ST.E desc[UR22][R8.64], R195 ;  /* 0x000000c308007985 */ /* 0x000fe2000c101916 */
[C---:B------:R-:W-:Y:S02]  /*34e20*/  R2UR UR6, R4.reuse ;  /* 0x00000000040672ca */ /* 0x040fe400000e0000 */
[C---:B------:R-:W-:Y:S01]  /*34e30*/  R2UR UR7, R5.reuse ;  /* 0x00000000050772ca */ /* 0x040fe200000e0000 */
[----:B0-----:R-:W4:Y:S01]  /*34e40*/  LD.E R24, desc[UR20][R2.64] ;  /* 0x0000001402187980 */ /* 0x001f22000c101900 */
[C---:B------:R-:W-:Y:S02]  /*34e50*/  R2UR UR4, R4.reuse ;  /* 0x00000000040472ca */ /* 0x040fe400000e0000 */
[C---:B------:R-:W-:Y:S01]  /*34e60*/  R2UR UR5, R5.reuse ;  /* 0x00000000050572ca */ /* 0x040fe200000e0000 */
[----:B-1----:R-:W4:Y:S01]  /*34e70*/  LD.E R25, desc[UR18][R2.64+0x4] ;  /* 0x0000041202197980 */ /* 0x002f22000c101900 */
[C---:B------:R-:W-:Y:S02]  /*34e80*/  R2UR UR28, R4.reuse ;  /* 0x00000000041c72ca */ /* 0x040fe400000e0000 */
[----:B------:R-:W-:Y:S01]  /*34e90*/  R2UR UR29, R5 ;  /* 0x00000000051d72ca */ /* 0x000fe200000e0000 */
[----:B--2---:R-:W2:Y:S01]  /*34ea0*/  LD.E R26, desc[UR16][R2.64+0x8] ;  /* 0x00000810021a7980 */ /* 0x004ea2000c101900 */
[----:B------:R-:W-:-:S02]  /*34eb0*/  R2UR UR26, R4 ;  /* 0x00000000041a72ca */ /* 0x000fc400000e0000 */
[C---:B------:R-:W-:Y:S01]  /*34ec0*/  R2UR UR27, R5.reuse ;  /* 0x00000000051b72ca */ /* 0x040fe200000e0000 */
[----:B---3--:R-:W2:Y:S01]  /*34ed0*/  LD.E R27, desc[UR56][R2.64+0xc] ;  /* 0x00000c38021b7980 */ /* 0x008ea2000c101900 */
[C---:B------:R-:W-:Y:S02]  /*34ee0*/  R2UR UR24, R4.reuse ;  /* 0x00000000041872ca */ /* 0x040fe400000e0000 */
[C---:B------:R-:W-:Y:S01]  /*34ef0*/  R2UR UR25, R5.reuse ;  /* 0x00000000051972ca */ /* 0x040fe200000e0000 */
[----:B----4-:R-:W2:Y:S01]  /*34f00*/  LD.E R28, desc[UR54][R2.64+0x10] ;  /* 0x00001036021c7980 */ /* 0x010ea2000c101900 */
[C---:B------:R-:W-:Y:S02]  /*34f10*/  R2UR UR22, R4.reuse ;  /* 0x00000000041672ca */ /* 0x040fe400000e0000 */
[----:B------:R-:W-:Y:S01]  /*34f20*/  R2UR UR23, R5 ;  /* 0x00000000051772ca */ /* 0x000fe200000e0000 */
[----:B------:R-:W2:Y:S01]  /*34f30*/  LD.E R29, desc[UR14][R2.64+0x14] ;  /* 0x0000140e021d7980 */ /* 0x000ea2000c101900 */
[----:B------:R-:W-:-:S02]  /*34f40*/  R2UR UR20, R4 ;  /* 0x00000000041472ca */ /* 0x000fc400000e0000 */
[C---:B------:R-:W-:Y:S01]  /*34f50*/  R2UR UR21, R5.reuse ;  /* 0x00000000051572ca */ /* 0x040fe200000e0000 */
[----:B------:R-:W2:Y:S01]  /*34f60*/  LD.E R30, desc[UR12][R2.64+0x18] ;  /* 0x0000180c021e7980 */ /* 0x000ea2000c101900 */
[C---:B------:R-:W-:Y:S02]  /*34f70*/  R2UR UR18, R4.reuse ;  /* 0x00000000041272ca */ /* 0x040fe400000e0000 */
[C---:B------:R-:W-:Y:S01]  /*34f80*/  R2UR UR19, R5.reuse ;  /* 0x00000000051372ca */ /* 0x040fe200000e0000 */
[----:B------:R-:W2:Y:S01]  /*34f90*/  LD.E R31, desc[UR10][R2.64+0x1c] ;  /* 0x00001c0a021f7980 */ /* 0x000ea2000c101900 */
        /* <DEDUP_REMOVED lines=303> */
[----:B------:R-:W-:Y:S02]  /*36290*/  R2UR UR10, R4 ;  /* 0x00000000040a72ca */ /* 0x000fe400000e0000 */
[----:B------:R-:W-:Y:S01]  /*362a0*/  R2UR UR11, R5 ;  /* 0x00000000050b72ca */ /* 0x000fe200000e0000 */
        /* <DEDUP_REMOVED lines=19> */
[----:B------:R-:W-:-:S02]  /*363e0*/  VIADD R152, R6, 0x80 ;  /* 0x0000008006987836 */ /* 0x000fc40000000000 */
[----:B------:R-:W-:-:S03]  /*363f0*/  IMAD.MOV.U32 R153, RZ, RZ, R7 ;  /* 0x000000ffff997224 */ /* 0x000fc600078e0007 */
[----:B------:R-:W-:Y:S02]  /*36400*/  R2UR UR6, R152 ;  /* 0x00000000980672ca */ /* 0x000fe400000e0000 */
[----:B------:R-:W-:Y:S02]  /*36410*/  R2UR UR7, R153 ;  /* 0x00000000990772ca */ /* 0x000fe400000e0000 */
[----:B------:R-:W-:Y:S02]  /*36420*/  F2FP.F16.F32.PACK_AB R152, R19, R20 ;  /* 0x000000141398723e */ /* 0x000fe400000000ff */
[----:B------:R-:W-:Y:S02]  /*36430*/  F2FP.F16.F32.PACK_AB R154, R15, R18 ;  /* 0x000000120f9a723e */ /* 0x000fe400000000ff */
[----:B------:R-:W-:Y:S02]  /*36440*/  F2FP.F16.F32.PACK_AB R153, R13, R14 ;  /* 0x0000000e0d99723e */ /* 0x000fe400000000ff */
[----:B------:R-:W-:-:S02]  /*36450*/  F2FP.F16.F32.PACK_AB R155, R12, R11 ;  /* 0x0000000b0c9b723e */ /* 0x000fc400000000ff */
        /* <DEDUP_REMOVED lines=24> */
[----:B--2---:R-:W-:-:S06]  /*365e0*/  WARPGROUP.ARRIVE ;  /* 0x00000000000079c5 */ /* 0x004fcc0000000000 */
[----:B------:R-:W-:Y:S01]  /*365f0*/  HGMMA.64x256x16.F32 R24, R152, gdesc[UR4].tnspB, R24, gsb0 ;  /* 0x43e0000498187df0 */ /* 0x000fe20008000818 */
        /* <DEDUP_REMOVED lines=2698> */
[----:B------:R4:W-:Y:S04]  /*40ea0*/  ST.E desc[UR18][R2.64+0x1b4], R133 ;  /* 0x0001b48502007985 */ /* 0x0009e8000c101912 */
        /* <DEDUP_REMOVED lines=17> */
[----:B------:R-:W-:Y:S01]  /*40fc0*/  R2UR UR19, R5 ;  /* 0x00000000051372ca */ /* 0x000fe200000e0000 */
[----:B------:R4:W-:Y:S04]  /*40fd0*/  ST.E desc[UR6][R2.64+0x1d0], R140 ;  /* 0x0001d08c02007985 */ /* 0x0009e8000c101906 */
[----:B------:R4:W-:Y:S04]  /*40fe0*/  ST.E desc[UR8][R2.64+0x1d4], R141 ;  /* 0x0001d48d02007985 */ /* 0x0009e8000c101908 */
[----:B------:R4:W-:Y:S04]  /*40ff0*/  ST.E desc[UR10][R2.64+0x1d8], R142 ;  /* 0x0001d88e02007985 */ /* 0x0009e8000c10190a */
[----:B------:R4:W-:Y:S04]  /*41000*/  ST.E desc[UR12][R2.64+0x1dc], R143 ;  /* 0x0001dc8f02007985 */ /* 0x0009e8000c10190c */
[----:B------:R4:W-:Y:S04]  /*41010*/  ST.E desc[UR14][R2.64+0x1e0], R144 ;  /* 0x0001e09002007985 */ /* 0x0009e8000c10190e */
[----:B------:R4:W-:Y:S04]  /*41020*/  ST.E desc[UR16][R2.64+0x1e4], R145 ;  /* 0x0001e49102007985 */ /* 0x0009e8000c101910 */
[----:B------:R-:W-:Y:S04]  /*41030*/  ST.E desc[UR20][R2.64+0x1ec], R147 ;  /* 0x0001ec9302007985 */ /* 0x000fe8000c101914 */
[----:B------:R-:W-:Y:S01]  /*41040*/  ST.E desc[UR22][R2.64+0x1f0], R148 ;  /* 0x0001f09402007985 */ /* 0x000fe2000c101916 */
[----:B------:R-:W-:-:S03]  /*41050*/  R2UR UR22, R4 ;  /* 0x00000000041672ca */ /* 0x000fc600000e0000 */
[----:B------:R-:W-:Y:S01]  /*41060*/  ST.E desc[UR24][R2.64+0x1f4], R149 ;  /* 0x0001f49502007985 */ /* 0x000fe2000c101918 */
[----:B------:R-:W-:-:S03]  /*41070*/  R2UR UR23, R5 ;  /* 0x00000000051772ca */ /* 0x000fc600000e0000 */
[----:B------:R-:W-:Y:S01]  /*41080*/  ST.E desc[UR26][R2.64+0x1f8], R150 ;  /* 0x0001f89602007985 */ /* 0x000fe2000c10191a */
[----:B------:R-:W-:-:S03]  /*41090*/  R2UR UR20, R4 ;  /* 0x00000000041472ca */ /* 0x000fc600000e0000 */
[----:B------:R-:W-:Y:S01]  /*410a0*/  ST.E desc[UR28][R2.64+0x1fc], R151 ;  /* 0x0001fc9702007985 */ /* 0x000fe2000c10191c */
[C---:B------:R-:W-:Y:S02]  /*410b0*/  R2UR UR21, R5.reuse ;  /* 0x00000000051572ca */ /* 0x040fe400000e0000 */
[C---:B------:R-:W-:Y:S01]  /*410c0*/  R2UR UR16, R4.reuse ;  /* 0x00000000041072ca */ /* 0x040fe200000e0000 */
[----:B------:R4:W-:Y:S01]  /*410d0*/  ST.E desc[UR18][R2.64+0x1e8], R146 ;  /* 0x0001e89202007985 */ /* 0x0009e2000c101912 */
        /* <DEDUP_REMOVED lines=8> */
[----:B------:R-:W-:Y:S01]  /*41160*/  R2UR UR11, R5 ;  /* 0x00000000050b72ca */ /* 0x000fe200000e0000 */
[----:B------:R-:W-:Y:S01]  /*41170*/  ST.E desc[UR22][R8.64], R195 ;  /* 0x000000c308007985 */ /* 0x000fe2000c101916 */
[----:B------:R-:W-:-:S02]  /*41180*/  R2UR UR8, R4 ;  /* 0x00000000040872ca */ /* 0x000fc400000e0000 */
        /* <DEDUP_REMOVED lines=349> */
[----:B------:R-:W-:Y:S01]  /*42760*/  VIADD R6, R6, 0x280 ;  /* 0x0000028006067836 */ /* 0x000fe20000000000 */
[----:B------:R-:W-:-:S02]  /*42770*/  R2UR UR7, R7 ;  /* 0x00000000070772ca */ /* 0x000fc400000e0000 */
[----:B------:R-:W-:Y:S02]  /*42780*/  F2FP.F16.F32.PACK_AB R184, R187, R188 ;  /* 0x000000bcbbb8723e */ /* 0x000fe400000000ff */
[----:B------:R-:W-:Y:S02]  /*42790*/  R2UR UR6, R6 ;  /* 0x00000000060672ca */ /* 0x000fe400000e0000 */
[----:B------:R-:W-:Y:S02]  /*427a0*/  F2FP.F16.F32.PACK_AB R186, R185, R186 ;  /* 0x000000bab9ba723e */ /* 0x000fe400000000ff */
[----:B------:R-:W-:Y:S02]  /*427b0*/  F2FP.F16.F32.PACK_AB R185, R160, R161 ;  /* 0x000000a1a0b9723e */ /* 0x000fe400000000ff */
[----:B------:R-:W-:Y:S02]  /*427c0*/  F2FP.F16.F32.PACK_AB R187, R158, R159 ;  /* 0x0000009f9ebb723e */ /* 0x000fe400000000ff */
        /* <DEDUP_REMOVED lines=27> */
[C---:B------:R-:W-:Y:S01]  /*42980*/  R2UR UR7, R5.reuse ;  /* 0x00000000050772ca */ /* 0x040fe200000e0000 */
[----:B------:R-:W-:Y:S02]  /*42990*/  WARPGROUP.DEPBAR.LE gsb0, 0x0 ;  /* 0x00008000000079c5 */ /* 0x000fe40000010000 */
[----:B------:R-:W-:Y:S01]  /*429a0*/  ST.E desc[UR4][R2.64], R24 ;  /* 0x0000001802007985 */ /* 0x000fe2000c101904 */
[----:B------:R-:W-:Y:S02]  /*429b0*/  R2UR UR4, R4 ;  /* 0x00000000040472ca */ /* 0x000fe400000e0000 */
[----:B------:R-:W-:-:S07]  /*429c0*/  R2UR UR5, R5 ;  /* 0x00000000050572ca */ /* 0x000fce00000e0000 */
[----:B------:R0:W-:Y:S01]  /*429d0*/  ST.E desc[UR6][R2.64+0x4], R25 ;  /* 0x0000041902007985 */ /* 0x0001e2000c101906 */
[C---:B------:R-:W-:Y:S02]  /*429e0*/  R2UR UR6, R4.reuse ;  /* 0x00000000040672ca */ /* 0x040fe400000e0000 */
[C---:B------:R-:W-:Y:S01]  /*429f0*/  R2UR UR7, R5.reuse ;  /* 0x00000000050772ca */ /* 0x040fe200000e0000 */
[----:B------:R-:W-:Y:S01]  /*42a00*/  ST.E desc[UR8][R2.64+0x8], R26 ;  /* 0x0000081a02007985 */ /* 0x000fe2000c101908 */
[C---:B------:R-:W-:Y:S02]  /*42a10*/  R2UR UR8, R4.reuse ;  /* 0x00000000040872ca */ /* 0x040fe400000e0000 */
[C---:B------:R-:W-:Y:S01]  /*42a20*/  R2UR UR9, R5.reuse ;  /* 0x00000000050972ca */ /* 0x040fe200000e0000 */
[----:B------:R1:W-:Y:S01]  /*42a30*/  ST.E desc[UR10][R2.64+0xc], R27 ;  /* 0x00000c1b02007985 */ /* 0x0003e2000c10190a */
[C---:B------:R-:W-:Y:S02]  /*42a40*/  R2UR UR10, R4.reuse ;  /* 0x00000000040a72ca */ /* 0x040fe400000e0000 */
[----:B------:R-:W-:Y:S01]  /*42a50*/  R2UR UR11, R5 ;  /* 0x00000000050b72ca */ /* 0x000fe200000e0000 */
[----:B------:R-:W-:Y:S01]  /*42a60*/  ST.E desc[UR12][R2.64+0x10], R28 ;  /* 0x0000101c02007985 */ /* 0x000fe2000c10190c */
[----:B------:R-:W-:-:S02]  /*42a70*/  R2UR UR12, R4 ;  /* 0x00000000040c72ca */ /* 0x000fc400000e0000 */
[C---:B------:R-:W-:Y:S01]  /*42a80*/  R2UR UR13, R5.reuse ;  /* 0x00000000050d72ca */ /* 0x040fe200000e0000 */
[----:B------:R2:W-:Y:S01]  /*42a90*/  ST.E desc[UR14][R2.64+0x14], R29 ;  /* 0x0000141d02007985 */ /* 0x0005e2000c10190e */
[C---:B------:R-:W-:Y:S02]  /*42aa0*/  R2UR UR14, R4.reuse ;  /* 0x00000000040e72ca */ /* 0x040fe400000e0000 */
[C---:B------:R-:W-:Y:S01]  /*42ab0*/  R2UR UR15, R5.reuse ;  /* 0x00000000050f72ca */ /* 0x040fe200000e0000 */
[----:B------:R-:W-:Y:S01]  /*42ac0*/  ST.E desc[UR16][R2.64+0x18], R30 ;  /* 0x0000181e02007985 */ /* 0x000fe2000c101910 */
[C---:B------:R-:W-:Y:S02]  /*42ad0*/  R2UR UR16, R4.reuse ;  /* 0x00000000041072ca */ /* 0x040fe400000e0000 */
[----:B------:R-:W-:Y:S01]  /*42ae0*/  R2UR UR17, R5 ;  /* 0x00000000051172ca */ /* 0x000fe200000e0000 */
[----:B------:R3:W-:Y:S01]  /*42af0*/  ST.E desc[UR18][R2.64+0x1c], R31 ;  /* 0x00001c1f02007985 */ /* 0x0007e2000c101912 */
[----:B------:R-:W-:-:S02]  /*42b00*/  R2UR UR18, R4 ;  /* 0x00000000041272ca */ /* 0x000fc400000e0000 */
[C---:B------:R-:W-:Y:S01]  /*42b10*/  R2UR UR19, R5.reuse ;  /* 0x00000000051372ca */ /* 0x040fe200000e0000 */
[----:B------:R-:W-:Y:S01]  /*42b20*/  ST.E desc[UR20][R2.64+0x20], R32 ;  /* 0x0000202002007985 */ /* 0x000fe2000c101914 */
[C---:B------:R-:W-:Y:S02]  /*42b30*/  R2UR UR20, R4.reuse ;  /* 0x00000000041472ca */ /* 0x040fe400000e0000 */
[C---:B------:R-:W-:Y:S01]  /*42b40*/  R2UR UR21, R5.reuse ;  /* 0x00000000051572ca */ /* 0x040fe200000e0000 */
[----:B------:R-:W-:Y:S01]  /*42b50*/  ST.E desc[UR22][R2.64+0x24], R33 ;  /* 0x0000242102007985 */ /* 0x000fe2000c101916 */
[C---:B------:R-:W-:Y:S02]  /*42b60*/  R2UR UR22, R4.reuse ;  /* 0x00000000041672ca */ /* 0x040fe400000e0000 */
[----:B------:R-:W-:Y:S01]  /*42b70*/  R2UR UR23, R5 ;  /* 0x00000000051772ca */ /* 0x000fe200000e0000 */
[----:B------:R-:W-:Y:S01]  /*42b80*/  ST.E desc[UR4][R2.64+0x28], R34 ;  /* 0x0000282202007985 */ /* 0x000fe2000c101904 */
        /* <DEDUP_REMOVED lines=351> */
[----:B------:R-:W-:-:S03]  /*44180*/  R2UR UR4, R4 ;  /* 0x00000000040472ca */ /* 0x000fc600000e0000 */
[----:B------:R4:W-:Y:S01]  /*44190*/  ST.E desc[UR6][R8.64], R195 ;  /* 0x000000c308007985 */ /* 0x0009e2000c101906 */
[----:B------:R-:W-:-:S03]  /*441a0*/  R2UR UR5, R5 ;  /* 0x00000000050572ca */ /* 0x000fc600000e0000 */
[----:B------:R-:W4:Y:S01]  /*441b0*/  LD.E R7, desc[UR8][R2.64] ;  /* 0x0000000802077980 */ /* 0x000f22000c101900 */
[C---:B------:R-:W-:Y:S02]  /*441c0*/  R2UR UR6, R4.reuse ;  /* 0x00000000040672ca */ /* 0x040fe400000e0000 */
[C---:B------:R-:W-:Y:S01]  /*441d0*/  R2UR UR7, R5.reuse ;  /* 0x00000000050772ca */ /* 0x040fe200000e0000 */
[----:B------:R-:W4:Y:S01]  /*441e0*/  LD.E R11, desc[UR10][R2.64+0x4] ;  /* 0x0000040a020b7980 */ /* 0x000f22000c101900 */
[C---:B------:R-:W-:Y:S02]  /*441f0*/  R2UR UR8, R4.reuse ;  /* 0x00000000040872ca */ /* 0x040fe400000e0000 */
[C---:B------:R-:W-:Y:S01]  /*44200*/  R2UR UR9, R5.reuse ;  /* 0x00000000050972ca */ /* 0x040fe200000e0000 */
[----:B------:R-:W4:Y:S01]  /*44210*/  LD.E R13, desc[UR12][R2.64+0x8] ;  /* 0x0000080c020d7980 */ /* 0x000f22000c101900 */
[C---:B------:R-:W-:Y:S02]  /*44220*/  R2UR UR10, R4.reuse ;  /* 0x00000000040a72ca */ /* 0x040fe400000e0000 */
[----:B------:R-:W-:Y:S01]  /*44230*/  R2UR UR11, R5 ;  /* 0x00000000050b72ca */ /* 0x000fe200000e0000 */
[----:B------:R-:W4:Y:S01]  /*44240*/  LD.E R15, desc[UR14][R2.64+0xc] ;  /* 0x00000c0e020f7980 */ /* 0x000f22000c101900 */
[----:B------:R-:W-:-:S02]  /*44250*/  R2UR UR12, R4 ;  /* 0x00000000040c72ca */ /* 0x000fc400000e0000 */
[C---:B------:R-:W-:Y:S01]  /*44260*/  R2UR UR13, R5.reuse ;  /* 0x00000000050d72ca */ /* 0x040fe200000e0000 */
[----:B------:R-:W4:Y:S01]  /*44270*/  LD.E R19, desc[UR16][R2.64+0x10] ;  /* 0x0000101002137980 */ /* 0x000f22000c101900 */
[C---:B------:R-:W-:Y:S02]  /*44280*/  R2UR UR14, R4.reuse ;  /* 0x00000000040e72ca */ /* 0x040fe400000e0000 */
[C---:B------:R-:W-:Y:S01]  /*44290*/  R2UR UR15, R5.reuse ;  /* 0x00000000050f72ca */ /* 0x040fe200000e0000 */
[----:B------:R-:W4:Y:S01]  /*442a0*/  LD.E R21, desc[UR18][R2.64+0x14] ;  /* 0x0000141202157980 */ /* 0x000f22000c101900 */
[C---:B------:R-:W-:Y:S02]  /*442b0*/  R2UR UR16, R4.reuse ;  /* 0x00000000041072ca */ /* 0x040fe400000e0000 */
[----:B------:R-:W-:Y:S01]  /*442c0*/  R2UR UR17, R5 ;  /* 0x00000000051172ca */ /* 0x000fe200000e0000 */
[----:B0-----:R-:W4:Y:S01]  /*442d0*/  LD.E R25, desc[UR20][R2.64+0x18] ;  /* 0x0000181402197980 */ /* 0x001f22000c101900 */
[----:B------:R-:W-:-:S02]  /*442e0*/  R2UR UR18, R4 ;  /* 0x00000000041272ca */ /* 0x000fc400000e0000 */
[C---:B------:R-:W-:Y:S01]  /*442f0*/  R2UR UR19, R5.reuse ;  /* 0x00000000051372ca */ /* 0x040fe200000e0000 */
[----:B-1----:R-:W4:Y:S01]  /*44300*/  LD.E R27, desc[UR22][R2.64+0x1c] ;  /* 0x00001c16021b7980 */ /* 0x002f22000c101900 */
[C---:B------:R-:W-:Y:S02]  /*44310*/  R2UR UR20, R4.reuse ;  /* 0x00000000041472ca */ /* 0x040fe400000e0000 */
[C---:B------:R-:W-:Y:S01]  /*44320*/  R2UR UR21, R5.reuse ;  /* 0x00000000051572ca */ /* 0x040fe200000e0000 */
[----:B--2---:R-:W2:Y:S01]  /*44330*/  LD.E R29, desc[UR24][R2.64+0x20] ;  /* 0x00002018021d7980 */ /* 0x004ea2000c101900 */
[C---:B------:R-:W-:Y:S02]  /*44340*/  R2UR UR22, R4.reuse ;  /* 0x00000000041672ca */ /* 0x040fe400000e0000 */
[----:B------:R-:W-:Y:S01]  /*44350*/  R2UR UR23, R5 ;  /* 0x00000000051772ca */ /* 0x000fe200000e0000 */
[----:B---3--:R-:W3:Y:S01]  /*44360*/  LD.E R31, desc[UR26][R2.64+0x24] ;  /* 0x0000241a021f7980 */ /* 0x008ee2000c101900 */
[----:B------:R-:W-:-:S02]  /*44370*/  R2UR UR24, R4 ;  /* 0x00000000041872ca */ /* 0x000fc400000e0000 */
[C---:B------:R-:W-:Y:S01]  /*44380*/  R2UR UR25, R5.reuse ;  /* 0x00000000051972ca */ /* 0x040fe200000e0000 */
[----:B----4-:R-:W4:Y:S01]  /*44390*/  LD.E R9, desc[UR28][R2.64+0x28] ;  /* 0x0000281c02097980 */ /* 0x010f22000c101900 */
        /* <DEDUP_REMOVED lines=375> */
[----:B--2---:R-:W-:Y:S01]  /*45b10*/  ST.E desc[UR20][R2.64+0x20], R29 ;  /* 0x0000201d02007985 */ /* 0x004fe2000c101914 */
[C---:B------:R-:W-:Y:S02]  /*45b20*/  R2UR UR20, R4.reuse ;  /* 0x00000000041472ca */ /* 0x040fe400000e0000 */
[C---:B------:R-:W-:Y:S01]  /*45b30*/  R2UR UR21, R5.reuse ;  /* 0x00000000051572ca */ /* 0x040fe200000e0000 */
[----:B---3--:R-:W-:Y:S01]  /*45b40*/  ST.E desc[UR22][R2.64+0x24], R31 ;  /* 0x0000241f02007985 */ /* 0x008fe2000c101916 */
[C---:B------:R-:W-:Y:S02]  /*45b50*/  R2UR UR22, R4.reuse ;  /* 0x00000000041672ca */ /* 0x040fe400000e0000 */
[----:B------:R-:W-:Y:S01]  /*45b60*/  R2UR UR23, R5 ;  /* 0x00000000051772ca */ /* 0x000fe200000e0000 */
[----:B----4-:R-:W-:Y:S01]  /*45b70*/  ST.E desc[UR24][R2.64+0x28], R9 ;  /* 0x0000280902007985 */ /* 0x010fe2000c101918 */
        /* <DEDUP_REMOVED lines=331> */
[----:B0-----:R-:W2:Y:S01]  /*47030*/  LDL.64 R8, [R0+0x40] ;  /* 0x0000400000087983 */ /* 0x001ea20000100a00 */
[----:B------:R-:W-:-:S02]  /*47040*/  R2UR UR4, R4 ;  /* 0x00000000040472ca */ /* 0x000fc400000e0000 */
[----:B------:R-:W-:Y:S01]  /*47050*/  R2UR UR5, R5 ;  /* 0x00000000050572ca */ /* 0x000fe200000e0000 */
[----:B------:R-:W3:-:S12]  /*47060*/  LDL.64 R6, [R0] ;  /* 0x0000000000067983 */ /* 0x000ed80000100a00 */
[----:B--2---:R-:W2:Y:S01]  /*47070*/  LD.E R11, desc[UR4][R8.64] ;  /* 0x00000004080b7980 */ /* 0x004ea2000c101900 */
[----:B------:R-:W-:Y:S02]  /*47080*/  R2UR UR4, R4 ;  /* 0x00000000040472ca */ /* 0x000fe400000e0000 */
[----:B------:R-:W-:Y:S01]  /*47090*/  R2UR UR5, R5 ;  /* 0x00000000050572ca */ /* 0x000fe200000e0000 */
[----:B------:R-:W-:-:S12]  /*470a0*/  BSSY B2, `(.L_x_2494) ;  /* 0x0000006000027945 */ /* 0x000fd80003800000 */
[----:B---3--:R1:W5:Y:S01]  /*470b0*/  LD.E R6, desc[UR4][R6.64] ;  /* 0x0000000406067980 */ /* 0x008362000c101900 */
[----:B--2---:R-:W-:-:S04]  /*470c0*/  LOP3.LUT R11, R11, 0x1, RZ, 0xfc, !PT ;  /* 0x000000010b0b7812 */ /* 0x004fc800078efcff */
[----:B------:R-:W-:-:S13]  /*470d0*/  ISETP.NE.AND P0, PT, R11, 0x3, PT ;  /* 0x000000030b00780c */ /* 0x000fda0003f05270 */
[----:B-1----:R-:W-:Y:S05]  /*470e0*/  @!P0 BRA `(.L_x_2495) ;  /* 0x0000000000048947 */ /* 0x002fea0003800000 */
[----:B------:R-:W-:Y:S01]  /*470f0*/  BPT.TRAP 0x1 ;  /* 0x000000040000795c */ /* 0x000fe20000300000 */
.L_x_2495:
[----:B------:R-:W-:Y:S05]  /*47100*/  BSYNC B2 ;  /* 0x0000000000027941 */ /* 0x000fea0003800000 */
.L_x_2494:
[C---:B------:R-:W-:Y:S02]  /*47110*/  R2UR UR6, R4.reuse ;  /* 0x00000000040672ca */ /* 0x040fe400000e0000 */
[C---:B------:R-:W-:Y:S02]  /*47120*/  R2UR UR7, R5.reuse ;  /* 0x00000000050772ca */ /* 0x040fe400000e0000 */
[----:B------:R-:W-:Y:S02]  /*47130*/  R2UR UR4, R4 ;  /* 0x00000000040472ca */ /* 0x000fe400000e0000 */
[----:B------:R-:W-:-:S09]  /*47140*/  R2UR UR5, R5 ;  /* 0x00000000050572ca */ /* 0x000fd200000e0000 */
[----:B------:R-:W2:Y:S04]  /*47150*/  LD.E.64 R2, desc[UR6][R8.64+0x20] ;  /* 0x0000200608027980 */ /* 0x000ea8000c101b00 */
[----:B------:R-:W3:Y:S01]  /*47160*/  LD.E R0, desc[UR4][R8.64+0xc] ;  /* 0x00000c0408007980 */ /* 0x000ee2000c101900 */
[----:B------:R-:W-:Y:S01]  /*47170*/  IMAD.MOV.U32 R213, RZ, RZ, 0x0 ;  /* 0x00000000ffd57424 */ /* 0x000fe200078e00ff */
[----:B--2---:R-:W-:-:S05]  /*47180*/  MOV R3, R2 ;  /* 0x0000000200037202 */ /* 0x004fca0000000f00 */
[----:B-----5:R-:W-:-:S05]  /*47190*/  IMAD R3, R6, 0x8, R3 ;  /* 0x0000000806037824 */ /* 0x020fca00078e0203 */
[----:B---3--:R-:W-:-:S04]  /*471a0*/  PRMT R0, R0, 0x654, R3 ;  /* 0x0000065400007816 */ /* 0x008fc80000000003 */
[----:B------:R0:W-:Y:S02]  /*471b0*/  SYNCS.ARRIVE.TRANS64.RED.A1T0 RZ, [R0+URZ], RZ ;  /* 0x000000ff00ff79a7 */ /* 0x0001e4000810043f */
[----:B0-----:R-:W-:Y:S05]  /*471c0*/  RET.REL.NODEC R212 `(_ZN7cutlass13device_kernelIN5flash11enable_sm90INS1_16FlashAttnFwdSm90INS1_25CollectiveMainloopFwdSm90ILi2EN4cute5tupleIJNS5_1CILi1EEES8_S8_EEENS6_IJNS7_ILi128EEENS7_ILi96EEENS7_ILi64EEEEEELi256ENS_6half_tEfNS_4arch4Sm90ELb0ELb1ELb1ELb0ELb1ELb0ELb1ELb1ELb0ELb1ELb0ELb0EEENS1_21CollectiveEpilogueFwdINS6_IJSA_NS7_ILi256EEESB_EEES9_SE_SG_Li256ELb0ELb1ELb0ELb0EEENS1_30DynamicPersistentTileSchedulerILi256ELi128ELb0ELb1ELb1EEEEEEEEEvNT_6ParamsE) ;  /* 0xfffffb8cd48c7950 */ /* 0x001fea0003c3ffff */
.L_x_2470:
[----:B0-----:R0:W1:Y:S02]  /*471d0*/  SYNCS.PHASECHK.TRANS64.TRYWAIT P0, [R2+URZ], R3 ;  /* 0x00000003020075a7 */ /* 0x001064000800017f */
[----:B-1----:R-:W-:Y:S05]  /*471e0*/  @!P0 NANOSLEEP.SYNCS 0x989680 ;  /* 0x009896800000895d */ /* 0x002fea0003900000 */
[----:B------:R-:W1:Y:S02]  /*471f0*/  @!P0 SYNCS.PHASECHK.TRANS64 P0, [R2+URZ], R3 ;  /* 0x00000003020085a7 */ /* 0x000e64000800007f */
[----:B-1----:R-:W-:Y:S05]  /*47200*/  @!P0 BRA `(.L_x_2470) ;  /* 0xfffffffc00f08947 */ /* 0x002fea000383ffff */
[----:B------:R-:W-:Y:S05]  /*47210*/  BRA `(.L_x_2469) ;  /* 0xfffffe4400e07947 */ /* 0x000fea000383ffff */
.L_x_2477:
[----:B0-----:R0:W1:Y:S02]  /*47220*/  SYNCS.PHASECHK.TRANS64.TRYWAIT P0, [R8+URZ], R9 ;  /* 0x00000009080075a7 */ /* 0x001064000800017f */
[----:B-1----:R-:W-:Y:S05]  /*47230*/  @!P0 NANOSLEEP.SYNCS 0x989680 ;  /* 0x009896800000895d */ /* 0x002fea0003900000 */
[----:B------:R-:W1:Y:S02]  /*47240*/  @!P0 SYNCS.PHASECHK.TRANS64 P0, [R8+URZ], R9 ;  /* 0x00000009080085a7 */ /* 0x000e64000800007f */
[----:B-1----:R-:W-:Y:S05]  /*47250*/  @!P0 BRA `(.L_x_2477) ;  /* 0xfffffffc00f08947 */ /* 0x002fea000383ffff */
[----:B------:R-:W-:Y:S05]  /*47260*/  BRA `(.L_x_2476) ;  /* 0xfffffe4c00b47947 */ /* 0x000fea000383ffff */
.L_x_2496:
        /* <DEDUP_REMOVED lines=9> */
.L_x_6455:


//--------------------- .text._ZN7cutlass13device_kernelIN5flash11enable_sm90INS1_16FlashAttnFwdSm90INS1_25CollectiveMainloopFwdSm90ILi2EN4cute5tupleIJNS5_1CILi1EEES8_S8_EEENS6_IJNS7_ILi128EEENS7_ILi96EEENS7_ILi64EEEEEELi256ENS_6half_tEfNS_4arch4Sm90ELb0ELb1ELb1ELb1ELb1ELb0ELb0ELb1ELb0ELb1ELb0ELb0EEENS1_21CollectiveEpilogueFwdINS6_IJSA_NS7_ILi256EEESB_EEES9_SE_SG_Li256ELb1ELb1ELb0ELb0EEENS1_36VarlenDynamicPersistentTileSchedulerILi128ELi96ELi256ELi128ELb0ELb1ELb1ELb1ELb0ELb1EEEEEEEEEvNT_6ParamsE --------------------------
	.section	.text._ZN7cutlass13device_kernelIN5flash11enable_sm90INS1_16FlashAttnFwdSm90INS1_25CollectiveMainloopFwdSm90ILi2EN4cute5tupleIJNS5_1CILi1EEES8_S8_EEENS6_IJNS7_ILi128EEENS7_ILi96EEENS7_ILi64EEEEEELi256ENS_6half_tEfNS_4arch4Sm90ELb0ELb1ELb1ELb1ELb1ELb0ELb0ELb1ELb0ELb1ELb0ELb0EEENS1_21CollectiveEpilogueFwdINS6_IJSA_NS7_ILi256EEESB_EEES9_SE_SG_Li256ELb1ELb1ELb0ELb0EEENS1_36VarlenDynamicPersistentTileSchedulerILi128ELi96ELi256ELi128ELb0ELb1ELb1ELb1ELb0ELb1EEEEEEEEEvNT_6ParamsE,"ax",@progbits
	.align	128
.text._ZN7cutlass13device_kernelIN5flash11enable_sm90INS1_16FlashAttnFwdSm90INS1_25CollectiveMainloopFwdSm90ILi2EN4cute5tupleIJNS5_1CILi1EEES8_S8_EEENS6_IJNS7_ILi128EEENS7_ILi96EEENS7_ILi64EEEEEELi256ENS_6half_tEfNS_4arch4Sm90ELb0ELb1ELb1ELb1ELb1ELb0ELb0ELb1ELb0ELb1ELb0ELb0EEENS1_21CollectiveEpilogueFwdINS6_IJSA_NS7_ILi256EEESB_EEES9_SE_SG_Li256ELb1ELb1ELb0ELb0EEENS1_36VarlenDynamicPersistentTileSchedulerILi128ELi96ELi256ELi128ELb0ELb1ELb1ELb1ELb0ELb1EEEEEEEEEvNT_6ParamsE:
        .type           _ZN7cutlass13device_kernelIN5flash11enable_sm90INS1_16FlashAttnFwdSm90INS1_25CollectiveMainloopFwdSm90ILi2EN4cute5tupleIJNS5_1CILi1EEES8_S8_EEENS6_IJNS7_ILi128EEENS7_ILi96EEENS7_ILi64EEEEEELi256ENS_6half_tEfNS_4arch4Sm90ELb0ELb1ELb1ELb1ELb1ELb0ELb0ELb1ELb0ELb1ELb0ELb0EEENS1_21CollectiveEpilogueFwdINS6_IJSA_NS7_ILi256EEESB_EEES9_SE_SG_Li256ELb1ELb1ELb0ELb0EEENS1_36VarlenDynamicPersistentTileSchedulerILi128ELi96ELi256ELi128ELb0ELb1ELb1ELb1ELb0ELb1EEEEEEEEEvNT_6ParamsE,@function
        .size           _ZN7cutlass13device_kernelIN5flash11enable_sm90INS1_16FlashAttnFwdSm90INS1_25CollectiveMainloopFwdSm90ILi2EN4cute5tupleIJNS5_1CILi1EEES8_S8_EEENS6_IJNS7_ILi128EEENS7_ILi96EEENS7_ILi64EEEEEELi256ENS_6half_tEfNS_4arch4Sm90ELb0ELb1ELb1ELb1ELb1ELb0ELb0ELb1ELb0ELb1ELb0ELb0EEENS1_21CollectiveEpilogueFwdINS6_IJSA_NS7_ILi256EEESB_EEES9_SE_SG_Li256ELb1ELb1ELb0ELb0EEENS1_36VarlenDynamicPersistentTileSchedulerILi128ELi96ELi256ELi128ELb0ELb1ELb1ELb1ELb0ELb1EEEEEEEEEvNT_6ParamsE,(.L_x_6457 - _ZN7cutlass13device_kernelIN5flash11enable_sm90INS1_16FlashAttnFwdSm90INS1_25CollectiveMainloopFwdSm90ILi2EN4cute5tupleIJNS5_1CILi1EEES8_S8_EEENS6_IJNS7_ILi128EEENS7_ILi96EEENS7_ILi64EEEEEELi256ENS_6half_tEfNS_4arch4Sm90ELb0ELb1ELb1ELb1ELb1ELb0ELb0ELb1ELb0ELb1ELb0ELb0EEENS1_21CollectiveEpilogueFwdINS6_IJSA_NS7_ILi256EEESB_EEES9_SE_SG_Li256ELb1ELb1ELb0ELb0EEENS1_36VarlenDynamicPersistentTileSchedulerILi128ELi96ELi256ELi128ELb0ELb1ELb1ELb1ELb0ELb1EEEEEEEEEvNT_6ParamsE)
        .other          _ZN7cutlass13device_kernelIN5flash11enable_sm90INS1_16FlashAttnFwdSm90INS1_25CollectiveMainloopFwdSm90ILi2EN4cute5tupleIJNS5_1CILi1EEES8_S8_EEENS6_IJNS7_ILi128EEENS7_ILi96EEENS7_ILi64EEEEEELi256ENS_6half_tEfNS_4arch4Sm90ELb0ELb1ELb1ELb1ELb1ELb0ELb0ELb1ELb0ELb1ELb0ELb0EEENS1_21CollectiveEpilogueFwdINS6_IJSA_NS7_ILi256EEESB_EEES9_SE_SG_Li256ELb1ELb1ELb0ELb0EEENS1_36VarlenDynamicPersistentTileSchedulerILi128ELi96ELi256ELi128ELb0ELb1ELb1ELb1ELb0ELb1EEEEEEEEEvNT_6ParamsE,@"STO_CUDA_ENTRY STV_DEFAULT"
_ZN7cutlass13device_kernelIN5flash11enable_sm90INS1_16FlashAttnFwdSm90INS1_25CollectiveMainloopFwdSm90ILi2EN4cute5tupleIJNS5_1CILi1EEES8_S8_EEENS6_IJNS7_ILi128EEENS7_ILi96EEENS7_ILi64EEEEEELi256ENS_6half_tEfNS_4arch4Sm90ELb0ELb1ELb1ELb1ELb1ELb0ELb0ELb1ELb0ELb1ELb0ELb0EEENS1_21CollectiveEpilogueFwdINS6_IJSA_NS7_ILi256EEESB_EEES9_SE_SG_Li256ELb1ELb1ELb0ELb0EEENS1_36VarlenDynamicPersistentTileSchedulerILi128ELi96ELi256ELi128ELb0ELb1ELb1ELb1ELb0ELb1EEEEEEEEEvNT_6ParamsE:
        /* <DEDUP_REMOVED lines=45> */
.L_x_2497:
        /* <DEDUP_REMOVED lines=22> */
.L_x_2498:
        /* <DEDUP_REMOVED lines=18> */
.L_x_2499:
        /* <DEDUP_REMOVED lines=22> */
.L_x_2500:
        /* <DEDUP_REMOVED lines=23> */
.L_x_2501:
        /* <DEDUP_REMOVED lines=8> */
.L_x_2503:
[----:B------:R-:W-:-:S08]  /*08a0*/  NOP ;  /* 0x0000000000007918 */ /* 0x000fd00000000000 */
[----:B------:R-:W0:Y:S02]  /*08b0*/  USETMAXREG.TRY_ALLOC.CTAPOOL UP0, 0xe8 ;  /* 0x000000e8000079c8 */ /* 0x000e240008000600 */
[----:B0-----:R-:W-:-:S13]  /*08c0*/  PLOP3.LUT P0, PT, PT, PT, UP0, 0x80, 0x0 ;  /* 0x000000000000781c */ /* 0x001fda0003f0f008 */
[----:B------:R-:W-:Y:S05]  /*08d0*/  @!P0 BRA `(.L_x_2503) ;  /* 0xfffffffc00f08947 */ /* 0x000fea000383ffff */
[----:B------:R-:W-:Y:S01]  /*08e0*/  SHF.R.U32.HI R2, RZ, 0x7, R0 ;  /* 0x00000007ff027819 */ /* 0x000fe20000011600 */
[----:B------:R-:W0:Y:S08]  /*08f0*/  S2UR UR5, SR_CgaCtaId ;  /* 0x00000000000579c3 */ /* 0x000e300000008800 */
[----:B------:R-:W-:Y:S06]  /*0900*/  BAR.ARV 0x8, 0x180 ;  /* 0x0206000000007b1d */ /* 0x000fec0000002000 */
[----:B------:R-:W-:Y:S01]  /*0910*/  ISETP.NE.AND P0, PT, R2, 0x1, PT ;  /* 0x000000010200780c */ /* 0x000fe20003f05270 */
[----:B------:R-:W-:-:S12]  /*0920*/  UMOV UR4, 0x400 ;  /* 0x0000040000047882 */ /* 0x000fd80000000000 */
[----:B------:R-:W-:Y:S06]  /*0930*/  @!P0 BAR.ARV 0x9, 0x100 ;  /* 0x0244000000008b1d */ /* 0x000fec0000002000 */
[----:B0-----:R-:W-:Y:S02]  /*0940*/  ULEA UR4, UR5, UR4, 0x18 ;  /* 0x0000000405047291 */ /* 0x001fe4000f8ec03f */
[----:B------:R-:W-:Y:S07]  /*0950*/  BAR.SYNC.DEFER_BLOCKING 0x5, 0x180 ;  /* 0x0146000000007b1d */ /* 0x000fee0000010000 */
[----:B------:R-:W0:Y:S01]  /*0960*/  LDS.128 R4, [UR4+0x228d0] ;  /* 0x0228d004ff047984 */ /* 0x000e220008000c00 */
[----:B------:R-:W-:Y:S01]  /*0970*/  ULDC UR4, c[0x0][0xc3c] ;  /* 0x00030f0000047ab9 */ /* 0x000fe20000000800 */
[----:B------:R-:W-:Y:S06]  /*0980*/  BAR.ARV 0x4, 0x180 ;  /* 0x0106000000007b1d */ /* 0x000fec0000002000 */
[----:B0-----:R-:W-:-:S13]  /*0990*/  ISETP.GE.AND P0, PT, R7, UR4, PT ;  /* 0x0000000407007c0c */ /* 0x001fda000bf06270 */
[----:B------:R-:W-:Y:S05]  /*09a0*/  @P0 EXIT ;  /* 0x000000000000094d */ /* 0x000fea0003800000 */
[----:B------:R-:W-:Y:S01]  /*09b0*/  VIADD R214, R0, 0xffffff80 ;  /* 0xffffff8000d67836 */ /* 0x000fe20000000000 */
[----:B------:R-:W-:Y:S01]  /*09c0*/  R2UR UR7, R6 ;  /* 0x00000000060772ca */ /* 0x000fe200000e0000 */
[----:B------:R-:W-:Y:S01]  /*09d0*/  ULOP3.LUT UR40, UR39, 0x1, URZ, 0xfc, !UPT ;  /* 0x0000000127287892 */ /* 0x000fe2000f8efc3f */
[----:B------:R-:W-:Y:S01]  /*09e0*/  R2UR UR5, R5 ;  /* 0x00000000050572ca */ /* 0x000fe200000e0000 */
[----:B------:R-:W-:Y:S01]  /*09f0*/  UMOV UR36, URZ ;  /* 0x0000003f00247c82 */ /* 0x000fe20008000000 */
[----:B------:R-:W-:Y:S01]  /*0a00*/  SHF.R.S32.HI R3, RZ, 0x1f, R214 ;  /* 0x0000001fff037819 */ /* 0x000fe200000114d6 */
[----:B------:R-:W-:Y:S01]  /*0a10*/  UMOV UR37, URZ ;  /* 0x0000003f00257c82 */ /* 0x000fe20008000000 */
[----:B------:R-:W-:Y:S01]  /*0a20*/  R2UR UR6, R7 ;  /* 0x00000000070672ca */ /* 0x000fe200000e0000 */
[----:B------:R-:W-:Y:S01]  /*0a30*/  UMOV UR38, URZ ;  /* 0x0000003f00267c82 */ /* 0x000fe20008000000 */
[CC--:B------:R-:W-:Y:S02]  /*0a40*/  LEA.HI R0, R3.reuse, R214.reuse, RZ, 0x7 ;  /* 0x000000d603007211 */ /* 0x0c0fe400078f38ff */
[----:B------:R-:W-:-:S02]  /*0a50*/  LEA.HI R4, R3, R214, RZ, 0x5 ;  /* 0x000000d603047211 */ /* 0x000fc400078f28ff */
[----:B------:R-:W-:Y:S02]  /*0a60*/  LOP3.LUT R205, R0, 0xffffff80, RZ, 0xc0, !PT ;  /* 0xffffff8000cd7812 */ /* 0x000fe400078ec0ff */
[CC--:B------:R-:W-:Y:S01]  /*0a70*/  LEA.HI R2, R3.reuse, R214.reuse, RZ, 0x4 ;  /* 0x000000d603027211 */ /* 0x0c0fe200078f20ff */
[----:B------:R-:W-:Y:S01]  /*0a80*/  IMAD.SHL.U32 R4, R4, 0x20, RZ ;  /* 0x0000002004047824 */ /* 0x000fe200078e00ff */
[-C--:B------:R-:W-:Y:S01]  /*0a90*/  LEA.HI R11, R3, R214.reuse, RZ, 0x2 ;  /* 0x000000d6030b7211 */ /* 0x080fe200078f10ff */
[----:B------:R-:W-:Y:S01]  /*0aa0*/  IMAD.IADD R205, R214, 0x1, -R205 ;  /* 0x00000001d6cd7824 */ /* 0x000fe200078e0acd */
[----:B------:R-:W-:Y:S02]  /*0ab0*/  LOP3.LUT R5, R2, 0x3fffff0, RZ, 0xc0, !PT ;  /* 0x03fffff002057812 */ /* 0x000fe400078ec0ff */
[----:B------:R-:W-:Y:S02]  /*0ac0*/  LOP3.LUT R11, R11, 0xfffffffc, RZ, 0xc0, !PT ;  /* 0xfffffffc0b0b7812 */ /* 0x000fe400078ec0ff */
[----:B------:R-:W-:Y:S01]  /*0ad0*/  SHF.R.S32.HI R6, RZ, 0x1f, R205 ;  /* 0x0000001fff067819 */ /* 0x000fe200000114cd */
[C---:B------:R-:W-:Y:S01]  /*0ae0*/  IMAD.IADD R5, R214.reuse, 0x1, -R5 ;  /* 0x00000001d6057824 */ /* 0x040fe200078e0a05 */
[----:B------:R-:W-:Y:S01]  /*0af0*/  LEA.HI R3, R3, R214, RZ, 0x3 ;  /* 0x000000d603037211 */ /* 0x000fe200078f18ff */
[----:B------:R-:W-:Y:S01]  /*0b00*/  IMAD.IADD R11, R214, 0x1, -R11 ;  /* 0x00000001d60b7824 */ /* 0x000fe200078e0a0b */
[----:B------:R-:W-:-:S02]  /*0b10*/  LEA.HI R8, R6, R205, RZ, 0x2 ;  /* 0x000000cd06087211 */ /* 0x000fc400078f10ff */
[----:B------:R-:W-:Y:S02]  /*0b20*/  SHF.R.S32.HI R207, RZ, 0x7, R0 ;  /* 0x00000007ffcf7819 */ /* 0x000fe40000011400 */
[--C-:B------:R-:W-:Y:S02]  /*0b30*/  SHF.R.S32.HI R9, RZ, 0x2, R8.reuse ;  /* 0x00000002ff097819 */ /* 0x100fe40000011408 */
[----:B------:R-:W-:Y:S02]  /*0b40*/  SHF.R.S32.HI R10, RZ, 0x1f, R8 ;  /* 0x0000001fff0a7819 */ /* 0x000fe40000011408 */
[----:B------:R-:W-:Y:S02]  /*0b50*/  LOP3.LUT R4, R4, 0xfffffc00, RZ, 0xc0, !PT ;  /* 0xfffffc0004047812 */ /* 0x000fe400078ec0ff */
[----:B------:R-:W-:Y:S02]  /*0b60*/  LEA.HI R10, R10, R9, RZ, 0x3 ;  /* 0x000000090a0a7211 */ /* 0x000fe400078f18ff */
[----:B------:R-:W-:Y:S01]  /*0b70*/  LOP3.LUT R203, R3, 0xfffffff8, RZ, 0xc0, !PT ;  /* 0xfffffff803cb7812 */ /* 0x000fe200078ec0ff */
[----:B------:R-:W-:Y:S01]  /*0b80*/  IMAD R5, R5, 0x40, R4 ;  /* 0x0000004005057824 */ /* 0x000fe200078e0204 */
[----:B------:R-:W-:-:S02]  /*0b90*/  SHF.R.S32.HI R7, RZ, 0x4, R2 ;  /* 0x00000004ff077819 */ /* 0x000fc40000011402 */
[----:B------:R-:W-:Y:S01]  /*0ba0*/  LOP3.LUT R10, R10, 0xfffffff8, RZ, 0xc0, !PT ;  /* 0xfffffff80a0a7812 */ /* 0x000fe200078ec0ff */
[----:B------:R-:W-:Y:S01]  /*0bb0*/  IMAD.IADD R203, R214, 0x1, -R203 ;  /* 0x00000001d6cb7824 */ /* 0x000fe200078e0acb */
[----:B------:R-:W-:Y:S02]  /*0bc0*/  LEA.HI R6, R6, R205, RZ, 0x5 ;  /* 0x000000cd06067211 */ /* 0x000fe400078f28ff */
[----:B------:R-:W-:Y:S01]  /*0bd0*/  LEA.HI R0, R0, R207, RZ, 0x1 ;  /* 0x000000cf00007211 */ /* 0x000fe200078f08ff */
[----:B------:R-:W-:Y:S01]  /*0be0*/  IMAD.IADD R9, R9, 0x1, -R10 ;  /* 0x0000000109097824 */ /* 0x000fe200078e0a0a */
[----:B------:R-:W-:Y:S01]  /*0bf0*/  LEA.HI R2, R2, R7, RZ, 0x1 ;  /* 0x0000000702027211 */ /* 0x000fe200078f08ff */
[----:B------:R-:W-:Y:S01]  /*0c00*/  IMAD.SHL.U32 R22, R203, 0x8, RZ ;  /* 0x00000008cb167824 */ /* 0x000fe200078e00ff */
[----:B------:R-:W-:Y:S02]  /*0c10*/  SHF.R.S32.HI R6, RZ, 0x5, R6 ;  /* 0x00000005ff067819 */ /* 0x000fe40000011406 */
[----:B------:R-:W-:Y:S01]  /*0c20*/  LEA.HI R4, R11, R11, RZ, 0x1 ;  /* 0x0000000b0b047211 */ /* 0x000fe200078f08ff */
[----:B------:R-:W-:Y:S01]  /*0c30*/  VIADD R201, R22, 0x40 ;  /* 0x0000004016c97836 */ /* 0x000fe20000000000 */
[----:B------:R-:W-:Y:S01]  /*0c40*/  LOP3.LUT R0, R0, 0x3fffffe, RZ, 0xc0, !PT ;  /* 0x03fffffe00007812 */ /* 0x000fe200078ec0ff */
[----:B------:R-:W-:Y:S01]  /*0c50*/  IMAD R9, R6, 0x10, R9 ;  /* 0x0000001006097824 */ /* 0x000fe200078e0209 */
[----:B------:R-:W-:Y:S01]  /*0c60*/  LOP3.LUT R2, R2, 0x1ffffffe, RZ, 0xc0, !PT ;  /* 0x1ffffffe02027812 */ /* 0x000fe200078ec0ff */
[----:B------:R-:W-:Y:S01]  /*0c70*/  VIADD R200, R22, 0x80 ;  /* 0x0000008016c87836 */ /* 0x000fe20000000000 */
[----:B------:R-:W-:Y:S01]  /*0c80*/  LOP3.LUT R4, R4, 0x1ffffffe, RZ, 0xc0, !PT ;  /* 0x1ffffffe04047812 */ /* 0x000fe200078ec0ff */
[----:B------:R-:W-:Y:S01]  /*0c90*/  IMAD.IADD R0, R207, 0x1, -R0 ;  /* 0x00000001cf007824 */ /* 0x000fe200078e0a00 */
[----:B------:R-:W-:Y:S01]  /*0ca0*/  LOP3.LUT R8, R8, 0x7ffffffc, RZ, 0xc0, !PT ;  /* 0x7ffffffc08087812 */ /* 0x000fe200078ec0ff */
[----:B------:R-:W-:Y:S01]  /*0cb0*/  VIADD R202, R22, 0xc0 ;  /* 0x000000c016ca7836 */ /* 0x000fe20000000000 */
[----:B------:R-:W-:Y:S01]  /*0cc0*/  SHF.R.S32.HI R204, RZ, 0x3, R3 ;  /* 0x00000003ffcc7819 */ /* 0x000fe20000011403 */
[----:B------:R-:W-:Y:S01]  /*0cd0*/  IMAD.IADD R2, R7, 0x1, -R2 ;  /* 0x0000000107027824 */ /* 0x000fe200078e0a02 */
[----:B------:R-:W-:Y:S01]  /*0ce0*/  SHF.R.S32.HI R213, RZ, 0x1f, R22 ;  /* 0x0000001fffd57819 */ /* 0x000fe20000011416 */
[----:B------:R-:W-:Y:S01]  /*0cf0*/  IMAD.IADD R23, R11, 0x1, -R4 ;  /* 0x000000010b177824 */ /* 0x000fe200078e0a04 */
[----:B------:R-:W-:Y:S01]  /*0d00*/  SHF.R.S32.HI R212, RZ, 0x1f, R201 ;  /* 0x0000001fffd47819 */ /* 0x000fe200000114c9 */
[----:B------:R-:W-:Y:S01]  /*0d10*/  IMAD R208, R0, 0x40, R9 ;  /* 0x0000004000d07824 */ /* 0x000fe200078e0209 */
[----:B------:R-:W-:Y:S01]  /*0d20*/  SHF.R.S32.HI R211, RZ, 0x1f, R200 ;  /* 0x0000001fffd37819 */ /* 0x000fe200000114c8 */
[----:B------:R-:W-:Y:S01]  /*0d30*/  IMAD R209, R2, 0x8, R5 ;  /* 0x0000000802d17824 */ /* 0x000fe200078e0205 */
[----:B------:R-:W-:Y:S01]  /*0d40*/  SHF.R.S32.HI R210, RZ, 0x1f, R202 ;  /* 0x0000001fffd27819 */ /* 0x000fe200000114ca */
[----:B------:R-:W-:-:S02]  /*0d50*/  IMAD.IADD R19, R205, 0x1, -R8 ;  /* 0x00000001cd137824 */ /* 0x000fc400078e0a08 */
[----:B------:R-:W-:-:S07]  /*0d60*/  IMAD R23, R23, 0x8, R208 ;  /* 0x0000000817177824 */ /* 0x000fce00078e02d0 */
.L_x_2611:
[----:B------:R-:W-:Y:S01]  /*0d70*/  ULDC.64 UR8, c[0x0][0xa28] ;  /* 0x00028a0000087ab9 */ /* 0x000fe20000000a00 */
[----:B0-----:R-:W-:Y:S01]  /*0d80*/  IMAD.MOV.U32 R7, RZ, RZ, RZ ;  /* 0x000000ffff077224 */ /* 0x001fe200078e00ff */
[----:B------:R-:W-:Y:S01]  /*0d90*/  UISETP.NE.U32.AND UP0, UPT, UR8, URZ, UPT ;  /* 0x0000003f0800728c */ /* 0x000fe2000bf05070 */
[----:B------:R-:W-:-:S03]  /*0da0*/  ULDC UR4, c[0x0][0x424] ;  /* 0x0001090000047ab9 */ /* 0x000fc60000000800 */
[----:B------:R-:W-:-:S03]  /*0db0*/  UISETP.NE.AND.EX UP0, UPT, UR9, URZ, UPT, UP0 ;  /* 0x0000003f0900728c */ /* 0x000fc6000bf05300 */
[----:B------:R-:W-:Y:S02]  /*0dc0*/  ULDC.64 UR8, c[0x0][0xa18] ;  /* 0x0002860000087ab9 */ /* 0x000fe40000000a00 */
[----:B------:R-:W-:Y:S01]  /*0dd0*/  UISETP.NE.U32.AND UP1, UPT, UR8, URZ, UPT ;  /* 0x0000003f0800728c */ /* 0x000fe2000bf25070 */
[----:B------:R-:W-:-:S03]  /*0de0*/  PLOP3.LUT P0, PT, PT, PT, UP0, 0x80, 0x0 ;  /* 0x000000000000781c */ /* 0x000fc60003f0f008 */
[----:B------:R-:W-:-:S03]  /*0df0*/  UISETP.NE.AND.EX UP1, UPT, UR9, URZ, UPT, UP1 ;  /* 0x0000003f0900728c */ /* 0x000fc6000bf25310 */
[----:B------:R-:W-:Y:S02]  /*0e00*/  @UP0 ULDC.64 UR8, c[0x0][0xa28] ;  /* 0x00028a0000080ab9 */ /* 0x000fe40000000a00 */
[----:B------:R-:W-:Y:S01]  /*0e10*/  @UP0 UIMAD.WIDE UR8, UR6, 0x4, UR8 ;  /* 0x00000004060808a5 */ /* 0x000fe2000f8e0208 */
[----:B------:R-:W-:-:S05]  /*0e20*/  PLOP3.LUT P2, PT, PT, PT, UP1, 0x80, 0x0 ;  /* 0x000000000000781c */ /* 0x000fca0003f4f018 */
[----:B------:R-:W-:Y:S01]  /*0e30*/  @UP1 ULDC.64 UR10, c[0x0][0xa18] ;  /* 0x00028600000a1ab9 */ /* 0x000fe20000000a00 */
[----:B------:R-:W-:Y:S02]  /*0e40*/  IMAD.U32 R2, RZ, RZ, UR8 ;  /* 0x00000008ff027e24 */ /* 0x000fe4000f8e00ff */
[----:B--2---:R-:W-:Y:S01]  /*0e50*/  IMAD.U32 R3, RZ, RZ, UR9 ;  /* 0x00000009ff037e24 */ /* 0x004fe2000f8e00ff */
[----:B------:R-:W-:-:S04]  /*0e60*/  @UP1 UIMAD.WIDE UR8, UR6, 0x4, UR10 ;  /* 0x00000004060818a5 */ /* 0x000fc8000f8e020a */
[----:B------:R0:W5:Y:S02]  /*0e70*/  @P0 LDG.E R7, desc[UR46][R2.64] ;  /* 0x0000002e02070981 */ /* 0x000164000c1e1900 */
[----:B------:R-:W-:Y:S02]  /*0e80*/  IMAD.U32 R4, RZ, RZ, UR8 ;  /* 0x00000008ff047e24 */ /* 0x000fe4000f8e00ff */
[----:B------:R-:W-:Y:S01]  /*0e90*/  IMAD.U32 R5, RZ, RZ, UR9 ;  /* 0x00000009ff057e24 */ /* 0x000fe2000f8e00ff */
[----:B------:R-:W-:-:S04]  /*0ea0*/  ULDC.64 UR8, c[0x0][0x418] ;  /* 0x0001060000087ab9 */ /* 0x000fc80000000a00 */
[----:B----4-:R0:W5:Y:S01]  /*0eb0*/  @P2 LDG.E R17, desc[UR46][R4.64] ;  /* 0x0000002e04112981 */ /* 0x010162000c1e1900 */
[----:B------:R-:W-:Y:S01]  /*0ec0*/  UISETP.NE.U32.AND UP0, UPT, UR8, URZ, UPT ;  /* 0x0000003f0800728c */ /* 0x000fe2000bf05070 */
[----:B------:R-:W-:-:S03]  /*0ed0*/  UMOV UR41, UR7 ;  /* 0x0000000700297c82 */ /* 0x000fc60008000000 */
[----:B------:R-:W-:-:S03]  /*0ee0*/  UISETP.NE.AND.EX UP0, UPT, UR9, URZ, UPT, UP0 ;  /* 0x0000003f0900728c */ /* 0x000fc6000bf05300 */
[----:B------:R-:W-:Y:S01]  /*0ef0*/  ULDC.64 UR8, c[0x0][0xa20] ;  /* 0x0002880000087ab9 */ /* 0x000fe20000000a00 */
[----:B------:R-:W-:Y:S01]  /*0f00*/  USEL UR4, UR4, 0x1, UP0 ;  /* 0x0000000104047887 */ /* 0x000fe20008000000 */
[----:B------:R-:W-:Y:S01]  /*0f10*/  ISETP.NE.U32.AND P1, PT, RZ, UR8, PT ;  /* 0x00000008ff007c0c */ /* 0x000fe2000bf25070 */
[----:B------:R-:W-:Y:S02]  /*0f20*/  ULDC UR8, c[0x0][0x2f0] ;  /* 0x0000bc0000087ab9 */ /* 0x000fe40000000800 */
[----:B------:R-:W-:Y:S01]  /*0f30*/  UIMAD UR4, UR4, UR8, URZ ;  /* 0x00000008040472a4 */ /* 0x000fe2000f8e023f */
[----:B------:R-:W-:Y:S01]  /*0f40*/  ISETP.NE.AND.EX P1, PT, RZ, UR9, PT, P1 ;  /* 0x00000009ff007c0c */ /* 0x000fe2000bf25310 */
[----:B01-3--:R-:W-:-:S12]  /*0f50*/  @P2 BRA `(.L_x_2504) ;  /* 0x0000000000302947 */ /* 0x00bfd80003800000 */
[----:B------:R-:W-:Y:S01]  /*0f60*/  ULDC.64 UR8, c[0x0][0xa00] ;  /* 0x0002800000087ab9 */ /* 0x000fe20000000a00 */
[----:B-----5:R-:W0:Y:S01]  /*0f70*/  LDC R17, c[0x0][0x288] ;  /* 0x0000a200ff117b82 */ /* 0x020e220000000800 */
[----:B------:R-:W-:-:S04]  /*0f80*/  ISETP.NE.U32.AND P0, PT, RZ, UR8, PT ;  /* 0x00000008ff007c0c */ /* 0x000fc8000bf05070 */
[----:B------:R-:W-:-:S13]  /*0f90*/  ISETP.NE.AND.EX P0, PT, RZ, UR9, PT, P0 ;  /* 0x00000009ff007c0c */ /* 0x000fda000bf05300 */
[----:B------:R-:W-:Y:S05]  /*0fa0*/  @!P0 BRA `(.L_x_2504) ;  /* 0x00000000001c8947 */ /* 0x000fea0003800000 */
[----:B------:R-:W-:Y:S02]  /*0fb0*/  ULDC.64 UR8, c[0x0][0xa00] ;  /* 0x0002800000087ab9 */ /* 0x000fe40000000a00 */
[----:B------:R-:W-:-:S06]  /*0fc0*/  UIMAD.WIDE UR8, UR6, 0x4, UR8 ;  /* 0x00000004060878a5 */ /* 0x000fcc000f8e0208 */
[----:B------:R-:W-:Y:S02]  /*0fd0*/  IMAD.U32 R2, RZ, RZ, UR8 ;  /* 0x00000008ff027e24 */ /* 0x000fe4000f8e00ff */
[----:B------:R-:W-:-:S05]  /*0fe0*/  IMAD.U32 R3, RZ, RZ, UR9 ;  /* 0x00000009ff037e24 */ /* 0x000fca000f8e00ff */
[----:B0-----:R-:W2:Y:S04]  /*0ff0*/  LDG.E R17, desc[UR46][R2.64] ;  /* 0x0000002e02117981 */ /* 0x001ea8000c1e1900 */
[----:B------:R-:W2:Y:S02]  /*1000*/  LDG.E R0, desc[UR46][R2.64+0x4] ;  /* 0x0000042e02007981 */ /* 0x000ea4000c1e1900 */
[----:B--2---:R-:W-:-:S07]  /*1010*/  IMAD.IADD R17, R0, 0x1, -R17 ;  /* 0x0000000100117824 */ /* 0x004fce00078e0a11 */
.L_x_2504:
[----:B------:R-:W-:Y:S01]  /*1020*/  IMAD.U32 R18, RZ, RZ, UR4 ;  /* 0x00000004ff127e24 */ /* 0x000fe2000f8e00ff */
[----:B------:R-:W-:Y:S01]  /*1030*/  UMOV UR42, UR6 ;  /* 0x00000006002a7c82 */ /* 0x000fe20008000000 */
[----:B------:R-:W-:Y:S05]  /*1040*/  @!P1 BRA `(.L_x_2505) ;  /* 0x0000000000189947 */ /* 0x000fea0003800000 */
[----:B------:R-:W-:Y:S02]  /*1050*/  ULDC.64 UR8, c[0x0][0xa20] ;  /* 0x0002880000087ab9 */ /* 0x000fe40000000a00 */
[----:B------:R-:W-:-:S06]  /*1060*/  UIMAD.WIDE UR6, UR6, 0x4, UR8 ;  /* 0x00000004060678a5 */ /* 0x000fcc000f8e0208 */
[----:B------:R-:W-:Y:S02]  /*1070*/  IMAD.U32 R2, RZ, RZ, UR6 ;  /* 0x00000006ff027e24 */ /* 0x000fe4000f8e00ff */
[----:B------:R-:W-:-:S05]  /*1080*/  IMAD.U32 R3, RZ, RZ, UR7 ;  /* 0x00000007ff037e24 */ /* 0x000fca000f8e00ff */
[----:B------:R1:W5:Y:S01]  /*1090*/  LDG.E R18, desc[UR46][R2.64] ;  /* 0x0000002e02127981 */ /* 0x000362000c1e1900 */
[----:B------:R-:W-:Y:S05]  /*10a0*/  BRA `(.L_x_2506) ;  /* 0x00000000002c7947 */ /* 0x000fea0003800000 */
.L_x_2505:
[----:B------:R-:W-:Y:S02]  /*10b0*/  ULDC.64 UR8, c[0x0][0xa08] ;  /* 0x0002820000087ab9 */ /* 0x000fe40000000a00 */
[----:B------:R-:W-:-:S04]  /*10c0*/  ISETP.NE.U32.AND P0, PT, RZ, UR8, PT ;  /* 0x00000008ff007c0c */ /* 0x000fc8000bf05070 */
[----:B------:R-:W-:-:S13]  /*10d0*/  ISETP.NE.AND.EX P0, PT, RZ, UR9, PT, P0 ;  /* 0x00000009ff007c0c */ /* 0x000fda000bf05300 */
[----:B------:R-:W-:Y:S05]  /*10e0*/  @!P0 BRA `(.L_x_2506) ;  /* 0x00000000001c8947 */ /* 0x000fea0003800000 */
[----:B------:R-:W-:Y:S02]  /*10f0*/  ULDC.64 UR8, c[0x0][0xa08] ;  /* 0x0002820000087ab9 */ /* 0x000fe40000000a00 */
[----:B------:R-:W-:-:S06]  /*1100*/  UIMAD.WIDE UR6, UR6, 0x4, UR8 ;  /* 0x00000004060678a5 */ /* 0x000fcc000f8e0208 */
[----:B------:R-:W-:Y:S02]  /*1110*/  IMAD.U32 R2, RZ, RZ, UR6 ;  /* 0x00000006ff027e24 */ /* 0x000fe4000f8e00ff */
[----:B------:R-:W-:-:S05]  /*1120*/  IMAD.U32 R3, RZ, RZ, UR7 ;  /* 0x00000007ff037e24 */ /* 0x000fca000f8e00ff */
[----:B------:R-:W2:Y:S04]  /*1130*/  LDG.E R18, desc[UR46][R2.64] ;  /* 0x0000002e02127981 */ /* 0x000ea8000c1e1900 */
[----:B------:R-:W2:Y:S02]  /*1140*/  LDG.E R5, desc[UR46][R2.64+0x4] ;  /* 0x0000042e02057981 */ /* 0x000ea4000c1e1900 */
[----:B--2---:R-:W-:-:S07]  /*1150*/  IMAD.IADD R18, R5, 0x1, -R18 ;  /* 0x0000000105127824 */ /* 0x004fce00078e0a12 */
.L_x_2506:
[----:B------:R-:W2:Y:S01]  /*1160*/  LDC R206, c[0x0][0x448] ;  /* 0x00011200ffce7b82 */ /* 0x000ea20000000800 */
[----:B------:R-:W-:Y:S01]  /*1170*/  USHF.L.U32 UR43, UR5, 0x7, URZ ;  /* 0x00000007052b7899 */ /* 0x000fe2000800063f */
[----:B-----5:R-:W-:Y:S01]  /*1180*/  IMAD.IADD R18, R18, 0x1, -R7 ;  /* 0x0000000112127824 */ /* 0x020fe200078e0a07 */
[----:B------:R-:W-:Y:S02]  /*1190*/  LOP3.LUT R16, R16, 0xffefffff, RZ, 0xc0, !PT ;  /* 0xffefffff10107812 */ /* 0x000fe400078ec0ff */
[----:B------:R-:W-:Y:S02]  /*11a0*/  UIADD3 UR4, UR43, 0x7f, URZ ;  /* 0x0000007f2b047890 */ /* 0x000fe4000fffe03f */
[----:B01----:R-:W-:Y:S01]  /*11b0*/  IADD3 R3, R18, 0x1, -R17 ;  /* 0x0000000112037810 */ /* 0x003fe20007ffe811 */
[----:B------:R-:W0:Y:S03]  /*11c0*/  LDC.64 R8, c[0x0][0x9e0] ;  /* 0x00027800ff087b82 */ /* 0x000e260000000a00 */
[----:B------:R-:W-:Y:S01]  /*11d0*/  IMAD.U32 R0, RZ, RZ, UR4 ;  /* 0x00000004ff007e24 */ /* 0x000fe2000f8e00ff */
[----:B--2---:R-:W-:-:S02]  /*11e0*/  ISETP.NE.AND P2, PT, R206, 0x1, PT ;  /* 0x00000001ce00780c */ /* 0x004fc40003f45270 */
[----:B0-----:R-:W-:-:S11]  /*11f0*/  ISETP.GE.AND P1, PT, R9, 0x1, PT ;  /* 0x000000010900780c */ /* 0x001fd60003f26270 */
[----:B------:R-:W0:Y:S01]  /*1200*/  @P2 LDC R2, c[0x0][0x44c] ;  /* 0x00011300ff022b82 */ /* 0x000e220000000800 */
[----:B------:R-:W-:-:S04]  /*1210*/  @P2 LOP3.LUT R16, R16, 0x100000, RZ, 0xfc, !PT ;  /* 0x0010000010102812 */ /* 0x000fc800078efcff */
[----:B------:R-:W-:-:S03]  /*1220*/  LOP3.LUT R16, R16, 0xfff7ffff, RZ, 0xc0, !PT ;  /* 0xfff7ffff10107812 */ /* 0x000fc600078ec0ff */
[----:B------:R-:W1:Y:S01]  /*1230*/  @P2 LDC R5, c[0x0][0x450] ;  /* 0x00011400ff052b82 */ /* 0x000e620000000800 */
[----:B------:R-:W-:Y:S01]  /*1240*/  @P1 LOP3.LUT R16, R16, 0x80000, RZ, 0xfc, !PT ;  /* 0x0008000010101812 */ /* 0x000fe200078efcff */
[----:B0-----:R-:W-:-:S05]  /*1250*/  @P2 IMAD.HI.U32 R2, R2, UR4, RZ ;  /* 0x0000000402022c27 */ /* 0x001fca000f8e00ff */
[----:B-1----:R-:W-:-:S05]  /*1260*/  @P2 SHF.R.U32.HI R0, RZ, R5, R2 ;  /* 0x00000005ff002219 */ /* 0x002fca0000011602 */
        /* <DEDUP_REMOVED lines=13> */
.L_x_2508:
[----:B------:R-:W-:-:S13]  /*1340*/  ISETP.NE.AND P0, PT, R9, 0x1, PT ;  /* 0x000000010900780c */ /* 0x000fda0003f05270 */
[----:B------:R-:W0:Y:S02]  /*1350*/  @P0 LDC.64 R4, c[0x0][0x9e8] ;  /* 0x00027a00ff040b82 */ /* 0x000e240000000a00 */
[----:B0-----:R-:W-:-:S05]  /*1360*/  @P0 IMAD.HI.U32 R4, R2, R4, RZ ;  /* 0x0000000402040227 */ /* 0x001fca00078e00ff */
[----:B------:R-:W-:-:S07]  /*1370*/  @P0 SHF.R.U32.HI R2, RZ, R5, R4 ;  /* 0x00000005ff020219 */ /* 0x000fce0000011604 */
.L_x_2509:
[----:B------:R-:W-:-:S05]  /*1380*/  IMAD R3, R2, R9, R9 ;  /* 0x0000000902037224 */ /* 0x000fca00078e0209 */
[----:B------:R-:W-:-:S07]  /*1390*/  VIMNMX R0, R0, R3, PT ;  /* 0x0000000300007248 */ /* 0x000fce0003fe0100 */
.L_x_2507:
[----:B------:R-:W0:Y:S01]  /*13a0*/  @P2 LDC R4, c[0x0][0x44c] ;  /* 0x00011300ff042b82 */ /* 0x000e220000000800 */
[----:B------:R-:W-:Y:S01]  /*13b0*/  IMAD.U32 R3, RZ, RZ, UR43 ;  /* 0x0000002bff037e24 */ /* 0x000fe2000f8e00ff */
[----:B------:R-:W-:Y:S01]  /*13c0*/  ULDC UR4, c[0x0][0x9dc] ;  /* 0x0002770000047ab9 */ /* 0x000fe20000000800 */
[----:B------:R-:W-:Y:S02]  /*13d0*/  VIADD R2, R0, 0x5f ;  /* 0x0000005f00027836 */ /* 0x000fe40000000000 */
[----:B------:R-:W-:Y:S02]  /*13e0*/  VIADD R0, R18, 0x5f ;  /* 0x0000005f12007836 */ /* 0x000fe40000000000 */
[----:B------:R-:W-:Y:S01]  /*13f0*/  IMAD.HI R2, R2, 0x2aaaaaab, RZ ;  /* 0x2aaaaaab02027827 */ /* 0x000fe200078e02ff */
[----:B------:R-:W1:Y:S03]  /*1400*/  @P2 LDC R5, c[0x0][0x450] ;  /* 0x00011400ff052b82 */ /* 0x000e660000000800 */
[----:B------:R-:W-:-:S04]  /*1410*/  IMAD.HI R0, R0, 0x2aaaaaab, RZ ;  /* 0x2aaaaaab00007827 */ /* 0x000fc800078e02ff */
[----:B0-----:R-:W-:-:S05]  /*1420*/  @P2 IMAD.HI.U32 R4, R4, UR43, RZ ;  /* 0x0000002b04042c27 */ /* 0x001fca000f8e00ff */
[----:B-1----:R-:W-:Y:S02]  /*1430*/  @P2 SHF.R.U32.HI R3, RZ, R5, R4 ;  /* 0x00000005ff032219 */ /* 0x002fe40000011604 */
[----:B------:R-:W-:Y:S02]  /*1440*/  SHF.R.U32.HI R5, RZ, 0x1f, R2 ;  /* 0x0000001fff057819 */ /* 0x000fe40000011602 */
[----:B------:R-:W-:Y:S02]  /*1450*/  IADD3 R4, R3, R18, -R17 ;  /* 0x0000001203047210 */ /* 0x000fe40007ffe811 */
        /* <DEDUP_REMOVED lines=16> */
.L_x_2511:
[----:B------:R-:W-:-:S13]  /*1560*/  ISETP.NE.AND P0, PT, R9, 0x1, PT ;  /* 0x000000010900780c */ /* 0x000fda0003f05270 */
[----:B------:R-:W0:Y:S02]  /*1570*/  @P0 LDC.64 R2, c[0x0][0x9e8] ;  /* 0x00027a00ff020b82 */ /* 0x000e240000000a00 */
[----:B0-----:R-:W-:-:S05]  /*1580*/  @P0 IMAD.HI.U32 R0, R4, R2, RZ ;  /* 0x0000000204000227 */ /* 0x001fca00078e00ff */
[----:B------:R-:W-:-:S07]  /*1590*/  @P0 SHF.R.U32.HI R4, RZ, R3, R0 ;  /* 0x00000003ff040219 */ /* 0x000fce0000011600 */
.L_x_2512:
[----:B------:R-:W-:-:S05]  /*15a0*/  IMAD R4, R4, R9, RZ ;  /* 0x0000000904047224 */ /* 0x000fca00078e02ff */
[----:B------:R-:W-:-:S13]  /*15b0*/  R2UR UR5, R4 ;  /* 0x00000000040572ca */ /* 0x000fda00000e0000 */
[----:B------:R-:W-:-:S04]  /*15c0*/  UISETP.LT.AND UP0, UPT, UR4, UR5, UPT ;  /* 0x000000050400728c */ /* 0x000fc8000bf01270 */
[----:B------:R-:W-:-:S12]  /*15d0*/  USEL UR4, UR4, UR5, !UP0 ;  /* 0x0000000504047287 */ /* 0x000fd8000c000000 */
.L_x_2510:
[----:B------:R-:W-:Y:S01]  /*15e0*/  UIMAD.WIDE UR4, UR4, 0x2aaaaaab, URZ ;  /* 0x2aaaaaab040478a5 */ /* 0x000fe2000f8e023f */
[----:B------:R-:W-:Y:S02]  /*15f0*/  PLOP3.LUT P0, PT, PT, PT, PT, 0x80, 0x0 ;  /* 0x000000000000781c */ /* 0x000fe40003f0f070 */
[----:B------:R-:W-:Y:S01]  /*1600*/  CS2R R2, SRZ ;  /* 0x0000000000027805 */ /* 0x000fe2000001ff00 */
[----:B------:R-:W-:Y:S01]  /*1610*/  IMAD.MOV.U32 R0, RZ, RZ, RZ ;  /* 0x000000ffff007224 */ /* 0x000fe200078e00ff */
[----:B------:R-:W-:Y:S01]  /*1620*/  USHF.R.U32.HI UR4, URZ, 0x1f, UR5 ;  /* 0x0000001f3f047899 */ /* 0x000fe20008011605 */
[----:B------:R-:W-:Y:S01]  /*1630*/  IMAD.MOV.U32 R150, RZ, RZ, RZ ;  /* 0x000000ffff967224 */ /* 0x000fe200078e00ff */
        /* <DEDUP_REMOVED lines=99> */
.L_x_2514:
        /* <DEDUP_REMOVED lines=13> */
.L_x_2704:
[----:B------:R-:W-:Y:S01]  /*1d40*/  IMAD.U32 R0, RZ, RZ, UR40 ;  /* 0x00000028ff007e24 */ /* 0x000fe2000f8e00ff */
[----:B------:R-:W-:Y:S05]  /*1d50*/  WARPSYNC.ALL ;  /* 0x0000000000007948 */ /* 0x000fea0003800000 */
[----:B------:R1:W-:Y:S01]  /*1d60*/  BAR.SYNC.DEFER_BLOCKING R7, 0x100 ;  /* 0x000400070000751d */ /* 0x0003e20000010000 */
[----:B------:R-:W-:-:S13]  /*1d70*/  ISETP.NE.AND P0, PT, R0, 0x3, PT ;  /* 0x000000030000780c */ /* 0x000fda0003f05270 */
[----:B-1----:R-:W-:Y:S05]  /*1d80*/  @!P0 BRA `(.L_x_2516) ;  /* 0x0000000000048947 */ /* 0x002fea0003800000 */
[----:B------:R-:W-:Y:S01]  /*1d90*/  BPT.TRAP 0x1 ;  /* 0x000000040000795c */ /* 0x000fe20000300000 */
.L_x_2516:
[----:B------:R-:W-:Y:S01]  /*1da0*/  R2UR UR24, R6 ;  /* 0x00000000061872ca */ /* 0x000fe200000e0000 */
[----:B------:R-:W-:-:S05]  /*1db0*/  IMAD.U32 R8, RZ, RZ, UR37 ;  /* 0x00000025ff087e24 */ /* 0x000fca000f8e00ff */
[----:B------:R-:W-:-:S07]  /*1dc0*/  SHF.L.U32 R8, R8, 0x1f, RZ ;  /* 0x0000001f08087819 */ /* 0x000fce00000006ff */
[----:B------:R-:W-:-:S09]  /*1dd0*/  ULEA UR24, UR38, UR24, 0x3 ;  /* 0x0000001826187291 */ /* 0x000fd2000f8e183f */
[----:B------:R1:W2:Y:S01]  /*1de0*/  SYNCS.PHASECHK.TRANS64.TRYWAIT P1, [UR24+0x22830], R8 ;  /* 0x02283008ff0075a7 */ /* 0x0002a20008020158 */
[----:B------:R-:W-:Y:S05]  /*1df0*/  @!P0 BRA `(.L_x_2517) ;  /* 0x0000000000048947 */ /* 0x000fea0003800000 */
[----:B------:R-:W-:Y:S01]  /*1e00*/  BPT.TRAP 0x1 ;  /* 0x000000040000795c */ /* 0x000fe20000300000 */
.L_x_2517:
[----:B--2---:R-:W-:Y:S05]  /*1e10*/  @P1 BRA `(.L_x_2518) ;  /* 0x0000000000081947 */ /* 0x004fea0003800000 */
[----:B------:R-:W2:Y:S02]  /*1e20*/  SYNCS.PHASECHK.TRANS64.TRYWAIT P1, [UR24+0x22830], R8 ;  /* 0x02283008ff0075a7 */ /* 0x000ea40008020158 */
[----:B--2---:R-:W-:Y:S05]  /*1e30*/  @!P1 BRA `(.L_x_2519) ;  /* 0x0000015000c89947 */ /* 0x004fea0003800000 */
.L_x_2518:
[----:B------:R-:W-:Y:S01]  /*1e40*/  R2UR UR4, R6 ;  /* 0x00000000060472ca */ /* 0x000fe200000e0000 */
[----:B------:R-:W-:Y:S01]  /*1e50*/  ULOP3.LUT UR20, UR45, 0x10000, URZ, 0xfc, !UPT ;  /* 0x000100002d147892 */ /* 0x000fe2000f8efc3f */
[----:B------:R-:W-:Y:S01]  /*1e60*/  WARPGROUP.ARRIVE ;  /* 0x00000000000079c5 */ /* 0x000fe20000000000 */
[----:B------:R-:W-:Y:S01]  /*1e70*/  UMOV UR21, 0x40000040 ;  /* 0x4000004000157882 */ /* 0x000fe20000000000 */
[----:B------:R-:W-:Y:S01]  /*1e80*/  UMOV UR23, 0x40000040 ;  /* 0x4000004000177882 */ /* 0x000fe20000000000 */
[----:B------:R-:W-:-:S03]  /*1e90*/  UIADD3 UR8, UR20, 0x2, URZ ;  /* 0x0000000214087890 */ /* 0x000fc6000fffe03f */
[----:B------:R-:W2:Y:S01]  /*1ea0*/  S2R R0, SR_TID.X ;  /* 0x0000000000007919 */ /* 0x000ea20000002100 */
        /* <DEDUP_REMOVED lines=32> */
.L_x_2520:
[----:B------:R-:W-:Y:S01]  /*20b0*/  ISETP.NE.AND P2, PT, R206, 0x1, PT ;  /* 0x00000001ce00780c */ /* 0x000fe20003f45270 */
[----:B------:R-:W2:Y:S01]  /*20c0*/  S2UR UR6, SR_CgaCtaId ;  /* 0x00000000000679c3 */ /* 0x000ea20000008800 */
[----:B------:R-:W-:Y:S01]  /*20d0*/  VIADD R11, R23, UR43 ;  /* 0x0000002b170b7c36 */ /* 0x000fe20008000000 */
[----:B------:R-:W-:Y:S01]  /*20e0*/  ULDC UR7, c[0x0][0x9d8] ;  /* 0x0002760000077ab9 */ /* 0x000fe20000000800 */
[----:B------:R-:W-:Y:S01]  /*20f0*/  UIADD3 UR5, UR24, 0x22840, URZ ;  /* 0x0002284018057890 */ /* 0x000fe2000fffe03f */
[----:B------:R-:W-:Y:S01]  /*2100*/  FMUL.FTZ R33, R33, UR7 ;  /* 0x0000000721217c20 */ /* 0x000fe20008410000 */
[----:B------:R-:W-:Y:S01]  /*2110*/  FMUL.FTZ R9, R31, UR7 ;  /* 0x000000071f097c20 */ /* 0x000fe20008410000 */
[----:B------:R-:W-:Y:S01]  /*2120*/  FMUL.FTZ R5, R67, UR7 ;  /* 0x0000000743057c20 */ /* 0x000fe20008410000 */
[----:B------:R-:W-:Y:S01]  /*2130*/  FMUL.FTZ R32, R32, UR7 ;  /* 0x0000000720207c20 */ /* 0x000fe20008410000 */
[----:B------:R3:W4:Y:S01]  /*2140*/  MUFU.TANH R31, R33 ;  /* 0x00000021001f7308 */ /* 0x0007220000002400 */
[----:B------:R-:W-:Y:S01]  /*2150*/  FMUL.FTZ R0, R27, UR7 ;  /* 0x000000071b007c20 */ /* 0x000fe20008410000 */
[----:B------:R-:W-:Y:S01]  /*2160*/  FMUL.FTZ R14, R24, UR7 ;  /* 0x00000007180e7c20 */ /* 0x000fe20008410000 */
[----:B------:R-:W-:Y:S01]  /*2170*/  FMUL.FTZ R4, R26, UR7 ;  /* 0x000000071a047c20 */ /* 0x000fe20008410000 */
[----:B------:R-:W5:Y:S01]  /*2180*/  @P2 LDC R12, c[0x0][0x44c] ;  /* 0x00011300ff0c2b82 */ /* 0x000f620000000800 */
[----:B------:R-:W-:Y:S01]  /*2190*/  FMUL.FTZ R2, R30, UR7 ;  /* 0x000000071e027c20 */ /* 0x000fe20008410000 */
[----:B------:R-:W-:Y:S01]  /*21a0*/  FMUL.FTZ R25, R25, UR7 ;  /* 0x0000000719197c20 */ /* 0x000fe20008410000 */
[----:B------:R-:W-:Y:S01]  /*21b0*/  FMUL.FTZ R28, R28, UR7 ;  /* 0x000000071c1c7c20 */ /* 0x000fe20008410000 */
[----:B------:R0:W1:Y:S01]  /*21c0*/  MUFU.TANH R27, R32 ;  /* 0x00000020001b7308 */ /* 0x0000620000002400 */
[----:B---3--:R-:W-:-:S02]  /*21d0*/  IMAD.MOV.U32 R33, RZ, RZ, R11 ;  /* 0x000000ffff217224 */ /* 0x008fc400078e000b */
[----:B------:R-:W-:Y:S01]  /*21e0*/  FMUL.FTZ R29, R29, UR7 ;  /* 0x000000071d1d7c20 */ /* 0x000fe20008410000 */
[----:B------:R-:W-:Y:S01]  /*21f0*/  FMUL.FTZ R24, R34, UR7 ;  /* 0x0000000722187c20 */ /* 0x000fe20008410000 */
[----:B------:R-:W3:Y:S01]  /*2200*/  @P2 LDC R13, c[0x0][0x450] ;  /* 0x00011400ff0d2b82 */ /* 0x000ee20000000800 */
[----:B------:R-:W-:Y:S01]  /*2210*/  FMUL.FTZ R26, R35, UR7 ;  /* 0x00000007231a7c20 */ /* 0x000fe20008410000 */
[----:B------:R-:W-:Y:S01]  /*2220*/  FMUL.FTZ R36, R36, UR7 ;  /* 0x0000000724247c20 */ /* 0x000fe20008410000 */
[----:B------:R-:W-:Y:S01]  /*2230*/  FMUL.FTZ R37, R37, UR7 ;  /* 0x0000000725257c20 */ /* 0x000fe20008410000 */
[----:B--2---:R-:W-:Y:S01]  /*2240*/  UPRMT UR5, UR6, 0x654, UR5 ;  /* 0x0000065406057896 */ /* 0x004fe20008000005 */
[----:B------:R-:W-:Y:S01]  /*2250*/  FMUL.FTZ R30, R38, UR7 ;  /* 0x00000007261e7c20 */ /* 0x000fe20008410000 */
        /* <DEDUP_REMOVED lines=12> */
[----:B------:R-:W-:Y:S01]  /*2320*/  FMUL.FTZ R50, R50, UR7 ;  /* 0x0000000732327c20 */ /* 0x000fe20008410000 */
[----:B------:R-:W-:Y:S01]  /*2330*/  FMUL.FTZ R51, R51, UR7 ;  /* 0x0000000733337c20 */ /* 0x000fe20008410000 */
[----:B------:R-:W-:Y:S01]  /*2340*/  FMUL.FTZ R52, R52, UR7 ;  /* 0x0000000734347c20 */ /* 0x000fe20008410000 */
[----:B------:R-:W-:Y:S01]  /*2350*/  FMUL.FTZ R53, R53, UR7 ;  /* 0x0000000735357c20 */ /* 0x000fe20008410000 */
[----:B------:R-:W-:Y:S01]  /*2360*/  FMUL.FTZ R54, R54, UR7 ;  /* 0x0000000736367c20 */ /* 0x000fe20008410000 */
[----:B------:R-:W-:Y:S01]  /*2370*/  FMUL.FTZ R55, R55, UR7 ;  /* 0x0000000737377c20 */ /* 0x000fe20008410000 */
[----:B---3--:R-:W-:Y:S01]  /*2380*/  @P2 SHF.R.U32.HI R33, RZ, R13, R12 ;  /* 0x0000000dff212219 */ /* 0x008fe2000001160c */
[----:B------:R-:W-:Y:S02]  /*2390*/  IMAD R13, R176, -0x60, R18 ;  /* 0xffffffa0b00d7824 */ /* 0x000fe400078e0212 */
[----:B------:R-:W-:Y:S01]  /*23a0*/  FMUL.FTZ R56, R56, UR7 ;  /* 0x0000000738387c20 */ /* 0x000fe20008410000 */
[----:B------:R-:W-:Y:S01]  /*23b0*/  FMUL.FTZ R57, R57, UR7 ;  /* 0x0000000739397c20 */ /* 0x000fe20008410000 */
[----:B------:R-:W-:Y:S01]  /*23c0*/  FMUL.FTZ R58, R58, UR7 ;  /* 0x000000073a3a7c20 */ /* 0x000fe20008410000 */
[----:B------:R-:W0:Y:S01]  /*23d0*/  SHFL.IDX PT, R67, R33, RZ, 0x1c1f ;  /* 0x001c1fff21437589 */ /* 0x000e2200000e0000 */
        /* <DEDUP_REMOVED lines=14> */
[----:B------:R2:W3:Y:S01]  /*24c0*/  MUFU.TANH R21, R28 ;  /* 0x0000001c00157308 */ /* 0x0004e20000002400 */
[----:B------:R-:W-:Y:S01]  /*24d0*/  ULDC UR15, c[0x0][0x9dc] ;  /* 0x00027700000f7ab9 */ /* 0x000fe20000000800 */
[----:B------:R-:W-:Y:S01]  /*24e0*/  SYNCS.ARRIVE.TRANS64.RED.A1T0 RZ, [UR5], RZ ;  /* 0x000000ffffff79a7 */ /* 0x000fe20008100405 */
[----:B------:R-:W-:Y:S01]  /*24f0*/  ULOP3.LUT UR5, URZ, UR15, URZ, 0x33, !UPT ;  /* 0x0000000f3f057292 */ /* 0x000fe2000f8e333f */
[----:B------:R-:W-:Y:S01]  /*2500*/  IMAD.MOV.U32 R15, RZ, RZ, -0x60 ;  /* 0xffffffa0ff0f7424 */ /* 0x000fe200078e00ff */
[----:B------:R-:W-:-:S03]  /*2510*/  ULDC UR11, c[0x0][0x9e0] ;  /* 0x00027800000b7ab9 */ /* 0x000fc60000000800 */
[----:B------:R-:W1:Y:S01]  /*2520*/  MUFU.TANH R14, R14 ;  /* 0x0000000e000e7308 */ /* 0x000e620000002400 */
[----:B--2---:R-:W-:Y:S02]  /*2530*/  IMAD R28, R19, -0x2, R20 ;  /* 0xfffffffe131c7824 */ /* 0x004fe400078e0214 */
[----:B------:R-:W-:Y:S02]  /*2540*/  VIADD R20, R13, 0x60 ;  /* 0x000000600d147836 */ /* 0x000fe40000000000 */
[----:B------:R-:W-:Y:S02]  /*2550*/  IMAD.IADD R28, R28, 0x1, -R17 ;  /* 0x000000011c1c7824 */ /* 0x000fe400078e0a11 */
[----:B------:R-:W-:Y:S01]  /*2560*/  IMAD R38, R19, -0x2, R20 ;  /* 0xfffffffe13267824 */ /* 0x000fe200078e0214 */
[----:B------:R-:W2:Y:S01]  /*2570*/  MUFU.TANH R25, R25 ;  /* 0x0000001900197308 */ /* 0x000ea20000002400 */
[----:B------:R-:W-:Y:S02]  /*2580*/  VIADD R39, R28, UR11 ;  /* 0x0000000b1c277c36 */ /* 0x000fe40008000000 */
[----:B------:R-:W-:-:S02]  /*2590*/  IMAD R70, R176, R15, 0x60 ;  /* 0x00000060b0467424 */ /* 0x000fc400078e020f */
[----:B------:R-:W-:Y:S01]  /*25a0*/  VIADD R66, R28, UR5 ;  /* 0x000000051c427c36 */ /* 0x000fe20008000000 */
[----:B0-----:R-:W-:Y:S01]  /*25b0*/  VIADDMNMX R34, R67, R39, R38, PT ;  /* 0x0000002743227246 */ /* 0x001fe20003800126 */
[----:B------:R-:W-:Y:S01]  /*25c0*/  IMAD R72, R19, -0x2, R70 ;  /* 0xfffffffe13487824 */ /* 0x000fe200078e0246 */
[----:B------:R-:W0:Y:S01]  /*25d0*/  MUFU.TANH R4, R4 ;  /* 0x0000000400047308 */ /* 0x000e220000002400 */
        /* <DEDUP_REMOVED lines=43> */
[----:B-1234-:R-:W-:Y:S05]  /*2890*/  @!P1 BRA `(.L_x_2521) ;  /* 0x00000000005c9947 */ /* 0x01efea0003800000 */
[----:B------:R-:W-:Y:S01]  /*28a0*/  IADD3 R13, -R17, R18, R67 ;  /* 0x00000012110d7210 */ /* 0x000fe20007ffe143 */
        /* <DEDUP_REMOVED lines=12> */
.L_x_2523:
[----:B------:R-:W-:Y:S02]  /*2970*/  ULDC UR5, c[0x0][0x9e4] ;  /* 0x0002790000057ab9 */ /* 0x000fe40000000800 */
[----:B------:R-:W-:-:S05]  /*2980*/  IMAD.U32 R15, RZ, RZ, UR5 ;  /* 0x00000005ff0f7e24 */ /* 0x000fca000f8e00ff */
[----:B------:R-:W-:-:S13]  /*2990*/  ISETP.NE.AND P1, PT, R15, 0x1, PT ;  /* 0x000000010f00780c */ /* 0x000fda0003f25270 */
[----:B------:R-:W1:Y:S02]  /*29a0*/  @P1 LDC.64 R74, c[0x0][0x9e8] ;  /* 0x00027a00ff4a1b82 */ /* 0x000e640000000a00 */
[----:B-1----:R-:W-:-:S05]  /*29b0*/  @P1 IMAD.HI.U32 R20, R13, R74, RZ ;  /* 0x0000004a0d141227 */ /* 0x002fca00078e00ff */
[----:B------:R-:W-:-:S07]  /*29c0*/  @P1 SHF.R.U32.HI R13, RZ, R75, R20 ;  /* 0x0000004bff0d1219 */ /* 0x000fce0000011614 */
.L_x_2524:
[----:B------:R-:W-:Y:S05]  /*29d0*/  BSYNC B0 ;  /* 0x0000000000007941 */ /* 0x000fea0003800000 */
.L_x_2522:
[----:B------:R-:W-:-:S05]  /*29e0*/  IMAD R13, R13, R15, R72 ;  /* 0x0000000f0d0d7224 */ /* 0x000fca00078e0248 */
[----:B------:R-:W-:Y:S02]  /*29f0*/  VIADDMNMX R34, R13, R15, R34, PT ;  /* 0x0000000f0d227246 */ /* 0x000fe40003800122 */
[----:B------:R-:W-:-:S07]  /*2a00*/  VIMNMX R35, R35, R13, !PT ;  /* 0x0000000d23237248 */ /* 0x000fce0007fe0100 */
.L_x_2521:
[C---:B------:R-:W-:Y:S01]  /*2a10*/  ISETP.GE.AND P6, PT, R70.reuse, 0x9, PT ;  /* 0x000000094600780c */ /* 0x040fe20003fc6270 */
[----:B------:R-:W1:Y:S01]  /*2a20*/  SHFL.IDX PT, R33, R33, 0x1, 0x1c1f ;  /* 0x003c1f0021217f89 */ /* 0x000e6200000e0000 */
        /* <DEDUP_REMOVED lines=11> */
[----:B0-----:R-:W-:Y:S02]  /*2ae0*/  FSEL R73, R29, -INF , !P2 ;  /* 0xff8000001d497808 */ /* 0x001fe40005000000 */
        /* <DEDUP_REMOVED lines=100> */
[----:B-1----:R-:W-:-:S03]  /*3130*/  IMAD.IADD R35, R66, 0x1, R33 ;  /* 0x0000000142237824 */ /* 0x002fc600078e0221 */
[----:B------:R-:W-:Y:S02]  /*3140*/  ISETP.LT.OR P5, PT, R34, 0x5a, P5 ;  /* 0x0000005a2200780c */ /* 0x000fe40002fa1670 */
[----:B------:R-:W-:Y:S02]  /*3150*/  VIADDMNMX R34, R33, R39, R38, PT ;  /* 0x0000002721227246 */ /* 0x000fe40003800126 */
[----:B------:R-:W-:Y:S02]  /*3160*/  FSEL R14, R69, -INF , !P5 ;  /* 0xff800000450e7808 */ /* 0x000fe40006800000 */
[----:B------:R-:W-:-:S13]  /*3170*/  LOP3.LUT P5, RZ, R16, 0x80000, RZ, 0xc0, !PT ;  /* 0x0008000010ff7812 */ /* 0x000fda00078ac0ff */
[----:B------:R-:W-:Y:S05]  /*3180*/  @!P5 BRA `(.L_x_2525) ;  /* 0x00000000005cd947 */ /* 0x000fea0003800000 */
        /* <DEDUP_REMOVED lines=13> */
.L_x_2527:
[----:B------:R-:W-:Y:S02]  /*3260*/  ULDC UR5, c[0x0][0x9e4] ;  /* 0x0002790000057ab9 */ /* 0x000fe40000000800 */
[----:B------:R-:W-:-:S05]  /*3270*/  IMAD.U32 R37, RZ, RZ, UR5 ;  /* 0x00000005ff257e24 */ /* 0x000fca000f8e00ff */
[----:B------:R-:W-:-:S13]  /*3280*/  ISETP.NE.AND P5, PT, R37, 0x1, PT ;  /* 0x000000012500780c */ /* 0x000fda0003fa5270 */
[----:B------:R-:W0:Y:S02]  /*3290*/  @P5 LDC.64 R38, c[0x0][0x9e8] ;  /* 0x00027a00ff265b82 */ /* 0x000e240000000a00 */
[----:B0-----:R-:W-:-:S05]  /*32a0*/  @P5 IMAD.HI.U32 R36, R33, R38, RZ ;  /* 0x0000002621245227 */ /* 0x001fca00078e00ff */
[----:B------:R-:W-:-:S07]  /*32b0*/  @P5 SHF.R.U32.HI R33, RZ, R39, R36 ;  /* 0x00000027ff215219 */ /* 0x000fce0000011624 */
.L_x_2528:
[----:B------:R-:W-:Y:S05]  /*32c0*/  BSYNC B0 ;  /* 0x0000000000007941 */ /* 0x000fea0003800000 */
.L_x_2526:
[----:B------:R-:W-:-:S05]  /*32d0*/  IMAD R33, R33, R37, R72 ;  /* 0x0000002521217224 */ /* 0x000fca00078e0248 */
[----:B------:R-:W-:Y:S02]  /*32e0*/  VIADDMNMX R34, R33, R37, R34, PT ;  /* 0x0000002521227246 */ /* 0x000fe40003800122 */
[----:B------:R-:W-:-:S07]  /*32f0*/  VIMNMX R35, R35, R33, !PT ;  /* 0x0000002123237248 */ /* 0x000fce0007fe0100 */
.L_x_2525:
        /* <DEDUP_REMOVED lines=21> */
[C---:B------:R-:W-:Y:S02]  /*3450*/  ISETP.GT.AND P3, PT, R35.reuse, 0x58, !P3 ;  /* 0x000000582300780c */ /* 0x040fe40005f64270 */
[----:B------:R-:W-:Y:S02]  /*3460*/  ISETP.GT.AND P1, PT, R35, 0x11, !P1 ;  /* 0x000000112300780c */ /* 0x000fe40004f24270 */
[C---:B------:R-:W-:Y:S02]  /*3470*/  ISETP.LT.OR P2, PT, R34.reuse, 0x52, P2 ;  /* 0x000000522200780c */ /* 0x040fe40001741670 */
        /* <DEDUP_REMOVED lines=16> */
[----:B------:R-:W-:Y:S02]  /*3580*/  ISETP.NE.AND P6, PT, R40, RZ, PT ;  /* 0x000000ff2800720c */ /* 0x000fe40003fc5270 */
        /* <DEDUP_REMOVED lines=8> */
[----:B------:R-:W-:Y:S02]  /*3610*/  ISETP.NE.AND P5, PT, R41, RZ, PT ;  /* 0x000000ff2900720c */ /* 0x000fe40003fa5270 */
[----:B------:R-:W-:Y:S02]  /*3620*/  FMNMX.FTZ R4, R83, R4, !PT ;  /* 0x0000000453047209 */ /* 0x000fe40007810000 */
[----:B------:R-:W-:Y:S02]  /*3630*/  FSEL R41, R43, -INF , !P1 ;  /* 0xff8000002b297808 */ /* 0x000fe40004800000 */
[----:B------:R-:W-:Y:S02]  /*3640*/  ISETP.NE.AND P1, PT, R88, RZ, PT ;  /* 0x000000ff5800720c */ /* 0x000fe40003f25270 */
[----:B------:R-:W-:Y:S02]  /*3650*/  FMNMX.FTZ R4, R85, R4, !PT ;  /* 0x0000000455047209 */ /* 0x000fe40007810000 */
[----:B------:R-:W-:-:S02]  /*3660*/  ISETP.GT.AND P1, PT, R35, 0x28, !P1 ;  /* 0x000000282300780c */ /* 0x000fc40004f24270 */
[----:B------:R-:W-:Y:S02]  /*3670*/  FMNMX.FTZ R4, R87, R4, !PT ;  /* 0x0000000457047209 */ /* 0x000fe40007810000 */
[----:B------:R-:W-:Y:S02]  /*3680*/  ISETP.LT.OR P1, PT, R34, 0x29, P1 ;  /* 0x000000292200780c */ /* 0x000fe40000f21670 */
[----:B------:R-:W-:Y:S02]  /*3690*/  FMNMX.FTZ R4, R89, R4, !PT ;  /* 0x0000000459047209 */ /* 0x000fe40007810000 */
[----:B------:R-:W-:Y:S02]  /*36a0*/  FSEL R42, R46, -INF , !P1 ;  /* 0xff8000002e2a7808 */ /* 0x000fe40004800000 */
[----:B------:R-:W-:Y:S02]  /*36b0*/  ISETP.NE.AND P1, PT, R44, RZ, PT ;  /* 0x000000ff2c00720c */ /* 0x000fe40003f25270 */
[----:B------:R-:W-:-:S02]  /*36c0*/  FMNMX.FTZ R4, R91, R4, !PT ;  /* 0x000000045b047209 */ /* 0x000fc40007810000 */
[----:B------:R-:W-:Y:S02]  /*36d0*/  ISETP.GT.AND P1, PT, R35, 0x29, !P1 ;  /* 0x000000292300780c */ /* 0x000fe40004f24270 */
[----:B------:R-:W-:Y:S02]  /*36e0*/  FMNMX.FTZ R4, R93, R4, !PT ;  /* 0x000000045d047209 */ /* 0x000fe40007810000 */
[----:B------:R-:W-:Y:S02]  /*36f0*/  ISETP.LT.OR P1, PT, R34, 0x2a, P1 ;  /* 0x0000002a2200780c */ /* 0x000fe40000f21670 */
[----:B------:R-:W-:Y:S02]  /*3700*/  FMNMX.FTZ R4, R31, R4, !PT ;  /* 0x000000041f047209 */ /* 0x000fe40007810000 */
[----:B------:R-:W-:Y:S02]  /*3710*/  FSEL R43, R47, -INF , !P1 ;  /* 0xff8000002f2b7808 */ /* 0x000fe40004800000 */
[----:B------:R-:W-:-:S02]  /*3720*/  FMNMX.FTZ R47, R29, R4, !PT ;  /* 0x000000041d2f7209 */ /* 0x000fc40007810000 */
[----:B------:R-:W-:Y:S02]  /*3730*/  ISETP.NE.AND P1, PT, R45, RZ, PT ;  /* 0x000000ff2d00720c */ /* 0x000fe40003f25270 */
[----:B------:R-:W-:Y:S02]  /*3740*/  FMNMX.FTZ R4, R28, R47, !PT ;  /* 0x0000002f1c047209 */ /* 0x000fe40007810000 */
[----:B------:R-:W-:Y:S02]  /*3750*/  ISETP.GT.AND P1, PT, R35, 0x30, !P1 ;  /* 0x000000302300780c */ /* 0x000fe40004f24270 */
[----:B------:R-:W-:Y:S02]  /*3760*/  FMNMX.FTZ R4, R27, R4, !PT ;  /* 0x000000041b047209 */ /* 0x000fe40007810000 */
[----:B------:R-:W-:Y:S02]  /*3770*/  ISETP.LT.OR P1, PT, R34, 0x31, P1 ;  /* 0x000000312200780c */ /* 0x000fe40000f21670 */
[----:B------:R-:W-:-:S02]  /*3780*/  FMNMX.FTZ R4, R25, R4, !PT ;  /* 0x0000000419047209 */ /* 0x000fc40007810000 */
[----:B------:R-:W-:Y:S02]  /*3790*/  FSEL R44, R50, -INF , !P1 ;  /* 0xff800000322c7808 */ /* 0x000fe40004800000 */
[----:B------:R-:W-:Y:S02]  /*37a0*/  FMNMX.FTZ R47, R21, R4, !PT ;  /* 0x00000004152f7209 */ /* 0x000fe40007810000 */
[----:B------:R-:W-:Y:S02]  /*37b0*/  ISETP.NE.AND P1, PT, R48, RZ, PT ;  /* 0x000000ff3000720c */ /* 0x000fe40003f25270 */
[----:B------:R-:W-:Y:S02]  /*37c0*/  FMNMX.FTZ R4, R20, R47, !PT ;  /* 0x0000002f14047209 */ /* 0x000fe40007810000 */
[----:B------:R-:W-:Y:S02]  /*37d0*/  ISETP.GT.AND P1, PT, R35, 0x31, !P1 ;  /* 0x000000312300780c */ /* 0x000fe40004f24270 */
[----:B------:R-:W-:-:S02]  /*37e0*/  FMNMX.FTZ R4, R15, R4, !PT ;  /* 0x000000040f047209 */ /* 0x000fc40007810000 */
[----:B------:R-:W-:Y:S02]  /*37f0*/  ISETP.LT.OR P1, PT, R34, 0x32, P1 ;  /* 0x000000322200780c */ /* 0x000fe40000f21670 */
[----:B------:R-:W-:Y:S02]  /*3800*/  FMNMX.FTZ R47, R13, R4, !PT ;  /* 0x000000040d2f7209 */ /* 0x000fe40007810000 */
[----:B------:R-:W-:Y:S02]  /*3810*/  FSEL R45, R51, -INF , !P1 ;  /* 0xff800000332d7808 */ /* 0x000fe40004800000 */
[----:B------:R-:W-:Y:S02]  /*3820*/  FMNMX.FTZ R48, R14, R47, !PT ;  /* 0x0000002f0e307209 */ /* 0x000fe40007810000 */
[----:B------:R-:W-:Y:S02]  /*3830*/  ISETP.NE.AND P1, PT, R49, RZ, PT ;  /* 0x000000ff3100720c */ /* 0x000fe40003f25270 */
[----:B------:R-:W-:Y:S01]  /*3840*/  FMNMX.FTZ R49, R26, R33, !PT ;  /* 0x000000211a317209 */ /* 0x000fe20007810000 */
[----:B------:R-:W0:Y:S01]  /*3850*/  SHFL.BFLY PT, R47, R48, 0x2, 0x1f ;  /* 0x0c401f00302f7f89 */ /* 0x000e2200000e0000 */
[----:B------:R-:W-:-:S02]  /*3860*/  ISETP.GT.AND P1, PT, R35, 0x38, !P1 ;  /* 0x000000382300780c */ /* 0x000fc40004f24270 */
[----:B------:R-:W-:Y:S02]  /*3870*/  FSEL R11, R11, -INF , !P3 ;  /* 0xff8000000b0b7808 */ /* 0x000fe40005800000 */
[----:B------:R-:W-:-:S04]  /*3880*/  ISETP.LT.OR P1, PT, R34, 0x39, P1 ;  /* 0x000000392200780c */ /* 0x000fc80000f21670 */
[----:B------:R-:W-:Y:S02]  /*3890*/  FSEL R46, R54, -INF , !P1 ;  /* 0xff800000362e7808 */ /* 0x000fe40004800000 */
[----:B------:R-:W-:-:S04]  /*38a0*/  ISETP.NE.AND P1, PT, R52, RZ, PT ;  /* 0x000000ff3400720c */ /* 0x000fc80003f25270 */
[----:B------:R-:W-:-:S04]  /*38b0*/  ISETP.GT.AND P1, PT, R35, 0x39, !P1 ;  /* 0x000000392300780c */ /* 0x000fc80004f24270 */
[----:B------:R-:W-:-:S04]  /*38c0*/  ISETP.LT.OR P1, PT, R34, 0x3a, P1 ;  /* 0x0000003a2200780c */ /* 0x000fc80000f21670 */
[----:B------:R-:W-:Y:S02]  /*38d0*/  FSEL R24, R55, -INF , !P1 ;  /* 0xff80000037187808 */ /* 0x000fe40004800000 */
[----:B0-----:R-:W-:Y:S02]  /*38e0*/  FMNMX.FTZ R50, R48, R47, !PT ;  /* 0x0000002f30327209 */ /* 0x001fe40007810000 */
[----:B------:R-:W-:Y:S02]  /*38f0*/  FMNMX.FTZ R48, R36, R49, !PT ;  /* 0x0000003124307209 */ /* 0x000fe40007810000 */
[----:B------:R-:W-:Y:S01]  /*3900*/  ISETP.NE.AND P1, PT, R90, RZ, PT ;  /* 0x000000ff5a00720c */ /* 0x000fe20003f25270 */
[----:B------:R-:W0:Y:S01]  /*3910*/  SHFL.BFLY PT, R47, R50, 0x1, 0x1f ;  /* 0x0c201f00322f7f89 */ /* 0x000e2200000e0000 */
[----:B------:R-:W-:Y:S02]  /*3920*/  FMNMX.FTZ R49, R37, R48, !PT ;  /* 0x0000003025317209 */ /* 0x000fe40007810000 */
[----:B------:R-:W-:-:S02]  /*3930*/  ISETP.GT.AND P1, PT, R35, 0x40, !P1 ;  /* 0x000000402300780c */ /* 0x000fc40004f24270 */
[----:B------:R-:W-:Y:S02]  /*3940*/  FMNMX.FTZ R48, R38, R49, !PT ;  /* 0x0000003126307209 */ /* 0x000fe40007810000 */
[----:B------:R-:W-:Y:S02]  /*3950*/  ISETP.LT.OR P1, PT, R34, 0x41, P1 ;  /* 0x000000412200780c */ /* 0x000fe40000f21670 */
[----:B------:R-:W-:Y:S02]  /*3960*/  FMNMX.FTZ R49, R39, R48, !PT ;  /* 0x0000003027317209 */ /* 0x000fe40007810000 */
[----:B------:R-:W-:Y:S02]  /*3970*/  FSEL R9, R58, -INF , !P1 ;  /* 0xff8000003a097808 */ /* 0x000fe40004800000 */
        /* <DEDUP_REMOVED lines=9> */
[----:B0-----:R-:W-:Y:S02]  /*3a10*/  FMNMX.FTZ R4, R50, R47, !PT ;  /* 0x0000002f32047209 */ /* 0x001fe40007810000 */
[----:B------:R-:W-:Y:S02]  /*3a20*/  FMNMX.FTZ R49, R43, R48, !PT ;  /* 0x000000302b317209 */ /* 0x000fe40007810000 */
[----:B------:R-:W-:Y:S01]  /*3a30*/  ISETP.LT.OR P1, PT, R34, 0x49, P1 ;  /* 0x000000492200780c */ /* 0x000fe20000f21670 */
[----:B------:R-:W-:Y:S01]  /*3a40*/  FMUL.FTZ R47, R4, UR14 ;  /* 0x0000000e042f7c20 */ /* 0x000fe20008410000 */
[----:B------:R-:W-:Y:S02]  /*3a50*/  FMNMX.FTZ R48, R44, R49, !PT ;  /* 0x000000312c307209 */ /* 0x000fe40007810000 */
[----:B------:R-:W-:-:S02]  /*3a60*/  FSEL R0, R62, -INF , !P1 ;  /* 0xff8000003e007808 */ /* 0x000fc40004800000 */
[----:B------:R-:W-:Y:S02]  /*3a70*/  FMNMX.FTZ R49, R45, R48, !PT ;  /* 0x000000302d317209 */ /* 0x000fe40007810000 */
[----:B------:R-:W-:Y:S02]  /*3a80*/  FSETP.NEU.FTZ.AND P1, PT, R4, -INF , PT ;  /* 0xff8000000400780b */ /* 0x000fe40003f3d000 */
[----:B------:R-:W-:Y:S02]  /*3a90*/  ISETP.NE.AND P5, PT, R56, RZ, PT ;  /* 0x000000ff3800720c */ /* 0x000fe40003fa5270 */
[----:B------:R-:W-:Y:S02]  /*3aa0*/  FMNMX.FTZ R49, R46, R49, !PT ;  /* 0x000000312e317209 */ /* 0x000fe40007810000 */
[----:B------:R-:W-:Y:S02]  /*3ab0*/  FSEL R52, R47, RZ, P1 ;  /* 0x000000ff2f347208 */ /* 0x000fe40000800000 */
[----:B------:R-:W-:-:S02]  /*3ac0*/  ISETP.GT.AND P1, PT, R35, 0x49, !P5 ;  /* 0x000000492300780c */ /* 0x000fc40006f24270 */
[----:B------:R-:W-:Y:S01]  /*3ad0*/  FMNMX.FTZ R48, R24, R49, !PT ;  /* 0x0000003118307209 */ /* 0x000fe20007810000 */
[--C-:B------:R-:W-:Y:S01]  /*3ae0*/  FFMA.FTZ R29, R29, UR14, -R52.reuse ;  /* 0x0000000e1d1d7c23 */ /* 0x100fe20008010834 */
[----:B------:R-:W-:Y:S01]  /*3af0*/  ISETP.LT.OR P1, PT, R34, 0x4a, P1 ;  /* 0x0000004a2200780c */ /* 0x000fe20000f21670 */
[--C-:B------:R-:W-:Y:S01]  /*3b00*/  FFMA.FTZ R51, R53, UR14, -R52.reuse ;  /* 0x0000000e35337c23 */ /* 0x100fe20008010834 */
[----:B------:R-:W-:Y:S01]  /*3b10*/  ISETP.NE.AND P6, PT, R57, RZ, PT ;  /* 0x000000ff3900720c */ /* 0x000fe20003fc5270 */
[--C-:B------:R-:W-:Y:S01]  /*3b20*/  FFMA.FTZ R50, R67, UR14, -R52.reuse ;  /* 0x0000000e43327c23 */ /* 0x100fe20008010834 */
[----:B------:R-:W-:Y:S01]  /*3b30*/  FMNMX.FTZ R49, R9, R48, !PT ;  /* 0x0000003009317209 */ /* 0x000fe20007810000 */
[----:B------:R-:W-:Y:S01]  /*3b40*/  MUFU.EX2 R166, R29 ;  /* 0x0000001d00a67308 */ /* 0x000fe20000000800 */
[----:B------:R-:W-:Y:S01]  /*3b50*/  FSEL R47, R63, -INF , !P1 ;  /* 0xff8000003f2f7808 */ /* 0x000fe20004800000 */
[--C-:B------:R-:W-:Y:S01]  /*3b60*/  FFMA.FTZ R53, R71, UR14, -R52.reuse ;  /* 0x0000000e47357c23 */ /* 0x100fe20008010834 */
[----:B------:R-:W-:Y:S01]  /*3b70*/  ISETP.GT.AND P1, PT, R35, 0x50, !P6 ;  /* 0x000000502300780c */ /* 0x000fe20007724270 */
[--C-:B------:R-:W-:Y:S01]  /*3b80*/  FFMA.FTZ R54, R73, UR14, -R52.reuse ;  /* 0x0000000e49367c23 */ /* 0x100fe20008010834 */
[----:B------:R-:W-:Y:S01]  /*3b90*/  FMNMX.FTZ R49, R2, R49, !PT ;  /* 0x0000003102317209 */ /* 0x000fe20007810000 */
[--C-:B------:R-:W-:Y:S01]  /*3ba0*/  FFMA.FTZ R55, R75, UR14, -R52.reuse ;  /* 0x0000000e4b377c23 */ /* 0x100fe20008010834 */
[----:B------:R-:W-:Y:S01]  /*3bb0*/  ISETP.LT.OR P1, PT, R34, 0x51, P1 ;  /* 0x000000512200780c */ /* 0x000fe20000f21670 */
[----:B------:R-:W-:Y:S01]  /*3bc0*/  MUFU.EX2 R51, R51 ;  /* 0x0000003300337308 */ /* 0x000fe20000000800 */
[----:B------:R-:W-:Y:S01]  /*3bd0*/  FMNMX.FTZ R48, R0, R49, !PT ;  /* 0x0000003100307209 */ /* 0x000fe20007810000 */
[--C-:B------:R-:W-:Y:S01]  /*3be0*/  FFMA.FTZ R56, R77, UR14, -R52.reuse ;  /* 0x0000000e4d387c23 */ /* 0x100fe20008010834 */
[----:B------:R-:W-:Y:S01]  /*3bf0*/  ISETP.NE.AND P5, PT, R60, RZ, PT ;  /* 0x000000ff3c00720c */ /* 0x000fe20003fa5270 */
[--C-:B------:R-:W-:Y:S01]  /*3c00*/  FFMA.FTZ R57, R79, UR14, -R52.reuse ;  /* 0x0000000e4f397c23 */ /* 0x100fe20008010834 */
[----:B------:R-:W-:Y:S01]  /*3c10*/  FSEL R10, R10, -INF , !P1 ;  /* 0xff8000000a0a7808 */ /* 0x000fe20004800000 */
[--C-:B------:R-:W-:Y:S01]  /*3c20*/  FFMA.FTZ R21, R21, UR14, -R52.reuse ;  /* 0x0000000e15157c23 */ /* 0x100fe20008010834 */
[----:B------:R-:W-:Y:S01]  /*3c30*/  FMNMX.FTZ R49, R47, R48, !PT ;  /* 0x000000302f317209 */ /* 0x000fe20007810000 */
[----:B------:R-:W0:Y:S01]  /*3c40*/  MUFU.EX2 R50, R50 ;  /* 0x0000003200327308 */ /* 0x000e220000000800 */
[----:B------:R-:W-:Y:S01]  /*3c50*/  ISETP.GT.AND P4, PT, R35, 0x59, !P5 ;  /* 0x000000592300780c */ /* 0x000fe20006f84270 */
[--C-:B------:R-:W-:Y:S01]  /*3c60*/  FFMA.FTZ R58, R81, UR14, -R52.reuse ;  /* 0x0000000e513a7c23 */ /* 0x100fe20008010834 */
[----:B------:R-:W-:Y:S01]  /*3c70*/  FSEL R35, R5, -INF , !P2 ;  /* 0xff80000005237808 */ /* 0x000fe20005000000 */
[--C-:B------:R-:W-:Y:S01]  /*3c80*/  FFMA.FTZ R59, R83, UR14, -R52.reuse ;  /* 0x0000000e533b7c23 */ /* 0x100fe20008010834 */
[----:B------:R-:W-:Y:S01]  /*3c90*/  FMNMX.FTZ R48, R10, R49, !PT ;  /* 0x000000310a307209 */ /* 0x000fe20007810000 */
[--C-:B------:R-:W-:Y:S01]  /*3ca0*/  FFMA.FTZ R60, R85, UR14, -R52.reuse ;  /* 0x0000000e553c7c23 */ /* 0x100fe20008010834 */
[----:B------:R-:W-:Y:S01]  /*3cb0*/  ISETP.LT.OR P4, PT, R34, 0x5a, P4 ;  /* 0x0000005a2200780c */ /* 0x000fe20002781670 */
[----:B------:R-:W-:Y:S01]  /*3cc0*/  MUFU.EX2 R53, R53 ;  /* 0x0000003500357308 */ /* 0x000fe20000000800 */
[----:B------:R-:W-:Y:S01]  /*3cd0*/  FMNMX.FTZ R48, R35, R48, !PT ;  /* 0x0000003023307209 */ /* 0x000fe20007810000 */
[--C-:B------:R-:W-:Y:S01]  /*3ce0*/  FFMA.FTZ R49, R87, UR14, -R52.reuse ;  /* 0x0000000e57317c23 */ /* 0x100fe20008010834 */
[----:B------:R-:W-:Y:S01]  /*3cf0*/  FSEL R12, R12, -INF , !P4 ;  /* 0xff8000000c0c7808 */ /* 0x000fe20006000000 */
[--C-:B------:R-:W-:Y:S01]  /*3d00*/  FFMA.FTZ R61, R91, UR14, -R52.reuse ;  /* 0x0000000e5b3d7c23 */ /* 0x100fe20008010834 */
[----:B------:R-:W-:Y:S01]  /*3d10*/  FMNMX.FTZ R5, R11, R48, !PT ;  /* 0x000000300b057209 */ /* 0x000fe20007810000 */
[--C-:B------:R-:W-:Y:S01]  /*3d20*/  FFMA.FTZ R48, R89, UR14, -R52.reuse ;  /* 0x0000000e59307c23 */ /* 0x100fe20008010834 */
[--C-:B------:R-:W-:Y:S01]  /*3d30*/  FFMA.FTZ R62, R93, UR14, -R52.reuse ;  /* 0x0000000e5d3e7c23 */ /* 0x100fe20008010834 */
[----:B------:R-:W1:Y:S01]  /*3d40*/  MUFU.EX2 R54, R54 ;  /* 0x0000003600367308 */ /* 0x000e620000000800 */
[----:B------:R-:W-:Y:S01]  /*3d50*/  FMNMX.FTZ R5, R12, R5, !PT ;  /* 0x000000050c057209 */ /* 0x000fe20007810000 */
[--C-:B------:R-:W-:Y:S01]  /*3d60*/  FFMA.FTZ R31, R31, UR14, -R52.reuse ;  /* 0x0000000e1f1f7c23 */ /* 0x100fe20008010834 */
[--C-:B------:R-:W-:Y:S01]  /*3d70*/  FFMA.FTZ R28, R28, UR14, -R52.reuse ;  /* 0x0000000e1c1c7c23 */ /* 0x100fe20008010834 */
[--C-:B------:R-:W-:Y:S01]  /*3d80*/  FFMA.FTZ R27, R27, UR14, -R52.reuse ;  /* 0x0000000e1b1b7c23 */ /* 0x100fe20008010834 */
[--C-:B------:R-:W-:Y:S01]  /*3d90*/  FFMA.FTZ R25, R25, UR14, -R52.reuse ;  /* 0x0000000e19197c23 */ /* 0x100fe20008010834 */
[----:B------:R-:W2:Y:S01]  /*3da0*/  SHFL.BFLY PT, R34, R5, 0x2, 0x1f ;  /* 0x0c401f0005227f89 */ /* 0x000ea200000e0000 */
[--C-:B------:R-:W-:Y:S01]  /*3db0*/  FFMA.FTZ R20, R20, UR14, -R52.reuse ;  /* 0x0000000e14147c23 */ /* 0x100fe20008010834 */
[----:B------:R-:W-:Y:S01]  /*3dc0*/  MUFU.EX2 R55, R55 ;  /* 0x0000003700377308 */ /* 0x000fe20000000800 */
[--C-:B------:R-:W-:Y:S01]  /*3dd0*/  FFMA.FTZ R15, R15, UR14, -R52.reuse ;  /* 0x0000000e0f0f7c23 */ /* 0x100fe20008010834 */
[--C-:B------:R-:W-:Y:S01]  /*3de0*/  FFMA.FTZ R13, R13, UR14, -R52.reuse ;  /* 0x0000000e0d0d7c23 */ /* 0x100fe20008010834 */
[----:B------:R-:W-:Y:S01]  /*3df0*/  FFMA.FTZ R14, R14, UR14, -R52 ;  /* 0x0000000e0e0e7c23 */ /* 0x000fe20008010834 */
[----:B0-----:R-:W-:-:S04]  /*3e00*/  F2FP.F16.F32.PACK_AB R152, R50, R51 ;  /* 0x000000333298723e */ /* 0x001fc800000000ff */
[----:B------:R-:W0:Y:S01]  /*3e10*/  MUFU.EX2 R56, R56 ;  /* 0x0000003800387308 */ /* 0x000e220000000800 */
[----:B-1----:R-:W-:-:S07]  /*3e20*/  F2FP.F16.F32.PACK_AB R154, R54, R53 ;  /* 0x00000035369a723e */ /* 0x002fce00000000ff */
[----:B------:R-:W-:Y:S01]  /*3e30*/  MUFU.EX2 R57, R57 ;  /* 0x0000003900397308 */ /* 0x000fe20000000800 */
[----:B--2---:R-:W-:-:S07]  /*3e40*/  FMNMX.FTZ R34, R5, R34, !PT ;  /* 0x0000002205227209 */ /* 0x004fce0007810000 */
[----:B------:R-:W-:Y:S01]  /*3e50*/  MUFU.EX2 R170, R21 ;  /* 0x0000001500aa7308 */ /* 0x000fe20000000800 */
[----:B0-----:R-:W-:Y:S01]  /*3e60*/  F2FP.F16.F32.PACK_AB R156, R56, R55 ;  /* 0x00000037389c723e */ /* 0x001fe200000000ff */
[----:B------:R-:W0:Y:S06]  /*3e70*/  SHFL.BFLY PT, R5, R34, 0x1, 0x1f ;  /* 0x0c201f0022057f89 */ /* 0x000e2c00000e0000 */
[----:B------:R-:W1:Y:S08]  /*3e80*/  MUFU.EX2 R58, R58 ;  /* 0x0000003a003a7308 */ /* 0x000e700000000800 */
[----:B------:R-:W-:Y:S08]  /*3e90*/  MUFU.EX2 R59, R59 ;  /* 0x0000003b003b7308 */ /* 0x000ff00000000800 */
[----:B------:R-:W2:Y:S01]  /*3ea0*/  MUFU.EX2 R60, R60 ;  /* 0x0000003c003c7308 */ /* 0x000ea20000000800 */
[----:B-1----:R-:W-:-:S02]  /*3eb0*/  F2FP.F16.F32.PACK_AB R158, R58, R57 ;  /* 0x000000393a9e723e */ /* 0x002fc400000000ff */
[----:B0-----:R-:W-:-:S04]  /*3ec0*/  FMNMX.FTZ R5, R34, R5, !PT ;  /* 0x0000000522057209 */ /* 0x001fc80007810000 */
[C---:B------:R-:W-:Y:S01]  /*3ed0*/  FSETP.NEU.FTZ.AND P1, PT, R5.reuse, -INF , PT ;  /* 0xff8000000500780b */ /* 0x040fe20003f3d000 */
[----:B------:R-:W-:Y:S01]  /*3ee0*/  FMUL.FTZ R29, R5, UR14 ;  /* 0x0000000e051d7c20 */ /* 0x000fe20008410000 */
[----:B------:R-:W-:Y:S04]  /*3ef0*/  MUFU.EX2 R49, R49 ;  /* 0x0000003100317308 */ /* 0x000fe80000000800 */
[----:B------:R-:W-:-:S04]  /*3f00*/  FSEL R29, R29, RZ, P1 ;  /* 0x000000ff1d1d7208 */ /* 0x000fc80000800000 */
        /* <DEDUP_REMOVED lines=22> */
[--C-:B------:R-:W-:Y:S01]  /*4070*/  FFMA.FTZ R47, R47, UR14, -R29.reuse ;  /* 0x0000000e2f2f7c23 */ /* 0x100fe2000801081d */
[--C-:B------:R-:W-:Y:S01]  /*4080*/  FFMA.FTZ R10, R10, UR14, -R29.reuse ;  /* 0x0000000e0a0a7c23 */ /* 0x100fe2000801081d */
[----:B------:R3:W-:Y:S01]  /*4090*/  MUFU.EX2 R159, R32 ;  /* 0x00000020009f7308 */ /* 0x0007e20000000800 */
[--C-:B------:R-:W-:Y:S01]  /*40a0*/  FFMA.FTZ R35, R35, UR14, -R29.reuse ;  /* 0x0000000e23237c23 */ /* 0x100fe2000801081d */
[--C-:B------:R-:W-:Y:S01]  /*40b0*/  FFMA.FTZ R11, R11, UR14, -R29.reuse ;  /* 0x0000000e0b0b7c23 */ /* 0x100fe2000801081d */
[----:B------:R-:W-:Y:S01]  /*40c0*/  FFMA.FTZ R12, R12, UR14, -R29 ;  /* 0x0000000e0c0c7c23 */ /* 0x000fe2000801081d */
[----:B--2---:R-:W-:-:S02]  /*40d0*/  F2FP.F16.F32.PACK_AB R160, R60, R59 ;  /* 0x0000003b3ca0723e */ /* 0x004fc400000000ff */
[----:B0-----:R-:W-:Y:S02]  /*40e0*/  F2FP.F16.F32.PACK_AB R162, R48, R49 ;  /* 0x0000003130a2723e */ /* 0x001fe400000000ff */
[----:B------:R-:W0:Y:S01]  /*40f0*/  MUFU.EX2 R36, R36 ;  /* 0x0000002400247308 */ /* 0x000e220000000800 */
[----:B---3--:R-:W-:Y:S01]  /*4100*/  FADD.FTZ R32, R51, R50 ;  /* 0x0000003233207221 */ /* 0x008fe20000010000 */
[----:B-1----:R-:W-:-:S03]  /*4110*/  F2FP.F16.F32.PACK_AB R153, R33, R26 ;  /* 0x0000001a2199723e */ /* 0x002fc600000000ff */
[----:B------:R-:W-:-:S03]  /*4120*/  FADD.FTZ R21, R53, R32 ;  /* 0x0000002035157221 */ /* 0x000fc60000010000 */
[----:B------:R-:W1:Y:S01]  /*4130*/  MUFU.EX2 R37, R37 ;  /* 0x0000002500257308 */ /* 0x000e620000000800 */
[----:B------:R-:W-:Y:S01]  /*4140*/  FADD.FTZ R32, R54, R21 ;  /* 0x0000001536207221 */ /* 0x000fe20000010000 */
[----:B------:R-:W-:-:S03]  /*4150*/  FADD.FTZ R21, R26, R33 ;  /* 0x000000211a157221 */ /* 0x000fc60000010000 */
[----:B------:R-:W-:-:S03]  /*4160*/  FADD.FTZ R63, R55, R32 ;  /* 0x00000020373f7221 */ /* 0x000fc60000010000 */
[----:B------:R-:W2:Y:S01]  /*4170*/  MUFU.EX2 R38, R38 ;  /* 0x0000002600267308 */ /* 0x000ea20000000800 */
[----:B------:R-:W-:Y:S01]  /*4180*/  FADD.FTZ R34, R56, R63 ;  /* 0x0000003f38227221 */ /* 0x000fe20000010000 */
[----:B0-----:R-:W-:-:S03]  /*4190*/  FADD.FTZ R32, R36, R21 ;  /* 0x0000001524207221 */ /* 0x001fc60000010000 */
[----:B------:R-:W-:-:S03]  /*41a0*/  FADD.FTZ R63, R57, R34 ;  /* 0x00000022393f7221 */ /* 0x000fc60000010000 */
[----:B------:R-:W0:Y:S01]  /*41b0*/  MUFU.EX2 R39, R39 ;  /* 0x0000002700277308 */ /* 0x000e220000000800 */
[C---:B-1----:R-:W-:Y:S01]  /*41c0*/  FADD.FTZ R21, R37.reuse, R32 ;  /* 0x0000002025157221 */ /* 0x042fe20000010000 */
[----:B------:R-:W-:Y:S01]  /*41d0*/  FADD.FTZ R34, R58, R63 ;  /* 0x0000003f3a227221 */ /* 0x000fe20000010000 */
[----:B------:R-:W-:-:S03]  /*41e0*/  F2FP.F16.F32.PACK_AB R155, R37, R36 ;  /* 0x00000024259b723e */ /* 0x000fc600000000ff */
[----:B------:R-:W-:Y:S02]  /*41f0*/  FADD.FTZ R63, R59, R34 ;  /* 0x000000223b3f7221 */ /* 0x000fe40000010000 */
[----:B------:R-:W1:Y:S01]  /*4200*/  MUFU.EX2 R30, R30 ;  /* 0x0000001e001e7308 */ /* 0x000e620000000800 */
[----:B--2---:R-:W-:Y:S01]  /*4210*/  FADD.FTZ R32, R38, R21 ;  /* 0x0000001526207221 */ /* 0x004fe20000010000 */
[----:B------:R-:W-:-:S04]  /*4220*/  FADD.FTZ R34, R60, R63 ;  /* 0x0000003f3c227221 */ /* 0x000fc80000010000 */
[----:B------:R-:W-:Y:S02]  /*4230*/  FADD.FTZ R63, R49, R34 ;  /* 0x00000022313f7221 */ /* 0x000fe40000010000 */
[----:B------:R-:W2:Y:S01]  /*4240*/  MUFU.EX2 R40, R40 ;  /* 0x0000002800287308 */ /* 0x000ea20000000800 */
[C---:B0-----:R-:W-:Y:S01]  /*4250*/  FADD.FTZ R21, R39.reuse, R32 ;  /* 0x0000002027157221 */ /* 0x041fe20000010000 */
[----:B------:R-:W-:Y:S01]  /*4260*/  FADD.FTZ R34, R48, R63 ;  /* 0x0000003f30227221 */ /* 0x000fe20000010000 */
[----:B------:R-:W-:-:S05]  /*4270*/  F2FP.F16.F32.PACK_AB R157, R39, R38 ;  /* 0x00000026279d723e */ /* 0x000fca00000000ff */
[----:B------:R-:W0:Y:S01]  /*4280*/  MUFU.EX2 R61, R61 ;  /* 0x0000003d003d7308 */ /* 0x000e220000000800 */
[----:B-1----:R-:W-:-:S04]  /*4290*/  FADD.FTZ R32, R30, R21 ;  /* 0x000000151e207221 */ /* 0x002fc80000010000 */
[C---:B------:R-:W-:Y:S01]  /*42a0*/  FADD.FTZ R21, R159.reuse, R32 ;  /* 0x000000209f157221 */ /* 0x040fe20000010000 */
[----:B------:R-:W-:Y:S02]  /*42b0*/  F2FP.F16.F32.PACK_AB R159, R159, R30 ;  /* 0x0000001e9f9f723e */ /* 0x000fe400000000ff */
[----:B------:R-:W1:Y:S01]  /*42c0*/  MUFU.EX2 R41, R41 ;  /* 0x0000002900297308 */ /* 0x000e620000000800 */
[----:B--2---:R-:W-:-:S07]  /*42d0*/  FADD.FTZ R32, R40, R21 ;  /* 0x0000001528207221 */ /* 0x004fce0000010000 */
[----:B------:R-:W2:Y:S01]  /*42e0*/  MUFU.EX2 R62, R62 ;  /* 0x0000003e003e7308 */ /* 0x000ea20000000800 */
[----:B0-----:R-:W-:-:S07]  /*42f0*/  FADD.FTZ R63, R61, R34 ;  /* 0x000000223d3f7221 */ /* 0x001fce0000010000 */
[----:B------:R-:W-:Y:S01]  /*4300*/  MUFU.EX2 R42, R42 ;  /* 0x0000002a002a7308 */ /* 0x000fe20000000800 */
[C---:B-1----:R-:W-:Y:S01]  /*4310*/  FADD.FTZ R21, R41.reuse, R32 ;  /* 0x0000002029157221 */ /* 0x042fe20000010000 */
[----:B------:R-:W-:-:S06]  /*4320*/  F2FP.F16.F32.PACK_AB R161, R41, R40 ;  /* 0x0000002829a1723e */ /* 0x000fcc00000000ff */
[----:B------:R-:W0:Y:S01]  /*4330*/  MUFU.EX2 R31, R31 ;  /* 0x0000001f001f7308 */ /* 0x000e220000000800 */
[C---:B--2---:R-:W-:Y:S01]  /*4340*/  FADD.FTZ R32, R62.reuse, R63 ;  /* 0x0000003f3e207221 */ /* 0x044fe20000010000 */
[----:B------:R-:W-:-:S06]  /*4350*/  F2FP.F16.F32.PACK_AB R164, R62, R61 ;  /* 0x0000003d3ea4723e */ /* 0x000fcc00000000ff */
[----:B------:R-:W1:Y:S08]  /*4360*/  MUFU.EX2 R43, R43 ;  /* 0x0000002b002b7308 */ /* 0x000e700000000800 */
[----:B------:R-:W-:Y:S01]  /*4370*/  MUFU.EX2 R44, R44 ;  /* 0x0000002c002c7308 */ /* 0x000fe20000000800 */
[----:B0-----:R-:W-:-:S04]  /*4380*/  FADD.FTZ R63, R31, R32 ;  /* 0x000000201f3f7221 */ /* 0x001fc80000010000 */
[C---:B------:R-:W-:Y:S01]  /*4390*/  FADD.FTZ R63, R166.reuse, R63 ;  /* 0x0000003fa63f7221 */ /* 0x040fe20000010000 */
[----:B------:R-:W-:Y:S02]  /*43a0*/  F2FP.F16.F32.PACK_AB R166, R166, R31 ;  /* 0x0000001fa6a6723e */ /* 0x000fe400000000ff */
[----:B------:R-:W0:Y:S01]  /*43b0*/  MUFU.EX2 R28, R28 ;  /* 0x0000001c001c7308 */ /* 0x000e220000000800 */
[----:B-1----:R-:W-:-:S07]  /*43c0*/  F2FP.F16.F32.PACK_AB R163, R43, R42 ;  /* 0x0000002a2ba3723e */ /* 0x002fce00000000ff */
[----:B------:R-:W1:Y:S08]  /*43d0*/  MUFU.EX2 R45, R45 ;  /* 0x0000002d002d7308 */ /* 0x000e700000000800 */
[----:B------:R-:W2:Y:S01]  /*43e0*/  MUFU.EX2 R27, R27 ;  /* 0x0000001b001b7308 */ /* 0x000ea20000000800 */
[----:B0-----:R-:W-:-:S07]  /*43f0*/  FADD.FTZ R32, R28, R63 ;  /* 0x0000003f1c207221 */ /* 0x001fce0000010000 */
[----:B------:R-:W-:Y:S01]  /*4400*/  MUFU.EX2 R167, R24 ;  /* 0x0000001800a77308 */ /* 0x000fe20000000800 */
[----:B-1----:R-:W-:-:S07]  /*4410*/  F2FP.F16.F32.PACK_AB R165, R45, R44 ;  /* 0x0000002c2da5723e */ /* 0x002fce00000000ff */
[----:B------:R-:W0:Y:S01]  /*4420*/  MUFU.EX2 R46, R46 ;  /* 0x0000002e002e7308 */ /* 0x000e220000000800 */
[C---:B--2---:R-:W-:Y:S01]  /*4430*/  FADD.FTZ R32, R27.reuse, R32 ;  /* 0x000000201b207221 */ /* 0x044fe20000010000 */
[----:B------:R-:W-:-:S06]  /*4440*/  F2FP.F16.F32.PACK_AB R168, R27, R28 ;  /* 0x0000001c1ba8723e */ /* 0x000fcc00000000ff */
[----:B------:R1:W-:Y:S08]  /*4450*/  MUFU.EX2 R24, R2 ;  /* 0x0000000200187308 */ /* 0x0003f00000000800 */
[----:B------:R-:W2:Y:S01]  /*4460*/  MUFU.EX2 R25, R25 ;  /* 0x0000001900197308 */ /* 0x000ea20000000800 */
[----:B-1----:R-:W-:-:S04]  /*4470*/  FADD.FTZ R2, R42, R21 ;  /* 0x000000152a027221 */ /* 0x002fc80000010000 */
[----:B------:R-:W-:-:S03]  /*4480*/  FADD.FTZ R21, R43, R2 ;  /* 0x000000022b157221 */ /* 0x000fc60000010000 */
[----:B------:R-:W1:Y:S01]  /*4490*/  MUFU.EX2 R9, R9 ;  /* 0x0000000900097308 */ /* 0x000e620000000800 */
[----:B------:R-:W-:-:S04]  /*44a0*/  FADD.FTZ R2, R44, R21 ;  /* 0x000000152c027221 */ /* 0x000fc80000010000 */
[----:B------:R-:W-:-:S03]  /*44b0*/  FADD.FTZ R21, R45, R2 ;  /* 0x000000022d157221 */ /* 0x000fc60000010000 */
[----:B------:R-:W3:Y:S01]  /*44c0*/  MUFU.EX2 R20, R20 ;  /* 0x0000001400147308 */ /* 0x000ee20000000800 */
[----:B0-----:R-:W-:Y:S01]  /*44d0*/  FADD.FTZ R2, R46, R21 ;  /* 0x000000152e027221 */ /* 0x001fe20000010000 */
[----:B--2---:R-:W-:-:S03]  /*44e0*/  FADD.FTZ R21, R25, R32 ;  /* 0x0000002019157221 */ /* 0x004fc60000010000 */
[----:B------:R-:W-:Y:S01]  /*44f0*/  FADD.FTZ R2, R167, R2 ;  /* 0x00000002a7027221 */ /* 0x000fe20000010000 */
[C---:B------:R-:W-:Y:S01]  /*4500*/  FADD.FTZ R29, R170.reuse, R21 ;  /* 0x00000015aa1d7221 */ /* 0x040fe20000010000 */
[----:B------:R-:W-:Y:S01]  /*4510*/  F2FP.F16.F32.PACK_AB R170, R170, R25 ;  /* 0x00000019aaaa723e */ /* 0x000fe200000000ff */
[----:B------:R-:W0:Y:S01]  /*4520*/  MUFU.EX2 R15, R15 ;  /* 0x0000000f000f7308 */ /* 0x000e220000000800 */
[----:B-1----:R-:W-:Y:S01]  /*4530*/  FADD.FTZ R21, R9, R2 ;  /* 0x0000000209157221 */ /* 0x002fe20000010000 */
[----:B------:R-:W-:Y:S02]  /*4540*/  F2FP.F16.F32.PACK_AB R167, R167, R46 ;  /* 0x0000002ea7a7723e */ /* 0x000fe400000000ff */
[C---:B------:R-:W-:Y:S01]  /*4550*/  F2FP.F16.F32.PACK_AB R169, R24.reuse, R9 ;  /* 0x0000000918a9723e */ /* 0x040fe200000000ff */
[----:B------:R-:W-:-:S03]  /*4560*/  FADD.FTZ R21, R24, R21 ;  /* 0x0000001518157221 */ /* 0x000fc60000010000 */
[----:B------:R-:W1:Y:S01]  /*4570*/  MUFU.EX2 R0, R0 ;  /* 0x0000000000007308 */ /* 0x000e620000000800 */
[----:B---3--:R-:W-:-:S07]  /*4580*/  FADD.FTZ R2, R20, R29 ;  /* 0x0000001d14027221 */ /* 0x008fce0000010000 */
        /* <DEDUP_REMOVED lines=16> */
[C---:B0-----:R-:W-:Y:S01]  /*4690*/  FADD.FTZ R14, R35.reuse, R14 ;  /* 0x0000000e230e7221 */ /* 0x041fe20000010000 */
[----:B------:R-:W-:-:S03]  /*46a0*/  F2FP.F16.F32.PACK_AB R173, R35, R10 ;  /* 0x0000000a23ad723e */ /* 0x000fc600000000ff */
[----:B-1----:R-:W-:-:S04]  /*46b0*/  FADD.FTZ R13, R11, R14 ;  /* 0x0000000e0b0d7221 */ /* 0x002fc80000010000 */
[C---:B--2---:R-:W-:Y:S01]  /*46c0*/  FADD.FTZ R0, R12.reuse, R13 ;  /* 0x0000000d0c007221 */ /* 0x044fe20000010000 */
[----:B------:R-:W-:Y:S01]  /*46d0*/  F2FP.F16.F32.PACK_AB R175, R12, R11 ;  /* 0x0000000b0caf723e */ /* 0x000fe200000000ff */
[----:B------:R-:W-:Y:S06]  /*46e0*/  @!P0 BRA `(.L_x_2529) ;  /* 0x0000000000048947 */ /* 0x000fec0003800000 */
[----:B------:R-:W-:Y:S01]  /*46f0*/  BPT.TRAP 0x1 ;  /* 0x000000040000795c */ /* 0x000fe20000300000 */
.L_x_2529:
[----:B------:R0:W1:Y:S01]  /*4700*/  SYNCS.PHASECHK.TRANS64.TRYWAIT P1, [UR24+0x22850], R8 ;  /* 0x02285008ff0075a7 */ /* 0x0000620008020158 */
[----:B------:R-:W-:Y:S05]  /*4710*/  @!P0 BRA `(.L_x_2530) ;  /* 0x0000000000048947 */ /* 0x000fea0003800000 */
[----:B------:R-:W-:Y:S01]  /*4720*/  BPT.TRAP 0x1 ;  /* 0x000000040000795c */ /* 0x000fe20000300000 */
.L_x_2530:
[----:B-1----:R-:W-:Y:S05]  /*4730*/  @P1 BRA `(.L_x_2531) ;  /* 0x0000000000081947 */ /* 0x002fea0003800000 */
[----:B------:R-:W1:Y:S02]  /*4740*/  SYNCS.PHASECHK.TRANS64.TRYWAIT P1, [UR24+0x22850], R8 ;  /* 0x02285008ff0075a7 */ /* 0x000e640008020158 */
[----:B-1----:R-:W-:Y:S05]  /*4750*/  @!P1 BRA `(.L_x_2532) ;  /* 0x0000012800989947 */ /* 0x002fea0003800000 */
.L_x_2531:
        /* <DEDUP_REMOVED lines=44> */
.L_x_2533:
[----:B------:R-:W-:Y:S01]  /*4a20*/  ISETP.NE.AND P2, PT, R206, 0x1, PT ;  /* 0x00000001ce00780c */ /* 0x000fe20003f45270 */
[----:B------:R-:W2:Y:S01]  /*4a30*/  S2UR UR6, SR_CgaCtaId ;  /* 0x00000000000679c3 */ /* 0x000ea20000008800 */
[----:B------:R-:W-:Y:S01]  /*4a40*/  UIADD3 UR24, UR24, 0x22860, URZ ;  /* 0x0002286018187890 */ /* 0x000fe2000fffe03f */
[----:B------:R-:W-:-:S10]  /*4a50*/  LOP3.LUT P1, RZ, R16, 0x80000, RZ, 0xc0, !PT ;  /* 0x0008000010ff7812 */ /* 0x000fd4000782c0ff */
[----:B------:R-:W3:Y:S08]  /*4a60*/  @P2 LDC R6, c[0x0][0x44c] ;  /* 0x00011300ff062b82 */ /* 0x000ef00000000800 */
[----:B01----:R-:W0:Y:S01]  /*4a70*/  @P2 LDC R8, c[0x0][0x450] ;  /* 0x00011400ff082b82 */ /* 0x003e220000000800 */
[----:B--2---:R-:W-:-:S09]  /*4a80*/  UPRMT UR24, UR6, 0x654, UR24 ;  /* 0x0000065406187896 */ /* 0x004fd20008000018 */
[----:B------:R-:W-:Y:S01]  /*4a90*/  SYNCS.ARRIVE.TRANS64.RED.A1T0 RZ, [UR24], RZ ;  /* 0x000000ffffff79a7 */ /* 0x000fe20008100418 */
[----:B---3--:R-:W-:-:S04]  /*4aa0*/  @P2 IMAD.HI.U32 R7, R6, UR43, RZ ;  /* 0x0000002b06072c27 */ /* 0x008fc8000f8e00ff */
[----:B------:R-:W-:Y:S01]  /*4ab0*/  IMAD.U32 R6, RZ, RZ, UR43 ;  /* 0x0000002bff067e24 */ /* 0x000fe2000f8e00ff */
[----:B0-----:R-:W-:-:S04]  /*4ac0*/  @P2 SHF.R.U32.HI R6, RZ, R8, R7 ;  /* 0x00000008ff062219 */ /* 0x001fc80000011607 */
[----:B------:R-:W-:-:S05]  /*4ad0*/  IADD3 R6, R6, R18, -R17 ;  /* 0x0000001206067210 */ /* 0x000fca0007ffe811 */
[----:B------:R-:W-:-:S05]  /*4ae0*/  VIADD R7, R6, UR11 ;  /* 0x0000000b06077c36 */ /* 0x000fca0008000000 */
[----:B------:R-:W-:Y:S01]  /*4af0*/  R2UR UR10, R7 ;  /* 0x00000000070a72ca */ /* 0x000fe200000e0000 */
[----:B------:R-:W-:Y:S01]  /*4b00*/  VIADD R7, R176, 0xfffffffe ;  /* 0xfffffffeb0077836 */ /* 0x000fe20000000000 */
[----:B------:R-:W-:-:S13]  /*4b10*/  @!P1 BRA `(.L_x_2534) ;  /* 0x0000000000549947 */ /* 0x000fda0003800000 */
[C---:B------:R-:W-:Y:S01]  /*4b20*/  ISETP.GT.AND P1, PT, R6.reuse, RZ, PT ;  /* 0x000000ff0600720c */ /* 0x040fe20003f24270 */
[----:B------:R-:W-:-:S05]  /*4b30*/  VIADD R8, R6, 0xffffffff ;  /* 0xffffffff06087836 */ /* 0x000fca0000000000 */
        /* <DEDUP_REMOVED lines=11> */
.L_x_2535:
[----:B------:R-:W-:Y:S02]  /*4bf0*/  ULDC UR18, c[0x0][0x9e4] ;  /* 0x0002790000127ab9 */ /* 0x000fe40000000800 */
[----:B------:R-:W-:-:S11]  /*4c00*/  UISETP.NE.AND UP0, UPT, UR18, 0x1, UPT ;  /* 0x000000011200788c */ /* 0x000fd6000bf05270 */
[----:B------:R-:W-:Y:S02]  /*4c10*/  @UP0 ULDC.64 UR22, c[0x0][0x9e8] ;  /* 0x00027a0000160ab9 */ /* 0x000fe40000000a00 */
[----:B------:R-:W-:-:S04]  /*4c20*/  UIMAD.WIDE.U32 UR6, UR11, UR22, URZ ;  /* 0x000000160b0672a5 */ /* 0x000fc8000f8e003f */
[----:B------:R-:W-:-:S12]  /*4c30*/  @UP0 USHF.R.U32.HI UR11, URZ, UR23, UR7 ;  /* 0x000000173f0b0299 */ /* 0x000fd80008011607 */
.L_x_2536:
[----:B------:R-:W-:-:S04]  /*4c40*/  UIMAD UR11, UR11, UR18, UR18 ;  /* 0x000000120b0b72a4 */ /* 0x000fc8000f8e0212 */
[----:B------:R-:W-:-:S04]  /*4c50*/  UISETP.LT.AND UP0, UPT, UR10, UR11, UPT ;  /* 0x0000000b0a00728c */ /* 0x000fc8000bf01270 */
[----:B------:R-:W-:-:S12]  /*4c60*/  USEL UR10, UR10, UR11, UP0 ;  /* 0x0000000b0a0a7287 */ /* 0x000fd80008000000 */
.L_x_2534:
        /* <DEDUP_REMOVED lines=13> */
[----:B------:R-:W-:-:S05]  /*4d40*/  ULDC UR28, c[0x0][0x9e0] ;  /* 0x00027800001c7ab9 */ /* 0x000fca0000000800 */
.L_x_2556:
[----:B------:R-:W-:-:S04]  /*4d50*/  UIADD3 UR38, UR38, 0x1, URZ ;  /* 0x0000000126267890 */ /* 0x000fc8000fffe03f */
[----:B------:R-:W-:-:S04]  /*4d60*/  UISETP.NE.AND UP0, UPT, UR38, 0x2, UPT ;  /* 0x000000022600788c */ /* 0x000fc8000bf05270 */
[----:B------:R-:W-:Y:S02]  /*4d70*/  USEL UR7, URZ, 0x1, UP0 ;  /* 0x000000013f077887 */ /* 0x000fe40008000000 */
[----:B------:R-:W-:Y:S02]  /*4d80*/  USEL UR38, UR38, URZ, UP0 ;  /* 0x0000003f26267287 */ /* 0x000fe40008000000 */
[----:B------:R-:W-:Y:S01]  /*4d90*/  ULOP3.LUT UR37, UR37, UR7, URZ, 0x3c, !UPT ;  /* 0x0000000725257292 */ /* 0x000fe2000f8e3c3f */
[----:B0-----:R-:W-:Y:S11]  /*4da0*/  @!P0 BRA `(.L_x_2538) ;  /* 0x0000000000048947 */ /* 0x001ff60003800000 */
[----:B------:R-:W-:Y:S01]  /*4db0*/  BPT.TRAP 0x1 ;  /* 0x000000040000795c */ /* 0x000fe20000300000 */
.L_x_2538:
        /* <DEDUP_REMOVED lines=9> */
.L_x_2539:
[----:B-1----:R-:W-:Y:S05]  /*4e50*/  @P1 BRA `(.L_x_2540) ;  /* 0x0000000000081947 */ /* 0x002fea0003800000 */
[----:B------:R-:W1:Y:S02]  /*4e60*/  SYNCS.PHASECHK.TRANS64.TRYWAIT P1, [UR24+0x22830], R6 ;  /* 0x02283006ff0075a7 */ /* 0x000e640008020158 */
[----:B-1----:R-:W-:Y:S05]  /*4e70*/  @!P1 BRA `(.L_x_2541) ;  /* 0x0000012000e89947 */ /* 0x002fea0003800000 */
.L_x_2540:
        /* <DEDUP_REMOVED lines=12> */
[----:B-1----:R-:W-:Y:S01]  /*4f40*/  IADD3 R3, -R215, 0xb, RZ ;  /* 0x0000000bd7037810 */ /* 0x002fe20007ffe1ff */
        /* <DEDUP_REMOVED lines=13> */
.L_x_2542:
[----:B------:R-:W-:Y:S01]  /*5020*/  ISETP.NE.AND P2, PT, R206, 0x1, PT ;  /* 0x00000001ce00780c */ /* 0x000fe20003f45270 */
        /* <DEDUP_REMOVED lines=11> */
[----:B------:R-:W-:Y:S01]  /*50e0*/  FMUL.FTZ R158, R164, UR26 ;  /* 0x0000001aa49e7c20 */ /* 0x000fe20008410000 */
[----:B------:R-:W2:Y:S01]  /*50f0*/  @P2 LDC R4, c[0x0][0x44c] ;  /* 0x00011300ff042b82 */ /* 0x000ea20000000800 */
[----:B------:R-:W-:Y:S01]  /*5100*/  FMUL.FTZ R178, R184, UR26 ;  /* 0x0000001ab8b27c20 */ /* 0x000fe20008410000 */
[----:B------:R-:W-:Y:S01]  /*5110*/  FMUL.FTZ R164, R174, UR26 ;  /* 0x0000001aaea47c20 */ /* 0x000fe20008410000 */
[----:B------:R-:W-:Y:S01]  /*5120*/  FMUL.FTZ R184, R195, UR26 ;  /* 0x0000001ac3b87c20 */ /* 0x000fe20008410000 */
[----:B------:R-:W-:Y:S01]  /*5130*/  FMUL.FTZ R11, R154, UR26 ;  /* 0x0000001a9a0b7c20 */ /* 0x000fe20008410000 */
[----:B------:R-:W-:Y:S01]  /*5140*/  FMUL.FTZ R20, R156, UR26 ;  /* 0x0000001a9c147c20 */ /* 0x000fe20008410000 */
[----:B------:R-:W-:Y:S01]  /*5150*/  FMUL.FTZ R174, R180, UR26 ;  /* 0x0000001ab4ae7c20 */ /* 0x000fe20008410000 */
[----:B------:R-:W-:Y:S01]  /*5160*/  UIADD3 UR10, UR24, 0x22840, URZ ;  /* 0x00022840180a7890 */ /* 0x000fe2000fffe03f */
[----:B------:R-:W3:Y:S01]  /*5170*/  @P2 LDC R5, c[0x0][0x450] ;  /* 0x00011400ff052b82 */ /* 0x000ee20000000800 */
        /* <DEDUP_REMOVED lines=15> */
[----:B--2---:R-:W-:-:S04]  /*5270*/  @P2 IMAD.HI.U32 R4, R191, R4, RZ ;  /* 0x00000004bf042227 */ /* 0x004fc800078e00ff */
        /* <DEDUP_REMOVED lines=8> */
[----:B------:R-:W-:Y:S01]  /*5300*/  UPRMT UR10, UR7, 0x654, UR10 ;  /* 0x00000654070a7896 */ /* 0x000fe2000800000a */
        /* <DEDUP_REMOVED lines=15> */
[----:B------:R-:W-:Y:S01]  /*5400*/  UMOV UR15, UR25 ;  /* 0x00000019000f7c82 */ /* 0x000fe20008000000 */
[----:B------:R-:W-:Y:S01]  /*5410*/  SYNCS.ARRIVE.TRANS64.RED.A1T0 RZ, [UR10], RZ ;  /* 0x000000ffffff79a7 */ /* 0x000fe2000810040a */
[----:B------:R-:W-:Y:S02]  /*5420*/  ULOP3.LUT UR10, URZ, UR15, URZ, 0x33, !UPT ;  /* 0x0000000f3f0a7292 */ /* 0x000fe4000f8e333f */
[----:B------:R-:W-:Y:S02]  /*5430*/  IADD3 R4, -R17, R4, R18 ;  /* 0x0000000411047210 */ /* 0x000fe40007ffe112 */
[----:B------:R-:W4:Y:S03]  /*5440*/  MUFU.TANH R13, R13 ;  /* 0x0000000d000d7308 */ /* 0x000f260000002400 */
[----:B------:R-:W-:-:S02]  /*5450*/  VIADD R198, R4, UR28 ;  /* 0x0000001c04c67c36 */ /* 0x000fc40008000000 */
[----:B------:R-:W-:Y:S02]  /*5460*/  VIADD R197, R4, UR10 ;  /* 0x0000000a04c57c36 */ /* 0x000fe40008000000 */
[----:B--2---:R-:W-:Y:S01]  /*5470*/  IMAD.IADD R196, R198, 0x1, R195 ;  /* 0x00000001c6c47824 */ /* 0x004fe200078e02c3 */
[----:B------:R-:W2:Y:S01]  /*5480*/  MUFU.TANH R11, R11 ;  /* 0x0000000b000b7308 */ /* 0x000ea20000002400 */
        /* <DEDUP_REMOVED lines=46> */
[----:B--234-:R-:W-:Y:S05]  /*5770*/  @!P1 BRA `(.L_x_2543) ;  /* 0x0000000000589947 */ /* 0x01cfea0003800000 */
[----:B------:R-:W-:Y:S01]  /*5780*/  IADD3 R195, -R17, R18, R195 ;  /* 0x0000001211c37210 */ /* 0x000fe20007ffe1c3 */
[----:B------:R-:W-:Y:S03]  /*5790*/  BSSY B0, `(.L_x_2544) ;  /* 0x0000010000007945 */ /* 0x000fe60003800000 */
[----:B------:R-:W-:-:S13]  /*57a0*/  ISETP.GT.AND P1, PT, R195, -0x1, PT ;  /* 0xffffffffc300780c */ /* 0x000fda0003f24270 */
[----:B------:R-:W-:Y:S05]  /*57b0*/  @P1 BRA `(.L_x_2545) ;  /* 0x0000000000201947 */ /* 0x000fea0003800000 */
[----:B------:R-:W-:Y:S01]  /*57c0*/  IMAD.U32 R199, RZ, RZ, UR27 ;  /* 0x0000001bffc77e24 */ /* 0x000fe2000f8e00ff */
[----:B------:R-:W-:-:S04]  /*57d0*/  LOP3.LUT R195, RZ, R195, RZ, 0x33, !PT ;  /* 0x000000c3ffc37212 */ /* 0x000fc800078e33ff */
[----:B------:R-:W-:-:S13]  /*57e0*/  ISETP.NE.AND P1, PT, R199, 0x1, PT ;  /* 0x00000001c700780c */ /* 0x000fda0003f25270 */
[----:B------:R-:W2:Y:S02]  /*57f0*/  @P1 LDC.64 R4, c[0x0][0x9e8] ;  /* 0x00027a00ff041b82 */ /* 0x000ea40000000a00 */
[----:B--2---:R-:W-:-:S05]  /*5800*/  @P1 IMAD.HI.U32 R4, R195, R4, RZ ;  /* 0x00000004c3041227 */ /* 0x004fca00078e00ff */
[----:B------:R-:W-:-:S04]  /*5810*/  @P1 SHF.R.U32.HI R195, RZ, R5, R4 ;  /* 0x00000005ffc31219 */ /* 0x000fc80000011604 */
[----:B------:R-:W-:Y:S01]  /*5820*/  LOP3.LUT R195, RZ, R195, RZ, 0x33, !PT ;  /* 0x000000c3ffc37212 */ /* 0x000fe200078e33ff */
[----:B------:R-:W-:Y:S06]  /*5830*/  BRA `(.L_x_2546) ;  /* 0x0000000000147947 */ /* 0x000fec0003800000 */
.L_x_2545:
[----:B------:R-:W-:-:S05]  /*5840*/  IMAD.U32 R199, RZ, RZ, UR27 ;  /* 0x0000001bffc77e24 */ /* 0x000fca000f8e00ff */
[----:B------:R-:W-:-:S13]  /*5850*/  ISETP.NE.AND P1, PT, R199, 0x1, PT ;  /* 0x00000001c700780c */ /* 0x000fda0003f25270 */
[----:B------:R-:W2:Y:S02]  /*5860*/  @P1 LDC.64 R4, c[0x0][0x9e8] ;  /* 0x00027a00ff041b82 */ /* 0x000ea40000000a00 */
[----:B--2---:R-:W-:-:S05]  /*5870*/  @P1 IMAD.HI.U32 R4, R195, R4, RZ ;  /* 0x00000004c3041227 */ /* 0x004fca00078e00ff */
[----:B------:R-:W-:-:S07]  /*5880*/  @P1 SHF.R.U32.HI R195, RZ, R5, R4 ;  /* 0x00000005ffc31219 */ /* 0x000fce0000011604 */
.L_x_2546:
[----:B------:R-:W-:Y:S05]  /*5890*/  BSYNC B0 ;  /* 0x0000000000007941 */ /* 0x000fea0003800000 */
.L_x_2544:
[----:B------:R-:W-:-:S04]  /*58a0*/  IMAD R4, R19, -0x2, R190 ;  /* 0xfffffffe13047824 */ /* 0x000fc800078e02be */
[----:B------:R-:W-:-:S05]  /*58b0*/  IMAD R195, R195, R199, R4 ;  /* 0x000000c7c3c37224 */ /* 0x000fca00078e0204 */
[----:B------:R-:W-:Y:S02]  /*58c0*/  VIADDMNMX R196, R195, R199, R196, PT ;  /* 0x000000c7c3c47246 */ /* 0x000fe400038001c4 */
[----:B------:R-:W-:-:S07]  /*58d0*/  VIMNMX R194, R194, R195, !PT ;  /* 0x000000c3c2c27248 */ /* 0x000fce0007fe0100 */
.L_x_2543:
[----:B------:R-:W-:Y:S01]  /*58e0*/  ISETP.GE.AND P2, PT, R190, 0x1, PT ;  /* 0x00000001be00780c */ /* 0x000fe20003f46270 */
[----:B------:R-:W2:Y:S01]  /*58f0*/  SHFL.IDX PT, R191, R191, 0x1, 0x1c1f ;  /* 0x003c1f00bfbf7f89 */ /* 0x000ea200000e0000 */
        /* <DEDUP_REMOVED lines=12> */
[--C-:B--2---:R-:W-:Y:S01]  /*59c0*/  IMAD.IADD R198, R198, 0x1, R191.reuse ;  /* 0x00000001c6c67824 */ /* 0x104fe200078e02bf */
        /* <DEDUP_REMOVED lines=124> */
[----:B------:R-:W-:Y:S01]  /*6190*/  IADD3 R191, -R17, R18, R191 ;  /* 0x0000001211bf7210 */ /* 0x000fe20007ffe1bf */
        /* <DEDUP_REMOVED lines=11> */
.L_x_2549:
[----:B------:R-:W-:-:S05]  /*6250*/  IMAD.U32 R10, RZ, RZ, UR27 ;  /* 0x0000001bff0a7e24 */ /* 0x000fca000f8e00ff */
[----:B------:R-:W-:-:S13]  /*6260*/  ISETP.NE.AND P6, PT, R10, 0x1, PT ;  /* 0x000000010a00780c */ /* 0x000fda0003fc5270 */
[----:B------:R-:W0:Y:S02]  /*6270*/  @P6 LDC.64 R4, c[0x0][0x9e8] ;  /* 0x00027a00ff046b82 */ /* 0x000e240000000a00 */
[----:B0-----:R-:W-:-:S05]  /*6280*/  @P6 IMAD.HI.U32 R4, R191, R4, RZ ;  /* 0x00000004bf046227 */ /* 0x001fca00078e00ff */
[----:B------:R-:W-:-:S07]  /*6290*/  @P6 SHF.R.U32.HI R191, RZ, R5, R4 ;  /* 0x00000005ffbf6219 */ /* 0x000fce0000011604 */
.L_x_2550:
[----:B------:R-:W-:Y:S05]  /*62a0*/  BSYNC B0 ;  /* 0x0000000000007941 */ /* 0x000fea0003800000 */
.L_x_2548:
[----:B------:R-:W-:-:S04]  /*62b0*/  IMAD R190, R19, -0x2, R190 ;  /* 0xfffffffe13be7824 */ /* 0x000fc800078e02be */
[----:B------:R-:W-:-:S05]  /*62c0*/  IMAD R191, R191, R10, R190 ;  /* 0x0000000abfbf7224 */ /* 0x000fca00078e02be */
[----:B------:R-:W-:Y:S02]  /*62d0*/  VIADDMNMX R198, R191, R10, R198, PT ;  /* 0x0000000abfc67246 */ /* 0x000fe400038001c6 */
[----:B------:R-:W-:-:S07]  /*62e0*/  VIMNMX R197, R197, R191, !PT ;  /* 0x000000bfc5c57248 */ /* 0x000fce0007fe0100 */
.L_x_2547:
        /* <DEDUP_REMOVED lines=132> */
[----:B------:R-:W-:Y:S01]  /*6b30*/  MUFU.EX2 R190, R190 ;  /* 0x000000be00be7308 */ /* 0x000fe20000000800 */
[----:B------:R-:W-:Y:S01]  /*6b40*/  FMNMX.FTZ R20, R152, R5, !PT ;  /* 0x0000000598147209 */ /* 0x000fe20007810000 */
[----:B------:R-:W-:-:S03]  /*6b50*/  FFMA.FTZ R158, R158, UR14, -R11 ;  /* 0x0000000e9e9e7c23 */ /* 0x000fc6000801080b */
[----:B------:R-:W-:-:S03]  /*6b60*/  FMNMX.FTZ R5, R153, R20, !PT ;  /* 0x0000001499057209 */ /* 0x000fc60007810000 */
[----:B------:R0:W-:Y:S01]  /*6b70*/  MUFU.EX2 R20, R195 ;  /* 0x000000c300147308 */ /* 0x0001e20000000800 */
[----:B------:R-:W-:-:S04]  /*6b80*/  FMNMX.FTZ R194, R156, R5, !PT ;  /* 0x000000059cc27209 */ /* 0x000fc80007810000 */
[----:B------:R-:W-:Y:S01]  /*6b90*/  FMNMX.FTZ R5, R157, R194, !PT ;  /* 0x000000c29d057209 */ /* 0x000fe20007810000 */
[--C-:B------:R-:W-:Y:S01]  /*6ba0*/  FFMA.FTZ R194, R155, UR14, -R11.reuse ;  /* 0x0000000e9bc27c23 */ /* 0x100fe2000801080b */
[--C-:B------:R-:W-:Y:S01]  /*6bb0*/  FFMA.FTZ R155, R159, UR14, -R11.reuse ;  /* 0x0000000e9f9b7c23 */ /* 0x100fe2000801080b */
[----:B------:R-:W-:Y:S01]  /*6bc0*/  MUFU.EX2 R191, R191 ;  /* 0x000000bf00bf7308 */ /* 0x000fe20000000800 */
[----:B------:R-:W-:Y:S01]  /*6bd0*/  FMNMX.FTZ R154, R160, R5, !PT ;  /* 0x00000005a09a7209 */ /* 0x000fe20007810000 */
[--C-:B------:R-:W-:Y:S01]  /*6be0*/  FFMA.FTZ R159, R162, UR14, -R11.reuse ;  /* 0x0000000ea29f7c23 */ /* 0x100fe2000801080b */
[----:B0-----:R-:W-:Y:S01]  /*6bf0*/  FSEL R195, R4, RZ, P1 ;  /* 0x000000ff04c37208 */ /* 0x001fe20000800000 */
[--C-:B------:R-:W-:Y:S01]  /*6c00*/  FFMA.FTZ R162, R163, UR14, -R11.reuse ;  /* 0x0000000ea3a27c23 */ /* 0x100fe2000801080b */
[----:B------:R-:W-:Y:S01]  /*6c10*/  FMNMX.FTZ R5, R161, R154, !PT ;  /* 0x0000009aa1057209 */ /* 0x000fe20007810000 */
[--C-:B------:R-:W-:Y:S01]  /*6c20*/  FFMA.FTZ R163, R166, UR14, -R11.reuse ;  /* 0x0000000ea6a37c23 */ /* 0x100fe2000801080b */
[--C-:B------:R-:W-:Y:S01]  /*6c30*/  FFMA.FTZ R166, R167, UR14, -R11.reuse ;  /* 0x0000000ea7a67c23 */ /* 0x100fe2000801080b */
[----:B------:R-:W-:Y:S01]  /*6c40*/  FADD.FTZ R195, -R195, R8 ;  /* 0x00000008c3c37221 */ /* 0x000fe20000010100 */
[----:B------:R-:W-:Y:S01]  /*6c50*/  FMNMX.FTZ R154, R164, R5, !PT ;  /* 0x00000005a49a7209 */ /* 0x000fe20007810000 */
[----:B------:R-:W-:Y:S01]  /*6c60*/  MUFU.EX2 R13, R13 ;  /* 0x0000000d000d7308 */ /* 0x000fe20000000800 */
        /* <DEDUP_REMOVED lines=15> */
[----:B------:R-:W2:Y:S01]  /*6d60*/  MUFU.EX2 R21, R21 ;  /* 0x0000001500157308 */ /* 0x000ea20000000800 */
[--C-:B------:R-:W-:Y:S01]  /*6d70*/  FFMA.FTZ R186, R188, UR14, -R11.reuse ;  /* 0x0000000ebcba7c23 */ /* 0x100fe2000801080b */
[--C-:B------:R-:W-:Y:S01]  /*6d80*/  FFMA.FTZ R188, R192, UR14, -R11.reuse ;  /* 0x0000000ec0bc7c23 */ /* 0x100fe2000801080b */
[----:B------:R-:W-:Y:S01]  /*6d90*/  FMNMX.FTZ R5, R173, R154, !PT ;  /* 0x0000009aad057209 */ /* 0x000fe20007810000 */
[----:B------:R-:W-:-:S03]  /*6da0*/  FFMA.FTZ R11, R193, UR14, -R11 ;  /* 0x0000000ec10b7c23 */ /* 0x000fc6000801080b */
[----:B------:R-:W-:Y:S01]  /*6db0*/  FMNMX.FTZ R154, R176, R5, !PT ;  /* 0x00000005b09a7209 */ /* 0x000fe20007810000 */
[----:B------:R-:W3:Y:S01]  /*6dc0*/  MUFU.EX2 R194, R194 ;  /* 0x000000c200c27308 */ /* 0x000ee20000000800 */
[----:B0-----:R-:W-:Y:S01]  /*6dd0*/  FFMA.FTZ R195, R8, R2, R191 ;  /* 0x0000000208c37223 */ /* 0x001fe200000100bf */
[----:B------:R-:W-:Y:S01]  /*6de0*/  FMUL.FTZ R24, R24, R8 ;  /* 0x0000000818187220 */ /* 0x000fe20000410000 */
[----:B------:R-:W-:Y:S01]  /*6df0*/  FMNMX.FTZ R5, R177, R154, !PT ;  /* 0x0000009ab1057209 */ /* 0x000fe20007810000 */
[-C--:B------:R-:W-:Y:S01]  /*6e00*/  FMUL.FTZ R25, R25, R8.reuse ;  /* 0x0000000819197220 */ /* 0x080fe20000410000 */
[----:B------:R-:W-:Y:S01]  /*6e10*/  FADD.FTZ R2, R190, R195 ;  /* 0x000000c3be027221 */ /* 0x000fe20000010000 */
[-C--:B------:R-:W-:Y:S01]  /*6e20*/  FMUL.FTZ R28, R28, R8.reuse ;  /* 0x000000081c1c7220 */ /* 0x080fe20000410000 */
[----:B------:R-:W-:Y:S01]  /*6e30*/  FMNMX.FTZ R154, R180, R5, !PT ;  /* 0x00000005b49a7209 */ /* 0x000fe20007810000 */
[----:B------:R-:W0:Y:S01]  /*6e40*/  MUFU.EX2 R158, R158 ;  /* 0x0000009e009e7308 */ /* 0x000e220000000800 */
[----:B------:R-:W-:Y:S01]  /*6e50*/  FADD.FTZ R195, R13, R2 ;  /* 0x000000020dc37221 */ /* 0x000fe20000010000 */
[----:B------:R-:W-:Y:S01]  /*6e60*/  FMUL.FTZ R29, R29, R8 ;  /* 0x000000081d1d7220 */ /* 0x000fe20000410000 */
[----:B------:R-:W-:Y:S01]  /*6e70*/  FMNMX.FTZ R154, R181, R154, !PT ;  /* 0x0000009ab59a7209 */ /* 0x000fe20007810000 */
[-C--:B------:R-:W-:Y:S01]  /*6e80*/  FMUL.FTZ R32, R32, R8.reuse ;  /* 0x0000000820207220 */ /* 0x080fe20000410000 */
[----:B------:R-:W-:Y:S01]  /*6e90*/  FADD.FTZ R2, R20, R195 ;  /* 0x000000c314027221 */ /* 0x000fe20000010000 */
[----:B------:R-:W-:Y:S01]  /*6ea0*/  FMUL.FTZ R33, R33, R8 ;  /* 0x0000000821217220 */ /* 0x000fe20000410000 */
[----:B------:R-:W-:Y:S01]  /*6eb0*/  FMNMX.FTZ R5, R185, R154, !PT ;  /* 0x0000009ab9057209 */ /* 0x000fe20007810000 */
[----:B------:R-:W4:Y:S01]  /*6ec0*/  MUFU.EX2 R155, R155 ;  /* 0x0000009b009b7308 */ /* 0x000f220000000800 */
[----:B--2---:R-:W-:Y:S01]  /*6ed0*/  FADD.FTZ R195, R21, R2 ;  /* 0x0000000215c37221 */ /* 0x004fe20000010000 */
[-C--:B------:R-:W-:Y:S01]  /*6ee0*/  FMUL.FTZ R36, R36, R8.reuse ;  /* 0x0000000824247220 */ /* 0x080fe20000410000 */
[----:B------:R-:W-:Y:S01]  /*6ef0*/  FMNMX.FTZ R154, R184, R5, !PT ;  /* 0x00000005b89a7209 */ /* 0x000fe20007810000 */
[-C--:B------:R-:W-:Y:S01]  /*6f00*/  FMUL.FTZ R37, R37, R8.reuse ;  /* 0x0000000825257220 */ /* 0x080fe20000410000 */
[----:B---3--:R-:W-:Y:S01]  /*6f10*/  FADD.FTZ R195, R194, R195 ;  /* 0x000000c3c2c37221 */ /* 0x008fe20000010000 */
[----:B------:R-:W-:Y:S01]  /*6f20*/  FMUL.FTZ R40, R40, R8 ;  /* 0x0000000828287220 */ /* 0x000fe20000410000 */
[----:B------:R-:W-:Y:S01]  /*6f30*/  FMNMX.FTZ R154, R187, R154, !PT ;  /* 0x0000009abb9a7209 */ /* 0x000fe20007810000 */
[----:B------:R-:W2:Y:S01]  /*6f40*/  MUFU.EX2 R159, R159 ;  /* 0x0000009f009f7308 */ /* 0x000ea20000000800 */
[----:B0-----:R-:W-:Y:S01]  /*6f50*/  FADD.FTZ R2, R158, R195 ;  /* 0x000000c39e027221 */ /* 0x001fe20000010000 */
[----:B------:R-:W-:Y:S01]  /*6f60*/  FMUL.FTZ R41, R41, R8 ;  /* 0x0000000829297220 */ /* 0x000fe20000410000 */
[----:B------:R-:W-:Y:S01]  /*6f70*/  FMNMX.FTZ R154, R189, R154, !PT ;  /* 0x0000009abd9a7209 */ /* 0x000fe20007810000 */
[-C--:B------:R-:W-:Y:S01]  /*6f80*/  FMUL.FTZ R44, R44, R8.reuse ;  /* 0x000000082c2c7220 */ /* 0x080fe20000410000 */
[-C--:B------:R-:W-:Y:S01]  /*6f90*/  FMUL.FTZ R45, R45, R8.reuse ;  /* 0x000000082d2d7220 */ /* 0x080fe20000410000 */
[-C--:B------:R-:W-:Y:S01]  /*6fa0*/  FMUL.FTZ R48, R48, R8.reuse ;  /* 0x0000000830307220 */ /* 0x080fe20000410000 */
[----:B------:R-:W-:Y:S01]  /*6fb0*/  FMUL.FTZ R49, R49, R8 ;  /* 0x0000000831317220 */ /* 0x000fe20000410000 */
[----:B------:R-:W0:Y:S01]  /*6fc0*/  SHFL.BFLY PT, R5, R154, 0x2, 0x1f ;  /* 0x0c401f009a057f89 */ /* 0x000e2200000e0000 */
[----:B------:R-:W3:Y:S01]  /*6fd0*/  MUFU.EX2 R162, R162 ;  /* 0x000000a200a27308 */ /* 0x000ee20000000800 */
[C---:B----4-:R-:W-:Y:S01]  /*6fe0*/  FADD.FTZ R2, R155.reuse, R2 ;  /* 0x000000029b027221 */ /* 0x050fe20000010000 */
[----:B------:R-:W-:Y:S01]  /*6ff0*/  F2FP.F16.F32.PACK_AB R158, R155, R158 ;  /* 0x0000009e9b9e723e */ /* 0x000fe200000000ff */
        /* <DEDUP_REMOVED lines=20> */
[----:B0-----:R-:W-:Y:S01]  /*7140*/  FMNMX.FTZ R5, R154, R5, !PT ;  /* 0x000000059a057209 */ /* 0x001fe20007810000 */
[----:B------:R-:W0:Y:S01]  /*7150*/  MUFU.EX2 R167, R167 ;  /* 0x000000a700a77308 */ /* 0x000e220000000800 */
[-C--:B------:R-:W-:Y:S01]  /*7160*/  FMUL.FTZ R88, R88, R8.reuse ;  /* 0x0000000858587220 */ /* 0x080fe20000410000 */
[-C--:B------:R-:W-:Y:S01]  /*7170*/  FMUL.FTZ R89, R89, R8.reuse ;  /* 0x0000000859597220 */ /* 0x080fe20000410000 */
[-C--:B------:R-:W-:Y:S01]  /*7180*/  FMUL.FTZ R92, R92, R8.reuse ;  /* 0x000000085c5c7220 */ /* 0x080fe20000410000 */
[----:B------:R-:W1:Y:S01]  /*7190*/  SHFL.BFLY PT, R154, R5, 0x1, 0x1f ;  /* 0x0c201f00059a7f89 */ /* 0x000e6200000e0000 */
        /* <DEDUP_REMOVED lines=22> */
[----:B------:R-:W-:Y:S01]  /*7300*/  FMUL.FTZ R132, R132, R8 ;  /* 0x0000000884847220 */ /* 0x000fe20000410000 */
[----:B-1----:R-:W-:Y:S01]  /*7310*/  FMNMX.FTZ R5, R5, R154, !PT ;  /* 0x0000009a05057209 */ /* 0x002fe20007810000 */
[-C--:B------:R-:W-:Y:S01]  /*7320*/  FMUL.FTZ R133, R133, R8.reuse ;  /* 0x0000000885857220 */ /* 0x080fe20000410000 */
[-C--:B------:R-:W-:Y:S01]  /*7330*/  FMUL.FTZ R136, R136, R8.reuse ;  /* 0x0000000888887220 */ /* 0x080fe20000410000 */
[-C--:B------:R-:W-:Y:S01]  /*7340*/  FMUL.FTZ R137, R137, R8.reuse ;  /* 0x0000000889897220 */ /* 0x080fe20000410000 */
[C---:B------:R-:W-:Y:S01]  /*7350*/  FSETP.NEU.FTZ.AND P1, PT, R5.reuse, -INF , PT ;  /* 0xff8000000500780b */ /* 0x040fe20003f3d000 */
[----:B------:R-:W-:Y:S01]  /*7360*/  FMUL.FTZ R154, R5, UR14 ;  /* 0x0000000e059a7c20 */ /* 0x000fe20008410000 */
[----:B------:R-:W-:Y:S01]  /*7370*/  MUFU.EX2 R175, R175 ;  /* 0x000000af00af7308 */ /* 0x000fe20000000800 */
[-C--:B------:R-:W-:Y:S01]  /*7380*/  FMUL.FTZ R140, R140, R8.reuse ;  /* 0x000000088c8c7220 */ /* 0x080fe20000410000 */
[-C--:B------:R-:W-:Y:S01]  /*7390*/  FMUL.FTZ R141, R141, R8.reuse ;  /* 0x000000088d8d7220 */ /* 0x080fe20000410000 */
[-C--:B------:R-:W-:Y:S01]  /*73a0*/  FMUL.FTZ R144, R144, R8.reuse ;  /* 0x0000000890907220 */ /* 0x080fe20000410000 */
[----:B------:R-:W-:Y:S01]  /*73b0*/  FSEL R154, R154, RZ, P1 ;  /* 0x000000ff9a9a7208 */ /* 0x000fe20000800000 */
[-C--:B------:R-:W-:Y:S01]  /*73c0*/  FMUL.FTZ R145, R145, R8.reuse ;  /* 0x0000000891917220 */ /* 0x080fe20000410000 */
[-C--:B------:R-:W-:Y:S01]  /*73d0*/  FMUL.FTZ R148, R148, R8.reuse ;  /* 0x0000000894947220 */ /* 0x080fe20000410000 */
[----:B------:R-:W-:Y:S01]  /*73e0*/  FMUL.FTZ R149, R149, R8 ;  /* 0x0000000895957220 */ /* 0x000fe20000410000 */
[----:B------:R-:W1:Y:S01]  /*73f0*/  MUFU.EX2 R178, R178 ;  /* 0x000000b200b27308 */ /* 0x000e620000000800 */
[--C-:B------:R-:W-:Y:S01]  /*7400*/  FFMA.FTZ R195, R153, UR14, -R154.reuse ;  /* 0x0000000e99c37c23 */ /* 0x100fe2000801089a */
[----:B------:R-:W-:Y:S01]  /*7410*/  FFMA.FTZ R193, R10, UR14, -R154 ;  /* 0x0000000e0ac17c23 */ /* 0x000fe2000801089a */
[----:B--2---:R-:W-:Y:S01]  /*7420*/  FADD.FTZ R153, R159, R2 ;  /* 0x000000029f997221 */ /* 0x004fe20000010000 */
[--C-:B------:R-:W-:Y:S01]  /*7430*/  FFMA.FTZ R10, R12, UR14, -R154.reuse ;  /* 0x0000000e0c0a7c23 */ /* 0x100fe2000801089a */
[--C-:B------:R-:W-:Y:S01]  /*7440*/  FFMA.FTZ R12, R14, UR14, -R154.reuse ;  /* 0x0000000e0e0c7c23 */ /* 0x100fe2000801089a */
[--C-:B------:R-:W-:Y:S01]  /*7450*/  FFMA.FTZ R14, R152, UR14, -R154.reuse ;  /* 0x0000000e980e7c23 */ /* 0x100fe2000801089a */
[----:B---3--:R-:W-:Y:S01]  /*7460*/  FADD.FTZ R152, R162, R153 ;  /* 0x00000099a2987221 */ /* 0x008fe20000010000 */
[----:B------:R-:W-:Y:S01]  /*7470*/  FFMA.FTZ R196, R165, UR14, -R154 ;  /* 0x0000000ea5c47c23 */ /* 0x000fe2000801089a */
[----:B------:R-:W2:Y:S01]  /*7480*/  MUFU.EX2 R179, R179 ;  /* 0x000000b300b37308 */ /* 0x000ea20000000800 */
[----:B------:R-:W-:Y:S01]  /*7490*/  FSEL R2, R5, RZ, P1 ;  /* 0x000000ff05027208 */ /* 0x000fe20000800000 */
[----:B----4-:R-:W-:Y:S01]  /*74a0*/  FADD.FTZ R153, R163, R152 ;  /* 0x00000098a3997221 */ /* 0x010fe20000010000 */
[--C-:B------:R-:W-:Y:S01]  /*74b0*/  FFMA.FTZ R15, R15, UR14, -R154.reuse ;  /* 0x0000000e0f0f7c23 */ /* 0x100fe2000801089a */
[--C-:B------:R-:W-:Y:S01]  /*74c0*/  FFMA.FTZ R192, R156, UR14, -R154.reuse ;  /* 0x0000000e9cc07c23 */ /* 0x100fe2000801089a */
[--C-:B------:R-:W-:Y:S01]  /*74d0*/  FFMA.FTZ R160, R160, UR14, -R154.reuse ;  /* 0x0000000ea0a07c23 */ /* 0x100fe2000801089a */
[----:B-----5:R-:W-:Y:S01]  /*74e0*/  FADD.FTZ R152, R166, R153 ;  /* 0x00000099a6987221 */ /* 0x020fe20000010000 */
[----:B------:R-:W-:Y:S01]  /*74f0*/  FADD.FTZ R2, -R2, R9 ;  /* 0x0000000902027221 */ /* 0x000fe20000010100 */
[----:B------:R-:W3:Y:S01]  /*7500*/  MUFU.EX2 R182, R182 ;  /* 0x000000b600b67308 */ /* 0x000ee20000000800 */
[----:B------:R-:W-:Y:S01]  /*7510*/  FFMA.FTZ R9, R157, UR14, -R154 ;  /* 0x0000000e9d097c23 */ /* 0x000fe2000801089a */
[----:B0-----:R-:W-:Y:S01]  /*7520*/  FADD.FTZ R153, R167, R152 ;  /* 0x00000098a7997221 */ /* 0x001fe20000010000 */
[--C-:B------:R-:W-:Y:S01]  /*7530*/  FFMA.FTZ R198, R161, UR14, -R154.reuse ;  /* 0x0000000ea1c67c23 */ /* 0x100fe2000801089a */
[--C-:B------:R-:W-:Y:S01]  /*7540*/  FFMA.FTZ R197, R164, UR14, -R154.reuse ;  /* 0x0000000ea4c57c23 */ /* 0x100fe2000801089a */
[--C-:B------:R-:W-:Y:S01]  /*7550*/  FFMA.FTZ R169, R169, UR14, -R154.reuse ;  /* 0x0000000ea9a97c23 */ /* 0x100fe2000801089a */
[----:B------:R-:W-:Y:S01]  /*7560*/  FADD.FTZ R152, R170, R153 ;  /* 0x00000099aa987221 */ /* 0x000fe20000010000 */
[----:B------:R-:W-:Y:S01]  /*7570*/  FFMA.FTZ R153, R168, UR14, -R154 ;  /* 0x0000000ea8997c23 */ /* 0x000fe2000801089a */
[----:B------:R-:W-:Y:S01]  /*7580*/  MUFU.EX2 R183, R183 ;  /* 0x000000b700b77308 */ /* 0x000fe20000000800 */
[----:B-1----:R-:W-:Y:S01]  /*7590*/  F2FP.F16.F32.PACK_AB R168, R178, R175 ;  /* 0x000000afb2a8723e */ /* 0x002fe200000000ff */
[----:B------:R-:W-:Y:S01]  /*75a0*/  FADD.FTZ R165, R171, R152 ;  /* 0x00000098aba57221 */ /* 0x000fe20000010000 */
[--C-:B------:R-:W-:Y:S01]  /*75b0*/  FFMA.FTZ R157, R172, UR14, -R154.reuse ;  /* 0x0000000eac9d7c23 */ /* 0x100fe2000801089a */
[--C-:B------:R-:W-:Y:S01]  /*75c0*/  FFMA.FTZ R173, R173, UR14, -R154.reuse ;  /* 0x0000000eadad7c23 */ /* 0x100fe2000801089a */
[--C-:B------:R-:W-:Y:S01]  /*75d0*/  FFMA.FTZ R176, R176, UR14, -R154.reuse ;  /* 0x0000000eb0b07c23 */ /* 0x100fe2000801089a */
[----:B------:R-:W-:Y:S01]  /*75e0*/  FADD.FTZ R152, R174, R165 ;  /* 0x000000a5ae987221 */ /* 0x000fe20000010000 */
[--C-:B------:R-:W-:Y:S01]  /*75f0*/  FFMA.FTZ R177, R177, UR14, -R154.reuse ;  /* 0x0000000eb1b17c23 */ /* 0x100fe2000801089a */
[----:B------:R-:W0:Y:S01]  /*7600*/  MUFU.EX2 R186, R186 ;  /* 0x000000ba00ba7308 */ /* 0x000e220000000800 */
[----:B------:R-:W-:Y:S01]  /*7610*/  FFMA.FTZ R165, R180, UR14, -R154 ;  /* 0x0000000eb4a57c23 */ /* 0x000fe2000801089a */
[----:B------:R-:W-:Y:S01]  /*7620*/  FADD.FTZ R199, R175, R152 ;  /* 0x00000098afc77221 */ /* 0x000fe20000010000 */
[--C-:B------:R-:W-:Y:S01]  /*7630*/  FFMA.FTZ R181, R181, UR14, -R154.reuse ;  /* 0x0000000eb5b57c23 */ /* 0x100fe2000801089a */
[--C-:B------:R-:W-:Y:S01]  /*7640*/  FFMA.FTZ R185, R185, UR14, -R154.reuse ;  /* 0x0000000eb9b97c23 */ /* 0x100fe2000801089a */
[--C-:B------:R-:W-:Y:S01]  /*7650*/  FFMA.FTZ R184, R184, UR14, -R154.reuse ;  /* 0x0000000eb8b87c23 */ /* 0x100fe2000801089a */
[----:B------:R-:W-:Y:S01]  /*7660*/  FADD.FTZ R152, R178, R199 ;  /* 0x000000c7b2987221 */ /* 0x000fe20000010000 */
[----:B------:R-:W-:Y:S01]  /*7670*/  FMUL.FTZ R178, R2, UR14 ;  /* 0x0000000e02b27c20 */ /* 0x000fe20008410000 */
[----:B------:R-:W1:Y:S01]  /*7680*/  MUFU.EX2 R188, R188 ;  /* 0x000000bc00bc7308 */ /* 0x000e620000000800 */
[----:B------:R-:W-:Y:S01]  /*7690*/  FFMA.FTZ R187, R187, UR14, -R154 ;  /* 0x0000000ebbbb7c23 */ /* 0x000fe2000801089a */
[----:B--2---:R-:W-:Y:S01]  /*76a0*/  FADD.FTZ R199, R179, R152 ;  /* 0x00000098b3c77221 */ /* 0x004fe20000010000 */
[----:B------:R-:W-:Y:S01]  /*76b0*/  FFMA.FTZ R189, R189, UR14, -R154 ;  /* 0x0000000ebdbd7c23 */ /* 0x000fe2000801089a */
[----:B------:R-:W-:-:S02]  /*76c0*/  F2FP.F16.F32.PACK_AB R154, R20, R13 ;  /* 0x0000000d149a723e */ /* 0x000fc400000000ff */
[----:B---3--:R-:W-:Y:S01]  /*76d0*/  FADD.FTZ R20, R182, R199 ;  /* 0x000000c7b6147221 */ /* 0x008fe20000010000 */
[----:B------:R-:W-:Y:S01]  /*76e0*/  F2FP.F16.F32.PACK_AB R156, R194, R21 ;  /* 0x00000015c29c723e */ /* 0x000fe200000000ff */
[----:B------:R-:W-:Y:S01]  /*76f0*/  MUFU.EX2 R193, R193 ;  /* 0x000000c100c17308 */ /* 0x000fe20000000800 */
[----:B0-----:R-:W-:Y:S01]  /*7700*/  F2FP.F16.F32.PACK_AB R172, R186, R183 ;  /* 0x000000b7baac723e */ /* 0x001fe200000000ff */
[----:B------:R-:W-:Y:S01]  /*7710*/  FADD.FTZ R21, R183, R20 ;  /* 0x00000014b7157221 */ /* 0x000fe20000010000 */
[----:B------:R-:W-:Y:S02]  /*7720*/  F2FP.F16.F32.PACK_AB R164, R170, R167 ;  /* 0x000000a7aaa4723e */ /* 0x000fe400000000ff */
[----:B------:R-:W-:Y:S01]  /*7730*/  F2FP.F16.F32.PACK_AB R170, R182, R179 ;  /* 0x000000b3b6aa723e */ /* 0x000fe200000000ff */
[----:B------:R-:W-:Y:S01]  /*7740*/  FADD.FTZ R21, R186, R21 ;  /* 0x00000015ba157221 */ /* 0x000fe20000010000 */
[----:B------:R-:W-:Y:S01]  /*7750*/  F2FP.F16.F32.PACK_AB R152, R190, R191 ;  /* 0x000000bfbe98723e */ /* 0x000fe200000000ff */
[----:B------:R-:W0:Y:S02]  /*7760*/  MUFU.EX2 R178, R178 ;  /* 0x000000b200b27308 */ /* 0x000e240000000800 */
[----:B-1----:R-:W-:-:S06]  /*7770*/  FADD.FTZ R2, R188, R21 ;  /* 0x00000015bc027221 */ /* 0x002fcc0000010000 */
[----:B------:R-:W1:Y:S08]  /*7780*/  MUFU.EX2 R10, R10 ;  /* 0x0000000a000a7308 */ /* 0x000e700000000800 */
        /* <DEDUP_REMOVED lines=56> */
[----:B------:R0:W3:Y:S01]  /*7b10*/  MUFU.EX2 R161, R160 ;  /* 0x000000a000a17308 */ /* 0x0000e20000000800 */
        /* <DEDUP_REMOVED lines=8> */
[----:B0-----:R-:W-:Y:S01]  /*7ba0*/  F2FP.F16.F32.PACK_AB R160, R162, R159 ;  /* 0x0000009fa2a0723e */ /* 0x001fe200000000ff */
[-C--:B------:R-:W-:Y:S01]  /*7bb0*/  FMUL.FTZ R122, R122, R178.reuse ;  /* 0x000000b27a7a7220 */ /* 0x080fe20000410000 */
[----:B------:R-:W-:Y:S01]  /*7bc0*/  F2FP.F16.F32.PACK_AB R162, R166, R163 ;  /* 0x000000a3a6a2723e */ /* 0x000fe200000000ff */
[-C--:B------:R-:W-:Y:S01]  /*7bd0*/  FMUL.FTZ R123, R123, R178.reuse ;  /* 0x000000b27b7b7220 */ /* 0x080fe20000410000 */
[----:B------:R-:W-:Y:S01]  /*7be0*/  F2FP.F16.F32.PACK_AB R166, R174, R171 ;  /* 0x000000abaea6723e */ /* 0x000fe200000000ff */
[----:B------:R-:W-:Y:S01]  /*7bf0*/  FMUL.FTZ R126, R126, R178 ;  /* 0x000000b27e7e7220 */ /* 0x000fe20000410000 */
[----:B------:R-:W-:Y:S01]  /*7c00*/  F2FP.F16.F32.PACK_AB R174, R11, R188 ;  /* 0x000000bc0bae723e */ /* 0x000fe200000000ff */
[----:B------:R-:W-:Y:S01]  /*7c10*/  MUFU.EX2 R13, R197 ;  /* 0x000000c5000d7308 */ /* 0x000fe20000000800 */
[----:B-1----:R-:W-:Y:S01]  /*7c20*/  FADD.FTZ R188, R192, R21 ;  /* 0x00000015c0bc7221 */ /* 0x002fe20000010000 */
[----:B--2---:R-:W-:Y:S01]  /*7c30*/  F2FP.F16.F32.PACK_AB R159, R9, R192 ;  /* 0x000000c0099f723e */ /* 0x004fe200000000ff */
[-C--:B------:R-:W-:Y:S01]  /*7c40*/  FMUL.FTZ R127, R127, R178.reuse ;  /* 0x000000b27f7f7220 */ /* 0x080fe20000410000 */
[-C--:B------:R-:W-:Y:S01]  /*7c50*/  FMUL.FTZ R130, R130, R178.reuse ;  /* 0x000000b282827220 */ /* 0x080fe20000410000 */
[----:B------:R-:W-:Y:S01]  /*7c60*/  FADD.FTZ R188, R9, R188 ;  /* 0x000000bc09bc7221 */ /* 0x000fe20000010000 */
[-C--:B------:R-:W-:Y:S01]  /*7c70*/  FMUL.FTZ R131, R131, R178.reuse ;  /* 0x000000b283837220 */ /* 0x080fe20000410000 */
[-C--:B------:R-:W-:Y:S01]  /*7c80*/  FMUL.FTZ R134, R134, R178.reuse ;  /* 0x000000b286867220 */ /* 0x080fe20000410000 */
[----:B------:R-:W0:Y:S01]  /*7c90*/  MUFU.EX2 R20, R196 ;  /* 0x000000c400147308 */ /* 0x000e220000000800 */
[----:B---3--:R-:W-:Y:S01]  /*7ca0*/  FADD.FTZ R21, R161, R188 ;  /* 0x000000bca1157221 */ /* 0x008fe20000010000 */
[----:B----4-:R-:W-:Y:S01]  /*7cb0*/  F2FP.F16.F32.PACK_AB R161, R180, R161 ;  /* 0x000000a1b4a1723e */ /* 0x010fe200000000ff */
        /* <DEDUP_REMOVED lines=9> */
[----:B------:R-:W-:-:S04]  /*7d50*/  FMUL.FTZ R151, R151, R178 ;  /* 0x000000b297977220 */ /* 0x000fc80000410000 */
[----:B------:R-:W3:Y:S01]  /*7d60*/  MUFU.EX2 R182, R169 ;  /* 0x000000a900b67308 */ /* 0x000ee20000000800 */
[----:B-1----:R-:W-:Y:S02]  /*7d70*/  F2FP.F16.F32.PACK_AB R153, R10, R193 ;  /* 0x000000c10a99723e */ /* 0x002fe400000000ff */
[----:B0-----:R-:W-:-:S05]  /*7d80*/  F2FP.F16.F32.PACK_AB R163, R20, R13 ;  /* 0x0000000d14a3723e */ /* 0x001fca00000000ff */
[----:B------:R0:W-:Y:S08]  /*7d90*/  MUFU.EX2 R169, R176 ;  /* 0x000000b000a97308 */ /* 0x0001f00000000800 */
[----:B------:R1:W4:Y:S01]  /*7da0*/  MUFU.EX2 R167, R157 ;  /* 0x0000009d00a77308 */ /* 0x0003220000000800 */
[----:B0-----:R-:W-:-:S04]  /*7db0*/  FADD.FTZ R176, R180, R21 ;  /* 0x00000015b4b07221 */ /* 0x001fc80000010000 */
[----:B------:R-:W-:-:S03]  /*7dc0*/  FADD.FTZ R21, R13, R176 ;  /* 0x000000b00d157221 */ /* 0x000fc60000010000 */
[----:B------:R-:W0:Y:S01]  /*7dd0*/  MUFU.EX2 R0, R173 ;  /* 0x000000ad00007308 */ /* 0x000e220000000800 */
[----:B------:R-:W-:Y:S01]  /*7de0*/  FADD.FTZ R188, R20, R21 ;  /* 0x0000001514bc7221 */ /* 0x000fe20000010000 */
[----:B-1----:R-:W-:-:S03]  /*7df0*/  F2FP.F16.F32.PACK_AB R157, R195, R14 ;  /* 0x0000000ec39d723e */ /* 0x002fc600000000ff */
[----:B--2---:R-:W-:-:S03]  /*7e00*/  FADD.FTZ R21, R11, R188 ;  /* 0x000000bc0b157221 */ /* 0x004fc60000010000 */
[----:B------:R-:W1:Y:S01]  /*7e10*/  MUFU.EX2 R186, R177 ;  /* 0x000000b100ba7308 */ /* 0x000e620000000800 */
[----:B---3--:R-:W-:-:S04]  /*7e20*/  FADD.FTZ R188, R182, R21 ;  /* 0x00000015b6bc7221 */ /* 0x008fc80000010000 */
[----:B----4-:R-:W-:-:S03]  /*7e30*/  FADD.FTZ R21, R167, R188 ;  /* 0x000000bca7157221 */ /* 0x010fc60000010000 */
[----:B------:R2:W3:Y:S01]  /*7e40*/  MUFU.EX2 R171, R165 ;  /* 0x000000a500ab7308 */ /* 0x0004e20000000800 */
[C---:B0-----:R-:W-:Y:S01]  /*7e50*/  FADD.FTZ R188, R0.reuse, R21 ;  /* 0x0000001500bc7221 */ /* 0x041fe20000010000 */
[----:B------:R-:W-:-:S03]  /*7e60*/  F2FP.F16.F32.PACK_AB R167, R0, R167 ;  /* 0x000000a700a7723e */ /* 0x000fc600000000ff */
[----:B------:R-:W-:-:S03]  /*7e70*/  FADD.FTZ R21, R169, R188 ;  /* 0x000000bca9157221 */ /* 0x000fc60000010000 */
[----:B------:R-:W0:Y:S01]  /*7e80*/  MUFU.EX2 R176, R181 ;  /* 0x000000b500b07308 */ /* 0x000e220000000800 */
[----:B-1----:R-:W-:Y:S01]  /*7e90*/  FADD.FTZ R188, R186, R21 ;  /* 0x00000015babc7221 */ /* 0x002fe20000010000 */
[----:B--2---:R-:W-:Y:S02]  /*7ea0*/  F2FP.F16.F32.PACK_AB R165, R182, R11 ;  /* 0x0000000bb6a5723e */ /* 0x004fe400000000ff */
[----:B------:R-:W-:-:S04]  /*7eb0*/  F2FP.F16.F32.PACK_AB R169, R186, R169 ;  /* 0x000000a9baa9723e */ /* 0x000fc800000000ff */
        /* <DEDUP_REMOVED lines=8> */
[C---:B--2---:R-:W-:Y:S01]  /*7f40*/  FADD.FTZ R8, R184.reuse, R15 ;  /* 0x0000000fb8087221 */ /* 0x044fe20000010000 */
[----:B------:R-:W-:-:S03]  /*7f50*/  F2FP.F16.F32.PACK_AB R173, R184, R173 ;  /* 0x000000adb8ad723e */ /* 0x000fc600000000ff */
[----:B0-----:R-:W-:-:S04]  /*7f60*/  FADD.FTZ R9, R175, R8 ;  /* 0x00000008af097221 */ /* 0x001fc80000010000 */
[C---:B-1----:R-:W-:Y:S01]  /*7f70*/  FADD.FTZ R0, R188.reuse, R9 ;  /* 0x00000009bc007221 */ /* 0x042fe20000010000 */
[----:B------:R-:W-:Y:S01]  /*7f80*/  F2FP.F16.F32.PACK_AB R175, R188, R175 ;  /* 0x000000afbcaf723e */ /* 0x000fe200000000ff */
[----:B------:R-:W-:Y:S06]  /*7f90*/  @!P0 BRA `(.L_x_2551) ;  /* 0x0000000000048947 */ /* 0x000fec0003800000 */
[----:B------:R-:W-:Y:S01]  /*7fa0*/  BPT.TRAP 0x1 ;  /* 0x000000040000795c */ /* 0x000fe20000300000 */
.L_x_2551:
[----:B------:R0:W1:Y:S01]  /*7fb0*/  SYNCS.PHASECHK.TRANS64.TRYWAIT P1, [UR24+0x22850], R6 ;  /* 0x02285006ff0075a7 */ /* 0x0000620008020158 */
[----:B------:R-:W-:Y:S05]  /*7fc0*/  @!P0 BRA `(.L_x_2552) ;  /* 0x0000000000048947 */ /* 0x000fea0003800000 */
[----:B------:R-:W-:Y:S01]  /*7fd0*/  BPT.TRAP 0x1 ;  /* 0x000000040000795c */ /* 0x000fe20000300000 */
.L_x_2552:
[----:B------:R-:W-:Y:S01]  /*7fe0*/  VIADD R8, R215, 0x8 ;  /* 0x00000008d7087836 */ /* 0x000fe20000000000 */
[----:B-1----:R-:W-:Y:S06]  /*7ff0*/  @P1 BRA `(.L_x_2553) ;  /* 0x0000000000081947 */ /* 0x002fec0003800000 */
[----:B------:R-:W1:Y:S02]  /*8000*/  SYNCS.PHASECHK.TRANS64.TRYWAIT P1, [UR24+0x22850], R6 ;  /* 0x02285006ff0075a7 */ /* 0x000e640008020158 */
[----:B-1----:R-:W-:Y:S05]  /*8010*/  @!P1 BRA `(.L_x_2554) ;  /* 0x000000f000989947 */ /* 0x002fea0003800000 */
.L_x_2553:
        /* <DEDUP_REMOVED lines=39> */
.L_x_2555:
        /* <DEDUP_REMOVED lines=8> */
.L_x_2537:
        /* <DEDUP_REMOVED lines=25> */
.L_x_2558:
[----:B------:R-:W-:Y:S02]  /*84a0*/  ULDC UR15, c[0x0][0x9e4] ;  /* 0x00027900000f7ab9 */ /* 0x000fe40000000800 */
[----:B------:R-:W-:-:S11]  /*84b0*/  UISETP.NE.AND UP0, UPT, UR15, 0x1, UPT ;  /* 0x000000010f00788c */ /* 0x000fd6000bf05270 */
[----:B------:R-:W-:Y:S02]  /*84c0*/  @UP0 ULDC.64 UR18, c[0x0][0x9e8] ;  /* 0x00027a0000120ab9 */ /* 0x000fe40000000a00 */
[----:B------:R-:W-:-:S04]  /*84d0*/  UIMAD.WIDE.U32 UR6, UR10, UR18, URZ ;  /* 0x000000120a0672a5 */ /* 0x000fc8000f8e003f */
[----:B------:R-:W-:-:S12]  /*84e0*/  @UP0 USHF.R.U32.HI UR10, URZ, UR19, UR7 ;  /* 0x000000133f0a0299 */ /* 0x000fd80008011607 */
.L_x_2559:
[----:B------:R-:W-:-:S04]  /*84f0*/  UIMAD UR10, UR10, UR15, URZ ;  /* 0x0000000f0a0a72a4 */ /* 0x000fc8000f8e023f */
[----:B------:R-:W-:-:S04]  /*8500*/  UISETP.LT.AND UP0, UPT, UR11, UR10, UPT ;  /* 0x0000000a0b00728c */ /* 0x000fc8000bf01270 */
[----:B------:R-:W-:-:S12]  /*8510*/  USEL UR11, UR11, UR10, !UP0 ;  /* 0x0000000a0b0b7287 */ /* 0x000fd8000c000000 */
.L_x_2557:
        /* <DEDUP_REMOVED lines=11> */
[----:B------:R-:W-:-:S06]  /*85d0*/  ULDC UR25, c[0x0][0x988] ;  /* 0x0002620000197ab9 */ /* 0x000fcc0000000800 */
.L_x_2571:
        /* <DEDUP_REMOVED lines=9> */
.L_x_2561:
        /* <DEDUP_REMOVED lines=9> */
.L_x_2562:
[----:B-1----:R-:W-:Y:S05]  /*8700*/  @P2 BRA `(.L_x_2563) ;  /* 0x0000000000082947 */ /* 0x002fea0003800000 */
[----:B------:R-:W1:Y:S02]  /*8710*/  SYNCS.PHASECHK.TRANS64.TRYWAIT P2, [UR27+0x22830], R6 ;  /* 0x02283006ff0075a7 */ /* 0x000e64000804015b */
[----:B-1----:R-:W-:Y:S05]  /*8720*/  @!P2 BRA `(.L_x_2564) ;  /* 0x000000e800eca947 */ /* 0x002fea0003800000 */
.L_x_2563:
        /* <DEDUP_REMOVED lines=26> */
.L_x_2565:
        /* <DEDUP_REMOVED lines=101> */
[----:B------:R-:W5:Y:S08]  /*8f20*/  MUFU.TANH R15, R15 ;  /* 0x0000000f000f7308 */ /* 0x000f700000002400 */
[----:B------:R-:W0:Y:S08]  /*8f30*/  MUFU.TANH R20, R20 ;  /* 0x0000001400147308 */ /* 0x000e300000002400 */
[----:B------:R-:W1:Y:S01]  /*8f40*/  MUFU.TANH R153, R153 ;  /* 0x0000009900997308 */ /* 0x000e620000002400 */
[----:B----4-:R-:W-:Y:S01]  /*8f50*/  FMNMX.FTZ R192, R4, R185, !PT ;  /* 0x000000b904c07209 */ /* 0x010fe20007810000 */
[----:B------:R-:W-:-:S06]  /*8f60*/  FMUL.FTZ R185, R190, UR28 ;  /* 0x0000001cbeb97c20 */ /* 0x000fcc0008410000 */
[----:B------:R-:W4:Y:S01]  /*8f70*/  MUFU.TANH R154, R154 ;  /* 0x0000009a009a7308 */ /* 0x000f220000002400 */
[----:B------:R-:W-:Y:S01]  /*8f80*/  FMUL.FTZ R190, R199, UR28 ;  /* 0x0000001cc7be7c20 */ /* 0x000fe20008410000 */
[----:B------:R-:W2:Y:S06]  /*8f90*/  SHFL.BFLY PT, R193, R192, 0x1, 0x1f ;  /* 0x0c201f00c0c17f89 */ /* 0x000eac00000e0000 */
[----:B------:R-:W4:Y:S08]  /*8fa0*/  MUFU.TANH R156, R156 ;  /* 0x0000009c009c7308 */ /* 0x000f300000002400 */
[----:B------:R-:W4:Y:S08]  /*8fb0*/  MUFU.TANH R158, R158 ;  /* 0x0000009e009e7308 */ /* 0x000f300000002400 */
[----:B------:R-:W4:Y:S01]  /*8fc0*/  MUFU.TANH R160, R160 ;  /* 0x000000a000a07308 */ /* 0x000f220000002400 */
[----:B--2---:R-:W-:-:S02]  /*8fd0*/  FMNMX.FTZ R4, R192, R193, !PT ;  /* 0x000000c1c0047209 */ /* 0x004fc40007810000 */
[----:B------:R-:W-:-:S03]  /*8fe0*/  FMNMX.FTZ R193, R10, R8, !PT ;  /* 0x000000080ac17209 */ /* 0x000fc60007810000 */
[----:B------:R-:W-:Y:S01]  /*8ff0*/  FMUL.FTZ R191, R4, UR14 ;  /* 0x0000000e04bf7c20 */ /* 0x000fe20008410000 */
[----:B---3--:R-:W-:Y:S01]  /*9000*/  FMNMX.FTZ R192, R12, R193, !PT ;  /* 0x000000c10cc07209 */ /* 0x008fe20007810000 */
[----:B------:R-:W2:Y:S01]  /*9010*/  MUFU.TANH R162, R162 ;  /* 0x000000a200a27308 */ /* 0x000ea20000002400 */
[----:B------:R-:W-:Y:S01]  /*9020*/  FADD.FTZ R9, -R4, R9 ;  /* 0x0000000904097221 */ /* 0x000fe20000010100 */
[--C-:B------:R-:W-:Y:S01]  /*9030*/  FFMA.FTZ R196, R5, UR14, -R191.reuse ;  /* 0x0000000e05c47c23 */ /* 0x100fe200080108bf */
[----:B-----5:R-:W-:Y:S01]  /*9040*/  FMNMX.FTZ R5, R15, R192, !PT ;  /* 0x000000c00f057209 */ /* 0x020fe20007810000 */
[--C-:B------:R-:W-:Y:S01]  /*9050*/  FFMA.FTZ R198, R14, UR14, -R191.reuse ;  /* 0x0000000e0ec67c23 */ /* 0x100fe200080108bf */
[----:B------:R-:W-:Y:S01]  /*9060*/  FMUL.FTZ R9, R9, UR14 ;  /* 0x0000000e09097c20 */ /* 0x000fe20008410000 */
[--C-:B------:R-:W-:Y:S01]  /*9070*/  FFMA.FTZ R195, R13, UR14, -R191.reuse ;  /* 0x0000000e0dc37c23 */ /* 0x100fe200080108bf */
[----:B0-----:R-:W-:Y:S01]  /*9080*/  FMNMX.FTZ R192, R20, R5, !PT ;  /* 0x0000000514c07209 */ /* 0x001fe20007810000 */
[----:B------:R-:W0:Y:S01]  /*9090*/  MUFU.TANH R164, R164 ;  /* 0x000000a400a47308 */ /* 0x000e220000002400 */
[--C-:B------:R-:W-:Y:S01]  /*90a0*/  FFMA.FTZ R13, R163, UR14, -R191.reuse ;  /* 0x0000000ea30d7c23 */ /* 0x100fe200080108bf */
[--C-:B------:R-:W-:Y:S01]  /*90b0*/  FFMA.FTZ R163, R165, UR14, -R191.reuse ;  /* 0x0000000ea5a37c23 */ /* 0x100fe200080108bf */
[----:B-1----:R-:W-:Y:S01]  /*90c0*/  FMNMX.FTZ R5, R153, R192, !PT ;  /* 0x000000c099057209 */ /* 0x002fe20007810000 */
[--C-:B------:R-:W-:Y:S01]  /*90d0*/  FFMA.FTZ R192, R21, UR14, -R191.reuse ;  /* 0x0000000e15c07c23 */ /* 0x100fe200080108bf */
[--C-:B------:R-:W-:Y:S01]  /*90e0*/  FFMA.FTZ R21, R155, UR14, -R191.reuse ;  /* 0x0000000e9b157c23 */ /* 0x100fe200080108bf */
[--C-:B------:R-:W-:Y:S01]  /*90f0*/  FFMA.FTZ R165, R167, UR14, -R191.reuse ;  /* 0x0000000ea7a57c23 */ /* 0x100fe200080108bf */
[----:B----4-:R-:W-:Y:S01]  /*9100*/  FMNMX.FTZ R5, R154, R5, !PT ;  /* 0x000000059a057209 */ /* 0x010fe20007810000 */
[----:B------:R-:W1:Y:S01]  /*9110*/  MUFU.TANH R175, R175 ;  /* 0x000000af00af7308 */ /* 0x000e620000002400 */
        /* <DEDUP_REMOVED lines=18> */
[----:B0-----:R-:W-:Y:S01]  /*9240*/  FMNMX.FTZ R14, R164, R5, !PT ;  /* 0x00000005a40e7209 */ /* 0x001fe20007810000 */
[--C-:B------:R-:W-:Y:S01]  /*9250*/  FFMA.FTZ R174, R180, UR14, -R191.reuse ;  /* 0x0000000eb4ae7c23 */ /* 0x100fe200080108bf */
[----:B------:R-:W-:-:S02]  /*9260*/  FFMA.FTZ R161, R161, UR14, -R191 ;  /* 0x0000000ea1a17c23 */ /* 0x000fc400080108bf */
[----:B-1----:R-:W-:Y:S01]  /*9270*/  FMNMX.FTZ R5, R175, R14, !PT ;  /* 0x0000000eaf057209 */ /* 0x002fe20007810000 */
[----:B------:R-:W0:Y:S03]  /*9280*/  MUFU.TANH R181, R181 ;  /* 0x000000b500b57308 */ /* 0x000e260000002400 */
[----:B---3--:R-:W-:-:S05]  /*9290*/  FMNMX.FTZ R14, R178, R5, !PT ;  /* 0x00000005b20e7209 */ /* 0x008fca0007810000 */
[----:B------:R-:W1:Y:S01]  /*92a0*/  MUFU.TANH R182, R182 ;  /* 0x000000b600b67308 */ /* 0x000e620000002400 */
[----:B--2---:R-:W-:-:S07]  /*92b0*/  FMNMX.FTZ R14, R179, R14, !PT ;  /* 0x0000000eb30e7209 */ /* 0x004fce0007810000 */
[----:B------:R-:W2:Y:S01]  /*92c0*/  MUFU.TANH R183, R183 ;  /* 0x000000b700b77308 */ /* 0x000ea20000002400 */
[----:B0-----:R-:W-:-:S07]  /*92d0*/  FMNMX.FTZ R5, R181, R14, !PT ;  /* 0x0000000eb5057209 */ /* 0x001fce0007810000 */
[----:B------:R-:W0:Y:S01]  /*92e0*/  MUFU.TANH R184, R184 ;  /* 0x000000b800b87308 */ /* 0x000e220000002400 */
[----:B-1----:R-:W-:-:S07]  /*92f0*/  FMNMX.FTZ R14, R182, R5, !PT ;  /* 0x00000005b60e7209 */ /* 0x002fce0007810000 */
[----:B------:R-:W1:Y:S01]  /*9300*/  MUFU.TANH R185, R185 ;  /* 0x000000b900b97308 */ /* 0x000e620000002400 */
[----:B--2---:R-:W-:Y:S01]  /*9310*/  FMNMX.FTZ R5, R183, R14, !PT ;  /* 0x0000000eb7057209 */ /* 0x004fe20007810000 */
[----:B------:R-:W-:-:S06]  /*9320*/  FFMA.FTZ R14, R159, UR14, -R191 ;  /* 0x0000000e9f0e7c23 */ /* 0x000fcc00080108bf */
[----:B------:R-:W2:Y:S08]  /*9330*/  MUFU.TANH R186, R186 ;  /* 0x000000ba00ba7308 */ /* 0x000eb00000002400 */
[----:B------:R-:W3:Y:S08]  /*9340*/  MUFU.TANH R187, R187 ;  /* 0x000000bb00bb7308 */ /* 0x000ef00000002400 */
[----:B------:R4:W-:Y:S08]  /*9350*/  MUFU.EX2 R193, R196 ;  /* 0x000000c400c17308 */ /* 0x0009f00000000800 */
[----:B------:R-:W5:Y:S01]  /*9360*/  MUFU.TANH R188, R188 ;  /* 0x000000bc00bc7308 */ /* 0x000f620000002400 */
[----:B----4-:R-:W-:Y:S01]  /*9370*/  FFMA.FTZ R196, R152, UR14, -R191 ;  /* 0x0000000e98c47c23 */ /* 0x010fe200080108bf */
[----:B0-----:R-:W-:-:S04]  /*9380*/  FMNMX.FTZ R152, R184, R5, !PT ;  /* 0x00000005b8987209 */ /* 0x001fc80007810000 */
[----:B-1----:R-:W-:Y:S02]  /*9390*/  FMNMX.FTZ R5, R185, R152, !PT ;  /* 0x00000098b9057209 */ /* 0x002fe40007810000 */
[----:B------:R-:W0:Y:S02]  /*93a0*/  MUFU.TANH R189, R189 ;  /* 0x000000bd00bd7308 */ /* 0x000e240000002400 */
[----:B--2---:R-:W-:-:S04]  /*93b0*/  FMNMX.FTZ R152, R186, R5, !PT ;  /* 0x00000005ba987209 */ /* 0x004fc80007810000 */
[----:B---3--:R-:W-:Y:S02]  /*93c0*/  FMNMX.FTZ R5, R187, R152, !PT ;  /* 0x00000098bb057209 */ /* 0x008fe40007810000 */
[----:B------:R-:W1:Y:S02]  /*93d0*/  MUFU.TANH R190, R190 ;  /* 0x000000be00be7308 */ /* 0x000e640000002400 */
[----:B-----5:R-:W-:-:S06]  /*93e0*/  FMNMX.FTZ R152, R188, R5, !PT ;  /* 0x00000005bc987209 */ /* 0x020fcc0007810000 */
        /* <DEDUP_REMOVED lines=75> */
[----:B------:R-:W-:Y:S01]  /*98a0*/  FFMA.FTZ R175, R179, UR14, -R199 ;  /* 0x0000000eb3af7c23 */ /* 0x000fe200080108c7 */
[----:B------:R-:W-:Y:S01]  /*98b0*/  FFMA.FTZ R153, R9, R2, R193 ;  /* 0x0000000209997223 */ /* 0x000fe200000100c1 */
[--C-:B------:R-:W-:Y:S01]  /*98c0*/  FFMA.FTZ R159, R156, UR14, -R199.reuse ;  /* 0x0000000e9c9f7c23 */ /* 0x100fe200080108c7 */
[----:B------:R-:W-:Y:S01]  /*98d0*/  FFMA.FTZ R216, R158, UR14, -R199 ;  /* 0x0000000e9ed87c23 */ /* 0x000fe200080108c7 */
[----:B------:R-:W1:Y:S01]  /*98e0*/  MUFU.EX2 R155, R155 ;  /* 0x0000009b009b7308 */ /* 0x000e620000000800 */
[----:B0-----:R-:W-:Y:S01]  /*98f0*/  FADD.FTZ R2, R194, R153 ;  /* 0x00000099c2027221 */ /* 0x001fe20000010000 */
[--C-:B------:R-:W-:Y:S01]  /*9900*/  FFMA.FTZ R20, R160, UR14, -R199.reuse ;  /* 0x0000000ea0147c23 */ /* 0x100fe200080108c7 */
[--C-:B------:R-:W-:Y:S01]  /*9910*/  FFMA.FTZ R181, R181, UR14, -R199.reuse ;  /* 0x0000000eb5b57c23 */ /* 0x100fe200080108c7 */
[--C-:B------:R-:W-:Y:S01]  /*9920*/  FFMA.FTZ R191, R162, UR14, -R199.reuse ;  /* 0x0000000ea2bf7c23 */ /* 0x100fe200080108c7 */
[----:B---3--:R-:W-:Y:S01]  /*9930*/  FADD.FTZ R153, R195, R2 ;  /* 0x00000002c3997221 */ /* 0x008fe20000010000 */
[--C-:B------:R-:W-:Y:S01]  /*9940*/  FFMA.FTZ R12, R178, UR14, -R199.reuse ;  /* 0x0000000eb20c7c23 */ /* 0x100fe200080108c7 */
[----:B------:R-:W-:Y:S01]  /*9950*/  FFMA.FTZ R2, R183, UR14, -R199 ;  /* 0x0000000eb7027c23 */ /* 0x000fe200080108c7 */
[----:B------:R-:W0:Y:S01]  /*9960*/  MUFU.EX2 R10, R10 ;  /* 0x0000000a000a7308 */ /* 0x000e220000000800 */
[----:B--2---:R-:W-:Y:S01]  /*9970*/  FADD.FTZ R153, R198, R153 ;  /* 0x00000099c6997221 */ /* 0x004fe20000010000 */
[--C-:B------:R-:W-:Y:S01]  /*9980*/  FFMA.FTZ R184, R184, UR14, -R199.reuse ;  /* 0x0000000eb8b87c23 */ /* 0x100fe200080108c7 */
[--C-:B------:R-:W-:Y:S01]  /*9990*/  FFMA.FTZ R178, R185, UR14, -R199.reuse ;  /* 0x0000000eb9b27c23 */ /* 0x100fe200080108c7 */
[----:B------:R-:W-:Y:S01]  /*99a0*/  FFMA.FTZ R186, R186, UR14, -R199 ;  /* 0x0000000ebaba7c23 */ /* 0x000fe200080108c7 */
[----:B----4-:R-:W-:Y:S01]  /*99b0*/  FADD.FTZ R153, R192, R153 ;  /* 0x00000099c0997221 */ /* 0x010fe20000010000 */
[--C-:B------:R-:W-:Y:S01]  /*99c0*/  FFMA.FTZ R187, R187, UR14, -R199.reuse ;  /* 0x0000000ebbbb7c23 */ /* 0x100fe200080108c7 */
[----:B------:R-:W-:Y:S01]  /*99d0*/  FFMA.FTZ R188, R188, UR14, -R199 ;  /* 0x0000000ebcbc7c23 */ /* 0x000fe200080108c7 */
[----:B------:R-:W2:Y:S01]  /*99e0*/  MUFU.EX2 R177, R177 ;  /* 0x000000b100b17308 */ /* 0x000ea20000000800 */
[----:B-1----:R-:W-:Y:S01]  /*99f0*/  FFMA.FTZ R179, R8, R0, R155 ;  /* 0x0000000008b37223 */ /* 0x002fe2000001009b */
[--C-:B------:R-:W-:Y:S01]  /*9a00*/  FFMA.FTZ R189, R189, UR14, -R199.reuse ;  /* 0x0000000ebdbd7c23 */ /* 0x100fe200080108c7 */
[----:B------:R-:W-:Y:S01]  /*9a10*/  FFMA.FTZ R190, R190, UR14, -R199 ;  /* 0x0000000ebebe7c23 */ /* 0x000fe200080108c7 */
[-C--:B------:R-:W-:Y:S01]  /*9a20*/  FMUL.FTZ R117, R117, R9.reuse ;  /* 0x0000000975757220 */ /* 0x080fe20000410000 */
[-C--:B------:R-:W-:Y:S01]  /*9a30*/  FMUL.FTZ R120, R120, R9.reuse ;  /* 0x0000000978787220 */ /* 0x080fe20000410000 */
[-C--:B------:R-:W-:Y:S01]  /*9a40*/  FMUL.FTZ R121, R121, R9.reuse ;  /* 0x0000000979797220 */ /* 0x080fe20000410000 */
[-C--:B------:R-:W-:Y:S01]  /*9a50*/  FMUL.FTZ R124, R124, R9.reuse ;  /* 0x000000097c7c7220 */ /* 0x080fe20000410000 */
[----:B------:R-:W1:Y:S01]  /*9a60*/  MUFU.EX2 R218, R218 ;  /* 0x000000da00da7308 */ /* 0x000e620000000800 */
[----:B0-----:R-:W-:Y:S01]  /*9a70*/  FADD.FTZ R152, R10, R179 ;  /* 0x000000b30a987221 */ /* 0x001fe20000010000 */
[----:B------:R-:W-:Y:S01]  /*9a80*/  FFMA.FTZ R179, R182, UR14, -R199 ;  /* 0x0000000eb6b37c23 */ /* 0x000fe200080108c7 */
        /* <DEDUP_REMOVED lines=16> */
[----:B------:R-:W-:Y:S01]  /*9b90*/  FMUL.FTZ R149, R149, R9 ;  /* 0x0000000995957220 */ /* 0x000fe20000410000 */
        /* <DEDUP_REMOVED lines=37> */
[----:B0-----:R-:W-:Y:S01]  /*9df0*/  FADD.FTZ R181, R157, R152 ;  /* 0x000000989db57221 */ /* 0x001fe20000010000 */
[----:B------:R-:W-:Y:S01]  /*9e00*/  FADD.FTZ R152, R196, R153 ;  /* 0x00000099c4987221 */ /* 0x000fe20000010000 */
[----:B--2---:R-:W-:Y:S01]  /*9e10*/  F2FP.F16.F32.PACK_AB R157, R180, R157 ;  /* 0x0000009db49d723e */ /* 0x004fe200000000ff */
[-C--:B------:R-:W-:Y:S01]  /*9e20*/  FMUL.FTZ R90, R90, R8.reuse ;  /* 0x000000085a5a7220 */ /* 0x080fe20000410000 */
[----:B------:R-:W-:Y:S01]  /*9e30*/  FADD.FTZ R154, R180, R181 ;  /* 0x000000b5b49a7221 */ /* 0x000fe20000010000 */
[----:B------:R-:W-:Y:S01]  /*9e40*/  FADD.FTZ R152, R21, R152 ;  /* 0x0000009815987221 */ /* 0x000fe20000010000 */
[-C--:B------:R-:W-:Y:S01]  /*9e50*/  FMUL.FTZ R91, R91, R8.reuse ;  /* 0x000000085b5b7220 */ /* 0x080fe20000410000 */
[----:B------:R-:W0:Y:S01]  /*9e60*/  MUFU.EX2 R13, R13 ;  /* 0x0000000d000d7308 */ /* 0x000e220000000800 */
[----:B-1----:R-:W-:Y:S01]  /*9e70*/  FADD.FTZ R153, R159, R154 ;  /* 0x0000009a9f997221 */ /* 0x002fe20000010000 */
[----:B------:R-:W-:Y:S01]  /*9e80*/  FADD.FTZ R183, R197, R152 ;  /* 0x00000098c5b77221 */ /* 0x000fe20000010000 */
[----:B------:R-:W-:Y:S01]  /*9e90*/  F2FP.F16.F32.PACK_AB R152, R194, R193 ;  /* 0x000000c1c298723e */ /* 0x000fe200000000ff */
[-C--:B------:R-:W-:Y:S01]  /*9ea0*/  FMUL.FTZ R94, R94, R8.reuse ;  /* 0x000000085e5e7220 */ /* 0x080fe20000410000 */
[----:B---3--:R-:W-:Y:S01]  /*9eb0*/  FADD.FTZ R153, R216, R153 ;  /* 0x00000099d8997221 */ /* 0x008fe20000010000 */
[----:B------:R-:W-:Y:S01]  /*9ec0*/  FADD.FTZ R154, R14, R183 ;  /* 0x000000b70e9a7221 */ /* 0x000fe20000010000 */
[----:B------:R-:W-:Y:S01]  /*9ed0*/  F2FP.F16.F32.PACK_AB R159, R216, R159 ;  /* 0x0000009fd89f723e */ /* 0x000fe200000000ff */
[----:B------:R-:W1:Y:S01]  /*9ee0*/  MUFU.EX2 R15, R15 ;  /* 0x0000000f000f7308 */ /* 0x000e620000000800 */
[----:B----4-:R-:W-:Y:S01]  /*9ef0*/  FADD.FTZ R156, R20, R153 ;  /* 0x00000099149c7221 */ /* 0x010fe20000010000 */
[----:B------:R-:W-:Y:S01]  /*9f00*/  FADD.FTZ R158, R161, R154 ;  /* 0x0000009aa19e7221 */ /* 0x000fe20000010000 */
[----:B------:R-:W-:Y:S01]  /*9f10*/  F2FP.F16.F32.PACK_AB R153, R10, R155 ;  /* 0x0000009b0a99723e */ /* 0x000fe200000000ff */
[-C--:B------:R-:W-:Y:S01]  /*9f20*/  FMUL.FTZ R95, R95, R8.reuse ;  /* 0x000000085f5f7220 */ /* 0x080fe20000410000 */
[----:B-----5:R-:W-:Y:S01]  /*9f30*/  FADD.FTZ R156, R191, R156 ;  /* 0x0000009cbf9c7221 */ /* 0x020fe20000010000 */
[----:B------:R-:W-:Y:S01]  /*9f40*/  F2FP.F16.F32.PACK_AB R155, R218, R177 ;  /* 0x000000b1da9b723e */ /* 0x000fe200000000ff */
        /* <DEDUP_REMOVED lines=10> */
[----:B-1----:R-:W-:Y:S01]  /*9ff0*/  FADD.FTZ R183, R15, R156 ;  /* 0x0000009c0fb77221 */ /* 0x002fe20000010000 */
[----:B------:R-:W-:Y:S01]  /*a000*/  F2FP.F16.F32.PACK_AB R156, R196, R192 ;  /* 0x000000c0c49c723e */ /* 0x000fe200000000ff */
        /* <DEDUP_REMOVED lines=32> */
[----:B------:R-:W-:-:S05]  /*a210*/  FMUL.FTZ R151, R151, R8 ;  /* 0x0000000897977220 */ /* 0x000fca0000410000 */
[----:B------:R-:W2:Y:S01]  /*a220*/  MUFU.EX2 R166, R166 ;  /* 0x000000a600a67308 */ /* 0x000ea20000000800 */
[C---:B0-----:R-:W-:Y:S01]  /*a230*/  FADD.FTZ R21, R165.reuse, R10 ;  /* 0x0000000aa5157221 */ /* 0x041fe20000010000 */
[----:B------:R-:W-:-:S06]  /*a240*/  F2FP.F16.F32.PACK_AB R164, R165, R11 ;  /* 0x0000000ba5a4723e */ /* 0x000fcc00000000ff */
[----:B------:R-:W0:Y:S01]  /*a250*/  MUFU.EX2 R167, R167 ;  /* 0x000000a700a77308 */ /* 0x000e220000000800 */
[----:B-1----:R-:W-:Y:S01]  /*a260*/  FADD.FTZ R183, R175, R160 ;  /* 0x000000a0afb77221 */ /* 0x002fe20000010000 */
[----:B------:R-:W-:Y:S02]  /*a270*/  F2FP.F16.F32.PACK_AB R160, R161, R14 ;  /* 0x0000000ea1a0723e */ /* 0x000fe400000000ff */
[----:B------:R-:W-:Y:S01]  /*a280*/  F2FP.F16.F32.PACK_AB R165, R175, R12 ;  /* 0x0000000cafa5723e */ /* 0x000fe200000000ff */
[----:B------:R-:W-:Y:S01]  /*a290*/  FADD.FTZ R14, R0, R183 ;  /* 0x000000b7000e7221 */ /* 0x000fe20000010000 */
[----:B------:R-:W-:Y:S02]  /*a2a0*/  F2FP.F16.F32.PACK_AB R161, R191, R20 ;  /* 0x00000014bfa1723e */ /* 0x000fe400000000ff */
        /* <DEDUP_REMOVED lines=48> */
.L_x_2566:
[----:B------:R0:W1:Y:S01]  /*a5b0*/  SYNCS.PHASECHK.TRANS64.TRYWAIT P2, [UR27+0x22850], R6 ;  /* 0x02285006ff0075a7 */ /* 0x000062000804015b */
[----:B------:R-:W-:Y:S05]  /*a5c0*/  @!P0 BRA `(.L_x_2567) ;  /* 0x0000000000048947 */ /* 0x000fea0003800000 */
[----:B------:R-:W-:Y:S01]  /*a5d0*/  BPT.TRAP 0x1 ;  /* 0x000000040000795c */ /* 0x000fe20000300000 */
.L_x_2567:
[----:B------:R-:W-:Y:S01]  /*a5e0*/  VIADD R8, R217, 0x8 ;  /* 0x00000008d9087836 */ /* 0x000fe20000000000 */
[----:B-1----:R-:W-:Y:S06]  /*a5f0*/  @P2 BRA `(.L_x_2568) ;  /* 0x0000000000082947 */ /* 0x002fec0003800000 */
[----:B------:R-:W1:Y:S02]  /*a600*/  SYNCS.PHASECHK.TRANS64.TRYWAIT P2, [UR27+0x22850], R6 ;  /* 0x02285006ff0075a7 */ /* 0x000e64000804015b */
[----:B-1----:R-:W-:Y:S05]  /*a610*/  @!P2 BRA `(.L_x_2569) ;  /* 0x000000cc0048a947 */ /* 0x002fea0003800000 */
.L_x_2568:
        /* <DEDUP_REMOVED lines=39> */
.L_x_2570:
[----:B------:R-:W-:Y:S01]  /*a890*/  UIADD3 UR27, UR27, 0x22860, URZ ;  /* 0x000228601b1b7890 */ /* 0x000fe2000fffe03f */
[----:B------:R-:W-:Y:S02]  /*a8a0*/  IMAD.MOV.U32 R8, RZ, RZ, R5 ;  /* 0x000000ffff087224 */ /* 0x000fe400078e0005 */
[----:B-1----:R-:W-:Y:S01]  /*a8b0*/  IMAD.MOV.U32 R9, RZ, RZ, R4 ;  /* 0x000000ffff097224 */ /* 0x002fe200078e0004 */
[----:B------:R-:W-:-:S09]  /*a8c0*/  UPRMT UR27, UR26, 0x654, UR27 ;  /* 0x000006541a1b7896 */ /* 0x000fd2000800001b */
[----:B------:R-:W-:Y:S01]  /*a8d0*/  SYNCS.ARRIVE.TRANS64.RED.A1T0 RZ, [UR27], RZ ;  /* 0x000000ffffff79a7 */ /* 0x000fe2000810041b */
[----:B------:R-:W-:Y:S05]  /*a8e0*/  @P1 BRA `(.L_x_2571) ;  /* 0xffffffdc003c1947 */ /* 0x000fea000383ffff */
.L_x_2560:
        /* <DEDUP_REMOVED lines=9> */
.L_x_2591:
[----:B------:R-:W-:-:S04]  /*a980*/  UIADD3 UR38, UR38, 0x1, URZ ;  /* 0x0000000126267890 */ /* 0x000fc8000fffe03f */
[----:B------:R-:W-:-:S04]  /*a990*/  UISETP.NE.AND UP0, UPT, UR38, 0x2, UPT ;  /* 0x000000022600788c */ /* 0x000fc8000bf05270 */
[----:B------:R-:W-:Y:S02]  /*a9a0*/  USEL UR6, URZ, 0x1, UP0 ;  /* 0x000000013f067887 */ /* 0x000fe40008000000 */
[----:B------:R-:W-:Y:S02]  /*a9b0*/  USEL UR38, UR38, URZ, UP0 ;  /* 0x0000003f26267287 */ /* 0x000fe40008000000 */
[----:B------:R-:W-:Y:S01]  /*a9c0*/  ULOP3.LUT UR37, UR37, UR6, URZ, 0x3c, !UPT ;  /* 0x0000000625257292 */ /* 0x000fe2000f8e3c3f */
[----:B------:R-:W-:Y:S11]  /*a9d0*/  @!P0 BRA `(.L_x_2573) ;  /* 0x0000000000048947 */ /* 0x000ff60003800000 */
[----:B------:R-:W-:Y:S01]  /*a9e0*/  BPT.TRAP 0x1 ;  /* 0x000000040000795c */ /* 0x000fe20000300000 */
.L_x_2573:
[----:B------:R-:W1:Y:S01]  /*a9f0*/  S2UR UR24, SR_CgaCtaId ;  /* 0x00000000001879c3 */ /* 0x000e620000008800 */
[----:B------:R-:W-:Y:S01]  /*aa00*/  UMOV UR6, 0x400 ;  /* 0x0000040000067882 */ /* 0x000fe20000000000 */
[----:B0-----:R-:W-:-:S05]  /*aa10*/  IMAD.U32 R6, RZ, RZ, UR37 ;  /* 0x00000025ff067e24 */ /* 0x001fca000f8e00ff */
[----:B------:R-:W-:Y:S01]  /*aa20*/  SHF.L.U32 R6, R6, 0x1f, RZ ;  /* 0x0000001f06067819 */ /* 0x000fe200000006ff */
[----:B-1----:R-:W-:-:S04]  /*aa30*/  ULEA UR6, UR24, UR6, 0x18 ;  /* 0x0000000618067291 */ /* 0x002fc8000f8ec03f */
[----:B------:R-:W-:-:S09]  /*aa40*/  ULEA UR25, UR38, UR6, 0x3 ;  /* 0x0000000626197291 */ /* 0x000fd2000f8e183f */
[----:B------:R0:W1:Y:S01]  /*aa50*/  SYNCS.PHASECHK.TRANS64.TRYWAIT P1, [UR25+0x22830], R6 ;  /* 0x02283006ff0075a7 */ /* 0x0000620008020159 */
[----:B------:R-:W-:Y:S05]  /*aa60*/  @!P0 BRA `(.L_x_2574) ;  /* 0x0000000000048947 */ /* 0x000fea0003800000 */
[----:B------:R-:W-:Y:S01]  /*aa70*/  BPT.TRAP 0x1 ;  /* 0x000000040000795c */ /* 0x000fe20000300000 */
.L_x_2574:
[----:B-1----:R-:W-:Y:S05]  /*aa80*/  @P1 BRA `(.L_x_2575) ;  /* 0x0000000000081947 */ /* 0x002fea0003800000 */
[----:B------:R-:W1:Y:S02]  /*aa90*/  SYNCS.PHASECHK.TRANS64.TRYWAIT P1, [UR25+0x22830], R6 ;  /* 0x02283006ff0075a7 */ /* 0x000e640008020159 */
[----:B-1----:R-:W-:Y:S05]  /*aaa0*/  @!P1 BRA `(.L_x_2576) ;  /* 0x000000c8003c9947 */ /* 0x002fea0003800000 */
.L_x_2575:
        /* <DEDUP_REMOVED lines=26> */
.L_x_2577:
        /* <DEDUP_REMOVED lines=64> */
[----:B------:R-:W-:Y:S02]  /*b050*/  IADD3 R4, -R17, R4, R18 ;  /* 0x0000000411047210 */ /* 0x000fe40007ffe112 */
[----:B------:R-:W4:Y:S03]  /*b060*/  MUFU.TANH R13, R13 ;  /* 0x0000000d000d7308 */ /* 0x000f260000002400 */
[C---:B------:R-:W-:Y:S02]  /*b070*/  VIADD R198, R4.reuse, UR30 ;  /* 0x0000001e04c67c36 */ /* 0x040fe40008000000 */
        /* <DEDUP_REMOVED lines=62> */
.L_x_2580:
[----:B------:R-:W-:-:S05]  /*b460*/  IMAD.U32 R199, RZ, RZ, UR27 ;  /* 0x0000001bffc77e24 */ /* 0x000fca000f8e00ff */
[----:B------:R-:W-:-:S13]  /*b470*/  ISETP.NE.AND P1, PT, R199, 0x1, PT ;  /* 0x00000001c700780c */ /* 0x000fda0003f25270 */
[----:B------:R-:W2:Y:S02]  /*b480*/  @P1 LDC.64 R4, c[0x0][0x9e8] ;  /* 0x00027a00ff041b82 */ /* 0x000ea40000000a00 */
[----:B--2---:R-:W-:-:S05]  /*b490*/  @P1 IMAD.HI.U32 R4, R195, R4, RZ ;  /* 0x00000004c3041227 */ /* 0x004fca00078e00ff */
[----:B------:R-:W-:-:S07]  /*b4a0*/  @P1 SHF.R.U32.HI R195, RZ, R5, R4 ;  /* 0x00000005ffc31219 */ /* 0x000fce0000011604 */
.L_x_2581:
[----:B------:R-:W-:Y:S05]  /*b4b0*/  BSYNC B0 ;  /* 0x0000000000007941 */ /* 0x000fea0003800000 */
.L_x_2579:
[----:B------:R-:W-:-:S04]  /*b4c0*/  IMAD R4, R19, -0x2, R188 ;  /* 0xfffffffe13047824 */ /* 0x000fc800078e02bc */
[----:B------:R-:W-:-:S05]  /*b4d0*/  IMAD R195, R195, R199, R4 ;  /* 0x000000c7c3c37224 */ /* 0x000fca00078e0204 */
[----:B------:R-:W-:Y:S02]  /*b4e0*/  VIADDMNMX R196, R195, R199, R196, PT ;  /* 0x000000c7c3c47246 */ /* 0x000fe400038001c4 */
[----:B------:R-:W-:-:S07]  /*b4f0*/  VIMNMX R194, R194, R195, !PT ;  /* 0x000000c3c2c27248 */ /* 0x000fce0007fe0100 */
.L_x_2578:
        /* <DEDUP_REMOVED lines=151> */
.L_x_2584:
[----:B------:R-:W-:-:S05]  /*be70*/  IMAD.U32 R10, RZ, RZ, UR27 ;  /* 0x0000001bff0a7e24 */ /* 0x000fca000f8e00ff */
[----:B------:R-:W-:-:S13]  /*be80*/  ISETP.NE.AND P6, PT, R10, 0x1, PT ;  /* 0x000000010a00780c */ /* 0x000fda0003fc5270 */
[----:B------:R-:W0:Y:S02]  /*be90*/  @P6 LDC.64 R4, c[0x0][0x9e8] ;  /* 0x00027a00ff046b82 */ /* 0x000e240000000a00 */
[----:B0-----:R-:W-:-:S05]  /*bea0*/  @P6 IMAD.HI.U32 R4, R199, R4, RZ ;  /* 0x00000004c7046227 */ /* 0x001fca00078e00ff */
[----:B------:R-:W-:-:S07]  /*beb0*/  @P6 SHF.R.U32.HI R199, RZ, R5, R4 ;  /* 0x00000005ffc76219 */ /* 0x000fce0000011604 */
.L_x_2585:
[----:B------:R-:W-:Y:S05]  /*bec0*/  BSYNC B0 ;  /* 0x0000000000007941 */ /* 0x000fea0003800000 */
.L_x_2583:
[----:B------:R-:W-:-:S04]  /*bed0*/  IMAD R188, R19, -0x2, R188 ;  /* 0xfffffffe13bc7824 */ /* 0x000fc800078e02bc */
[----:B------:R-:W-:-:S05]  /*bee0*/  IMAD R199, R199, R10, R188 ;  /* 0x0000000ac7c77224 */ /* 0x000fca00078e02bc */
[----:B------:R-:W-:Y:S02]  /*bef0*/  VIADDMNMX R198, R199, R10, R198, PT ;  /* 0x0000000ac7c67246 */ /* 0x000fe400038001c6 */
[----:B------:R-:W-:-:S07]  /*bf00*/  VIMNMX R197, R197, R199, !PT ;  /* 0x000000c7c5c57248 */ /* 0x000fce0007fe0100 */
.L_x_2582:
        /* <DEDUP_REMOVED lines=136> */
[----:B------:R-:W-:Y:S01]  /*c790*/  MUFU.EX2 R11, R11 ;  /* 0x0000000b000b7308 */ /* 0x000fe20000000800 */
[----:B------:R-:W-:-:S04]  /*c7a0*/  FMNMX.FTZ R194, R156, R5, !PT ;  /* 0x000000059cc27209 */ /* 0x000fc80007810000 */
[----:B------:R-:W-:Y:S01]  /*c7b0*/  FMNMX.FTZ R5, R157, R194, !PT ;  /* 0x000000c29d057209 */ /* 0x000fe20007810000 */
[--C-:B------:R-:W-:Y:S01]  /*c7c0*/  FFMA.FTZ R194, R155, UR14, -R188.reuse ;  /* 0x0000000e9bc27c23 */ /* 0x100fe200080108bc */
[--C-:B------:R-:W-:Y:S01]  /*c7d0*/  FFMA.FTZ R155, R159, UR14, -R188.reuse ;  /* 0x0000000e9f9b7c23 */ /* 0x100fe200080108bc */
[--C-:B------:R-:W-:Y:S01]  /*c7e0*/  FFMA.FTZ R159, R162, UR14, -R188.reuse ;  /* 0x0000000ea29f7c23 */ /* 0x100fe200080108bc */
        /* <DEDUP_REMOVED lines=17> */
[----:B------:R-:W-:Y:S01]  /*c900*/  FFMA.FTZ R186, R189, UR14, -R188 ;  /* 0x0000000ebdba7c23 */ /* 0x000fe200080108bc */
[----:B------:R-:W-:Y:S01]  /*c910*/  FSEL R189, R4, RZ, P1 ;  /* 0x000000ff04bd7208 */ /* 0x000fe20000800000 */
[----:B------:R-:W-:Y:S01]  /*c920*/  MUFU.EX2 R13, R13 ;  /* 0x0000000d000d7308 */ /* 0x000fe20000000800 */
[----:B------:R-:W-:-:S03]  /*c930*/  FMNMX.FTZ R5, R169, R154, !PT ;  /* 0x0000009aa9057209 */ /* 0x000fc60007810000 */
[----:B------:R-:W-:Y:S01]  /*c940*/  FADD.FTZ R8, -R189, R8 ;  /* 0x00000008bd087221 */ /* 0x000fe20000010100 */
[----:B------:R-:W-:-:S03]  /*c950*/  FMNMX.FTZ R154, R172, R5, !PT ;  /* 0x00000005ac9a7209 */ /* 0x000fc60007810000 */
[----:B------:R-:W-:Y:S01]  /*c960*/  FMUL.FTZ R8, R8, UR14 ;  /* 0x0000000e08087c20 */ /* 0x000fe20008410000 */
[----:B------:R-:W-:Y:S01]  /*c970*/  FMNMX.FTZ R5, R173, R154, !PT ;  /* 0x0000009aad057209 */ /* 0x000fe20007810000 */
[----:B------:R0:W-:Y:S03]  /*c980*/  MUFU.EX2 R20, R195 ;  /* 0x000000c300147308 */ /* 0x0001e60000000800 */
[----:B------:R-:W-:-:S04]  /*c990*/  FMNMX.FTZ R154, R176, R5, !PT ;  /* 0x00000005b09a7209 */ /* 0x000fc80007810000 */
[----:B------:R-:W-:Y:S01]  /*c9a0*/  FMNMX.FTZ R5, R177, R154, !PT ;  /* 0x0000009ab1057209 */ /* 0x000fe20007810000 */
[----:B------:R-:W2:Y:S01]  /*c9b0*/  MUFU.EX2 R8, R8 ;  /* 0x0000000800087308 */ /* 0x000ea20000000800 */
[--C-:B0-----:R-:W-:Y:S01]  /*c9c0*/  FFMA.FTZ R195, R191, UR14, -R188.reuse ;  /* 0x0000000ebfc37c23 */ /* 0x101fe200080108bc */
[----:B------:R-:W-:Y:S01]  /*c9d0*/  FFMA.FTZ R188, R193, UR14, -R188 ;  /* 0x0000000ec1bc7c23 */ /* 0x000fe200080108bc */
[----:B------:R-:W-:-:S04]  /*c9e0*/  FMNMX.FTZ R154, R180, R5, !PT ;  /* 0x00000005b49a7209 */ /* 0x000fc80007810000 */
[----:B------:R-:W-:Y:S01]  /*c9f0*/  FMNMX.FTZ R154, R181, R154, !PT ;  /* 0x0000009ab59a7209 */ /* 0x000fe20007810000 */
[----:B------:R-:W0:Y:S03]  /*ca00*/  MUFU.EX2 R21, R21 ;  /* 0x0000001500157308 */ /* 0x000e260000000800 */
[----:B------:R-:W-:-:S04]  /*ca10*/  FMNMX.FTZ R5, R185, R154, !PT ;  /* 0x0000009ab9057209 */ /* 0x000fc80007810000 */
[----:B------:R-:W-:Y:S01]  /*ca20*/  FMNMX.FTZ R154, R184, R5, !PT ;  /* 0x00000005b89a7209 */ /* 0x000fe20007810000 */
[----:B------:R-:W3:Y:S01]  /*ca30*/  MUFU.EX2 R194, R194 ;  /* 0x000000c200c27308 */ /* 0x000ee20000000800 */
[----:B--2---:R-:W-:Y:S01]  /*ca40*/  FFMA.FTZ R193, R8, R2, R11 ;  /* 0x0000000208c17223 */ /* 0x004fe2000001000b */
[----:B------:R-:W-:Y:S01]  /*ca50*/  FMUL.FTZ R24, R24, R8 ;  /* 0x0000000818187220 */ /* 0x000fe20000410000 */
[----:B------:R-:W-:Y:S01]  /*ca60*/  FMNMX.FTZ R5, R187, R154, !PT ;  /* 0x0000009abb057209 */ /* 0x000fe20007810000 */
[-C--:B------:R-:W-:Y:S01]  /*ca70*/  FMUL.FTZ R25, R25, R8.reuse ;  /* 0x0000000819197220 */ /* 0x080fe20000410000 */
[----:B------:R-:W-:Y:S01]  /*ca80*/  FADD.FTZ R2, R192, R193 ;  /* 0x000000c1c0027221 */ /* 0x000fe20000010000 */
[-C--:B------:R-:W-:Y:S01]  /*ca90*/  FMUL.FTZ R28, R28, R8.reuse ;  /* 0x000000081c1c7220 */ /* 0x080fe20000410000 */
[----:B------:R-:W-:Y:S01]  /*caa0*/  FMNMX.FTZ R5, R190, R5, !PT ;  /* 0x00000005be057209 */ /* 0x000fe20007810000 */
[----:B------:R-:W2:Y:S01]  /*cab0*/  MUFU.EX2 R158, R158 ;  /* 0x0000009e009e7308 */ /* 0x000ea20000000800 */
[----:B------:R-:W-:Y:S01]  /*cac0*/  FADD.FTZ R193, R13, R2 ;  /* 0x000000020dc17221 */ /* 0x000fe20000010000 */
[-C--:B------:R-:W-:Y:S01]  /*cad0*/  FMUL.FTZ R29, R29, R8.reuse ;  /* 0x000000081d1d7220 */ /* 0x080fe20000410000 */
[-C--:B------:R-:W-:Y:S01]  /*cae0*/  FMUL.FTZ R32, R32, R8.reuse ;  /* 0x0000000820207220 */ /* 0x080fe20000410000 */
[----:B------:R-:W4:Y:S01]  /*caf0*/  SHFL.BFLY PT, R154, R5, 0x2, 0x1f ;  /* 0x0c401f00059a7f89 */ /* 0x000f2200000e0000 */
[----:B------:R-:W-:Y:S01]  /*cb00*/  FADD.FTZ R2, R20, R193 ;  /* 0x000000c114027221 */ /* 0x000fe20000010000 */
[-C--:B------:R-:W-:Y:S01]  /*cb10*/  FMUL.FTZ R33, R33, R8.reuse ;  /* 0x0000000821217220 */ /* 0x080fe20000410000 */
[-C--:B------:R-:W-:Y:S01]  /*cb20*/  FMUL.FTZ R36, R36, R8.reuse ;  /* 0x0000000824247220 */ /* 0x080fe20000410000 */
[----:B------:R-:W5:Y:S01]  /*cb30*/  MUFU.EX2 R155, R155 ;  /* 0x0000009b009b7308 */ /* 0x000f620000000800 */
[----:B0-----:R-:W-:Y:S01]  /*cb40*/  FADD.FTZ R193, R21, R2 ;  /* 0x0000000215c17221 */ /* 0x001fe20000010000 */
[-C--:B------:R-:W-:Y:S01]  /*cb50*/  FMUL.FTZ R37, R37, R8.reuse ;  /* 0x0000000825257220 */ /* 0x080fe20000410000 */
[-C--:B------:R-:W-:Y:S01]  /*cb60*/  FMUL.FTZ R40, R40, R8.reuse ;  /* 0x0000000828287220 */ /* 0x080fe20000410000 */
[-C--:B------:R-:W-:Y:S01]  /*cb70*/  FMUL.FTZ R41, R41, R8.reuse ;  /* 0x0000000829297220 */ /* 0x080fe20000410000 */
[----:B---3--:R-:W-:Y:S01]  /*cb80*/  FADD.FTZ R193, R194, R193 ;  /* 0x000000c1c2c17221 */ /* 0x008fe20000010000 */
        /* <DEDUP_REMOVED lines=11> */
[----:B-----5:R-:W-:Y:S01]  /*cc40*/  FADD.FTZ R2, R155, R2 ;  /* 0x000000029b027221 */ /* 0x020fe20000010000 */
[-C--:B------:R-:W-:Y:S01]  /*cc50*/  FMUL.FTZ R60, R60, R8.reuse ;  /* 0x000000083c3c7220 */ /* 0x080fe20000410000 */
[----:B------:R-:W-:Y:S01]  /*cc60*/  FMUL.FTZ R61, R61, R8 ;  /* 0x000000083d3d7220 */ /* 0x000fe20000410000 */
[----:B----4-:R-:W-:Y:S01]  /*cc70*/  FMNMX.FTZ R154, R5, R154, !PT ;  /* 0x0000009a059a7209 */ /* 0x010fe20007810000 */
[-C--:B------:R-:W-:Y:S01]  /*cc80*/  FMUL.FTZ R64, R64, R8.reuse ;  /* 0x0000000840407220 */ /* 0x080fe20000410000 */
[-C--:B------:R-:W-:Y:S01]  /*cc90*/  FMUL.FTZ R65, R65, R8.reuse ;  /* 0x0000000841417220 */ /* 0x080fe20000410000 */
[-C--:B------:R-:W-:Y:S01]  /*cca0*/  FMUL.FTZ R68, R68, R8.reuse ;  /* 0x0000000844447220 */ /* 0x080fe20000410000 */
[----:B------:R-:W3:Y:S01]  /*ccb0*/  MUFU.EX2 R163, R163 ;  /* 0x000000a300a37308 */ /* 0x000ee20000000800 */
[----:B------:R-:W4:Y:S01]  /*ccc0*/  SHFL.BFLY PT, R5, R154, 0x1, 0x1f ;  /* 0x0c201f009a057f89 */ /* 0x000f2200000e0000 */
        /* <DEDUP_REMOVED lines=23> */
[----:B----4-:R-:W-:Y:S01]  /*ce40*/  FMNMX.FTZ R5, R154, R5, !PT ;  /* 0x000000059a057209 */ /* 0x010fe20007810000 */
[-C--:B------:R-:W-:Y:S01]  /*ce50*/  FMUL.FTZ R109, R109, R8.reuse ;  /* 0x000000086d6d7220 */ /* 0x080fe20000410000 */
[----:B------:R-:W-:Y:S01]  /*ce60*/  F2FP.F16.F32.PACK_AB R154, R20, R13 ;  /* 0x0000000d149a723e */ /* 0x000fe200000000ff */
[-C--:B------:R-:W-:Y:S01]  /*ce70*/  FMUL.FTZ R112, R112, R8.reuse ;  /* 0x0000000870707220 */ /* 0x080fe20000410000 */
[C---:B------:R-:W-:Y:S01]  /*ce80*/  FSETP.NEU.FTZ.AND P1, PT, R5.reuse, -INF , PT ;  /* 0xff8000000500780b */ /* 0x040fe20003f3d000 */
[----:B------:R-:W-:Y:S01]  /*ce90*/  FMUL.FTZ R197, R5, UR14 ;  /* 0x0000000e05c57c20 */ /* 0x000fe20008410000 */
[-C--:B------:R-:W-:Y:S01]  /*cea0*/  FMUL.FTZ R113, R113, R8.reuse ;  /* 0x0000000871717220 */ /* 0x080fe20000410000 */
[----:B------:R-:W4:Y:S01]  /*ceb0*/  MUFU.EX2 R171, R171 ;  /* 0x000000ab00ab7308 */ /* 0x000f220000000800 */
[-C--:B------:R-:W-:Y:S01]  /*cec0*/  FMUL.FTZ R116, R116, R8.reuse ;  /* 0x0000000874747220 */ /* 0x080fe20000410000 */
[-C--:B------:R-:W-:Y:S01]  /*ced0*/  FMUL.FTZ R117, R117, R8.reuse ;  /* 0x0000000875757220 */ /* 0x080fe20000410000 */
[----:B------:R-:W-:Y:S01]  /*cee0*/  FSEL R197, R197, RZ, P1 ;  /* 0x000000ffc5c57208 */ /* 0x000fe20000800000 */
[-C--:B------:R-:W-:Y:S01]  /*cef0*/  FMUL.FTZ R120, R120, R8.reuse ;  /* 0x0000000878787220 */ /* 0x080fe20000410000 */
[-C--:B------:R-:W-:Y:S01]  /*cf00*/  FMUL.FTZ R121, R121, R8.reuse ;  /* 0x0000000879797220 */ /* 0x080fe20000410000 */
[-C--:B------:R-:W-:Y:S01]  /*cf10*/  FMUL.FTZ R124, R124, R8.reuse ;  /* 0x000000087c7c7220 */ /* 0x080fe20000410000 */
[-C--:B------:R-:W-:Y:S01]  /*cf20*/  FMUL.FTZ R125, R125, R8.reuse ;  /* 0x000000087d7d7220 */ /* 0x080fe20000410000 */
[--C-:B------:R-:W-:Y:S01]  /*cf30*/  FFMA.FTZ R193, R153, UR14, -R197.reuse ;  /* 0x0000000e99c17c23 */ /* 0x100fe200080108c5 */
[--C-:B------:R-:W-:Y:S01]  /*cf40*/  FFMA.FTZ R191, R10, UR14, -R197.reuse ;  /* 0x0000000e0abf7c23 */ /* 0x100fe200080108c5 */
[----:B0-----:R-:W-:Y:S01]  /*cf50*/  FADD.FTZ R153, R159, R2 ;  /* 0x000000029f997221 */ /* 0x001fe20000010000 */
[--C-:B------:R-:W-:Y:S01]  /*cf60*/  FFMA.FTZ R10, R12, UR14, -R197.reuse ;  /* 0x0000000e0c0a7c23 */ /* 0x100fe200080108c5 */
[--C-:B------:R-:W-:Y:S01]  /*cf70*/  FFMA.FTZ R12, R14, UR14, -R197.reuse ;  /* 0x0000000e0e0c7c23 */ /* 0x100fe200080108c5 */
[----:B------:R-:W-:Y:S01]  /*cf80*/  FFMA.FTZ R14, R152, UR14, -R197 ;  /* 0x0000000e980e7c23 */ /* 0x000fe200080108c5 */
[----:B--2---:R-:W-:Y:S01]  /*cf90*/  FADD.FTZ R152, R162, R153 ;  /* 0x00000099a2987221 */ /* 0x004fe20000010000 */
[----:B------:R-:W-:Y:S01]  /*cfa0*/  FSEL R2, R5, RZ, P1 ;  /* 0x000000ff05027208 */ /* 0x000fe20000800000 */
[----:B------:R-:W0:Y:S01]  /*cfb0*/  MUFU.EX2 R174, R174 ;  /* 0x000000ae00ae7308 */ /* 0x000e220000000800 */
[--C-:B------:R-:W-:Y:S01]  /*cfc0*/  FFMA.FTZ R196, R157, UR14, -R197.reuse ;  /* 0x0000000e9dc47c23 */ /* 0x100fe200080108c5 */
[----:B---3--:R-:W-:Y:S01]  /*cfd0*/  FADD.FTZ R153, R163, R152 ;  /* 0x00000098a3997221 */ /* 0x008fe20000010000 */
[----:B------:R-:W-:Y:S01]  /*cfe0*/  FFMA.FTZ R15, R15, UR14, -R197 ;  /* 0x0000000e0f0f7c23 */ /* 0x000fe200080108c5 */
[----:B------:R-:W-:Y:S01]  /*cff0*/  FADD.FTZ R2, -R2, R9 ;  /* 0x0000000902027221 */ /* 0x000fe20000010100 */
[----:B------:R-:W-:Y:S01]  /*d000*/  FFMA.FTZ R160, R160, UR14, -R197 ;  /* 0x0000000ea0a07c23 */ /* 0x000fe200080108c5 */
[----:B-----5:R-:W-:Y:S01]  /*d010*/  FADD.FTZ R152, R166, R153 ;  /* 0x00000099a6987221 */ /* 0x020fe20000010000 */
[--C-:B------:R-:W-:Y:S01]  /*d020*/  FFMA.FTZ R199, R161, UR14, -R197.reuse ;  /* 0x0000000ea1c77c23 */ /* 0x100fe200080108c5 */
[----:B------:R-:W2:Y:S01]  /*d030*/  MUFU.EX2 R175, R175 ;  /* 0x000000af00af7308 */ /* 0x000ea20000000800 */
[--C-:B------:R-:W-:Y:S01]  /*d040*/  FFMA.FTZ R198, R164, UR14, -R197.reuse ;  /* 0x0000000ea4c67c23 */ /* 0x100fe200080108c5 */
[----:B-1----:R-:W-:Y:S01]  /*d050*/  FADD.FTZ R9, R167, R152 ;  /* 0x00000098a7097221 */ /* 0x002fe20000010000 */
[--C-:B------:R-:W-:Y:S01]  /*d060*/  FFMA.FTZ R165, R165, UR14, -R197.reuse ;  /* 0x0000000ea5a57c23 */ /* 0x100fe200080108c5 */
[--C-:B------:R-:W-:Y:S01]  /*d070*/  FFMA.FTZ R169, R169, UR14, -R197.reuse ;  /* 0x0000000ea9a97c23 */ /* 0x100fe200080108c5 */
[----:B------:R-:W-:Y:S01]  /*d080*/  FFMA.FTZ R153, R172, UR14, -R197 ;  /* 0x0000000eac997c23 */ /* 0x000fe200080108c5 */
[----:B------:R-:W-:Y:S01]  /*d090*/  FADD.FTZ R152, R170, R9 ;  /* 0x00000009aa987221 */ /* 0x000fe20000010000 */
[--C-:B------:R-:W-:Y:S01]  /*d0a0*/  FFMA.FTZ R9, R168, UR14, -R197.reuse ;  /* 0x0000000ea8097c23 */ /* 0x100fe200080108c5 */
[----:B------:R-:W1:Y:S01]  /*d0b0*/  MUFU.EX2 R178, R178 ;  /* 0x000000b200b27308 */ /* 0x000e620000000800 */
[--C-:B------:R-:W-:Y:S01]  /*d0c0*/  FFMA.FTZ R173, R173, UR14, -R197.reuse ;  /* 0x0000000eadad7c23 */ /* 0x100fe200080108c5 */
[----:B----4-:R-:W-:Y:S01]  /*d0d0*/  FADD.FTZ R157, R171, R152 ;  /* 0x00000098ab9d7221 */ /* 0x010fe20000010000 */
[--C-:B------:R-:W-:Y:S01]  /*d0e0*/  FFMA.FTZ R176, R176, UR14, -R197.reuse ;  /* 0x0000000eb0b07c23 */ /* 0x100fe200080108c5 */
[--C-:B------:R-:W-:Y:S01]  /*d0f0*/  FFMA.FTZ R177, R177, UR14, -R197.reuse ;  /* 0x0000000eb1b17c23 */ /* 0x100fe200080108c5 */
[----:B------:R-:W-:Y:S01]  /*d100*/  FFMA.FTZ R181, R181, UR14, -R197 ;  /* 0x0000000eb5b57c23 */ /* 0x000fe200080108c5 */
[----:B0-----:R-:W-:Y:S01]  /*d110*/  FADD.FTZ R152, R174, R157 ;  /* 0x0000009dae987221 */ /* 0x001fe20000010000 */
[--C-:B------:R-:W-:Y:S01]  /*d120*/  FFMA.FTZ R157, R180, UR14, -R197.reuse ;  /* 0x0000000eb49d7c23 */ /* 0x100fe200080108c5 */
[----:B------:R-:W0:Y:S01]  /*d130*/  MUFU.EX2 R179, R179 ;  /* 0x000000b300b37308 */ /* 0x000e220000000800 */
[--C-:B------:R-:W-:Y:S01]  /*d140*/  FFMA.FTZ R185, R185, UR14, -R197.reuse ;  /* 0x0000000eb9b97c23 */ /* 0x100fe200080108c5 */
[----:B--2---:R-:W-:Y:S01]  /*d150*/  FADD.FTZ R215, R175, R152 ;  /* 0x00000098afd77221 */ /* 0x004fe20000010000 */
[--C-:B------:R-:W-:Y:S01]  /*d160*/  FFMA.FTZ R184, R184, UR14, -R197.reuse ;  /* 0x0000000eb8b87c23 */ /* 0x100fe200080108c5 */
[--C-:B------:R-:W-:Y:S01]  /*d170*/  FFMA.FTZ R187, R187, UR14, -R197.reuse ;  /* 0x0000000ebbbb7c23 */ /* 0x100fe200080108c5 */
[----:B------:R-:W-:Y:S01]  /*d180*/  FFMA.FTZ R190, R190, UR14, -R197 ;  /* 0x0000000ebebe7c23 */ /* 0x000fe200080108c5 */
[----:B------:R-:W-:Y:S01]  /*d190*/  F2FP.F16.F32.PACK_AB R164, R170, R167 ;  /* 0x000000a7aaa4723e */ /* 0x000fe200000000ff */
[-C--:B------:R-:W-:Y:S01]  /*d1a0*/  FMUL.FTZ R128, R128, R8.reuse ;  /* 0x0000000880807220 */ /* 0x080fe20000410000 */
[----:B------:R-:W-:Y:S01]  /*d1b0*/  MUFU.EX2 R182, R182 ;  /* 0x000000b600b67308 */ /* 0x000fe20000000800 */
[C---:B-1----:R-:W-:Y:S01]  /*d1c0*/  FADD.FTZ R152, R178.reuse, R215 ;  /* 0x000000d7b2987221 */ /* 0x042fe20000010000 */
[----:B------:R-:W-:Y:S01]  /*d1d0*/  F2FP.F16.F32.PACK_AB R168, R178, R175 ;  /* 0x000000afb2a8723e */ /* 0x000fe200000000ff */
[----:B------:R-:W-:Y:S01]  /*d1e0*/  FMUL.FTZ R178, R2, UR14 ;  /* 0x0000000e02b27c20 */ /* 0x000fe20008410000 */
        /* <DEDUP_REMOVED lines=11> */
[----:B------:R-:W-:Y:S01]  /*d2a0*/  FMUL.FTZ R149, R149, R8 ;  /* 0x0000000895957220 */ /* 0x000fe20000410000 */
[----:B------:R-:W1:Y:S01]  /*d2b0*/  MUFU.EX2 R186, R186 ;  /* 0x000000ba00ba7308 */ /* 0x000e620000000800 */
[----:B------:R-:W-:-:S07]  /*d2c0*/  F2FP.F16.F32.PACK_AB R158, R155, R158 ;  /* 0x0000009e9b9e723e */ /* 0x000fce00000000ff */
[----:B------:R2:W3:Y:S08]  /*d2d0*/  MUFU.EX2 R189, R195 ;  /* 0x000000c300bd7308 */ /* 0x0004f00000000800 */
[----:B------:R-:W4:Y:S01]  /*d2e0*/  MUFU.EX2 R188, R188 ;  /* 0x000000bc00bc7308 */ /* 0x000f220000000800 */
[----:B--2---:R-:W-:Y:S01]  /*d2f0*/  FFMA.FTZ R195, R156, UR14, -R197 ;  /* 0x0000000e9cc37c23 */ /* 0x004fe200080108c5 */
[----:B0-----:R-:W-:Y:S01]  /*d300*/  FADD.FTZ R197, R179, R152 ;  /* 0x00000098b3c57221 */ /* 0x001fe20000010000 */
[----:B-1----:R-:W-:-:S02]  /*d310*/  F2FP.F16.F32.PACK_AB R172, R186, R183 ;  /* 0x000000b7baac723e */ /* 0x002fc400000000ff */
[----:B------:R-:W-:Y:S01]  /*d320*/  F2FP.F16.F32.PACK_AB R152, R192, R11 ;  /* 0x0000000bc098723e */ /* 0x000fe200000000ff */
[----:B------:R-:W-:Y:S01]  /*d330*/  FADD.FTZ R20, R182, R197 ;  /* 0x000000c5b6147221 */ /* 0x000fe20000010000 */
[----:B------:R-:W-:Y:S01]  /*d340*/  F2FP.F16.F32.PACK_AB R156, R194, R21 ;  /* 0x00000015c29c723e */ /* 0x000fe200000000ff */
[----:B------:R-:W-:Y:S02]  /*d350*/  MUFU.EX2 R191, R191 ;  /* 0x000000bf00bf7308 */ /* 0x000fe40000000800 */
[----:B------:R-:W-:-:S04]  /*d360*/  FADD.FTZ R13, R183, R20 ;  /* 0x00000014b70d7221 */ /* 0x000fc80000010000 */
[----:B------:R-:W-:Y:S02]  /*d370*/  FADD.FTZ R170, R186, R13 ;  /* 0x0000000dbaaa7221 */ /* 0x000fe40000010000 */
[----:B------:R-:W0:Y:S02]  /*d380*/  MUFU.EX2 R178, R178 ;  /* 0x000000b200b27308 */ /* 0x000e240000000800 */
[----:B---3--:R-:W-:Y:S01]  /*d390*/  FADD.FTZ R13, R189, R170 ;  /* 0x000000aabd0d7221 */ /* 0x008fe20000010000 */
[----:B------:R-:W-:-:S03]  /*d3a0*/  F2FP.F16.F32.PACK_AB R170, R182, R179 ;  /* 0x000000b3b6aa723e */ /* 0x000fc600000000ff */
[----:B----4-:R-:W-:Y:S02]  /*d3b0*/  FADD.FTZ R2, R188, R13 ;  /* 0x0000000dbc027221 */ /* 0x010fe40000010000 */
        /* <DEDUP_REMOVED lines=49> */
[----:B------:R2:W3:Y:S01]  /*d6d0*/  MUFU.EX2 R161, R160 ;  /* 0x000000a000a17308 */ /* 0x0004e20000000800 */
        /* <DEDUP_REMOVED lines=8> */
[----:B--2---:R-:W-:Y:S01]  /*d760*/  F2FP.F16.F32.PACK_AB R160, R162, R159 ;  /* 0x0000009fa2a0723e */ /* 0x004fe200000000ff */
[-C--:B------:R-:W-:Y:S01]  /*d770*/  FMUL.FTZ R107, R107, R178.reuse ;  /* 0x000000b26b6b7220 */ /* 0x080fe20000410000 */
[----:B------:R-:W-:Y:S01]  /*d780*/  F2FP.F16.F32.PACK_AB R162, R166, R163 ;  /* 0x000000a3a6a2723e */ /* 0x000fe200000000ff */
[-C--:B------:R-:W-:Y:S01]  /*d790*/  FMUL.FTZ R110, R110, R178.reuse ;  /* 0x000000b26e6e7220 */ /* 0x080fe20000410000 */
[----:B------:R-:W-:Y:S01]  /*d7a0*/  F2FP.F16.F32.PACK_AB R166, R174, R171 ;  /* 0x000000abaea6723e */ /* 0x000fe200000000ff */
[-C--:B------:R-:W-:Y:S01]  /*d7b0*/  FMUL.FTZ R111, R111, R178.reuse ;  /* 0x000000b26f6f7220 */ /* 0x080fe20000410000 */
[----:B------:R-:W-:Y:S01]  /*d7c0*/  F2FP.F16.F32.PACK_AB R174, R188, R189 ;  /* 0x000000bdbcae723e */ /* 0x000fe200000000ff */
[----:B------:R-:W-:Y:S01]  /*d7d0*/  MUFU.EX2 R11, R198 ;  /* 0x000000c6000b7308 */ /* 0x000fe20000000800 */
[C---:B-1----:R-:W-:Y:S01]  /*d7e0*/  FADD.FTZ R188, R196.reuse, R13 ;  /* 0x0000000dc4bc7221 */ /* 0x042fe20000010000 */
[----:B------:R-:W-:Y:S01]  /*d7f0*/  F2FP.F16.F32.PACK_AB R159, R196, R195 ;  /* 0x000000c3c49f723e */ /* 0x000fe200000000ff */
[-C--:B------:R-:W-:Y:S01]  /*d800*/  FMUL.FTZ R114, R114, R178.reuse ;  /* 0x000000b272727220 */ /* 0x080fe20000410000 */
[-C--:B------:R-:W-:Y:S01]  /*d810*/  FMUL.FTZ R115, R115, R178.reuse ;  /* 0x000000b273737220 */ /* 0x080fe20000410000 */
[----:B---3--:R-:W-:Y:S01]  /*d820*/  FADD.FTZ R13, R161, R188 ;  /* 0x000000bca10d7221 */ /* 0x008fe20000010000 */
[-C--:B------:R-:W-:Y:S01]  /*d830*/  FMUL.FTZ R118, R118, R178.reuse ;  /* 0x000000b276767220 */ /* 0x080fe20000410000 */
[-C--:B------:R-:W-:Y:S01]  /*d840*/  FMUL.FTZ R119, R119, R178.reuse ;  /* 0x000000b277777220 */ /* 0x080fe20000410000 */
[----:B------:R-:W1:Y:S01]  /*d850*/  MUFU.EX2 R20, R165 ;  /* 0x000000a500147308 */ /* 0x000e620000000800 */
[----:B0-----:R-:W-:Y:S01]  /*d860*/  F2FP.F16.F32.PACK_AB R161, R180, R161 ;  /* 0x000000a1b4a1723e */ /* 0x001fe200000000ff */
        /* <DEDUP_REMOVED lines=18> */
[----:B------:R-:W-:-:S04]  /*d990*/  FMUL.FTZ R151, R151, R178 ;  /* 0x000000b297977220 */ /* 0x000fc80000410000 */
[----:B------:R1:W-:Y:S08]  /*d9a0*/  MUFU.EX2 R169, R176 ;  /* 0x000000b000a97308 */ /* 0x0003f00000000800 */
[----:B------:R2:W3:Y:S01]  /*d9b0*/  MUFU.EX2 R167, R153 ;  /* 0x0000009900a77308 */ /* 0x0004e20000000800 */
[----:B-1----:R-:W-:Y:S01]  /*d9c0*/  FADD.FTZ R176, R180, R13 ;  /* 0x0000000db4b07221 */ /* 0x002fe20000010000 */
[----:B0-----:R-:W-:-:S03]  /*d9d0*/  F2FP.F16.F32.PACK_AB R165, R182, R9 ;  /* 0x00000009b6a5723e */ /* 0x001fc600000000ff */
[----:B------:R-:W-:-:S03]  /*d9e0*/  FADD.FTZ R13, R11, R176 ;  /* 0x000000b00b0d7221 */ /* 0x000fc60000010000 */
[----:B------:R-:W0:Y:S01]  /*d9f0*/  MUFU.EX2 R0, R173 ;  /* 0x000000ad00007308 */ /* 0x000e220000000800 */
[----:B------:R-:W-:Y:S01]  /*da00*/  FADD.FTZ R188, R20, R13 ;  /* 0x0000000d14bc7221 */ /* 0x000fe20000010000 */
[----:B--2---:R-:W-:-:S03]  /*da10*/  F2FP.F16.F32.PACK_AB R153, R10, R191 ;  /* 0x000000bf0a99723e */ /* 0x004fc600000000ff */
[----:B------:R-:W-:-:S03]  /*da20*/  FADD.FTZ R13, R9, R188 ;  /* 0x000000bc090d7221 */ /* 0x000fc60000010000 */
[----:B------:R-:W1:Y:S01]  /*da30*/  MUFU.EX2 R186, R177 ;  /* 0x000000b100ba7308 */ /* 0x000e620000000800 */
[----:B------:R-:W-:-:S04]  /*da40*/  FADD.FTZ R188, R182, R13 ;  /* 0x0000000db6bc7221 */ /* 0x000fc80000010000 */
[----:B---3--:R-:W-:-:S03]  /*da50*/  FADD.FTZ R13, R167, R188 ;  /* 0x000000bca70d7221 */ /* 0x008fc60000010000 */
[----:B------:R2:W3:Y:S01]  /*da60*/  MUFU.EX2 R171, R157 ;  /* 0x0000009d00ab7308 */ /* 0x0004e20000000800 */
[C---:B0-----:R-:W-:Y:S01]  /*da70*/  FADD.FTZ R188, R0.reuse, R13 ;  /* 0x0000000d00bc7221 */ /* 0x041fe20000010000 */
[----:B------:R-:W-:-:S03]  /*da80*/  F2FP.F16.F32.PACK_AB R167, R0, R167 ;  /* 0x000000a700a7723e */ /* 0x000fc600000000ff */
[----:B------:R-:W-:-:S03]  /*da90*/  FADD.FTZ R13, R169, R188 ;  /* 0x000000bca90d7221 */ /* 0x000fc60000010000 */
[----:B------:R-:W0:Y:S01]  /*daa0*/  MUFU.EX2 R176, R181 ;  /* 0x000000b500b07308 */ /* 0x000e220000000800 */
[C---:B-1----:R-:W-:Y:S01]  /*dab0*/  FADD.FTZ R188, R186.reuse, R13 ;  /* 0x0000000dbabc7221 */ /* 0x042fe20000010000 */
        /* <DEDUP_REMOVED lines=17> */
.L_x_2586:
[----:B------:R0:W1:Y:S01]  /*dbd0*/  SYNCS.PHASECHK.TRANS64.TRYWAIT P1, [UR25+0x22850], R6 ;  /* 0x02285006ff0075a7 */ /* 0x0000620008020159 */
[----:B------:R-:W-:Y:S05]  /*dbe0*/  @!P0 BRA `(.L_x_2587) ;  /* 0x0000000000048947 */ /* 0x000fea0003800000 */
[----:B------:R-:W-:Y:S01]  /*dbf0*/  BPT.TRAP 0x1 ;  /* 0x000000040000795c */ /* 0x000fe20000300000 */
.L_x_2587:
[----:B------:R-:W-:Y:S01]  /*dc00*/  VIADD R8, R216, 0x8 ;  /* 0x00000008d8087836 */ /* 0x000fe20000000000 */
[----:B-1----:R-:W-:Y:S06]  /*dc10*/  @P1 BRA `(.L_x_2588) ;  /* 0x0000000000081947 */ /* 0x002fec0003800000 */
[----:B------:R-:W1:Y:S02]  /*dc20*/  SYNCS.PHASECHK.TRANS64.TRYWAIT P1, [UR25+0x22850], R6 ;  /* 0x02285006ff0075a7 */ /* 0x000e640008020159 */
[----:B-1----:R-:W-:Y:S05]  /*dc30*/  @!P1 BRA `(.L_x_2589) ;  /* 0x0000009400f09947 */ /* 0x002fea0003800000 */
.L_x_2588:
        /* <DEDUP_REMOVED lines=39> */
.L_x_2590:
        /* <DEDUP_REMOVED lines=8> */
.L_x_2572:
[----:B------:R-:W1:Y:S01]  /*df30*/  SHFL.BFLY PT, R7, R2, 0x2, 0x1f ;  /* 0x0c401f0002077f89 */ /* 0x000e6200000e0000 */
[----:B------:R-:W-:Y:S01]  /*df40*/  IMAD.MOV.U32 R8, RZ, RZ, RZ ;  /* 0x000000ffff087224 */ /* 0x000fe200078e00ff */
[----:B------:R-:W-:Y:S01]  /*df50*/  UIADD3 UR38, UR38, 0x1, URZ ;  /* 0x0000000126267890 */ /* 0x000fe2000fffe03f */
[----:B------:R-:W-:Y:S01]  /*df60*/  IMAD.U32 R13, RZ, RZ, UR14 ;  /* 0x0000000eff0d7e24 */ /* 0x000fe2000f8e00ff */
[----:B------:R-:W2:Y:S01]  /*df70*/  SHFL.BFLY PT, R9, R0, 0x2, 0x1f ;  /* 0x0c401f0000097f89 */ /* 0x000ea200000e0000 */
[----:B------:R3:W-:Y:S06]  /*df80*/  BAR.ARV R3, 0x100 ;  /* 0x000400030000751d */ /* 0x0007ec0000002000 */
[----:B------:R-:W-:-:S02]  /*df90*/  UISETP.NE.AND UP0, UPT, UR38, 0x2, UPT ;  /* 0x000000022600788c */ /* 0x000fc4000bf05270 */
[----:B------:R-:W-:Y:S06]  /*dfa0*/  BAR.ARV 0x8, 0x180 ;  /* 0x0206000000007b1d */ /* 0x000fec0000002000 */
[----:B---3--:R-:W-:Y:S01]  /*dfb0*/  IMAD.MOV.U32 R3, RZ, RZ, -0x800000 ;  /* 0xff800000ff037424 */ /* 0x008fe200078e00ff */
[----:B------:R-:W-:Y:S01]  /*dfc0*/  USEL UR4, URZ, 0x1, UP0 ;  /* 0x000000013f047887 */ /* 0x000fe20008000000 */
[----:B-1----:R-:W-:Y:S01]  /*dfd0*/  FADD.FTZ R7, R7, R2 ;  /* 0x0000000207077221 */ /* 0x002fe20000010000 */
[----:B------:R-:W-:Y:S01]  /*dfe0*/  IMAD.MOV.U32 R2, RZ, RZ, -0x800000 ;  /* 0xff800000ff027424 */ /* 0x000fe200078e00ff */
[----:B------:R-:W-:Y:S01]  /*dff0*/  PLOP3.LUT P0, PT, PT, PT, PT, 0x8, 0x0 ;  /* 0x000000000000781c */ /* 0x000fe20003f0e170 */
[----:B------:R-:W-:Y:S01]  /*e000*/  UIADD3 UR36, UR36, 0x1, URZ ;  /* 0x0000000124247890 */ /* 0x000fe2000fffe03f */
[----:B--2---:R-:W-:Y:S01]  /*e010*/  FADD.FTZ R9, R9, R0 ;  /* 0x0000000009097221 */ /* 0x004fe20000010000 */
[----:B0-----:R-:W0:Y:S01]  /*e020*/  SHFL.BFLY PT, R6, R7, 0x1, 0x1f ;  /* 0x0c201f0007067f89 */ /* 0x001e2200000e0000 */
[----:B------:R-:W-:Y:S01]  /*e030*/  IMAD.MOV.U32 R0, RZ, RZ, RZ ;  /* 0x000000ffff007224 */ /* 0x000fe200078e00ff */
[----:B------:R-:W-:-:S02]  /*e040*/  USEL UR38, UR38, URZ, UP0 ;  /* 0x0000003f26267287 */ /* 0x000fc40008000000 */
[----:B------:R-:W-:Y:S01]  /*e050*/  ULOP3.LUT UR37, UR37, UR4, URZ, 0x3c, !UPT ;  /* 0x0000000425257292 */ /* 0x000fe2000f8e3c3f */
[----:B0-----:R-:W-:Y:S01]  /*e060*/  FADD.FTZ R10, R7, R6 ;  /* 0x00000006070a7221 */ /* 0x001fe20000010000 */
[----:B------:R-:W-:Y:S01]  /*e070*/  IMAD.U32 R7, RZ, RZ, UR14 ;  /* 0x0000000eff077e24 */ /* 0x000fe2000f8e00ff */
[----:B------:R-:W0:Y:S03]  /*e080*/  SHFL.BFLY PT, R6, R9, 0x1, 0x1f ;  /* 0x0c201f0009067f89 */ /* 0x000e2600000e0000 */
[----:B------:R-:W-:-:S13]  /*e090*/  FSETP.NE.FTZ.AND P1, PT, R10, RZ, PT ;  /* 0x000000ff0a00720b */ /* 0x000fda0003f35000 */
[----:B------:R-:W1:Y:S01]  /*e0a0*/  @P1 MUFU.RCP R8, R10 ;  /* 0x0000000a00081308 */ /* 0x000e620000001000 */
[----:B------:R-:W-:Y:S01]  /*e0b0*/  @P1 FMUL.FTZ R7, R7, 0.69314718246459960938 ;  /* 0x3f31721807071820 */ /* 0x000fe20000410000 */
[----:B0-----:R-:W-:-:S06]  /*e0c0*/  FADD.FTZ R12, R9, R6 ;  /* 0x00000006090c7221 */ /* 0x001fcc0000010000 */
        /* <DEDUP_REMOVED lines=10> */
[----:B------:R-:W-:-:S04]  /*e170*/  FMUL.FTZ R40, R40, R8 ;  /* 0x0000000828287220 */ /* 0x000fc80000410000 */
[----:B------:R-:W-:Y:S01]  /*e180*/  @P2 MUFU.RCP R0, R12 ;  /* 0x0000000c00002308 */ /* 0x000fe20000001000 */
        /* <DEDUP_REMOVED lines=56> */
[----:B------:R-:W-:Y:S01]  /*e510*/  @P2 FMUL.FTZ R13, R13, 0.69314718246459960938 ;  /* 0x3f3172180d0d2820 */ /* 0x000fe20000410000 */
[----:B0-----:R-:W-:Y:S01]  /*e520*/  @P1 FMUL.FTZ R6, R6, 0.69314718246459960938 ;  /* 0x3f31721806061820 */ /* 0x001fe20000410000 */
        /* <DEDUP_REMOVED lines=67> */
.L_x_2513:
[----:B------:R-:W0:Y:S01]  /*e960*/  S2R R4, SR_CgaCtaId ;  /* 0x0000000000047919 */ /* 0x000e220000008800 */
[----:B------:R-:W-:Y:S01]  /*e970*/  MOV R17, 0x400 ;  /* 0x0000040000117802 */ /* 0x000fe20000000f00 */
[----:B------:R-:W-:Y:S01]  /*e980*/  BSSY B0, `(.L_x_2592) ;  /* 0x00002d5000007945 */ /* 0x000fe20003800000 */
[----:B------:R-:W-:Y:S02]  /*e990*/  BAR.SYNC.DEFER_BLOCKING 0x5, 0x180 ;  /* 0x0146000000007b1d */ /* 0x000fe40000010000 */
[----:B0-----:R-:W-:-:S05]  /*e9a0*/  LEA R17, R4, R17, 0x18 ;  /* 0x0000001104117211 */ /* 0x001fca00078ec0ff */
[----:B------:R-:W0:Y:S02]  /*e9b0*/  LDS.128 R4, [R17+0x228d0] ;  /* 0x0228d00011047984 */ /* 0x000e240000000c00 */
[----:B0-----:R-:W-:Y:S02]  /*e9c0*/  R2UR UR5, R5 ;  /* 0x00000000050572ca */ /* 0x001fe400000e0000 */
[----:B------:R-:W-:Y:S02]  /*e9d0*/  R2UR UR7, R6 ;  /* 0x00000000060772ca */ /* 0x000fe400000e0000 */
        /* <DEDUP_REMOVED lines=8> */
[----:B------:R-:W-:Y:S02]  /*ea60*/  F2FP.F16.F32.PACK_AB R26, R29, R28 ;  /* 0x0000001c1d1a723e */ /* 0x000fe400000000ff */
[----:B------:R-:W-:Y:S01]  /*ea70*/  F2FP.F16.F32.PACK_AB R32, R33, R32 ;  /* 0x000000202120723e */ /* 0x000fe200000000ff */
[----:B------:R-:W-:Y:S01]  /*ea80*/  UISETP.NE.AND.EX UP0, UPT, UR9, URZ, UPT, UP0 ;  /* 0x0000003f0900728c */ /* 0x000fe2000bf05300 */
[----:B------:R-:W-:Y:S02]  /*ea90*/  F2FP.F16.F32.PACK_AB R27, R157, R27 ;  /* 0x0000001b9d1b723e */ /* 0x000fe400000000ff */
[----:B------:R-:W-:Y:S01]  /*eaa0*/  F2FP.F16.F32.PACK_AB R33, R156, R34 ;  /* 0x000000229c21723e */ /* 0x000fe200000000ff */
[----:B------:R-:W-:Y:S01]  /*eab0*/  ULDC.64 UR8, c[0x0][0xc00] ;  /* 0x0003000000087ab9 */ /* 0x000fe20000000a00 */
[----:B------:R-:W-:Y:S01]  /*eac0*/  F2FP.F16.F32.PACK_AB R40, R41, R40 ;  /* 0x000000282928723e */ /* 0x000fe200000000ff */
[----:B------:R-:W-:Y:S01]  /*ead0*/  UIMAD.WIDE UR8, UR42, 0x4, UR8 ;  /* 0x000000042a0878a5 */ /* 0x000fe2000f8e0208 */
        /* <DEDUP_REMOVED lines=9> */
[----:B------:R-:W-:Y:S02]  /*eb70*/  MOV R170, R17 ;  /* 0x0000001100aa7202 */ /* 0x000fe40000000f00 */
[----:B0-----:R-:W-:Y:S02]  /*eb80*/  MOV R171, R4 ;  /* 0x0000000400ab7202 */ /* 0x001fe40000000f00 */
[----:B------:R-:W-:Y:S02]  /*eb90*/  F2FP.F16.F32.PACK_AB R51, R11, R51 ;  /* 0x000000330b33723e */ /* 0x000fe400000000ff */
[----:B------:R-:W-:Y:S01]  /*eba0*/  F2FP.F16.F32.PACK_AB R57, R10, R58 ;  /* 0x0000003a0a39723e */ /* 0x000fe200000000ff */
[----:B------:R-:W-:Y:S01]  /*ebb0*/  IMAD.WIDE R110, R209, 0x2, R170 ;  /* 0x00000002d16e7825 */ /* 0x000fe200078e02aa */
[----:B------:R-:W-:-:S02]  /*ebc0*/  F2FP.F16.F32.PACK_AB R64, R65, R64 ;  /* 0x000000404140723e */ /* 0x000fc400000000ff */
[----:B------:R-:W-:Y:S02]  /*ebd0*/  F2FP.F16.F32.PACK_AB R58, R61, R60 ;  /* 0x0000003c3d3a723e */ /* 0x000fe400000000ff */
[C---:B------:R-:W-:Y:S02]  /*ebe0*/  IADD3 R151, P1, R110.reuse, 0x20, RZ ;  /* 0x000000206e977810 */ /* 0x040fe40007f3e0ff */
[C---:B------:R-:W-:Y:S02]  /*ebf0*/  LOP3.LUT R5, R110.reuse, 0x380, RZ, 0xc0, !PT ;  /* 0x000003806e057812 */ /* 0x040fe400078ec0ff */
        /* <DEDUP_REMOVED lines=13> */
[----:B------:R-:W-:Y:S01]  /*ecd0*/  SHF.R.U64 R5, R5, 0x3, RZ ;  /* 0x0000000305057819 */ /* 0x000fe200000012ff */
[--C-:B------:R-:W-:Y:S01]  /*ece0*/  IMAD.X R55, RZ, RZ, R111.reuse, P2 ;  /* 0x000000ffff377224 */ /* 0x100fe200010e066f */
[C---:B------:R-:W-:Y:S01]  /*ecf0*/  IADD3 R187, P0, R110.reuse, 0x8020, RZ ;  /* 0x000080206ebb7810 */ /* 0x040fe20007f1e0ff */
[----:B------:R-:W-:Y:S01]  /*ed00*/  IMAD.X R87, RZ, RZ, R111, P1 ;  /* 0x000000ffff577224 */ /* 0x000fe200008e066f */
[----:B------:R-:W-:-:S02]  /*ed10*/  IADD3 R189, P4, R110, 0x8040, RZ ;  /* 0x000080406ebd7810 */ /* 0x000fc40007f9e0ff */
        /* <DEDUP_REMOVED lines=10> */
[----:B------:R-:W-:Y:S01]  /*edc0*/  LOP3.LUT R110, R5, R110, RZ, 0x3c, !PT ;  /* 0x0000006e056e7212 */ /* 0x000fe200078e3cff */
[--C-:B------:R-:W-:Y:S01]  /*edd0*/  IMAD.X R5, RZ, RZ, R111.reuse, P2 ;  /* 0x000000ffff057224 */ /* 0x100fe200010e066f */
[----:B------:R-:W-:Y:S01]  /*ede0*/  LOP3.LUT R12, R151, 0x380, RZ, 0xc0, !PT ;  /* 0x00000380970c7812 */ /* 0x000fe200078ec0ff */
[----:B------:R-:W-:Y:S01]  /*edf0*/  IMAD.X R7, RZ, RZ, R111, P1 ;  /* 0x000000ffff077224 */ /* 0x000fe200008e066f */
[----:B------:R-:W-:-:S02]  /*ee00*/  LOP3.LUT R14, R173, 0x380, RZ, 0xc0, !PT ;  /* 0x00000380ad0e7812 */ /* 0x000fc400078ec0ff */
[----:B------:R-:W-:Y:S02]  /*ee10*/  LOP3.LUT R20, R175, 0x380, RZ, 0xc0, !PT ;  /* 0x00000380af147812 */ /* 0x000fe400078ec0ff */
[----:B------:R-:W-:Y:S02]  /*ee20*/  LOP3.LUT R30, R177, 0x380, RZ, 0xc0, !PT ;  /* 0x00000380b11e7812 */ /* 0x000fe400078ec0ff */
[----:B------:R-:W-:Y:S01]  /*ee30*/  MOV R110, R110 ;  /* 0x0000006e006e7202 */ /* 0x000fe20000000f00 */
[----:B------:R-:W-:Y:S01]  /*ee40*/  BAR.SYNC.DEFER_BLOCKING 0x1, 0x100 ;  /* 0x0044000000007b1d */ /* 0x000fe20000010000 */
[----:B------:R-:W-:Y:S02]  /*ee50*/  LOP3.LUT R106, R4, 0x380, RZ, 0xc0, !PT ;  /* 0x00000380046a7812 */ /* 0x000fe400078ec0ff */
[----:B------:R-:W-:Y:S02]  /*ee60*/  SHF.R.U64 R12, R12, 0x3, RZ ;  /* 0x000000030c0c7819 */ /* 0x000fe400000012ff */
[----:B------:R-:W-:-:S02]  /*ee70*/  LOP3.LUT R38, R179, 0x380, RZ, 0xc0, !PT ;  /* 0x00000380b3267812 */ /* 0x000fc400078ec0ff */
[----:B------:R-:W-:Y:S02]  /*ee80*/  LOP3.LUT R111, R18, 0x380, RZ, 0xc0, !PT ;  /* 0x00000380126f7812 */ /* 0x000fe400078ec0ff */
[----:B------:R-:W-:Y:S02]  /*ee90*/  SHF.R.U64 R14, R14, 0x3, RZ ;  /* 0x000000030e0e7819 */ /* 0x000fe400000012ff */
[----:B------:R-:W-:Y:S02]  /*eea0*/  LOP3.LUT R46, R181, 0x380, RZ, 0xc0, !PT ;  /* 0x00000380b52e7812 */ /* 0x000fe400078ec0ff */
[----:B------:R-:W-:Y:S02]  /*eeb0*/  SHF.R.U64 R20, R20, 0x3, RZ ;  /* 0x0000000314147819 */ /* 0x000fe400000012ff */
[----:B------:R-:W-:Y:S02]  /*eec0*/  LOP3.LUT R54, R183, 0x380, RZ, 0xc0, !PT ;  /* 0x00000380b7367812 */ /* 0x000fe400078ec0ff */
[----:B------:R-:W-:-:S02]  /*eed0*/  LOP3.LUT R90, R187, 0x380, RZ, 0xc0, !PT ;  /* 0x00000380bb5a7812 */ /* 0x000fc400078ec0ff */
[----:B------:R-:W-:Y:S02]  /*eee0*/  SHF.R.U64 R30, R30, 0x3, RZ ;  /* 0x000000031e1e7819 */ /* 0x000fe400000012ff */
[----:B------:R-:W-:Y:S02]  /*eef0*/  LOP3.LUT R86, R185, 0x380, RZ, 0xc0, !PT ;  /* 0x00000380b9567812 */ /* 0x000fe400078ec0ff */
[----:B------:R-:W-:Y:S01]  /*ef00*/  LOP3.LUT R98, R191, 0x380, RZ, 0xc0, !PT ;  /* 0x00000380bf627812 */ /* 0x000fe200078ec0ff */
[----:B------:R0:W-:Y:S01]  /*ef10*/  STSM.16.M88.4 [R110], R24 ;  /* 0x000000186e007844 */ /* 0x0001e20000000200 */
[----:B------:R-:W-:Y:S02]  /*ef20*/  SHF.R.U64 R29, R106, 0x3, RZ ;  /* 0x000000036a1d7819 */ /* 0x000fe400000012ff */
[----:B------:R-:W-:Y:S02]  /*ef30*/  LOP3.LUT R12, R12, R151, RZ, 0x3c, !PT ;  /* 0x000000970c0c7212 */ /* 0x000fe400078e3cff */
[----:B------:R-:W-:-:S02]  /*ef40*/  SHF.R.U64 R38, R38, 0x3, RZ ;  /* 0x0000000326267819 */ /* 0x000fc400000012ff */
[----:B------:R-:W-:Y:S02]  /*ef50*/  SHF.R.U64 R111, R111, 0x3, RZ ;  /* 0x000000036f6f7819 */ /* 0x000fe400000012ff */
[----:B------:R-:W-:Y:S02]  /*ef60*/  LOP3.LUT R14, R14, R173, RZ, 0x3c, !PT ;  /* 0x000000ad0e0e7212 */ /* 0x000fe400078e3cff */
[----:B------:R-:W-:Y:S02]  /*ef70*/  SHF.R.U64 R46, R46, 0x3, RZ ;  /* 0x000000032e2e7819 */ /* 0x000fe400000012ff */
[----:B------:R-:W-:Y:S02]  /*ef80*/  LOP3.LUT R94, R189, 0x380, RZ, 0xc0, !PT ;  /* 0x00000380bd5e7812 */ /* 0x000fe400078ec0ff */
[----:B------:R-:W-:Y:S02]  /*ef90*/  LOP3.LUT R20, R20, R175, RZ, 0x3c, !PT ;  /* 0x000000af14147212 */ /* 0x000fe400078e3cff */
[----:B------:R-:W-:-:S02]  /*efa0*/  SHF.R.U64 R54, R54, 0x3, RZ ;  /* 0x0000000336367819 */ /* 0x000fc400000012ff */
[----:B------:R-:W-:Y:S02]  /*efb0*/  SHF.R.U64 R90, R90, 0x3, RZ ;  /* 0x000000035a5a7819 */ /* 0x000fe400000012ff */
[----:B------:R-:W-:Y:S02]  /*efc0*/  LOP3.LUT R30, R30, R177, RZ, 0x3c, !PT ;  /* 0x000000b11e1e7212 */ /* 0x000fe400078e3cff */
[----:B------:R-:W-:Y:S02]  /*efd0*/  SHF.R.U64 R86, R86, 0x3, RZ ;  /* 0x0000000356567819 */ /* 0x000fe400000012ff */
[----:B------:R-:W-:Y:S02]  /*efe0*/  LOP3.LUT R102, R193, 0x380, RZ, 0xc0, !PT ;  /* 0x00000380c1667812 */ /* 0x000fe400078ec0ff */
[----:B------:R-:W-:Y:S02]  /*eff0*/  SHF.R.U64 R98, R98, 0x3, RZ ;  /* 0x0000000362627819 */ /* 0x000fe400000012ff */
[----:B------:R-:W-:-:S02]  /*f000*/  LOP3.LUT R106, R29, R4, RZ, 0x3c, !PT ;  /* 0x000000041d6a7212 */ /* 0x000fc400078e3cff */
[----:B------:R-:W-:Y:S02]  /*f010*/  LOP3.LUT R38, R38, R179, RZ, 0x3c, !PT ;  /* 0x000000b326267212 */ /* 0x000fe400078e3cff */
[----:B------:R-:W-:Y:S02]  /*f020*/  LOP3.LUT R4, R111, R18, RZ, 0x3c, !PT ;  /* 0x000000126f047212 */ /* 0x000fe400078e3cff */
[----:B------:R-:W-:Y:S02]  /*f030*/  MOV R28, R12 ;  /* 0x0000000c001c7202 */ /* 0x000fe40000000f00 */
[----:B------:R-:W-:Y:S02]  /*f040*/  LOP3.LUT R46, R46, R181, RZ, 0x3c, !PT ;  /* 0x000000b52e2e7212 */ /* 0x000fe400078e3cff */
[----:B------:R-:W-:Y:S01]  /*f050*/  SHF.R.U64 R94, R94, 0x3, RZ ;  /* 0x000000035e5e7819 */ /* 0x000fe200000012ff */
[----:B------:R0:W-:Y:S01]  /*f060*/  STSM.16.M88.4 [R28], R32 ;  /* 0x000000201c007844 */ /* 0x0001e20000000200 */
[----:B------:R-:W-:-:S02]  /*f070*/  MOV R18, R14 ;  /* 0x0000000e00127202 */ /* 0x000fc40000000f00 */
[----:B------:R-:W-:Y:S02]  /*f080*/  LOP3.LUT R54, R54, R183, RZ, 0x3c, !PT ;  /* 0x000000b736367212 */ /* 0x000fe400078e3cff */
[----:B------:R-:W-:Y:S01]  /*f090*/  LOP3.LUT R90, R90, R187, RZ, 0x3c, !PT ;  /* 0x000000bb5a5a7212 */ /* 0x000fe200078e3cff */
[----:B------:R0:W-:Y:S01]  /*f0a0*/  STSM.16.M88.4 [R18], R40 ;  /* 0x0000002812007844 */ /* 0x0001e20000000200 */
[----:B------:R-:W-:Y:S02]  /*f0b0*/  LOP3.LUT R151, R6, 0x380, RZ, 0xc0, !PT ;  /* 0x0000038006977812 */ /* 0x000fe400078ec0ff */
[----:B------:R-:W-:Y:S02]  /*f0c0*/  MOV R20, R20 ;  /* 0x0000001400147202 */ /* 0x000fe40000000f00 */
[----:B------:R-:W-:Y:S02]  /*f0d0*/  LOP3.LUT R86, R86, R185, RZ, 0x3c, !PT ;  /* 0x000000b956567212 */ /* 0x000fe400078e3cff */
[----:B------:R-:W-:Y:S01]  /*f0e0*/  SHF.R.U64 R102, R102, 0x3, RZ ;  /* 0x0000000366667819 */ /* 0x000fe200000012ff */
[----:B------:R0:W-:Y:S01]  /*f0f0*/  STSM.16.M88.4 [R20], R48 ;  /* 0x0000003014007844 */ /* 0x0001e20000000200 */
[----:B------:R-:W-:-:S02]  /*f100*/  LOP3.LUT R98, R98, R191, RZ, 0x3c, !PT ;  /* 0x000000bf62627212 */ /* 0x000fc400078e3cff */
[----:B------:R-:W-:Y:S02]  /*f110*/  MOV R30, R30 ;  /* 0x0000001e001e7202 */ /* 0x000fe40000000f00 */
        /* <DEDUP_REMOVED lines=10> */
[----:B------:R-:W-:Y:S02]  /*f1c0*/  LOP3.LUT R94, R94, R189, RZ, 0x3c, !PT ;  /* 0x000000bd5e5e7212 */ /* 0x000fe400078e3cff */
[----:B------:R-:W-:Y:S02]  /*f1d0*/  MOV R46, R46 ;  /* 0x0000002e002e7202 */ /* 0x000fe40000000f00 */
[----:B------:R-:W-:-:S02]  /*f1e0*/  F2FP.F16.F32.PACK_AB R74, R77, R76 ;  /* 0x0000004c4d4a723e */ /* 0x000fc400000000ff */
[----:B------:R-:W-:Y:S02]  /*f1f0*/  F2FP.F16.F32.PACK_AB R75, R75, R78 ;  /* 0x0000004e4b4b723e */ /* 0x000fe400000000ff */
[----:B------:R-:W-:Y:S02]  /*f200*/  F2FP.F16.F32.PACK_AB R88, R89, R88 ;  /* 0x000000585958723e */ /* 0x000fe400000000ff */
[----:B------:R-:W-:Y:S01]  /*f210*/  F2FP.F16.F32.PACK_AB R96, R97, R96 ;  /* 0x000000606160723e */ /* 0x000fe200000000ff */
[----:B------:R0:W-:Y:S01]  /*f220*/  STSM.16.M88.4 [R46], R72 ;  /* 0x000000482e007844 */ /* 0x0001e20000000200 */
[----:B------:R-:W-:Y:S02]  /*f230*/  F2FP.F16.F32.PACK_AB R81, R83, R82 ;  /* 0x000000525351723e */ /* 0x000fe400000000ff */
[----:B------:R-:W-:Y:S02]  /*f240*/  F2FP.F16.F32.PACK_AB R104, R105, R104 ;  /* 0x000000686968723e */ /* 0x000fe400000000ff */
[----:B------:R-:W-:-:S02]  /*f250*/  F2FP.F16.F32.PACK_AB R112, R113, R112 ;  /* 0x000000707170723e */ /* 0x000fc400000000ff */
[----:B------:R-:W-:Y:S02]  /*f260*/  F2FP.F16.F32.PACK_AB R120, R121, R120 ;  /* 0x000000787978723e */ /* 0x000fe400000000ff */
[----:B------:R-:W-:Y:S02]  /*f270*/  F2FP.F16.F32.PACK_AB R128, R129, R128 ;  /* 0x000000808180723e */ /* 0x000fe400000000ff */
[----:B------:R-:W-:Y:S02]  /*f280*/  F2FP.F16.F32.PACK_AB R136, R137, R136 ;  /* 0x000000888988723e */ /* 0x000fe400000000ff */
[----:B------:R-:W-:Y:S01]  /*f290*/  F2FP.F16.F32.PACK_AB R144, R145, R144 ;  /* 0x000000909190723e */ /* 0x000fe200000000ff */
[----:B------:R-:W-:Y:S01]  /*f2a0*/  ULDC UR10, c[0x0][0xa88] ;  /* 0x0002a200000a7ab9 */ /* 0x000fe20000000800 */
[----:B------:R-:W-:Y:S01]  /*f2b0*/  SHF.R.U64 R151, R151, 0x3, RZ ;  /* 0x0000000397977819 */ /* 0x000fe200000012ff */
[----:B------:R-:W-:Y:S01]  /*f2c0*/  UMOV UR4, URZ ;  /* 0x0000003f00047c82 */ /* 0x000fe20008000000 */
[----:B------:R-:W-:Y:S01]  /*f2d0*/  MOV R54, R54 ;  /* 0x0000003600367202 */ /* 0x000fe20000000f00 */
[----:B------:R-:W1:Y:S01]  /*f2e0*/  LDC R77, c[0x0][0xbe8] ;  /* 0x0002fa00ff4d7b82 */ /* 0x000e620000000800 */
[----:B------:R-:W-:-:S02]  /*f2f0*/  MOV R15, R90 ;  /* 0x0000005a000f7202 */ /* 0x000fc40000000f00 */
[----:B------:R-:W-:Y:S02]  /*f300*/  F2FP.F16.F32.PACK_AB R82, R85, R84 ;  /* 0x000000545552723e */ /* 0x000fe400000000ff */
[----:B------:R-:W-:Y:S02]  /*f310*/  F2FP.F16.F32.PACK_AB R83, R70, R62 ;  /* 0x0000003e4653723e */ /* 0x000fe400000000ff */
[----:B------:R-:W-:Y:S02]  /*f320*/  LOP3.LUT R102, R102, R193, RZ, 0x3c, !PT ;  /* 0x000000c166667212 */ /* 0x000fe400078e3cff */
[----:B------:R-:W-:Y:S01]  /*f330*/  MOV R86, R86 ;  /* 0x0000005600567202 */ /* 0x000fe20000000f00 */
[----:B------:R0:W-:Y:S01]  /*f340*/  STSM.16.M88.4 [R54], R80 ;  /* 0x0000005036007844 */ /* 0x0001e20000000200 */
[----:B------:R-:W-:Y:S02]  /*f350*/  MOV R14, R98 ;  /* 0x00000062000e7202 */ /* 0x000fe40000000f00 */
[----:B------:R-:W-:-:S02]  /*f360*/  F2FP.F16.F32.PACK_AB R89, R159, R79 ;  /* 0x0000004f9f59723e */ /* 0x000fc400000000ff */
[----:B------:R-:W-:Y:S02]  /*f370*/  F2FP.F16.F32.PACK_AB R90, R93, R92 ;  /* 0x0000005c5d5a723e */ /* 0x000fe400000000ff */
[----:B------:R-:W-:Y:S02]  /*f380*/  F2FP.F16.F32.PACK_AB R91, R161, R160 ;  /* 0x000000a0a15b723e */ /* 0x000fe400000000ff */
[----:B------:R-:W-:Y:S02]  /*f390*/  MOV R13, R106 ;  /* 0x0000006a000d7202 */ /* 0x000fe40000000f00 */
[----:B------:R-:W-:Y:S01]  /*f3a0*/  F2FP.F16.F32.PACK_AB R97, R163, R162 ;  /* 0x000000a2a361723e */ /* 0x000fe200000000ff */
[----:B------:R0:W-:Y:S01]  /*f3b0*/  STSM.16.M88.4 [R86], R88 ;  /* 0x0000005856007844 */ /* 0x0001e20000000200 */
[----:B------:R-:W-:Y:S02]  /*f3c0*/  F2FP.F16.F32.PACK_AB R98, R101, R100 ;  /* 0x000000646562723e */ /* 0x000fe400000000ff */
[----:B------:R-:W-:-:S02]  /*f3d0*/  F2FP.F16.F32.PACK_AB R99, R165, R164 ;  /* 0x000000a4a563723e */ /* 0x000fc400000000ff */
[----:B------:R-:W-:Y:S02]  /*f3e0*/  MOV R94, R94 ;  /* 0x0000005e005e7202 */ /* 0x000fe40000000f00 */
[----:B------:R-:W-:Y:S01]  /*f3f0*/  F2FP.F16.F32.PACK_AB R105, R167, R166 ;  /* 0x000000a6a769723e */ /* 0x000fe200000000ff */
[----:B------:R0:W-:Y:S01]  /*f400*/  STSM.16.M88.4 [R15], R96 ;  /* 0x000000600f007844 */ /* 0x0001e20000000200 */
[----:B------:R-:W-:Y:S02]  /*f410*/  F2FP.F16.F32.PACK_AB R106, R109, R108 ;  /* 0x0000006c6d6a723e */ /* 0x000fe400000000ff */
[----:B------:R-:W-:Y:S02]  /*f420*/  F2FP.F16.F32.PACK_AB R107, R169, R168 ;  /* 0x000000a8a96b723e */ /* 0x000fe400000000ff */
[----:B------:R-:W-:Y:S02]  /*f430*/  F2FP.F16.F32.PACK_AB R113, R115, R114 ;  /* 0x000000727371723e */ /* 0x000fe400000000ff */
[----:B------:R-:W-:Y:S01]  /*f440*/  LOP3.LUT R6, R151, R6, RZ, 0x3c, !PT ;  /* 0x0000000697067212 */ /* 0x000fe200078e3cff */
[----:B------:R0:W-:Y:S01]  /*f450*/  STSM.16.M88.4 [R94], R104 ;  /* 0x000000685e007844 */ /* 0x0001e20000000200 */
[----:B------:R-:W-:-:S02]  /*f460*/  F2FP.F16.F32.PACK_AB R114, R117, R116 ;  /* 0x000000747572723e */ /* 0x000fc400000000ff */
[----:B------:R-:W-:Y:S02]  /*f470*/  F2FP.F16.F32.PACK_AB R115, R119, R118 ;  /* 0x000000767773723e */ /* 0x000fe400000000ff */
[----:B------:R-:W-:Y:S02]  /*f480*/  F2FP.F16.F32.PACK_AB R121, R123, R122 ;  /* 0x0000007a7b79723e */ /* 0x000fe400000000ff */
[----:B------:R-:W-:Y:S01]  /*f490*/  MOV R102, R102 ;  /* 0x0000006600667202 */ /* 0x000fe20000000f00 */
[----:B------:R0:W-:Y:S01]  /*f4a0*/  STSM.16.M88.4 [R14], R112 ;  /* 0x000000700e007844 */ /* 0x0001e20000000200 */
[----:B------:R-:W-:Y:S02]  /*f4b0*/  F2FP.F16.F32.PACK_AB R122, R125, R124 ;  /* 0x0000007c7d7a723e */ /* 0x000fe400000000ff */
[----:B------:R-:W-:Y:S02]  /*f4c0*/  F2FP.F16.F32.PACK_AB R123, R127, R126 ;  /* 0x0000007e7f7b723e */ /* 0x000fe400000000ff */
[----:B------:R-:W-:-:S02]  /*f4d0*/  F2FP.F16.F32.PACK_AB R129, R131, R130 ;  /* 0x000000828381723e */ /* 0x000fc400000000ff */
[----:B------:R-:W-:Y:S01]  /*f4e0*/  F2FP.F16.F32.PACK_AB R130, R133, R132 ;  /* 0x000000848582723e */ /* 0x000fe200000000ff */
[----:B------:R0:W-:Y:S01]  /*f4f0*/  STSM.16.M88.4 [R102], R120 ;  /* 0x0000007866007844 */ /* 0x0001e20000000200 */
[----:B------:R-:W-:Y:S02]  /*f500*/  F2FP.F16.F32.PACK_AB R131, R135, R134 ;  /* 0x000000868783723e */ /* 0x000fe400000000ff */
[----:B------:R-:W-:Y:S02]  /*f510*/  F2FP.F16.F32.PACK_AB R137, R139, R138 ;  /* 0x0000008a8b89723e */ /* 0x000fe400000000ff */
[----:B------:R-:W-:Y:S01]  /*f520*/  MOV R12, R4 ;  /* 0x00000004000c7202 */ /* 0x000fe20000000f00 */
[----:B------:R0:W-:Y:S01]  /*f530*/  STSM.16.M88.4 [R13], R128 ;  /* 0x000000800d007844 */ /* 0x0001e20000000200 */
[----:B------:R-:W-:Y:S01]  /*f540*/  F2FP.F16.F32.PACK_AB R138, R141, R140 ;  /* 0x0000008c8d8a723e */ /* 0x000fe200000000ff */
[----:B------:R-:W-:Y:S01]  /*f550*/  IMAD.U32 R4, RZ, RZ, UR8 ;  /* 0x00000008ff047e24 */ /* 0x000fe2000f8e00ff */
[----:B------:R-:W-:Y:S01]  /*f560*/  F2FP.F16.F32.PACK_AB R139, R143, R142 ;  /* 0x0000008e8f8b723e */ /* 0x000fe200000000ff */
[----:B------:R-:W-:Y:S01]  /*f570*/  IMAD.U32 R5, RZ, RZ, UR9 ;  /* 0x00000009ff057e24 */ /* 0x000fe2000f8e00ff */
[----:B------:R-:W-:Y:S01]  /*f580*/  F2FP.F16.F32.PACK_AB R145, R147, R146 ;  /* 0x000000929391723e */ /* 0x000fe200000000ff */
[----:B------:R-:W-:Y:S01]  /*f590*/  ULDC.64 UR8, c[0x0][0xc08] ;  /* 0x0003020000087ab9 */ /* 0x000fe20000000a00 */
[----:B------:R-:W-:Y:S01]  /*f5a0*/  MOV R6, R6 ;  /* 0x0000000600067202 */ /* 0x000fe20000000f00 */
[----:B------:R0:W-:Y:S01]  /*f5b0*/  STSM.16.M88.4 [R12], R136 ;  /* 0x000000880c007844 */ /* 0x0001e20000000200 */
[----:B------:R-:W-:-:S02]  /*f5c0*/  F2FP.F16.F32.PACK_AB R146, R149, R148 ;  /* 0x000000949592723e */ /* 0x000fc400000000ff */
[----:B------:R-:W-:Y:S02]  /*f5d0*/  F2FP.F16.F32.PACK_AB R147, R0, R150 ;  /* 0x000000960093723e */ /* 0x000fe400000000ff */
[----:B------:R-:W-:-:S03]  /*f5e0*/  PLOP3.LUT P0, PT, PT, PT, UP0, 0x80, 0x0 ;  /* 0x000000000000781c */ /* 0x000fc60003f0f008 */
[----:B------:R0:W-:Y:S01]  /*f5f0*/  STSM.16.M88.4 [R6], R144 ;  /* 0x0000009006007844 */ /* 0x0001e20000000200 */
[----:B------:R-:W-:Y:S09]  /*f600*/  BAR.SYNC.DEFER_BLOCKING 0x1, 0x100 ;  /* 0x0044000000007b1d */ /* 0x000ff20000010000 */
[----:B------:R-:W2:Y:S01]  /*f610*/  @P0 LDG.E R0, desc[UR46][R4.64] ;  /* 0x0000002e04000981 */ /* 0x000ea2000c1e1900 */
[----:B------:R-:W-:Y:S01]  /*f620*/  UISETP.NE.U32.AND UP1, UPT, UR8, URZ, UPT ;  /* 0x0000003f0800728c */ /* 0x000fe2000bf25070 */
[----:B-1----:R-:W-:-:S03]  /*f630*/  ISETP.NE.AND P1, PT, R77, 0x1, PT ;  /* 0x000000014d00780c */ /* 0x002fc60003f25270 */
[----:B------:R-:W-:-:S06]  /*f640*/  UISETP.NE.AND.EX UP1, UPT, UR9, URZ, UPT, UP1 ;  /* 0x0000003f0900728c */ /* 0x000fcc000bf25310 */
[----:B------:R-:W-:-:S04]  /*f650*/  PLOP3.LUT P2, PT, PT, PT, UP1, 0x80, 0x0 ;  /* 0x000000000000781c */ /* 0x000fc80003f4f018 */
[----:B------:R-:W1:Y:S01]  /*f660*/  @P1 LDC R7, c[0x0][0xbec] ;  /* 0x0002fb00ff071b82 */ /* 0x000e620000000800 */
[----:B------:R-:W-:Y:S02]  /*f670*/  @UP1 ULDC.64 UR8, c[0x0][0xc08] ;  /* 0x0003020000081ab9 */ /* 0x000fe40000000a00 */
[----:B------:R-:W-:-:S05]  /*f680*/  @UP1 UIMAD.WIDE UR8, UR42, 0x4, UR8 ;  /* 0x000000042a0818a5 */ /* 0x000fca000f8e0208 */
[----:B------:R-:W3:Y:S01]  /*f690*/  @P1 LDC R8, c[0x0][0xbf0] ;  /* 0x0002fc00ff081b82 */ /* 0x000ee20000000800 */
[----:B------:R-:W-:Y:S02]  /*f6a0*/  IMAD.U32 R10, RZ, RZ, UR8 ;  /* 0x00000008ff0a7e24 */ /* 0x000fe4000f8e00ff */
[----:B------:R-:W-:Y:S01]  /*f6b0*/  IMAD.U32 R11, RZ, RZ, UR9 ;  /* 0x00000009ff0b7e24 */ /* 0x000fe2000f8e00ff */
[----:B--2---:R-:W-:Y:S01]  /*f6c0*/  @P0 R2UR UR4, R0 ;  /* 0x00000000000402ca */ /* 0x004fe200000e0000 */
[----:B------:R-:W-:-:S06]  /*f6d0*/  IMAD.U32 R0, RZ, RZ, UR10 ;  /* 0x0000000aff007e24 */ /* 0x000fcc000f8e00ff */
[----:B------:R0:W5:Y:S01]  /*f6e0*/  @P2 LDG.E R0, desc[UR46][R10.64] ;  /* 0x0000002e0a002981 */ /* 0x000162000c1e1900 */
[----:B-1-3--:R-:W-:Y:S07]  /*f6f0*/  @P2 BRA `(.L_x_2594) ;  /* 0x0000000000102947 */ /* 0x00afee0003800000 */
[----:B------:R-:W-:Y:S05]  /*f700*/  @!P0 BRA `(.L_x_2594) ;  /* 0x00000000000c8947 */ /* 0x000fea0003800000 */
[----:B------:R-:W2:Y:S04]  /*f710*/  LDG.E R9, desc[UR46][R4.64] ;  /* 0x0000002e04097981 */ /* 0x000ea8000c1e1900 */
[----:B-----5:R-:W2:Y:S02]  /*f720*/  LDG.E R0, desc[UR46][R4.64+0x4] ;  /* 0x0000042e04007981 */ /* 0x020ea4000c1e1900 */
[----:B--2---:R-:W-:-:S07]  /*f730*/  IMAD.IADD R0, R0, 0x1, -R9 ;  /* 0x0000000100007824 */ /* 0x004fce00078e0a09 */
.L_x_2594:
[----:B------:R-:W-:Y:S01]  /*f740*/  USHF.R.S32.HI UR9, URZ, 0x1f, UR4 ;  /* 0x0000001f3f097899 */ /* 0x000fe20008011404 */
[----:B0-----:R-:W-:Y:S01]  /*f750*/  VIADD R10, R23, UR43 ;  /* 0x0000002b170a7c36 */ /* 0x001fe20008000000 */
[----:B------:R-:W-:Y:S01]  /*f760*/  USHF.R.S32.HI UR16, URZ, 0x1f, UR41 ;  /* 0x0000001f3f107899 */ /* 0x000fe20008011429 */
[----:B------:R-:W-:Y:S01]  /*f770*/  VIADD R14, R208, UR43 ;  /* 0x0000002bd00e7c36 */ /* 0x000fe20008000000 */
[----:B------:R-:W-:Y:S01]  /*f780*/  ULDC.64 UR14, c[0x0][0xb90] ;  /* 0x0002e400000e7ab9 */ /* 0x000fe20000000a00 */
[----:B------:R-:W-:Y:S01]  /*f790*/  UMOV UR8, UR4 ;  /* 0x0000000400087c82 */ /* 0x000fe20008000000 */
[----:B------:R-:W-:Y:S01]  /*f7a0*/  UIMAD UR12, UR16, UR14, URZ ;  /* 0x0000000e100c72a4 */ /* 0x000fe2000f8e023f */
[----:B------:R-:W-:Y:S01]  /*f7b0*/  @P1 IMAD.HI.U32 R5, R10, R7, RZ ;  /* 0x000000070a051227 */ /* 0x000fe200078e00ff */
[----:B------:R-:W-:Y:S01]  /*f7c0*/  UIMAD.WIDE.U32 UR10, UR41, UR14, UR8 ;  /* 0x0000000e290a72a5 */ /* 0x000fe2000f8e0008 */
[----:B------:R-:W0:Y:S01]  /*f7d0*/  @P1 LDC R79, c[0x0][0xbf0] ;  /* 0x0002fc00ff4f1b82 */ /* 0x000e220000000800 */
[----:B------:R-:W-:Y:S01]  /*f7e0*/  USHF.R.S32.HI UR8, URZ, 0x1f, UR42 ;  /* 0x0000001f3f087899 */ /* 0x000fe2000801142a */
[----:B------:R-:W-:Y:S01]  /*f7f0*/  IMAD.MOV.U32 R4, RZ, RZ, R10 ;  /* 0x000000ffff047224 */ /* 0x000fe200078e000a */
[----:B------:R-:W-:Y:S01]  /*f800*/  UIMAD UR12, UR41, UR15, UR12 ;  /* 0x0000000f290c72a4 */ /* 0x000fe2000f8e020c */
[----:B------:R-:W-:Y:S01]  /*f810*/  @P1 SHF.R.U32.HI R4, RZ, R8, R5 ;  /* 0x00000008ff041219 */ /* 0x000fe20000011605 */
[----:B------:R-:W-:Y:S01]  /*f820*/  USEL UR18, UR8, URZ, !UP0 ;  /* 0x0000003f08127287 */ /* 0x000fe2000c000000 */
[----:B------:R-:W-:Y:S01]  /*f830*/  IMAD R5, R204, 0x40, R22 ;  /* 0x00000040cc057824 */ /* 0x000fe200078e0216 */
[----:B------:R-:W-:Y:S01]  /*f840*/  ULDC.64 UR14, c[0x0][0xb98] ;  /* 0x0002e600000e7ab9 */ /* 0x000fe20000000a00 */
[----:B------:R-:W-:Y:S01]  /*f850*/  USEL UR17, UR42, URZ, !UP0 ;  /* 0x0000003f2a117287 */ /* 0x000fe2000c000000 */
[----:B------:R-:W-:Y:S01]  /*f860*/  IMAD.MOV R6, RZ, RZ, -R4 ;  /* 0x000000ffff067224 */ /* 0x000fe200078e0a04 */
[----:B------:R-:W-:Y:S01]  /*f870*/  UIMAD UR8, UR18, UR14, URZ ;  /* 0x0000000e120872a4 */ /* 0x000fe2000f8e023f */
[----:B------:R-:W-:Y:S01]  /*f880*/  IMAD.WIDE R170, R5, 0x2, R170 ;  /* 0x0000000205aa7825 */ /* 0x000fe200078e02aa */
[----:B------:R-:W-:Y:S01]  /*f890*/  UIADD3 UR11, UR11, UR12, URZ ;  /* 0x0000000c0b0b7290 */ /* 0x000fe2000fffe03f */
[----:B------:R-:W-:Y:S01]  /*f8a0*/  SHF.R.S32.HI R5, RZ, 0x1f, R4 ;  /* 0x0000001fff057819 */ /* 0x000fe20000011404 */
[----:B------:R-:W-:Y:S01]  /*f8b0*/  UIMAD UR8, UR17, UR15, UR8 ;  /* 0x0000000f110872a4 */ /* 0x000fe2000f8e0208 */
[----:B------:R-:W-:Y:S01]  /*f8c0*/  IMAD R7, R77, R6, R10 ;  /* 0x000000064d077224 */ /* 0x000fe200078e020a */
[----:B------:R-:W-:Y:S01]  /*f8d0*/  UIMAD.WIDE.U32 UR10, UR17, UR14, UR10 ;  /* 0x0000000e110a72a5 */ /* 0x000fe2000f8e000a */
[----:B------:R-:W-:Y:S01]  /*f8e0*/  IADD3 R29, P2, R170, 0x5000, RZ ;  /* 0x00005000aa1d7810 */ /* 0x000fe20007f5e0ff */
[----:B-----5:R-:W-:Y:S01]  /*f8f0*/  IMAD R81, R0, R77, RZ ;  /* 0x0000004d00517224 */ /* 0x020fe200078e02ff */
[----:B------:R-:W-:Y:S01]  /*f900*/  IADD3 R53, P3, R170, 0x4000, RZ ;  /* 0x00004000aa357810 */ /* 0x000fe20007f7e0ff */
[----:B------:R-:W-:Y:S01]  /*f910*/  IMAD.U32 R8, RZ, RZ, UR8 ;  /* 0x00000008ff087e24 */ /* 0x000fe2000f8e00ff */
[----:B------:R-:W-:Y:S01]  /*f920*/  SHF.R.S32.HI R6, RZ, 0x1f, R7 ;  /* 0x0000001fff067819 */ /* 0x000fe20000011407 */
[----:B------:R-:W-:Y:S01]  /*f930*/  ULDC.64 UR12, c[0x0][0xaa0] ;  /* 0x0002a800000c7ab9 */ /* 0x000fe20000000a00 */
[----:B------:R-:W-:-:S02]  /*f940*/  IADD3 R4, P0, R4, UR10, RZ ;  /* 0x0000000a04047c10 */ /* 0x000fc4000ff1e0ff */
[----:B------:R-:W-:Y:S02]  /*f950*/  LOP3.LUT R28, R29, 0x380, RZ, 0xc0, !PT ;  /* 0x000003801d1c7812 */ /* 0x000fe400078ec0ff */
[----:B------:R-:W-:Y:S01]  /*f960*/  IADD3.X R5, R5, UR11, R8, P0, !PT ;  /* 0x0000000b05057c10 */ /* 0x000fe200087fe408 */
[----:B------:R-:W-:Y:S01]  /*f970*/  ULDC.64 UR10, c[0x0][0xb88] ;  /* 0x0002e200000a7ab9 */ /* 0x000fe20000000a00 */
[----:B------:R-:W-:Y:S01]  /*f980*/  SHF.R.U64 R28, R28, 0x3, RZ ;  /* 0x000000031c1c7819 */ /* 0x000fe200000012ff */
[----:B------:R-:W-:Y:S01]  /*f990*/  IMAD R6, R6, UR10, RZ ;  /* 0x0000000a06067c24 */ /* 0x000fe2000f8e02ff */
[----:B------:R-:W-:Y:S01]  /*f9a0*/  LOP3.LUT R52, R53, 0x380, RZ, 0xc0, !PT ;  /* 0x0000038035347812 */ /* 0x000fe200078ec0ff */
[C---:B------:R-:W-:Y:S01]  /*f9b0*/  IMAD.WIDE.U32 R4, R7.reuse, UR10, R4 ;  /* 0x0000000a07047c25 */ /* 0x040fe2000f8e0004 */
[----:B------:R-:W-:Y:S02]  /*f9c0*/  LOP3.LUT R28, R28, R29, RZ, 0x3c, !PT ;  /* 0x0000001d1c1c7212 */ /* 0x000fe400078e3cff */
[----:B------:R-:W-:Y:S01]  /*f9d0*/  SHF.R.U64 R52, R52, 0x3, RZ ;  /* 0x0000000334347819 */ /* 0x000fe200000012ff */
[----:B------:R-:W-:Y:S01]  /*f9e0*/  IMAD R11, R7, UR11, R6 ;  /* 0x0000000b070b7c24 */ /* 0x000fe2000f8e0206 */
[----:B------:R-:W-:Y:S01]  /*f9f0*/  ULDC.64 UR10, c[0x0][0xb50] ;  /* 0x0002d400000a7ab9 */ /* 0x000fe20000000a00 */
[----:B------:R-:W-:Y:S01]  /*fa00*/  IMAD.X R29, RZ, RZ, R171, P2 ;  /* 0x000000ffff1d7224 */ /* 0x000fe200010e06ab */
[----:B------:R-:W-:Y:S01]  /*fa10*/  LEA R6, P0, R4, UR10, 0x2 ;  /* 0x0000000a04067c11 */ /* 0x000fe2000f8010ff */
[----:B------:R-:W-:Y:S01]  /*fa20*/  IMAD.IADD R5, R5, 0x1, R11 ;  /* 0x0000000105057824 */ /* 0x000fe200078e020b */
[----:B------:R-:W-:-:S02]  /*fa30*/  IADD3 R45, P2, R170, 0xb000, RZ ;  /* 0x0000b000aa2d7810 */ /* 0x000fc40007f5e0ff */
[----:B------:R-:W-:Y:S01]  /*fa40*/  LOP3.LUT R52, R52, R53, RZ, 0x3c, !PT ;  /* 0x0000003534347212 */ /* 0x000fe200078e3cff */
[----:B------:R-:W-:Y:S01]  /*fa50*/  SHFL.IDX PT, R20, R6, RZ, 0x1c1f ;  /* 0x001c1fff06147589 */ /* 0x000fe200000e0000 */
[----:B------:R-:W-:Y:S01]  /*fa60*/  LEA.HI.X R10, R4, UR11, R5, 0x2, P0 ;  /* 0x0000000b040a7c11 */ /* 0x000fe200080f1405 */
[----:B------:R-:W-:Y:S01]  /*fa70*/  VIADD R4, R14, 0x8 ;  /* 0x000000080e047836 */ /* 0x000fe20000000000 */
[----:B------:R-:W-:Y:S01]  /*fa80*/  IADD3 R25, P0, R170, 0x3000, RZ ;  /* 0x00003000aa197810 */ /* 0x000fe20007f1e0ff */
[----:B------:R-:W-:Y:S01]  /*fa90*/  SHFL.IDX PT, R42, R6, 0x1, 0x1c1f ;  /* 0x003c1f00062a7f89 */ /* 0x000fe200000e0000 */
[----:B------:R-:W-:Y:S01]  /*faa0*/  LOP3.LUT R44, R45, 0x380, RZ, 0xc0, !PT ;  /* 0x000003802d2c7812 */ /* 0x000fe200078ec0ff */
[----:B------:R-:W-:Y:S01]  /*fab0*/  IMAD.X R53, RZ, RZ, R171, P3 ;  /* 0x000000ffff357224 */ /* 0x000fe200018e06ab */
[----:B------:R-:W-:Y:S01]  /*fac0*/  LOP3.LUT R24, R25, 0x380, RZ, 0xc0, !PT ;  /* 0x0000038019187812 */ /* 0x000fe200078ec0ff */
[----:B------:R-:W1:Y:S01]  /*fad0*/  SHFL.IDX PT, R21, R10, RZ, 0x1c1f ;  /* 0x001c1fff0a157589 */ /* 0x000e6200000e0000 */
[----:B------:R-:W-:-:S02]  /*fae0*/  SHF.R.U64 R44, R44, 0x3, RZ ;  /* 0x000000032c2c7819 */ /* 0x000fc400000012ff */
[----:B------:R-:W-:Y:S01]  /*faf0*/  SHF.R.U64 R24, R24, 0x3, RZ ;  /* 0x0000000318187819 */ /* 0x000fe200000012ff */
[----:B------:R-:W2:Y:S01]  /*fb00*/  SHFL.IDX PT, R43, R10, 0x1, 0x1c1f ;  /* 0x003c1f000a2b7f89 */ /* 0x000ea200000e0000 */
[----:B------:R-:W-:Y:S01]  /*fb10*/  LOP3.LUT R44, R44, R45, RZ, 0x3c, !PT ;  /* 0x0000002d2c2c7212 */ /* 0x000fe200078e3cff */
[--C-:B------:R-:W-:Y:S01]  /*fb20*/  IMAD.X R45, RZ, RZ, R171.reuse, P2 ;  /* 0x000000ffff2d7224 */ /* 0x100fe200010e06ab */
[----:B------:R-:W-:Y:S01]  /*fb30*/  LOP3.LUT R24, R24, R25, RZ, 0x3c, !PT ;  /* 0x0000001918187212 */ /* 0x000fe200078e3cff */
[----:B------:R-:W-:Y:S01]  /*fb40*/  IMAD.X R25, RZ, RZ, R171, P0 ;  /* 0x000000ffff197224 */ /* 0x000fe200000e06ab */
[C---:B------:R-:W-:Y:S02]  /*fb50*/  IADD3 R57, P0, R170.reuse, 0x9000, RZ ;  /* 0x00009000aa397810 */ /* 0x040fe40007f1e0ff */
[----:B------:R-:W-:Y:S02]  /*fb60*/  IADD3 R41, P3, R170, 0xa000, RZ ;  /* 0x0000a000aa297810 */ /* 0x000fe40007f7e0ff */
[----:B------:R-:W-:-:S02]  /*fb70*/  LOP3.LUT R56, R57, 0x380, RZ, 0xc0, !PT ;  /* 0x0000038039387812 */ /* 0x000fc400078ec0ff */
[----:B------:R-:W-:Y:S02]  /*fb80*/  IADD3 R9, P5, R170, 0x1000, RZ ;  /* 0x00001000aa097810 */ /* 0x000fe40007fbe0ff */
[----:B------:R-:W-:Y:S02]  /*fb90*/  SHF.R.U64 R56, R56, 0x3, RZ ;  /* 0x0000000338387819 */ /* 0x000fe400000012ff */
[----:B------:R-:W-:Y:S02]  /*fba0*/  IADD3 R13, P4, R170, 0x2000, RZ ;  /* 0x00002000aa0d7810 */ /* 0x000fe40007f9e0ff */
[----:B------:R-:W-:Y:S01]  /*fbb0*/  LOP3.LUT R56, R56, R57, RZ, 0x3c, !PT ;  /* 0x0000003938387212 */ /* 0x000fe200078e3cff */
[----:B------:R-:W-:Y:S01]  /*fbc0*/  IMAD.X R57, RZ, RZ, R171, P0 ;  /* 0x000000ffff397224 */ /* 0x000fe200000e06ab */
[----:B------:R-:W-:Y:S02]  /*fbd0*/  LOP3.LUT P0, RZ, R205, 0x3, RZ, 0xc0, !PT ;  /* 0x00000003cdff7812 */ /* 0x000fe4000780c0ff */
[----:B------:R-:W-:-:S02]  /*fbe0*/  LOP3.LUT R40, R41, 0x380, RZ, 0xc0, !PT ;  /* 0x0000038029287812 */ /* 0x000fc400078ec0ff */
[-C--:B------:R-:W-:Y:S02]  /*fbf0*/  ISETP.GE.OR P2, PT, R14, R81.reuse, P0 ;  /* 0x000000510e00720c */ /* 0x080fe40000746670 */
[----:B------:R-:W-:Y:S02]  /*fc00*/  ISETP.GE.OR P0, PT, R4, R81, P0 ;  /* 0x000000510400720c */ /* 0x000fe40000706670 */
[----:B------:R-:W-:Y:S02]  /*fc10*/  LOP3.LUT R8, R9, 0x380, RZ, 0xc0, !PT ;  /* 0x0000038009087812 */ /* 0x000fe400078ec0ff */
[----:B------:R-:W-:Y:S02]  /*fc20*/  LOP3.LUT R12, R13, 0x380, RZ, 0xc0, !PT ;  /* 0x000003800d0c7812 */ /* 0x000fe400078ec0ff */
[----:B------:R-:W-:Y:S02]  /*fc30*/  SHF.R.U64 R40, R40, 0x3, RZ ;  /* 0x0000000328287819 */ /* 0x000fe400000012ff */
[----:B------:R-:W-:-:S02]  /*fc40*/  SHF.R.U64 R8, R8, 0x3, RZ ;  /* 0x0000000308087819 */ /* 0x000fc400000012ff */
[----:B------:R-:W-:Y:S01]  /*fc50*/  SHF.R.U64 R12, R12, 0x3, RZ ;  /* 0x000000030c0c7819 */ /* 0x000fe200000012ff */
[----:B-1----:R-:W-:Y:S01]  /*fc60*/  @!P2 ST.E desc[UR46][R20.64], R2 ;  /* 0x000000021400a985 */ /* 0x002fe2000c10192e */
[----:B------:R-:W-:Y:S01]  /*fc70*/  LOP3.LUT R40, R40, R41, RZ, 0x3c, !PT ;  /* 0x0000002928287212 */ /* 0x000fe200078e3cff */
[--C-:B------:R-:W-:Y:S01]  /*fc80*/  IMAD.X R41, RZ, RZ, R171.reuse, P3 ;  /* 0x000000ffff297224 */ /* 0x100fe200018e06ab */
[----:B------:R-:W-:Y:S01]  /*fc90*/  IADD3 R5, P3, R170, 0xf000, RZ ;  /* 0x0000f000aa057810 */ /* 0x000fe20007f7e0ff */
[----:B--2---:R1:W-:Y:S01]  /*fca0*/  @!P0 ST.E desc[UR46][R42.64], R3 ;  /* 0x000000032a008985 */ /* 0x0043e2000c10192e */
[----:B------:R-:W-:Y:S01]  /*fcb0*/  LOP3.LUT R8, R8, R9, RZ, 0x3c, !PT ;  /* 0x0000000908087212 */ /* 0x000fe200078e3cff */
[--C-:B------:R-:W-:Y:S01]  /*fcc0*/  IMAD.X R9, RZ, RZ, R171.reuse, P5 ;  /* 0x000000ffff097224 */ /* 0x100fe200028e06ab */
[----:B------:R-:W-:Y:S01]  /*fcd0*/  LOP3.LUT R12, R12, R13, RZ, 0x3c, !PT ;  /* 0x0000000d0c0c7212 */ /* 0x000fe200078e3cff */
[--C-:B------:R-:W-:Y:S01]  /*fce0*/  IMAD.X R13, RZ, RZ, R171.reuse, P4 ;  /* 0x000000ffff0d7224 */ /* 0x100fe200020e06ab */
[C---:B------:R-:W-:Y:S01]  /*fcf0*/  IADD3 R33, P6, R170.reuse, 0x6000, RZ ;  /* 0x00006000aa217810 */ /* 0x040fe20007fde0ff */
[----:B------:R-:W-:Y:S01]  /*fd00*/  UIMAD UR10, UR9, UR12, URZ ;  /* 0x0000000c090a72a4 */ /* 0x000fe2000f8e023f */
[C---:B------:R-:W-:Y:S01]  /*fd10*/  IADD3 R37, P5, R170.reuse, 0x7000, RZ ;  /* 0x00007000aa257810 */ /* 0x040fe20007fbe0ff */
[----:B------:R-:W-:Y:S01]  /*fd20*/  IMAD.X R49, RZ, RZ, R171, P3 ;  /* 0x000000ffff317224 */ /* 0x000fe200018e06ab */
[----:B------:R-:W-:Y:S01]  /*fd30*/  IADD3 R65, P4, R170, 0x8000, RZ ;  /* 0x00008000aa417810 */ /* 0x000fe20007f9e0ff */
[----:B------:R-:W5:Y:S01]  /*fd40*/  LD.E.128 R8, desc[UR46][R8.64] ;  /* 0x0000002e08087980 */ /* 0x000f62000c101d00 */
[----:B------:R-:W-:Y:S01]  /*fd50*/  LOP3.LUT R0, R5, 0x380, RZ, 0xc0, !PT ;  /* 0x0000038005007812 */ /* 0x000fe200078ec0ff */
[----:B-1----:R-:W1:Y:S01]  /*fd60*/  @P1 LDC R3, c[0x0][0xbec] ;  /* 0x0002fb00ff031b82 */ /* 0x002e620000000800 */
[----:B------:R-:W-:Y:S01]  /*fd70*/  LOP3.LUT R32, R33, 0x380, RZ, 0xc0, !PT ;  /* 0x0000038021207812 */ /* 0x000fe200078ec0ff */
[----:B------:R-:W5:Y:S01]  /*fd80*/  LD.E.128 R12, desc[UR46][R12.64] ;  /* 0x0000002e0c0c7980 */ /* 0x000f62000c101d00 */
[----:B------:R-:W-:-:S02]  /*fd90*/  LOP3.LUT R36, R37, 0x380, RZ, 0xc0, !PT ;  /* 0x0000038025247812 */ /* 0x000fc400078ec0ff */
[----:B------:R-:W-:Y:S01]  /*fda0*/  LOP3.LUT R64, R65, 0x380, RZ, 0xc0, !PT ;  /* 0x0000038041407812 */ /* 0x000fe200078ec0ff */
[----:B------:R-:W5:Y:S01]  /*fdb0*/  LD.E.128 R24, desc[UR46][R24.64] ;  /* 0x0000002e18187980 */ /* 0x000f62000c101d00 */
[----:B------:R-:W-:Y:S01]  /*fdc0*/  SHF.R.U64 R0, R0, 0x3, RZ ;  /* 0x0000000300007819 */ /* 0x000fe200000012ff */
[----:B------:R-:W-:Y:S01]  /*fdd0*/  UIMAD.WIDE.U32 UR8, UR4, UR12, URZ ;  /* 0x0000000c040872a5 */ /* 0x000fe2000f8e003f */
[----:B------:R-:W-:Y:S01]  /*fde0*/  SHF.R.U64 R32, R32, 0x3, RZ ;  /* 0x0000000320207819 */ /* 0x000fe200000012ff */
[----:B------:R-:W-:Y:S01]  /*fdf0*/  UIMAD UR10, UR4, UR13, UR10 ;  /* 0x0000000d040a72a4 */ /* 0x000fe2000f8e020a */
[----:B------:R-:W-:Y:S01]  /*fe00*/  SHF.R.U64 R36, R36, 0x3, RZ ;  /* 0x0000000324247819 */ /* 0x000fe200000012ff */
[----:B------:R-:W5:Y:S01]  /*fe10*/  LD.E.128 R52, desc[UR46][R52.64] ;  /* 0x0000002e34347980 */ /* 0x000f62000c101d00 */
[----:B------:R-:W-:Y:S01]  /*fe20*/  SHF.R.U64 R64, R64, 0x3, RZ ;  /* 0x0000000340407819 */ /* 0x000fe200000012ff */
[----:B------:R-:W-:Y:S01]  /*fe30*/  ULDC.64 UR12, c[0x0][0xae8] ;  /* 0x0002ba00000c7ab9 */ /* 0x000fe20000000a00 */
[----:B------:R-:W-:Y:S01]  /*fe40*/  LOP3.LUT R48, R0, R5, RZ, 0x3c, !PT ;  /* 0x0000000500307212 */ /* 0x000fe200078e3cff */
[----:B------:R-:W-:Y:S01]  /*fe50*/  IMAD R0, R203, 0x20, R204 ;  /* 0x00000020cb007824 */ /* 0x000fe200078e02cc */
[----:B------:R-:W-:Y:S01]  /*fe60*/  UIADD3 UR9, UR9, UR10, URZ ;  /* 0x0000000a09097290 */ /* 0x000fe2000fffe03f */
[----:B------:R-:W-:Y:S01]  /*fe70*/  LOP3.LUT R32, R32, R33, RZ, 0x3c, !PT ;  /* 0x0000002120207212 */ /* 0x000fe200078e3cff */
[----:B------:R-:W-:Y:S01]  /*fe80*/  UIMAD UR4, UR16, UR12, URZ ;  /* 0x0000000c100472a4 */ /* 0x000fe2000f8e023f */
[----:B------:R-:W-:Y:S01]  /*fe90*/  LOP3.LUT R36, R36, R37, RZ, 0x3c, !PT ;  /* 0x0000002524247212 */ /* 0x000fe200078e3cff */
[--C-:B------:R-:W-:Y:S01]  /*fea0*/  IMAD.X R33, RZ, RZ, R171.reuse, P6 ;  /* 0x000000ffff217224 */ /* 0x100fe200030e06ab */
[----:B------:R-:W-:Y:S01]  /*feb0*/  LOP3.LUT R64, R64, R65, RZ, 0x3c, !PT ;  /* 0x0000004140407212 */ /* 0x000fe200078e3cff */
[--C-:B------:R-:W-:Y:S01]  /*fec0*/  IMAD.X R37, RZ, RZ, R171.reuse, P5 ;  /* 0x000000ffff257224 */ /* 0x100fe200028e06ab */
[C---:B------:R-:W-:Y:S01]  /*fed0*/  IADD3 R73, P6, R170.reuse, 0xc000, RZ ;  /* 0x0000c000aa497810 */ /* 0x040fe20007fde0ff */
[----:B------:R-:W-:Y:S01]  /*fee0*/  IMAD.X R65, RZ, RZ, R171, P4 ;  /* 0x000000ffff417224 */ /* 0x000fe200020e06ab */
[----:B------:R-:W-:Y:S01]  /*fef0*/  IADD3 R69, P5, R170, 0xd000, RZ ;  /* 0x0000d000aa457810 */ /* 0x000fe20007fbe0ff */
[----:B------:R-:W-:Y:S01]  /*ff00*/  VIADD R20, R0, UR43 ;  /* 0x0000002b00147c36 */ /* 0x000fe20008000000 */
[----:B------:R-:W-:Y:S01]  /*ff10*/  IADD3 R61, P4, R170, 0xe000, RZ ;  /* 0x0000e000aa3d7810 */ /* 0x000fe20007f9e0ff */
[----:B------:R-:W-:Y:S01]  /*ff20*/  UIMAD UR4, UR41, UR13, UR4 ;  /* 0x0000000d290472a4 */ /* 0x000fe2000f8e0204 */
[----:B------:R-:W-:Y:S01]  /*ff30*/  LOP3.LUT R72, R73, 0x380, RZ, 0xc0, !PT ;  /* 0x0000038049487812 */ /* 0x000fe200078ec0ff */
[----:B------:R-:W-:Y:S01]  /*ff40*/  UIMAD.WIDE.U32 UR8, UR41, UR12, UR8 ;  /* 0x0000000c290872a5 */ /* 0x000fe2000f8e0008 */
[----:B-1----:R-:W-:Y:S01]  /*ff50*/  @P1 IMAD.HI.U32 R0, R20, R3, RZ ;  /* 0x0000000314001227 */ /* 0x002fe200078e00ff */
[----:B------:R-:W-:Y:S01]  /*ff60*/  ULDC.64 UR10, c[0x0][0xaf0] ;  /* 0x0002bc00000a7ab9 */ /* 0x000fe20000000a00 */
[----:B------:R-:W-:Y:S01]  /*ff70*/  LOP3.LUT R68, R69, 0x380, RZ, 0xc0, !PT ;  /* 0x0000038045447812 */ /* 0x000fe200078ec0ff */
[----:B------:R-:W-:Y:S01]  /*ff80*/  UIADD3 UR9, UR9, UR4, URZ ;  /* 0x0000000409097290 */ /* 0x000fe2000fffe03f */
[----:B------:R-:W-:Y:S01]  /*ff90*/  LOP3.LUT R60, R61, 0x380, RZ, 0xc0, !PT ;  /* 0x000003803d3c7812 */ /* 0x000fe200078ec0ff */
[----:B------:R-:W-:Y:S01]  /*ffa0*/  UIMAD UR4, UR18, UR10, URZ ;  /* 0x0000000a120472a4 */ /* 0x000fe2000f8e023f */
[----:B------:R-:W-:Y:S01]  /*ffb0*/  LOP3.LUT R7, R170, 0x380, RZ, 0xc0, !PT ;  /* 0x00000380aa077812 */ /* 0x000fe200078ec0ff */
[----:B------:R-:W-:Y:S01]  /*ffc0*/  IMAD.MOV.U32 R21, RZ, RZ, R20 ;  /* 0x000000ffff157224 */ /* 0x000fe200078e0014 */
[----:B------:R-:W-:Y:S01]  /*ffd0*/  SHF.R.U64 R72, R72, 0x3, RZ ;  /* 0x0000000348487819 */ /* 0x000fe200000012ff */
[----:B------:R-:W-:Y:S01]  /*ffe0*/  UIMAD UR4, UR17, UR11, UR4 ;  /* 0x0000000b110472a4 */ /* 0x000fe2000f8e0204 */
[----:B------:R-:W-:Y:S01]  /*fff0*/  SHF.R.U64 R68, R68, 0x3, RZ ;  /* 0x0000000344447819 */ /* 0x000fe200000012ff */
[----:B------:R-:W-:Y:S01]  /*10000*/  UIMAD.WIDE.U32 UR8, UR17, UR10, UR8 ;  /* 0x0000000a110872a5 */ /* 0x000fe2000f8e0008 */
[----:B------:R-:W-:Y:S01]  /*10010*/  SHF.R.U64 R60, R60, 0x3, RZ ;  /* 0x000000033c3c7819 */ /* 0x000fe200000012ff */
[----:B------:R-:W5:Y:S01]  /*10020*/  LD.E.128 R28, desc[UR46][R28.64] ;  /* 0x0000002e1c1c7980 */ /* 0x000f62000c101d00 */
[----:B0-----:R-:W-:-:S02]  /*10030*/  @P1 SHF.R.U32.HI R21, RZ, R79, R0 ;  /* 0x0000004fff151219 */ /* 0x001fc40000011600 */
[----:B------:R-:W-:Y:S01]  /*10040*/  SHF.R.U64 R7, R7, 0x3, RZ ;  /* 0x0000000307077819 */ /* 0x000fe200000012ff */
[----:B------:R-:W-:Y:S01]  /*10050*/  UIADD3 UR4, UR9, UR4, URZ ;  /* 0x0000000409047290 */ /* 0x000fe2000fffe03f */
[----:B------:R-:W-:Y:S01]  /*10060*/  LOP3.LUT R72, R72, R73, RZ, 0x3c, !PT ;  /* 0x0000004948487212 */ /* 0x000fe200078e3cff */
[--C-:B------:R-:W-:Y:S01]  /*10070*/  IMAD.X R73, RZ, RZ, R171.reuse, P6 ;  /* 0x000000ffff497224 */ /* 0x100fe200030e06ab */
[----:B------:R-:W-:Y:S01]  /*10080*/  LOP3.LUT R68, R68, R69, RZ, 0x3c, !PT ;  /* 0x0000004544447212 */ /* 0x000fe200078e3cff */
[--C-:B------:R-:W-:Y:S01]  /*10090*/  IMAD.X R69, RZ, RZ, R171.reuse, P5 ;  /* 0x000000ffff457224 */ /* 0x100fe200028e06ab */
[----:B------:R-:W-:Y:S01]  /*100a0*/  LOP3.LUT R60, R60, R61, RZ, 0x3c, !PT ;  /* 0x0000003d3c3c7212 */ /* 0x000fe200078e3cff */
[----:B------:R-:W-:Y:S01]  /*100b0*/  IMAD.X R61, RZ, RZ, R171, P4 ;  /* 0x000000ffff3d7224 */ /* 0x000fe200020e06ab */
[--C-:B------:R-:W-:Y:S01]  /*100c0*/  SHF.R.S32.HI R0, RZ, 0x1f, R21.reuse ;  /* 0x0000001fff007819 */ /* 0x100fe20000011415 */
[----:B------:R-:W-:Y:S01]  /*100d0*/  IMAD.MOV R18, RZ, RZ, -R21 ;  /* 0x000000ffff127224 */ /* 0x000fe200078e0a15 */
[----:B------:R-:W-:Y:S01]  /*100e0*/  LOP3.LUT R170, R7, R170, RZ, 0x3c, !PT ;  /* 0x000000aa07aa7212 */ /* 0x000fe200078e3cff */
[----:B------:R-:W-:Y:S01]  /*100f0*/  ULDC.64 UR10, c[0x0][0xae0] ;  /* 0x0002b800000a7ab9 */ /* 0x000fe20000000a00 */
[----:B------:R-:W-:Y:S01]  /*10100*/  IMAD.U32 R3, RZ, RZ, UR9 ;  /* 0x00000009ff037e24 */ /* 0x000fe2000f8e00ff */
[----:B------:R-:W5:Y:S01]  /*10110*/  LD.E.128 R32, desc[UR46][R32.64] ;  /* 0x0000002e20207980 */ /* 0x000f62000c101d00 */
[----:B------:R-:W-:-:S02]  /*10120*/  IMAD R0, R0, UR10, RZ ;  /* 0x0000000a00007c24 */ /* 0x000fc4000f8e02ff */
[----:B------:R-:W-:Y:S01]  /*10130*/  IMAD R77, R77, R18, R20 ;  /* 0x000000124d4d7224 */ /* 0x000fe200078e0214 */
[----:B------:R0:W5:Y:S01]  /*10140*/  LD.E.128 R4, desc[UR46][R170.64] ;  /* 0x0000002eaa047980 */ /* 0x000162000c101d00 */
[----:B------:R-:W-:Y:S01]  /*10150*/  IMAD.U32 R2, RZ, RZ, UR8 ;  /* 0x00000008ff027e24 */ /* 0x000fe2000f8e00ff */
[----:B------:R-:W-:Y:S01]  /*10160*/  ULDC.64 UR8, c[0x0][0xad8] ;  /* 0x0002b60000087ab9 */ /* 0x000fe20000000a00 */
[----:B------:R-:W-:Y:S01]  /*10170*/  IMAD.U32 R3, RZ, RZ, UR4 ;  /* 0x00000004ff037e24 */ /* 0x000fe2000f8e00ff */
[----:B------:R-:W5:Y:S01]  /*10180*/  LD.E.128 R36, desc[UR46][R36.64] ;  /* 0x0000002e24247980 */ /* 0x000f62000c101d00 */
[----:B------:R-:W-:-:S03]  /*10190*/  IMAD R79, R21, UR11, R0 ;  /* 0x0000000b154f7c24 */ /* 0x000fc6000f8e0200 */
[----:B------:R-:W5:Y:S01]  /*101a0*/  LD.E.128 R64, desc[UR46][R64.64] ;  /* 0x0000002e40407980 */ /* 0x000f62000c101d00 */
[----:B------:R-:W-:-:S03]  /*101b0*/  SHF.R.S32.HI R0, RZ, 0x1f, R77 ;  /* 0x0000001fff007819 */ /* 0x000fc6000001144d */
[----:B------:R-:W5:Y:S04]  /*101c0*/  LD.E.128 R56, desc[UR46][R56.64] ;  /* 0x0000002e38387980 */ /* 0x000f68000c101d00 */
[----:B------:R-:W5:Y:S04]  /*101d0*/  LD.E.128 R40, desc[UR46][R40.64] ;  /* 0x0000002e28287980 */ /* 0x000f68000c101d00 */
[----:B------:R-:W5:Y:S04]  /*101e0*/  LD.E.128 R44, desc[UR46][R44.64] ;  /* 0x0000002e2c2c7980 */ /* 0x000f68000c101d00 */
[----:B------:R-:W5:Y:S04]  /*101f0*/  LD.E.128 R72, desc[UR46][R72.64] ;  /* 0x0000002e48487980 */ /* 0x000f68000c101d00 */
[----:B------:R-:W5:Y:S04]  /*10200*/  LD.E.128 R68, desc[UR46][R68.64] ;  /* 0x0000002e44447980 */ /* 0x000f68000c101d00 */
[----:B------:R-:W5:Y:S04]  /*10210*/  LD.E.128 R60, desc[UR46][R60.64] ;  /* 0x0000002e3c3c7980 */ /* 0x000f68000c101d00 */
[----:B------:R-:W5:Y:S01]  /*10220*/  LD.E.128 R48, desc[UR46][R48.64] ;  /* 0x0000002e30307980 */ /* 0x000f62000c101d00 */
[----:B------:R-:W-:Y:S01]  /*10230*/  IMAD.WIDE.U32 R2, R21, UR10, R2 ;  /* 0x0000000a15027c25 */ /* 0x000fe2000f8e0002 */
        /* <DEDUP_REMOVED lines=8> */
[----:B------:R-:W-:Y:S02]  /*102c0*/  VIADD R82, R204, UR43 ;  /* 0x0000002bcc527c36 */ /* 0x000fe40008000000 */
[C---:B------:R-:W-:Y:S02]  /*102d0*/  IMAD R21, R77.reuse, UR9, R18 ;  /* 0x000000094d157c24 */ /* 0x040fe4000f8e0212 */
[----:B------:R-:W-:Y:S01]  /*102e0*/  IMAD.WIDE.U32 R2, R77, UR8, R2 ;  /* 0x000000084d027c25 */ /* 0x000fe2000f8e0002 */
[----:B------:R-:W-:Y:S01]  /*102f0*/  ISETP.GE.AND P2, PT, R82, R81, PT ;  /* 0x000000515200720c */ /* 0x000fe20003f46270 */
[----:B------:R-:W-:Y:S02]  /*10300*/  ULDC.64 UR8, c[0x0][0xa80] ;  /* 0x0002a00000087ab9 */ /* 0x000fe40000000a00 */
[----:B------:R-:W-:Y:S01]  /*10310*/  VIADD R17, R17, 0x22820 ;  /* 0x0002282011117836 */ /* 0x000fe20000000000 */
[----:B------:R-:W-:Y:S01]  /*10320*/  LEA R18, P3, R2, UR8, 0x1 ;  /* 0x0000000802127c11 */ /* 0x000fe2000f8608ff */
[----:B------:R-:W-:-:S02]  /*10330*/  IMAD.IADD R3, R3, 0x1, R21 ;  /* 0x0000000103037824 */ /* 0x000fc400078e0215 */
[----:B------:R-:W-:Y:S01]  /*10340*/  VIADD R0, R82, 0x20 ;  /* 0x0000002052007836 */ /* 0x000fe20000000000 */
[----:B------:R-:W-:Y:S02]  /*10350*/  PRMT R17, RZ, 0x654, R17 ;  /* 0x00000654ff117816 */ /* 0x000fe40000000011 */
[----:B------:R-:W-:Y:S02]  /*10360*/  LEA.HI.X R80, R2, UR9, R3, 0x1, P3 ;  /* 0x0000000902507c11 */ /* 0x000fe400098f0c03 */
[-C--:B------:R-:W-:Y:S01]  /*10370*/  ISETP.GE.AND P1, PT, R0, R81.reuse, PT ;  /* 0x000000510000720c */ /* 0x080fe20003f26270 */
[----:B------:R-:W-:Y:S01]  /*10380*/  VIADD R0, R82, 0x40 ;  /* 0x0000004052007836 */ /* 0x000fe20000000000 */
[----:B-1----:R1:W-:Y:S01]  /*10390*/  SYNCS.ARRIVE.TRANS64.RED.A1T0 RZ, [R17+URZ], RZ ;  /* 0x000000ff11ff79a7 */ /* 0x0023e2000810043f */
[----:B------:R0:W2:Y:S01]  /*103a0*/  SHFL.IDX PT, R79, R18, RZ, 0x181f ;  /* 0x00181fff124f7589 */ /* 0x0000a200000e0000 */
[----:B------:R-:W-:Y:S02]  /*103b0*/  BSSY B1, `(.L_x_2595) ;  /* 0x0000015000017945 */ /* 0x000fe40003800000 */
[----:B------:R-:W-:Y:S01]  /*103c0*/  ISETP.GE.AND P0, PT, R0, R81, PT ;  /* 0x000000510000720c */ /* 0x000fe20003f06270 */
[----:B-1----:R0:W1:Y:S01]  /*103d0*/  SHFL.IDX PT, R17, R80, RZ, 0x181f ;  /* 0x00181fff50117589 */ /* 0x00206200000e0000 */
[----:B------:R-:W-:Y:S11]  /*103e0*/  @P2 BRA `(.L_x_2596) ;  /* 0x0000000000442947 */ /* 0x000ff60003800000 */
[----:B------:R-:W-:Y:S02]  /*103f0*/  ULDC UR4, c[0x0][0xac8] ;  /* 0x0002b20000047ab9 */ /* 0x000fe40000000800 */
[----:B------:R-:W-:Y:S02]  /*10400*/  ISETP.GE.AND P5, PT, R22, UR4, PT ;  /* 0x0000000416007c0c */ /* 0x000fe4000bfa6270 */
[----:B------:R-:W-:Y:S02]  /*10410*/  ISETP.GE.AND P4, PT, R201, UR4, PT ;  /* 0x00000004c9007c0c */ /* 0x000fe4000bf86270 */
[----:B------:R-:W-:Y:S02]  /*10420*/  ISETP.GE.AND P3, PT, R200, UR4, PT ;  /* 0x00000004c8007c0c */ /* 0x000fe4000bf66270 */
[----:B------:R-:W-:-:S07]  /*10430*/  ISETP.GE.AND P2, PT, R202, UR4, PT ;  /* 0x00000004ca007c0c */ /* 0x000fce000bf46270 */
[----:B--2---:R-:W-:-:S04]  /*10440*/  @!P5 LEA R2, P6, R22, R79, 0x1 ;  /* 0x0000004f1602d211 */ /* 0x004fc800078c08ff */
        /* <DEDUP_REMOVED lines=11> */
.L_x_2596:
[----:B------:R-:W-:Y:S05]  /*10500*/  BSYNC B1 ;  /* 0x0000000000017941 */ /* 0x000fea0003800000 */
.L_x_2595:
[----:B-1----:R1:W4:Y:S01]  /*10510*/  SHFL.IDX PT, R17, R80, 0x1, 0x181f ;  /* 0x00381f0050117f89 */ /* 0x00232200000e0000 */
        /* <DEDUP_REMOVED lines=20> */
.L_x_2598:
[----:B------:R-:W-:Y:S05]  /*10660*/  BSYNC B1 ;  /* 0x0000000000017941 */ /* 0x000fea0003800000 */
.L_x_2597:
[----:B---3-5:R3:W0:Y:S01]  /*10670*/  SHFL.IDX PT, R9, R80, 0x2, 0x181f ;  /* 0x00581f0050097f89 */ /* 0x02862200000e0000 */
        /* <DEDUP_REMOVED lines=20> */
.L_x_2600:
[----:B------:R-:W-:Y:S05]  /*107c0*/  BSYNC B1 ;  /* 0x0000000000017941 */ /* 0x000fea0003800000 */
.L_x_2599:
[----:B------:R-:W-:Y:S01]  /*107d0*/  VIADD R0, R82, 0x60 ;  /* 0x0000006052007836 */ /* 0x000fe20000000000 */
[----:B0-----:R0:W0:Y:S04]  /*107e0*/  SHFL.IDX PT, R9, R80, 0x3, 0x181f ;  /* 0x00781f0050097f89 */ /* 0x00102800000e0000 */
[----:B------:R-:W-:Y:S01]  /*107f0*/  ISETP.GE.AND P0, PT, R0, R81, PT ;  /* 0x000000510000720c */ /* 0x000fe20003f06270 */
[----:B------:R0:W0:-:S12]  /*10800*/  SHFL.IDX PT, R11, R18, 0x3, 0x181f ;  /* 0x00781f00120b7f89 */ /* 0x00001800000e0000 */
        /* <DEDUP_REMOVED lines=20> */
.L_x_2593:
        /* <DEDUP_REMOVED lines=11> */
[----:B------:R-:W-:Y:S01]  /*10a00*/  UISETP.NE.U32.AND UP1, UPT, UR8, URZ, UPT ;  /* 0x0000003f0800728c */ /* 0x000fe2000bf25070 */
[----:B------:R-:W-:Y:S02]  /*10a10*/  IMAD.U32 R0, RZ, RZ, UR4 ;  /* 0x00000004ff007e24 */ /* 0x000fe4000f8e00ff */
[----:B------:R-:W2:Y:S01]  /*10a20*/  @P2 LDG.E R6, desc[UR46][R2.64] ;  /* 0x0000002e02062981 */ /* 0x000ea2000c1e1900 */
[----:B------:R-:W-:-:S06]  /*10a30*/  UISETP.NE.AND.EX UP1, UPT, UR9, URZ, UPT, UP1 ;  /* 0x0000003f0900728c */ /* 0x000fcc000bf25310 */
        /* <DEDUP_REMOVED lines=11> */
[----:B--2---:R-:W-:Y:S01]  /*10af0*/  @P2 R2UR UR4, R6 ;  /* 0x00000000060422ca */ /* 0x004fe200000e0000 */
[----:B01----:R-:W-:-:S14]  /*10b00*/  @P3 BRA `(.L_x_2602) ;  /* 0x0000000000103947 */ /* 0x003fdc0003800000 */
[----:B------:R-:W-:Y:S05]  /*10b10*/  @!P2 BRA `(.L_x_2602) ;  /* 0x00000000000ca947 */ /* 0x000fea0003800000 */
[----:B------:R-:W2:Y:S04]  /*10b20*/  LDG.E R5, desc[UR46][R2.64] ;  /* 0x0000002e02057981 */ /* 0x000ea8000c1e1900 */
[----:B-----5:R-:W2:Y:S02]  /*10b30*/  LDG.E R0, desc[UR46][R2.64+0x4] ;  /* 0x0000042e02007981 */ /* 0x020ea4000c1e1900 */
[----:B--2---:R-:W-:-:S07]  /*10b40*/  IMAD.IADD R0, R0, 0x1, -R5 ;  /* 0x0000000100007824 */ /* 0x004fce00078e0a05 */
.L_x_2602:
[----:B------:R-:W-:Y:S01]  /*10b50*/  USHF.R.S32.HI UR8, URZ, 0x1f, UR42 ;  /* 0x0000001f3f087899 */ /* 0x000fe2000801142a */
[----:B------:R-:W-:Y:S01]  /*10b60*/  BSSY B1, `(.L_x_2603) ;  /* 0x000002e000017945 */ /* 0x000fe20003800000 */
[----:B------:R-:W-:Y:S02]  /*10b70*/  USHF.R.S32.HI UR11, URZ, 0x1f, UR4 ;  /* 0x0000001f3f0b7899 */ /* 0x000fe40008011404 */
[----:B------:R-:W-:Y:S02]  /*10b80*/  USEL UR13, UR42, URZ, !UP0 ;  /* 0x0000003f2a0d7287 */ /* 0x000fe4000c000000 */
[----:B------:R-:W-:Y:S01]  /*10b90*/  USEL UR14, UR8, URZ, !UP0 ;  /* 0x0000003f080e7287 */ /* 0x000fe2000c000000 */
[----:B------:R-:W-:Y:S11]  /*10ba0*/  @P1 BRA `(.L_x_2604) ;  /* 0x0000000000a41947 */ /* 0x000ff60003800000 */
[----:B------:R-:W0:Y:S01]  /*10bb0*/  S2R R4, SR_TID.X ;  /* 0x0000000000047919 */ /* 0x000e220000002100 */
[----:B------:R-:W1:Y:S01]  /*10bc0*/  LDC R7, c[0x0][0xbe8] ;  /* 0x0002fa00ff077b82 */ /* 0x000e620000000800 */
[----:B------:R-:W-:Y:S02]  /*10bd0*/  IMAD.U32 R3, RZ, RZ, UR43 ;  /* 0x0000002bff037e24 */ /* 0x000fe4000f8e00ff */
[----:B-1---5:R-:W-:-:S03]  /*10be0*/  IMAD R2, R0, R7, RZ ;  /* 0x0000000700027224 */ /* 0x022fc600078e02ff */
[----:B0-----:R-:W-:-:S04]  /*10bf0*/  IADD3 R4, R3, -0x80, R4 ;  /* 0xffffff8003047810 */ /* 0x001fc80007ffe004 */
[----:B------:R-:W-:-:S13]  /*10c00*/  ISETP.GE.AND P1, PT, R4, R2, PT ;  /* 0x000000020400720c */ /* 0x000fda0003f26270 */
[----:B------:R-:W-:Y:S05]  /*10c10*/  @P1 BRA `(.L_x_2604) ;  /* 0x0000000000881947 */ /* 0x000fea0003800000 */
[----:B------:R-:W-:Y:S01]  /*10c20*/  ISETP.NE.AND P1, PT, R7, 0x1, PT ;  /* 0x000000010700780c */ /* 0x000fe20003f25270 */
[----:B------:R-:W-:Y:S01]  /*10c30*/  ULDC.64 UR16, c[0x0][0xb90] ;  /* 0x0002e40000107ab9 */ /* 0x000fe20000000a00 */
[----:B------:R-:W-:Y:S01]  /*10c40*/  UMOV UR8, UR4 ;  /* 0x0000000400087c82 */ /* 0x000fe20008000000 */
[----:B------:R-:W-:Y:S01]  /*10c50*/  UIMAD UR10, UR12, UR16, URZ ;  /* 0x000000100c0a72a4 */ /* 0x000fe2000f8e023f */
[----:B------:R-:W-:Y:S01]  /*10c60*/  IMAD.MOV.U32 R2, RZ, RZ, R4 ;  /* 0x000000ffff027224 */ /* 0x000fe200078e0004 */
[----:B------:R-:W-:Y:S02]  /*10c70*/  UMOV UR9, UR11 ;  /* 0x0000000b00097c82 */ /* 0x000fe40008000000 */
[----:B------:R-:W-:Y:S02]  /*10c80*/  UIMAD.WIDE.U32 UR8, UR41, UR16, UR8 ;  /* 0x00000010290872a5 */ /* 0x000fe4000f8e0008 */
[----:B------:R-:W-:-:S03]  /*10c90*/  UIMAD UR10, UR41, UR17, UR10 ;  /* 0x00000011290a72a4 */ /* 0x000fc6000f8e020a */
[----:B------:R-:W-:Y:S01]  /*10ca0*/  ULDC.64 UR16, c[0x0][0xb98] ;  /* 0x0002e60000107ab9 */ /* 0x000fe20000000a00 */
[----:B------:R-:W0:Y:S01]  /*10cb0*/  @P1 LDC R3, c[0x0][0xbec] ;  /* 0x0002fb00ff031b82 */ /* 0x000e220000000800 */
[----:B------:R-:W-:Y:S02]  /*10cc0*/  UIADD3 UR9, UR9, UR10, URZ ;  /* 0x0000000a09097290 */ /* 0x000fe4000fffe03f */
[----:B------:R-:W-:Y:S02]  /*10cd0*/  UIMAD UR10, UR14, UR16, URZ ;  /* 0x000000100e0a72a4 */ /* 0x000fe4000f8e023f */
[----:B------:R-:W-:Y:S02]  /*10ce0*/  UIMAD.WIDE.U32 UR8, UR13, UR16, UR8 ;  /* 0x000000100d0872a5 */ /* 0x000fe4000f8e0008 */
[----:B------:R-:W-:Y:S01]  /*10cf0*/  UIMAD UR10, UR13, UR17, UR10 ;  /* 0x000000110d0a72a4 */ /* 0x000fe2000f8e020a */
[----:B------:R-:W1:Y:S02]  /*10d00*/  @P1 LDC R6, c[0x0][0xbf0] ;  /* 0x0002fc00ff061b82 */ /* 0x000e640000000800 */
[----:B------:R-:W-:Y:S01]  /*10d10*/  ULDC.64 UR16, c[0x0][0xb88] ;  /* 0x0002e20000107ab9 */ /* 0x000fe20000000a00 */
[----:B0-----:R-:W-:-:S05]  /*10d20*/  @P1 IMAD.HI.U32 R3, R4, R3, RZ ;  /* 0x0000000304031227 */ /* 0x001fca00078e00ff */
[----:B-1----:R-:W-:Y:S01]  /*10d30*/  @P1 SHF.R.U32.HI R2, RZ, R6, R3 ;  /* 0x00000006ff021219 */ /* 0x002fe20000011603 */
[----:B------:R-:W-:-:S03]  /*10d40*/  IMAD.U32 R6, RZ, RZ, UR10 ;  /* 0x0000000aff067e24 */ /* 0x000fc6000f8e00ff */
[--C-:B------:R-:W-:Y:S01]  /*10d50*/  SHF.R.S32.HI R3, RZ, 0x1f, R2.reuse ;  /* 0x0000001fff037819 */ /* 0x100fe20000011402 */
[----:B------:R-:W-:Y:S01]  /*10d60*/  IMAD.MOV R5, RZ, RZ, -R2 ;  /* 0x000000ffff057224 */ /* 0x000fe200078e0a02 */
[----:B------:R-:W-:-:S03]  /*10d70*/  IADD3 R2, P1, R2, UR8, RZ ;  /* 0x0000000802027c10 */ /* 0x000fc6000ff3e0ff */
[----:B------:R-:W-:Y:S01]  /*10d80*/  IMAD R5, R7, R5, R4 ;  /* 0x0000000507057224 */ /* 0x000fe200078e0204 */
[----:B------:R-:W-:Y:S01]  /*10d90*/  IADD3.X R3, R3, UR9, R6, P1, !PT ;  /* 0x0000000903037c10 */ /* 0x000fe20008ffe406 */
[----:B------:R-:W-:-:S03]  /*10da0*/  ULDC.64 UR8, c[0x0][0xb50] ;  /* 0x0002d40000087ab9 */ /* 0x000fc60000000a00 */
[----:B------:R-:W-:Y:S01]  /*10db0*/  SHF.R.S32.HI R4, RZ, 0x1f, R5 ;  /* 0x0000001fff047819 */ /* 0x000fe20000011405 */
[----:B------:R-:W-:-:S04]  /*10dc0*/  IMAD.WIDE.U32 R2, R5, UR16, R2 ;  /* 0x0000001005027c25 */ /* 0x000fc8000f8e0002 */
[----:B------:R-:W-:-:S04]  /*10dd0*/  IMAD R4, R4, UR16, RZ ;  /* 0x0000001004047c24 */ /* 0x000fc8000f8e02ff */
[----:B------:R-:W-:Y:S01]  /*10de0*/  IMAD R7, R5, UR17, R4 ;  /* 0x0000001105077c24 */ /* 0x000fe2000f8e0204 */
[----:B------:R-:W-:-:S03]  /*10df0*/  LEA R4, P1, R2, UR8, 0x2 ;  /* 0x0000000802047c11 */ /* 0x000fc6000f8210ff */
[----:B------:R-:W-:-:S05]  /*10e00*/  IMAD.IADD R3, R3, 0x1, R7 ;  /* 0x0000000103037824 */ /* 0x000fca00078e0207 */
[----:B------:R-:W-:Y:S01]  /*10e10*/  LEA.HI.X R5, R2, UR9, R3, 0x2, P1 ;  /* 0x0000000902057c11 */ /* 0x000fe200088f1403 */
[----:B------:R-:W-:-:S05]  /*10e20*/  IMAD.MOV.U32 R3, RZ, RZ, -0x800000 ;  /* 0xff800000ff037424 */ /* 0x000fca00078e00ff */
[----:B------:R0:W-:Y:S02]  /*10e30*/  STG.E desc[UR46][R4.64], R3 ;  /* 0x0000000304007986 */ /* 0x0001e4000c10192e */
.L_x_2604:
[----:B------:R-:W-:Y:S05]  /*10e40*/  BSYNC B1 ;  /* 0x0000000000017941 */ /* 0x000fea0003800000 */
.L_x_2603:
[----:B0-----:R-:W0:Y:S01]  /*10e50*/  @P0 LDC R3, c[0x0][0xbf0] ;  /* 0x0002fc00ff030b82 */ /* 0x001e220000000800 */
[----:B------:R-:W-:Y:S01]  /*10e60*/  ULDC.64 UR16, c[0x0][0xaa0] ;  /* 0x0002a80000107ab9 */ /* 0x000fe20000000a00 */
[----:B------:R-:W-:Y:S01]  /*10e70*/  IMAD R2, R203, 0x20, R204 ;  /* 0x00000020cb027824 */ /* 0x000fe200078e02cc */
[----:B------:R-:W-:Y:S01]  /*10e80*/  UIMAD UR10, UR11, UR16, URZ ;  /* 0x000000100b0a72a4 */ /* 0x000fe2000f8e023f */
[----:B------:R-:W-:Y:S01]  /*10e90*/  BSSY B1, `(.L_x_2605) ;  /* 0x0000041000017945 */ /* 0x000fe20003800000 */
[----:B------:R-:W-:Y:S01]  /*10ea0*/  UIMAD.WIDE.U32 UR8, UR4, UR16, URZ ;  /* 0x00000010040872a5 */ /* 0x000fe2000f8e003f */
[----:B------:R-:W-:Y:S01]  /*10eb0*/  VIADD R6, R2, UR43 ;  /* 0x0000002b02067c36 */ /* 0x000fe20008000000 */
[----:B------:R-:W-:-:S03]  /*10ec0*/  UIMAD UR10, UR4, UR17, UR10 ;  /* 0x00000011040a72a4 */ /* 0x000fc6000f8e020a */
[----:B------:R-:W-:Y:S01]  /*10ed0*/  ULDC.64 UR16, c[0x0][0xae8] ;  /* 0x0002ba0000107ab9 */ /* 0x000fe20000000a00 */
[----:B------:R-:W-:Y:S01]  /*10ee0*/  UIADD3 UR9, UR9, UR10, URZ ;  /* 0x0000000a09097290 */ /* 0x000fe2000fffe03f */
[----:B------:R-:W-:Y:S01]  /*10ef0*/  @P0 IMAD.HI.U32 R2, R6, R9, RZ ;  /* 0x0000000906020227 */ /* 0x000fe200078e00ff */
[----:B------:R-:W-:Y:S02]  /*10f00*/  UIMAD UR4, UR12, UR16, URZ ;  /* 0x000000100c0472a4 */ /* 0x000fe4000f8e023f */
[----:B------:R-:W-:Y:S01]  /*10f10*/  UIMAD.WIDE.U32 UR8, UR41, UR16, UR8 ;  /* 0x00000010290872a5 */ /* 0x000fe2000f8e0008 */
[----:B------:R-:W-:Y:S01]  /*10f20*/  IMAD.MOV.U32 R5, RZ, RZ, R6 ;  /* 0x000000ffff057224 */ /* 0x000fe200078e0006 */
[----:B------:R-:W-:Y:S01]  /*10f30*/  UIMAD UR4, UR41, UR17, UR4 ;  /* 0x00000011290472a4 */ /* 0x000fe2000f8e0204 */
[----:B------:R-:W-:-:S03]  /*10f40*/  ULDC.64 UR10, c[0x0][0xaf0] ;  /* 0x0002bc00000a7ab9 */ /* 0x000fc60000000a00 */
[----:B------:R-:W-:Y:S02]  /*10f50*/  UIADD3 UR9, UR9, UR4, URZ ;  /* 0x0000000409097290 */ /* 0x000fe4000fffe03f */
[----:B------:R-:W-:Y:S01]  /*10f60*/  UIMAD UR4, UR14, UR10, URZ ;  /* 0x0000000a0e0472a4 */ /* 0x000fe2000f8e023f */
[----:B0-----:R-:W-:Y:S01]  /*10f70*/  @P0 SHF.R.U32.HI R5, RZ, R3, R2 ;  /* 0x00000003ff050219 */ /* 0x001fe20000011602 */
        /* <DEDUP_REMOVED lines=8> */
[----:B------:R-:W-:Y:S02]  /*11000*/  IMAD R7, R11, R7, R6 ;  /* 0x000000070b077224 */ /* 0x000fe400078e0206 */
[----:B------:R-:W-:Y:S01]  /*11010*/  IMAD.U32 R2, RZ, RZ, UR8 ;  /* 0x00000008ff027e24 */ /* 0x000fe2000f8e00ff */
[----:B------:R-:W-:Y:S01]  /*11020*/  ULDC.64 UR8, c[0x0][0xad8] ;  /* 0x0002b60000087ab9 */ /* 0x000fe20000000a00 */
[----:B------:R-:W-:Y:S02]  /*11030*/  IMAD.U32 R3, RZ, RZ, UR4 ;  /* 0x00000004ff037e24 */ /* 0x000fe4000f8e00ff */
[C---:B------:R-:W-:Y:S01]  /*11040*/  IMAD R9, R5.reuse, UR11, R4 ;  /* 0x0000000b05097c24 */ /* 0x040fe2000f8e0204 */
[----:B------:R-:W-:Y:S01]  /*11050*/  SHF.R.S32.HI R4, RZ, 0x1f, R7 ;  /* 0x0000001fff047819 */ /* 0x000fe20000011407 */
[----:B------:R-:W-:-:S04]  /*11060*/  IMAD.WIDE.U32 R2, R5, UR10, R2 ;  /* 0x0000000a05027c25 */ /* 0x000fc8000f8e0002 */
[----:B------:R-:W-:Y:S02]  /*11070*/  IMAD.IADD R3, R3, 0x1, R9 ;  /* 0x0000000103037824 */ /* 0x000fe400078e0209 */
[----:B------:R-:W-:Y:S02]  /*11080*/  IMAD R4, R4, UR8, RZ ;  /* 0x0000000804047c24 */ /* 0x000fe4000f8e02ff */
[----:B------:R-:W-:Y:S02]  /*11090*/  VIADD R6, R204, UR43 ;  /* 0x0000002bcc067c36 */ /* 0x000fe40008000000 */
        /* <DEDUP_REMOVED lines=32> */
.L_x_2606:
[----:B------:R-:W-:Y:S05]  /*112a0*/  BSYNC B1 ;  /* 0x0000000000017941 */ /* 0x000fea0003800000 */
.L_x_2605:
        /* <DEDUP_REMOVED lines=21> */
.L_x_2608:
[----:B------:R-:W-:Y:S05]  /*11400*/  BSYNC B1 ;  /* 0x0000000000017941 */ /* 0x000fea0003800000 */
.L_x_2607:
        /* <DEDUP_REMOVED lines=21> */
.L_x_2610:
[----:B------:R-:W-:Y:S05]  /*11560*/  BSYNC B1 ;  /* 0x0000000000017941 */ /* 0x000fea0003800000 */
.L_x_2609:
[----:B------:R-:W-:Y:S01]  /*11570*/  VIADD R0, R6, 0x60 ;  /* 0x0000006006007836 */ /* 0x000fe20000000000 */
[----:B0-23--:R-:W0:Y:S04]  /*11580*/  SHFL.IDX PT, R5, R5, 0x3, 0x181f ;  /* 0x00781f0005057f89 */ /* 0x00de2800000e0000 */
        /* <DEDUP_REMOVED lines=20> */
.L_x_2601:
[----:B------:R-:W-:Y:S05]  /*116d0*/  BSYNC B0 ;  /* 0x0000000000007941 */ /* 0x000fea0003800000 */
.L_x_2592:
[----:B------:R-:W-:Y:S02]  /*116e0*/  ULDC UR4, c[0x0][0xc3c] ;  /* 0x00030f0000047ab9 */ /* 0x000fe40000000800 */
[----:B------:R-:W-:-:S06]  /*116f0*/  UISETP.GE.AND UP0, UPT, UR6, UR4, UPT ;  /* 0x000000040600728c */ /* 0x000fcc000bf06270 */
[----:B------:R-:W-:-:S13]  /*11700*/  PLOP3.LUT P0, PT, PT, PT, UP0, 0x80, 0x0 ;  /* 0x000000000000781c */ /* 0x000fda0003f0f008 */
[----:B------:R-:W-:Y:S05]  /*11710*/  @!P0 BRA `(.L_x_2611) ;  /* 0xfffffef400948947 */ /* 0x000fea000383ffff */
[----:B------:R-:W-:Y:S05]  /*11720*/  EXIT ;  /* 0x000000000000794d */ /* 0x000fea0003800000 */
.L_x_2502:
[----:B------:R-:W-:-:S08]  /*11730*/  NOP ;  /* 0x0000000000007918 */ /* 0x000fd00000000000 */
[----:B------:R-:W0:-:S00]  /*11740*/  USETMAXREG.DEALLOC.CTAPOOL 0x28 ;  /* 0x00000028000079c8 */ /* 0x000e0000080e0500 */
        /* <DEDUP_REMOVED lines=14> */
.L_x_2612:
        /* <DEDUP_REMOVED lines=36> */
[----:B------:R-:W-:Y:S01]  /*11a70*/  IMAD.MOV.U32 R6, RZ, RZ, R3 ;  /* 0x000000ffff067224 */ /* 0x000fe200078e0003 */
[----:B------:R-:W-:Y:S01]  /*11a80*/  UMOV UR4, URZ ;  /* 0x0000003f00047c82 */ /* 0x000fe20008000000 */
[----:B------:R-:W-:-:S05]  /*11a90*/  ULDC UR5, c[0x0][0xc38] ;  /* 0x00030e0000057ab9 */ /* 0x000fca0000000800 */
.L_x_2618:
        /* <DEDUP_REMOVED lines=12> */
.L_x_2617:
[----:B------:R-:W-:Y:S05]  /*11b60*/  BSYNC B0 ;  /* 0x0000000000007941 */ /* 0x000fea0003800000 */
.L_x_2616:
        /* <DEDUP_REMOVED lines=20> */
.L_x_2614:
[----:B------:R-:W-:-:S04]  /*11cb0*/  IMAD.IADD R13, R6, 0x1, -R3 ;  /* 0x00000001060d7824 */ /* 0x000fc800078e0a03 */
[----:B------:R-:W-:-:S05]  /*11cc0*/  IMAD R2, R8, UR5, R13 ;  /* 0x0000000508027c24 */ /* 0x000fca000f8e020d */
[----:B------:R-:W-:Y:S02]  /*11cd0*/  ISETP.GT.AND P0, PT, R2, UR6, PT ;  /* 0x0000000602007c0c */ /* 0x000fe4000bf04270 */
[----:B------:R-:W0:Y:S11]  /*11ce0*/  LDC.64 R2, c[0x0][0xc90] ;  /* 0x00032400ff027b82 */ /* 0x000e360000000a00 */
[----:B------:R-:W-:-:S04]  /*11cf0*/  VOTE.ANY R9, PT, !P0 ;  /* 0x0000000000097806 */ /* 0x000fc800040e0100 */
[----:B------:R-:W1:Y:S02]  /*11d00*/  POPC R15, R9 ;  /* 0x00000009000f7309 */ /* 0x000e640000000000 */
[----:B-1----:R-:W-:-:S04]  /*11d10*/  VIADD R27, R15, UR4 ;  /* 0x000000040f1b7c36 */ /* 0x002fc80008000000 */
[----:B0-----:R-:W-:-:S05]  /*11d20*/  IMAD.WIDE R2, R27, 0x4, R2 ;  /* 0x000000041b027825 */ /* 0x001fca00078e0202 */
[----:B------:R-:W2:Y:S01]  /*11d30*/  LDG.E R7, desc[UR46][R2.64] ;  /* 0x0000002e02077981 */ /* 0x000ea2000c1e1900 */
[----:B------:R-:W-:-:S03]  /*11d40*/  ISETP.NE.AND P0, PT, R9, RZ, PT ;  /* 0x000000ff0900720c */ /* 0x000fc60003f05270 */
[----:B------:R-:W2:Y:S02]  /*11d50*/  SHFL.IDX PT, R4, R4, R15, 0x1f ;  /* 0x00001f0f04047589 */ /* 0x000ea400000e0000 */
[----:B--2---:R-:W-:-:S05]  /*11d60*/  IMAD R6, R4, R7, RZ ;  /* 0x0000000704067224 */ /* 0x004fca00078e02ff */
[----:B------:R-:W-:-:S04]  /*11d70*/  IABS R12, R6 ;  /* 0x00000006000c7213 */ /* 0x000fc80000000000 */
[----:B------:R-:W0:Y:S08]  /*11d80*/  I2F.RP R10, R12 ;  /* 0x0000000c000a7306 */ /* 0x000e300000209400 */
[----:B0-----:R-:W0:Y:S02]  /*11d90*/  MUFU.RCP R10, R10 ;  /* 0x0000000a000a7308 */ /* 0x001e240000001000 */
[----:B0-----:R-:W-:-:S06]  /*11da0*/  VIADD R11, R10, 0xffffffe ;  /* 0x0ffffffe0a0b7836 */ /* 0x001fcc0000000000 */
[----:B------:R0:W1:Y:S01]  /*11db0*/  F2I.FTZ.U32.TRUNC.NTZ R3, R11 ;  /* 0x0000000b00037305 */ /* 0x000062000021f000 */
[----:B------:R-:W-:Y:S05]  /*11dc0*/  @!P0 BRA `(.L_x_2619) ;  /* 0x0000000000088947 */ /* 0x000fea0003800000 */
[----:B------:R-:W-:-:S05]  /*11dd0*/  VIADD R9, R15, 0xffffffff ;  /* 0xffffffff0f097836 */ /* 0x000fca0000000000 */
[----:B------:R2:W3:Y:S02]  /*11de0*/  SHFL.IDX PT, R24, R8, R9, 0x1f ;  /* 0x00001f0908187589 */ /* 0x0004e400000e0000 */
.L_x_2619:
[----:B---3--:R-:W-:Y:S01]  /*11df0*/  IMAD R24, R24, UR5, R13 ;  /* 0x0000000518187c24 */ /* 0x008fe2000f8e020d */
[----:B------:R-:W-:Y:S01]  /*11e00*/  IABS R2, R6 ;  /* 0x0000000600027213 */ /* 0x000fe20000000000 */
[----:B-12---:R-:W-:-:S03]  /*11e10*/  IMAD.MOV R9, RZ, RZ, -R3 ;  /* 0x000000ffff097224 */ /* 0x006fc600078e0a03 */
[----:B0-----:R-:W-:Y:S01]  /*11e20*/  IADD3 R11, -R24, UR6, RZ ;  /* 0x00000006180b7c10 */ /* 0x001fe2000fffe1ff */
        /* <DEDUP_REMOVED lines=18> */
[----:B------:R-:W-:-:S05]  /*11f50*/  @!P1 LOP3.LUT R2, RZ, R6, RZ, 0x33, !PT ;  /* 0x00000006ff029212 */ /* 0x000fca00078e33ff */
[----:B------:R-:W-:Y:S02]  /*11f60*/  IMAD R13, R7, R2, RZ ;  /* 0x00000002070d7224 */ /* 0x000fe400078e02ff */
[----:B------:R-:W-:Y:S02]  /*11f70*/  IMAD.MOV R9, RZ, RZ, -R2 ;  /* 0x000000ffff097224 */ /* 0x000fe400078e0a02 */
[----:B------:R-:W-:Y:S02]  /*11f80*/  IMAD.MOV R8, RZ, RZ, -R13 ;  /* 0x000000ffff087224 */ /* 0x000fe400078e0a0d */
[----:B------:R-:W-:-:S03]  /*11f90*/  IMAD R6, R6, R9, R11 ;  /* 0x0000000906067224 */ /* 0x000fc600078e020b */
[----:B------:R-:W-:Y:S02]  /*11fa0*/  VIADDMNMX R15, R8, UR5, R7, PT ;  /* 0x00000005080f7c46 */ /* 0x000fe4000b800107 */
[----:B------:R-:W-:Y:S02]  /*11fb0*/  IABS R11, R6 ;  /* 0x00000006000b7213 */ /* 0x000fe40000000000 */
[-C--:B------:R-:W-:Y:S01]  /*11fc0*/  IABS R8, R15.reuse ;  /* 0x0000000f00087213 */ /* 0x080fe20000000000 */
[----:B------:R-:W-:Y:S01]  /*11fd0*/  IMAD.MOV R26, RZ, RZ, -R15 ;  /* 0x000000ffff1a7224 */ /* 0x000fe200078e0a0f */
[----:B------:R-:W-:Y:S02]  /*11fe0*/  IABS R10, R15 ;  /* 0x0000000f000a7213 */ /* 0x000fe40000000000 */
[----:B------:R-:W0:Y:S08]  /*11ff0*/  I2F.RP R7, R8 ;  /* 0x0000000800077306 */ /* 0x000e300000209400 */
[----:B0-----:R-:W0:Y:S02]  /*12000*/  MUFU.RCP R7, R7 ;  /* 0x0000000700077308 */ /* 0x001e240000001000 */
[----:B0-----:R-:W-:-:S06]  /*12010*/  VIADD R3, R7, 0xffffffe ;  /* 0x0ffffffe07037836 */ /* 0x001fcc0000000000 */
[----:B------:R-:W0:Y:S02]  /*12020*/  F2I.FTZ.U32.TRUNC.NTZ R3, R3 ;  /* 0x0000000300037305 */ /* 0x000e24000021f000 */
[----:B0-----:R-:W-:-:S04]  /*12030*/  IMAD.MOV R2, RZ, RZ, -R3 ;  /* 0x000000ffff027224 */ /* 0x001fc800078e0a03 */
[----:B------:R-:W-:Y:S02]  /*12040*/  IMAD.MOV.U32 R9, RZ, RZ, R2 ;  /* 0x000000ffff097224 */ /* 0x000fe400078e0002 */
[----:B------:R-:W-:Y:S02]  /*12050*/  IMAD.MOV.U32 R2, RZ, RZ, RZ ;  /* 0x000000ffff027224 */ /* 0x000fe400078e00ff */
[----:B------:R-:W-:-:S04]  /*12060*/  IMAD R9, R9, R8, RZ ;  /* 0x0000000809097224 */ /* 0x000fc800078e02ff */
[----:B------:R-:W-:-:S04]  /*12070*/  IMAD.HI.U32 R2, R3, R9, R2 ;  /* 0x0000000903027227 */ /* 0x000fc800078e0002 */
[----:B------:R-:W-:Y:S02]  /*12080*/  IMAD.MOV R3, RZ, RZ, -R10 ;  /* 0x000000ffff037224 */ /* 0x000fe400078e0a0a */
        /* <DEDUP_REMOVED lines=8> */
[----:B------:R-:W-:Y:S01]  /*12110*/  ISETP.GE.AND P2, PT, R3, RZ, PT ;  /* 0x000000ff0300720c */ /* 0x000fe20003f46270 */
[----:B------:R-:W-:-:S06]  /*12120*/  IMAD.IADD R3, R6, 0x1, R13 ;  /* 0x0000000106037824 */ /* 0x000fcc00078e020d */
[----:B------:R-:W-:-:S06]  /*12130*/  @P0 VIADD R2, R2, 0x1 ;  /* 0x0000000102020836 */ /* 0x000fcc0000000000 */
[----:B------:R-:W-:Y:S01]  /*12140*/  @!P2 IMAD.MOV R2, RZ, RZ, -R2 ;  /* 0x000000ffff02a224 */ /* 0x000fe200078e0a02 */
[----:B------:R-:W-:-:S04]  /*12150*/  @!P1 LOP3.LUT R2, RZ, R15, RZ, 0x33, !PT ;  /* 0x0000000fff029212 */ /* 0x000fc800078e33ff */
[----:B------:R-:W-:Y:S01]  /*12160*/  LOP3.LUT R25, RZ, R2, RZ, 0x33, !PT ;  /* 0x00000002ff197212 */ /* 0x000fe200078e33ff */
[----:B------:R-:W-:-:S04]  /*12170*/  IMAD R26, R2, R26, R3 ;  /* 0x0000001a021a7224 */ /* 0x000fc800078e0203 */
[----:B------:R-:W-:Y:S01]  /*12180*/  IMAD.IADD R25, R4, 0x1, R25 ;  /* 0x0000000104197824 */ /* 0x000fe200078e0219 */
[----:B------:R-:W-:Y:S06]  /*12190*/  BRA `(.L_x_2620) ;  /* 0x0000000000147947 */ /* 0x000fec0003800000 */
.L_x_2615:
[----:B------:R-:W-:Y:S01]  /*121a0*/  ULDC UR4, c[0x0][0xc3c] ;  /* 0x00030f0000047ab9 */ /* 0x000fe20000000800 */
[----:B------:R-:W-:Y:S02]  /*121b0*/  IMAD.MOV.U32 R25, RZ, RZ, RZ ;  /* 0x000000ffff197224 */ /* 0x000fe400078e00ff */
[----:B------:R-:W-:Y:S02]  /*121c0*/  IMAD.U32 R24, RZ, RZ, UR6 ;  /* 0x00000006ff187e24 */ /* 0x000fe4000f8e00ff */
[----:B------:R-:W-:Y:S02]  /*121d0*/  IMAD.MOV.U32 R26, RZ, RZ, RZ ;  /* 0x000000ffff1a7224 */ /* 0x000fe400078e00ff */
[----:B------:R-:W-:-:S07]  /*121e0*/  IMAD.U32 R27, RZ, RZ, UR4 ;  /* 0x00000004ff1b7e24 */ /* 0x000fce000f8e00ff */
.L_x_2620:
[----:B------:R-:W-:-:S13]  /*121f0*/  ISETP.NE.AND P0, PT, R5, RZ, PT ;  /* 0x000000ff0500720c */ /* 0x000fda0003f05270 */
[----:B------:R-:W0:Y:S01]  /*12200*/  @!P0 S2R R3, SR_CgaCtaId ;  /* 0x0000000000038919 */ /* 0x000e220000008800 */
[----:B------:R-:W-:-:S04]  /*12210*/  @!P0 MOV R2, 0x400 ;  /* 0x0000040000028802 */ /* 0x000fc80000000f00 */
[----:B0-----:R-:W-:-:S05]  /*12220*/  @!P0 LEA R2, R3, R2, 0x18 ;  /* 0x0000000203028211 */ /* 0x001fca00078ec0ff */
[----:B------:R1:W-:Y:S01]  /*12230*/  @!P0 STS.128 [R2+0x228d0], R24 ;  /* 0x0228d01802008388 */ /* 0x0003e20000000c00 */
[----:B------:R-:W-:Y:S06]  /*12240*/  BAR.ARV 0x5, 0x180 ;  /* 0x0146000000007b1d */ /* 0x000fec0000002000 */
.L_x_2613:
[----:B------:R2:W-:Y:S01]  /*12250*/  STL [R1+0x10], RZ ;  /* 0x000010ff01007387 */ /* 0x0005e20000100800 */
[----:B------:R-:W-:Y:S01]  /*12260*/  ULDC UR4, c[0x0][0xc3c] ;  /* 0x00030f0000047ab9 */ /* 0x000fe20000000800 */
[----:B------:R-:W-:Y:S01]  /*12270*/  IMAD.MOV.U32 R22, RZ, RZ, 0x1 ;  /* 0x00000001ff167424 */ /* 0x000fe200078e00ff */
[----:B0-----:R-:W-:Y:S01]  /*12280*/  ISETP.GE.AND P0, PT, R27, UR4, PT ;  /* 0x000000041b007c0c */ /* 0x001fe2000bf06270 */
[----:B------:R-:W-:-:S12]  /*12290*/  IMAD.MOV.U32 R18, RZ, RZ, RZ ;  /* 0x000000ffff127224 */ /* 0x000fd800078e00ff */
[----:B--2---:R-:W-:Y:S05]  /*122a0*/  @P0 BRA `(.L_x_2621) ;  /* 0x0000004800b00947 */ /* 0x004fea0003800000 */
[----:B------:R-:W0:Y:S01]  /*122b0*/  S2UR UR5, SR_CgaCtaId ;  /* 0x00000000000579c3 */ /* 0x000e220000008800 */
[----:B------:R2:W-:Y:S01]  /*122c0*/  STL [R1+0x10], RZ ;  /* 0x000010ff01007387 */ /* 0x0005e20000100800 */
[C---:B-1----:R-:W-:Y:S01]  /*122d0*/  IMAD.SHL.U32 R2, R0.reuse, 0x8, RZ ;  /* 0x0000000800027824 */ /* 0x042fe200078e00ff */
[----:B------:R-:W-:Y:S01]  /*122e0*/  UMOV UR4, 0x400 ;  /* 0x0000040000047882 */ /* 0x000fe20000000000 */
[----:B------:R-:W-:Y:S01]  /*122f0*/  LOP3.LUT R4, R0, 0x7f, RZ, 0xc0, !PT ;  /* 0x0000007f00047812 */ /* 0x000fe200078ec0ff */
[----:B------:R-:W-:Y:S01]  /*12300*/  BSSY B8, `(.L_x_2621) ;  /* 0x00004a6000087945 */ /* 0x000fe20003800000 */
[----:B------:R-:W-:Y:S01]  /*12310*/  IMAD.MOV.U32 R22, RZ, RZ, 0x1 ;  /* 0x00000001ff167424 */ /* 0x000fe200078e00ff */
[----:B------:R-:W-:Y:S01]  /*12320*/  LOP3.LUT R3, R2, 0x1f8, RZ, 0xc0, !PT ;  /* 0x000001f802037812 */ /* 0x000fe200078ec0ff */
[----:B------:R-:W-:Y:S01]  /*12330*/  IMAD.MOV.U32 R18, RZ, RZ, RZ ;  /* 0x000000ffff127224 */ /* 0x000fe200078e00ff */
[----:B------:R-:W-:Y:S01]  /*12340*/  SHF.R.U32.HI R5, RZ, 0x3, R4 ;  /* 0x00000003ff057819 */ /* 0x000fe20000011604 */
[----:B------:R-:W-:Y:S01]  /*12350*/  ULOP3.LUT UR36, UR39, 0x2, URZ, 0xfc, !UPT ;  /* 0x0000000227247892 */ /* 0x000fe2000f8efc3f */
[----:B------:R-:W-:Y:S01]  /*12360*/  LOP3.LUT R3, R3, 0x38, R0, 0x78, !PT ;  /* 0x0000003803037812 */ /* 0x000fe200078e7800 */
[----:B------:R-:W-:Y:S01]  /*12370*/  IMAD.SHL.U32 R0, R0, 0x10, RZ ;  /* 0x0000001000007824 */ /* 0x000fe200078e00ff */
[----:B------:R-:W-:Y:S01]  /*12380*/  LOP3.LUT R4, R2, 0x38, RZ, 0xc0, !PT ;  /* 0x0000003802047812 */ /* 0x000fe200078ec0ff */
[----:B------:R-:W-:Y:S01]  /*12390*/  ULDC UR37, c[0x0][0xc] ;  /* 0x0000030000257ab9 */ /* 0x000fe20000000800 */
[----:B------:R-:W-:-:S02]  /*123a0*/  LOP3.LUT R28, R3, 0x200, R2, 0xf8, !PT ;  /* 0x00000200031c7812 */ /* 0x000fc400078ef802 */
[----:B------:R-:W-:Y:S02]  /*123b0*/  LOP3.LUT R0, R5, 0x70, R0, 0xf8, !PT ;  /* 0x0000007005007812 */ /* 0x000fe400078ef800 */
[C---:B------:R-:W-:Y:S02]  /*123c0*/  LOP3.LUT R3, R4.reuse, 0x40, RZ, 0xfc, !PT ;  /* 0x0000004004037812 */ /* 0x040fe400078efcff */
[C---:B------:R-:W-:Y:S02]  /*123d0*/  LOP3.LUT R2, R4.reuse, 0x80, RZ, 0xfc, !PT ;  /* 0x0000008004027812 */ /* 0x040fe400078efcff */
[----:B------:R-:W-:Y:S01]  /*123e0*/  LOP3.LUT R0, R4, 0xc0, RZ, 0xfc, !PT ;  /* 0x000000c004007812 */ /* 0x000fe200078efcff */
[----:B0-----:R-:W-:-:S06]  /*123f0*/  ULEA UR4, UR5, UR4, 0x18 ;  /* 0x0000000405047291 */ /* 0x001fcc000f8ec03f */
[----:B------:R-:W-:-:S04]  /*12400*/  IMAD.U32 R17, RZ, RZ, UR4 ;  /* 0x00000004ff117e24 */ /* 0x000fc8000f8e00ff */
[----:B--2---:R-:W-:-:S07]  /*12410*/  IMAD R37, R28, 0x2, R17 ;  /* 0x000000021c257824 */ /* 0x004fce00078e0211 */
.L_x_2690:
[----:B------:R-:W-:Y:S05]  /*12420*/  YIELD ;  /* 0x0000000000007946 */ /* 0x000fea0003800000 */
[----:B------:R-:W-:Y:S01]  /*12430*/  ULDC.64 UR4, c[0x0][0xa28] ;  /* 0x00028a0000047ab9 */ /* 0x000fe20000000a00 */
[----:B------:R-:W-:Y:S01]  /*12440*/  IMAD.MOV.U32 R29, RZ, RZ, RZ ;  /* 0x000000ffff1d7224 */ /* 0x000fe200078e00ff */
[----:B------:R-:W-:-:S04]  /*12450*/  ISETP.NE.U32.AND P0, PT, RZ, UR4, PT ;  /* 0x00000004ff007c0c */ /* 0x000fc8000bf05070 */
[----:B------:R-:W-:Y:S01]  /*12460*/  ISETP.NE.AND.EX P0, PT, RZ, UR5, PT, P0 ;  /* 0x00000005ff007c0c */ /* 0x000fe2000bf05300 */
[----:B------:R-:W-:-:S12]  /*12470*/  ULDC.64 UR4, c[0x0][0xa18] ;  /* 0x0002860000047ab9 */ /* 0x000fd80000000a00 */
[----:B------:R-:W0:Y:S02]  /*12480*/  @P0 LDC.64 R2, c[0x0][0xa28] ;  /* 0x00028a00ff020b82 */ /* 0x000e240000000a00 */
[----:B0-----:R-:W-:-:S05]  /*12490*/  @P0 IMAD.WIDE R2, R27, 0x4, R2 ;  /* 0x000000041b020825 */ /* 0x001fca00078e0202 */
[----:B------:R0:W5:Y:S01]  /*124a0*/  @P0 LDG.E R29, desc[UR46][R2.64] ;  /* 0x0000002e021d0981 */ /* 0x000162000c1e1900 */
[----:B------:R-:W-:Y:S01]  /*124b0*/  ISETP.NE.U32.AND P0, PT, RZ, UR4, PT ;  /* 0x00000004ff007c0c */ /* 0x000fe2000bf05070 */
[----:B------:R-:W-:Y:S01]  /*124c0*/  IMAD.MOV.U32 R0, RZ, RZ, RZ ;  /* 0x000000ffff007224 */ /* 0x000fe200078e00ff */
[----:B------:R-:W-:Y:S02]  /*124d0*/  LOP3.LUT R16, R16, 0xfffffdff, RZ, 0xc0, !PT ;  /* 0xfffffdff10107812 */ /* 0x000fe400078ec0ff */
[----:B------:R-:W-:Y:S01]  /*124e0*/  ISETP.NE.AND.EX P1, PT, RZ, UR5, PT, P0 ;  /* 0x00000005ff007c0c */ /* 0x000fe2000bf25300 */
[----:B------:R-:W-:Y:S02]  /*124f0*/  ULDC.64 UR4, c[0x0][0xa00] ;  /* 0x0002800000047ab9 */ /* 0x000fe40000000a00 */
[----:B------:R-:W-:Y:S01]  /*12500*/  ISETP.NE.U32.AND P0, PT, RZ, UR4, PT ;  /* 0x00000004ff007c0c */ /* 0x000fe2000bf05070 */
[----:B0-----:R-:W0:Y:S03]  /*12510*/  LDC.64 R2, c[0x0][0xa00] ;  /* 0x00028000ff027b82 */ /* 0x001e260000000a00 */
[----:B------:R-:W-:Y:S01]  /*12520*/  ISETP.NE.AND.EX P2, PT, RZ, UR5, PT, P0 ;  /* 0x00000005ff007c0c */ /* 0x000fe2000bf45300 */
[----:B------:R-:W-:-:S05]  /*12530*/  ULDC.64 UR4, c[0x0][0x418] ;  /* 0x0001060000047ab9 */ /* 0x000fca0000000a00 */
[----:B-1----:R-:W1:Y:S07]  /*12540*/  @P1 LDC.64 R4, c[0x0][0xa18] ;  /* 0x00028600ff041b82 */ /* 0x002e6e0000000a00 */
[----:B------:R-:W-:Y:S01]  /*12550*/  @P2 LOP3.LUT R16, R16, 0x200, RZ, 0xfc, !PT ;  /* 0x0000020010102812 */ /* 0x000fe200078efcff */
[----:B0-----:R-:W-:-:S05]  /*12560*/  IMAD.WIDE R2, R27, 0x4, R2 ;  /* 0x000000041b027825 */ /* 0x001fca00078e0202 */
[----:B--2---:R-:W2:Y:S01]  /*12570*/  @P2 LDG.E R0, desc[UR46][R2.64] ;  /* 0x0000002e02002981 */ /* 0x004ea2000c1e1900 */
[----:B-1----:R-:W-:-:S05]  /*12580*/  @P1 IMAD.WIDE R4, R27, 0x4, R4 ;  /* 0x000000041b041825 */ /* 0x002fca00078e0204 */
[----:B------:R0:W5:Y:S01]  /*12590*/  @P1 LDG.E R36, desc[UR46][R4.64] ;  /* 0x0000002e04241981 */ /* 0x000162000c1e1900 */
[----:B------:R-:W-:-:S03]  /*125a0*/  UISETP.NE.U32.AND UP0, UPT, UR4, URZ, UPT ;  /* 0x0000003f0400728c */ /* 0x000fc6000bf05070 */
[----:B------:R-:W-:Y:S01]  /*125b0*/  ULDC UR4, c[0x0][0x424] ;  /* 0x0001090000047ab9 */ /* 0x000fe20000000800 */
[----:B------:R-:W-:-:S03]  /*125c0*/  UISETP.NE.AND.EX UP0, UPT, UR5, URZ, UPT, UP0 ;  /* 0x0000003f0500728c */ /* 0x000fc6000bf05300 */
[----:B------:R-:W-:Y:S01]  /*125d0*/  ULDC UR5, c[0x0][0x2f0] ;  /* 0x0000bc0000057ab9 */ /* 0x000fe20000000800 */
[----:B------:R-:W-:-:S04]  /*125e0*/  USEL UR4, UR4, 0x1, UP0 ;  /* 0x0000000104047887 */ /* 0x000fc80008000000 */
[----:B------:R-:W-:Y:S01]  /*125f0*/  UIMAD UR4, UR4, UR5, URZ ;  /* 0x00000005040472a4 */ /* 0x000fe2000f8e023f */
[----:B--2---:R1:W-:Y:S05]  /*12600*/  STL [R1], R0 ;  /* 0x0000000001007387 */ /* 0x0043ea0000100800 */
[----:B-1----:R-:W-:Y:S01]  /*12610*/  IMAD.U32 R0, RZ, RZ, UR4 ;  /* 0x00000004ff007e24 */ /* 0x002fe2000f8e00ff */
[----:B0--34-:R-:W-:Y:S06]  /*12620*/  @P1 BRA `(.L_x_2622) ;  /* 0x0000000000181947 */ /* 0x019fec0003800000 */
[----:B------:R-:W-:Y:S02]  /*12630*/  ULDC UR4, c[0x0][0x288] ;  /* 0x0000a20000047ab9 */ /* 0x000fe40000000800 */
[----:B-----5:R-:W-:Y:S01]  /*12640*/  IMAD.U32 R36, RZ, RZ, UR4 ;  /* 0x00000004ff247e24 */ /* 0x020fe2000f8e00ff */
[----:B------:R-:W-:Y:S06]  /*12650*/  @!P2 BRA `(.L_x_2622) ;  /* 0x00000000000ca947 */ /* 0x000fec0003800000 */
[----:B------:R-:W2:Y:S04]  /*12660*/  LDG.E R5, desc[UR46][R2.64] ;  /* 0x0000002e02057981 */ /* 0x000ea8000c1e1900 */
[----:B------:R-:W2:Y:S02]  /*12670*/  LDG.E R36, desc[UR46][R2.64+0x4] ;  /* 0x0000042e02247981 */ /* 0x000ea4000c1e1900 */
[----:B--2---:R-:W-:-:S07]  /*12680*/  IMAD.IADD R36, R36, 0x1, -R5 ;  /* 0x0000000124247824 */ /* 0x004fce00078e0a05 */
.L_x_2622:
[----:B------:R-:W-:Y:S02]  /*12690*/  ULDC.64 UR4, c[0x0][0xa20] ;  /* 0x0002880000047ab9 */ /* 0x000fe40000000a00 */
[----:B------:R-:W-:-:S04]  /*126a0*/  ISETP.NE.U32.AND P0, PT, RZ, UR4, PT ;  /* 0x00000004ff007c0c */ /* 0x000fc8000bf05070 */
[----:B------:R-:W-:-:S13]  /*126b0*/  ISETP.NE.AND.EX P0, PT, RZ, UR5, PT, P0 ;  /* 0x00000005ff007c0c */ /* 0x000fda000bf05300 */
[----:B------:R-:W-:Y:S05]  /*126c0*/  @!P0 BRA `(.L_x_2623) ;  /* 0x0000000000108947 */ /* 0x000fea0003800000 */
[----:B------:R-:W0:Y:S02]  /*126d0*/  LDC.64 R2, c[0x0][0xa20] ;  /* 0x00028800ff027b82 */ /* 0x000e240000000a00 */
[----:B0-----:R-:W-:-:S05]  /*126e0*/  IMAD.WIDE R2, R27, 0x4, R2 ;  /* 0x000000041b027825 */ /* 0x001fca00078e0202 */
[----:B------:R0:W5:Y:S01]  /*126f0*/  LDG.E R0, desc[UR46][R2.64] ;  /* 0x0000002e02007981 */ /* 0x000162000c1e1900 */
[----:B------:R-:W-:Y:S05]  /*12700*/  BRA `(.L_x_2624) ;  /* 0x0000000000247947 */ /* 0x000fea0003800000 */
.L_x_2623:
[----:B------:R-:W-:Y:S02]  /*12710*/  ULDC.64 UR4, c[0x0][0xa08] ;  /* 0x0002820000047ab9 */ /* 0x000fe40000000a00 */
[----:B------:R-:W-:-:S04]  /*12720*/  ISETP.NE.U32.AND P0, PT, RZ, UR4, PT ;  /* 0x00000004ff007c0c */ /* 0x000fc8000bf05070 */
[----:B------:R-:W-:-:S13]  /*12730*/  ISETP.NE.AND.EX P0, PT, RZ, UR5, PT, P0 ;  /* 0x00000005ff007c0c */ /* 0x000fda000bf05300 */
[----:B------:R-:W-:Y:S05]  /*12740*/  @!P0 BRA `(.L_x_2624) ;  /* 0x0000000000148947 */ /* 0x000fea0003800000 */
[----:B------:R-:W0:Y:S02]  /*12750*/  LDC.64 R2, c[0x0][0xa08] ;  /* 0x00028200ff027b82 */ /* 0x000e240000000a00 */
[----:B0-----:R-:W-:-:S05]  /*12760*/  IMAD.WIDE R2, R27, 0x4, R2 ;  /* 0x000000041b027825 */ /* 0x001fca00078e0202 */
[----:B------:R-:W2:Y:S04]  /*12770*/  LDG.E R0, desc[UR46][R2.64] ;  /* 0x0000002e02007981 */ /* 0x000ea8000c1e1900 */
[----:B------:R-:W2:Y:S02]  /*12780*/  LDG.E R5, desc[UR46][R2.64+0x4] ;  /* 0x0000042e02057981 */ /* 0x000ea4000c1e1900 */
[----:B--2---:R-:W-:-:S07]  /*12790*/  IMAD.IADD R0, R5, 0x1, -R0 ;  /* 0x0000000105007824 */ /* 0x004fce00078e0a00 */
.L_x_2624:
[----:B0-----:R-:W0:Y:S01]  /*127a0*/  LDC R2, c[0x0][0x448] ;  /* 0x00011200ff027b82 */ /* 0x001e220000000800 */
[----:B------:R-:W-:Y:S01]  /*127b0*/  IMAD.SHL.U32 R34, R25, 0x80, RZ ;  /* 0x0000008019227824 */ /* 0x000fe200078e00ff */
[----:B------:R-:W-:Y:S01]  /*127c0*/  LOP3.LUT R16, R16, 0xfffffeff, RZ, 0xc0, !PT ;  /* 0xfffffeff10107812 */ /* 0x000fe200078ec0ff */
[----:B-----5:R-:W-:Y:S02]  /*127d0*/  IMAD.IADD R19, R0, 0x1, -R29 ;  /* 0x0000000100137824 */ /* 0x020fe400078e0a1d */
[----:B------:R-:W-:Y:S01]  /*127e0*/  VIADD R4, R34, 0x7f ;  /* 0x0000007f22047836 */ /* 0x000fe20000000000 */
[----:B0-----:R-:W-:Y:S02]  /*127f0*/  ISETP.NE.AND P2, PT, R2, 0x1, PT ;  /* 0x000000010200780c */ /* 0x001fe40003f45270 */
[----:B------:R-:W0:Y:S11]  /*12800*/  LDC.64 R2, c[0x0][0x9e0] ;  /* 0x00027800ff027b82 */ /* 0x000e360000000a00 */
[----:B------:R-:W1:Y:S01]  /*12810*/  @P2 LDC R5, c[0x0][0x44c] ;  /* 0x00011300ff052b82 */ /* 0x000e620000000800 */
[----:B------:R-:W-:-:S07]  /*12820*/  @P2 LOP3.LUT R16, R16, 0x100, RZ, 0xfc, !PT ;  /* 0x0000010010102812 */ /* 0x000fce00078efcff */
[----:B------:R-:W2:Y:S01]  /*12830*/  @P2 LDC R6, c[0x0][0x450] ;  /* 0x00011400ff062b82 */ /* 0x000ea20000000800 */
[----:B0-----:R-:W-:Y:S01]  /*12840*/  ISETP.GE.AND P1, PT, R3, 0x1, PT ;  /* 0x000000010300780c */ /* 0x001fe20003f26270 */
[----:B-1----:R-:W-:-:S05]  /*12850*/  @P2 IMAD.HI.U32 R5, R4, R5, RZ ;  /* 0x0000000504052227 */ /* 0x002fca00078e00ff */
[----:B--2---:R-:W-:Y:S02]  /*12860*/  @P2 SHF.R.U32.HI R4, RZ, R6, R5 ;  /* 0x00000006ff042219 */ /* 0x004fe40000011605 */
[----:B------:R-:W-:-:S05]  /*12870*/  IADD3 R5, R19, 0x1, -R36 ;  /* 0x0000000113057810 */ /* 0x000fca0007ffe824 */
[----:B------:R-:W-:-:S04]  /*12880*/  IMAD.IADD R7, R5, 0x1, R4 ;  /* 0x0000000105077824 */ /* 0x000fc800078e0204 */
[----:B------:R-:W-:Y:S01]  /*12890*/  IMAD.IADD R2, R7, 0x1, R2 ;  /* 0x0000000107027824 */ /* 0x000fe200078e0202 */
[----:B------:R-:W-:Y:S06]  /*128a0*/  @!P1 BRA `(.L_x_2625) ;  /* 0x0000000000489947 */ /* 0x000fec0003800000 */
[C---:B------:R-:W-:Y:S01]  /*128b0*/  ISETP.GT.AND P0, PT, R7.reuse, RZ, PT ;  /* 0x000000ff0700720c */ /* 0x040fe20003f04270 */
[----:B------:R-:W-:Y:S01]  /*128c0*/  BSSY B0, `(.L_x_2626) ;  /* 0x000000e000007945 */ /* 0x000fe20003800000 */
[----:B------:R-:W-:-:S11]  /*128d0*/  VIADD R0, R7, 0xffffffff ;  /* 0xffffffff07007836 */ /* 0x000fd60000000000 */
        /* <DEDUP_REMOVED lines=8> */
.L_x_2627:
[----:B------:R-:W-:-:S13]  /*12960*/  ISETP.NE.AND P0, PT, R3, 0x1, PT ;  /* 0x000000010300780c */ /* 0x000fda0003f05270 */
[----:B------:R-:W0:Y:S02]  /*12970*/  @P0 LDC.64 R4, c[0x0][0x9e8] ;  /* 0x00027a00ff040b82 */ /* 0x000e240000000a00 */
[----:B0-----:R-:W-:-:S05]  /*12980*/  @P0 IMAD.HI.U32 R4, R0, R4, RZ ;  /* 0x0000000400040227 */ /* 0x001fca00078e00ff */
[----:B------:R-:W-:-:S07]  /*12990*/  @P0 SHF.R.U32.HI R0, RZ, R5, R4 ;  /* 0x00000005ff000219 */ /* 0x000fce0000011604 */
.L_x_2628:
[----:B------:R-:W-:Y:S05]  /*129a0*/  BSYNC B0 ;  /* 0x0000000000007941 */ /* 0x000fea0003800000 */
.L_x_2626:
[----:B------:R-:W-:-:S05]  /*129b0*/  IMAD R5, R0, R3, R3 ;  /* 0x0000000300057224 */ /* 0x000fca00078e0203 */
[----:B------:R-:W-:-:S07]  /*129c0*/  VIMNMX R2, R2, R5, PT ;  /* 0x0000000502027248 */ /* 0x000fce0003fe0100 */
.L_x_2625:
[----:B------:R-:W0:Y:S01]  /*129d0*/  @P2 LDC R5, c[0x0][0x44c] ;  /* 0x00011300ff052b82 */ /* 0x000e220000000800 */
[----:B------:R-:W-:Y:S01]  /*129e0*/  VIADD R2, R2, 0x5f ;  /* 0x0000005f02027836 */ /* 0x000fe20000000000 */
[----:B------:R-:W-:Y:S01]  /*129f0*/  ULDC UR4, c[0x0][0x9dc] ;  /* 0x0002770000047ab9 */ /* 0x000fe20000000800 */
[----:B------:R-:W-:-:S05]  /*12a00*/  IMAD.MOV.U32 R0, RZ, RZ, R34 ;  /* 0x000000ffff007224 */ /* 0x000fca00078e0022 */
[----:B------:R-:W1:Y:S01]  /*12a10*/  @P2 LDC R7, c[0x0][0x450] ;  /* 0x00011400ff072b82 */ /* 0x000e620000000800 */
[----:B0-----:R-:W-:-:S05]  /*12a20*/  @P2 IMAD.HI.U32 R4, R34, R5, RZ ;  /* 0x0000000522042227 */ /* 0x001fca00078e00ff */
[----:B-1----:R-:W-:Y:S01]  /*12a30*/  @P2 SHF.R.U32.HI R0, RZ, R7, R4 ;  /* 0x00000007ff002219 */ /* 0x002fe20000011604 */
[----:B------:R-:W-:-:S04]  /*12a40*/  IMAD.HI R4, R2, 0x2aaaaaab, RZ ;  /* 0x2aaaaaab02047827 */ /* 0x000fc800078e02ff */
[----:B------:R-:W-:Y:S01]  /*12a50*/  VIADD R2, R19, 0x5f ;  /* 0x0000005f13027836 */ /* 0x000fe20000000000 */
[----:B------:R-:W-:-:S03]  /*12a60*/  SHF.R.U32.HI R5, RZ, 0x1f, R4 ;  /* 0x0000001fff057819 */ /* 0x000fc60000011604 */
[----:B------:R-:W-:Y:S01]  /*12a70*/  IMAD.HI R2, R2, 0x2aaaaaab, RZ ;  /* 0x2aaaaaab02027827 */ /* 0x000fe200078e02ff */
[----:B------:R-:W-:-:S04]  /*12a80*/  LEA.HI.SX32 R4, R4, R5, 0x1c ;  /* 0x0000000504047211 */ /* 0x000fc800078fe2ff */
[----:B------:R-:W-:-:S04]  /*12a90*/  SHF.R.U32.HI R5, RZ, 0x1f, R2 ;  /* 0x0000001fff057819 */ /* 0x000fc80000011602 */
[----:B------:R-:W-:Y:S02]  /*12aa0*/  LEA.HI.SX32 R5, R2, R5, 0x1c ;  /* 0x0000000502057211 */ /* 0x000fe400078fe2ff */
[----:B------:R-:W-:Y:S02]  /*12ab0*/  IADD3 R2, R0, R19, -R36 ;  /* 0x0000001300027210 */ /* 0x000fe40007ffe824 */
[----:B------:R-:W-:-:S03]  /*12ac0*/  VIMNMX R30, R5, R4, PT ;  /* 0x00000004051e7248 */ /* 0x000fc60003fe0100 */
[----:B------:R-:W-:Y:S02]  /*12ad0*/  VIADD R0, R2, -UR4 ;  /* 0x8000000402007c36 */ /* 0x000fe40008000000 */
[----:B------:R0:W-:Y:S01]  /*12ae0*/  STL [R1+0x4], R30 ;  /* 0x0000041e01007387 */ /* 0x0001e20000100800 */
[----:B------:R-:W-:Y:S05]  /*12af0*/  @!P1 BRA `(.L_x_2629) ;  /* 0x0000000000449947 */ /* 0x000fea0003800000 */
[----:B------:R-:W-:Y:S01]  /*12b00*/  ISETP.GT.AND P0, PT, R2, -0x1, PT ;  /* 0xffffffff0200780c */ /* 0x000fe20003f04270 */
[----:B------:R-:W-:-:S12]  /*12b10*/  BSSY B0, `(.L_x_2630) ;  /* 0x000000d000007945 */ /* 0x000fd80003800000 */
[----:B------:R-:W-:Y:S05]  /*12b20*/  @P0 BRA `(.L_x_2631) ;  /* 0x00000000001c0947 */ /* 0x000fea0003800000 */
[----:B------:R-:W-:Y:S02]  /*12b30*/  ISETP.NE.AND P0, PT, R3, 0x1, PT ;  /* 0x000000010300780c */ /* 0x000fe40003f05270 */
[----:B------:R-:W-:-:S11]  /*12b40*/  LOP3.LUT R7, RZ, R2, RZ, 0x33, !PT ;  /* 0x00000002ff077212 */ /* 0x000fd600078e33ff */
[----:B------:R-:W1:Y:S02]  /*12b50*/  @P0 LDC.64 R4, c[0x0][0x9e8] ;  /* 0x00027a00ff040b82 */ /* 0x000e640000000a00 */
[----:B-1----:R-:W-:-:S05]  /*12b60*/  @P0 IMAD.HI.U32 R4, R7, R4, RZ ;  /* 0x0000000407040227 */ /* 0x002fca00078e00ff */
[----:B------:R-:W-:-:S04]  /*12b70*/  @P0 SHF.R.U32.HI R7, RZ, R5, R4 ;  /* 0x00000005ff070219 */ /* 0x000fc80000011604 */
[----:B------:R-:W-:Y:S01]  /*12b80*/  LOP3.LUT R2, RZ, R7, RZ, 0x33, !PT ;  /* 0x00000007ff027212 */ /* 0x000fe200078e33ff */
[----:B------:R-:W-:Y:S06]  /*12b90*/  BRA `(.L_x_2632) ;  /* 0x0000000000107947 */ /* 0x000fec0003800000 */
.L_x_2631:
[----:B------:R-:W-:-:S13]  /*12ba0*/  ISETP.NE.AND P0, PT, R3, 0x1, PT ;  /* 0x000000010300780c */ /* 0x000fda0003f05270 */
[----:B------:R-:W1:Y:S02]  /*12bb0*/  @P0 LDC.64 R4, c[0x0][0x9e8] ;  /* 0x00027a00ff040b82 */ /* 0x000e640000000a00 */
[----:B-1----:R-:W-:-:S05]  /*12bc0*/  @P0 IMAD.HI.U32 R4, R2, R4, RZ ;  /* 0x0000000402040227 */ /* 0x002fca00078e00ff */
[----:B------:R-:W-:-:S07]  /*12bd0*/  @P0 SHF.R.U32.HI R2, RZ, R5, R4 ;  /* 0x00000005ff020219 */ /* 0x000fce0000011604 */
.L_x_2632:
[----:B------:R-:W-:Y:S05]  /*12be0*/  BSYNC B0 ;  /* 0x0000000000007941 */ /* 0x000fea0003800000 */
.L_x_2630:
[----:B------:R-:W-:-:S05]  /*12bf0*/  IMAD R3, R2, R3, RZ ;  /* 0x0000000302037224 */ /* 0x000fca00078e02ff */
[----:B------:R-:W-:-:S07]  /*12c00*/  VIMNMX R0, R0, R3, !PT ;  /* 0x0000000300007248 */ /* 0x000fce0007fe0100 */
.L_x_2629:
[----:B------:R-:W-:Y:S01]  /*12c10*/  IMAD.HI R0, R0, 0x2aaaaaab, RZ ;  /* 0x2aaaaaab00007827 */ /* 0x000fe200078e02ff */
[----:B------:R-:W-:Y:S04]  /*12c20*/  BSSY B7, `(.L_x_2633) ;  /* 0x0000352000077945 */ /* 0x000fe80003800000 */
[----:B------:R-:W-:-:S04]  /*12c30*/  SHF.R.U32.HI R3, RZ, 0x1f, R0 ;  /* 0x0000001fff037819 */ /* 0x000fc80000011600 */
[----:B------:R-:W-:-:S04]  /*12c40*/  LEA.HI.SX32 R3, R0, R3, 0x1c ;  /* 0x0000000300037211 */ /* 0x000fc800078fe2ff */
[----:B------:R-:W-:-:S04]  /*12c50*/  VIMNMX R31, RZ, R3, !PT ;  /* 0x00000003ff1f7248 */ /* 0x000fc80007fe0100 */
[----:B------:R-:W-:-:S13]  /*12c60*/  ISETP.GT.AND P0, PT, R30, R31, PT ;  /* 0x0000001f1e00720c */ /* 0x000fda0003f04270 */
        /* <DEDUP_REMOVED lines=18> */
.L_x_2634:
        /* <DEDUP_REMOVED lines=8> */
[----:B------:R-:W-:Y:S02]  /*12e10*/  IMAD.U32 R4, RZ, RZ, UR6 ;  /* 0x00000006ff047e24 */ /* 0x000fe4000f8e00ff */
[----:B------:R-:W1:Y:S01]  /*12e20*/  LDC.64 R2, c[0x4][R2] ;  /* 0x0100000002027b82 */ /* 0x000e620000000a00 */
        /* <DEDUP_REMOVED lines=10> */
.L_x_2637:
[----:B------:R-:W-:Y:S05]  /*12ed0*/  BSYNC B6 ;  /* 0x0000000000067941 */ /* 0x000fea0003800000 */
.L_x_2636:
        /* <DEDUP_REMOVED lines=17> */
[----:B-1----:R-:W-:-:S07]  /*12ff0*/  IMAD.MOV.U32 R13, RZ, RZ, RZ ;  /* 0x000000ffff0d7224 */ /* 0x002fce00078e00ff */
[----:B------:R-:W-:-:S07]  /*13000*/  LEPC R20, `(.L_x_2640) ;  /* 0x000000001014794e */ /* 0x000fce0000000000 */
[----:B0-2---:R-:W-:Y:S05]  /*13010*/  CALL.ABS.NOINC R2 ;  /* 0x0000000002007343 */ /* 0x005fea0003c00000 */
.L_x_2640:
[----:B------:R0:W1:Y:S01]  /*13020*/  LDC.64 R2, c[0x4][R23] ;  /* 0x0100000017027b82 */ /* 0x0000620000000a00 */
[----:B------:R-:W-:Y:S01]  /*13030*/  ULDC.64 UR6, c[0x4][0x98] ;  /* 0x0100260000067ab9 */ /* 0x000fe20000000a00 */
[----:B------:R-:W-:Y:S01]  /*13040*/  ULDC.64 UR8, c[0x4][0xa0] ;  /* 0x0100280000087ab9 */ /* 0x000fe20000000a00 */
[----:B------:R-:W-:Y:S01]  /*13050*/  ULDC.64 UR4, c[0x4][0x18] ;  /* 0x0100060000047ab9 */ /* 0x000fe20000000a00 */
        /* <DEDUP_REMOVED lines=10> */
[----:B-1----:R-:W-:Y:S05]  /*13100*/  CALL.ABS.NOINC R2 ;  /* 0x0000000002007343 */ /* 0x002fea0003c00000 */
.L_x_2639:
[----:B------:R-:W-:Y:S05]  /*13110*/  BSYNC B6 ;  /* 0x0000000000067941 */ /* 0x000fea0003800000 */
.L_x_2638:
[----:B------:R-:W1:Y:S01]  /*13120*/  S2R R32, SR_TID.X ;  /* 0x0000000000207919 */ /* 0x000e620000002100 */
[----:B------:R-:W-:Y:S01]  /*13130*/  ULDC.64 UR4, c[0x0][0x9f8] ;  /* 0x00027e0000047ab9 */ /* 0x000fe20000000a00 */
[----:B------:R-:W-:Y:S01]  /*13140*/  IMAD.MOV.U32 R25, RZ, RZ, R27 ;  /* 0x000000ffff197224 */ /* 0x000fe200078e001b */
[----:B------:R-:W-:Y:S01]  /*13150*/  ISETP.NE.U32.AND P0, PT, RZ, UR4, PT ;  /* 0x00000004ff007c0c */ /* 0x000fe2000bf05070 */
[----:B------:R-:W-:Y:S01]  /*13160*/  ULDC UR4, c[0x0][0x320] ;  /* 0x0000c80000047ab9 */ /* 0x000fe20000000800 */
[----:B------:R-:W2:Y:S02]  /*13170*/  LDC R10, c[0x0][0x430] ;  /* 0x00010c00ff0a7b82 */ /* 0x000ea40000000800 */
[----:B------:R-:W-:-:S13]  /*13180*/  ISETP.NE.AND.EX P0, PT, RZ, UR5, PT, P0 ;  /* 0x00000005ff007c0c */ /* 0x000fda000bf05300 */
[----:B------:R-:W3:Y:S01]  /*13190*/  @P0 LDC.64 R2, c[0x0][0x9f8] ;  /* 0x00027e00ff020b82 */ /* 0x000ee20000000a00 */
[----:B-1----:R-:W-:-:S05]  /*131a0*/  IMAD.SHL.U32 R32, R32, 0x8, RZ ;  /* 0x0000000820207824 */ /* 0x002fca00078e00ff */
[----:B------:R-:W-:-:S04]  /*131b0*/  LOP3.LUT R32, R32, 0x38, RZ, 0xc0, !PT ;  /* 0x0000003820207812 */ /* 0x000fc800078ec0ff */
[----:B------:R-:W-:Y:S02]  /*131c0*/  LOP3.LUT R23, R32, 0x40, RZ, 0xfc, !PT ;  /* 0x0000004020177812 */ /* 0x000fe400078efcff */
[----:B------:R-:W-:Y:S01]  /*131d0*/  LOP3.LUT R16, R16, 0xffffffef, RZ, 0xc0, !PT ;  /* 0xffffffef10107812 */ /* 0x000fe200078ec0ff */
[----:B---3--:R-:W-:Y:S01]  /*131e0*/  @P0 IMAD.WIDE R2, R27, 0x4, R2 ;  /* 0x000000041b020825 */ /* 0x008fe200078e0202 */
[----:B------:R-:W-:Y:S02]  /*131f0*/  ISETP.GE.AND P3, PT, R23, UR4, PT ;  /* 0x0000000417007c0c */ /* 0x000fe4000bf66270 */
[C---:B------:R-:W-:Y:S02]  /*13200*/  LOP3.LUT R21, R32.reuse, 0x80, RZ, 0xfc, !PT ;  /* 0x0000008020157812 */ /* 0x040fe400078efcff */
[C---:B------:R-:W-:Y:S01]  /*13210*/  ISETP.GE.AND P2, PT, R32.reuse, UR4, PT ;  /* 0x0000000420007c0c */ /* 0x040fe2000bf46270 */
[----:B------:R1:W5:Y:S01]  /*13220*/  @P0 LDG.E R25, desc[UR46][R2.64] ;  /* 0x0000002e02190981 */ /* 0x000362000c1e1900 */
[----:B------:R-:W-:Y:S01]  /*13230*/  ISETP.GE.AND P1, PT, R21, UR4, PT ;  /* 0x0000000415007c0c */ /* 0x000fe2000bf26270 */
[----:B------:R-:W-:Y:S01]  /*13240*/  UMOV UR5, 0xffffffff ;  /* 0xffffffff00057882 */ /* 0x000fe20000000000 */
[----:B------:R-:W-:Y:S01]  /*13250*/  LOP3.LUT R20, R32, 0xc0, RZ, 0xfc, !PT ;  /* 0x000000c020147812 */ /* 0x000fe200078efcff */
[----:B------:R-:W-:-:S03]  /*13260*/  VIADD R0, R30, 0xffffffff ;  /* 0xffffffff1e007836 */ /* 0x000fc60000000000 */
[----:B------:R-:W-:Y:S02]  /*13270*/  ISETP.GE.AND P0, PT, R20, UR4, PT ;  /* 0x0000000414007c0c */ /* 0x000fe4000bf06270 */
[----:B------:R-:W-:-:S04]  /*13280*/  @P3 LOP3.LUT R16, R16, 0x10, RZ, 0xfc, !PT ;  /* 0x0000001010103812 */ /* 0x000fc800078efcff */
[----:B------:R-:W-:-:S04]  /*13290*/  LOP3.LUT R16, R16, 0xfffffffe, RZ, 0xc0, !PT ;  /* 0xfffffffe10107812 */ /* 0x000fc800078ec0ff */
[----:B------:R-:W-:-:S04]  /*132a0*/  LOP3.LUT R16, R16, 0xfffffff7, RZ, 0xc0, !PT ;  /* 0xfffffff710107812 */ /* 0x000fc800078ec0ff */
[----:B------:R-:W-:-:S04]  /*132b0*/  @P1 LOP3.LUT R16, R16, 0x8, RZ, 0xfc, !PT ;  /* 0x0000000810101812 */ /* 0x000fc800078efcff */
[----:B------:R-:W-:-:S04]  /*132c0*/  @P2 LOP3.LUT R16, R16, 0x1, RZ, 0xfc, !PT ;  /* 0x0000000110102812 */ /* 0x000fc800078efcff */
[----:B------:R-:W-:-:S04]  /*132d0*/  LOP3.LUT R16, R16, 0xfffffffb, RZ, 0xc0, !PT ;  /* 0xfffffffb10107812 */ /* 0x000fc800078ec0ff */
[----:B------:R-:W-:Y:S01]  /*132e0*/  @P0 LOP3.LUT R16, R16, 0x4, RZ, 0xfc, !PT ;  /* 0x0000000410100812 */ /* 0x000fe200078efcff */
[----:B-12---:R-:W-:Y:S06]  /*132f0*/  BRA.DIV UR5, `(.L_x_2641) ;  /* 0x0000004205587947 */ /* 0x006fec000b800000 */
.L_x_2707:
[----:B------:R-:W1:Y:S01]  /*13300*/  S2R R2, SR_TID.X ;  /* 0x0000000000027919 */ /* 0x000e620000002100 */
[----:B------:R-:W-:Y:S01]  /*13310*/  ISETP.NE.AND P1, PT, R10, 0x1, PT ;  /* 0x000000010a00780c */ /* 0x000fe20003f25270 */
[----:B------:R-:W-:Y:S01]  /*13320*/  IMAD.MOV.U32 R33, RZ, RZ, RZ ;  /* 0x000000ffff217224 */ /* 0x000fe200078e00ff */
[----:B0----5:R-:W-:Y:S01]  /*13330*/  SHF.R.S32.HI R30, RZ, 0x1f, R25 ;  /* 0x0000001fff1e7819 */ /* 0x021fe20000011419 */
[----:B------:R-:W0:Y:S01]  /*13340*/  S2R R9, SR_TID.X ;  /* 0x0000000000097919 */ /* 0x000e220000002100 */
[----:B------:R-:W-:-:S09]  /*13350*/  LOP3.LUT R16, R16, 0xffffff7f, RZ, 0xc0, !PT ;  /* 0xffffff7f10107812 */ /* 0x000fd200078ec0ff */
[----:B------:R-:W2:Y:S01]  /*13360*/  @P1 LDC R6, c[0x0][0x434] ;  /* 0x00010d00ff061b82 */ /* 0x000ea20000000800 */
[----:B------:R-:W-:-:S07]  /*13370*/  @P1 LOP3.LUT R16, R16, 0x80, RZ, 0xfc, !PT ;  /* 0x0000008010101812 */ /* 0x000fce00078efcff */
[----:B------:R-:W3:Y:S01]  /*13380*/  @P1 LDC R4, c[0x0][0x438] ;  /* 0x00010e00ff041b82 */ /* 0x000ee20000000800 */
[----:B-1----:R-:W-:Y:S01]  /*13390*/  LOP3.LUT R2, R2, 0x7f, RZ, 0xc0, !PT ;  /* 0x0000007f02027812 */ /* 0x002fe200078ec0ff */
[----:B0-----:R-:W-:-:S03]  /*133a0*/  IMAD.SHL.U32 R9, R9, 0x10, RZ ;  /* 0x0000001009097824 */ /* 0x001fc600078e00ff */
[----:B------:R-:W-:-:S04]  /*133b0*/  SHF.R.U32.HI R2, RZ, 0x3, R2 ;  /* 0x00000003ff027819 */ /* 0x000fc80000011602 */
[----:B------:R-:W-:-:S05]  /*133c0*/  LOP3.LUT R9, R2, 0x70, R9, 0xf8, !PT ;  /* 0x0000007002097812 */ /* 0x000fca00078ef809 */
[----:B------:R-:W-:-:S04]  /*133d0*/  IMAD R2, R0, 0x60, R9 ;  /* 0x0000006000027824 */ /* 0x000fc800078e0209 */
[C---:B------:R-:W-:Y:S01]  /*133e0*/  IMAD.IADD R35, R2.reuse, 0x1, R29 ;  /* 0x0000000102237824 */ /* 0x040fe200078e021d */
[----:B------:R-:W-:-:S03]  /*133f0*/  ISETP.GE.AND P0, PT, R2, R19, PT ;  /* 0x000000130200720c */ /* 0x000fc60003f06270 */
[----:B--2---:R-:W-:Y:S01]  /*13400*/  @P1 IMAD.HI.U32 R5, R35, R6, RZ ;  /* 0x0000000623051227 */ /* 0x004fe200078e00ff */
[----:B------:R-:W-:-:S03]  /*13410*/  ISETP.GT.U32.OR P0, PT, R9, 0x5f, P0 ;  /* 0x0000005f0900780c */ /* 0x000fc60000704470 */
[----:B------:R-:W-:Y:S01]  /*13420*/  IMAD.MOV.U32 R6, RZ, RZ, R35 ;  /* 0x000000ffff067224 */ /* 0x000fe200078e0023 */
[----:B---3--:R-:W-:-:S09]  /*13430*/  @P1 SHF.R.U32.HI R6, RZ, R4, R5 ;  /* 0x00000004ff061219 */ /* 0x008fd20000011605 */
[----:B------:R-:W0:Y:S01]  /*13440*/  @!P0 LDC.64 R2, c[0x0][0x428] ;  /* 0x00010a00ff028b82 */ /* 0x000e220000000a00 */
[----:B------:R-:W-:-:S07]  /*13450*/  @!P0 SHF.R.S32.HI R7, RZ, 0x1f, R6 ;  /* 0x0000001fff078819 */ /* 0x000fce0000011406 */
[----:B------:R-:W1:Y:S01]  /*13460*/  @!P0 LDC.64 R4, c[0x0][0x418] ;  /* 0x00010600ff048b82 */ /* 0x000e620000000a00 */
[----:B0-----:R-:W-:-:S04]  /*13470*/  @!P0 IMAD R8, R30, R2, RZ ;  /* 0x000000021e088224 */ /* 0x001fc800078e02ff */
[C---:B------:R-:W-:Y:S02]  /*13480*/  @!P0 IMAD R8, R25.reuse, R3, R8 ;  /* 0x0000000319088224 */ /* 0x040fe400078e0208 */
[----:B------:R-:W-:-:S04]  /*13490*/  @!P0 IMAD.WIDE.U32 R2, R25, R2, R6 ;  /* 0x0000000219028225 */ /* 0x000fc800078e0006 */
[----:B------:R-:W-:Y:S01]  /*134a0*/  @!P0 IMAD.IADD R8, R3, 0x1, R8 ;  /* 0x0000000103088824 */ /* 0x000fe200078e0208 */
[----:B-1----:R-:W-:-:S04]  /*134b0*/  @!P0 LEA R4, P1, R2, R4, 0x2 ;  /* 0x0000000402048211 */ /* 0x002fc800078210ff */
[----:B------:R-:W-:Y:S01]  /*134c0*/  @!P0 LEA.HI.X R5, R2, R5, R8, 0x2, P1 ;  /* 0x0000000502058211 */ /* 0x000fe200008f1408 */
[----:B------:R-:W-:Y:S02]  /*134d0*/  IMAD.MOV R2, RZ, RZ, -R6 ;  /* 0x000000ffff027224 */ /* 0x000fe400078e0a06 */
[----:B------:R-:W-:Y:S02]  /*134e0*/  IMAD.U32 R3, RZ, RZ, UR36 ;  /* 0x00000024ff037e24 */ /* 0x000fe4000f8e00ff */
[----:B------:R-:W-:Y:S01]  /*134f0*/  IMAD R35, R10, R2, R35 ;  /* 0x000000020a237224 */ /* 0x000fe200078e0223 */
[----:B------:R-:W-:Y:S01]  /*13500*/  SEL R2, RZ, 0x1, P2 ;  /* 0x00000001ff027807 */ /* 0x000fe20001000000 */
[----:B------:R0:W5:Y:S01]  /*13510*/  @!P0 LDG.E R33, desc[UR46][R4.64] ;  /* 0x0000002e04218981 */ /* 0x000162000c1e1900 */
[----:B------:R-:W-:Y:S02]  /*13520*/  ISETP.NE.AND P0, PT, R3, 0x3, PT ;  /* 0x000000030300780c */ /* 0x000fe40003f05270 */
[----:B------:R-:W-:Y:S01]  /*13530*/  ISETP.GT.U32.AND P1, PT, R9, 0x5f, PT ;  /* 0x0000005f0900780c */ /* 0x000fe20003f24070 */
[----:B------:R0:W-:Y:S01]  /*13540*/  STL [R1+0x14], R2 ;  /* 0x0000140201007387 */ /* 0x0001e20000100800 */
[----:B------:R-:W-:-:S02]  /*13550*/  LOP3.LUT R16, R16, 0xffffffbf, RZ, 0xc0, !PT ;  /* 0xffffffbf10107812 */ /* 0x000fc400078ec0ff */
[----:B------:R-:W-:-:S07]  /*13560*/  SHF.R.S32.HI R23, RZ, 0x1f, R26 ;  /* 0x0000001fff177819 */ /* 0x000fce000001141a */
[----:B------:R-:W-:-:S04]  /*13570*/  @P0 LOP3.LUT R16, R16, 0x40, RZ, 0xfc, !PT ;  /* 0x0000004010100812 */ /* 0x000fc800078efcff */
[----:B------:R-:W-:-:S04]  /*13580*/  LOP3.LUT R16, R16, 0xffffffdf, RZ, 0xc0, !PT ;  /* 0xffffffdf10107812 */ /* 0x000fc800078ec0ff */
[----:B------:R-:W-:Y:S01]  /*13590*/  @P1 LOP3.LUT R16, R16, 0x20, RZ, 0xfc, !PT ;  /* 0x0000002010101812 */ /* 0x000fe200078efcff */
[----:B0-----:R-:W-:Y:S06]  /*135a0*/  @!P0 BRA `(.L_x_2642) ;  /* 0x0000000000048947 */ /* 0x001fec0003800000 */
[----:B------:R-:W-:Y:S01]  /*135b0*/  BPT.TRAP 0x1 ;  /* 0x000000040000795c */ /* 0x000fe20000300000 */
.L_x_2642:
[----:B------:R-:W-:Y:S01]  /*135c0*/  IMAD R32, R0, -0x60, R19 ;  /* 0xffffffa000207824 */ /* 0x000fe200078e0213 */
[----:B------:R-:W-:Y:S01]  /*135d0*/  SHF.L.U32 R0, R22, 0x1f, RZ ;  /* 0x0000001f16007819 */ /* 0x000fe200000006ff */
[----:B------:R-:W-:Y:S01]  /*135e0*/  IMAD R19, R18, 0x8, R17 ;  /* 0x0000000812137824 */ /* 0x000fe200078e0211 */
[----:B------:R-:W-:Y:S03]  /*135f0*/  BSSY B0, `(.L_x_2643) ;  /* 0x0000003000007945 */ /* 0x000fe60003800000 */
[----:B------:R-:W0:Y:S02]  /*13600*/  SYNCS.PHASECHK.TRANS64.TRYWAIT P0, [R19+URZ+0x22840], R0 ;  /* 0x02284000130075a7 */ /* 0x000e24000800017f */
[----:B0-----:R-:W-:Y:S05]  /*13610*/  @!P0 BRA `(.L_x_2644) ;  /* 0x0000003c00c48947 */ /* 0x001fea0003800000 */
.L_x_2708:
[----:B------:R-:W-:Y:S05]  /*13620*/  BSYNC B0 ;  /* 0x0000000000007941 */ /* 0x000fea0003800000 */
.L_x_2643:
[----:B0-----:R-:W-:Y:S01]  /*13630*/  SHF.R.S32.HI R0, RZ, 0x1f, R35 ;  /* 0x0000001fff007819 */ /* 0x001fe20000011423 */
[----:B------:R-:W-:Y:S01]  /*13640*/  ULDC.64 UR4, c[0x0][0x300] ;  /* 0x0000c00000047ab9 */ /* 0x000fe20000000a00 */
[----:B-----5:R-:W-:Y:S01]  /*13650*/  SHF.R.S32.HI R4, RZ, 0x1f, R33 ;  /* 0x0000001fff047819 */ /* 0x020fe20000011421 */
[----:B------:R-:W-:Y:S01]  /*13660*/  IMAD.WIDE.U32 R2, R35, UR4, RZ ;  /* 0x0000000423027c25 */ /* 0x000fe2000f8e00ff */
[----:B------:R-:W0:Y:S01]  /*13670*/  S2R R7, SR_TID.X ;  /* 0x0000000000077919 */ /* 0x000e220000002100 */
[----:B------:R-:W-:Y:S01]  /*13680*/  LOP3.LUT R16, R16, 0xfffffffd, RZ, 0xc0, !PT ;  /* 0xfffffffd10107812 */ /* 0x000fe200078ec0ff */
[----:B------:R1:W-:Y:S04]  /*13690*/  STL [R1+0x8], R0 ;  /* 0x0000080001007387 */ /* 0x0003e80000100800 */
[----:B------:R2:W-:Y:S01]  /*136a0*/  STL [R1+0xc], R4 ;  /* 0x00000c0401007387 */ /* 0x0005e20000100800 */
[----:B-1----:R-:W-:-:S04]  /*136b0*/  IMAD R0, R0, UR4, RZ ;  /* 0x0000000400007c24 */ /* 0x002fc8000f8e02ff */
[----:B------:R-:W-:Y:S01]  /*136c0*/  IMAD R0, R35, UR5, R0 ;  /* 0x0000000523007c24 */ /* 0x000fe2000f8e0200 */
[----:B------:R-:W-:-:S03]  /*136d0*/  ULDC.64 UR4, c[0x0][0x310] ;  /* 0x0000c40000047ab9 */ /* 0x000fc60000000a00 */
[----:B------:R-:W-:Y:S02]  /*136e0*/  IMAD.IADD R3, R3, 0x1, R0 ;  /* 0x0000000103037824 */ /* 0x000fe400078e0200 */
[----:B------:R-:W-:Y:S02]  /*136f0*/  IMAD R0, R4, UR4, RZ ;  /* 0x0000000404007c24 */ /* 0x000fe4000f8e02ff */
[----:B--2---:R-:W1:Y:S01]  /*13700*/  S2R R4, SR_TID.X ;  /* 0x0000000000047919 */ /* 0x004e620000002100 */
[----:B------:R-:W-:-:S04]  /*13710*/  IMAD.WIDE.U32 R2, R33, UR4, R2 ;  /* 0x0000000421027c25 */ /* 0x000fc8000f8e0002 */
[----:B------:R-:W-:Y:S01]  /*13720*/  IMAD R0, R33, UR5, R0 ;  /* 0x0000000521007c24 */ /* 0x000fe2000f8e0200 */
[----:B------:R-:W-:Y:S01]  /*13730*/  ULDC.64 UR4, c[0x0][0x308] ;  /* 0x0000c20000047ab9 */ /* 0x000fe20000000a00 */
[----:B0-----:R-:W-:Y:S02]  /*13740*/  IMAD.SHL.U32 R7, R7, 0x8, RZ ;  /* 0x0000000807077824 */ /* 0x001fe400078e00ff */
[----:B------:R-:W-:Y:S02]  /*13750*/  IMAD.IADD R3, R3, 0x1, R0 ;  /* 0x0000000103037824 */ /* 0x000fe400078e0200 */
[----:B------:R-:W-:Y:S01]  /*13760*/  IMAD R0, R23, UR4, RZ ;  /* 0x0000000417007c24 */ /* 0x000fe2000f8e02ff */
[----:B------:R-:W-:Y:S01]  /*13770*/  LOP3.LUT R7, R7, 0x38, RZ, 0xc0, !PT ;  /* 0x0000003807077812 */ /* 0x000fe200078ec0ff */
[----:B------:R-:W-:-:S04]  /*13780*/  IMAD.WIDE.U32 R2, R26, UR4, R2 ;  /* 0x000000041a027c25 */ /* 0x000fc8000f8e0002 */
[----:B------:R-:W-:Y:S01]  /*13790*/  IMAD R0, R26, UR5, R0 ;  /* 0x000000051a007c24 */ /* 0x000fe2000f8e0200 */
[----:B------:R-:W-:Y:S01]  /*137a0*/  ULDC.64 UR4, c[0x0][0x2e8] ;  /* 0x0000ba0000047ab9 */ /* 0x000fe20000000a00 */
[----:B-1----:R-:W-:-:S04]  /*137b0*/  LOP3.LUT R4, R4, 0x7f, RZ, 0xc0, !PT ;  /* 0x0000007f04047812 */ /* 0x002fc800078ec0ff */
[----:B------:R-:W-:Y:S01]  /*137c0*/  SHF.R.U32.HI R5, RZ, 0x3, R4 ;  /* 0x00000003ff057819 */ /* 0x000fe20000011604 */
[----:B------:R-:W-:Y:S01]  /*137d0*/  IMAD.IADD R4, R3, 0x1, R0 ;  /* 0x0000000103047824 */ /* 0x000fe200078e0200 */
[----:B------:R-:W-:Y:S01]  /*137e0*/  LEA R0, P0, R2, UR4, 0x1 ;  /* 0x0000000402007c11 */ /* 0x000fe2000f8008ff */
[----:B------:R-:W-:Y:S02]  /*137f0*/  ULDC UR4, c[0x0][0x2f4] ;  /* 0x0000bd0000047ab9 */ /* 0x000fe40000000800 */
[----:B------:R-:W-:Y:S01]  /*13800*/  ISETP.GE.AND P2, PT, R7, UR4, PT ;  /* 0x0000000407007c0c */ /* 0x000fe2000bf46270 */
[----:B------:R-:W-:Y:S01]  /*13810*/  IMAD.IADD R32, R32, 0x1, -R5 ;  /* 0x0000000120207824 */ /* 0x000fe200078e0a05 */
[----:B------:R-:W-:Y:S01]  /*13820*/  LEA.HI.X R4, R2, UR5, R4, 0x1, P0 ;  /* 0x0000000502047c11 */ /* 0x000fe200080f0c04 */
[----:B------:R-:W-:Y:S01]  /*13830*/  UMOV UR5, 0xffffffff ;  /* 0xffffffff00057882 */ /* 0x000fe20000000000 */
[----:B------:R-:W-:Y:S02]  /*13840*/  IMAD R5, R18, 0x1800, R28 ;  /* 0x0000180012057824 */ /* 0x000fe400078e021c */
[----:B------:R-:W-:-:S07]  /*13850*/  ISETP.GE.AND P0, PT, R32, 0x1, PT ;  /* 0x000000012000780c */ /* 0x000fce0003f06270 */
        /* <DEDUP_REMOVED lines=54> */
.L_x_2722:
        /* <DEDUP_REMOVED lines=10> */
.L_x_2646:
        /* <DEDUP_REMOVED lines=11> */
.L_x_2647:
        /* <DEDUP_REMOVED lines=23> */
.L_x_2649:
[----:B------:R-:W-:Y:S05]  /*13e80*/  BSYNC B6 ;  /* 0x0000000000067941 */ /* 0x000fea0003800000 */
.L_x_2648:
[----:B0-----:R-:W2:Y:S01]  /*13e90*/  LDL.LU R2, [R1] ;  /* 0x0000000001027983 */ /* 0x001ea20000300800 */
[----:B------:R-:W0:Y:S01]  /*13ea0*/  LDC R21, c[0x0][0x448] ;  /* 0x00011200ff157b82 */ /* 0x000e220000000800 */
[----:B------:R-:W-:Y:S01]  /*13eb0*/  ULDC.64 UR4, c[0x0][0x298] ;  /* 0x0000a60000047ab9 */ /* 0x000fe20000000a00 */
[----:B------:R-:W-:Y:S01]  /*13ec0*/  LOP3.LUT P6, RZ, R16, 0x200, RZ, 0xc0, !PT ;  /* 0x0000020010ff7812 */ /* 0x000fe200078cc0ff */
[----:B------:R-:W3:Y:S01]  /*13ed0*/  S2R R20, SR_TID.X ;  /* 0x0000000000147919 */ /* 0x000ee20000002100 */
[----:B------:R-:W-:Y:S01]  /*13ee0*/  SHF.R.S32.HI R4, RZ, 0x1f, R27 ;  /* 0x0000001fff047819 */ /* 0x000fe2000001141b */
[----:B------:R-:W4:Y:S03]  /*13ef0*/  S2R R7, SR_TID.X ;  /* 0x0000000000077919 */ /* 0x000f260000002100 */
[----:B------:R-:W-:Y:S02]  /*13f00*/  SEL R4, R4, RZ, !P6 ;  /* 0x000000ff04047207 */ /* 0x000fe40007000000 */
[----:B---3--:R-:W-:Y:S01]  /*13f10*/  LOP3.LUT R20, R20, 0x7f, RZ, 0xc0, !PT ;  /* 0x0000007f14147812 */ /* 0x008fe200078ec0ff */
[----:B----4-:R-:W-:-:S05]  /*13f20*/  IMAD.SHL.U32 R7, R7, 0x8, RZ ;  /* 0x0000000807077824 */ /* 0x010fca00078e00ff */
[----:B------:R-:W-:Y:S02]  /*13f30*/  LOP3.LUT R7, R7, 0x38, RZ, 0xc0, !PT ;  /* 0x0000003807077812 */ /* 0x000fe400078ec0ff */
[----:B--2---:R-:W-:-:S05]  /*13f40*/  SHF.R.S32.HI R0, RZ, 0x1f, R2 ;  /* 0x0000001fff007819 */ /* 0x004fca0000011402 */
[----:B------:R-:W-:-:S04]  /*13f50*/  IMAD R0, R0, UR4, RZ ;  /* 0x0000000400007c24 */ /* 0x000fc8000f8e02ff */
        /* <DEDUP_REMOVED lines=9> */
[----:B------:R-:W-:Y:S01]  /*13ff0*/  IMAD.IADD R3, R3, 0x1, R0 ;  /* 0x0000000103037824 */ /* 0x000fe200078e0200 */
[----:B------:R-:W-:Y:S02]  /*14000*/  SEL R0, R27, RZ, !P6 ;  /* 0x000000ff1b007207 */ /* 0x000fe40007000000 */
[----:B0-----:R-:W-:Y:S02]  /*14010*/  ISETP.NE.AND P6, PT, R21, 0x1, PT ;  /* 0x000000011500780c */ /* 0x001fe40003fc5270 */
[----:B------:R-:W-:Y:S01]  /*14020*/  SHF.R.U32.HI R21, RZ, 0x3, R20 ;  /* 0x00000003ff157819 */ /* 0x000fe20000011614 */
[C---:B------:R-:W-:Y:S01]  /*14030*/  IMAD.WIDE.U32 R2, R0.reuse, UR4, R2 ;  /* 0x0000000400027c25 */ /* 0x040fe2000f8e0002 */
[----:B------:R-:W0:Y:S03]  /*14040*/  S2R R20, SR_TID.X ;  /* 0x0000000000147919 */ /* 0x000e260000002100 */
[----:B------:R-:W-:Y:S01]  /*14050*/  IMAD R4, R0, UR5, R4 ;  /* 0x0000000500047c24 */ /* 0x000fe2000f8e0204 */
[----:B------:R-:W-:-:S03]  /*14060*/  ULDC.64 UR4, c[0x0][0x2d0] ;  /* 0x0000b40000047ab9 */ /* 0x000fc60000000a00 */
[----:B------:R-:W-:Y:S02]  /*14070*/  IMAD.IADD R3, R3, 0x1, R4 ;  /* 0x0000000103037824 */ /* 0x000fe400078e0204 */
[----:B------:R-:W2:Y:S08]  /*14080*/  @P6 LDC R6, c[0x0][0x44c] ;  /* 0x00011300ff066b82 */ /* 0x000eb00000000800 */
[----:B------:R-:W3:Y:S01]  /*14090*/  @P6 LDC R5, c[0x0][0x450] ;  /* 0x00011400ff056b82 */ /* 0x000ee20000000800 */
[----:B0-----:R-:W-:-:S05]  /*140a0*/  IMAD.SHL.U32 R20, R20, 0x10, RZ ;  /* 0x0000001014147824 */ /* 0x001fca00078e00ff */
[----:B------:R-:W-:-:S05]  /*140b0*/  LOP3.LUT R20, R21, 0x70, R20, 0xf8, !PT ;  /* 0x0000007015147812 */ /* 0x000fca00078ef814 */
[----:B------:R-:W-:Y:S02]  /*140c0*/  IMAD.IADD R0, R20, 0x1, R34 ;  /* 0x0000000114007824 */ /* 0x000fe400078e0222 */
[----:B------:R-:W0:Y:S02]  /*140d0*/  S2R R20, SR_TID.X ;  /* 0x0000000000147919 */ /* 0x000e240000002100 */
[----:B--2---:R-:W-:-:S04]  /*140e0*/  @P6 IMAD.HI.U32 R6, R0, R6, RZ ;  /* 0x0000000600066227 */ /* 0x004fc800078e00ff */
[----:B------:R-:W-:Y:S01]  /*140f0*/  IMAD.MOV.U32 R4, RZ, RZ, R0 ;  /* 0x000000ffff047224 */ /* 0x000fe200078e0000 */
[----:B---3--:R-:W-:Y:S02]  /*14100*/  @P6 SHF.R.U32.HI R4, RZ, R5, R6 ;  /* 0x00000005ff046219 */ /* 0x008fe40000011606 */
[----:B------:R-:W2:Y:S03]  /*14110*/  LDC R6, c[0x0][0x448] ;  /* 0x00011200ff067b82 */ /* 0x000ea60000000800 */
[----:B------:R-:W-:Y:S02]  /*14120*/  IMAD.MOV R5, RZ, RZ, -R4 ;  /* 0x000000ffff057224 */ /* 0x000fe400078e0a04 */
[----:B------:R-:W-:Y:S01]  /*14130*/  IMAD.WIDE.U32 R2, R4, UR4, R2 ;  /* 0x0000000404027c25 */ /* 0x000fe2000f8e0002 */
[----:B0-----:R-:W-:-:S03]  /*14140*/  LOP3.LUT R20, R20, 0x7f, RZ, 0xc0, !PT ;  /* 0x0000007f14147812 */ /* 0x001fc600078ec0ff */
[----:B--2---:R-:W-:Y:S01]  /*14150*/  IMAD R0, R6, R5, R0 ;  /* 0x0000000506007224 */ /* 0x004fe200078e0200 */
[----:B------:R-:W-:Y:S02]  /*14160*/  SHF.R.S32.HI R5, RZ, 0x1f, R4 ;  /* 0x0000001fff057819 */ /* 0x000fe40000011404 */
[----:B------:R-:W-:-:S03]  /*14170*/  SHF.R.U32.HI R8, RZ, 0x3, R20 ;  /* 0x00000003ff087819 */ /* 0x000fc60000011614 */
        /* <DEDUP_REMOVED lines=14> */
[----:B------:R-:W-:-:S03]  /*14260*/  UMOV UR5, 0xffffffff ;  /* 0xffffffff00057882 */ /* 0x000fc60000000000 */
[----:B------:R-:W-:Y:S07]  /*14270*/  BRA.DIV UR5, `(.L_x_2650) ;  /* 0x0000003a05c07947 */ /* 0x000fee000b800000 */
[----:B------:R-:W0:Y:S01]  /*14280*/  SHFL.IDX PT, R3, R0, RZ, 0x181f ;  /* 0x00181fff00037589 */ /* 0x000e2200000e0000 */
[----:B------:R-:W-:Y:S02]  /*14290*/  IMAD R36, R36, R6, RZ ;  /* 0x0000000624247224 */ /* 0x000fe400078e02ff */
        /* <DEDUP_REMOVED lines=72> */
.L_x_2739:
[----:B------:R-:W-:-:S05]  /*14720*/  VIADD R34, R34, 0x70 ;  /* 0x0000007022227836 */ /* 0x000fca0000000000 */
[----:B------:R-:W-:-:S13]  /*14730*/  ISETP.GE.AND P0, PT, R34, R36, PT ;  /* 0x000000242200720c */ /* 0x000fda0003f06270 */
[----:B0-2---:R-:W-:-:S05]  /*14740*/  @!P0 LEA R2, P2, R7, R0, 0x1 ;  /* 0x0000000007028211 */ /* 0x005fca00078408ff */
[----:B------:R-:W-:-:S05]  /*14750*/  @!P0 IMAD.X R3, RZ, RZ, R4, P2 ;  /* 0x000000ffff038224 */ /* 0x000fca00010e0604 */
[----:B------:R-:W-:Y:S01]  /*14760*/  @!PT LDS RZ, [RZ] ;  /* 0x00000000fffff984 */ /* 0x000fe20000000800 */
[----:B------:R-:W-:Y:S01]  /*14770*/  @!PT LDS RZ, [RZ] ;  /* 0x00000000fffff984 */ /* 0x000fe20000000800 */
[----:B------:R-:W-:Y:S01]  /*14780*/  @!PT LDS RZ, [RZ] ;  /* 0x00000000fffff984 */ /* 0x000fe20000000800 */
[----:B------:R0:W-:Y:S01]  /*14790*/  @!P0 LDGSTS.E.BYPASS.LTC128B.128 [R37+0x1bc00], desc[UR46][R2.64], !P1 ;  /* 0x1bc0000002258fae */ /* 0x0001e2000c901d6e */
[----:B------:R-:W-:Y:S01]  /*147a0*/  PLOP3.LUT P0, PT, PT, PT, PT, 0x80, 0x0 ;  /* 0x000000000000781c */ /* 0x000fe20003f0f070 */
[----:B------:R-:W-:-:S12]  /*147b0*/  NOP ;  /* 0x0000000000007918 */ /* 0x000fd80000000000 */
.L_x_2651:
        /* <DEDUP_REMOVED lines=18> */
.L_x_2740:
[----:B------:R-:W-:Y:S05]  /*148e0*/  BSYNC B0 ;  /* 0x0000000000007941 */ /* 0x000fea0003800000 */
.L_x_2652:
[----:B------:R-:W-:-:S05]  /*148f0*/  IMAD.U32 R2, RZ, RZ, UR36 ;  /* 0x00000024ff027e24 */ /* 0x000fca000f8e00ff */
[----:B------:R-:W-:-:S13]  /*14900*/  ISETP.NE.AND P0, PT, R2, 0x3, PT ;  /* 0x000000030200780c */ /* 0x000fda0003f05270 */
[----:B------:R-:W-:Y:S05]  /*14910*/  @!P0 BRA `(.L_x_2654) ;  /* 0x0000000000048947 */ /* 0x000fea0003800000 */
[----:B------:R-:W-:Y:S01]  /*14920*/  BPT.TRAP 0x1 ;  /* 0x000000040000795c */ /* 0x000fe20000300000 */
.L_x_2654:
[----:B0-----:R-:W-:Y:S01]  /*14930*/  SHF.L.U32 R0, R22, 0x1f, RZ ;  /* 0x0000001f16007819 */ /* 0x001fe200000006ff */
[----:B------:R-:W-:Y:S03]  /*14940*/  BSSY B0, `(.L_x_2655) ;  /* 0x0000003000007945 */ /* 0x000fe60003800000 */
[----:B------:R-:W0:Y:S02]  /*14950*/  SYNCS.PHASECHK.TRANS64.TRYWAIT P0, [R19+URZ+0x22860], R0 ;  /* 0x02286000130075a7 */ /* 0x000e24000800017f */
[----:B0-----:R-:W-:Y:S05]  /*14960*/  @!P0 BRA `(.L_x_2656) ;  /* 0x0000003c00bc8947 */ /* 0x001fea0003800000 */
.L_x_2741:
[----:B------:R-:W-:Y:S05]  /*14970*/  BSYNC B0 ;  /* 0x0000000000007941 */ /* 0x000fea0003800000 */
.L_x_2655:
[----:B------:R-:W0:Y:S01]  /*14980*/  LDL.LU R2, [R1+0x8] ;  /* 0x0000080001027983 */ /* 0x000e220000300800 */
[----:B------:R-:W-:-:S03]  /*14990*/  ULDC.64 UR4, c[0x0][0x328] ;  /* 0x0000ca0000047ab9 */ /* 0x000fc60000000a00 */
[----:B------:R-:W2:Y:S04]  /*149a0*/  LDL.LU R6, [R1+0xc] ;  /* 0x00000c0001067983 */ /* 0x000ea80000300800 */
[----:B------:R-:W3:Y:S01]  /*149b0*/  LDL.LU R4, [R1+0x14] ;  /* 0x0000140001047983 */ /* 0x000ee20000300800 */
[C---:B------:R-:W-:Y:S02]  /*149c0*/  LOP3.LUT P3, RZ, R16.reuse, 0x10, RZ, 0xc0, !PT ;  /* 0x0000001010ff7812 */ /* 0x040fe4000786c0ff */
[C---:B------:R-:W-:Y:S02]  /*149d0*/  LOP3.LUT P2, RZ, R16.reuse, 0x8, RZ, 0xc0, !PT ;  /* 0x0000000810ff7812 */ /* 0x040fe4000784c0ff */
[C---:B------:R-:W-:Y:S02]  /*149e0*/  LOP3.LUT P1, RZ, R16.reuse, 0x4, RZ, 0xc0, !PT ;  /* 0x0000000410ff7812 */ /* 0x040fe4000782c0ff */
[----:B------:R-:W-:-:S02]  /*149f0*/  LOP3.LUT P4, RZ, R16, 0x1, RZ, 0xc0, !PT ;  /* 0x0000000110ff7812 */ /* 0x000fc4000788c0ff */
[----:B------:R-:W-:Y:S01]  /*14a00*/  SEL R7, RZ, 0x8, P1 ;  /* 0x00000008ff077807 */ /* 0x000fe20000800000 */
[----:B0-----:R-:W-:Y:S02]  /*14a10*/  IMAD R0, R2, UR4, RZ ;  /* 0x0000000402007c24 */ /* 0x001fe4000f8e02ff */
[----:B------:R-:W-:-:S04]  /*14a20*/  IMAD.WIDE.U32 R2, R35, UR4, RZ ;  /* 0x0000000423027c25 */ /* 0x000fc8000f8e00ff */
[----:B------:R-:W-:Y:S01]  /*14a30*/  IMAD R5, R35, UR5, R0 ;  /* 0x0000000523057c24 */ /* 0x000fe2000f8e0200 */
[----:B------:R-:W-:Y:S02]  /*14a40*/  ULDC.64 UR4, c[0x0][0x338] ;  /* 0x0000ce0000047ab9 */ /* 0x000fe40000000a00 */
[----:B--2---:R-:W-:Y:S02]  /*14a50*/  IMAD R0, R6, UR4, RZ ;  /* 0x0000000406007c24 */ /* 0x004fe4000f8e02ff */
[----:B------:R-:W-:Y:S02]  /*14a60*/  IMAD.IADD R3, R3, 0x1, R5 ;  /* 0x0000000103037824 */ /* 0x000fe400078e0205 */
[C---:B------:R-:W-:Y:S01]  /*14a70*/  IMAD R5, R33.reuse, UR5, R0 ;  /* 0x0000000521057c24 */ /* 0x040fe2000f8e0200 */
[----:B------:R-:W-:Y:S01]  /*14a80*/  SEL R0, RZ, 0x2, P3 ;  /* 0x00000002ff007807 */ /* 0x000fe20001800000 */
        /* <DEDUP_REMOVED lines=10> */
[----:B------:R-:W-:Y:S02]  /*14b30*/  LEA.HI.X R6, R2, UR5, R3, 0x1, P0 ;  /* 0x0000000502067c11 */ /* 0x000fe400080f0c03 */
[----:B------:R-:W-:-:S04]  /*14b40*/  SEL R3, RZ, 0x4, P2 ;  /* 0x00000004ff037807 */ /* 0x000fc80001000000 */
[----:B---3--:R-:W-:Y:S01]  /*14b50*/  IADD3 R0, R3, R0, R4 ;  /* 0x0000000003007210 */ /* 0x008fe20007ffe004 */
[----:B------:R-:W-:-:S04]  /*14b60*/  IMAD R4, R18, 0x6000, R28 ;  /* 0x0000600012047824 */ /* 0x000fc800078e021c */
[----:B------:R-:W-:Y:S01]  /*14b70*/  IMAD.IADD R7, R0, 0x1, R7 ;  /* 0x0000000100077824 */ /* 0x000fe200078e0207 */
[----:B------:R-:W-:Y:S06]  /*14b80*/  BRA.DIV UR4, `(.L_x_2657) ;  /* 0x0000003e04487947 */ /* 0x000fec000b800000 */
[----:B------:R-:W0:Y:S01]  /*14b90*/  S2R R2, SR_TID.X ;  /* 0x0000000000027919 */ /* 0x000e220000002100 */
[----:B------:R-:W-:Y:S01]  /*14ba0*/  IMAD R4, R4, 0x2, R17 ;  /* 0x0000000204047824 */ /* 0x000fe200078e0211 */
[C---:B------:R-:W-:Y:S01]  /*14bb0*/  LOP3.LUT P2, RZ, R7.reuse, 0x2, RZ, 0xc0, !PT ;  /* 0x0000000207ff7812 */ /* 0x040fe2000784c0ff */
[----:B------:R-:W2:Y:S01]  /*14bc0*/  SHFL.IDX PT, R14, R5, RZ, 0x181f ;  /* 0x00181fff050e7589 */ /* 0x000ea200000e0000 */
[----:B------:R-:W-:-:S03]  /*14bd0*/  LOP3.LUT P1, RZ, R7, 0x4, RZ, 0xc0, !PT ;  /* 0x0000000407ff7812 */ /* 0x000fc6000782c0ff */
[----:B------:R-:W3:Y:S01]  /*14be0*/  SHFL.IDX PT, R3, R6, RZ, 0x181f ;  /* 0x00181fff06037589 */ /* 0x000ee200000e0000 */
        /* <DEDUP_REMOVED lines=43> */
[C---:B------:R-:W-:Y:S01]  /*14ea0*/  ISETP.LT.OR P3, PT, R32.reuse, 0x31, P4 ;  /* 0x000000312000780c */ /* 0x040fe20002761670 */
[----:B------:R-:W0:Y:S04]  /*14eb0*/  SHFL.IDX PT, R3, R6, 0x4, 0x181f ;  /* 0x00981f0006037f89 */ /* 0x000e2800000e0000 */
[----:B------:R-:W2:Y:S08]  /*14ec0*/  SHFL.IDX PT, R6, R6, 0x5, 0x181f ;  /* 0x00b81f0006067f89 */ /* 0x000eb000000e0000 */
        /* <DEDUP_REMOVED lines=8> */
[----:B------:R3:W4:Y:S02]  /*14f50*/  SHFL.IDX PT, R14, R5, 0x5, 0x181f ;  /* 0x00b81f00050e7f89 */ /* 0x00072400000e0000 */
        /* <DEDUP_REMOVED lines=9> */
.L_x_2755:
[----:B0--3--:R-:W-:Y:S02]  /*14ff0*/  IADD3 R2, P3, R14, R0, RZ ;  /* 0x000000000e027210 */ /* 0x009fe40007f7e0ff */
        /* <DEDUP_REMOVED lines=14> */
.L_x_2658:
        /* <DEDUP_REMOVED lines=11> */
.L_x_2659:
[----:B------:R-:W2:Y:S01]  /*15190*/  LDL.LU R2, [R1+0x4] ;  /* 0x0000040001027983 */ /* 0x000ea20000300800 */
[----:B------:R0:W-:Y:S01]  /*151a0*/  SYNCS.ARRIVE.TRANS64.A1T0 RZ, [R19+URZ+0x22850], RZ ;  /* 0x022850ff13ff79a7 */ /* 0x0001e2000810003f */
[----:B------:R-:W-:Y:S01]  /*151b0*/  BSSY B0, `(.L_x_2660) ;  /* 0x00000e1000007945 */ /* 0x000fe20003800000 */
[----:B--2---:R-:W-:-:S05]  /*151c0*/  VIADD R10, R2, 0xfffffffe ;  /* 0xfffffffe020a7836 */ /* 0x004fca0000000000 */
[----:B------:R-:W-:-:S13]  /*151d0*/  ISETP.GE.AND P0, PT, R10, R31, PT ;  /* 0x0000001f0a00720c */ /* 0x000fda0003f06270 */
[----:B0-----:R-:W-:Y:S05]  /*151e0*/  @!P0 BRA `(.L_x_2661) ;  /* 0x0000000c00748947 */ /* 0x001fea0003800000 */
.L_x_2674:
[----:B0-----:R-:W0:Y:S01]  /*151f0*/  S2R R2, SR_TID.X ;  /* 0x0000000000027919 */ /* 0x001e220000002100 */
[----:B--2---:R-:W2:Y:S01]  /*15200*/  LDC R3, c[0x0][0x430] ;  /* 0x00010c00ff037b82 */ /* 0x004ea20000000800 */
[----:B------:R-:W-:Y:S02]  /*15210*/  IMAD R8, R10, 0x60, R29 ;  /* 0x000000600a087824 */ /* 0x000fe400078e021d */
[----:B------:R-:W-:Y:S01]  /*15220*/  VIADD R18, R18, 0x1 ;  /* 0x0000000112127836 */ /* 0x000fe20000000000 */
[----:B--2---:R-:W-:Y:S02]  /*15230*/  ISETP.NE.AND P0, PT, R3, 0x1, PT ;  /* 0x000000010300780c */ /* 0x004fe40003f05270 */
[----:B0-----:R-:W-:-:S04]  /*15240*/  LOP3.LUT R2, R2, 0x7f, RZ, 0xc0, !PT ;  /* 0x0000007f02027812 */ /* 0x001fc800078ec0ff */
[----:B------:R-:W-:Y:S02]  /*15250*/  SHF.R.U32.HI R4, RZ, 0x3, R2 ;  /* 0x00000003ff047819 */ /* 0x000fe40000011602 */
[----:B------:R-:W0:Y:S05]  /*15260*/  S2R R2, SR_TID.X ;  /* 0x0000000000027919 */ /* 0x000e2a0000002100 */
[----:B------:R-:W2:Y:S08]  /*15270*/  @P0 LDC R3, c[0x0][0x434] ;  /* 0x00010d00ff030b82 */ /* 0x000eb00000000800 */
[----:B---3--:R-:W3:Y:S01]  /*15280*/  @P0 LDC R7, c[0x0][0x438] ;  /* 0x00010e00ff070b82 */ /* 0x008ee20000000800 */
[----:B0-----:R-:W-:-:S05]  /*15290*/  IMAD.SHL.U32 R2, R2, 0x10, RZ ;  /* 0x0000001002027824 */ /* 0x001fca00078e00ff */
[----:B------:R-:W-:-:S04]  /*152a0*/  LOP3.LUT R2, R4, 0x70, R2, 0xf8, !PT ;  /* 0x0000007004027812 */ /* 0x000fc800078ef802 */
[C---:B------:R-:W-:Y:S01]  /*152b0*/  ISETP.GT.U32.AND P1, PT, R2.reuse, 0x5f, PT ;  /* 0x0000005f0200780c */ /* 0x040fe20003f24070 */
[----:B------:R-:W-:-:S04]  /*152c0*/  IMAD.IADD R8, R2, 0x1, R8 ;  /* 0x0000000102087824 */ /* 0x000fc800078e0208 */
[----:B--2---:R-:W-:-:S04]  /*152d0*/  @P0 IMAD.HI.U32 R2, R8, R3, RZ ;  /* 0x0000000308020227 */ /* 0x004fc800078e00ff */
[----:B------:R-:W-:Y:S01]  /*152e0*/  IMAD.MOV.U32 R9, RZ, RZ, R8 ;  /* 0x000000ffff097224 */ /* 0x000fe200078e0008 */
[----:B---3--:R-:W-:-:S03]  /*152f0*/  @P0 SHF.R.U32.HI R9, RZ, R7, R2 ;  /* 0x00000007ff090219 */ /* 0x008fc60000011602 */
[----:B------:R-:W0:Y:S01]  /*15300*/  @!P1 LDC.64 R4, c[0x0][0x428] ;  /* 0x00010a00ff049b82 */ /* 0x000e220000000a00 */
[----:B------:R-:W-:-:S07]  /*15310*/  @!P1 SHF.R.S32.HI R3, RZ, 0x1f, R9 ;  /* 0x0000001fff039819 */ /* 0x000fce0000011409 */
[----:B------:R-:W2:Y:S01]  /*15320*/  @!P1 LDC.64 R6, c[0x0][0x418] ;  /* 0x00010600ff069b82 */ /* 0x000ea20000000a00 */
[----:B0-----:R-:W-:-:S04]  /*15330*/  @!P1 IMAD R2, R30, R4, RZ ;  /* 0x000000041e029224 */ /* 0x001fc800078e02ff */
[----:B------:R-:W-:Y:S02]  /*15340*/  @!P1 IMAD R5, R25, R5, R2 ;  /* 0x0000000519059224 */ /* 0x000fe400078e0202 */
[----:B------:R-:W-:-:S04]  /*15350*/  @!P1 IMAD.MOV.U32 R2, RZ, RZ, R9 ;  /* 0x000000ffff029224 */ /* 0x000fc800078e0009 */
[----:B------:R-:W-:-:S04]  /*15360*/  @!P1 IMAD.WIDE.U32 R2, R25, R4, R2 ;  /* 0x0000000419029225 */ /* 0x000fc800078e0002 */
[----:B------:R-:W-:Y:S01]  /*15370*/  @!P1 IMAD.IADD R5, R5, 0x1, R3 ;  /* 0x0000000105059824 */ /* 0x000fe200078e0203 */
[C---:B--2---:R-:W-:Y:S01]  /*15380*/  @!P1 LEA R6, P0, R2.reuse, R6, 0x2 ;  /* 0x0000000602069211 */ /* 0x044fe200078010ff */
[----:B------:R-:W-:Y:S02]  /*15390*/  IMAD.MOV.U32 R4, RZ, RZ, RZ ;  /* 0x000000ffff047224 */ /* 0x000fe400078e00ff */
[----:B------:R-:W-:Y:S01]  /*153a0*/  IMAD.U32 R11, RZ, RZ, UR36 ;  /* 0x00000024ff0b7e24 */ /* 0x000fe2000f8e00ff */
        /* <DEDUP_REMOVED lines=13> */
[----:B------:R-:W-:Y:S01]  /*15480*/  ISETP.GT.AND P2, PT, R2, R31, PT ;  /* 0x0000001f0200720c */ /* 0x000fe20003f44270 */
[----:B0-----:R-:W-:-:S12]  /*15490*/  @!P1 BRA `(.L_x_2662) ;  /* 0x0000000000049947 */ /* 0x001fd80003800000 */
[----:B------:R-:W-:Y:S01]  /*154a0*/  BPT.TRAP 0x1 ;  /* 0x000000040000795c */ /* 0x000fe20000300000 */
.L_x_2662:
[----:B------:R-:W-:Y:S01]  /*154b0*/  IMAD R6, R18, 0x8, R17 ;  /* 0x0000000812067824 */ /* 0x000fe200078e0211 */
[----:B------:R-:W-:Y:S01]  /*154c0*/  SHF.L.U32 R21, R22, 0x1f, RZ ;  /* 0x0000001f16157819 */ /* 0x000fe200000006ff */
[----:B------:R-:W-:Y:S01]  /*154d0*/  BSSY B1, `(.L_x_2663) ;  /* 0x0000004000017945 */ /* 0x000fe20003800000 */
[----:B-1----:R-:W-:Y:S02]  /*154e0*/  SHF.R.S32.HI R19, RZ, 0x1f, R5 ;  /* 0x0000001fff137819 */ /* 0x002fe40000011405 */
[----:B------:R-:W0:Y:S02]  /*154f0*/  SYNCS.PHASECHK.TRANS64.TRYWAIT P0, [R6+URZ+0x22840], R21 ;  /* 0x02284015060075a7 */ /* 0x000e24000800017f */
[----:B0-----:R-:W-:Y:S05]  /*15500*/  @!P0 BRA `(.L_x_2664) ;  /* 0x0000003c00288947 */ /* 0x001fea0003800000 */
.L_x_2756:
[----:B------:R-:W-:Y:S05]  /*15510*/  BSYNC B1 ;  /* 0x0000000000017941 */ /* 0x000fea0003800000 */
.L_x_2663:
        /* <DEDUP_REMOVED lines=52> */
.L_x_2770:
        /* <DEDUP_REMOVED lines=8> */
.L_x_2666:
[----:B------:R-:W-:Y:S02]  /*158e0*/  PLOP3.LUT P1, PT, P1, P0, PT, 0xa2, 0x0 ;  /* 0x000000000000781c */ /* 0x000fe40000f21472 */
[----:B------:R-:W-:-:S08]  /*158f0*/  @P0 R2UR P1, UR4, R6 ;  /* 0x00000000060402ca */ /* 0x000fd00000020000 */
[----:B------:R-:W-:-:S05]  /*15900*/  @P0 PLOP3.LUT P0, PT, P1, PT, PT, 0x80, 0x0 ;  /* 0x000000000000081c */ /* 0x000fca0000f0f070 */
[----:B------:R-:W-:Y:S01]  /*15910*/  @!P1 SYNCS.ARRIVE.TRANS64.RED.A0T1 RZ, [UR4+0x22830], RZ ;  /* 0x022830ffffff99a7 */ /* 0x000fe20008200404 */
[----:B------:R-:W-:Y:S07]  /*15920*/  @!P1 ARRIVES.LDGSTSBAR.64.TRANSCNT [UR4+0x22830] ;  /* 0x02283000ff0099b0 */ /* 0x000fee0008000a84 */
[----:B------:R-:W-:Y:S05]  /*15930*/  @P0 BRA.U.ANY `(.L_x_2666) ;  /* 0xfffffffd00e80947 */ /* 0x000fea000393ffff */
[----:B------:R-:W-:Y:S01]  /*15940*/  NOP ;  /* 0x0000000000007918 */ /* 0x000fe20000000000 */
[----:B--2---:R-:W-:-:S05]  /*15950*/  IMAD.U32 R2, RZ, RZ, UR36 ;  /* 0x00000024ff027e24 */ /* 0x004fca000f8e00ff */
[----:B------:R-:W-:-:S13]  /*15960*/  ISETP.NE.AND P3, PT, R2, 0x3, PT ;  /* 0x000000030200780c */ /* 0x000fda0003f65270 */
[----:B------:R-:W-:Y:S05]  /*15970*/  @!P3 BRA `(.L_x_2667) ;  /* 0x000000000004b947 */ /* 0x000fea0003800000 */
[----:B------:R-:W-:Y:S01]  /*15980*/  BPT.TRAP 0x1 ;  /* 0x000000040000795c */ /* 0x000fe20000300000 */
.L_x_2667:
[----:B------:R2:W-:Y:S01]  /*15990*/  SYNCS.ARRIVE.TRANS64.A1T0 RZ, [R6+URZ+0x22830], RZ ;  /* 0x022830ff06ff79a7 */ /* 0x0005e2000810003f */
[----:B------:R-:W-:Y:S05]  /*159a0*/  @!P3 BRA `(.L_x_2668) ;  /* 0x000000000004b947 */ /* 0x000fea0003800000 */
[----:B------:R-:W-:Y:S01]  /*159b0*/  BPT.TRAP 0x1 ;  /* 0x000000040000795c */ /* 0x000fe20000300000 */
.L_x_2668:
[----:B------:R-:W3:Y:S01]  /*159c0*/  SYNCS.PHASECHK.TRANS64.TRYWAIT P0, [R6+URZ+0x22860], R21 ;  /* 0x02286015060075a7 */ /* 0x000ee2000800017f */
[----:B------:R-:W-:Y:S04]  /*159d0*/  BSSY B1, `(.L_x_2669) ;  /* 0x0000002000017945 */ /* 0x000fe80003800000 */
[----:B---3--:R-:W-:Y:S05]  /*159e0*/  @!P0 BRA `(.L_x_2670) ;  /* 0x0000003c00a88947 */ /* 0x008fea0003800000 */
.L_x_2771:
[----:B------:R-:W-:Y:S05]  /*159f0*/  BSYNC B1 ;  /* 0x0000000000017941 */ /* 0x000fea0003800000 */
.L_x_2669:
[----:B------:R-:W-:Y:S01]  /*15a00*/  ULDC.64 UR4, c[0x0][0x328] ;  /* 0x0000ca0000047ab9 */ /* 0x000fe20000000a00 */
[C---:B------:R-:W-:Y:S01]  /*15a10*/  LOP3.LUT P5, RZ, R16.reuse, 0x1, RZ, 0xc0, !PT ;  /* 0x0000000110ff7812 */ /* 0x040fe200078ac0ff */
[----:B------:R-:W-:Y:S01]  /*15a20*/  IMAD R2, R19, UR4, RZ ;  /* 0x0000000413027c24 */ /* 0x000fe2000f8e02ff */
[----:B------:R-:W-:Y:S01]  /*15a30*/  LOP3.LUT P4, RZ, R16, 0x10, RZ, 0xc0, !PT ;  /* 0x0000001010ff7812 */ /* 0x000fe2000788c0ff */
[----:B------:R-:W-:Y:S01]  /*15a40*/  IMAD R8, R18, 0x6000, R28 ;  /* 0x0000600012087824 */ /* 0x000fe200078e021c */
[C---:B------:R-:W-:Y:S01]  /*15a50*/  LOP3.LUT P3, RZ, R16.reuse, 0x8, RZ, 0xc0, !PT ;  /* 0x0000000810ff7812 */ /* 0x040fe2000786c0ff */
[C---:B-1----:R-:W-:Y:S01]  /*15a60*/  IMAD R7, R5.reuse, UR5, R2 ;  /* 0x0000000505077c24 */ /* 0x042fe2000f8e0202 */
[----:B------:R-:W-:Y:S01]  /*15a70*/  LOP3.LUT P1, RZ, R16, 0x4, RZ, 0xc0, !PT ;  /* 0x0000000410ff7812 */ /* 0x000fe2000782c0ff */
        /* <DEDUP_REMOVED lines=17> */
[----:B------:R-:W1:Y:S01]  /*15b90*/  SHFL.IDX PT, R14, R7, RZ, 0x181f ;  /* 0x00181fff070e7589 */ /* 0x000e6200000e0000 */
[----:B------:R-:W-:-:S03]  /*15ba0*/  IMAD R8, R8, 0x2, R17 ;  /* 0x0000000208087824 */ /* 0x000fc600078e0211 */
[----:B------:R-:W4:Y:S04]  /*15bb0*/  SHFL.IDX PT, R3, R9, RZ, 0x181f ;  /* 0x00181fff09037589 */ /* 0x000f2800000e0000 */
[----:B------:R-:W-:Y:S04]  /*15bc0*/  SHFL.IDX PT, R5, R9, 0x1, 0x181f ;  /* 0x00381f0009057f89 */ /* 0x000fe800000e0000 */
[----:B------:R-:W-:Y:S01]  /*15bd0*/  SHFL.IDX PT, R19, R9, 0x2, 0x181f ;  /* 0x00581f0009137f89 */ /* 0x000fe200000e0000 */
[----:B-1----:R-:W-:-:S03]  /*15be0*/  IADD3 R2, P0, R14, R0, RZ ;  /* 0x000000000e027210 */ /* 0x002fc60007f1e0ff */
[----:B------:R-:W1:Y:S02]  /*15bf0*/  SHFL.IDX PT, R14, R7, 0x1, 0x181f ;  /* 0x00381f00070e7f89 */ /* 0x000e6400000e0000 */
[----:B----4-:R-:W-:-:S05]  /*15c00*/  IMAD.X R3, RZ, RZ, R3, P0 ;  /* 0x000000ffff037224 */ /* 0x010fca00000e0603 */
[----:B------:R-:W-:Y:S04]  /*15c10*/  LDGSTS.E.BYPASS.LTC128B.128 [R8+0x400], desc[UR46][R2.64], !P5 ;  /* 0x0040000002087fae */ /* 0x000fe8000e901d6e */
[----:B------:R-:W-:Y:S04]  /*15c20*/  LDGSTS.E.BYPASS.LTC128B.128 [R8+0x3400], desc[UR46][R2.64+0x80], !P4 ;  /* 0x0340008002087fae */ /* 0x000fe8000e101d6e */
[----:B------:R-:W-:Y:S04]  /*15c30*/  LDGSTS.E.BYPASS.LTC128B.128 [R8+0x6400], desc[UR46][R2.64+0x100], !P3 ;  /* 0x0640010002087fae */ /* 0x000fe8000d901d6e */
[----:B------:R4:W-:Y:S01]  /*15c40*/  LDGSTS.E.BYPASS.LTC128B.128 [R8+0x9400], desc[UR46][R2.64+0x180], !P1 ;  /* 0x0940018002087fae */ /* 0x0009e2000c901d6e */
[----:B-1----:R-:W-:-:S03]  /*15c50*/  IADD3 R4, P0, R14, R0, RZ ;  /* 0x000000000e047210 */ /* 0x002fc60007f1e0ff */
[----:B------:R-:W4:Y:S02]  /*15c60*/  SHFL.IDX PT, R14, R7, 0x2, 0x181f ;  /* 0x00581f00070e7f89 */ /* 0x000f2400000e0000 */
[----:B------:R-:W-:-:S05]  /*15c70*/  IMAD.X R5, RZ, RZ, R5, P0 ;  /* 0x000000ffff057224 */ /* 0x000fca00000e0605 */
[----:B------:R-:W-:Y:S04]  /*15c80*/  LDGSTS.E.BYPASS.LTC128B.128 [R8+0xc00], desc[UR46][R4.64], !P5 ;  /* 0x00c0000004087fae */ /* 0x000fe8000e901d6e */
[----:B------:R-:W-:Y:S04]  /*15c90*/  LDGSTS.E.BYPASS.LTC128B.128 [R8+0x3c00], desc[UR46][R4.64+0x80], !P4 ;  /* 0x03c0008004087fae */ /* 0x000fe8000e101d6e */
[----:B------:R-:W-:Y:S04]  /*15ca0*/  LDGSTS.E.BYPASS.LTC128B.128 [R8+0x6c00], desc[UR46][R4.64+0x100], !P3 ;  /* 0x06c0010004087fae */ /* 0x000fe8000d901d6e */
[----:B------:R1:W-:Y:S01]  /*15cb0*/  LDGSTS.E.BYPASS.LTC128B.128 [R8+0x9c00], desc[UR46][R4.64+0x180], !P1 ;  /* 0x09c0018004087fae */ /* 0x0003e2000c901d6e */
[----:B----4-:R-:W-:-:S03]  /*15cc0*/  IADD3 R2, P0, R14, R0, RZ ;  /* 0x000000000e027210 */ /* 0x010fc60007f1e0ff */
[----:B------:R-:W4:Y:S02]  /*15cd0*/  SHFL.IDX PT, R14, R7, 0x3, 0x181f ;  /* 0x00781f00070e7f89 */ /* 0x000f2400000e0000 */
[----:B------:R-:W-:Y:S02]  /*15ce0*/  IMAD.X R3, RZ, RZ, R19, P0 ;  /* 0x000000ffff037224 */ /* 0x000fe400000e0613 */
[----:B------:R-:W-:Y:S04]  /*15cf0*/  SHFL.IDX PT, R19, R9, 0x4, 0x181f ;  /* 0x00981f0009137f89 */ /* 0x000fe800000e0000 */
[----:B-1----:R-:W1:Y:S04]  /*15d00*/  SHFL.IDX PT, R5, R9, 0x3, 0x181f ;  /* 0x00781f0009057f89 */ /* 0x002e6800000e0000 */
[----:B------:R-:W-:Y:S04]  /*15d10*/  LDGSTS.E.BYPASS.LTC128B.128 [R8+0x1400], desc[UR46][R2.64], !P5 ;  /* 0x0140000002087fae */ /* 0x000fe8000e901d6e */
[----:B------:R-:W-:Y:S04]  /*15d20*/  LDGSTS.E.BYPASS.LTC128B.128 [R8+0x4400], desc[UR46][R2.64+0x80], !P4 ;  /* 0x0440008002087fae */ /* 0x000fe8000e101d6e */
[----:B------:R-:W-:Y:S01]  /*15d30*/  LDGSTS.E.BYPASS.LTC128B.128 [R8+0x7400], desc[UR46][R2.64+0x100], !P3 ;  /* 0x0740010002087fae */ /* 0x000fe2000d901d6e */
[----:B----4-:R-:W-:-:S03]  /*15d40*/  IADD3 R4, P0, R14, R0, RZ ;  /* 0x000000000e047210 */ /* 0x010fc60007f1e0ff */
[----:B------:R4:W-:Y:S04]  /*15d50*/  LDGSTS.E.BYPASS.LTC128B.128 [R8+0xa400], desc[UR46][R2.64+0x180], !P1 ;  /* 0x0a40018002087fae */ /* 0x0009e8000c901d6e */
[----:B------:R-:W4:Y:S01]  /*15d60*/  SHFL.IDX PT, R14, R7, 0x4, 0x181f ;  /* 0x00981f00070e7f89 */ /* 0x000f2200000e0000 */
[----:B-1----:R-:W-:-:S03]  /*15d70*/  IMAD.X R5, RZ, RZ, R5, P0 ;  /* 0x000000ffff057224 */ /* 0x002fc600000e0605 */
[----:B------:R-:W1:Y:S04]  /*15d80*/  SHFL.IDX PT, R9, R9, 0x5, 0x181f ;  /* 0x00b81f0009097f89 */ /* 0x000e6800000e0000 */
[----:B------:R0:W-:Y:S04]  /*15d90*/  LDGSTS.E.BYPASS.LTC128B.128 [R8+0x1c00], desc[UR46][R4.64], !P5 ;  /* 0x01c0000004087fae */ /* 0x0001e8000e901d6e */
[----:B------:R0:W-:Y:S04]  /*15da0*/  LDGSTS.E.BYPASS.LTC128B.128 [R8+0x4c00], desc[UR46][R4.64+0x80], !P4 ;  /* 0x04c0008004087fae */ /* 0x0001e8000e101d6e */
[----:B------:R0:W-:Y:S04]  /*15db0*/  LDGSTS.E.BYPASS.LTC128B.128 [R8+0x7c00], desc[UR46][R4.64+0x100], !P3 ;  /* 0x07c0010004087fae */ /* 0x0001e8000d901d6e */
[----:B------:R0:W-:Y:S01]  /*15dc0*/  LDGSTS.E.BYPASS.LTC128B.128 [R8+0xac00], desc[UR46][R4.64+0x180], !P1 ;  /* 0x0ac0018004087fae */ /* 0x0001e2000c901d6e */
[----:B----4-:R-:W-:-:S03]  /*15dd0*/  IADD3 R2, P0, R14, R0, RZ ;  /* 0x000000000e027210 */ /* 0x010fc60007f1e0ff */
[----:B------:R0:W4:Y:S02]  /*15de0*/  SHFL.IDX PT, R14, R7, 0x5, 0x181f ;  /* 0x00b81f00070e7f89 */ /* 0x00012400000e0000 */
[----:B------:R-:W-:-:S05]  /*15df0*/  IMAD.X R3, RZ, RZ, R19, P0 ;  /* 0x000000ffff037224 */ /* 0x000fca00000e0613 */
[----:B------:R0:W-:Y:S04]  /*15e00*/  LDGSTS.E.BYPASS.LTC128B.128 [R8+0x2400], desc[UR46][R2.64], !P5 ;  /* 0x0240000002087fae */ /* 0x0001e8000e901d6e */
[----:B------:R0:W-:Y:S04]  /*15e10*/  LDGSTS.E.BYPASS.LTC128B.128 [R8+0x5400], desc[UR46][R2.64+0x80], !P4 ;  /* 0x0540008002087fae */ /* 0x0001e8000e101d6e */
[----:B------:R0:W-:Y:S04]  /*15e20*/  LDGSTS.E.BYPASS.LTC128B.128 [R8+0x8400], desc[UR46][R2.64+0x100], !P3 ;  /* 0x0840010002087fae */ /* 0x0001e8000d901d6e */
[----:B-1----:R0:W-:Y:S02]  /*15e30*/  LDGSTS.E.BYPASS.LTC128B.128 [R8+0xb400], desc[UR46][R2.64+0x180], !P1 ;  /* 0x0b40018002087fae */ /* 0x0021e4000c901d6e */
.L_x_2785:
        /* <DEDUP_REMOVED lines=11> */
.L_x_2672:
        /* <DEDUP_REMOVED lines=11> */
.L_x_2673:
[----:B------:R0:W-:Y:S01]  /*15fa0*/  SYNCS.ARRIVE.TRANS64.A1T0 RZ, [R6+URZ+0x22850], RZ ;  /* 0x022850ff06ff79a7 */ /* 0x0001e2000810003f */
[----:B------:R-:W-:Y:S05]  /*15fb0*/  @P2 BRA `(.L_x_2674) ;  /* 0xfffffff0008c2947 */ /* 0x000fea000383ffff */
.L_x_2661:
[----:B------:R-:W-:Y:S05]  /*15fc0*/  BSYNC B0 ;  /* 0x0000000000007941 */ /* 0x000fea0003800000 */
.L_x_2660:
[----:B------:R-:W4:Y:S01]  /*15fd0*/  S2R R2, SR_TID.X ;  /* 0x0000000000027919 */ /* 0x000f220000002100 */
[----:B------:R-:W-:Y:S01]  /*15fe0*/  VIADD R18, R18, 0x1 ;  /* 0x0000000112127836 */ /* 0x000fe20000000000 */
[----:B------:R-:W-:Y:S04]  /*15ff0*/  BSSY B0, `(.L_x_2675) ;  /* 0x0000012000007945 */ /* 0x000fe80003800000 */
[----:B------:R-:W-:-:S04]  /*16000*/  ISETP.NE.AND P0, PT, R18, 0x2, PT ;  /* 0x000000021200780c */ /* 0x000fc80003f05270 */
[----:B------:R-:W-:Y:S02]  /*16010*/  SEL R5, RZ, 0x1, P0 ;  /* 0x00000001ff057807 */ /* 0x000fe40000000000 */
[----:B----4-:R-:W-:-:S04]  /*16020*/  LOP3.LUT R2, R2, 0x7f, RZ, 0xc0, !PT ;  /* 0x0000007f02027812 */ /* 0x010fc800078ec0ff */
[----:B------:R-:W-:-:S13]  /*16030*/  ISETP.NE.AND P1, PT, R2, RZ, PT ;  /* 0x000000ff0200720c */ /* 0x000fda0003f25270 */
[----:B------:R-:W-:Y:S05]  /*16040*/  @P1 BRA `(.L_x_2676) ;  /* 0x0000000000301947 */ /* 0x000fea0003800000 */
[----:B------:R-:W4:Y:S01]  /*16050*/  S2R R7, SR_LANEID ;  /* 0x0000000000077919 */ /* 0x000f220000000000 */
[----:B------:R-:W-:Y:S01]  /*16060*/  VOTEU.ANY UR4, UPT, PT ;  /* 0x0000000000047886 */ /* 0x000fe200038e0100 */
[----:B------:R-:W5:Y:S01]  /*16070*/  LDC.64 R2, c[0x0][0xc60] ;  /* 0x00031800ff027b82 */ /* 0x000f620000000a00 */
[----:B------:R-:W4:Y:S02]  /*16080*/  FLO.U32 R0, UR4 ;  /* 0x0000000400007d00 */ /* 0x000f2400080e0000 */
[----:B----4-:R-:W-:-:S06]  /*16090*/  ISETP.EQ.U32.AND P1, PT, R0, R7, PT ;  /* 0x000000070000720c */ /* 0x010fcc0003f22070 */
[----:B------:R-:W5:Y:S07]  /*160a0*/  POPC R7, UR4 ;  /* 0x0000000400077d09 */ /* 0x000f6e0008000000 */
[----:B-----5:R-:W4:Y:S01]  /*160b0*/  @P1 ATOMG.E.ADD.STRONG.GPU PT, R3, desc[UR46][R2.64], R7 ;  /* 0x00000007020319a8 */ /* 0x020f2200081ee1ee */
[----:B------:R-:W5:Y:S02]  /*160c0*/  S2R R4, SR_LTMASK ;  /* 0x0000000000047919 */ /* 0x000f640000003900 */
[----:B-----5:R-:W-:-:S04]  /*160d0*/  LOP3.LUT R4, R4, UR4, RZ, 0xc0, !PT ;  /* 0x0000000404047c12 */ /* 0x020fc8000f8ec0ff */
[----:B------:R-:W5:Y:S01]  /*160e0*/  POPC R9, R4 ;  /* 0x0000000400097309 */ /* 0x000f620000000000 */
[----:B----4-:R-:W5:Y:S02]  /*160f0*/  SHFL.IDX PT, R0, R3, R0, 0x1f ;  /* 0x00001f0003007589 */ /* 0x010f6400000e0000 */
[----:B-----5:R-:W-:-:S07]  /*16100*/  IADD3 R24, R0, UR37, R9 ;  /* 0x0000002500187c10 */ /* 0x020fce000fffe009 */
.L_x_2676:
[----:B------:R-:W-:Y:S05]  /*16110*/  BSYNC B0 ;  /* 0x0000000000007941 */ /* 0x000fea0003800000 */
.L_x_2675:
[----:B------:R-:W-:Y:S02]  /*16120*/  SEL R18, R18, RZ, P0 ;  /* 0x000000ff12127207 */ /* 0x000fe40000000000 */
[----:B------:R-:W-:-:S07]  /*16130*/  LOP3.LUT R22, R22, R5, RZ, 0x3c, !PT ;  /* 0x0000000516167212 */ /* 0x000fce00078e3cff */
.L_x_2635:
[----:B------:R-:W-:Y:S05]  /*16140*/  BSYNC B7 ;  /* 0x0000000000077941 */ /* 0x000fea0003800000 */
.L_x_2633:
[----:B------:R-:W-:-:S13]  /*16150*/  LOP3.LUT P0, RZ, R16, 0x400, RZ, 0xc0, !PT ;  /* 0x0000040010ff7812 */ /* 0x000fda000780c0ff */
[----:B------:R-:W-:Y:S05]  /*16160*/  @!P0 BRA `(.L_x_2677) ;  /* 0x0000000000248947 */ /* 0x000fea0003800000 */
[----:B------:R-:W-:Y:S05]  /*16170*/  WARPSYNC.ALL ;  /* 0x0000000000007948 */ /* 0x000fea0003800000 */
[----:B------:R-:W4:Y:S08]  /*16180*/  S2UR UR5, SR_CgaCtaId ;  /* 0x00000000000579c3 */ /* 0x000f300000008800 */
[----:B------:R-:W-:Y:S06]  /*16190*/  BAR.SYNC.DEFER_BLOCKING 0x5, 0x180 ;  /* 0x0146000000007b1d */ /* 0x000fec0000010000 */
[----:B------:R-:W-:-:S02]  /*161a0*/  UMOV UR4, 0x400 ;  /* 0x0000040000047882 */ /* 0x000fc40000000000 */
[----:B----4-:R-:W-:-:S06]  /*161b0*/  ULEA UR4, UR5, UR4, 0x18 ;  /* 0x0000000405047291 */ /* 0x010fcc000f8ec03f */
[----:B------:R-:W-:-:S05]  /*161c0*/  IMAD.U32 R17, RZ, RZ, UR4 ;  /* 0x00000004ff117e24 */ /* 0x000fca000f8e00ff */
[----:B------:R4:W0:Y:S01]  /*161d0*/  LDS.128 R24, [R17+0x228d0] ;  /* 0x0228d00011187984 */ /* 0x0008220000000c00 */
[----:B------:R-:W-:Y:S06]  /*161e0*/  BAR.ARV 0x4, 0x180 ;  /* 0x0106000000007b1d */ /* 0x000fec0000002000 */
[----:B------:R-:W-:Y:S05]  /*161f0*/  BRA `(.L_x_2678) ;  /* 0x0000000800cc7947 */ /* 0x000fea0003800000 */
.L_x_2677:
[----:B------:R-:W4:Y:S01]  /*16200*/  S2R R8, SR_TID.X ;  /* 0x0000000000087919 */ /* 0x000f220000002100 */
[----:B------:R-:W-:Y:S01]  /*16210*/  UMOV UR4, 0xffffffff ;  /* 0xffffffff00047882 */ /* 0x000fe20000000000 */
[----:B----4-:R-:W-:-:S04]  /*16220*/  LOP3.LUT R8, R8, 0x1f, RZ, 0xc0, !PT ;  /* 0x0000001f08087812 */ /* 0x010fc800078ec0ff */
[----:B------:R-:W-:Y:S01]  /*16230*/  ISETP.NE.AND P0, PT, R8, 0x1f, PT ;  /* 0x0000001f0800780c */ /* 0x000fe20003f05270 */
[----:B------:R-:W-:-:S12]  /*16240*/  BRA.DIV UR4, `(.L_x_2679) ;  /* 0x0000003e046c7947 */ /* 0x000fd8000b800000 */
[----:B------:R-:W-:Y:S01]  /*16250*/  IMAD.IADD R5, R27, 0x1, R8 ;  /* 0x000000011b057824 */ /* 0x000fe200078e0208 */
[----:B------:R-:W-:-:S04]  /*16260*/  ULDC UR4, c[0x0][0xc3c] ;  /* 0x00030f0000047ab9 */ /* 0x000fc80000000800 */
[----:B------:R-:W-:-:S13]  /*16270*/  ISETP.GE.OR P1, PT, R5, UR4, !P0 ;  /* 0x0000000405007c0c */ /* 0x000fda000c726670 */
[----:B------:R-:W4:Y:S02]  /*16280*/  @!P1 LDC.64 R2, c[0x0][0xc80] ;  /* 0x00032000ff029b82 */ /* 0x000f240000000a00 */
[----:B----4-:R-:W-:-:S06]  /*16290*/  @!P1 IMAD.WIDE R2, R5, 0x4, R2 ;  /* 0x0000000405029825 */ /* 0x010fcc00078e0202 */
[----:B------:R-:W4:Y:S01]  /*162a0*/  @!P1 LDG.E R2, desc[UR46][R2.64] ;  /* 0x0000002e02029981 */ /* 0x000f22000c1e1900 */
[----:B------:R-:W-:Y:S01]  /*162b0*/  IMAD.MOV.U32 R5, RZ, RZ, RZ ;  /* 0x000000ffff057224 */ /* 0x000fe200078e00ff */
[C---:B------:R-:W-:Y:S02]  /*162c0*/  ISETP.GE.U32.AND P2, PT, R8.reuse, 0x2, PT ;  /* 0x000000020800780c */ /* 0x040fe40003f46070 */
[C---:B------:R-:W-:Y:S01]  /*162d0*/  ISETP.GE.U32.AND P3, PT, R8.reuse, 0x4, PT ;  /* 0x000000040800780c */ /* 0x040fe20003f66070 */
[----:B------:R-:W-:Y:S01]  /*162e0*/  SHFL.IDX PT, R0, R24, RZ, 0x1f ;  /* 0x00001fff18007589 */ /* 0x000fe200000e0000 */
[C---:B------:R-:W-:Y:S02]  /*162f0*/  ISETP.GE.U32.AND P4, PT, R8.reuse, 0x8, PT ;  /* 0x000000080800780c */ /* 0x040fe40003f86070 */
[C---:B------:R-:W-:Y:S01]  /*16300*/  ISETP.GE.U32.AND P5, PT, R8.reuse, 0x10, PT ;  /* 0x000000100800780c */ /* 0x040fe20003fa6070 */
[----:B------:R-:W-:Y:S01]  /*16310*/  SHFL.IDX PT, R4, R24, 0x1, 0x1f ;  /* 0x00201f0018047f89 */ /* 0x000fe200000e0000 */
[----:B----4-:R-:W-:Y:S01]  /*16320*/  @!P1 IMAD.MOV.U32 R5, RZ, RZ, R2 ;  /* 0x000000ffff059224 */ /* 0x010fe200078e0002 */
[----:B------:R-:W-:-:S04]  /*16330*/  ISETP.NE.AND P1, PT, R8, RZ, PT ;  /* 0x000000ff0800720c */ /* 0x000fc80003f25270 */
[----:B------:R-:W0:Y:S02]  /*16340*/  SHFL.UP PT, R14, R5, 0x1, RZ ;  /* 0x04200000050e7989 */ /* 0x000e2400000e00ff */
[----:B0-23--:R-:W-:-:S05]  /*16350*/  SEL R6, R14, RZ, P1 ;  /* 0x000000ff0e067207 */ /* 0x00dfca0000800000 */
        /* <DEDUP_REMOVED lines=13> */
[----:B------:R0:W2:Y:S02]  /*16430*/  SHFL.IDX PT, R14, R6, 0x1f, 0x1f ;  /* 0x03e01f00060e7f89 */ /* 0x0000a400000e0000 */
.L_x_2795:
[----:B------:R-:W-:Y:S02]  /*16440*/  ULDC UR4, c[0x0][0xc38] ;  /* 0x00030e0000047ab9 */ /* 0x000fe40000000800 */
[----:B------:R-:W-:-:S04]  /*16450*/  IMAD.U32 R7, RZ, RZ, UR4 ;  /* 0x00000004ff077e24 */ /* 0x000fc8000f8e00ff */
[----:B--2---:R-:W-:-:S04]  /*16460*/  IMAD R14, R14, R7, RZ ;  /* 0x000000070e0e7224 */ /* 0x004fc800078e02ff */
[----:B------:R-:W-:-:S05]  /*16470*/  IMAD.IADD R9, R4, 0x1, R14 ;  /* 0x0000000104097824 */ /* 0x000fca00078e020e */
[----:B------:R-:W-:-:S13]  /*16480*/  ISETP.GT.AND P6, PT, R9, R0, PT ;  /* 0x000000000900720c */ /* 0x000fda0003fc4270 */
[----:B------:R-:W-:Y:S05]  /*16490*/  @P6 BRA `(.L_x_2680) ;  /* 0x00000000009c6947 */ /* 0x000fea0003800000 */
.L_x_2685:
[----:B------:R-:W2:Y:S01]  /*164a0*/  LDC R2, c[0x0][0xc3c] ;  /* 0x00030f00ff027b82 */ /* 0x000ea20000000800 */
[----:B------:R-:W-:-:S05]  /*164b0*/  VIADD R27, R27, 0x1f ;  /* 0x0000001f1b1b7836 */ /* 0x000fca0000000000 */
[----:B--2---:R-:W-:-:S13]  /*164c0*/  ISETP.GE.AND P6, PT, R27, R2, PT ;  /* 0x000000021b00720c */ /* 0x004fda0003fc6270 */
[----:B------:R-:W-:Y:S05]  /*164d0*/  @P6 BRA `(.L_x_2681) ;  /* 0x0000000400d06947 */ /* 0x000fea0003800000 */
[----:B------:R-:W2:Y:S01]  /*164e0*/  S2R R3, SR_TID.X ;  /* 0x0000000000037919 */ /* 0x000ea20000002100 */
[----:B------:R-:W-:Y:S01]  /*164f0*/  BSSY B0, `(.L_x_2682) ;  /* 0x0000009000007945 */ /* 0x000fe20003800000 */
[----:B------:R-:W-:Y:S01]  /*16500*/  IMAD.MOV.U32 R5, RZ, RZ, RZ ;  /* 0x000000ffff057224 */ /* 0x000fe200078e00ff */
[----:B--2---:R-:W-:-:S05]  /*16510*/  LOP3.LUT R3, R3, 0x1f, RZ, 0xc0, !PT ;  /* 0x0000001f03037812 */ /* 0x004fca00078ec0ff */
[----:B------:R-:W-:-:S05]  /*16520*/  IMAD.IADD R7, R27, 0x1, R3 ;  /* 0x000000011b077824 */ /* 0x000fca00078e0203 */
[----:B------:R-:W-:-:S13]  /*16530*/  ISETP.GE.OR P6, PT, R7, R2, !P0 ;  /* 0x000000020700720c */ /* 0x000fda00047c6670 */
[----:B------:R-:W-:Y:S05]  /*16540*/  @P6 BRA `(.L_x_2683) ;  /* 0x00000000000c6947 */ /* 0x000fea0003800000 */
[----:B------:R-:W2:Y:S02]  /*16550*/  LDC.64 R2, c[0x0][0xc80] ;  /* 0x00032000ff027b82 */ /* 0x000ea40000000a00 */
[----:B--2---:R-:W-:-:S05]  /*16560*/  IMAD.WIDE R2, R7, 0x4, R2 ;  /* 0x0000000407027825 */ /* 0x004fca00078e0202 */
[----:B------:R2:W5:Y:S02]  /*16570*/  LDG.E R5, desc[UR46][R2.64] ;  /* 0x0000002e02057981 */ /* 0x000564000c1e1900 */
.L_x_2683:
[----:B------:R-:W-:Y:S05]  /*16580*/  BSYNC B0 ;  /* 0x0000000000007941 */ /* 0x000fea0003800000 */
.L_x_2682:
[----:B------:R-:W-:-:S03]  /*16590*/  UMOV UR4, 0xffffffff ;  /* 0xffffffff00047882 */ /* 0x000fc60000000000 */
[----:B------:R-:W-:Y:S05]  /*165a0*/  BRA.DIV UR4, `(.L_x_2684) ;  /* 0x0000003e04b87947 */ /* 0x000fea000b800000 */
[----:B-----5:R-:W3:Y:S02]  /*165b0*/  SHFL.UP PT, R14, R5, 0x1, RZ ;  /* 0x04200000050e7989 */ /* 0x020ee400000e00ff */
[----:B---3--:R-:W-:-:S05]  /*165c0*/  SEL R14, R14, RZ, P1 ;  /* 0x000000ff0e0e7207 */ /* 0x008fca0000800000 */
[----:B------:R-:W-:-:S05]  /*165d0*/  IMAD.IADD R13, R5, 0x1, R14 ;  /* 0x00000001050d7824 */ /* 0x000fca00078e020e */
[----:B------:R-:W2:Y:S02]  /*165e0*/  SHFL.UP PT, R14, R13, 0x2, RZ ;  /* 0x044000000d0e7989 */ /* 0x000ea400000e00ff */
[----:B--2---:R-:W-:-:S05]  /*165f0*/  SEL R2, R14, RZ, P2 ;  /* 0x000000ff0e027207 */ /* 0x004fca0001000000 */
        /* <DEDUP_REMOVED lines=9> */
[----:B0-----:R-:W-:-:S05]  /*16690*/  IMAD.IADD R6, R4, 0x1, R7 ;  /* 0x0000000104067824 */ /* 0x001fca00078e0207 */
[----:B------:R0:W2:Y:S02]  /*166a0*/  SHFL.IDX PT, R14, R6, 0x1f, 0x1f ;  /* 0x03e01f00060e7f89 */ /* 0x0000a400000e0000 */
.L_x_2803:
[----:B------:R-:W-:Y:S02]  /*166b0*/  ULDC UR4, c[0x0][0xc38] ;  /* 0x00030e0000047ab9 */ /* 0x000fe40000000800 */
[----:B------:R-:W-:-:S04]  /*166c0*/  IMAD.U32 R7, RZ, RZ, UR4 ;  /* 0x00000004ff077e24 */ /* 0x000fc8000f8e00ff */
[----:B--2---:R-:W-:-:S04]  /*166d0*/  IMAD R14, R14, R7, RZ ;  /* 0x000000070e0e7224 */ /* 0x004fc800078e02ff */
[----:B------:R-:W-:-:S05]  /*166e0*/  IMAD.IADD R9, R14, 0x1, R9 ;  /* 0x000000010e097824 */ /* 0x000fca00078e0209 */
[----:B------:R-:W-:-:S13]  /*166f0*/  ISETP.GT.AND P6, PT, R9, R0, PT ;  /* 0x000000000900720c */ /* 0x000fda0003fc4270 */
[----:B------:R-:W-:Y:S05]  /*16700*/  @!P6 BRA `(.L_x_2685) ;  /* 0xfffffffc0064e947 */ /* 0x000fea000383ffff */
.L_x_2680:
[----:B------:R-:W-:Y:S01]  /*16710*/  IMAD.IADD R24, R9, 0x1, -R14 ;  /* 0x0000000109187824 */ /* 0x000fe200078e0a0e */
[----:B------:R-:W-:-:S03]  /*16720*/  UMOV UR4, 0xffffffff ;  /* 0xffffffff00047882 */ /* 0x000fc60000000000 */
[----:B------:R-:W-:-:S05]  /*16730*/  IMAD R3, R6, R7, R24 ;  /* 0x0000000706037224 */ /* 0x000fca00078e0218 */
[----:B------:R-:W-:Y:S01]  /*16740*/  ISETP.GT.AND P6, PT, R3, R0, PT ;  /* 0x000000000300720c */ /* 0x000fe20003fc4270 */
[----:B------:R-:W-:-:S12]  /*16750*/  BRA.DIV UR4, `(.L_x_2686) ;  /* 0x0000004204087947 */ /* 0x000fd8000b800000 */
[----:B------:R-:W-:-:S04]  /*16760*/  VOTE.ANY R2, PT, !P6 ;  /* 0x0000000000027806 */ /* 0x000fc800070e0100 */
[----:B------:R-:W2:Y:S02]  /*16770*/  POPC R4, R2 ;  /* 0x0000000200047309 */ /* 0x000ea40000000000 */
[----:B--2---:R2:W3:Y:S02]  /*16780*/  SHFL.IDX PT, R5, R5, R4, 0x1f ;  /* 0x00001f0405057589 */ /* 0x0044e400000e0000 */
.L_x_2807:
[----:B------:R-:W-:Y:S01]  /*16790*/  ISETP.NE.AND P0, PT, R2, RZ, PT ;  /* 0x000000ff0200720c */ /* 0x000fe20003f05270 */
[----:B------:R-:W-:-:S12]  /*167a0*/  IMAD.MOV.U32 R14, RZ, RZ, RZ ;  /* 0x000000ffff0e7224 */ /* 0x000fd800078e00ff */
[----:B------:R-:W-:Y:S05]  /*167b0*/  @!P0 BRA `(.L_x_2687) ;  /* 0x0000000000108947 */ /* 0x000fea0003800000 */
[----:B------:R-:W-:Y:S01]  /*167c0*/  UMOV UR4, 0xffffffff ;  /* 0xffffffff00047882 */ /* 0x000fe20000000000 */
[----:B------:R-:W-:Y:S02]  /*167d0*/  VIADD R12, R4, 0xffffffff ;  /* 0xffffffff040c7836 */ /* 0x000fe40000000000 */
[----:B------:R-:W-:Y:S05]  /*167e0*/  BRA.DIV UR4, `(.L_x_2688) ;  /* 0x00000042042c7947 */ /* 0x000fea000b800000 */
[----:B------:R4:W0:Y:S02]  /*167f0*/  SHFL.IDX PT, R14, R6, R12, 0x1f ;  /* 0x00001f0c060e7589 */ /* 0x00082400000e0000 */
.L_x_2687:
[----:B------:R-:W5:Y:S01]  /*16800*/  LDC.64 R2, c[0x0][0xc90] ;  /* 0x00032400ff027b82 */ /* 0x000f620000000a00 */
[----:B------:R-:W-:-:S04]  /*16810*/  IMAD.IADD R27, R4, 0x1, R27 ;  /* 0x00000001041b7824 */ /* 0x000fc800078e021b */
[----:B-----5:R-:W-:-:S05]  /*16820*/  IMAD.WIDE R2, R27, 0x4, R2 ;  /* 0x000000041b027825 */ /* 0x020fca00078e0202 */
[----:B0---4-:R0:W2:Y:S01]  /*16830*/  LDG.E R6, desc[UR46][R2.64] ;  /* 0x0000002e02067981 */ /* 0x0110a2000c1e1900 */
[----:B------:R-:W-:Y:S02]  /*16840*/  IMAD R24, R14, R7, R24 ;  /* 0x000000070e187224 */ /* 0x000fe400078e0218 */
[----:B0-----:R-:W-:Y:S02]  /*16850*/  IMAD.MOV.U32 R2, RZ, RZ, RZ ;  /* 0x000000ffff027224 */ /* 0x001fe400078e00ff */
[----:B--23--:R-:W-:-:S05]  /*16860*/  IMAD R4, R5, R6, RZ ;  /* 0x0000000605047224 */ /* 0x00cfca00078e02ff */
[----:B------:R-:W-:-:S04]  /*16870*/  IABS R8, R4 ;  /* 0x0000000400087213 */ /* 0x000fc80000000000 */
[----:B------:R-:W0:Y:S08]  /*16880*/  I2F.RP R10, R8 ;  /* 0x00000008000a7306 */ /* 0x000e300000209400 */
[----:B0-----:R-:W0:Y:S02]  /*16890*/  MUFU.RCP R10, R10 ;  /* 0x0000000a000a7308 */ /* 0x001e240000001000 */
[----:B0-----:R-:W-:-:S06]  /*168a0*/  VIADD R11, R10, 0xffffffe ;  /* 0x0ffffffe0a0b7836 */ /* 0x001fcc0000000000 */
[----:B------:R-:W0:Y:S02]  /*168b0*/  F2I.FTZ.U32.TRUNC.NTZ R3, R11 ;  /* 0x0000000b00037305 */ /* 0x000e24000021f000 */
[----:B0-----:R-:W-:-:S04]  /*168c0*/  IMAD.MOV R9, RZ, RZ, -R3 ;  /* 0x000000ffff097224 */ /* 0x001fc800078e0a03 */
[----:B------:R-:W-:-:S04]  /*168d0*/  IMAD R9, R9, R8, RZ ;  /* 0x0000000809097224 */ /* 0x000fc800078e02ff */
[----:B------:R-:W-:-:S04]  /*168e0*/  IMAD.HI.U32 R2, R3, R9, R2 ;  /* 0x0000000903027227 */ /* 0x000fc800078e0002 */
[----:B------:R-:W-:Y:S01]  /*168f0*/  IMAD.IADD R9, R0, 0x1, -R24 ;  /* 0x0000000100097824 */ /* 0x000fe200078e0a18 */
[----:B------:R-:W-:-:S04]  /*16900*/  IABS R0, R4 ;  /* 0x0000000400007213 */ /* 0x000fc80000000000 */
[----:B------:R-:W-:Y:S01]  /*16910*/  IABS R3, R9 ;  /* 0x0000000900037213 */ /* 0x000fe20000000000 */
[----:B------:R-:W-:-:S04]  /*16920*/  IMAD.MOV R0, RZ, RZ, -R0 ;  /* 0x000000ffff007224 */ /* 0x000fc800078e0a00 */
        /* <DEDUP_REMOVED lines=12> */
[----:B------:R-:W-:Y:S02]  /*169f0*/  IMAD R0, R6, R2, RZ ;  /* 0x0000000206007224 */ /* 0x000fe400078e02ff */
[----:B------:R-:W-:Y:S02]  /*16a00*/  IMAD.MOV R2, RZ, RZ, -R2 ;  /* 0x000000ffff027224 */ /* 0x000fe400078e0a02 */
[----:B------:R-:W-:Y:S02]  /*16a10*/  IMAD.MOV R3, RZ, RZ, -R0 ;  /* 0x000000ffff037224 */ /* 0x000fe400078e0a00 */
[----:B------:R-:W-:-:S03]  /*16a20*/  IMAD R9, R4, R2, R9 ;  /* 0x0000000204097224 */ /* 0x000fc600078e0209 */
[----:B------:R-:W-:-:S04]  /*16a30*/  VIADDMNMX R6, R3, R7, R6, PT ;  /* 0x0000000703067246 */ /* 0x000fc80003800106 */
[-C--:B------:R-:W-:Y:S02]  /*16a40*/  IABS R7, R6.reuse ;  /* 0x0000000600077213 */ /* 0x080fe40000000000 */
[----:B------:R-:W-:Y:S02]  /*16a50*/  IABS R4, R6 ;  /* 0x0000000600047213 */ /* 0x000fe40000000000 */
[----:B------:R-:W0:Y:S03]  /*16a60*/  I2F.RP R8, R7 ;  /* 0x0000000700087306 */ /* 0x000e260000209400 */
[----:B------:R-:W-:-:S05]  /*16a70*/  IMAD.MOV R4, RZ, RZ, -R4 ;  /* 0x000000ffff047224 */ /* 0x000fca00078e0a04 */
[----:B0-----:R-:W0:Y:S02]  /*16a80*/  MUFU.RCP R8, R8 ;  /* 0x0000000800087308 */ /* 0x001e240000001000 */
[----:B0-----:R-:W-:-:S06]  /*16a90*/  VIADD R3, R8, 0xffffffe ;  /* 0x0ffffffe08037836 */ /* 0x001fcc0000000000 */
[----:B------:R-:W0:Y:S02]  /*16aa0*/  F2I.FTZ.U32.TRUNC.NTZ R3, R3 ;  /* 0x0000000300037305 */ /* 0x000e24000021f000 */
[----:B0-----:R-:W-:-:S04]  /*16ab0*/  IMAD.MOV R2, RZ, RZ, -R3 ;  /* 0x000000ffff027224 */ /* 0x001fc800078e0a03 */
[----:B------:R-:W-:Y:S02]  /*16ac0*/  IMAD R11, R2, R7, RZ ;  /* 0x00000007020b7224 */ /* 0x000fe400078e02ff */
[----:B------:R-:W-:-:S04]  /*16ad0*/  IMAD.MOV.U32 R2, RZ, RZ, RZ ;  /* 0x000000ffff027224 */ /* 0x000fc800078e00ff */
[----:B------:R-:W-:Y:S01]  /*16ae0*/  IMAD.HI.U32 R2, R3, R11, R2 ;  /* 0x0000000b03027227 */ /* 0x000fe200078e0002 */
[----:B------:R-:W-:Y:S02]  /*16af0*/  IABS R11, R9 ;  /* 0x00000009000b7213 */ /* 0x000fe40000000000 */
[C---:B------:R-:W-:Y:S01]  /*16b00*/  LOP3.LUT R3, R9.reuse, R6, RZ, 0x3c, !PT ;  /* 0x0000000609037212 */ /* 0x040fe200078e3cff */
[----:B------:R-:W-:Y:S02]  /*16b10*/  IMAD.IADD R9, R9, 0x1, R0 ;  /* 0x0000000109097824 */ /* 0x000fe400078e0200 */
[----:B------:R-:W-:Y:S01]  /*16b20*/  IMAD.HI.U32 R2, R2, R11, RZ ;  /* 0x0000000b02027227 */ /* 0x000fe200078e00ff */
[----:B------:R-:W-:-:S03]  /*16b30*/  ISETP.GE.AND P2, PT, R3, RZ, PT ;  /* 0x000000ff0300720c */ /* 0x000fc60003f46270 */
[----:B------:R-:W-:-:S05]  /*16b40*/  IMAD R4, R2, R4, R11 ;  /* 0x0000000402047224 */ /* 0x000fca00078e020b */
[----:B------:R-:W-:-:S13]  /*16b50*/  ISETP.GT.U32.AND P1, PT, R7, R4, PT ;  /* 0x000000040700720c */ /* 0x000fda0003f24070 */
[----:B------:R-:W-:Y:S02]  /*16b60*/  @!P1 IMAD.IADD R4, R4, 0x1, -R7 ;  /* 0x0000000104049824 */ /* 0x000fe400078e0a07 */
[----:B------:R-:W-:Y:S01]  /*16b70*/  @!P1 VIADD R2, R2, 0x1 ;  /* 0x0000000102029836 */ /* 0x000fe20000000000 */
[----:B------:R-:W-:Y:S02]  /*16b80*/  ISETP.NE.AND P1, PT, R6, RZ, PT ;  /* 0x000000ff0600720c */ /* 0x000fe40003f25270 */
[----:B------:R-:W-:-:S13]  /*16b90*/  ISETP.GE.U32.AND P0, PT, R4, R7, PT ;  /* 0x000000070400720c */ /* 0x000fda0003f06070 */
[----:B------:R-:W-:-:S04]  /*16ba0*/  @P0 VIADD R2, R2, 0x1 ;  /* 0x0000000102020836 */ /* 0x000fc80000000000 */
[----:B------:R-:W-:Y:S01]  /*16bb0*/  @!P2 IMAD.MOV R2, RZ, RZ, -R2 ;  /* 0x000000ffff02a224 */ /* 0x000fe200078e0a02 */
[----:B------:R-:W-:Y:S01]  /*16bc0*/  @!P1 LOP3.LUT R2, RZ, R6, RZ, 0x33, !PT ;  /* 0x00000006ff029212 */ /* 0x000fe200078e33ff */
[----:B------:R-:W-:-:S04]  /*16bd0*/  IMAD.MOV R6, RZ, RZ, -R6 ;  /* 0x000000ffff067224 */ /* 0x000fc800078e0a06 */
[----:B------:R-:W-:Y:S01]  /*16be0*/  IMAD R26, R2, R6, R9 ;  /* 0x00000006021a7224 */ /* 0x000fe200078e0209 */
[----:B------:R-:W-:-:S05]  /*16bf0*/  LOP3.LUT R2, RZ, R2, RZ, 0x33, !PT ;  /* 0x00000002ff027212 */ /* 0x000fca00078e33ff */
[----:B------:R-:W-:Y:S01]  /*16c00*/  IMAD.IADD R25, R5, 0x1, R2 ;  /* 0x0000000105197824 */ /* 0x000fe200078e0202 */
[----:B------:R-:W-:Y:S06]  /*16c10*/  BRA `(.L_x_2689) ;  /* 0x00000000001c7947 */ /* 0x000fec0003800000 */
.L_x_2681:
[----:B------:R-:W-:Y:S01]  /*16c20*/  UMOV UR4, URZ ;  /* 0x0000003f00047c82 */ /* 0x000fe20008000000 */
[----:B------:R-:W-:Y:S01]  /*16c30*/  UMOV UR5, URZ ;  /* 0x0000003f00057c82 */ /* 0x000fe20008000000 */
[----:B------:R-:W-:Y:S01]  /*16c40*/  ULDC UR6, c[0x0][0xc3c] ;  /* 0x00030f0000067ab9 */ /* 0x000fe20000000800 */
[----:B------:R-:W-:Y:S02]  /*16c50*/  IMAD.MOV.U32 R24, RZ, RZ, R0 ;  /* 0x000000ffff187224 */ /* 0x000fe400078e0000 */
[----:B------:R-:W-:Y:S02]  /*16c60*/  IMAD.U32 R25, RZ, RZ, UR4 ;  /* 0x00000004ff197e24 */ /* 0x000fe4000f8e00ff */
[----:B------:R-:W-:Y:S02]  /*16c70*/  IMAD.U32 R26, RZ, RZ, UR5 ;  /* 0x00000005ff1a7e24 */ /* 0x000fe4000f8e00ff */
[----:B------:R-:W-:-:S07]  /*16c80*/  IMAD.U32 R27, RZ, RZ, UR6 ;  /* 0x00000006ff1b7e24 */ /* 0x000fce000f8e00ff */
.L_x_2689:
[----:B------:R-:W2:Y:S01]  /*16c90*/  S2R R0, SR_TID.X ;  /* 0x0000000000007919 */ /* 0x000ea20000002100 */
[----:B------:R-:W-:Y:S05]  /*16ca0*/  WARPSYNC.ALL ;  /* 0x0000000000007948 */ /* 0x000fea0003800000 */
[----:B------:R-:W-:Y:S01]  /*16cb0*/  BAR.SYNC.DEFER_BLOCKING 0x4, 0x180 ;  /* 0x0106000000007b1d */ /* 0x000fe20000010000 */
[----:B--2---:R-:W-:-:S04]  /*16cc0*/  LOP3.LUT R0, R0, 0x1f, RZ, 0xc0, !PT ;  /* 0x0000001f00007812 */ /* 0x004fc800078ec0ff */
[----:B------:R-:W-:-:S13]  /*16cd0*/  ISETP.NE.AND P0, PT, R0, RZ, PT ;  /* 0x000000ff0000720c */ /* 0x000fda0003f05270 */
[----:B------:R-:W2:Y:S01]  /*16ce0*/  @!P0 S2R R3, SR_CgaCtaId ;  /* 0x0000000000038919 */ /* 0x000ea20000008800 */
[----:B------:R-:W-:-:S04]  /*16cf0*/  @!P0 MOV R0, 0x400 ;  /* 0x0000040000008802 */ /* 0x000fc80000000f00 */
[----:B--2---:R-:W-:-:S05]  /*16d00*/  @!P0 LEA R17, R3, R0, 0x18 ;  /* 0x0000000003118211 */ /* 0x004fca00078ec0ff */
[----:B------:R2:W-:Y:S01]  /*16d10*/  @!P0 STS.128 [R17+0x228d0], R24 ;  /* 0x0228d01811008388 */ /* 0x0005e20000000c00 */
[----:B------:R-:W-:Y:S06]  /*16d20*/  BAR.ARV 0x5, 0x180 ;  /* 0x0146000000007b1d */ /* 0x000fec0000002000 */
.L_x_2678:
[----:B------:R-:W-:Y:S02]  /*16d30*/  ULDC UR4, c[0x0][0xc3c] ;  /* 0x00030f0000047ab9 */ /* 0x000fe40000000800 */
[----:B0-----:R-:W-:-:S13]  /*16d40*/  ISETP.GE.AND P0, PT, R27, UR4, PT ;  /* 0x000000041b007c0c */ /* 0x001fda000bf06270 */
[----:B------:R-:W-:Y:S05]  /*16d50*/  @!P0 BRA `(.L_x_2690) ;  /* 0xffffffb400b08947 */ /* 0x000fea000383ffff */
[----:B------:R-:W-:Y:S05]  /*16d60*/  BSYNC B8 ;  /* 0x0000000000087941 */ /* 0x000fea0003800000 */
.L_x_2621:
[----:B------:R-:W5:Y:S01]  /*16d70*/  LDL.LU R0, [R1+0x10] ;  /* 0x0000100001007983 */ /* 0x000f620000300800 */
[----:B------:R-:W-:Y:S01]  /*16d80*/  BSSY B0, `(.L_x_2691) ;  /* 0x000000b000007945 */ /* 0x000fe20003800000 */
[----:B------:R-:W0:Y:S01]  /*16d90*/  S2R R5, SR_CgaCtaId ;  /* 0x0000000000057919 */ /* 0x000e220000008800 */
[----:B-----5:R-:W-:-:S05]  /*16da0*/  VIADD R0, R0, 0x1 ;  /* 0x0000000100007836 */ /* 0x020fca0000000000 */
[----:B-1----:R-:W-:-:S04]  /*16db0*/  LEA.HI R2, R0, R0, RZ, 0x1 ;  /* 0x0000000000027211 */ /* 0x002fc800078f08ff */
[----:B------:R-:W-:Y:S02]  /*16dc0*/  LOP3.LUT R3, R2, 0xfffffffe, RZ, 0xc0, !PT ;  /* 0xfffffffe02037812 */ /* 0x000fe400078ec0ff */
[----:B------:R-:W-:-:S03]  /*16dd0*/  MOV R2, 0x400 ;  /* 0x0000040000027802 */ /* 0x000fc60000000f00 */
[----:B------:R-:W-:Y:S01]  /*16de0*/  IMAD.IADD R0, R0, 0x1, -R3 ;  /* 0x0000000100007824 */ /* 0x000fe200078e0a03 */
[----:B0-----:R-:W-:-:S04]  /*16df0*/  LEA R7, R5, R2, 0x18 ;  /* 0x0000000205077211 */ /* 0x001fc800078ec0ff */
[----:B------:R-:W-:-:S04]  /*16e00*/  SHF.L.U32 R0, R0, 0x1f, RZ ;  /* 0x0000001f00007819 */ /* 0x000fc800000006ff */
[----:B------:R-:W0:Y:S02]  /*16e10*/  SYNCS.PHASECHK.TRANS64.TRYWAIT P0, [R7+URZ+0x22820], R0 ;  /* 0x02282000070075a7 */ /* 0x000e24000800017f */
[----:B0-----:R-:W-:Y:S05]  /*16e20*/  @!P0 BRA `(.L_x_2692) ;  /* 0x0000003800c08947 */ /* 0x001fea0003800000 */
.L_x_2810:
[----:B------:R-:W-:Y:S05]  /*16e30*/  BSYNC B0 ;  /* 0x0000000000007941 */ /* 0x000fea0003800000 */
.L_x_2691:
[----:B------:R-:W-:-:S03]  /*16e40*/  UMOV UR4, 0xffffffff ;  /* 0xffffffff00047882 */ /* 0x000fc60000000000 */
[----:B------:R-:W-:Y:S05]  /*16e50*/  BRA.DIV UR4, `(.L_x_2693) ;  /* 0x0000003a04c87947 */ /* 0x000fea000b800000 */
[----:B0-----:R-:W0:Y:S02]  /*16e60*/  S2R R0, SR_TID.X ;  /* 0x0000000000007919 */ /* 0x001e240000002100 */
[----:B0-----:R-:W-:-:S04]  /*16e70*/  SHF.R.U32.HI R0, RZ, 0x5, R0 ;  /* 0x00000005ff007819 */ /* 0x001fc80000011600 */
[----:B------:R-:W-:-:S05]  /*16e80*/  LOP3.LUT R0, R0, 0x3, RZ, 0xc0, !PT ;  /* 0x0000000300007812 */ /* 0x000fca00078ec0ff */
[----:B------:R0:W1:Y:S02]  /*16e90*/  SHFL.IDX PT, R14, R0, RZ, 0x1f ;  /* 0x00001fff000e7589 */ /* 0x00006400000e0000 */
.L_x_2813:
[----:B-1----:R-:W-:Y:S01]  /*16ea0*/  ISETP.NE.AND P0, PT, R14, RZ, PT ;  /* 0x000000ff0e00720c */ /* 0x002fe20003f05270 */
[----:B------:R-:W-:-:S12]  /*16eb0*/  BSSY B0, `(.L_x_2694) ;  /* 0x0000024000007945 */ /* 0x000fd80003800000 */
[----:B------:R-:W-:Y:S05]  /*16ec0*/  @P0 BRA `(.L_x_2695) ;  /* 0x0000000000880947 */ /* 0x000fea0003800000 */
[----:B------:R-:W-:-:S03]  /*16ed0*/  UMOV UR4, 0xffffffff ;  /* 0xffffffff00047882 */ /* 0x000fc60000000000 */
[----:B------:R-:W-:Y:S05]  /*16ee0*/  BRA.DIV UR4, `(.L_x_2696) ;  /* 0x0000003a04d87947 */ /* 0x000fea000b800000 */
[----:B------:R-:W-:-:S13]  /*16ef0*/  ELECT P6, URZ, PT ;  /* 0x00000000003f782f */ /* 0x000fda00038c0000 */
.L_x_2816:
[----:B------:R-:W-:Y:S05]  /*16f00*/  @!P6 BRA `(.L_x_2695) ;  /* 0x000000000078e947 */ /* 0x000fea0003800000 */
[----:B------:R-:W-:-:S06]  /*16f10*/  ULOP3.LUT UR4, UR39, 0x2, URZ, 0xfc, !UPT ;  /* 0x0000000227047892 */ /* 0x000fcc000f8efc3f */
[----:B0-----:R-:W-:-:S05]  /*16f20*/  IMAD.U32 R0, RZ, RZ, UR4 ;  /* 0x00000004ff007e24 */ /* 0x001fca000f8e00ff */
[----:B------:R-:W-:-:S13]  /*16f30*/  ISETP.NE.AND P0, PT, R0, 0x3, PT ;  /* 0x000000030000780c */ /* 0x000fda0003f05270 */
[----:B------:R-:W-:Y:S05]  /*16f40*/  @!P0 BRA `(.L_x_2697) ;  /* 0x0000000000048947 */ /* 0x000fea0003800000 */
[----:B------:R-:W-:Y:S01]  /*16f50*/  BPT.TRAP 0x1 ;  /* 0x000000040000795c */ /* 0x000fe20000300000 */
.L_x_2697:
[----:B------:R-:W-:Y:S01]  /*16f60*/  IMAD R5, R18, 0x8, R7 ;  /* 0x0000000812057824 */ /* 0x000fe200078e0207 */
[----:B------:R-:W-:Y:S01]  /*16f70*/  SHF.L.U32 R0, R22, 0x1f, RZ ;  /* 0x0000001f16007819 */ /* 0x000fe200000006ff */
[----:B------:R-:W-:-:S03]  /*16f80*/  VIADD R18, R18, 0x1 ;  /* 0x0000000112127836 */ /* 0x000fc60000000000 */
[----:B------:R-:W0:Y:S02]  /*16f90*/  SYNCS.PHASECHK.TRANS64.TRYWAIT P1, [R5+URZ+0x22840], R0 ;  /* 0x02284000050075a7 */ /* 0x000e24000802017f */
[----:B------:R-:W-:-:S04]  /*16fa0*/  ISETP.NE.AND P2, PT, R18, 0x2, PT ;  /* 0x000000021200780c */ /* 0x000fc80003f45270 */
[----:B------:R-:W-:Y:S01]  /*16fb0*/  SEL R3, RZ, 0x1, P2 ;  /* 0x00000001ff037807 */ /* 0x000fe20001000000 */
[----:B0-----:R-:W-:Y:S08]  /*16fc0*/  @!P1 BRA `(.L_x_2698) ;  /* 0x0000003800c09947 */ /* 0x001ff00003800000 */
.L_x_2817:
[----:B------:R-:W-:Y:S02]  /*16fd0*/  SEL R18, R18, RZ, P2 ;  /* 0x000000ff12127207 */ /* 0x000fe40001000000 */
[----:B------:R-:W-:Y:S01]  /*16fe0*/  LOP3.LUT R2, R22, R3, RZ, 0x3c, !PT ;  /* 0x0000000316027212 */ /* 0x000fe200078e3cff */
[----:B------:R-:W-:Y:S06]  /*16ff0*/  @!P0 BRA `(.L_x_2699) ;  /* 0x0000000000048947 */ /* 0x000fec0003800000 */
[----:B------:R-:W-:Y:S01]  /*17000*/  BPT.TRAP 0x1 ;  /* 0x000000040000795c */ /* 0x000fe20000300000 */
.L_x_2699:
[----:B------:R-:W-:Y:S01]  /*17010*/  IMAD R3, R18, 0x8, R7 ;  /* 0x0000000812037824 */ /* 0x000fe200078e0207 */
[----:B------:R-:W-:-:S04]  /*17020*/  SHF.L.U32 R2, R2, 0x1f, RZ ;  /* 0x0000001f02027819 */ /* 0x000fc800000006ff */
[----:B------:R-:W1:Y:S02]  /*17030*/  SYNCS.PHASECHK.TRANS64.TRYWAIT P1, [R3+URZ+0x22840], R2 ;  /* 0x02284002030075a7 */ /* 0x000e64000802017f */
[----:B-1----:R-:W-:Y:S05]  /*17040*/  @!P1 BRA `(.L_x_2700) ;  /* 0x0000003800b49947 */ /* 0x002fea0003800000 */
.L_x_2818:
[----:B------:R-:W-:Y:S05]  /*17050*/  @!P0 BRA `(.L_x_2701) ;  /* 0x0000000000048947 */ /* 0x000fea0003800000 */
[----:B------:R-:W-:Y:S01]  /*17060*/  BPT.TRAP 0x1 ;  /* 0x000000040000795c */ /* 0x000fe20000300000 */
.L_x_2701:
[----:B------:R-:W5:Y:S02]  /*17070*/  SYNCS.PHASECHK.TRANS64.TRYWAIT P1, [R5+URZ+0x22860], R0 ;  /* 0x02286000050075a7 */ /* 0x000f64000802017f */
[----:B-----5:R-:W-:Y:S05]  /*17080*/  @!P1 BRA `(.L_x_2702) ;  /* 0x0000003800b89947 */ /* 0x020fea0003800000 */
.L_x_2819:
[----:B------:R-:W-:Y:S05]  /*17090*/  @!P0 BRA `(.L_x_2703) ;  /* 0x0000000000048947 */ /* 0x000fea0003800000 */
[----:B------:R-:W-:Y:S01]  /*170a0*/  BPT.TRAP 0x1 ;  /* 0x000000040000795c */ /* 0x000fe20000300000 */
.L_x_2703:
[----:B------:R0:W0:Y:S02]  /*170b0*/  SYNCS.PHASECHK.TRANS64.TRYWAIT P0, [R3+URZ+0x22860], R2 ;  /* 0x02286002030075a7 */ /* 0x000024000800017f */
[----:B0-----:R-:W-:Y:S05]  /*170c0*/  @!P0 NANOSLEEP.SYNCS 0x989680 ;  /* 0x009896800000895d */ /* 0x001fea0003900000 */
[----:B------:R-:W0:Y:S02]  /*170d0*/  @!P0 SYNCS.PHASECHK.TRANS64 P0, [R3+URZ+0x22860], R2 ;  /* 0x02286002030085a7 */ /* 0x000e24000800007f */
[----:B0-----:R-:W-:Y:S05]  /*170e0*/  @!P0 BRA `(.L_x_2703) ;  /* 0xfffffffc00f08947 */ /* 0x001fea000383ffff */
.L_x_2695:
[----:B------:R-:W-:Y:S05]  /*170f0*/  BSYNC B0 ;  /* 0x0000000000007941 */ /* 0x000fea0003800000 */
.L_x_2694:
[----:B------:R-:W-:Y:S05]  /*17100*/  EXIT ;  /* 0x000000000000794d */ /* 0x000fea0003800000 */
.L_x_2515:
[----:B0-----:R0:W1:Y:S02]  /*17110*/  SYNCS.PHASECHK.TRANS64.TRYWAIT P0, [R6+URZ+0x22800], R3 ;  /* 0x02280003060075a7 */ /* 0x001064000800017f */
[----:B-1----:R-:W-:Y:S05]  /*17120*/  @!P0 NANOSLEEP.SYNCS 0x989680 ;  /* 0x009896800000895d */ /* 0x002fea0003900000 */
[----:B------:R-:W1:Y:S02]  /*17130*/  @!P0 SYNCS.PHASECHK.TRANS64 P0, [R6+URZ+0x22800], R3 ;  /* 0x02280003060085a7 */ /* 0x000e64000800007f */
[----:B-1----:R-:W-:Y:S05]  /*17140*/  @!P0 BRA `(.L_x_2515) ;  /* 0xfffffffc00f08947 */ /* 0x002fea000383ffff */
[----:B------:R-:W-:Y:S05]  /*17150*/  BRA `(.L_x_2704) ;  /* 0xfffffea800f87947 */ /* 0x000fea000383ffff */
.L_x_2519:
[----:B0-----:R-:W-:-:S04]  /*17160*/  IMAD.U32 R3, RZ, RZ, UR24 ;  /* 0x00000018ff037e24 */ /* 0x001fc8000f8e00ff */
[----:B------:R0:W2:Y:S03]  /*17170*/  SYNCS.PHASECHK.TRANS64.TRYWAIT P1, [R3+URZ+0x22830], R8 ;  /* 0x02283008030075a7 */ /* 0x0000a6000802017f */
[----:B--2---:R-:W-:Y:S05]  /*17180*/  @!P1 NANOSLEEP.SYNCS 0x989680 ;  /* 0x009896800000995d */ /* 0x004fea0003900000 */
[----:B------:R-:W2:Y:S02]  /*17190*/  @!P1 SYNCS.PHASECHK.TRANS64 P1, [R3+URZ+0x22830], R8 ;  /* 0x02283008030095a7 */ /* 0x000ea4000802007f */
[----:B--2---:R-:W-:Y:S05]  /*171a0*/  @!P1 BRA `(.L_x_2519) ;  /* 0xfffffffc00ec9947 */ /* 0x004fea000383ffff */
[----:B------:R-:W-:Y:S05]  /*171b0*/  BRA `(.L_x_2518) ;  /* 0xfffffeac00207947 */ /* 0x000fea000383ffff */
.L_x_2532:
[----:B-1----:R-:W-:-:S04]  /*171c0*/  IMAD.U32 R9, RZ, RZ, UR24 ;  /* 0x00000018ff097e24 */ /* 0x002fc8000f8e00ff */
[----:B------:R1:W2:Y:S03]  /*171d0*/  SYNCS.PHASECHK.TRANS64.TRYWAIT P1, [R9+URZ+0x22850], R8 ;  /* 0x02285008090075a7 */ /* 0x0002a6000802017f */
[----:B--2---:R-:W-:Y:S05]  /*171e0*/  @!P1 NANOSLEEP.SYNCS 0x989680 ;  /* 0x009896800000995d */ /* 0x004fea0003900000 */
[----:B------:R-:W2:Y:S02]  /*171f0*/  @!P1 SYNCS.PHASECHK.TRANS64 P1, [R9+URZ+0x22850], R8 ;  /* 0x02285008090095a7 */ /* 0x000ea4000802007f */
[----:B--2---:R-:W-:Y:S05]  /*17200*/  @!P1 BRA `(.L_x_2532) ;  /* 0xfffffffc00ec9947 */ /* 0x004fea000383ffff */
[----:B------:R-:W-:Y:S05]  /*17210*/  BRA `(.L_x_2531) ;  /* 0xfffffed400507947 */ /* 0x000fea000383ffff */
.L_x_2541:
[----:B-1----:R-:W-:-:S04]  /*17220*/  IMAD.U32 R3, RZ, RZ, UR24 ;  /* 0x00000018ff037e24 */ /* 0x002fc8000f8e00ff */
[----:B------:R1:W2:Y:S03]  /*17230*/  SYNCS.PHASECHK.TRANS64.TRYWAIT P1, [R3+URZ+0x22830], R6 ;  /* 0x02283006030075a7 */ /* 0x0002a6000802017f */
[----:B--2---:R-:W-:Y:S05]  /*17240*/  @!P1 NANOSLEEP.SYNCS 0x989680 ;  /* 0x009896800000995d */ /* 0x004fea0003900000 */
[----:B------:R-:W2:Y:S02]  /*17250*/  @!P1 SYNCS.PHASECHK.TRANS64 P1, [R3+URZ+0x22830], R6 ;  /* 0x02283006030095a7 */ /* 0x000ea4000802007f */
[----:B--2---:R-:W-:Y:S05]  /*17260*/  @!P1 BRA `(.L_x_2541) ;  /* 0xfffffffc00ec9947 */ /* 0x004fea000383ffff */
[----:B------:R-:W-:Y:S05]  /*17270*/  BRA `(.L_x_2540) ;  /* 0xfffffedc00007947 */ /* 0x000fea000383ffff */
.L_x_2554:
[----:B-1----:R-:W-:-:S04]  /*17280*/  IMAD.U32 R9, RZ, RZ, UR24 ;  /* 0x00000018ff097e24 */ /* 0x002fc8000f8e00ff */
[----:B------:R1:W2:Y:S03]  /*17290*/  SYNCS.PHASECHK.TRANS64.TRYWAIT P1, [R9+URZ+0x22850], R6 ;  /* 0x02285006090075a7 */ /* 0x0002a6000802017f */
[----:B--2---:R-:W-:Y:S05]  /*172a0*/  @!P1 NANOSLEEP.SYNCS 0x989680 ;  /* 0x009896800000995d */ /* 0x004fea0003900000 */
[----:B------:R-:W2:Y:S02]  /*172b0*/  @!P1 SYNCS.PHASECHK.TRANS64 P1, [R9+URZ+0x22850], R6 ;  /* 0x02285006090095a7 */ /* 0x000ea4000802007f */
[----:B--2---:R-:W-:Y:S05]  /*172c0*/  @!P1 BRA `(.L_x_2554) ;  /* 0xfffffffc00ec9947 */ /* 0x004fea000383ffff */
[----:B------:R-:W-:Y:S05]  /*172d0*/  BRA `(.L_x_2553) ;  /* 0xffffff0c00507947 */ /* 0x000fea000383ffff */
.L_x_2564:
[----:B-1----:R-:W-:-:S04]  /*172e0*/  IMAD.U32 R3, RZ, RZ, UR27 ;  /* 0x0000001bff037e24 */ /* 0x002fc8000f8e00ff */
[----:B------:R1:W2:Y:S03]  /*172f0*/  SYNCS.PHASECHK.TRANS64.TRYWAIT P2, [R3+URZ+0x22830], R6 ;  /* 0x02283006030075a7 */ /* 0x0002a6000804017f */
[----:B--2---:R-:W-:Y:S05]  /*17300*/  @!P2 NANOSLEEP.SYNCS 0x989680 ;  /* 0x009896800000a95d */ /* 0x004fea0003900000 */
[----:B------:R-:W2:Y:S02]  /*17310*/  @!P2 SYNCS.PHASECHK.TRANS64 P2, [R3+URZ+0x22830], R6 ;  /* 0x022830060300a5a7 */ /* 0x000ea4000804007f */
[----:B--2---:R-:W-:Y:S05]  /*17320*/  @!P2 BRA `(.L_x_2564) ;  /* 0xfffffffc00eca947 */ /* 0x004fea000383ffff */
[----:B------:R-:W-:Y:S05]  /*17330*/  BRA `(.L_x_2563) ;  /* 0xffffff1000fc7947 */ /* 0x000fea000383ffff */
.L_x_2569:
[----:B-1----:R-:W-:-:S04]  /*17340*/  IMAD.U32 R9, RZ, RZ, UR27 ;  /* 0x0000001bff097e24 */ /* 0x002fc8000f8e00ff */
[----:B------:R1:W2:Y:S03]  /*17350*/  SYNCS.PHASECHK.TRANS64.TRYWAIT P2, [R9+URZ+0x22850], R6 ;  /* 0x02285006090075a7 */ /* 0x0002a6000804017f */
[----:B--2---:R-:W-:Y:S05]  /*17360*/  @!P2 NANOSLEEP.SYNCS 0x989680 ;  /* 0x009896800000a95d */ /* 0x004fea0003900000 */
[----:B------:R-:W2:Y:S02]  /*17370*/  @!P2 SYNCS.PHASECHK.TRANS64 P2, [R9+URZ+0x22850], R6 ;  /* 0x022850060900a5a7 */ /* 0x000ea4000804007f */
[----:B--2---:R-:W-:Y:S05]  /*17380*/  @!P2 BRA `(.L_x_2569) ;  /* 0xfffffffc00eca947 */ /* 0x004fea000383ffff */
[----:B------:R-:W-:Y:S05]  /*17390*/  BRA `(.L_x_2568) ;  /* 0xffffff3000a07947 */ /* 0x000fea000383ffff */
.L_x_2576:
[----:B-1----:R-:W-:-:S04]  /*173a0*/  IMAD.U32 R3, RZ, RZ, UR25 ;  /* 0x00000019ff037e24 */ /* 0x002fc8000f8e00ff */
[----:B------:R1:W2:Y:S03]  /*173b0*/  SYNCS.PHASECHK.TRANS64.TRYWAIT P1, [R3+URZ+0x22830], R6 ;  /* 0x02283006030075a7 */ /* 0x0002a6000802017f */
[----:B--2---:R-:W-:Y:S05]  /*173c0*/  @!P1 NANOSLEEP.SYNCS 0x989680 ;  /* 0x009896800000995d */ /* 0x004fea0003900000 */
[----:B------:R-:W2:Y:S02]  /*173d0*/  @!P1 SYNCS.PHASECHK.TRANS64 P1, [R3+URZ+0x22830], R6 ;  /* 0x02283006030095a7 */ /* 0x000ea4000802007f */
[----:B--2---:R-:W-:Y:S05]  /*173e0*/  @!P1 BRA `(.L_x_2576) ;  /* 0xfffffffc00ec9947 */ /* 0x004fea000383ffff */
[----:B------:R-:W-:Y:S05]  /*173f0*/  BRA `(.L_x_2575) ;  /* 0xffffff3400ac7947 */ /* 0x000fea000383ffff */
.L_x_2589:
[----:B-1----:R-:W-:-:S04]  /*17400*/  IMAD.U32 R9, RZ, RZ, UR25 ;  /* 0x00000019ff097e24 */ /* 0x002fc8000f8e00ff */
[----:B------:R1:W2:Y:S03]  /*17410*/  SYNCS.PHASECHK.TRANS64.TRYWAIT P1, [R9+URZ+0x22850], R6 ;  /* 0x02285006090075a7 */ /* 0x0002a6000802017f */
[----:B--2---:R-:W-:Y:S05]  /*17420*/  @!P1 NANOSLEEP.SYNCS 0x989680 ;  /* 0x009896800000995d */ /* 0x004fea0003900000 */
[----:B------:R-:W2:Y:S02]  /*17430*/  @!P1 SYNCS.PHASECHK.TRANS64 P1, [R9+URZ+0x22850], R6 ;  /* 0x02285006090095a7 */ /* 0x000ea4000802007f */
[----:B--2---:R-:W-:Y:S05]  /*17440*/  @!P1 BRA `(.L_x_2589) ;  /* 0xfffffffc00ec9947 */ /* 0x004fea000383ffff */
[----:B------:R-:W-:Y:S05]  /*17450*/  BRA `(.L_x_2588) ;  /* 0xffffff6400f87947 */ /* 0x000fea000383ffff */
.L_x_2641:
        /* <DEDUP_REMOVED lines=8> */
[----:B0----5:R-:W-:Y:S05]  /*174e0*/  WARPSYNC.COLLECTIVE R15, `(.L_x_2706) ;  /* 0x000000000f087348 */ /* 0x021fea0003c00000 */
[----:B------:R1:W2:Y:S02]  /*174f0*/  SHFL.IDX P6, R14, R13, R12, R11 ;  /* 0x0000000c0d0e7389 */ /* 0x0002a400000c000b */
[----:B012--5:R-:W-:Y:S01]  /*17500*/  ENDCOLLECTIVE ;  /* 0x000000000000791b */ /* 0x027fe20003800000 */
.L_x_2706:
[----:B------:R-:W-:Y:S05]  /*17510*/  BSYNC B0 ;  /* 0x0000000000007941 */ /* 0x000fea0003800000 */
.L_x_2705:
[----:B------:R-:W-:Y:S05]  /*17520*/  BRA `(.L_x_2707) ;  /* 0xffffffbc00747947 */ /* 0x000fea000383ffff */
.L_x_2644:
[----:B0-----:R0:W1:Y:S02]  /*17530*/  SYNCS.PHASECHK.TRANS64.TRYWAIT P0, [R19+URZ+0x22840], R0 ;  /* 0x02284000130075a7 */ /* 0x001064000800017f */
[----:B-1----:R-:W-:Y:S05]  /*17540*/  @!P0 NANOSLEEP.SYNCS 0x989680 ;  /* 0x009896800000895d */ /* 0x002fea0003900000 */
[----:B------:R-:W1:Y:S02]  /*17550*/  @!P0 SYNCS.PHASECHK.TRANS64 P0, [R19+URZ+0x22840], R0 ;  /* 0x02284000130085a7 */ /* 0x000e64000800007f */
[----:B-1----:R-:W-:Y:S05]  /*17560*/  @!P0 BRA `(.L_x_2644) ;  /* 0xfffffffc00f08947 */ /* 0x002fea000383ffff */
[----:B------:R-:W-:Y:S05]  /*17570*/  BRA `(.L_x_2708) ;  /* 0xffffffc000287947 */ /* 0x000fea000383ffff */
.L_x_2645:
        /* <DEDUP_REMOVED lines=8> */
.L_x_2710:
[----:B------:R-:W-:Y:S05]  /*17600*/  BSYNC B0 ;  /* 0x0000000000007941 */ /* 0x000fea0003800000 */
.L_x_2709:
        /* <DEDUP_REMOVED lines=9> */
.L_x_2711:
[----:B------:R-:W-:Y:S02]  /*176a0*/  IMAD.MOV.U32 R13, RZ, RZ, R4 ;  /* 0x000000ffff0d7224 */ /* 0x000fe400078e0004 */
[----:B------:R-:W-:Y:S02]  /*176b0*/  IMAD.MOV.U32 R12, RZ, RZ, 0x1 ;  /* 0x00000001ff0c7424 */ /* 0x000fe400078e00ff */
[----:B------:R-:W-:-:S07]  /*176c0*/  IMAD.MOV.U32 R3, RZ, RZ, R14 ;  /* 0x000000ffff037224 */ /* 0x000fce00078e000e */
[----:B------:R-:W-:Y:S05]  /*176d0*/  WARPSYNC.COLLECTIVE R15, `(.L_x_2712) ;  /* 0x000000000f087348 */ /* 0x000fea0003c00000 */
[----:B------:R0:W1:Y:S02]  /*176e0*/  SHFL.IDX P6, R14, R13, R12, R11 ;  /* 0x0000000c0d0e7389 */ /* 0x00006400000c000b */
[----:B01----:R-:W-:Y:S01]  /*176f0*/  ENDCOLLECTIVE ;  /* 0x000000000000791b */ /* 0x003fe20003800000 */
.L_x_2712:
        /* <DEDUP_REMOVED lines=15> */
.L_x_2713:
[----:B------:R-:W-:Y:S02]  /*177f0*/  @P0 IMAD R6, R5, 0x2, R17 ;  /* 0x0000000205060824 */ /* 0x000fe400078e0211 */
[----:B------:R-:W-:Y:S02]  /*17800*/  IMAD.MOV.U32 R13, RZ, RZ, R4 ;  /* 0x000000ffff0d7224 */ /* 0x000fe400078e0004 */
[----:B------:R-:W-:Y:S02]  /*17810*/  IMAD.MOV.U32 R12, RZ, RZ, 0x2 ;  /* 0x00000002ff0c7424 */ /* 0x000fe400078e00ff */
[----:B------:R-:W-:-:S07]  /*17820*/  IMAD.MOV.U32 R3, RZ, RZ, R14 ;  /* 0x000000ffff037224 */ /* 0x000fce00078e000e */
[----:B------:R-:W-:Y:S05]  /*17830*/  WARPSYNC.COLLECTIVE R15, `(.L_x_2714) ;  /* 0x000000000f087348 */ /* 0x000fea0003c00000 */
[----:B------:R0:W1:Y:S02]  /*17840*/  SHFL.IDX P6, R14, R13, R12, R11 ;  /* 0x0000000c0d0e7389 */ /* 0x00006400000c000b */
[----:B01----:R-:W-:Y:S01]  /*17850*/  ENDCOLLECTIVE ;  /* 0x000000000000791b */ /* 0x003fe20003800000 */
.L_x_2714:
        /* <DEDUP_REMOVED lines=15> */
.L_x_2715:
[----:B------:R-:W-:Y:S02]  /*17950*/  @P0 IMAD R6, R5, 0x2, R17 ;  /* 0x0000000205060824 */ /* 0x000fe400078e0211 */
[----:B------:R-:W-:Y:S02]  /*17960*/  IMAD.MOV.U32 R13, RZ, RZ, R4 ;  /* 0x000000ffff0d7224 */ /* 0x000fe400078e0004 */
[----:B------:R-:W-:Y:S02]  /*17970*/  IMAD.MOV.U32 R12, RZ, RZ, 0x3 ;  /* 0x00000003ff0c7424 */ /* 0x000fe400078e00ff */
[----:B------:R-:W-:-:S07]  /*17980*/  IMAD.MOV.U32 R3, RZ, RZ, R14 ;  /* 0x000000ffff037224 */ /* 0x000fce00078e000e */
[----:B------:R-:W-:Y:S05]  /*17990*/  WARPSYNC.COLLECTIVE R15, `(.L_x_2716) ;  /* 0x000000000f087348 */ /* 0x000fea0003c00000 */
[----:B------:R0:W1:Y:S02]  /*179a0*/  SHFL.IDX P6, R14, R13, R12, R11 ;  /* 0x0000000c0d0e7389 */ /* 0x00006400000c000b */
[----:B01----:R-:W-:Y:S01]  /*179b0*/  ENDCOLLECTIVE ;  /* 0x000000000000791b */ /* 0x003fe20003800000 */
.L_x_2716:
        /* <DEDUP_REMOVED lines=15> */
.L_x_2717:
[----:B------:R-:W-:Y:S02]  /*17ab0*/  @P0 IMAD R6, R5, 0x2, R17 ;  /* 0x0000000205060824 */ /* 0x000fe400078e0211 */
[----:B------:R-:W-:Y:S02]  /*17ac0*/  IMAD.MOV.U32 R13, RZ, RZ, R4 ;  /* 0x000000ffff0d7224 */ /* 0x000fe400078e0004 */
[----:B------:R-:W-:Y:S02]  /*17ad0*/  IMAD.MOV.U32 R12, RZ, RZ, 0x4 ;  /* 0x00000004ff0c7424 */ /* 0x000fe400078e00ff */
[----:B------:R-:W-:-:S07]  /*17ae0*/  IMAD.MOV.U32 R3, RZ, RZ, R14 ;  /* 0x000000ffff037224 */ /* 0x000fce00078e000e */
[----:B------:R-:W-:Y:S05]  /*17af0*/  WARPSYNC.COLLECTIVE R15, `(.L_x_2718) ;  /* 0x000000000f087348 */ /* 0x000fea0003c00000 */
[----:B------:R0:W1:Y:S02]  /*17b00*/  SHFL.IDX P6, R14, R13, R12, R11 ;  /* 0x0000000c0d0e7389 */ /* 0x00006400000c000b */
[----:B01----:R-:W-:Y:S01]  /*17b10*/  ENDCOLLECTIVE ;  /* 0x000000000000791b */ /* 0x003fe20003800000 */
.L_x_2718:
        /* <DEDUP_REMOVED lines=15> */
.L_x_2719:
[----:B------:R-:W-:Y:S02]  /*17c10*/  @P0 IMAD R6, R5, 0x2, R17 ;  /* 0x0000000205060824 */ /* 0x000fe400078e0211 */
[----:B------:R-:W-:Y:S02]  /*17c20*/  IMAD.MOV.U32 R13, RZ, RZ, R4 ;  /* 0x000000ffff0d7224 */ /* 0x000fe400078e0004 */
[----:B------:R-:W-:Y:S02]  /*17c30*/  IMAD.MOV.U32 R12, RZ, RZ, 0x5 ;  /* 0x00000005ff0c7424 */ /* 0x000fe400078e00ff */
[----:B------:R-:W-:-:S07]  /*17c40*/  IMAD.MOV.U32 R3, RZ, RZ, R14 ;  /* 0x000000ffff037224 */ /* 0x000fce00078e000e */
[----:B------:R-:W-:Y:S05]  /*17c50*/  WARPSYNC.COLLECTIVE R15, `(.L_x_2720) ;  /* 0x000000000f087348 */ /* 0x000fea0003c00000 */
[----:B------:R0:W1:Y:S02]  /*17c60*/  SHFL.IDX P6, R14, R13, R12, R11 ;  /* 0x0000000c0d0e7389 */ /* 0x00006400000c000b */
[----:B01----:R-:W-:Y:S01]  /*17c70*/  ENDCOLLECTIVE ;  /* 0x000000000000791b */ /* 0x003fe20003800000 */
.L_x_2720:
        /* <DEDUP_REMOVED lines=10> */
.L_x_2721:
[----:B------:R-:W-:Y:S01]  /*17d20*/  @!PT LDS RZ, [RZ] ;  /* 0x00000000fffff984 */ /* 0x000fe20000000800 */
[----:B------:R-:W-:Y:S01]  /*17d30*/  @!PT LDS RZ, [RZ] ;  /* 0x00000000fffff984 */ /* 0x000fe20000000800 */
[----:B------:R-:W-:Y:S01]  /*17d40*/  @!PT LDS RZ, [RZ] ;  /* 0x00000000fffff984 */ /* 0x000fe20000000800 */
[----:B------:R0:W-:Y:S01]  /*17d50*/  @P0 LDGSTS.E.BYPASS.LTC128B.128 [R6+0x1e400], desc[UR46][R2.64], !P2 ;  /* 0x1e40000002060fae */ /* 0x0001e2000d101d6e */
[----:B------:R-:W-:Y:S01]  /*17d60*/  IMAD.MOV.U32 R0, RZ, RZ, R14 ;  /* 0x000000ffff007224 */ /* 0x000fe200078e000e */
[----:B------:R-:W-:Y:S06]  /*17d70*/  BRA `(.L_x_2722) ;  /* 0xffffffbc00907947 */ /* 0x000fec000383ffff */
.L_x_2650:
[----:B------:R-:W-:Y:S02]  /*17d80*/  IMAD.MOV.U32 R13, RZ, RZ, R4 ;  /* 0x000000ffff0d7224 */ /* 0x000fe400078e0004 */
[----:B------:R-:W-:Y:S02]  /*17d90*/  IMAD.MOV.U32 R12, RZ, RZ, RZ ;  /* 0x000000ffff0c7224 */ /* 0x000fe400078e00ff */
[----:B------:R-:W-:Y:S02]  /*17da0*/  IMAD.MOV.U32 R11, RZ, RZ, 0x181f ;  /* 0x0000181fff0b7424 */ /* 0x000fe400078e00ff */
[----:B------:R-:W-:Y:S02]  /*17db0*/  IMAD.MOV.U32 R15, RZ, RZ, -0x1 ;  /* 0xffffffffff0f7424 */ /* 0x000fe400078e00ff */
[----:B------:R-:W-:Y:S02]  /*17dc0*/  IMAD R36, R36, R6, RZ ;  /* 0x0000000624247224 */ /* 0x000fe400078e02ff */
[----:B------:R-:W-:-:S07]  /*17dd0*/  IMAD.IADD R34, R8, 0x1, R34 ;  /* 0x0000000108227824 */ /* 0x000fce00078e0222 */
[----:B-1----:R-:W-:Y:S05]  /*17de0*/  WARPSYNC.COLLECTIVE R15, `(.L_x_2723) ;  /* 0x000000000f087348 */ /* 0x002fea0003c00000 */
[----:B------:R0:W2:Y:S02]  /*17df0*/  SHFL.IDX P6, R14, R13, R12, R11 ;  /* 0x0000000c0d0e7389 */ /* 0x0000a400000c000b */
[----:B012---:R-:W-:Y:S01]  /*17e00*/  ENDCOLLECTIVE ;  /* 0x000000000000791b */ /* 0x007fe20003800000 */
.L_x_2723:
[C---:B------:R-:W-:Y:S01]  /*17e10*/  VIADD R5, R34.reuse, 0x10 ;  /* 0x0000001022057836 */ /* 0x040fe20000000000 */
[----:B------:R-:W-:Y:S01]  /*17e20*/  ISETP.GE.AND P0, PT, R34, R36, PT ;  /* 0x000000242200720c */ /* 0x000fe20003f06270 */
[----:B------:R-:W-:Y:S02]  /*17e30*/  IMAD.MOV.U32 R13, RZ, RZ, R0 ;  /* 0x000000ffff0d7224 */ /* 0x000fe400078e0000 */
[----:B------:R-:W-:-:S10]  /*17e40*/  IMAD.MOV.U32 R2, RZ, RZ, R14 ;  /* 0x000000ffff027224 */ /* 0x000fd400078e000e */
[----:B------:R-:W-:Y:S05]  /*17e50*/  WARPSYNC.COLLECTIVE R15, `(.L_x_2724) ;  /* 0x000000000f087348 */ /* 0x000fea0003c00000 */
[----:B------:R0:W1:Y:S02]  /*17e60*/  SHFL.IDX P6, R14, R13, R12, R11 ;  /* 0x0000000c0d0e7389 */ /* 0x00006400000c000b */
[----:B01----:R-:W-:Y:S01]  /*17e70*/  ENDCOLLECTIVE ;  /* 0x000000000000791b */ /* 0x003fe20003800000 */
.L_x_2724:
[----:B------:R-:W-:Y:S02]  /*17e80*/  IMAD.MOV.U32 R13, RZ, RZ, R4 ;  /* 0x000000ffff0d7224 */ /* 0x000fe400078e0004 */
[----:B------:R-:W-:Y:S02]  /*17e90*/  IMAD.MOV.U32 R12, RZ, RZ, 0x1 ;  /* 0x00000001ff0c7424 */ /* 0x000fe400078e00ff */
[----:B------:R-:W-:-:S07]  /*17ea0*/  IMAD.MOV.U32 R3, RZ, RZ, R14 ;  /* 0x000000ffff037224 */ /* 0x000fce00078e000e */
[----:B------:R-:W-:Y:S05]  /*17eb0*/  WARPSYNC.COLLECTIVE R15, `(.L_x_2725) ;  /* 0x000000000f087348 */ /* 0x000fea0003c00000 */
[----:B------:R0:W1:Y:S02]  /*17ec0*/  SHFL.IDX P6, R14, R13, R12, R11 ;  /* 0x0000000c0d0e7389 */ /* 0x00006400000c000b */
[----:B01----:R-:W-:Y:S01]  /*17ed0*/  ENDCOLLECTIVE ;  /* 0x000000000000791b */ /* 0x003fe20003800000 */
.L_x_2725:
        /* <DEDUP_REMOVED lines=15> */
.L_x_2726:
[----:B------:R-:W-:Y:S02]  /*17fd0*/  IMAD.MOV.U32 R13, RZ, RZ, R4 ;  /* 0x000000ffff0d7224 */ /* 0x000fe400078e0004 */
[----:B------:R-:W-:Y:S02]  /*17fe0*/  IMAD.MOV.U32 R12, RZ, RZ, 0x2 ;  /* 0x00000002ff0c7424 */ /* 0x000fe400078e00ff */
[----:B------:R-:W-:-:S07]  /*17ff0*/  IMAD.MOV.U32 R3, RZ, RZ, R14 ;  /* 0x000000ffff037224 */ /* 0x000fce00078e000e */
[----:B------:R-:W-:Y:S05]  /*18000*/  WARPSYNC.COLLECTIVE R15, `(.L_x_2727) ;  /* 0x000000000f087348 */ /* 0x000fea0003c00000 */
[----:B------:R0:W1:Y:S02]  /*18010*/  SHFL.IDX P6, R14, R13, R12, R11 ;  /* 0x0000000c0d0e7389 */ /* 0x00006400000c000b */
[----:B01----:R-:W-:Y:S01]  /*18020*/  ENDCOLLECTIVE ;  /* 0x000000000000791b */ /* 0x003fe20003800000 */
.L_x_2727:
        /* <DEDUP_REMOVED lines=16> */
.L_x_2728:
[----:B------:R-:W-:Y:S02]  /*18130*/  IMAD.MOV.U32 R13, RZ, RZ, R4 ;  /* 0x000000ffff0d7224 */ /* 0x000fe400078e0004 */
[----:B------:R-:W-:Y:S02]  /*18140*/  IMAD.MOV.U32 R12, RZ, RZ, 0x3 ;  /* 0x00000003ff0c7424 */ /* 0x000fe400078e00ff */
[----:B------:R-:W-:-:S07]  /*18150*/  IMAD.MOV.U32 R3, RZ, RZ, R14 ;  /* 0x000000ffff037224 */ /* 0x000fce00078e000e */
[----:B------:R-:W-:Y:S05]  /*18160*/  WARPSYNC.COLLECTIVE R15, `(.L_x_2729) ;  /* 0x000000000f087348 */ /* 0x000fea0003c00000 */
[----:B------:R0:W1:Y:S02]  /*18170*/  SHFL.IDX P6, R14, R13, R12, R11 ;  /* 0x0000000c0d0e7389 */ /* 0x00006400000c000b */
[----:B01----:R-:W-:Y:S01]  /*18180*/  ENDCOLLECTIVE ;  /* 0x000000000000791b */ /* 0x003fe20003800000 */
.L_x_2729:
        /* <DEDUP_REMOVED lines=16> */
.L_x_2730:
[----:B------:R-:W-:Y:S02]  /*18290*/  IMAD.MOV.U32 R13, RZ, RZ, R4 ;  /* 0x000000ffff0d7224 */ /* 0x000fe400078e0004 */
[----:B------:R-:W-:Y:S02]  /*182a0*/  IMAD.MOV.U32 R12, RZ, RZ, 0x4 ;  /* 0x00000004ff0c7424 */ /* 0x000fe400078e00ff */
[----:B------:R-:W-:-:S07]  /*182b0*/  IMAD.MOV.U32 R3, RZ, RZ, R14 ;  /* 0x000000ffff037224 */ /* 0x000fce00078e000e */
[----:B------:R-:W-:Y:S05]  /*182c0*/  WARPSYNC.COLLECTIVE R15, `(.L_x_2731) ;  /* 0x000000000f087348 */ /* 0x000fea0003c00000 */
[----:B------:R0:W1:Y:S02]  /*182d0*/  SHFL.IDX P6, R14, R13, R12, R11 ;  /* 0x0000000c0d0e7389 */ /* 0x00006400000c000b */
[----:B01----:R-:W-:Y:S01]  /*182e0*/  ENDCOLLECTIVE ;  /* 0x000000000000791b */ /* 0x003fe20003800000 */
.L_x_2731:
        /* <DEDUP_REMOVED lines=16> */
.L_x_2732:
[----:B------:R-:W-:Y:S02]  /*183f0*/  IMAD.MOV.U32 R13, RZ, RZ, R4 ;  /* 0x000000ffff0d7224 */ /* 0x000fe400078e0004 */
[----:B------:R-:W-:Y:S02]  /*18400*/  IMAD.MOV.U32 R12, RZ, RZ, 0x5 ;  /* 0x00000005ff0c7424 */ /* 0x000fe400078e00ff */
[----:B------:R-:W-:-:S07]  /*18410*/  IMAD.MOV.U32 R3, RZ, RZ, R14 ;  /* 0x000000ffff037224 */ /* 0x000fce00078e000e */
[----:B------:R-:W-:Y:S05]  /*18420*/  WARPSYNC.COLLECTIVE R15, `(.L_x_2733) ;  /* 0x000000000f087348 */ /* 0x000fea0003c00000 */
[----:B------:R0:W1:Y:S02]  /*18430*/  SHFL.IDX P6, R14, R13, R12, R11 ;  /* 0x0000000c0d0e7389 */ /* 0x00006400000c000b */
[----:B01----:R-:W-:Y:S01]  /*18440*/  ENDCOLLECTIVE ;  /* 0x000000000000791b */ /* 0x003fe20003800000 */
.L_x_2733:
        /* <DEDUP_REMOVED lines=16> */
.L_x_2734:
[----:B------:R-:W-:Y:S02]  /*18550*/  IMAD.MOV.U32 R13, RZ, RZ, R4 ;  /* 0x000000ffff0d7224 */ /* 0x000fe400078e0004 */
[----:B------:R-:W-:Y:S02]  /*18560*/  IMAD.MOV.U32 R12, RZ, RZ, 0x6 ;  /* 0x00000006ff0c7424 */ /* 0x000fe400078e00ff */
[----:B------:R-:W-:-:S07]  /*18570*/  IMAD.MOV.U32 R3, RZ, RZ, R14 ;  /* 0x000000ffff037224 */ /* 0x000fce00078e000e */
[----:B------:R-:W-:Y:S05]  /*18580*/  WARPSYNC.COLLECTIVE R15, `(.L_x_2735) ;  /* 0x000000000f087348 */ /* 0x000fea0003c00000 */
[----:B------:R0:W1:Y:S02]  /*18590*/  SHFL.IDX P6, R14, R13, R12, R11 ;  /* 0x0000000c0d0e7389 */ /* 0x00006400000c000b */
[----:B01----:R-:W-:Y:S01]  /*185a0*/  ENDCOLLECTIVE ;  /* 0x000000000000791b */ /* 0x003fe20003800000 */
.L_x_2735:
        /* <DEDUP_REMOVED lines=16> */
.L_x_2736:
[----:B------:R-:W-:Y:S02]  /*186b0*/  IMAD.MOV.U32 R13, RZ, RZ, R4 ;  /* 0x000000ffff0d7224 */ /* 0x000fe400078e0004 */
[----:B------:R-:W-:Y:S02]  /*186c0*/  IMAD.MOV.U32 R12, RZ, RZ, 0x7 ;  /* 0x00000007ff0c7424 */ /* 0x000fe400078e00ff */
[----:B------:R-:W-:-:S07]  /*186d0*/  IMAD.MOV.U32 R3, RZ, RZ, R14 ;  /* 0x000000ffff037224 */ /* 0x000fce00078e000e */
[----:B------:R-:W-:Y:S05]  /*186e0*/  WARPSYNC.COLLECTIVE R15, `(.L_x_2737) ;  /* 0x000000000f087348 */ /* 0x000fea0003c00000 */
[----:B------:R0:W1:Y:S02]  /*186f0*/  SHFL.IDX P6, R14, R13, R12, R11 ;  /* 0x0000000c0d0e7389 */ /* 0x00006400000c000b */
[----:B01----:R-:W-:Y:S01]  /*18700*/  ENDCOLLECTIVE ;  /* 0x000000000000791b */ /* 0x003fe20003800000 */
.L_x_2737:
        /* <DEDUP_REMOVED lines=10> */
.L_x_2738:
[----:B------:R-:W-:Y:S01]  /*187b0*/  @!PT LDS RZ, [RZ] ;  /* 0x00000000fffff984 */ /* 0x000fe20000000800 */
[----:B------:R-:W-:Y:S01]  /*187c0*/  @!PT LDS RZ, [RZ] ;  /* 0x00000000fffff984 */ /* 0x000fe20000000800 */
[----:B------:R-:W-:Y:S01]  /*187d0*/  @!PT LDS RZ, [RZ] ;  /* 0x00000000fffff984 */ /* 0x000fe20000000800 */
[----:B------:R2:W-:Y:S01]  /*187e0*/  @!P0 LDGSTS.E.BYPASS.LTC128B.128 [R37+0x1b400], desc[UR46][R2.64], !P1 ;  /* 0x1b40000002258fae */ /* 0x0005e2000c901d6e */
[----:B------:R-:W-:Y:S01]  /*187f0*/  IMAD.MOV.U32 R0, RZ, RZ, R14 ;  /* 0x000000ffff007224 */ /* 0x000fe200078e000e */
[----:B------:R-:W-:Y:S06]  /*18800*/  BRA `(.L_x_2739) ;  /* 0xffffffbc00c47947 */ /* 0x000fec000383ffff */
.L_x_2653:
[----:B0-----:R0:W2:Y:S02]  /*18810*/  SYNCS.PHASECHK.TRANS64.TRYWAIT P0, [R17+URZ+0x22820], R0 ;  /* 0x02282000110075a7 */ /* 0x0010a4000800017f */
[----:B--2---:R-:W-:Y:S05]  /*18820*/  @!P0 NANOSLEEP.SYNCS 0x989680 ;  /* 0x009896800000895d */ /* 0x004fea0003900000 */
[----:B------:R-:W2:Y:S02]  /*18830*/  @!P0 SYNCS.PHASECHK.TRANS64 P0, [R17+URZ+0x22820], R0 ;  /* 0x02282000110085a7 */ /* 0x000ea4000800007f */
[----:B--2---:R-:W-:Y:S05]  /*18840*/  @!P0 BRA `(.L_x_2653) ;  /* 0xfffffffc00f08947 */ /* 0x004fea000383ffff */
[----:B------:R-:W-:Y:S05]  /*18850*/  BRA `(.L_x_2740) ;  /* 0xffffffc000207947 */ /* 0x000fea000383ffff */
.L_x_2656:
[----:B0-----:R0:W2:Y:S02]  /*18860*/  SYNCS.PHASECHK.TRANS64.TRYWAIT P0, [R19+URZ+0x22860], R0 ;  /* 0x02286000130075a7 */ /* 0x0010a4000800017f */
[----:B--2---:R-:W-:Y:S05]  /*18870*/  @!P0 NANOSLEEP.SYNCS 0x989680 ;  /* 0x009896800000895d */ /* 0x004fea0003900000 */
[----:B------:R-:W2:Y:S02]  /*18880*/  @!P0 SYNCS.PHASECHK.TRANS64 P0, [R19+URZ+0x22860], R0 ;  /* 0x02286000130085a7 */ /* 0x000ea4000800007f */
[----:B--2---:R-:W-:Y:S05]  /*18890*/  @!P0 BRA `(.L_x_2656) ;  /* 0xfffffffc00f08947 */ /* 0x004fea000383ffff */
[----:B------:R-:W-:Y:S05]  /*188a0*/  BRA `(.L_x_2741) ;  /* 0xffffffc000307947 */ /* 0x000fea000383ffff */
.L_x_2657:
        /* <DEDUP_REMOVED lines=8> */
.L_x_2743:
[----:B------:R-:W-:Y:S05]  /*18930*/  BSYNC B0 ;  /* 0x0000000000007941 */ /* 0x000fea0003800000 */
.L_x_2742:
        /* <DEDUP_REMOVED lines=13> */
.L_x_2744:
        /* <DEDUP_REMOVED lines=9> */
.L_x_2745:
        /* <DEDUP_REMOVED lines=17> */
.L_x_2746:
[----:B------:R-:W-:Y:S02]  /*18bb0*/  IMAD.MOV.U32 R13, RZ, RZ, R6 ;  /* 0x000000ffff0d7224 */ /* 0x000fe400078e0006 */
[----:B------:R-:W-:Y:S01]  /*18bc0*/  IMAD.MOV.U32 R12, RZ, RZ, 0x2 ;  /* 0x00000002ff0c7424 */ /* 0x000fe200078e00ff */
[----:B------:R-:W-:-:S13]  /*18bd0*/  IADD3 R2, P3, R14, R0, RZ ;  /* 0x000000000e027210 */ /* 0x000fda0007f7e0ff */
[----:B------:R-:W-:Y:S05]  /*18be0*/  WARPSYNC.COLLECTIVE R15, `(.L_x_2747) ;  /* 0x000000000f087348 */ /* 0x000fea0003c00000 */
[----:B------:R0:W1:Y:S02]  /*18bf0*/  SHFL.IDX P6, R14, R13, R12, R11 ;  /* 0x0000000c0d0e7389 */ /* 0x00006400000c000b */
[----:B01----:R-:W-:Y:S01]  /*18c00*/  ENDCOLLECTIVE ;  /* 0x000000000000791b */ /* 0x003fe20003800000 */
.L_x_2747:
        /* <DEDUP_REMOVED lines=17> */
.L_x_2748:
[----:B------:R-:W-:Y:S02]  /*18d20*/  IMAD.MOV.U32 R13, RZ, RZ, R6 ;  /* 0x000000ffff0d7224 */ /* 0x000fe400078e0006 */
[----:B------:R-:W-:Y:S01]  /*18d30*/  IMAD.MOV.U32 R12, RZ, RZ, 0x3 ;  /* 0x00000003ff0c7424 */ /* 0x000fe200078e00ff */
[----:B------:R-:W-:-:S13]  /*18d40*/  IADD3 R2, P3, R14, R0, RZ ;  /* 0x000000000e027210 */ /* 0x000fda0007f7e0ff */
[----:B------:R-:W-:Y:S05]  /*18d50*/  WARPSYNC.COLLECTIVE R15, `(.L_x_2749) ;  /* 0x000000000f087348 */ /* 0x000fea0003c00000 */
[----:B------:R0:W1:Y:S02]  /*18d60*/  SHFL.IDX P6, R14, R13, R12, R11 ;  /* 0x0000000c0d0e7389 */ /* 0x00006400000c000b */
[----:B01----:R-:W-:Y:S01]  /*18d70*/  ENDCOLLECTIVE ;  /* 0x000000000000791b */ /* 0x003fe20003800000 */
.L_x_2749:
        /* <DEDUP_REMOVED lines=17> */
.L_x_2750:
[----:B------:R-:W-:Y:S02]  /*18e90*/  IMAD.MOV.U32 R13, RZ, RZ, R6 ;  /* 0x000000ffff0d7224 */ /* 0x000fe400078e0006 */
[----:B------:R-:W-:Y:S01]  /*18ea0*/  IMAD.MOV.U32 R12, RZ, RZ, 0x4 ;  /* 0x00000004ff0c7424 */ /* 0x000fe200078e00ff */
[----:B------:R-:W-:-:S13]  /*18eb0*/  IADD3 R2, P3, R14, R0, RZ ;  /* 0x000000000e027210 */ /* 0x000fda0007f7e0ff */
[----:B------:R-:W-:Y:S05]  /*18ec0*/  WARPSYNC.COLLECTIVE R15, `(.L_x_2751) ;  /* 0x000000000f087348 */ /* 0x000fea0003c00000 */
[----:B------:R0:W1:Y:S02]  /*18ed0*/  SHFL.IDX P6, R14, R13, R12, R11 ;  /* 0x0000000c0d0e7389 */ /* 0x00006400000c000b */
[----:B01----:R-:W-:Y:S01]  /*18ee0*/  ENDCOLLECTIVE ;  /* 0x000000000000791b */ /* 0x003fe20003800000 */
.L_x_2751:
        /* <DEDUP_REMOVED lines=17> */
.L_x_2752:
[----:B------:R-:W-:Y:S02]  /*19000*/  IMAD.MOV.U32 R13, RZ, RZ, R6 ;  /* 0x000000ffff0d7224 */ /* 0x000fe400078e0006 */
[----:B------:R-:W-:Y:S01]  /*19010*/  IMAD.MOV.U32 R12, RZ, RZ, 0x5 ;  /* 0x00000005ff0c7424 */ /* 0x000fe200078e00ff */
[----:B------:R-:W-:-:S13]  /*19020*/  IADD3 R2, P3, R14, R0, RZ ;  /* 0x000000000e027210 */ /* 0x000fda0007f7e0ff */
[----:B------:R-:W-:Y:S05]  /*19030*/  WARPSYNC.COLLECTIVE R15, `(.L_x_2753) ;  /* 0x000000000f087348 */ /* 0x000fea0003c00000 */
[----:B------:R0:W1:Y:S02]  /*19040*/  SHFL.IDX P6, R14, R13, R12, R11 ;  /* 0x0000000c0d0e7389 */ /* 0x00006400000c000b */
[----:B01----:R-:W-:Y:S01]  /*19050*/  ENDCOLLECTIVE ;  /* 0x000000000000791b */ /* 0x003fe20003800000 */
.L_x_2753:
        /* <DEDUP_REMOVED lines=12> */
.L_x_2754:
        /* <DEDUP_REMOVED lines=9> */
.L_x_2664:
[----:B0-----:R0:W1:Y:S02]  /*191b0*/  SYNCS.PHASECHK.TRANS64.TRYWAIT P0, [R6+URZ+0x22840], R21 ;  /* 0x02284015060075a7 */ /* 0x001064000800017f */
[----:B-1----:R-:W-:Y:S05]  /*191c0*/  @!P0 NANOSLEEP.SYNCS 0x989680 ;  /* 0x009896800000895d */ /* 0x002fea0003900000 */
[----:B------:R-:W1:Y:S02]  /*191d0*/  @!P0 SYNCS.PHASECHK.TRANS64 P0, [R6+URZ+0x22840], R21 ;  /* 0x02284015060085a7 */ /* 0x000e64000800007f */
[----:B-1----:R-:W-:Y:S05]  /*191e0*/  @!P0 BRA `(.L_x_2664) ;  /* 0xfffffffc00f08947 */ /* 0x002fea000383ffff */
[----:B------:R-:W-:Y:S05]  /*191f0*/  BRA `(.L_x_2756) ;  /* 0xffffffc000c47947 */ /* 0x000fea000383ffff */
.L_x_2665:
        /* <DEDUP_REMOVED lines=8> */
.L_x_2758:
[----:B------:R-:W-:Y:S05]  /*19280*/  BSYNC B1 ;  /* 0x0000000000017941 */ /* 0x000fea0003800000 */
.L_x_2757:
        /* <DEDUP_REMOVED lines=9> */
.L_x_2759:
[----:B------:R-:W-:Y:S02]  /*19320*/  IMAD.MOV.U32 R13, RZ, RZ, R9 ;  /* 0x000000ffff0d7224 */ /* 0x000fe400078e0009 */
[----:B------:R-:W-:Y:S02]  /*19330*/  IMAD.MOV.U32 R12, RZ, RZ, 0x1 ;  /* 0x00000001ff0c7424 */ /* 0x000fe400078e00ff */
[----:B------:R-:W-:-:S07]  /*19340*/  IMAD.MOV.U32 R2, RZ, RZ, R14 ;  /* 0x000000ffff027224 */ /* 0x000fce00078e000e */
[----:B------:R-:W-:Y:S05]  /*19350*/  WARPSYNC.COLLECTIVE R15, `(.L_x_2760) ;  /* 0x000000000f087348 */ /* 0x000fea0003c00000 */
[----:B------:R0:W1:Y:S02]  /*19360*/  SHFL.IDX P6, R14, R13, R12, R11 ;  /* 0x0000000c0d0e7389 */ /* 0x00006400000c000b */
[----:B01----:R-:W-:Y:S01]  /*19370*/  ENDCOLLECTIVE ;  /* 0x000000000000791b */ /* 0x003fe20003800000 */
.L_x_2760:
        /* <DEDUP_REMOVED lines=11> */
.L_x_2761:
[----:B------:R-:W-:Y:S02]  /*19430*/  IMAD.MOV.U32 R13, RZ, RZ, R9 ;  /* 0x000000ffff0d7224 */ /* 0x000fe400078e0009 */
[----:B------:R-:W-:Y:S02]  /*19440*/  IMAD.MOV.U32 R12, RZ, RZ, 0x2 ;  /* 0x00000002ff0c7424 */ /* 0x000fe400078e00ff */
[----:B------:R-:W-:-:S07]  /*19450*/  IMAD.MOV.U32 R2, RZ, RZ, R14 ;  /* 0x000000ffff027224 */ /* 0x000fce00078e000e */
[----:B------:R-:W-:Y:S05]  /*19460*/  WARPSYNC.COLLECTIVE R15, `(.L_x_2762) ;  /* 0x000000000f087348 */ /* 0x000fea0003c00000 */
[----:B------:R0:W1:Y:S02]  /*19470*/  SHFL.IDX P6, R14, R13, R12, R11 ;  /* 0x0000000c0d0e7389 */ /* 0x00006400000c000b */
[----:B01----:R-:W-:Y:S01]  /*19480*/  ENDCOLLECTIVE ;  /* 0x000000000000791b */ /* 0x003fe20003800000 */
.L_x_2762:
        /* <DEDUP_REMOVED lines=11> */
.L_x_2763:
[----:B------:R-:W-:Y:S02]  /*19540*/  IMAD.MOV.U32 R13, RZ, RZ, R9 ;  /* 0x000000ffff0d7224 */ /* 0x000fe400078e0009 */
[----:B------:R-:W-:Y:S02]  /*19550*/  IMAD.MOV.U32 R12, RZ, RZ, 0x3 ;  /* 0x00000003ff0c7424 */ /* 0x000fe400078e00ff */
[----:B------:R-:W-:-:S07]  /*19560*/  IMAD.MOV.U32 R2, RZ, RZ, R14 ;  /* 0x000000ffff027224 */ /* 0x000fce00078e000e */
[----:B------:R-:W-:Y:S05]  /*19570*/  WARPSYNC.COLLECTIVE R15, `(.L_x_2764) ;  /* 0x000000000f087348 */ /* 0x000fea0003c00000 */
[----:B------:R0:W1:Y:S02]  /*19580*/  SHFL.IDX P6, R14, R13, R12, R11 ;  /* 0x0000000c0d0e7389 */ /* 0x00006400000c000b */
[----:B01----:R-:W-:Y:S01]  /*19590*/  ENDCOLLECTIVE ;  /* 0x000000000000791b */ /* 0x003fe20003800000 */
.L_x_2764:
        /* <DEDUP_REMOVED lines=11> */
.L_x_2765:
[----:B------:R-:W-:Y:S02]  /*19650*/  IMAD.MOV.U32 R13, RZ, RZ, R9 ;  /* 0x000000ffff0d7224 */ /* 0x000fe400078e0009 */
[----:B------:R-:W-:Y:S02]  /*19660*/  IMAD.MOV.U32 R12, RZ, RZ, 0x4 ;  /* 0x00000004ff0c7424 */ /* 0x000fe400078e00ff */
[----:B------:R-:W-:-:S07]  /*19670*/  IMAD.MOV.U32 R2, RZ, RZ, R14 ;  /* 0x000000ffff027224 */ /* 0x000fce00078e000e */
[----:B------:R-:W-:Y:S05]  /*19680*/  WARPSYNC.COLLECTIVE R15, `(.L_x_2766) ;  /* 0x000000000f087348 */ /* 0x000fea0003c00000 */
[----:B------:R0:W1:Y:S02]  /*19690*/  SHFL.IDX P6, R14, R13, R12, R11 ;  /* 0x0000000c0d0e7389 */ /* 0x00006400000c000b */
[----:B01----:R-:W-:Y:S01]  /*196a0*/  ENDCOLLECTIVE ;  /* 0x000000000000791b */ /* 0x003fe20003800000 */
.L_x_2766:
        /* <DEDUP_REMOVED lines=11> */
.L_x_2767:
[----:B------:R-:W-:Y:S02]  /*19760*/  IMAD.MOV.U32 R13, RZ, RZ, R9 ;  /* 0x000000ffff0d7224 */ /* 0x000fe400078e0009 */
[----:B------:R-:W-:Y:S02]  /*19770*/  IMAD.MOV.U32 R12, RZ, RZ, 0x5 ;  /* 0x00000005ff0c7424 */ /* 0x000fe400078e00ff */
[----:B------:R-:W-:-:S07]  /*19780*/  IMAD.MOV.U32 R2, RZ, RZ, R14 ;  /* 0x000000ffff027224 */ /* 0x000fce00078e000e */
[----:B------:R-:W-:Y:S05]  /*19790*/  WARPSYNC.COLLECTIVE R15, `(.L_x_2768) ;  /* 0x000000000f087348 */ /* 0x000fea0003c00000 */
[----:B------:R0:W1:Y:S02]  /*197a0*/  SHFL.IDX P6, R14, R13, R12, R11 ;  /* 0x0000000c0d0e7389 */ /* 0x00006400000c000b */
[----:B01----:R-:W-:Y:S01]  /*197b0*/  ENDCOLLECTIVE ;  /* 0x000000000000791b */ /* 0x003fe20003800000 */
.L_x_2768:
        /* <DEDUP_REMOVED lines=11> */
.L_x_2769:
[----:B------:R-:W-:Y:S01]  /*19870*/  IMAD.MOV.U32 R2, RZ, RZ, R14 ;  /* 0x000000ffff027224 */ /* 0x000fe200078e000e */
[----:B------:R-:W-:Y:S06]  /*19880*/  BRA `(.L_x_2770) ;  /* 0xffffffbc00f47947 */ /* 0x000fec000383ffff */
.L_x_2670:
[----:B---3--:R3:W4:Y:S02]  /*19890*/  SYNCS.PHASECHK.TRANS64.TRYWAIT P0, [R6+URZ+0x22860], R21 ;  /* 0x02286015060075a7 */ /* 0x008724000800017f */
[----:B----4-:R-:W-:Y:S05]  /*198a0*/  @!P0 NANOSLEEP.SYNCS 0x989680 ;  /* 0x009896800000895d */ /* 0x010fea0003900000 */
[----:B------:R-:W4:Y:S02]  /*198b0*/  @!P0 SYNCS.PHASECHK.TRANS64 P0, [R6+URZ+0x22860], R21 ;  /* 0x02286015060085a7 */ /* 0x000f24000800007f */
[----:B----4-:R-:W-:Y:S05]  /*198c0*/  @!P0 BRA `(.L_x_2670) ;  /* 0xfffffffc00f08947 */ /* 0x010fea000383ffff */
[----:B------:R-:W-:Y:S05]  /*198d0*/  BRA `(.L_x_2771) ;  /* 0xffffffc000447947 */ /* 0x000fea000383ffff */
.L_x_2671:
[----:B------:R-:W-:Y:S01]  /*198e0*/  BSSY B1, `(.L_x_2772) ;  /* 0x0000008000017945 */ /* 0x000fe20003800000 */
[----:B------:R-:W-:Y:S02]  /*198f0*/  IMAD.MOV.U32 R13, RZ, RZ, R9 ;  /* 0x000000ffff0d7224 */ /* 0x000fe400078e0009 */
[----:B------:R-:W-:Y:S02]  /*19900*/  IMAD.MOV.U32 R12, RZ, RZ, RZ ;  /* 0x000000ffff0c7224 */ /* 0x000fe400078e00ff */
[----:B------:R-:W-:Y:S02]  /*19910*/  IMAD.MOV.U32 R11, RZ, RZ, 0x181f ;  /* 0x0000181fff0b7424 */ /* 0x000fe400078e00ff */
[----:B------:R-:W-:-:S07]  /*19920*/  IMAD.MOV.U32 R15, RZ, RZ, -0x1 ;  /* 0xffffffffff0f7424 */ /* 0x000fce00078e00ff */
[----:B0-23--:R-:W-:Y:S05]  /*19930*/  WARPSYNC.COLLECTIVE R15, `(.L_x_2773) ;  /* 0x000000000f087348 */ /* 0x00dfea0003c00000 */
[----:B------:R1:W4:Y:S02]  /*19940*/  SHFL.IDX P6, R14, R13, R12, R11 ;  /* 0x0000000c0d0e7389 */ /* 0x00032400000c000b */
[----:B01234-:R-:W-:Y:S01]  /*19950*/  ENDCOLLECTIVE ;  /* 0x000000000000791b */ /* 0x01ffe20003800000 */
.L_x_2773:
[----:B------:R-:W-:Y:S05]  /*19960*/  BSYNC B1 ;  /* 0x0000000000017941 */ /* 0x000fea0003800000 */
.L_x_2772:
        /* <DEDUP_REMOVED lines=9> */
.L_x_2774:
[----:B------:R-:W-:Y:S02]  /*19a00*/  IMAD.MOV.U32 R13, RZ, RZ, R9 ;  /* 0x000000ffff0d7224 */ /* 0x000fe400078e0009 */
[----:B------:R-:W-:Y:S01]  /*19a10*/  IMAD.MOV.U32 R12, RZ, RZ, 0x1 ;  /* 0x00000001ff0c7424 */ /* 0x000fe200078e00ff */
[----:B------:R-:W-:-:S13]  /*19a20*/  IADD3 R2, P0, R14, R0, RZ ;  /* 0x000000000e027210 */ /* 0x000fda0007f1e0ff */
[----:B------:R-:W-:Y:S05]  /*19a30*/  WARPSYNC.COLLECTIVE R15, `(.L_x_2775) ;  /* 0x000000000f087348 */ /* 0x000fea0003c00000 */
[----:B------:R0:W1:Y:S02]  /*19a40*/  SHFL.IDX P6, R14, R13, R12, R11 ;  /* 0x0000000c0d0e7389 */ /* 0x00006400000c000b */
[----:B01----:R-:W-:Y:S01]  /*19a50*/  ENDCOLLECTIVE ;  /* 0x000000000000791b */ /* 0x003fe20003800000 */
.L_x_2775:
        /* <DEDUP_REMOVED lines=13> */
.L_x_2776:
[----:B------:R-:W-:Y:S02]  /*19b30*/  IMAD.MOV.U32 R13, RZ, RZ, R9 ;  /* 0x000000ffff0d7224 */ /* 0x000fe400078e0009 */
[----:B------:R-:W-:Y:S01]  /*19b40*/  IMAD.MOV.U32 R12, RZ, RZ, 0x2 ;  /* 0x00000002ff0c7424 */ /* 0x000fe200078e00ff */
[----:B------:R-:W-:-:S13]  /*19b50*/  IADD3 R2, P0, R14, R0, RZ ;  /* 0x000000000e027210 */ /* 0x000fda0007f1e0ff */
[----:B------:R-:W-:Y:S05]  /*19b60*/  WARPSYNC.COLLECTIVE R15, `(.L_x_2777) ;  /* 0x000000000f087348 */ /* 0x000fea0003c00000 */
[----:B------:R0:W1:Y:S02]  /*19b70*/  SHFL.IDX P6, R14, R13, R12, R11 ;  /* 0x0000000c0d0e7389 */ /* 0x00006400000c000b */
[----:B01----:R-:W-:Y:S01]  /*19b80*/  ENDCOLLECTIVE ;  /* 0x000000000000791b */ /* 0x003fe20003800000 */
.L_x_2777:
        /* <DEDUP_REMOVED lines=13> */
.L_x_2778:
[----:B------:R-:W-:Y:S02]  /*19c60*/  IMAD.MOV.U32 R13, RZ, RZ, R9 ;  /* 0x000000ffff0d7224 */ /* 0x000fe400078e0009 */
[----:B------:R-:W-:Y:S01]  /*19c70*/  IMAD.MOV.U32 R12, RZ, RZ, 0x3 ;  /* 0x00000003ff0c7424 */ /* 0x000fe200078e00ff */
[----:B------:R-:W-:-:S13]  /*19c80*/  IADD3 R2, P0, R14, R0, RZ ;  /* 0x000000000e027210 */ /* 0x000fda0007f1e0ff */
[----:B------:R-:W-:Y:S05]  /*19c90*/  WARPSYNC.COLLECTIVE R15, `(.L_x_2779) ;  /* 0x000000000f087348 */ /* 0x000fea0003c00000 */
[----:B------:R0:W1:Y:S02]  /*19ca0*/  SHFL.IDX P6, R14, R13, R12, R11 ;  /* 0x0000000c0d0e7389 */ /* 0x00006400000c000b */
[----:B01----:R-:W-:Y:S01]  /*19cb0*/  ENDCOLLECTIVE ;  /* 0x000000000000791b */ /* 0x003fe20003800000 */
.L_x_2779:
        /* <DEDUP_REMOVED lines=13> */
.L_x_2780:
[----:B------:R-:W-:Y:S02]  /*19d90*/  IMAD.MOV.U32 R13, RZ, RZ, R9 ;  /* 0x000000ffff0d7224 */ /* 0x000fe400078e0009 */
[----:B------:R-:W-:Y:S01]  /*19da0*/  IMAD.MOV.U32 R12, RZ, RZ, 0x4 ;  /* 0x00000004ff0c7424 */ /* 0x000fe200078e00ff */
[----:B------:R-:W-:-:S13]  /*19db0*/  IADD3 R2, P0, R14, R0, RZ ;  /* 0x000000000e027210 */ /* 0x000fda0007f1e0ff */
[----:B------:R-:W-:Y:S05]  /*19dc0*/  WARPSYNC.COLLECTIVE R15, `(.L_x_2781) ;  /* 0x000000000f087348 */ /* 0x000fea0003c00000 */
[----:B------:R0:W1:Y:S02]  /*19dd0*/  SHFL.IDX P6, R14, R13, R12, R11 ;  /* 0x0000000c0d0e7389 */ /* 0x00006400000c000b */
[----:B01----:R-:W-:Y:S01]  /*19de0*/  ENDCOLLECTIVE ;  /* 0x000000000000791b */ /* 0x003fe20003800000 */
.L_x_2781:
        /* <DEDUP_REMOVED lines=13> */
.L_x_2782:
[----:B------:R-:W-:Y:S02]  /*19ec0*/  IMAD.MOV.U32 R13, RZ, RZ, R9 ;  /* 0x000000ffff0d7224 */ /* 0x000fe400078e0009 */
[----:B------:R-:W-:Y:S01]  /*19ed0*/  IMAD.MOV.U32 R12, RZ, RZ, 0x5 ;  /* 0x00000005ff0c7424 */ /* 0x000fe200078e00ff */
[----:B------:R-:W-:-:S13]  /*19ee0*/  IADD3 R2, P0, R14, R0, RZ ;  /* 0x000000000e027210 */ /* 0x000fda0007f1e0ff */
[----:B------:R-:W-:Y:S05]  /*19ef0*/  WARPSYNC.COLLECTIVE R15, `(.L_x_2783) ;  /* 0x000000000f087348 */ /* 0x000fea0003c00000 */
[----:B------:R0:W1:Y:S02]  /*19f00*/  SHFL.IDX P6, R14, R13, R12, R11 ;  /* 0x0000000c0d0e7389 */ /* 0x00006400000c000b */
[----:B01----:R-:W-:Y:S01]  /*19f10*/  ENDCOLLECTIVE ;  /* 0x000000000000791b */ /* 0x003fe20003800000 */
.L_x_2783:
        /* <DEDUP_REMOVED lines=13> */
.L_x_2784:
[----:B------:R-:W-:Y:S05]  /*19ff0*/  BRA `(.L_x_2785) ;  /* 0xffffffbc00907947 */ /* 0x000fea000383ffff */
.L_x_2679:
[----:B------:R-:W-:Y:S01]  /*1a000*/  BSSY B0, `(.L_x_2786) ;  /* 0x0000008000007945 */ /* 0x000fe20003800000 */
[----:B------:R-:W-:Y:S02]  /*1a010*/  IMAD.MOV.U32 R13, RZ, RZ, R24 ;  /* 0x000000ffff0d7224 */ /* 0x000fe400078e0018 */
[----:B------:R-:W-:Y:S02]  /*1a020*/  IMAD.MOV.U32 R12, RZ, RZ, RZ ;  /* 0x000000ffff0c7224 */ /* 0x000fe400078e00ff */
[----:B------:R-:W-:Y:S02]  /*1a030*/  IMAD.MOV.U32 R11, RZ, RZ, 0x1f ;  /* 0x0000001fff0b7424 */ /* 0x000fe400078e00ff */
[----:B------:R-:W-:-:S07]  /*1a040*/  IMAD.MOV.U32 R15, RZ, RZ, -0x1 ;  /* 0xffffffffff0f7424 */ /* 0x000fce00078e00ff */
[----:B0123--:R-:W-:Y:S05]  /*1a050*/  WARPSYNC.COLLECTIVE R15, `(.L_x_2787) ;  /* 0x000000000f087348 */ /* 0x00ffea0003c00000 */
[----:B------:R4:W0:Y:S02]  /*1a060*/  SHFL.IDX P6, R14, R13, R12, R11 ;  /* 0x0000000c0d0e7389 */ /* 0x00082400000c000b */
[----:B01234-:R-:W-:Y:S01]  /*1a070*/  ENDCOLLECTIVE ;  /* 0x000000000000791b */ /* 0x01ffe20003800000 */
.L_x_2787:
[----:B------:R-:W-:Y:S05]  /*1a080*/  BSYNC B0 ;  /* 0x0000000000007941 */ /* 0x000fea0003800000 */
.L_x_2786:
[----:B------:R-:W-:Y:S02]  /*1a090*/  IMAD.MOV.U32 R13, RZ, RZ, R24 ;  /* 0x000000ffff0d7224 */ /* 0x000fe400078e0018 */
[----:B------:R-:W-:Y:S02]  /*1a0a0*/  IMAD.MOV.U32 R12, RZ, RZ, 0x1 ;  /* 0x00000001ff0c7424 */ /* 0x000fe400078e00ff */
[----:B------:R-:W-:Y:S02]  /*1a0b0*/  IMAD.MOV.U32 R11, RZ, RZ, 0x1f ;  /* 0x0000001fff0b7424 */ /* 0x000fe400078e00ff */
[----:B------:R-:W-:Y:S02]  /*1a0c0*/  IMAD.MOV.U32 R15, RZ, RZ, -0x1 ;  /* 0xffffffffff0f7424 */ /* 0x000fe400078e00ff */
[----:B------:R-:W-:Y:S02]  /*1a0d0*/  IMAD.IADD R5, R27, 0x1, R8 ;  /* 0x000000011b057824 */ /* 0x000fe400078e0208 */
[----:B------:R-:W-:-:S07]  /*1a0e0*/  IMAD.MOV.U32 R0, RZ, RZ, R14 ;  /* 0x000000ffff007224 */ /* 0x000fce00078e000e */
[----:B------:R-:W-:Y:S05]  /*1a0f0*/  WARPSYNC.COLLECTIVE R15, `(.L_x_2788) ;  /* 0x000000000f087348 */ /* 0x000fea0003c00000 */
[----:B------:R0:W1:Y:S02]  /*1a100*/  SHFL.IDX P6, R14, R13, R12, R11 ;  /* 0x0000000c0d0e7389 */ /* 0x00006400000c000b */
[----:B01----:R-:W-:Y:S01]  /*1a110*/  ENDCOLLECTIVE ;  /* 0x000000000000791b */ /* 0x003fe20003800000 */
.L_x_2788:
        /* <DEDUP_REMOVED lines=18> */
.L_x_2789:
[----:B------:R-:W-:Y:S01]  /*1a240*/  IMAD.MOV.U32 R12, RZ, RZ, 0x2 ;  /* 0x00000002ff0c7424 */ /* 0x000fe200078e00ff */
[----:B------:R-:W-:-:S05]  /*1a250*/  SEL R6, R14, RZ, P1 ;  /* 0x000000ff0e067207 */ /* 0x000fca0000800000 */
[----:B------:R-:W-:-:S04]  /*1a260*/  IMAD.IADD R6, R5, 0x1, R6 ;  /* 0x0000000105067824 */ /* 0x000fc800078e0206 */
[----:B------:R-:W-:-:S07]  /*1a270*/  IMAD.MOV.U32 R13, RZ, RZ, R6 ;  /* 0x000000ffff0d7224 */ /* 0x000fce00078e0006 */
[----:B------:R-:W-:Y:S05]  /*1a280*/  WARPSYNC.COLLECTIVE R15, `(.L_x_2790) ;  /* 0x000000000f087348 */ /* 0x000fea0003c00000 */
[----:B------:R0:W1:Y:S02]  /*1a290*/  SHFL.UP P6, R14, R13, R12, R11 ;  /* 0x0400000c0d0e7389 */ /* 0x00006400000c000b */
[----:B01----:R-:W-:Y:S01]  /*1a2a0*/  ENDCOLLECTIVE ;  /* 0x000000000000791b */ /* 0x003fe20003800000 */
.L_x_2790:
[----:B------:R-:W-:Y:S01]  /*1a2b0*/  IMAD.MOV.U32 R12, RZ, RZ, 0x4 ;  /* 0x00000004ff0c7424 */ /* 0x000fe200078e00ff */
[----:B------:R-:W-:-:S05]  /*1a2c0*/  SEL R7, R14, RZ, P2 ;  /* 0x000000ff0e077207 */ /* 0x000fca0001000000 */
[----:B------:R-:W-:-:S04]  /*1a2d0*/  IMAD.IADD R7, R6, 0x1, R7 ;  /* 0x0000000106077824 */ /* 0x000fc800078e0207 */
[----:B------:R-:W-:-:S07]  /*1a2e0*/  IMAD.MOV.U32 R13, RZ, RZ, R7 ;  /* 0x000000ffff0d7224 */ /* 0x000fce00078e0007 */
[----:B------:R-:W-:Y:S05]  /*1a2f0*/  WARPSYNC.COLLECTIVE R15, `(.L_x_2791) ;  /* 0x000000000f087348 */ /* 0x000fea0003c00000 */
[----:B------:R0:W1:Y:S02]  /*1a300*/  SHFL.UP P6, R14, R13, R12, R11 ;  /* 0x0400000c0d0e7389 */ /* 0x00006400000c000b */
[----:B01----:R-:W-:Y:S01]  /*1a310*/  ENDCOLLECTIVE ;  /* 0x000000000000791b */ /* 0x003fe20003800000 */
.L_x_2791:
[----:B------:R-:W-:Y:S01]  /*1a320*/  IMAD.MOV.U32 R12, RZ, RZ, 0x8 ;  /* 0x00000008ff0c7424 */ /* 0x000fe200078e00ff */
[----:B------:R-:W-:-:S05]  /*1a330*/  SEL R2, R14, RZ, P3 ;  /* 0x000000ff0e027207 */ /* 0x000fca0001800000 */
[----:B------:R-:W-:-:S04]  /*1a340*/  IMAD.IADD R2, R7, 0x1, R2 ;  /* 0x0000000107027824 */ /* 0x000fc800078e0202 */
[----:B------:R-:W-:-:S07]  /*1a350*/  IMAD.MOV.U32 R13, RZ, RZ, R2 ;  /* 0x000000ffff0d7224 */ /* 0x000fce00078e0002 */
[----:B------:R-:W-:Y:S05]  /*1a360*/  WARPSYNC.COLLECTIVE R15, `(.L_x_2792) ;  /* 0x000000000f087348 */ /* 0x000fea0003c00000 */
[----:B------:R0:W1:Y:S02]  /*1a370*/  SHFL.UP P6, R14, R13, R12, R11 ;  /* 0x0400000c0d0e7389 */ /* 0x00006400000c000b */
[----:B01----:R-:W-:Y:S01]  /*1a380*/  ENDCOLLECTIVE ;  /* 0x000000000000791b */ /* 0x003fe20003800000 */
.L_x_2792:
[----:B------:R-:W-:Y:S01]  /*1a390*/  IMAD.MOV.U32 R12, RZ, RZ, 0x10 ;  /* 0x00000010ff0c7424 */ /* 0x000fe200078e00ff */
[----:B------:R-:W-:-:S05]  /*1a3a0*/  SEL R3, R14, RZ, P4 ;  /* 0x000000ff0e037207 */ /* 0x000fca0002000000 */
[----:B------:R-:W-:-:S04]  /*1a3b0*/  IMAD.IADD R3, R2, 0x1, R3 ;  /* 0x0000000102037824 */ /* 0x000fc800078e0203 */
[----:B------:R-:W-:-:S07]  /*1a3c0*/  IMAD.MOV.U32 R13, RZ, RZ, R3 ;  /* 0x000000ffff0d7224 */ /* 0x000fce00078e0003 */
[----:B------:R-:W-:Y:S05]  /*1a3d0*/  WARPSYNC.COLLECTIVE R15, `(.L_x_2793) ;  /* 0x000000000f087348 */ /* 0x000fea0003c00000 */
[----:B------:R0:W1:Y:S02]  /*1a3e0*/  SHFL.UP P6, R14, R13, R12, R11 ;  /* 0x0400000c0d0e7389 */ /* 0x00006400000c000b */
[----:B01----:R-:W-:Y:S01]  /*1a3f0*/  ENDCOLLECTIVE ;  /* 0x000000000000791b */ /* 0x003fe20003800000 */
.L_x_2793:
        /* <DEDUP_REMOVED lines=8> */
.L_x_2794:
[----:B------:R-:W-:Y:S05]  /*1a480*/  BRA `(.L_x_2795) ;  /* 0xffffffbc00ec7947 */ /* 0x000fea000383ffff */
.L_x_2684:
[----:B------:R-:W-:Y:S01]  /*1a490*/  BSSY B0, `(.L_x_2796) ;  /* 0x0000008000007945 */ /* 0x000fe20003800000 */
[----:B-----5:R-:W-:Y:S02]  /*1a4a0*/  IMAD.MOV.U32 R13, RZ, RZ, R5 ;  /* 0x000000ffff0d7224 */ /* 0x020fe400078e0005 */
[----:B------:R-:W-:Y:S02]  /*1a4b0*/  IMAD.MOV.U32 R12, RZ, RZ, 0x1 ;  /* 0x00000001ff0c7424 */ /* 0x000fe400078e00ff */
[----:B------:R-:W-:Y:S02]  /*1a4c0*/  IMAD.MOV.U32 R11, RZ, RZ, RZ ;  /* 0x000000ffff0b7224 */ /* 0x000fe400078e00ff */
[----:B------:R-:W-:-:S07]  /*1a4d0*/  IMAD.MOV.U32 R15, RZ, RZ, -0x1 ;  /* 0xffffffffff0f7424 */ /* 0x000fce00078e00ff */
[----:B012---:R-:W-:Y:S05]  /*1a4e0*/  WARPSYNC.COLLECTIVE R15, `(.L_x_2797) ;  /* 0x000000000f087348 */ /* 0x007fea0003c00000 */
[----:B------:R3:W4:Y:S02]  /*1a4f0*/  SHFL.UP P6, R14, R13, R12, R11 ;  /* 0x0400000c0d0e7389 */ /* 0x00072400000c000b */
[----:B01234-:R-:W-:Y:S01]  /*1a500*/  ENDCOLLECTIVE ;  /* 0x000000000000791b */ /* 0x01ffe20003800000 */
.L_x_2797:
[----:B------:R-:W-:Y:S05]  /*1a510*/  BSYNC B0 ;  /* 0x0000000000007941 */ /* 0x000fea0003800000 */
.L_x_2796:
[----:B------:R-:W-:Y:S01]  /*1a520*/  SEL R14, R14, RZ, P1 ;  /* 0x000000ff0e0e7207 */ /* 0x000fe20000800000 */
[----:B------:R-:W-:Y:S02]  /*1a530*/  IMAD.MOV.U32 R12, RZ, RZ, 0x2 ;  /* 0x00000002ff0c7424 */ /* 0x000fe400078e00ff */
[----:B------:R-:W-:Y:S02]  /*1a540*/  IMAD.MOV.U32 R11, RZ, RZ, RZ ;  /* 0x000000ffff0b7224 */ /* 0x000fe400078e00ff */
[----:B------:R-:W-:Y:S02]  /*1a550*/  IMAD.IADD R13, R5, 0x1, R14 ;  /* 0x00000001050d7824 */ /* 0x000fe400078e020e */
[----:B------:R-:W-:-:S07]  /*1a560*/  IMAD.MOV.U32 R15, RZ, RZ, -0x1 ;  /* 0xffffffffff0f7424 */ /* 0x000fce00078e00ff */
[----:B------:R-:W-:Y:S05]  /*1a570*/  WARPSYNC.COLLECTIVE R15, `(.L_x_2798) ;  /* 0x000000000f087348 */ /* 0x000fea0003c00000 */
[----:B------:R0:W1:Y:S02]  /*1a580*/  SHFL.UP P6, R14, R13, R12, R11 ;  /* 0x0400000c0d0e7389 */ /* 0x00006400000c000b */
[----:B01----:R-:W-:Y:S01]  /*1a590*/  ENDCOLLECTIVE ;  /* 0x000000000000791b */ /* 0x003fe20003800000 */
.L_x_2798:
[----:B------:R-:W-:Y:S01]  /*1a5a0*/  IMAD.MOV.U32 R12, RZ, RZ, 0x4 ;  /* 0x00000004ff0c7424 */ /* 0x000fe200078e00ff */
[----:B------:R-:W-:-:S05]  /*1a5b0*/  SEL R2, R14, RZ, P2 ;  /* 0x000000ff0e027207 */ /* 0x000fca0001000000 */
[----:B------:R-:W-:-:S04]  /*1a5c0*/  IMAD.IADD R2, R13, 0x1, R2 ;  /* 0x000000010d027824 */ /* 0x000fc800078e0202 */
[----:B------:R-:W-:-:S07]  /*1a5d0*/  IMAD.MOV.U32 R13, RZ, RZ, R2 ;  /* 0x000000ffff0d7224 */ /* 0x000fce00078e0002 */
[----:B------:R-:W-:Y:S05]  /*1a5e0*/  WARPSYNC.COLLECTIVE R15, `(.L_x_2799) ;  /* 0x000000000f087348 */ /* 0x000fea0003c00000 */
[----:B------:R0:W1:Y:S02]  /*1a5f0*/  SHFL.UP P6, R14, R13, R12, R11 ;  /* 0x0400000c0d0e7389 */ /* 0x00006400000c000b */
[----:B01----:R-:W-:Y:S01]  /*1a600*/  ENDCOLLECTIVE ;  /* 0x000000000000791b */ /* 0x003fe20003800000 */
.L_x_2799:
[----:B------:R-:W-:Y:S01]  /*1a610*/  IMAD.MOV.U32 R12, RZ, RZ, 0x8 ;  /* 0x00000008ff0c7424 */ /* 0x000fe200078e00ff */
[----:B------:R-:W-:-:S05]  /*1a620*/  SEL R3, R14, RZ, P3 ;  /* 0x000000ff0e037207 */ /* 0x000fca0001800000 */
[----:B------:R-:W-:-:S04]  /*1a630*/  IMAD.IADD R3, R2, 0x1, R3 ;  /* 0x0000000102037824 */ /* 0x000fc800078e0203 */
[----:B------:R-:W-:-:S07]  /*1a640*/  IMAD.MOV.U32 R13, RZ, RZ, R3 ;  /* 0x000000ffff0d7224 */ /* 0x000fce00078e0003 */
[----:B------:R-:W-:Y:S05]  /*1a650*/  WARPSYNC.COLLECTIVE R15, `(.L_x_2800) ;  /* 0x000000000f087348 */ /* 0x000fea0003c00000 */
[----:B------:R0:W1:Y:S02]  /*1a660*/  SHFL.UP P6, R14, R13, R12, R11 ;  /* 0x0400000c0d0e7389 */ /* 0x00006400000c000b */
[----:B01----:R-:W-:Y:S01]  /*1a670*/  ENDCOLLECTIVE ;  /* 0x000000000000791b */ /* 0x003fe20003800000 */
.L_x_2800:
[----:B------:R-:W-:Y:S01]  /*1a680*/  IMAD.MOV.U32 R12, RZ, RZ, 0x10 ;  /* 0x00000010ff0c7424 */ /* 0x000fe200078e00ff */
[----:B------:R-:W-:-:S05]  /*1a690*/  SEL R4, R14, RZ, P4 ;  /* 0x000000ff0e047207 */ /* 0x000fca0002000000 */
[----:B------:R-:W-:-:S04]  /*1a6a0*/  IMAD.IADD R4, R3, 0x1, R4 ;  /* 0x0000000103047824 */ /* 0x000fc800078e0204 */
[----:B------:R-:W-:-:S07]  /*1a6b0*/  IMAD.MOV.U32 R13, RZ, RZ, R4 ;  /* 0x000000ffff0d7224 */ /* 0x000fce00078e0004 */
[----:B------:R-:W-:Y:S05]  /*1a6c0*/  WARPSYNC.COLLECTIVE R15, `(.L_x_2801) ;  /* 0x000000000f087348 */ /* 0x000fea0003c00000 */
[----:B------:R0:W1:Y:S02]  /*1a6d0*/  SHFL.UP P6, R14, R13, R12, R11 ;  /* 0x0400000c0d0e7389 */ /* 0x00006400000c000b */
[----:B01----:R-:W-:Y:S01]  /*1a6e0*/  ENDCOLLECTIVE ;  /* 0x000000000000791b */ /* 0x003fe20003800000 */
.L_x_2801:
        /* <DEDUP_REMOVED lines=8> */
.L_x_2802:
[----:B------:R-:W-:Y:S05]  /*1a770*/  BRA `(.L_x_2803) ;  /* 0xffffffbc00cc7947 */ /* 0x000fea000383ffff */
.L_x_2686:
[----:B------:R-:W-:Y:S01]  /*1a780*/  BSSY B0, `(.L_x_2804) ;  /* 0x0000006000007945 */ /* 0x000fe20003800000 */
[----:B------:R-:W-:Y:S01]  /*1a790*/  PLOP3.LUT P6, PT, P6, PT, PT, 0x8, 0x0 ;  /* 0x000000000000781c */ /* 0x000fe200037ce170 */
[----:B------:R-:W-:-:S12]  /*1a7a0*/  IMAD.MOV.U32 R15, RZ, RZ, -0x1 ;  /* 0xffffffffff0f7424 */ /* 0x000fd800078e00ff */
[----:B01----:R-:W-:Y:S05]  /*1a7b0*/  WARPSYNC.COLLECTIVE R15, `(.L_x_2805) ;  /* 0x000000000f087348 */ /* 0x003fea0003c00000 */
[----:B------:R-:W-:Y:S01]  /*1a7c0*/  VOTE.ANY R14, PT, P6 ;  /* 0x00000000000e7806 */ /* 0x000fe200030e0100 */
[----:B01----:R-:W-:Y:S06]  /*1a7d0*/  ENDCOLLECTIVE ;  /* 0x000000000000791b */ /* 0x003fec0003800000 */
.L_x_2805:
[----:B------:R-:W-:Y:S05]  /*1a7e0*/  BSYNC B0 ;  /* 0x0000000000007941 */ /* 0x000fea0003800000 */
.L_x_2804:
        /* <DEDUP_REMOVED lines=9> */
.L_x_2806:
[----:B------:R-:W-:Y:S01]  /*1a880*/  IMAD.MOV.U32 R5, RZ, RZ, R14 ;  /* 0x000000ffff057224 */ /* 0x000fe200078e000e */
[----:B------:R-:W-:Y:S06]  /*1a890*/  BRA `(.L_x_2807) ;  /* 0xffffffbc00bc7947 */ /* 0x000fec000383ffff */
.L_x_2688:
[----:B------:R-:W-:Y:S01]  /*1a8a0*/  BSSY B0, `(.L_x_2808) ;  /* 0x0000007000007945 */ /* 0x000fe20003800000 */
[----:B------:R-:W-:Y:S02]  /*1a8b0*/  IMAD.MOV.U32 R13, RZ, RZ, R6 ;  /* 0x000000ffff0d7224 */ /* 0x000fe400078e0006 */
[----:B------:R-:W-:Y:S02]  /*1a8c0*/  IMAD.MOV.U32 R11, RZ, RZ, 0x1f ;  /* 0x0000001fff0b7424 */ /* 0x000fe400078e00ff */
[----:B------:R-:W-:-:S07]  /*1a8d0*/  IMAD.MOV.U32 R15, RZ, RZ, -0x1 ;  /* 0xffffffffff0f7424 */ /* 0x000fce00078e00ff */
[----:B0123--:R-:W-:Y:S05]  /*1a8e0*/  WARPSYNC.COLLECTIVE R15, `(.L_x_2809) ;  /* 0x000000000f087348 */ /* 0x00ffea0003c00000 */
[----:B------:R4:W0:Y:S02]  /*1a8f0*/  SHFL.IDX P6, R14, R13, R12, R11 ;  /* 0x0000000c0d0e7389 */ /* 0x00082400000c000b */
[----:B01234-:R-:W-:Y:S01]  /*1a900*/  ENDCOLLECTIVE ;  /* 0x000000000000791b */ /* 0x01ffe20003800000 */
.L_x_2809:
[----:B------:R-:W-:Y:S05]  /*1a910*/  BSYNC B0 ;  /* 0x0000000000007941 */ /* 0x000fea0003800000 */
.L_x_2808:
[----:B------:R-:W-:Y:S05]  /*1a920*/  BRA `(.L_x_2687) ;  /* 0xffffffbc00b47947 */ /* 0x000fea000383ffff */
.L_x_2692:
[----:B0-----:R0:W1:Y:S02]  /*1a930*/  SYNCS.PHASECHK.TRANS64.TRYWAIT P0, [R7+URZ+0x22820], R0 ;  /* 0x02282000070075a7 */ /* 0x001064000800017f */
[----:B-1----:R-:W-:Y:S05]  /*1a940*/  @!P0 NANOSLEEP.SYNCS 0x989680 ;  /* 0x009896800000895d */ /* 0x002fea0003900000 */
[----:B------:R-:W1:Y:S02]  /*1a950*/  @!P0 SYNCS.PHASECHK.TRANS64 P0, [R7+URZ+0x22820], R0 ;  /* 0x02282000070085a7 */ /* 0x000e64000800007f */
[----:B-1----:R-:W-:Y:S05]  /*1a960*/  @!P0 BRA `(.L_x_2692) ;  /* 0xfffffffc00f08947 */ /* 0x002fea000383ffff */
[----:B------:R-:W-:Y:S05]  /*1a970*/  BRA `(.L_x_2810) ;  /* 0xffffffc4002c7947 */ /* 0x000fea000383ffff */
.L_x_2693:
        /* <DEDUP_REMOVED lines=8> */
[----:B0-234-:R-:W-:Y:S05]  /*1aa00*/  WARPSYNC.COLLECTIVE R15, `(.L_x_2812) ;  /* 0x000000000f087348 */ /* 0x01dfea0003c00000 */
[----:B------:R1:W0:Y:S02]  /*1aa10*/  SHFL.IDX P6, R14, R13, R12, R11 ;  /* 0x0000000c0d0e7389 */ /* 0x00022400000c000b */
[----:B01234-:R-:W-:Y:S01]  /*1aa20*/  ENDCOLLECTIVE ;  /* 0x000000000000791b */ /* 0x01ffe20003800000 */
.L_x_2812:
[----:B------:R-:W-:Y:S05]  /*1aa30*/  BSYNC B0 ;  /* 0x0000000000007941 */ /* 0x000fea0003800000 */
.L_x_2811:
[----:B------:R-:W-:Y:S05]  /*1aa40*/  BRA `(.L_x_2813) ;  /* 0xffffffc400147947 */ /* 0x000fea000383ffff */
.L_x_2696:
[----:B------:R-:W-:Y:S01]  /*1aa50*/  BSSY B1, `(.L_x_2814) ;  /* 0x0000006000017945 */ /* 0x000fe20003800000 */
[----:B------:R-:W-:-:S07]  /*1aa60*/  IMAD.MOV.U32 R15, RZ, RZ, -0x1 ;  /* 0xffffffffff0f7424 */ /* 0x000fce00078e00ff */
[----:B0-234-:R-:W-:Y:S05]  /*1aa70*/  WARPSYNC.COLLECTIVE R15, `(.L_x_2815) ;  /* 0x000000000f0c7348 */ /* 0x01dfea0003c00000 */
[----:B------:R-:W-:Y:S02]  /*1aa80*/  ELECT P6, UR62, PT ;  /* 0x00000000003e782f */ /* 0x000fe400038c0000 */
[----:B------:R-:W-:Y:S01]  /*1aa90*/  MOV R14, UR62 ;  /* 0x0000003e000e7c02 */ /* 0x000fe20008000f00 */
[----:B0-234-:R-:W-:Y:S10]  /*1aaa0*/  ENDCOLLECTIVE ;  /* 0x000000000000791b */ /* 0x01dff40003800000 */
.L_x_2815:
[----:B------:R-:W-:Y:S05]  /*1aab0*/  BSYNC B1 ;  /* 0x0000000000017941 */ /* 0x000fea0003800000 */
.L_x_2814:
[----:B------:R-:W-:Y:S05]  /*1aac0*/  BRA `(.L_x_2816) ;  /* 0xffffffc4000c7947 */ /* 0x000fea000383ffff */
.L_x_2698:
[----:B0-----:R0:W1:Y:S02]  /*1aad0*/  SYNCS.PHASECHK.TRANS64.TRYWAIT P1, [R5+URZ+0x22840], R0 ;  /* 0x02284000050075a7 */ /* 0x001064000802017f */
[----:B-1----:R-:W-:Y:S05]  /*1aae0*/  @!P1 NANOSLEEP.SYNCS 0x989680 ;  /* 0x009896800000995d */ /* 0x002fea0003900000 */
[----:B------:R-:W1:Y:S02]  /*1aaf0*/  @!P1 SYNCS.PHASECHK.TRANS64 P1, [R5+URZ+0x22840], R0 ;  /* 0x02284000050095a7 */ /* 0x000e64000802007f */
[----:B-1----:R-:W-:Y:S05]  /*1ab00*/  @!P1 BRA `(.L_x_2698) ;  /* 0xfffffffc00f09947 */ /* 0x002fea000383ffff */
[----:B------:R-:W-:Y:S05]  /*1ab10*/  BRA `(.L_x_2817) ;  /* 0xffffffc4002c7947 */ /* 0x000fea000383ffff */
.L_x_2700:
[----:B-1----:R1:W0:Y:S02]  /*1ab20*/  SYNCS.PHASECHK.TRANS64.TRYWAIT P1, [R3+URZ+0x22840], R2 ;  /* 0x02284002030075a7 */ /* 0x002224000802017f */
[----:B0-----:R-:W-:Y:S05]  /*1ab30*/  @!P1 NANOSLEEP.SYNCS 0x989680 ;  /* 0x009896800000995d */ /* 0x001fea0003900000 */
[----:B------:R-:W0:Y:S02]  /*1ab40*/  @!P1 SYNCS.PHASECHK.TRANS64 P1, [R3+URZ+0x22840], R2 ;  /* 0x02284002030095a7 */ /* 0x000e24000802007f */
[----:B0-----:R-:W-:Y:S05]  /*1ab50*/  @!P1 BRA `(.L_x_2700) ;  /* 0xfffffffc00f09947 */ /* 0x001fea000383ffff */
[----:B------:R-:W-:Y:S05]  /*1ab60*/  BRA `(.L_x_2818) ;  /* 0xffffffc400387947 */ /* 0x000fea000383ffff */
.L_x_2702:
[----:B------:R0:W0:Y:S02]  /*1ab70*/  SYNCS.PHASECHK.TRANS64.TRYWAIT P1, [R5+URZ+0x22860], R0 ;  /* 0x02286000050075a7 */ /* 0x000024000802017f */
[----:B0-----:R-:W-:Y:S05]  /*1ab80*/  @!P1 NANOSLEEP.SYNCS 0x989680 ;  /* 0x009896800000995d */ /* 0x001fea0003900000 */
[----:B------:R-:W0:Y:S02]  /*1ab90*/  @!P1 SYNCS.PHASECHK.TRANS64 P1, [R5+URZ+0x22860], R0 ;  /* 0x02286000050095a7 */ /* 0x000e24000802007f */
[----:B0-----:R-:W-:Y:S05]  /*1aba0*/  @!P1 BRA `(.L_x_2702) ;  /* 0xfffffffc00f09947 */ /* 0x001fea000383ffff */
[----:B------:R-:W-:Y:S05]  /*1abb0*/  BRA `(.L_x_2819) ;  /* 0xffffffc400347947 */ /* 0x000fea000383ffff */
.L_x_2820:
        /* <DEDUP_REMOVED lines=12> */
.L_x_6457:


//--------------------- .text._ZN7cutlass13device_kernelIN5flash11enable_sm90INS1_16FlashAttnFwdSm90INS1_25CollectiveMainloopFwdSm90ILi2EN4cute5tupleIJNS5_1CILi1EEES8_S8_EEENS6_IJNS7_ILi128EEENS7_ILi96EEENS7_ILi64EEEEEELi256ENS_6half_tEfNS_4arch4Sm90ELb0ELb1ELb1ELb1ELb1ELb1ELb0ELb1ELb0ELb1ELb0ELb0EEENS1_21CollectiveEpilogueFwdINS6_IJSA_NS7_ILi256EEESB_EEES9_SE_SG_Li256ELb1ELb1ELb0ELb0EEENS1_36VarlenDynamicPersistentTileSchedulerILi128ELi96ELi256ELi128ELb0ELb1ELb1ELb1ELb0ELb1EEEEEEEEEvNT_6ParamsE --------------------------
	.section	.text._ZN7cutlass13device_kernelIN5flash11enable_sm90INS1_16FlashAttnFwdSm90INS1_25CollectiveMainloopFwdSm90ILi2EN4cute5tupleIJNS5_1CILi1EEES8_S8_EEENS6_IJNS7_ILi128EEENS7_ILi96EEENS7_ILi64EEEEEELi256ENS_6half_tEfNS_4arch4Sm90ELb0ELb1ELb1ELb1ELb1ELb1ELb0ELb1ELb0ELb1ELb0ELb0EEENS1_21CollectiveEpilogueFwdINS6_IJSA_NS7_ILi256EEESB_EEES9_SE_SG_Li256ELb1ELb1ELb0ELb0EEENS1_36VarlenDynamicPersistentTileSchedulerILi128ELi96ELi256ELi128ELb0ELb1ELb1ELb1ELb0ELb1EEEEEEEEEvNT_6ParamsE,"ax",@progbits
	.align	128
.text._ZN7cutlass13device_kernelIN5flash11enable_sm90INS1_16FlashAttnFwdSm90INS1_25CollectiveMainloopFwdSm90ILi2EN4cute5tupleIJNS5_1CILi1EEES8_S8_EEENS6_IJNS7_ILi128EEENS7_ILi96EEENS7_ILi64EEEEEELi256ENS_6half_tEfNS_4arch4Sm90ELb0ELb1ELb1ELb1ELb1ELb1ELb0ELb1ELb0ELb1ELb0ELb0EEENS1_21CollectiveEpilogueFwdINS6_IJSA_NS7_ILi256EEESB_EEES9_SE_SG_Li256ELb1ELb1ELb0ELb0EEENS1_36VarlenDynamicPersistentTileSchedulerILi128ELi96ELi256ELi128ELb0ELb1ELb1ELb1ELb0ELb1EEEEEEEEEvNT_6ParamsE:
        .type           _ZN7cutlass13device_kernelIN5flash11enable_sm90INS1_16FlashAttnFwdSm90INS1_25CollectiveMainloopFwdSm90ILi2EN4cute5tupleIJNS5_1CILi1EEES8_S8_EEENS6_IJNS7_ILi128EEENS7_ILi96EEENS7_ILi64EEEEEELi256ENS_6half_tEfNS_4arch4Sm90ELb0ELb1ELb1ELb1ELb1ELb1ELb0ELb1ELb0ELb1ELb0ELb0EEENS1_21CollectiveEpilogueFwdINS6_IJSA_NS7_ILi256EEESB_EEES9_SE_SG_Li256ELb1ELb1ELb0ELb0EEENS1_36VarlenDynamicPersistentTileSchedulerILi128ELi96ELi256ELi128ELb0ELb1ELb1ELb1ELb0ELb1EEEEEEEEEvNT_6ParamsE,@function
        .size           _ZN7cutlass13device_kernelIN5flash11enable_sm90INS1_16FlashAttnFwdSm90INS1_25CollectiveMainloopFwdSm90ILi2EN4cute5tupleIJNS5_1CILi1EEES8_S8_EEENS6_IJNS7_ILi128EEENS7_ILi96EEENS7_ILi64EEEEEELi256ENS_6half_tEfNS_4arch4Sm90ELb0ELb1ELb1ELb1ELb1ELb1ELb0ELb1ELb0ELb1ELb0ELb0EEENS1_21CollectiveEpilogueFwdINS6_IJSA_NS7_ILi256EEESB_EEES9_SE_SG_Li256ELb1ELb1ELb0ELb0EEENS1_36VarlenDynamicPersistentTileSchedulerILi128ELi96ELi256ELi128ELb0ELb1ELb1ELb1ELb0ELb1EEEEEEEEEvNT_6ParamsE,(.L_x_6458 - _ZN7cutlass13device_kernelIN5flash11enable_sm90INS1_16FlashAttnFwdSm90INS1_25CollectiveMainloopFwdSm90ILi2EN4cute5tupleIJNS5_1CILi1EEES8_S8_EEENS6_IJNS7_ILi128EEENS7_ILi96EEENS7_ILi64EEEEEELi256ENS_6half_tEfNS_4arch4Sm90ELb0ELb1ELb1ELb1ELb1ELb1ELb0ELb1ELb0ELb1ELb0ELb0EEENS1_21CollectiveEpilogueFwdINS6_IJSA_NS7_ILi256EEESB_EEES9_SE_SG_Li256ELb1ELb1ELb0ELb0EEENS1_36VarlenDynamicPersistentTileSchedulerILi128ELi96ELi256ELi128ELb0ELb1ELb1ELb1ELb0ELb1EEEEEEEEEvNT_6ParamsE)
        .other          _ZN7cutlass13device_kernelIN5flash11enable_sm90INS1_16FlashAttnFwdSm90INS1_25CollectiveMainloopFwdSm90ILi2EN4cute5tupleIJNS5_1CILi1EEES8_S8_EEENS6_IJNS7_ILi128EEENS7_ILi96EEENS7_ILi64EEEEEELi256ENS_6half_tEfNS_4arch4Sm90ELb0ELb1ELb1ELb1ELb1ELb1ELb0ELb1ELb0ELb1ELb0ELb0EEENS1_21CollectiveEpilogueFwdINS6_IJSA_NS7_ILi256EEESB_EEES9_SE_SG_Li256ELb1ELb1ELb0ELb0EEENS1_36VarlenDynamicPersistentTileSchedulerILi128ELi96ELi256ELi128ELb0ELb1ELb1ELb1ELb0ELb1EEEEEEEEEvNT_6ParamsE,@"STO_CUDA_ENTRY STV_DEFAULT"
_ZN7cutlass13device_kernelIN5flash11enable_sm90INS1_16FlashAttnFwdSm90INS1_25CollectiveMainloopFwdSm90ILi2EN4cute5tupleIJNS5_1CILi1EEES8_S8_EEENS6_IJNS7_ILi128EEENS7_ILi96EEENS7_ILi64EEEEEELi256ENS_6half_tEfNS_4arch4Sm90ELb0ELb1ELb1ELb1ELb1ELb1ELb0ELb1ELb0ELb1ELb0ELb0EEENS1_21CollectiveEpilogueFwdINS6_IJSA_NS7_ILi256EEESB_EEES9_SE_SG_Li256ELb1ELb1ELb0ELb0EEENS1_36VarlenDynamicPersistentTileSchedulerILi128ELi96ELi256ELi128ELb0ELb1ELb1ELb1ELb0ELb1EEEEEEEEEvNT_6ParamsE:
[----:B------:R-:W0:Y:S02]  /*0000*/  LDC R1, c[0x0][0x28] ;  /* 0x00000a00ff017b82 */ /* 0x000e240000000800 */
[----:B0-----:R-:W-:Y:S01]  /*0010*/  VIADD R1, R1, 0xffffffc0 ;  /* 0xffffffc001017836 */ /* 0x001fe20000000000 */
[----:B------:R-:W0:Y:S01]  /*0020*/  S2R R0, SR_TID.X ;  /* 0x0000000000007919 */ /* 0x000e220000002100 */
[----:B------:R-:W-:Y:S01]  /*0030*/  ELECT P0, URZ, PT ;  /* 0x00000000003f782f */ /* 0x000fe20003800000 */
[----:B------:R-:W-:Y:S01]  /*0040*/  BSSY B0, `(.L_x_2821) ;  /* 0x000000e000007945 */ /* 0x000fe20003800000 */
[--C-:B0-----:R-:W-:Y:S02]  /*0050*/  SHF.R.U32.HI R2, RZ, 0x5, R0.reuse ;  /* 0x00000005ff027819 */ /* 0x101fe40000011600 */
[----:B------:R-:W-:-:S03]  /*0060*/  SHF.R.U32.HI R4, RZ, 0x7, R0 ;  /* 0x00000007ff047819 */ /* 0x000fc60000011600 */
        /* <DEDUP_REMOVED lines=11> */
.L_x_2822:
[----:B------:R-:W-:Y:S05]  /*0120*/  BSYNC B0 ;  /* 0x0000000000007941 */ /* 0x000fea0003800000 */
.L_x_2821:
[----:B------:R-:W-:Y:S01]  /*0130*/  VOTEU.ANY UP0, P0 ;  /* 0x00000000003f7886 */ /* 0x000fe20000000100 */
[----:B------:R-:W0:Y:S01]  /*0140*/  SHFL.IDX PT, R4, R4, RZ, 0x1f ;  /* 0x00001fff04047589 */ /* 0x000e2200000e0000 */
[----:B------:R-:W-:Y:S01]  /*0150*/  UMOV UR4, 0x80 ;  /* 0x0000008000047882 */ /* 0x000fe20000000000 */
[----:B------:R-:W-:Y:S01]  /*0160*/  UMOV UR7, 0x100 ;  /* 0x0000010000077882 */ /* 0x000fe20000000000 */
[----:B------:R-:W-:Y:S01]  /*0170*/  VOTEU.ANY UP1, P0 ;  /* 0x00000000003f7886 */ /* 0x000fe20000020100 */
[----:B------:R-:W1:Y:S01]  /*0180*/  @UP0 S2UR UR8, SR_CgaCtaId ;  /* 0x00000000000809c3 */ /* 0x000e620000008800 */
[----:B------:R-:W2:Y:S01]  /*0190*/  SHFL.IDX PT, R3, R2, RZ, 0x1f ;  /* 0x00001fff02037589 */ /* 0x000ea200000e0000 */
[----:B------:R-:W-:Y:S01]  /*01a0*/  @UP0 UMOV UR6, 0x400 ;  /* 0x0000040000060882 */ /* 0x000fe20000000000 */
[----:B------:R-:W-:-:S04]  /*01b0*/  @UP0 UIADD3 UR4, -UR4, 0x100000, URZ ;  /* 0x0010000004040890 */ /* 0x000fc8000fffe13f */
[----:B------:R-:W-:Y:S02]  /*01c0*/  @UP0 USHF.L.U32 UR5, UR4, 0xb, URZ ;  /* 0x0000000b04050899 */ /* 0x000fe4000800063f */
[----:B------:R-:W-:Y:S01]  /*01d0*/  @UP0 USHF.L.U32 UR4, UR4, 0x1, URZ ;  /* 0x0000000104040899 */ /* 0x000fe2000800063f */
[----:B------:R-:W-:Y:S01]  /*01e0*/  VOTEU.ANY UP2, P0 ;  /* 0x00000000003f7886 */ /* 0x000fe20000040100 */
[----:B0-----:R-:W-:Y:S01]  /*01f0*/  R2UR UR9, R4 ;  /* 0x00000000040972ca */ /* 0x001fe200000e0000 */
[----:B-1----:R-:W-:Y:S01]  /*0200*/  @UP0 ULEA UR8, UR8, UR6, 0x18 ;  /* 0x0000000608080291 */ /* 0x002fe2000f8ec03f */
[----:B--2---:R-:W-:Y:S01]  /*0210*/  ISETP.NE.AND P1, PT, R3, RZ, PT ;  /* 0x000000ff0300720c */ /* 0x004fe20003f25270 */
[----:B------:R-:W-:-:S04]  /*0220*/  @UP0 UIADD3 UR6, -UR7, 0x100000, URZ ;  /* 0x0010000007060890 */ /* 0x000fc8000fffe13f */
[----:B------:R-:W-:Y:S02]  /*0230*/  @UP0 USHF.L.U32 UR7, UR6, 0xb, URZ ;  /* 0x0000000b06070899 */ /* 0x000fe4000800063f */
[----:B------:R-:W-:-:S04]  /*0240*/  @UP0 USHF.L.U32 UR6, UR6, 0x1, URZ ;  /* 0x0000000106060899 */ /* 0x000fc8000800063f */
[----:B------:R-:W-:Y:S01]  /*0250*/  UISETP.NE.AND UP0, UPT, UR9, URZ, UPT ;  /* 0x0000003f0900728c */ /* 0x000fe2000bf05270 */
[----:B------:R-:W0:Y:S02]  /*0260*/  FENCE.VIEW.ASYNC.S ;  /* 0x00000000000073c6 */ /* 0x000e240000000000 */
[----:B0-----:R0:W1:Y:S05]  /*0270*/  @UP1 SYNCS.EXCH.64 URZ, [UR8+0x22800], UR4 ;  /* 0x02280004083f15b2 */ /* 0x00106a0008000100 */
[----:B------:R0:W2:Y:S01]  /*0280*/  @UP2 SYNCS.EXCH.64 URZ, [UR8+0x22820], UR6 ;  /* 0x02282006083f25b2 */ /* 0x0000a20008000100 */
        /* <DEDUP_REMOVED lines=17> */
[----:B------:R3:W0:Y:S02]  /*03a0*/  SYNCS.EXCH.64 URZ, [UR8+0x22848], UR6 ;  /* 0x02284806083f75b2 */ /* 0x0006240008000100 */
[----:B---3--:R-:W-:Y:S01]  /*03b0*/  NOP ;  /* 0x0000000000007918 */ /* 0x008fe20000000000 */
.L_x_2823:
[----:B------:R-:W3:Y:S01]  /*03c0*/  SHFL.IDX PT, R3, R2, RZ, 0x1f ;  /* 0x00001fff02037589 */ /* 0x000ee200000e0000 */
[----:B------:R-:W-:Y:S01]  /*03d0*/  NOP ;  /* 0x0000000000007918 */ /* 0x000fe20000000000 */
[----:B---3--:R-:W-:-:S13]  /*03e0*/  ISETP.NE.AND P0, PT, R3, RZ, PT ;  /* 0x000000ff0300720c */ /* 0x008fda0003f05270 */
        /* <DEDUP_REMOVED lines=17> */
[----:B------:R3:W0:Y:S02]  /*0500*/  SYNCS.EXCH.64 URZ, [UR8+0x22868], UR6 ;  /* 0x02286806083f75b2 */ /* 0x0006240008000100 */
[----:B---3--:R-:W-:Y:S01]  /*0510*/  NOP ;  /* 0x0000000000007918 */ /* 0x008fe20000000000 */
.L_x_2824:
[----:B------:R-:W3:Y:S01]  /*0520*/  SHFL.IDX PT, R3, R2, RZ, 0x1f ;  /* 0x00001fff02037589 */ /* 0x000ee200000e0000 */
[----:B------:R-:W-:Y:S01]  /*0530*/  NOP ;  /* 0x0000000000007918 */ /* 0x000fe20000000000 */
[----:B---3--:R-:W-:-:S13]  /*0540*/  ISETP.NE.AND P0, PT, R3, RZ, PT ;  /* 0x000000ff0300720c */ /* 0x008fda0003f05270 */
        /* <DEDUP_REMOVED lines=13> */
[----:B------:R3:W0:Y:S02]  /*0620*/  SYNCS.EXCH.64 URZ, [UR6+0x22888], UR4 ;  /* 0x02288804063f75b2 */ /* 0x0006240008000100 */
[----:B---3--:R-:W-:Y:S01]  /*0630*/  NOP ;  /* 0x0000000000007918 */ /* 0x008fe20000000000 */
.L_x_2825:
        /* <DEDUP_REMOVED lines=22> */
.L_x_2826:
        /* <DEDUP_REMOVED lines=22> */
.L_x_2827:
[----:B------:R-:W-:Y:S01]  /*0900*/  PLOP3.LUT P0, PT, PT, PT, UP0, 0x80, 0x0 ;  /* 0x000000000000781c */ /* 0x000fe20003f0f008 */
[----:B------:R-:W-:Y:S01]  /*0910*/  UMOV UR36, 0x1 ;  /* 0x0000000100247882 */ /* 0x000fe20000000000 */
[----:B------:R-:W-:Y:S01]  /*0920*/  NOP ;  /* 0x0000000000007918 */ /* 0x000fe20000000000 */
[----:B------:R-:W-:Y:S01]  /*0930*/  USEL UR36, UR36, 0x2, !UP0 ;  /* 0x0000000224247887 */ /* 0x000fe2000c000000 */
[----:B------:R-:W-:Y:S01]  /*0940*/  BSSY B9, `(.L_x_2828) ;  /* 0x00020a5000097945 */ /* 0x000fe20003800000 */
[----:B------:R-:W-:Y:S01]  /*0950*/  ULDC.64 UR54, c[0x0][0x208] ;  /* 0x0000820000367ab9 */ /* 0x000fe20000000a00 */
[----:B012-4-:R-:W-:Y:S07]  /*0960*/  BAR.SYNC.DEFER_BLOCKING 0x0 ;  /* 0x0000000000007b1d */ /* 0x017fee0000010000 */
[----:B------:R-:W-:Y:S05]  /*0970*/  @!P0 BRA `(.L_x_2829) ;  /* 0x0000019400d48947 */ /* 0x000fea0003800000 */
.L_x_2830:
        /* <DEDUP_REMOVED lines=8> */
[----:B------:R-:W-:Y:S01]  /*0a00*/  UMOV UR4, 0x400 ;  /* 0x0000040000047882 */ /* 0x000fe20000000000 */
[----:B------:R-:W-:-:S11]  /*0a10*/  LOP3.LUT R22, R22, 0xffdfffff, RZ, 0xc0, !PT ;  /* 0xffdfffff16167812 */ /* 0x000fd600078ec0ff */
[----:B------:R-:W-:Y:S06]  /*0a20*/  @!P0 BAR.ARV 0x9, 0x100 ;  /* 0x0244000000008b1d */ /* 0x000fec0000002000 */
[----:B0-----:R-:W-:Y:S01]  /*0a30*/  ULEA UR4, UR47, UR4, 0x18 ;  /* 0x000000042f047291 */ /* 0x001fe2000f8ec03f */
[----:B------:R-:W-:Y:S01]  /*0a40*/  @P0 LOP3.LUT R22, R22, 0x200000, RZ, 0xfc, !PT ;  /* 0x0020000016160812 */ /* 0x000fe200078efcff */
[----:B------:R-:W-:Y:S04]  /*0a50*/  BAR.SYNC.DEFER_BLOCKING 0x5, 0x180 ;  /* 0x0146000000007b1d */ /* 0x000fe80000010000 */
[----:B------:R-:W-:-:S02]  /*0a60*/  IMAD.U32 R23, RZ, RZ, UR4 ;  /* 0x00000004ff177e24 */ /* 0x000fc4000f8e00ff */
[----:B------:R-:W-:-:S03]  /*0a70*/  ULDC UR4, c[0x0][0xc3c] ;  /* 0x00030f0000047ab9 */ /* 0x000fc60000000800 */
[----:B------:R-:W0:Y:S01]  /*0a80*/  LDS.128 R120, [R23+0x228d0] ;  /* 0x0228d00017787984 */ /* 0x000e220000000c00 */
[----:B------:R-:W-:Y:S06]  /*0a90*/  BAR.ARV 0x4, 0x180 ;  /* 0x0106000000007b1d */ /* 0x000fec0000002000 */
[----:B0-----:R-:W-:-:S13]  /*0aa0*/  ISETP.GE.AND P0, PT, R123, UR4, PT ;  /* 0x000000047b007c0c */ /* 0x001fda000bf06270 */
[----:B------:R-:W-:Y:S05]  /*0ab0*/  @P0 BRA `(.L_x_2831) ;  /* 0x0000020800340947 */ /* 0x000fea0003800000 */
[----:B------:R-:W-:Y:S01]  /*0ac0*/  VIADD R13, R0, 0xffffff80 ;  /* 0xffffff80000d7836 */ /* 0x000fe20000000000 */
[----:B------:R-:W-:Y:S01]  /*0ad0*/  STL [R1+0x18], RZ ;  /* 0x000018ff01007387 */ /* 0x000fe20000100800 */
[----:B------:R-:W-:Y:S01]  /*0ae0*/  IMAD.MOV.U32 R19, RZ, RZ, RZ ;  /* 0x000000ffff137224 */ /* 0x000fe200078e00ff */
[----:B------:R-:W-:Y:S01]  /*0af0*/  ULOP3.LUT UR51, UR36, 0x1, URZ, 0xfc, !UPT ;  /* 0x0000000124337892 */ /* 0x000fe2000f8efc3f */
[----:B------:R-:W-:Y:S01]  /*0b00*/  IMAD.MOV.U32 R212, RZ, RZ, RZ ;  /* 0x000000ffffd47224 */ /* 0x000fe200078e00ff */
[----:B------:R-:W-:Y:S01]  /*0b10*/  SHF.R.S32.HI R0, RZ, 0x1f, R13 ;  /* 0x0000001fff007819 */ /* 0x000fe2000001140d */
[----:B------:R-:W-:-:S03]  /*0b20*/  IMAD.MOV.U32 R202, RZ, RZ, RZ ;  /* 0x000000ffffca7224 */ /* 0x000fc600078e00ff */
[----:B------:R-:W-:-:S04]  /*0b30*/  LEA.HI R2, R0, R13, RZ, 0x7 ;  /* 0x0000000d00027211 */ /* 0x000fc800078f38ff */
[----:B------:R-:W-:-:S05]  /*0b40*/  LOP3.LUT R3, R2, 0xffffff80, RZ, 0xc0, !PT ;  /* 0xffffff8002037812 */ /* 0x000fca00078ec0ff */
[----:B------:R-:W-:-:S05]  /*0b50*/  IMAD.IADD R206, R13, 0x1, -R3 ;  /* 0x000000010dce7824 */ /* 0x000fca00078e0a03 */
[----:B------:R-:W-:-:S04]  /*0b60*/  SHF.R.S32.HI R5, RZ, 0x1f, R206 ;  /* 0x0000001fff057819 */ /* 0x000fc800000114ce */
[CC--:B------:R-:W-:Y:S02]  /*0b70*/  LEA.HI R7, R5.reuse, R206.reuse, RZ, 0x2 ;  /* 0x000000ce05077211 */ /* 0x0c0fe400078f10ff */
[----:B------:R-:W-:Y:S02]  /*0b80*/  LEA.HI R5, R5, R206, RZ, 0x5 ;  /* 0x000000ce05057211 */ /* 0x000fe400078f28ff */
[--C-:B------:R-:W-:Y:S02]  /*0b90*/  SHF.R.S32.HI R6, RZ, 0x2, R7.reuse ;  /* 0x00000002ff067819 */ /* 0x100fe40000011407 */
[----:B------:R-:W-:Y:S02]  /*0ba0*/  SHF.R.S32.HI R3, RZ, 0x1f, R7 ;  /* 0x0000001fff037819 */ /* 0x000fe40000011407 */
[----:B------:R-:W-:Y:S02]  /*0bb0*/  LOP3.LUT R7, R7, 0x7ffffffc, RZ, 0xc0, !PT ;  /* 0x7ffffffc07077812 */ /* 0x000fe400078ec0ff */
[----:B------:R-:W-:-:S02]  /*0bc0*/  LEA.HI R4, R3, R6, RZ, 0x3 ;  /* 0x0000000603047211 */ /* 0x000fc400078f18ff */
[----:B------:R-:W-:Y:S01]  /*0bd0*/  SHF.R.S32.HI R3, RZ, 0x7, R2 ;  /* 0x00000007ff037819 */ /* 0x000fe20000011402 */
[----:B------:R-:W-:Y:S01]  /*0be0*/  IMAD.IADD R206, R206, 0x1, -R7 ;  /* 0x00000001cece7824 */ /* 0x000fe200078e0a07 */
[----:B------:R-:W-:Y:S02]  /*0bf0*/  LOP3.LUT R9, R4, 0xfffffff8, RZ, 0xc0, !PT ;  /* 0xfffffff804097812 */ /* 0x000fe400078ec0ff */
[----:B------:R-:W-:Y:S02]  /*0c00*/  LEA.HI R4, R2, R3, RZ, 0x1 ;  /* 0x0000000302047211 */ /* 0x000fe400078f08ff */
[-C--:B------:R-:W-:Y:S01]  /*0c10*/  LEA.HI R2, R0, R13.reuse, RZ, 0x4 ;  /* 0x0000000d00027211 */ /* 0x080fe200078f20ff */
[----:B------:R-:W-:Y:S01]  /*0c20*/  IMAD.IADD R10, R6, 0x1, -R9 ;  /* 0x00000001060a7824 */ /* 0x000fe200078e0a09 */
[----:B------:R-:W-:Y:S02]  /*0c30*/  LEA.HI R6, R0, R13, RZ, 0x2 ;  /* 0x0000000d00067211 */ /* 0x000fe400078f10ff */
[----:B------:R-:W-:-:S02]  /*0c40*/  LOP3.LUT R8, R4, 0x3fffffe, RZ, 0xc0, !PT ;  /* 0x03fffffe04087812 */ /* 0x000fc400078ec0ff */
[----:B------:R-:W-:Y:S02]  /*0c50*/  SHF.R.S32.HI R9, RZ, 0x5, R5 ;  /* 0x00000005ff097819 */ /* 0x000fe40000011405 */
[----:B------:R-:W-:Y:S01]  /*0c60*/  SHF.R.S32.HI R5, RZ, 0x4, R2 ;  /* 0x00000004ff057819 */ /* 0x000fe20000011402 */
[----:B------:R-:W-:Y:S01]  /*0c70*/  IMAD.IADD R8, R3, 0x1, -R8 ;  /* 0x0000000103087824 */ /* 0x000fe200078e0a08 */
[----:B------:R-:W-:Y:S01]  /*0c80*/  LOP3.LUT R4, R6, 0xfffffffc, RZ, 0xc0, !PT ;  /* 0xfffffffc06047812 */ /* 0x000fe200078ec0ff */
[----:B------:R-:W-:Y:S01]  /*0c90*/  IMAD R9, R9, 0x10, R10 ;  /* 0x0000001009097824 */ /* 0x000fe200078e020a */
[C---:B------:R-:W-:Y:S02]  /*0ca0*/  LEA.HI R3, R2.reuse, R5, RZ, 0x1 ;  /* 0x0000000502037211 */ /* 0x040fe400078f08ff */
[----:B------:R-:W-:Y:S01]  /*0cb0*/  LOP3.LUT R2, R2, 0x3fffff0, RZ, 0xc0, !PT ;  /* 0x03fffff002027812 */ /* 0x000fe200078ec0ff */
[----:B------:R-:W-:Y:S01]  /*0cc0*/  IMAD.IADD R11, R13, 0x1, -R4 ;  /* 0x000000010d0b7824 */ /* 0x000fe200078e0a04 */
[----:B------:R-:W-:Y:S01]  /*0cd0*/  LEA.HI R0, R0, R13, RZ, 0x5 ;  /* 0x0000000d00007211 */ /* 0x000fe200078f28ff */
[----:B------:R-:W-:Y:S01]  /*0ce0*/  IMAD R8, R8, 0x40, R9 ;  /* 0x0000004008087824 */ /* 0x000fe200078e0209 */
[----:B------:R-:W-:Y:S01]  /*0cf0*/  LOP3.LUT R4, R3, 0x1ffffffe, RZ, 0xc0, !PT ;  /* 0x1ffffffe03047812 */ /* 0x000fe200078ec0ff */
[----:B------:R-:W-:Y:S01]  /*0d00*/  IMAD.IADD R2, R13, 0x1, -R2 ;  /* 0x000000010d027824 */ /* 0x000fe200078e0a02 */
[----:B------:R-:W-:Y:S01]  /*0d10*/  SHF.R.S32.HI R12, RZ, 0x5, R0 ;  /* 0x00000005ff0c7819 */ /* 0x000fe20000011400 */
[C---:B------:R-:W-:Y:S01]  /*0d20*/  IMAD.SHL.U32 R16, R11.reuse, 0x8, RZ ;  /* 0x000000080b107824 */ /* 0x040fe200078e00ff */
[----:B------:R-:W-:Y:S01]  /*0d30*/  LEA.HI R3, R11, R11, RZ, 0x1 ;  /* 0x0000000b0b037211 */ /* 0x000fe200078f08ff */
[----:B------:R-:W-:Y:S01]  /*0d40*/  IMAD.IADD R4, R5, 0x1, -R4 ;  /* 0x0000000105047824 */ /* 0x000fe200078e0a04 */
[----:B------:R-:W-:Y:S01]  /*0d50*/  LEA R5, R12, R2, 0x4 ;  /* 0x000000020c057211 */ /* 0x000fe200078e20ff */
[----:B------:R-:W-:Y:S01]  /*0d60*/  VIADD R18, R16, 0x20 ;  /* 0x0000002010127836 */ /* 0x000fe20000000000 */
[----:B------:R-:W-:Y:S01]  /*0d70*/  LOP3.LUT R3, R3, 0x1ffffffe, RZ, 0xc0, !PT ;  /* 0x1ffffffe03037812 */ /* 0x000fe200078ec0ff */
[----:B------:R-:W-:Y:S01]  /*0d80*/  IMAD.MOV.U32 R2, RZ, RZ, RZ ;  /* 0x000000ffff027224 */ /* 0x000fe200078e00ff */
[----:B------:R-:W-:Y:S01]  /*0d90*/  SHF.R.S32.HI R205, RZ, 0x2, R6 ;  /* 0x00000002ffcd7819 */ /* 0x000fe20000011406 */
[----:B------:R-:W-:Y:S01]  /*0da0*/  IMAD R4, R5, 0x8, R4 ;  /* 0x0000000805047824 */ /* 0x000fe200078e0204 */
[----:B------:R-:W-:Y:S01]  /*0db0*/  SHF.R.S32.HI R6, RZ, 0x1f, R6 ;  /* 0x0000001fff067819 */ /* 0x000fe20000011406 */
[C---:B------:R-:W-:Y:S01]  /*0dc0*/  IMAD.IADD R3, R11.reuse, 0x1, -R3 ;  /* 0x000000010b037824 */ /* 0x040fe200078e0a03 */
[----:B------:R-:W-:Y:S01]  /*0dd0*/  SHF.L.U32 R200, R11, 0x2, RZ ;  /* 0x000000020bc87819 */ /* 0x000fe200000006ff */
[----:B------:R-:W-:Y:S01]  /*0de0*/  VIADD R5, R205, 0x40 ;  /* 0x00000040cd057836 */ /* 0x000fe20000000000 */
[----:B------:R-:W-:Y:S01]  /*0df0*/  LEA.HI R6, R6, R205, RZ, 0x3 ;  /* 0x000000cd06067211 */ /* 0x000fe200078f18ff */
[----:B------:R-:W-:Y:S01]  /*0e00*/  IMAD R229, R3, 0x8, R8 ;  /* 0x0000000803e57824 */ /* 0x000fe200078e0208 */
[----:B------:R-:W-:Y:S01]  /*0e10*/  SHF.R.S32.HI R17, RZ, 0x1f, R16 ;  /* 0x0000001fff117819 */ /* 0x000fe20000011410 */
[----:B------:R-:W-:Y:S01]  /*0e20*/  IMAD.SHL.U32 R0, R5, 0x40, RZ ;  /* 0x0000004005007824 */ /* 0x000fe200078e00ff */
[----:B------:R-:W-:Y:S01]  /*0e30*/  SHF.R.S32.HI R3, RZ, 0x1f, R5 ;  /* 0x0000001fff037819 */ /* 0x000fe20000011405 */
[----:B------:R-:W-:Y:S01]  /*0e40*/  VIADD R209, R16, 0x80 ;  /* 0x0000008010d17836 */ /* 0x000fe20000000000 */
[----:B------:R-:W-:Y:S01]  /*0e50*/  LOP3.LUT R6, R6, 0xfffffff8, RZ, 0xc0, !PT ;  /* 0xfffffff806067812 */ /* 0x000fe200078ec0ff */
[C---:B------:R-:W-:Y:S01]  /*0e60*/  VIADD R208, R16.reuse, 0xa0 ;  /* 0x000000a010d07836 */ /* 0x040fe20000000000 */
[----:B------:R-:W-:Y:S01]  /*0e70*/  LEA.HI R3, R3, R5, RZ, 0x3 ;  /* 0x0000000503037211 */ /* 0x000fe200078f18ff */
[----:B------:R-:W-:Y:S01]  /*0e80*/  VIADD R211, R16, 0xc0 ;  /* 0x000000c010d37836 */ /* 0x000fe20000000000 */
[----:B------:R-:W-:Y:S01]  /*0e90*/  LOP3.LUT R0, R0, 0x1c0, RZ, 0xc0, !PT ;  /* 0x000001c000007812 */ /* 0x000fe200078ec0ff */
[----:B------:R-:W-:Y:S01]  /*0ea0*/  IMAD.IADD R6, R205, 0x1, -R6 ;  /* 0x00000001cd067824 */ /* 0x000fe200078e0a06 */
[----:B------:R-:W-:Y:S01]  /*0eb0*/  SHF.R.S32.HI R207, RZ, 0x1f, R18 ;  /* 0x0000001fffcf7819 */ /* 0x000fe20000011412 */
[----:B------:R-:W-:Y:S01]  /*0ec0*/  IMAD.SHL.U32 R3, R3, 0x40, RZ ;  /* 0x0000004003037824 */ /* 0x000fe200078e00ff */
[----:B------:R-:W-:Y:S01]  /*0ed0*/  SHF.R.U32.HI R5, RZ, 0x3, R0 ;  /* 0x00000003ff057819 */ /* 0x000fe20000011600 */
[----:B------:R-:W-:Y:S01]  /*0ee0*/  VIADD R210, R16, 0xe0 ;  /* 0x000000e010d27836 */ /* 0x000fe20000000000 */
[----:B------:R-:W-:Y:S01]  /*0ef0*/  LOP3.LUT R0, R0, 0x38, R16, 0xf8, !PT ;  /* 0x0000003800007812 */ /* 0x000fe200078ef810 */
[----:B------:R-:W-:Y:S01]  /*0f00*/  STL [R1+0x24], R6 ;  /* 0x0000240601007387 */ /* 0x000fe20000100800 */
[----:B------:R-:W-:Y:S01]  /*0f10*/  LOP3.LUT R3, R3, 0xfffffe00, RZ, 0xc0, !PT ;  /* 0xfffffe0003037812 */ /* 0x000fe200078ec0ff */
[----:B------:R-:W-:-:S03]  /*0f20*/  VIADD R213, R200, 0x10 ;  /* 0x00000010c8d57836 */ /* 0x000fc60000000000 */
[----:B------:R-:W-:Y:S01]  /*0f30*/  LOP3.LUT R0, R3, R0, R5, 0xf6, !PT ;  /* 0x0000000003007212 */ /* 0x000fe200078ef605 */
[----:B------:R0:W-:Y:S04]  /*0f40*/  STL [R1+0xc], R3 ;  /* 0x00000c0301007387 */ /* 0x0001e80000100800 */
[----:B------:R-:W-:-:S05]  /*0f50*/  IMAD R0, R0, 0x2, R23 ;  /* 0x0000000200007824 */ /* 0x000fca00078e0217 */
[----:B------:R1:W-:Y:S01]  /*0f60*/  STL [R1+0x30], R0 ;  /* 0x0000300001007387 */ /* 0x0003e20000100800 */
[----:B0-----:R-:W-:-:S05]  /*0f70*/  IMAD.SHL.U32 R3, R4, 0x8, RZ ;  /* 0x0000000804037824 */ /* 0x001fca00078e00ff */
[----:B------:R1:W-:Y:S02]  /*0f80*/  STL [R1+0x38], R3 ;  /* 0x0000380301007387 */ /* 0x0003e40000100800 */
.L_x_3051:
[----:B------:R-:W-:Y:S05]  /*0f90*/  YIELD ;  /* 0x0000000000007946 */ /* 0x000fea0003800000 */
[----:B------:R-:W-:Y:S01]  /*0fa0*/  ULDC.64 UR4, c[0x0][0xa28] ;  /* 0x00028a0000047ab9 */ /* 0x000fe20000000a00 */
[----:B01----:R-:W0:Y:S01]  /*0fb0*/  LDC.64 R6, c[0x0][0xa08] ;  /* 0x00028200ff067b82 */ /* 0x003e220000000a00 */
[----:B------:R-:W-:Y:S01]  /*0fc0*/  ISETP.NE.U32.AND P1, PT, RZ, UR4, PT ;  /* 0x00000004ff007c0c */ /* 0x000fe2000bf25070 */
[----:B-1----:R-:W-:Y:S01]  /*0fd0*/  IMAD.MOV.U32 R0, RZ, RZ, RZ ;  /* 0x000000ffff007224 */ /* 0x002fe200078e00ff */
[----:B------:R-:W-:Y:S02]  /*0fe0*/  MOV R32, RZ ;  /* 0x000000ff00207202 */ /* 0x000fe40000000f00 */
[----:B------:R-:W-:Y:S01]  /*0ff0*/  ISETP.NE.AND.EX P1, PT, RZ, UR5, PT, P1 ;  /* 0x00000005ff007c0c */ /* 0x000fe2000bf25310 */
[----:B------:R-:W-:-:S02]  /*1000*/  ULDC.64 UR4, c[0x0][0xa18] ;  /* 0x0002860000047ab9 */ /* 0x000fc40000000a00 */
[----:B------:R-:W-:-:S04]  /*1010*/  ISETP.NE.U32.AND P2, PT, RZ, UR4, PT ;  /* 0x00000004ff007c0c */ /* 0x000fc8000bf45070 */
[----:B------:R-:W-:Y:S01]  /*1020*/  ISETP.NE.AND.EX P2, PT, RZ, UR5, PT, P2 ;  /* 0x00000005ff007c0c */ /* 0x000fe2000bf45320 */
[----:B------:R-:W-:Y:S02]  /*1030*/  ULDC.64 UR4, c[0x0][0xa08] ;  /* 0x0002820000047ab9 */ /* 0x000fe40000000a00 */
[----:B------:R-:W-:-:S03]  /*1040*/  ISETP.NE.U32.AND P0, PT, RZ, UR4, PT ;  /* 0x00000004ff007c0c */ /* 0x000fc6000bf05070 */
[----:B------:R-:W1:Y:S01]  /*1050*/  @P1 LDC.64 R4, c[0x0][0xa28] ;  /* 0x00028a00ff041b82 */ /* 0x000e620000000a00 */
[----:B------:R-:W-:Y:S01]  /*1060*/  ISETP.NE.AND.EX P0, PT, RZ, UR5, PT, P0 ;  /* 0x00000005ff007c0c */ /* 0x000fe2000bf05300 */
[----:B0-----:R-:W-:-:S06]  /*1070*/  IMAD.WIDE R10, R123, 0x4, R6 ;  /* 0x000000047b0a7825 */ /* 0x001fcc00078e0206 */
[----:B------:R-:W0:Y:S01]  /*1080*/  @P2 LDC.64 R8, c[0x0][0xa18] ;  /* 0x00028600ff082b82 */ /* 0x000e220000000a00 */
[----:B------:R-:W-:Y:S02]  /*1090*/  ULDC UR4, c[0x0][0x288] ;  /* 0x0000a20000047ab9 */ /* 0x000fe40000000800 */
[----:B------:R-:W-:Y:S01]  /*10a0*/  IMAD.U32 R203, RZ, RZ, UR4 ;  /* 0x00000004ffcb7e24 */ /* 0x000fe2000f8e00ff */
[----:B------:R-:W-:Y:S02]  /*10b0*/  ULDC.64 UR4, c[0x0][0x418] ;  /* 0x0001060000047ab9 */ /* 0x000fe40000000a00 */
[----:B------:R2:W5:Y:S01]  /*10c0*/  @P0 LDG.E R32, desc[UR54][R10.64] ;  /* 0x000000360a200981 */ /* 0x000562000c1e1900 */
[----:B-1----:R-:W-:-:S05]  /*10d0*/  @P1 IMAD.WIDE R4, R123, 0x4, R4 ;  /* 0x000000047b041825 */ /* 0x002fca00078e0204 */
[----:B------:R2:W5:Y:S01]  /*10e0*/  @P1 LDG.E R0, desc[UR54][R4.64] ;  /* 0x0000003604001981 */ /* 0x000562000c1e1900 */
[----:B0-----:R-:W-:-:S05]  /*10f0*/  @P2 IMAD.WIDE R6, R123, 0x4, R8 ;  /* 0x000000047b062825 */ /* 0x001fca00078e0208 */
        /* <DEDUP_REMOVED lines=10> */
[----:B--234-:R-:W-:Y:S06]  /*11a0*/  @P2 BRA `(.L_x_2832) ;  /* 0x0000000000242947 */ /* 0x01cfec0003800000 */
        /* <DEDUP_REMOVED lines=9> */
.L_x_2832:
[----:B------:R-:W-:Y:S01]  /*1240*/  ULDC.64 UR4, c[0x0][0xa20] ;  /* 0x0002880000047ab9 */ /* 0x000fe20000000a00 */
[----:B------:R0:W-:Y:S01]  /*1250*/  STL [R1+0x10], R122 ;  /* 0x0000107a01007387 */ /* 0x0001e20000100800 */
[----:B------:R-:W-:-:S03]  /*1260*/  ISETP.NE.U32.AND P1, PT, RZ, UR4, PT ;  /* 0x00000004ff007c0c */ /* 0x000fc6000bf25070 */
[----:B------:R0:W-:Y:S01]  /*1270*/  STL [R1+0x14], R123 ;  /* 0x0000147b01007387 */ /* 0x0001e20000100800 */
[----:B------:R-:W-:-:S13]  /*1280*/  ISETP.NE.AND.EX P1, PT, RZ, UR5, PT, P1 ;  /* 0x00000005ff007c0c */ /* 0x000fda000bf25310 */
[----:B0-----:R-:W-:Y:S05]  /*1290*/  @!P1 BRA `(.L_x_2833) ;  /* 0x0000000000109947 */ /* 0x001fea0003800000 */
[----:B------:R-:W0:Y:S02]  /*12a0*/  LDC.64 R4, c[0x0][0xa20] ;  /* 0x00028800ff047b82 */ /* 0x000e240000000a00 */
[----:B0-----:R-:W-:-:S05]  /*12b0*/  IMAD.WIDE R4, R123, 0x4, R4 ;  /* 0x000000047b047825 */ /* 0x001fca00078e0204 */
[----:B------:R0:W5:Y:S01]  /*12c0*/  LDG.E R31, desc[UR54][R4.64] ;  /* 0x00000036041f7981 */ /* 0x000162000c1e1900 */
[----:B------:R-:W-:Y:S05]  /*12d0*/  BRA `(.L_x_2834) ;  /* 0x0000000000107947 */ /* 0x000fea0003800000 */
.L_x_2833:
[----:B------:R-:W-:Y:S05]  /*12e0*/  @!P0 BRA `(.L_x_2834) ;  /* 0x00000000000c8947 */ /* 0x000fea0003800000 */
[----:B------:R-:W2:Y:S04]  /*12f0*/  LDG.E R4, desc[UR54][R10.64] ;  /* 0x000000360a047981 */ /* 0x000ea8000c1e1900 */
[----:B------:R-:W2:Y:S02]  /*1300*/  LDG.E R31, desc[UR54][R10.64+0x4] ;  /* 0x000004360a1f7981 */ /* 0x000ea4000c1e1900 */
[----:B--2---:R-:W-:-:S07]  /*1310*/  IMAD.IADD R31, R31, 0x1, -R4 ;  /* 0x000000011f1f7824 */ /* 0x004fce00078e0a04 */
.L_x_2834:
[----:B------:R-:W-:Y:S01]  /*1320*/  ULDC.64 UR4, c[0x0][0xa10] ;  /* 0x0002840000047ab9 */ /* 0x000fe20000000a00 */
[----:B------:R-:W1:Y:S01]  /*1330*/  LDC R9, c[0x0][0x448] ;  /* 0x00011200ff097b82 */ /* 0x000e620000000800 */
[----:B------:R-:W-:-:S04]  /*1340*/  ISETP.NE.U32.AND P0, PT, RZ, UR4, PT ;  /* 0x00000004ff007c0c */ /* 0x000fc8000bf05070 */
[----:B------:R-:W-:Y:S01]  /*1350*/  ISETP.NE.AND.EX P0, PT, RZ, UR5, PT, P0 ;  /* 0x00000005ff007c0c */ /* 0x000fe2000bf05300 */
[----:B------:R-:W-:Y:S02]  /*1360*/  ULDC.64 UR4, c[0x0][0xa30] ;  /* 0x00028c0000047ab9 */ /* 0x000fe40000000a00 */
[----:B------:R-:W-:Y:S01]  /*1370*/  ISETP.NE.U32.AND P1, PT, RZ, UR4, PT ;  /* 0x00000004ff007c0c */ /* 0x000fe2000bf25070 */
[----:B-----5:R-:W-:Y:S01]  /*1380*/  IMAD.MOV.U32 R30, RZ, RZ, R31 ;  /* 0x000000ffff1e7224 */ /* 0x020fe200078e001f */
[----:B------:R-:W2:Y:S02]  /*1390*/  LDC.64 R14, c[0x0][0x9e0] ;  /* 0x00027800ff0e7b82 */ /* 0x000ea40000000a00 */
[----:B------:R-:W-:-:S06]  /*13a0*/  ISETP.NE.AND.EX P1, PT, RZ, UR5, PT, P1 ;  /* 0x00000005ff007c0c */ /* 0x000fcc000bf25310 */
[----:B0-----:R-:W0:Y:S08]  /*13b0*/  @P0 LDC.64 R4, c[0x0][0xa10] ;  /* 0x00028400ff040b82 */ /* 0x001e300000000a00 */
[----:B------:R-:W3:Y:S01]  /*13c0*/  @P1 LDC.64 R6, c[0x0][0xa30] ;  /* 0x00028c00ff061b82 */ /* 0x000ee20000000a00 */
[----:B0-----:R-:W-:-:S05]  /*13d0*/  @P0 IMAD.WIDE R4, R123, 0x4, R4 ;  /* 0x000000047b040825 */ /* 0x001fca00078e0204 */
[----:B------:R-:W4:Y:S04]  /*13e0*/  @P0 LDG.E R3, desc[UR54][R4.64] ;  /* 0x0000003604030981 */ /* 0x000f28000c1e1900 */
[----:B------:R-:W4:Y:S01]  /*13f0*/  @P0 LDG.E R8, desc[UR54][R4.64+0x4] ;  /* 0x0000043604080981 */ /* 0x000f22000c1e1900 */
[----:B---3--:R-:W-:-:S05]  /*1400*/  @P1 IMAD.WIDE R6, R123, 0x4, R6 ;  /* 0x000000047b061825 */ /* 0x008fca00078e0206 */
[----:B------:R0:W5:Y:S01]  /*1410*/  @P1 LDG.E R30, desc[UR54][R6.64] ;  /* 0x00000036061e1981 */ /* 0x000162000c1e1900 */
[----:B-1----:R-:W-:Y:S01]  /*1420*/  ISETP.NE.AND P1, PT, R9, 0x1, PT ;  /* 0x000000010900780c */ /* 0x002fe20003f25270 */
[----:B------:R-:W-:Y:S01]  /*1430*/  IMAD.SHL.U32 R214, R121, 0x80, RZ ;  /* 0x0000008079d67824 */ /* 0x000fe200078e00ff */
[----:B--2---:R-:W-:-:S11]  /*1440*/  ISETP.GE.AND P2, PT, R15, 0x1, PT ;  /* 0x000000010f00780c */ /* 0x004fd60003f46270 */
[----:B------:R-:W1:Y:S08]  /*1450*/  @P1 LDC R10, c[0x0][0x44c] ;  /* 0x00011300ff0a1b82 */ /* 0x000e700000000800 */
[----:B------:R-:W2:Y:S01]  /*1460*/  @P1 LDC R12, c[0x0][0x450] ;  /* 0x00011400ff0c1b82 */ /* 0x000ea20000000800 */
[----:B----4-:R-:W-:Y:S02]  /*1470*/  @P0 IMAD.IADD R24, R8, 0x1, -R3 ;  /* 0x0000000108180824 */ /* 0x010fe400078e0a03 */
[----:B------:R-:W-:-:S02]  /*1480*/  IMAD.IADD R8, R31, 0x1, -R0 ;  /* 0x000000011f087824 */ /* 0x000fc400078e0a00 */
[----:B------:R-:W-:Y:S02]  /*1490*/  VIADD R3, R214, 0x7f ;  /* 0x0000007fd6037836 */ /* 0x000fe40000000000 */
[----:B------:R-:W-:Y:S02]  /*14a0*/  IMAD.IADD R204, R8, 0x1, R24 ;  /* 0x0000000108cc7824 */ /* 0x000fe400078e0218 */
[----:B-1----:R-:W-:-:S03]  /*14b0*/  @P1 IMAD.HI.U32 R5, R3, R10, RZ ;  /* 0x0000000a03051227 */ /* 0x002fc600078e00ff */
[C---:B------:R-:W-:Y:S01]  /*14c0*/  IADD3 R0, R204.reuse, 0x5f, RZ ;  /* 0x0000005fcc007810 */ /* 0x040fe20007ffe0ff */
[----:B------:R-:W-:Y:S01]  /*14d0*/  IMAD.MOV.U32 R4, RZ, RZ, R3 ;  /* 0x000000ffff047224 */ /* 0x000fe200078e0003 */
[----:B--2---:R-:W-:Y:S02]  /*14e0*/  @P1 SHF.R.U32.HI R4, RZ, R12, R5 ;  /* 0x0000000cff041219 */ /* 0x004fe40000011605 */
[----:B------:R-:W-:Y:S01]  /*14f0*/  IADD3 R5, R204, 0x1, -R203 ;  /* 0x00000001cc057810 */ /* 0x000fe20007ffe8cb */
[----:B------:R-:W-:-:S04]  /*1500*/  IMAD.HI R0, R0, 0x2aaaaaab, RZ ;  /* 0x2aaaaaab00007827 */ /* 0x000fc800078e02ff */
[----:B0-----:R-:W-:Y:S01]  /*1510*/  IMAD.IADD R7, R5, 0x1, R4 ;  /* 0x0000000105077824 */ /* 0x001fe200078e0204 */
[----:B------:R-:W-:-:S04]  /*1520*/  SHF.R.U32.HI R3, RZ, 0x1f, R0 ;  /* 0x0000001fff037819 */ /* 0x000fc80000011600 */
[----:B------:R-:W-:Y:S01]  /*1530*/  LEA.HI.SX32 R176, R0, R3, 0x1c ;  /* 0x0000000300b07211 */ /* 0x000fe200078fe2ff */
        /* <DEDUP_REMOVED lines=13> */
.L_x_2837:
[----:B------:R-:W-:-:S13]  /*1610*/  ISETP.NE.AND P0, PT, R15, 0x1, PT ;  /* 0x000000010f00780c */ /* 0x000fda0003f05270 */
[----:B------:R-:W0:Y:S02]  /*1620*/  @P0 LDC.64 R4, c[0x0][0x9e8] ;  /* 0x00027a00ff040b82 */ /* 0x000e240000000a00 */
[----:B0-----:R-:W-:-:S05]  /*1630*/  @P0 IMAD.HI.U32 R4, R3, R4, RZ ;  /* 0x0000000403040227 */ /* 0x001fca00078e00ff */
[----:B------:R-:W-:-:S07]  /*1640*/  @P0 SHF.R.U32.HI R3, RZ, R5, R4 ;  /* 0x00000005ff030219 */ /* 0x000fce0000011604 */
.L_x_2838:
[----:B------:R-:W-:Y:S05]  /*1650*/  BSYNC B0 ;  /* 0x0000000000007941 */ /* 0x000fea0003800000 */
.L_x_2836:
[----:B------:R-:W-:-:S05]  /*1660*/  IMAD R3, R3, R15, R15 ;  /* 0x0000000f03037224 */ /* 0x000fca00078e020f */
[----:B------:R-:W-:-:S07]  /*1670*/  VIMNMX R0, R0, R3, PT ;  /* 0x0000000300007248 */ /* 0x000fce0003fe0100 */
.L_x_2835:
[----:B------:R-:W0:Y:S01]  /*1680*/  @P1 LDC R3, c[0x0][0x44c] ;  /* 0x00011300ff031b82 */ /* 0x000e220000000800 */
[----:B------:R-:W-:Y:S01]  /*1690*/  IMAD.MOV.U32 R4, RZ, RZ, R214 ;  /* 0x000000ffff047224 */ /* 0x000fe200078e00d6 */
[----:B------:R-:W-:Y:S01]  /*16a0*/  ULDC UR4, c[0x0][0x9dc] ;  /* 0x0002770000047ab9 */ /* 0x000fe20000000800 */
[----:B------:R-:W-:-:S05]  /*16b0*/  IMAD.IADD R29, R204, 0x1, -R203 ;  /* 0x00000001cc1d7824 */ /* 0x000fca00078e0acb */
[----:B------:R-:W1:Y:S01]  /*16c0*/  @P1 LDC R6, c[0x0][0x450] ;  /* 0x00011400ff061b82 */ /* 0x000e620000000800 */
[----:B0-----:R-:W-:-:S05]  /*16d0*/  @P1 IMAD.HI.U32 R3, R214, R3, RZ ;  /* 0x00000003d6031227 */ /* 0x001fca00078e00ff */
[----:B-1----:R-:W-:-:S05]  /*16e0*/  @P1 SHF.R.U32.HI R4, RZ, R6, R3 ;  /* 0x00000006ff041219 */ /* 0x002fca0000011603 */
[----:B------:R-:W-:-:S04]  /*16f0*/  IMAD.IADD R3, R29, 0x1, R4 ;  /* 0x000000011d037824 */ /* 0x000fc800078e0204 */
[----:B------:R-:W-:Y:S01]  /*1700*/  VIADD R4, R3, -UR4 ;  /* 0x8000000403047c36 */ /* 0x000fe20008000000 */
[----:B------:R-:W-:Y:S06]  /*1710*/  @!P2 BRA `(.L_x_2839) ;  /* 0x000000000044a947 */ /* 0x000fec0003800000 */
[----:B------:R-:W-:Y:S01]  /*1720*/  ISETP.GT.AND P0, PT, R3, -0x1, PT ;  /* 0xffffffff0300780c */ /* 0x000fe20003f04270 */
[----:B------:R-:W-:-:S12]  /*1730*/  BSSY B0, `(.L_x_2840) ;  /* 0x000000d000007945 */ /* 0x000fd80003800000 */
        /* <DEDUP_REMOVED lines=8> */
.L_x_2841:
[----:B------:R-:W-:-:S13]  /*17c0*/  ISETP.NE.AND P0, PT, R15, 0x1, PT ;  /* 0x000000010f00780c */ /* 0x000fda0003f05270 */
[----:B------:R-:W0:Y:S02]  /*17d0*/  @P0 LDC.64 R6, c[0x0][0x9e8] ;  /* 0x00027a00ff060b82 */ /* 0x000e240000000a00 */
[----:B0-----:R-:W-:-:S05]  /*17e0*/  @P0 IMAD.HI.U32 R6, R3, R6, RZ ;  /* 0x0000000603060227 */ /* 0x001fca00078e00ff */
[----:B------:R-:W-:-:S07]  /*17f0*/  @P0 SHF.R.U32.HI R3, RZ, R7, R6 ;  /* 0x00000007ff030219 */ /* 0x000fce0000011606 */
.L_x_2842:
[----:B------:R-:W-:Y:S05]  /*1800*/  BSYNC B0 ;  /* 0x0000000000007941 */ /* 0x000fea0003800000 */
.L_x_2840:
[----:B------:R-:W-:-:S05]  /*1810*/  IMAD R3, R3, R15, RZ ;  /* 0x0000000f03037224 */ /* 0x000fca00078e02ff */
[----:B------:R-:W-:-:S07]  /*1820*/  VIMNMX R4, R4, R3, !PT ;  /* 0x0000000304047248 */ /* 0x000fce0007fe0100 */
.L_x_2839:
[----:B------:R-:W-:Y:S02]  /*1830*/  VIADD R0, R0, 0x5f ;  /* 0x0000005f00007836 */ /* 0x000fe40000000000 */
[----:B------:R-:W-:-:S04]  /*1840*/  IMAD.HI R4, R4, 0x2aaaaaab, RZ ;  /* 0x2aaaaaab04047827 */ /* 0x000fc800078e02ff */
[----:B------:R-:W-:Y:S01]  /*1850*/  IMAD.HI R0, R0, 0x2aaaaaab, RZ ;  /* 0x2aaaaaab00007827 */ /* 0x000fe200078e02ff */
[----:B------:R-:W-:-:S04]  /*1860*/  SHF.R.U32.HI R5, RZ, 0x1f, R4 ;  /* 0x0000001fff057819 */ /* 0x000fc80000011604 */
[----:B------:R-:W-:Y:S02]  /*1870*/  SHF.R.U32.HI R3, RZ, 0x1f, R0 ;  /* 0x0000001fff037819 */ /* 0x000fe40000011600 */
[----:B------:R-:W-:Y:S02]  /*1880*/  LEA.HI.SX32 R5, R4, R5, 0x1c ;  /* 0x0000000504057211 */ /* 0x000fe400078fe2ff */
[----:B------:R-:W-:Y:S02]  /*1890*/  LEA.HI.SX32 R3, R0, R3, 0x1c ;  /* 0x0000000300037211 */ /* 0x000fe400078fe2ff */
[----:B------:R-:W-:Y:S02]  /*18a0*/  VIMNMX R5, RZ, R5, !PT ;  /* 0x00000005ff057248 */ /* 0x000fe40007fe0100 */
[----:B------:R-:W-:-:S03]  /*18b0*/  VIMNMX R3, R176, R3, PT ;  /* 0x00000003b0037248 */ /* 0x000fc60003fe0100 */
[--C-:B------:R-:W-:Y:S02]  /*18c0*/  IMAD R5, R5, 0x60, -R8.reuse ;  /* 0x0000006005057824 */ /* 0x100fe400078e0a08 */
[----:B------:R-:W-:-:S03]  /*18d0*/  IMAD R3, R3, 0x60, -R8 ;  /* 0x0000006003037824 */ /* 0x000fc600078e0a08 */
[----:B------:R-:W-:Y:S02]  /*18e0*/  VIMNMX R5, RZ, R5, !PT ;  /* 0x00000005ff057248 */ /* 0x000fe40007fe0100 */
[----:B------:R-:W-:-:S04]  /*18f0*/  VIMNMX R0, R3, R24, PT ;  /* 0x0000001803007248 */ /* 0x000fc80003fe0100 */
[----:B------:R-:W-:Y:S01]  /*1900*/  ISETP.GT.AND P0, PT, R0, R5, PT ;  /* 0x000000050000720c */ /* 0x000fe20003f04270 */
[----:B------:R-:W-:-:S05]  /*1910*/  IMAD.WIDE.U32 R4, R5, -0x55555555, RZ ;  /* 0xaaaaaaab05047825 */ /* 0x000fca00078e00ff */
[----:B------:R-:W-:-:S04]  /*1920*/  SHF.R.U32.HI R28, RZ, 0x6, R5 ;  /* 0x00000006ff1c7819 */ /* 0x000fc80000011605 */
[----:B------:R-:W-:-:S03]  /*1930*/  MOV R27, R28 ;  /* 0x0000001c001b7202 */ /* 0x000fc60000000f00 */
[----:B------:R-:W-:-:S04]  /*1940*/  @P0 VIADD R0, R0, 0x5f ;  /* 0x0000005f00000836 */ /* 0x000fc80000000000 */
[----:B------:R-:W-:-:S05]  /*1950*/  @P0 IMAD.HI R0, R0, 0x2aaaaaab, RZ ;  /* 0x2aaaaaab00000827 */ /* 0x000fca00078e02ff */
[----:B------:R-:W-:-:S04]  /*1960*/  @P0 SHF.R.U32.HI R3, RZ, 0x1f, R0 ;  /* 0x0000001fff030819 */ /* 0x000fc80000011600 */
[----:B------:R-:W-:Y:S02]  /*1970*/  @P0 LEA.HI.SX32 R27, R0, R3, 0x1c ;  /* 0x00000003001b0211 */ /* 0x000fe400078fe2ff */
[----:B------:R-:W-:Y:S02]  /*1980*/  PLOP3.LUT P0, PT, PT, PT, PT, 0x80, 0x0 ;  /* 0x000000000000781c */ /* 0x000fe40003f0f070 */
[----:B------:R-:W-:-:S13]  /*1990*/  ISETP.GT.AND P1, PT, R27, R28, PT ;  /* 0x0000001c1b00720c */ /* 0x000fda0003f24270 */
[----:B------:R-:W-:Y:S05]  /*19a0*/  @!P1 BRA `(.L_x_2843) ;  /* 0x0000004400b09947 */ /* 0x000fea0003800000 */
        /* <DEDUP_REMOVED lines=20> */
.L_x_2845:
[----:B------:R-:W-:Y:S05]  /*1af0*/  BSYNC B6 ;  /* 0x0000000000067941 */ /* 0x000fea0003800000 */
.L_x_2844:
        /* <DEDUP_REMOVED lines=20> */
.L_x_2847:
[----:B------:R-:W-:Y:S05]  /*1c40*/  BSYNC B6 ;  /* 0x0000000000067941 */ /* 0x000fea0003800000 */
.L_x_2846:
[----:B------:R-:W2:Y:S01]  /*1c50*/  LDL R34, [R1+0x24] ;  /* 0x0000240001227983 */ /* 0x000ea20000100800 */
[----:B------:R-:W-:Y:S01]  /*1c60*/  ULDC.64 UR4, c[0x0][0x9f8] ;  /* 0x00027e0000047ab9 */ /* 0x000fe20000000a00 */
[----:B------:R-:W-:Y:S01]  /*1c70*/  IMAD.MOV.U32 R0, RZ, RZ, R123 ;  /* 0x000000ffff007224 */ /* 0x000fe200078e007b */
[----:B------:R-:W-:Y:S01]  /*1c80*/  ISETP.NE.U32.AND P0, PT, RZ, UR4, PT ;  /* 0x00000004ff007c0c */ /* 0x000fe2000bf05070 */
[----:B------:R-:W-:Y:S01]  /*1c90*/  ULDC UR4, c[0x0][0x320] ;  /* 0x0000c80000047ab9 */ /* 0x000fe20000000800 */
[----:B------:R-:W-:Y:S01]  /*1ca0*/  IADD3 R4, R16, 0x60, RZ ;  /* 0x0000006010047810 */ /* 0x000fe20007ffe0ff */
[----:B------:R-:W0:Y:S01]  /*1cb0*/  LDC.64 R54, c[0x0][0x3f8] ;  /* 0x0000fe00ff367b82 */ /* 0x000e220000000a00 */
[----:B------:R-:W-:-:S07]  /*1cc0*/  ISETP.NE.AND.EX P0, PT, RZ, UR5, PT, P0 ;  /* 0x00000005ff007c0c */ /* 0x000fce000bf05300 */
[----:B------:R-:W1:Y:S08]  /*1cd0*/  LDC.64 R60, c[0x0][0x408] ;  /* 0x00010200ff3c7b82 */ /* 0x000e700000000a00 */
[----:B------:R-:W3:Y:S01]  /*1ce0*/  @P0 LDC.64 R6, c[0x0][0x9f8] ;  /* 0x00027e00ff060b82 */ /* 0x000ee20000000a00 */
[----:B------:R-:W-:-:S04]  /*1cf0*/  ISETP.GE.AND P1, PT, R18, UR4, PT ;  /* 0x0000000412007c0c */ /* 0x000fc8000bf26270 */
[----:B------:R-:W-:-:S03]  /*1d00*/  SEL R3, RZ, 0xffffffff, P1 ;  /* 0xffffffffff037807 */ /* 0x000fc60000800000 */
[----:B------:R-:W4:Y:S02]  /*1d10*/  LDC R67, c[0x0][0x3f4] ;  /* 0x0000fd00ff437b82 */ /* 0x000f240000000800 */
[----:B------:R-:W-:Y:S02]  /*1d20*/  IMAD.SHL.U32 R8, R3, 0x2, RZ ;  /* 0x0000000203087824 */ /* 0x000fe400078e00ff */
[----:B------:R-:W-:Y:S01]  /*1d30*/  VIADD R3, R16, 0x40 ;  /* 0x0000004010037836 */ /* 0x000fe20000000000 */
[----:B------:R-:W-:Y:S01]  /*1d40*/  ISETP.GE.AND P1, PT, R4, UR4, PT ;  /* 0x0000000404007c0c */ /* 0x000fe2000bf26270 */
[----:B---3--:R-:W-:-:S05]  /*1d50*/  @P0 IMAD.WIDE R6, R123, 0x4, R6 ;  /* 0x000000047b060825 */ /* 0x008fca00078e0206 */
[----:B------:R3:W2:Y:S01]  /*1d60*/  @P0 LDG.E R0, desc[UR54][R6.64] ;  /* 0x0000003606000981 */ /* 0x0006a2000c1e1900 */
[----:B------:R-:W-:Y:S01]  /*1d70*/  ISETP.GE.AND P0, PT, R16, UR4, PT ;  /* 0x0000000410007c0c */ /* 0x000fe2000bf06270 */
[----:B0-----:R-:W-:Y:S01]  /*1d80*/  IMAD.WIDE.U32 R12, R205, R54, R16 ;  /* 0x00000036cd0c7225 */ /* 0x001fe200078e0010 */
[----:B------:R-:W-:Y:S01]  /*1d90*/  SHF.R.S32.HI R11, RZ, 0x1f, R205 ;  /* 0x0000001fff0b7819 */ /* 0x000fe200000114cd */
[----:B------:R-:W0:Y:S01]  /*1da0*/  S2R R36, SR_TID.X ;  /* 0x0000000000247919 */ /* 0x000e220000002100 */
[----:B------:R-:W-:Y:S01]  /*1db0*/  SEL R5, RZ, 0x1, P0 ;  /* 0x00000001ff057807 */ /* 0x000fe20000000000 */
[----:B------:R-:W-:Y:S01]  /*1dc0*/  IMAD.MOV.U32 R66, RZ, RZ, 0x20 ;  /* 0x00000020ff427424 */ /* 0x000fe200078e00ff */
[----:B------:R-:W-:Y:S01]  /*1dd0*/  ISETP.GE.AND P0, PT, R3, UR4, PT ;  /* 0x0000000403007c0c */ /* 0x000fe2000bf06270 */
[C---:B-1----:R-:W-:Y:S01]  /*1de0*/  IMAD R14, R11.reuse, R60, RZ ;  /* 0x0000003c0b0e7224 */ /* 0x042fe200078e02ff */
[----:B------:R-:W-:Y:S01]  /*1df0*/  LOP3.LUT R5, R8, 0x2, R5, 0xe2, !PT ;  /* 0x0000000208057812 */ /* 0x000fe200078ee205 */
[----:B------:R-:W-:Y:S01]  /*1e00*/  IMAD R8, R11, R54, RZ ;  /* 0x000000360b087224 */ /* 0x000fe200078e02ff */
[----:B---3--:R-:W-:Y:S01]  /*1e10*/  SEL R6, RZ, 0x4, P0 ;  /* 0x00000004ff067807 */ /* 0x008fe20000000000 */
[C---:B------:R-:W-:Y:S01]  /*1e20*/  IMAD R59, R205.reuse, R61, R14 ;  /* 0x0000003dcd3b7224 */ /* 0x040fe200078e020e */
[----:B------:R-:W-:Y:S01]  /*1e30*/  SEL R7, RZ, 0x8, P1 ;  /* 0x00000008ff077807 */ /* 0x000fe20000800000 */
[----:B------:R-:W-:Y:S01]  /*1e40*/  IMAD R15, R205, R55, R8 ;  /* 0x00000037cd0f7224 */ /* 0x000fe200078e0208 */
[----:B------:R-:W-:-:S02]  /*1e50*/  ISETP.GE.AND P0, PT, R209, UR4, PT ;  /* 0x00000004d1007c0c */ /* 0x000fc4000bf06270 */
[----:B------:R-:W-:Y:S01]  /*1e60*/  ISETP.GE.AND P1, PT, R208, UR4, PT ;  /* 0x00000004d0007c0c */ /* 0x000fe2000bf26270 */
[----:B------:R-:W-:Y:S01]  /*1e70*/  IMAD.IADD R13, R15, 0x1, R13 ;  /* 0x000000010f0d7824 */ /* 0x000fe200078e020d */
[----:B------:R-:W-:Y:S02]  /*1e80*/  LOP3.LUT R5, R7, R5, R6, 0xfe, !PT ;  /* 0x0000000507057212 */ /* 0x000fe400078efe06 */
[----:B------:R-:W-:Y:S01]  /*1e90*/  SEL R6, RZ, 0x10, P0 ;  /* 0x00000010ff067807 */ /* 0x000fe20000000000 */
[----:B-----5:R-:W-:Y:S01]  /*1ea0*/  IMAD.WIDE.U32 R52, R30, R54, R12 ;  /* 0x000000361e347225 */ /* 0x020fe200078e000c */
[----:B------:R-:W-:Y:S02]  /*1eb0*/  SEL R7, RZ, 0x20, P1 ;  /* 0x00000020ff077807 */ /* 0x000fe40000800000 */
[----:B------:R-:W-:Y:S02]  /*1ec0*/  ISETP.GE.AND P0, PT, R211, UR4, PT ;  /* 0x00000004d3007c0c */ /* 0x000fe4000bf06270 */
[----:B------:R-:W-:Y:S01]  /*1ed0*/  LOP3.LUT R6, R7, R5, R6, 0xfe, !PT ;  /* 0x0000000507067212 */ /* 0x000fe200078efe06 */
[----:B------:R-:W-:Y:S01]  /*1ee0*/  IMAD.IADD R5, R32, 0x1, R31 ;  /* 0x0000000120057824 */ /* 0x000fe200078e021f */
[----:B------:R-:W-:Y:S01]  /*1ef0*/  SEL R7, RZ, 0x40, P0 ;  /* 0x00000040ff077807 */ /* 0x000fe20000000000 */
[----:B------:R-:W3:Y:S01]  /*1f00*/  LDL R32, [R1+0xc] ;  /* 0x00000c0001207983 */ /* 0x000ee20000100800 */
[----:B------:R-:W-:-:S02]  /*1f10*/  ISETP.GE.AND P1, PT, R210, UR4, PT ;  /* 0x00000004d2007c0c */ /* 0x000fc4000bf26270 */
[--C-:B------:R-:W-:Y:S02]  /*1f20*/  SHF.R.S32.HI R201, RZ, 0x1f, R200.reuse ;  /* 0x0000001fffc97819 */ /* 0x100fe400000114c8 */
[----:B------:R-:W-:Y:S01]  /*1f30*/  SEL R10, RZ, 0x7fff80, P1 ;  /* 0x007fff80ff0a7807 */ /* 0x000fe20000800000 */
[----:B0-----:R-:W-:Y:S01]  /*1f40*/  VIADD R36, R36, 0xffffff80 ;  /* 0xffffff8024247836 */ /* 0x001fe20000000000 */
[----:B----4-:R-:W-:Y:S01]  /*1f50*/  ISETP.GE.AND P2, PT, R16, R67, PT ;  /* 0x000000431000720c */ /* 0x010fe20003f46270 */
[C---:B------:R-:W-:Y:S01]  /*1f60*/  IMAD.WIDE.U32 R8, R205.reuse, R54, R200 ;  /* 0x00000036cd087225 */ /* 0x040fe200078e00c8 */
[----:B------:R-:W-:Y:S02]  /*1f70*/  LOP3.LUT R6, R10, R6, R7, 0xfe, !PT ;  /* 0x000000060a067212 */ /* 0x000fe400078efe07 */
[----:B------:R-:W-:Y:S01]  /*1f80*/  SHF.R.S32.HI R35, RZ, 0x1f, R36 ;  /* 0x0000001fff237819 */ /* 0x000fe20000011424 */
[----:B------:R-:W-:Y:S01]  /*1f90*/  IMAD.WIDE.U32 R10, R205, R60, R200 ;  /* 0x0000003ccd0a7225 */ /* 0x000fe200078e00c8 */
[----:B------:R-:W-:-:S02]  /*1fa0*/  SEL R7, R67, RZ, P2 ;  /* 0x000000ff43077207 */ /* 0x000fc40001000000 */
[----:B------:R-:W-:Y:S01]  /*1fb0*/  LEA.HI R35, R35, R36, RZ, 0x2 ;  /* 0x0000002423237211 */ /* 0x000fe200078f10ff */
[----:B------:R-:W-:Y:S01]  /*1fc0*/  IMAD.IADD R21, R9, 0x1, R15 ;  /* 0x0000000109157824 */ /* 0x000fe200078e020f */
[----:B------:R-:W-:Y:S01]  /*1fd0*/  P2R R91, PR, RZ, 0x4 ;  /* 0x00000004ff5b7803 */ /* 0x000fe20000000000 */
[----:B------:R-:W-:Y:S01]  /*1fe0*/  IMAD.MOV.U32 R20, RZ, RZ, R8 ;  /* 0x000000ffff147224 */ /* 0x000fe200078e0008 */
[----:B------:R-:W-:Y:S01]  /*1ff0*/  LOP3.LUT R35, R35, 0xfffffffc, RZ, 0xc0, !PT ;  /* 0xfffffffc23237812 */ /* 0x000fe200078ec0ff */
[----:B------:R-:W-:Y:S01]  /*2000*/  IMAD.IADD R57, R11, 0x1, R59 ;  /* 0x000000010b397824 */ /* 0x000fe200078e023b */
[----:B------:R-:W-:Y:S01]  /*2010*/  SHF.R.S32.HI R11, RZ, 0x1f, R30 ;  /* 0x0000001fff0b7819 */ /* 0x000fe2000001141e */
[----:B------:R-:W-:Y:S01]  /*2020*/  IMAD.WIDE.U32 R8, R205, R60, R16 ;  /* 0x0000003ccd087225 */ /* 0x000fe200078e0010 */
[----:B------:R-:W-:-:S03]  /*2030*/  SHF.R.S32.HI R62, RZ, 0x1f, R122 ;  /* 0x0000001fff3e7819 */ /* 0x000fc6000001147a */
[----:B------:R-:W-:Y:S02]  /*2040*/  IMAD.IADD R35, R36, 0x1, -R35 ;  /* 0x0000000124237824 */ /* 0x000fe400078e0a23 */
[----:B------:R-:W-:Y:S02]  /*2050*/  IMAD.IADD R59, R59, 0x1, R9 ;  /* 0x000000013b3b7824 */ /* 0x000fe400078e0209 */
[----:B------:R-:W-:Y:S02]  /*2060*/  IMAD R64, R35, 0x40, R205 ;  /* 0x0000004023407824 */ /* 0x000fe400078e02cd */
[----:B------:R-:W0:Y:S01]  /*2070*/  S2R R35, SR_TID.X ;  /* 0x0000000000237919 */ /* 0x000e220000002100 */
[----:B------:R-:W-:Y:S02]  /*2080*/  IMAD R9, R11, R54, RZ ;  /* 0x000000360b097224 */ /* 0x000fe400078e02ff */
[----:B------:R-:W-:Y:S02]  /*2090*/  IMAD.IADD R7, R16, 0x1, R7 ;  /* 0x0000000110077824 */ /* 0x000fe400078e0207 */
[----:B------:R-:W-:-:S02]  /*20a0*/  IMAD R33, R30, R55, R9 ;  /* 0x000000371e217224 */ /* 0x000fc400078e0209 */
[-C--:B------:R-:W-:Y:S01]  /*20b0*/  IMAD R9, R11, R60.reuse, RZ ;  /* 0x0000003c0b097224 */ /* 0x080fe200078e02ff */
[----:B------:R-:W-:Y:S01]  /*20c0*/  SHF.R.S32.HI R14, RZ, 0x1f, R7 ;  /* 0x0000001fff0e7819 */ /* 0x000fe20000011407 */
[----:B------:R-:W-:Y:S01]  /*20d0*/  IMAD.MOV.U32 R56, RZ, RZ, R10 ;  /* 0x000000ffff387224 */ /* 0x000fe200078e000a */
[----:B------:R-:W-:Y:S01]  /*20e0*/  SHF.L.U32 R10, R60, 0x6, RZ ;  /* 0x000000063c0a7819 */ /* 0x000fe200000006ff */
[----:B------:R-:W-:Y:S01]  /*20f0*/  IMAD.MOV.U32 R58, RZ, RZ, R8 ;  /* 0x000000ffff3a7224 */ /* 0x000fe200078e0008 */
[----:B------:R-:W-:Y:S01]  /*2100*/  LEA.HI R14, R14, R7, RZ, 0x3 ;  /* 0x000000070e0e7211 */ /* 0x000fe200078f18ff */
[----:B------:R-:W-:Y:S01]  /*2110*/  IMAD R13, R30, R61, R9 ;  /* 0x0000003d1e0d7224 */ /* 0x000fe200078e0209 */
[----:B------:R-:W-:Y:S01]  /*2120*/  SHF.L.U64.HI R9, R60, 0x6, R61 ;  /* 0x000000063c097819 */ /* 0x000fe2000001023d */
[----:B------:R-:W-:Y:S01]  /*2130*/  IMAD R11, R61, 0x60, RZ ;  /* 0x000000603d0b7824 */ /* 0x000fe200078e02ff */
[----:B------:R-:W-:Y:S01]  /*2140*/  PRMT R88, R6, 0x8880, RZ ;  /* 0x0000888006587816 */ /* 0x000fe200000000ff */
[----:B------:R-:W-:Y:S01]  /*2150*/  IMAD.WIDE.U32 R56, R30, R60, R56 ;  /* 0x0000003c1e387225 */ /* 0x000fe200078e0038 */
[----:B------:R-:W-:-:S03]  /*2160*/  SHF.L.U64.HI R7, R54, 0x6, R55 ;  /* 0x0000000636077819 */ /* 0x000fc60000010237 */
[----:B------:R-:W-:-:S04]  /*2170*/  IMAD.WIDE.U32 R58, R30, R60, R58 ;  /* 0x0000003c1e3a7225 */ /* 0x000fc800078e003a */
[----:B------:R-:W-:-:S04]  /*2180*/  IMAD.WIDE.U32 R60, R60, 0x60, RZ ;  /* 0x000000603c3c7825 */ /* 0x000fc800078e00ff */
[----:B------:R-:W-:Y:S02]  /*2190*/  IMAD R15, R55, 0x60, RZ ;  /* 0x00000060370f7824 */ /* 0x000fe400078e02ff */
[----:B------:R-:W-:-:S04]  /*21a0*/  IMAD.WIDE.U32 R20, R30, R54, R20 ;  /* 0x000000361e147225 */ /* 0x000fc800078e0014 */
[----:B0-----:R-:W-:Y:S02]  /*21b0*/  VIADD R35, R35, 0xffffff80 ;  /* 0xffffff8023237836 */ /* 0x001fe40000000000 */
[----:B------:R-:W-:Y:S01]  /*21c0*/  IMAD.IADD R70, R61, 0x1, R11 ;  /* 0x000000013d467824 */ /* 0x000fe200078e020b */
[----:B------:R-:W-:Y:S01]  /*21d0*/  PRMT R88, R88, 0x7710, RZ ;  /* 0x0000771058587816 */ /* 0x000fe200000000ff */
[----:B------:R-:W-:Y:S01]  /*21e0*/  IMAD.SHL.U32 R8, R54, 0x40, RZ ;  /* 0x0000004036087824 */ /* 0x000fe200078e00ff */
[----:B------:R-:W-:Y:S01]  /*21f0*/  LOP3.LUT R78, R14, 0xfffffff8, RZ, 0xc0, !PT ;  /* 0xfffffff80e4e7812 */ /* 0x000fe200078ec0ff */
[----:B------:R-:W-:Y:S01]  /*2200*/  IMAD.WIDE.U32 R54, R54, 0x60, RZ ;  /* 0x0000006036367825 */ /* 0x000fe200078e00ff */
[C---:B------:R-:W-:Y:S02]  /*2210*/  LOP3.LUT R82, R88.reuse, 0x1, RZ, 0xc0, !PT ;  /* 0x0000000158527812 */ /* 0x040fe400078ec0ff */
[C---:B------:R-:W-:Y:S01]  /*2220*/  LOP3.LUT R83, R88.reuse, 0x2, RZ, 0xc0, !PT ;  /* 0x0000000258537812 */ /* 0x040fe200078ec0ff */
[----:B------:R-:W-:Y:S01]  /*2230*/  IMAD.SHL.U32 R67, R67, 0x2, RZ ;  /* 0x0000000243437824 */ /* 0x000fe200078e00ff */
[C---:B------:R-:W-:Y:S01]  /*2240*/  LOP3.LUT R84, R88.reuse, 0x4, RZ, 0xc0, !PT ;  /* 0x0000000458547812 */ /* 0x040fe200078ec0ff */
[----:B------:R-:W-:Y:S01]  /*2250*/  IMAD.IADD R68, R55, 0x1, R15 ;  /* 0x0000000137447824 */ /* 0x000fe200078e020f */
[C---:B------:R-:W-:Y:S01]  /*2260*/  LOP3.LUT R85, R88.reuse, 0x8, RZ, 0xc0, !PT ;  /* 0x0000000858557812 */ /* 0x040fe200078ec0ff */
[----:B------:R-:W-:Y:S01]  /*2270*/  IMAD.IADD R74, R33, 0x1, R53 ;  /* 0x00000001214a7824 */ /* 0x000fe200078e0235 */
[C---:B------:R-:W-:Y:S01]  /*2280*/  LOP3.LUT R86, R88.reuse, 0x10, RZ, 0xc0, !PT ;  /* 0x0000001058567812 */ /* 0x040fe200078ec0ff */
[----:B------:R-:W-:Y:S01]  /*2290*/  IMAD.IADD R75, R57, 0x1, R13 ;  /* 0x00000001394b7824 */ /* 0x000fe200078e020d */
[----:B------:R-:W-:Y:S01]  /*22a0*/  LOP3.LUT R87, R88, 0x20, RZ, 0xc0, !PT ;  /* 0x0000002058577812 */ /* 0x000fe200078ec0ff */
[----:B------:R-:W-:Y:S01]  /*22b0*/  IMAD.IADD R76, R13, 0x1, R59 ;  /* 0x000000010d4c7824 */ /* 0x000fe200078e023b */
[----:B------:R-:W-:-:S02]  /*22c0*/  IADD3 R73, R21, R33, RZ ;  /* 0x0000002115497210 */ /* 0x000fc40007ffe0ff */
[----:B------:R-:W-:Y:S02]  /*22d0*/  SHF.R.S32.HI R77, RZ, 0x3, R14 ;  /* 0x00000003ff4d7819 */ /* 0x000fe4000001140e */
[----:B------:R-:W-:Y:S02]  /*22e0*/  SHF.R.S32.HI R79, RZ, 0x1f, R78 ;  /* 0x0000001fff4f7819 */ /* 0x000fe4000001144e */
[----:B------:R-:W-:Y:S01]  /*22f0*/  LOP3.LUT R88, R88, 0x40, RZ, 0xc0, !PT ;  /* 0x0000004058587812 */ /* 0x000fe200078ec0ff */
[C---:B--2---:R-:W-:Y:S01]  /*2300*/  IMAD.SHL.U32 R31, R34.reuse, 0x40, RZ ;  /* 0x00000040221f7824 */ /* 0x044fe200078e00ff */
[----:B------:R-:W-:Y:S02]  /*2310*/  LOP3.LUT P0, RZ, R34, 0x4, RZ, 0xc0, !PT ;  /* 0x0000000422ff7812 */ /* 0x000fe4000780c0ff */
[----:B------:R-:W0:Y:S02]  /*2320*/  S2R R34, SR_TID.X ;  /* 0x0000000000227919 */ /* 0x000e240000002100 */
[----:B------:R-:W-:-:S02]  /*2330*/  LOP3.LUT R31, R31, 0x1c0, RZ, 0xc0, !PT ;  /* 0x000001c01f1f7812 */ /* 0x000fc400078ec0ff */
[----:B0-----:R-:W-:-:S04]  /*2340*/  SHF.R.U32.HI R34, RZ, 0x7, R34 ;  /* 0x00000007ff227819 */ /* 0x001fc80000011622 */
[C---:B------:R-:W-:Y:S01]  /*2350*/  ISETP.NE.AND P1, PT, R34.reuse, 0x1, PT ;  /* 0x000000012200780c */ /* 0x040fe20003f25270 */
[----:B------:R-:W-:Y:S01]  /*2360*/  VIADD R63, R34, 0x8 ;  /* 0x00000008223f7836 */ /* 0x000fe20000000000 */
[----:B------:R-:W-:-:S04]  /*2370*/  SHF.R.S32.HI R34, RZ, 0x1f, R35 ;  /* 0x0000001fff227819 */ /* 0x000fc80000011423 */
[----:B------:R-:W-:Y:S01]  /*2380*/  LEA.HI R34, R34, R35, RZ, 0x5 ;  /* 0x0000002322227211 */ /* 0x000fe200078f28ff */
[----:B------:R-:W-:-:S04]  /*2390*/  VIADD R35, R205, 0x40 ;  /* 0x00000040cd237836 */ /* 0x000fc80000000000 */
[----:B------:R-:W-:-:S05]  /*23a0*/  IMAD.SHL.U32 R35, R35, 0x40, RZ ;  /* 0x0000004023237824 */ /* 0x000fca00078e00ff */
[----:B------:R-:W-:Y:S01]  /*23b0*/  LOP3.LUT R35, R35, 0x1c0, RZ, 0xc0, !PT ;  /* 0x000001c023237812 */ /* 0x000fe200078ec0ff */
[----:B------:R-:W-:Y:S05]  /*23c0*/  @!P1 WARPSYNC.ALL ;  /* 0x0000000000009948 */ /* 0x000fea0003800000 */
[----:B------:R-:W-:Y:S01]  /*23d0*/  LOP3.LUT R11, R35, 0x38, R14, 0xf8, !PT ;  /* 0x00000038230b7812 */ /* 0x000fe200078ef80e */
[----:B------:R-:W-:Y:S01]  /*23e0*/  VIADD R35, R205, 0x40 ;  /* 0x00000040cd237836 */ /* 0x000fe20000000000 */
[----:B------:R-:W-:Y:S01]  /*23f0*/  SHF.R.U32.HI R65, RZ, 0x3, R31 ;  /* 0x00000003ff417819 */ /* 0x000fe2000001161f */
[----:B------:R-:W-:Y:S01]  /*2400*/  ULDC UR4, c[0x0][0x2f4] ;  /* 0x0000bd0000047ab9 */ /* 0x000fe20000000800 */
[----:B------:R-:W-:Y:S01]  /*2410*/  LOP3.LUT R12, R31, 0x18, R16, 0xf8, !PT ;  /* 0x000000181f0c7812 */ /* 0x000fe200078ef810 */
[----:B------:R-:W-:Y:S01]  /*2420*/  IMAD.SHL.U32 R35, R35, 0x40, RZ ;  /* 0x0000004023237824 */ /* 0x000fe200078e00ff */
[----:B------:R-:W-:-:S02]  /*2430*/  SHF.R.S32.HI R34, RZ, 0x5, R34 ;  /* 0x00000005ff227819 */ /* 0x000fc40000011422 */
[----:B------:R-:W-:Y:S02]  /*2440*/  LOP3.LUT R12, R12, R65, RZ, 0x3c, !PT ;  /* 0x000000410c0c7212 */ /* 0x000fe400078e3cff */
[----:B------:R-:W-:-:S03]  /*2450*/  LOP3.LUT R35, R35, 0x1c0, RZ, 0xc0, !PT ;  /* 0x000001c023237812 */ /* 0x000fc600078ec0ff */
[----:B------:R-:W-:Y:S01]  /*2460*/  IMAD R69, R34, 0x200, R12 ;  /* 0x0000020022457824 */ /* 0x000fe200078e020c */
[----:B------:R-:W-:Y:S02]  /*2470*/  LOP3.LUT R12, R31, 0x38, R14, 0xf8, !PT ;  /* 0x000000381f0c7812 */ /* 0x000fe400078ef80e */
[----:B------:R-:W-:Y:S02]  /*2480*/  SHF.R.U32.HI R35, RZ, 0x3, R35 ;  /* 0x00000003ff237819 */ /* 0x000fe40000011623 */
[----:B------:R-:W-:Y:S02]  /*2490*/  SEL R66, R66, 0xffffffe0, !P0 ;  /* 0xffffffe042427807 */ /* 0x000fe40004000000 */
[----:B------:R-:W-:Y:S02]  /*24a0*/  LOP3.LUT R12, R12, R65, RZ, 0x3c, !PT ;  /* 0x000000410c0c7212 */ /* 0x000fe400078e3cff */
[----:B------:R-:W-:Y:S01]  /*24b0*/  LOP3.LUT R11, R11, R35, RZ, 0x3c, !PT ;  /* 0x000000230b0b7212 */ /* 0x000fe200078e3cff */
[----:B------:R-:W-:Y:S01]  /*24c0*/  @!P1 BAR.SYNC.DEFER_BLOCKING 0x9, 0x100 ;  /* 0x0244000000009b1d */ /* 0x000fe20000010000 */
[----:B------:R-:W-:Y:S01]  /*24d0*/  ISETP.GE.AND P2, PT, R18, UR4, PT ;  /* 0x0000000412007c0c */ /* 0x000fe2000bf46270 */
[----:B------:R-:W-:Y:S01]  /*24e0*/  IMAD.IADD R71, R66, 0x1, R69 ;  /* 0x0000000142477824 */ /* 0x000fe200078e0245 */
[----:B------:R-:W-:Y:S01]  /*24f0*/  ISETP.GE.AND P0, PT, R16, UR4, PT ;  /* 0x0000000410007c0c */ /* 0x000fe2000bf06270 */
[----:B------:R-:W-:Y:S01]  /*2500*/  IMAD R80, R34, 0x200, R12 ;  /* 0x0000020022507824 */ /* 0x000fe200078e020c */
[----:B------:R-:W-:Y:S01]  /*2510*/  P2R R90, PR, RZ, 0x4 ;  /* 0x00000004ff5a7803 */ /* 0x000fe20000000000 */
[----:B---3--:R-:W-:Y:S01]  /*2520*/  IMAD.IADD R81, R32, 0x1, R11 ;  /* 0x0000000120517824 */ /* 0x008fe200078e020b */
[----:B------:R-:W-:-:S09]  /*2530*/  SHF.R.S32.HI R72, RZ, 0x1f, R0 ;  /* 0x0000001fff487819 */ /* 0x000fd20000011400 */
.L_x_2901:
[----:B------:R-:W0:Y:S01]  /*2540*/  LDC R100, c[0x0][0x430] ;  /* 0x00010c00ff647b82 */ /* 0x000e220000000800 */
[----:B------:R-:W-:Y:S02]  /*2550*/  VIADD R27, R27, 0xffffffff ;  /* 0xffffffff1b1b7836 */ /* 0x000fe40000000000 */
[----:B------:R-:W-:Y:S02]  /*2560*/  IMAD.MOV.U32 R101, RZ, RZ, RZ ;  /* 0x000000ffff657224 */ /* 0x000fe400078e00ff */
[----:B------:R-:W-:-:S03]  /*2570*/  IMAD R11, R27, 0x60, R64 ;  /* 0x000000601b0b7824 */ /* 0x000fc600078e0240 */
[----:B------:R-:W1:Y:S01]  /*2580*/  LDC R105, c[0x0][0x3f4] ;  /* 0x0000fd00ff697b82 */ /* 0x000e620000000800 */
[----:B------:R-:W-:Y:S01]  /*2590*/  IMAD.IADD R33, R5, 0x1, R11 ;  /* 0x0000000105217824 */ /* 0x000fe200078e020b */
[----:B------:R-:W-:-:S04]  /*25a0*/  ISETP.GE.AND P1, PT, R11, R24, PT ;  /* 0x000000180b00720c */ /* 0x000fc80003f26270 */
[----:B------:R-:W-:Y:S02]  /*25b0*/  ISETP.GT.OR P1, PT, R64, 0x5f, P1 ;  /* 0x0000005f4000780c */ /* 0x000fe40000f24670 */
[----:B------:R-:W-:Y:S02]  /*25c0*/  MOV R11, R33 ;  /* 0x00000021000b7202 */ /* 0x000fe40000000f00 */
[----:B0-----:R-:W-:-:S09]  /*25d0*/  ISETP.NE.AND P2, PT, R100, 0x1, PT ;  /* 0x000000016400780c */ /* 0x001fd20003f45270 */
[----:B----4-:R-:W0:Y:S08]  /*25e0*/  @!P1 LDC.64 R14, c[0x0][0x428] ;  /* 0x00010a00ff0e9b82 */ /* 0x010e300000000a00 */
[----:B--2---:R-:W2:Y:S08]  /*25f0*/  @!P1 LDC.64 R34, c[0x0][0x418] ;  /* 0x00010600ff229b82 */ /* 0x004eb00000000a00 */
[----:B---3--:R-:W3:Y:S08]  /*2600*/  @P2 LDC R12, c[0x0][0x434] ;  /* 0x00010d00ff0c2b82 */ /* 0x008ef00000000800 */
[----:B------:R-:W4:Y:S01]  /*2610*/  @P2 LDC R13, c[0x0][0x438] ;  /* 0x00010e00ff0d2b82 */ /* 0x000f220000000800 */
[----:B---3--:R-:W-:-:S05]  /*2620*/  @P2 IMAD.HI.U32 R12, R33, R12, RZ ;  /* 0x0000000c210c2227 */ /* 0x008fca00078e00ff */
[----:B----4-:R-:W-:Y:S01]  /*2630*/  @P2 SHF.R.U32.HI R11, RZ, R13, R12 ;  /* 0x0000000dff0b2219 */ /* 0x010fe2000001160c */
[----:B0-----:R-:W-:-:S03]  /*2640*/  @!P1 IMAD R12, R72, R14, RZ ;  /* 0x0000000e480c9224 */ /* 0x001fc600078e02ff */
[--C-:B------:R-:W-:Y:S01]  /*2650*/  @!P1 SHF.R.S32.HI R13, RZ, 0x1f, R11.reuse ;  /* 0x0000001fff0d9819 */ /* 0x100fe2000001140b */
[----:B------:R-:W-:Y:S02]  /*2660*/  @!P1 IMAD R15, R0, R15, R12 ;  /* 0x0000000f000f9224 */ /* 0x000fe400078e020c */
[----:B------:R-:W-:-:S04]  /*2670*/  @!P1 IMAD.MOV.U32 R12, RZ, RZ, R11 ;  /* 0x000000ffff0c9224 */ /* 0x000fc800078e000b */
[----:B------:R-:W-:-:S04]  /*2680*/  @!P1 IMAD.WIDE.U32 R12, R0, R14, R12 ;  /* 0x0000000e000c9225 */ /* 0x000fc800078e000c */
[----:B------:R-:W-:Y:S01]  /*2690*/  @!P1 IMAD.IADD R13, R13, 0x1, R15 ;  /* 0x000000010d0d9824 */ /* 0x000fe200078e020f */
[----:B--2---:R-:W-:-:S04]  /*26a0*/  @!P1 LEA R14, P2, R12, R34, 0x2 ;  /* 0x000000220c0e9211 */ /* 0x004fc800078410ff */
[----:B------:R-:W-:-:S05]  /*26b0*/  @!P1 LEA.HI.X R15, R12, R35, R13, 0x2, P2 ;  /* 0x000000230c0f9211 */ /* 0x000fca00010f140d */
[----:B------:R0:W5:Y:S01]  /*26c0*/  @!P1 LDG.E R101, desc[UR54][R14.64] ;  /* 0x000000360e659981 */ /* 0x000162000c1e1900 */
[----:B-1----:R-:W-:Y:S01]  /*26d0*/  ISETP.GE.AND P1, PT, R105, 0x1, PT ;  /* 0x000000016900780c */ /* 0x002fe20003f26270 */
[----:B------:R-:W-:Y:S01]  /*26e0*/  IMAD.MOV R11, RZ, RZ, -R11 ;  /* 0x000000ffff0b7224 */ /* 0x000fe200078e0a0b */
[----:B------:R-:W-:Y:S01]  /*26f0*/  ISETP.GT.AND P2, PT, R27, R28, PT ;  /* 0x0000001c1b00720c */ /* 0x000fe20003f44270 */
[C---:B------:R-:W-:Y:S01]  /*2700*/  IMAD R103, R19.reuse, 0x1800, R71 ;  /* 0x0000180013677824 */ /* 0x040fe200078e0247 */
[----:B------:R-:W-:Y:S05]  /*2710*/  YIELD ;  /* 0x0000000000007946 */ /* 0x000fea0003800000 */
[----:B------:R-:W-:Y:S01]  /*2720*/  IMAD R100, R100, R11, R33 ;  /* 0x0000000b64647224 */ /* 0x000fe200078e0221 */
[----:B------:R-:W-:Y:S01]  /*2730*/  BSSY B0, `(.L_x_2848) ;  /* 0x00002e4000007945 */ /* 0x000fe20003800000 */
[----:B------:R-:W-:Y:S01]  /*2740*/  IMAD R11, R19, 0x1800, R69 ;  /* 0x00001800130b7824 */ /* 0x000fe200078e0245 */
[----:B------:R-:W-:Y:S01]  /*2750*/  P2R R92, PR, RZ, 0x4 ;  /* 0x00000004ff5c7803 */ /* 0x000fe20000000000 */
[----:B------:R-:W-:-:S02]  /*2760*/  IMAD R103, R103, 0x2, R26 ;  /* 0x0000000267677824 */ /* 0x000fc400078e021a */
[----:B------:R-:W-:Y:S01]  /*2770*/  IMAD R104, R11, 0x2, R26 ;  /* 0x000000020b687824 */ /* 0x000fe200078e021a */
        /* <DEDUP_REMOVED lines=8> */
[----:B------:R-:W-:Y:S02]  /*2800*/  IMAD R32, R70, R27, RZ ;  /* 0x0000001b46207224 */ /* 0x000fe400078e02ff */
[----:B------:R-:W-:Y:S01]  /*2810*/  IMAD R11, R100, UR5, R11 ;  /* 0x00000005640b7c24 */ /* 0x000fe2000f8e020b */
[----:B------:R-:W-:Y:S01]  /*2820*/  ULDC.64 UR4, c[0x0][0x310] ;  /* 0x0000c40000047ab9 */ /* 0x000fe20000000a00 */
[----:B------:R-:W-:-:S02]  /*2830*/  IMAD R98, R27, -0x60, R24 ;  /* 0xffffffa01b627824 */ /* 0x000fc400078e0218 */
[----:B------:R-:W-:Y:S02]  /*2840*/  IMAD R14, R95, UR4, RZ ;  /* 0x000000045f0e7c24 */ /* 0x000fe4000f8e02ff */
[----:B------:R-:W-:Y:S01]  /*2850*/  IMAD.IADD R13, R13, 0x1, R11 ;  /* 0x000000010d0d7824 */ /* 0x000fe200078e020b */
[----:B------:R-:W-:Y:S01]  /*2860*/  SHF.R.S32.HI R11, RZ, 0x1f, R27 ;  /* 0x0000001fff0b7819 */ /* 0x000fe2000001141b */
[C---:B------:R-:W-:Y:S01]  /*2870*/  IMAD R15, R101.reuse, UR5, R14 ;  /* 0x00000005650f7c24 */ /* 0x040fe2000f8e020e */
[----:B------:R-:W-:Y:S01]  /*2880*/  VIMNMX R98, R98, 0x60, PT ;  /* 0x0000006062627848 */ /* 0x000fe20003fe0100 */
[----:B------:R-:W-:Y:S01]  /*2890*/  IMAD.WIDE.U32 R12, R101, UR4, R12 ;  /* 0x00000004650c7c25 */ /* 0x000fe2000f8e000c */
[----:B------:R-:W-:-:S03]  /*28a0*/  ULDC.64 UR4, c[0x0][0x308] ;  /* 0x0000c20000047ab9 */ /* 0x000fc60000000a00 */
[----:B------:R-:W-:Y:S02]  /*28b0*/  IMAD R14, R68, R27, RZ ;  /* 0x0000001b440e7224 */ /* 0x000fe400078e02ff */
[----:B------:R-:W-:Y:S02]  /*28c0*/  IMAD.IADD R13, R13, 0x1, R15 ;  /* 0x000000010d0d7824 */ /* 0x000fe400078e020f */
[----:B------:R-:W-:Y:S02]  /*28d0*/  IMAD R15, R62, UR4, RZ ;  /* 0x000000043e0f7c24 */ /* 0x000fe4000f8e02ff */
[C---:B------:R-:W-:Y:S02]  /*28e0*/  IMAD R35, R11.reuse, R54, R14 ;  /* 0x000000360b237224 */ /* 0x040fe400078e020e */
[----:B------:R-:W-:Y:S02]  /*28f0*/  IMAD R37, R11, R60, R32 ;  /* 0x0000003c0b257224 */ /* 0x000fe400078e0220 */
[----:B------:R-:W-:-:S02]  /*2900*/  IMAD R11, R122, UR5, R15 ;  /* 0x000000057a0b7c24 */ /* 0x000fc4000f8e020f */
[----:B------:R-:W-:Y:S01]  /*2910*/  IMAD.WIDE.U32 R32, R122, UR4, R12 ;  /* 0x000000047a207c25 */ /* 0x000fe2000f8e000c */
[----:B------:R-:W-:-:S03]  /*2920*/  ULDC.64 UR4, c[0x0][0x2e8] ;  /* 0x0000ba0000047ab9 */ /* 0x000fc60000000a00 */
[----:B------:R-:W-:Y:S01]  /*2930*/  IMAD.IADD R11, R33, 0x1, R11 ;  /* 0x00000001210b7824 */ /* 0x000fe200078e020b */
[----:B------:R-:W-:Y:S01]  /*2940*/  LEA R93, P2, R32, UR4, 0x1 ;  /* 0x00000004205d7c11 */ /* 0x000fe2000f8408ff */
[----:B------:R-:W-:-:S03]  /*2950*/  IMAD.WIDE.U32 R14, R54, R27, RZ ;  /* 0x0000001b360e7225 */ /* 0x000fc600078e00ff */
[----:B------:R-:W-:Y:S01]  /*2960*/  LEA.HI.X R94, R32, UR5, R11, 0x1, P2 ;  /* 0x00000005205e7c11 */ /* 0x000fe200090f0c0b */
[----:B------:R-:W-:-:S04]  /*2970*/  IMAD.WIDE.U32 R12, R60, R27, RZ ;  /* 0x0000001b3c0c7225 */ /* 0x000fc800078e00ff */
[----:B------:R-:W-:Y:S02]  /*2980*/  IMAD.IADD R96, R15, 0x1, R35 ;  /* 0x000000010f607824 */ /* 0x000fe400078e0223 */
        /* <DEDUP_REMOVED lines=13> */
[----:B------:R-:W-:Y:S02]  /*2a60*/  CS2R R50, SRZ ;  /* 0x0000000000327805 */ /* 0x000fe4000001ff00 */
[----:B------:R-:W-:Y:S02]  /*2a70*/  IADD3.X R34, R96, R73, RZ, P2, !PT ;  /* 0x0000004960227210 */ /* 0x000fe400017fe4ff */
        /* <DEDUP_REMOVED lines=15> */
.L_x_2852:
[----:B------:R-:W-:Y:S05]  /*2b70*/  BSYNC B1 ;  /* 0x0000000000017941 */ /* 0x000fea0003800000 */
.L_x_2851:
[----:B------:R-:W-:Y:S01]  /*2b80*/  VIADD R11, R205, 0x40 ;  /* 0x00000040cd0b7836 */ /* 0x000fe20000000000 */
[----:B------:R-:W-:Y:S01]  /*2b90*/  BSSY B1, `(.L_x_2853) ;  /* 0x000001c000017945 */ /* 0x000fe20003800000 */
[----:B------:R-:W-:Y:S02]  /*2ba0*/  CS2R R40, SRZ ;  /* 0x0000000000287805 */ /* 0x000fe4000001ff00 */
[----:B------:R-:W-:Y:S01]  /*2bb0*/  CS2R R36, SRZ ;  /* 0x0000000000247805 */ /* 0x000fe2000001ff00 */
[----:B0----5:R-:W-:Y:S01]  /*2bc0*/  IMAD.MOV.U32 R33, RZ, RZ, R44 ;  /* 0x000000ffff217224 */ /* 0x021fe200078e002c */
        /* <DEDUP_REMOVED lines=24> */
.L_x_2854:
[----:B------:R-:W-:Y:S05]  /*2d50*/  BSYNC B1 ;  /* 0x0000000000017941 */ /* 0x000fea0003800000 */
.L_x_2853:
[----:B------:R-:W-:Y:S01]  /*2d60*/  IMAD.MOV.U32 R11, RZ, RZ, R48 ;  /* 0x000000ffff0b7224 */ /* 0x000fe200078e0030 */
[----:B------:R-:W-:Y:S01]  /*2d70*/  UISETP.NE.AND UP0, UPT, UR51, 0x3, UPT ;  /* 0x000000033300788c */ /* 0x000fe2000bf05270 */
[----:B0-----:R-:W-:Y:S01]  /*2d80*/  IMAD.MOV.U32 R12, RZ, RZ, R49 ;  /* 0x000000ffff0c7224 */ /* 0x001fe200078e0031 */
[----:B------:R-:W-:Y:S01]  /*2d90*/  PRMT R34, R34, 0x5410, R33 ;  /* 0x0000541022227816 */ /* 0x000fe20000000021 */
[----:B------:R-:W-:Y:S02]  /*2da0*/  IMAD.MOV.U32 R13, RZ, RZ, R50 ;  /* 0x000000ffff0d7224 */ /* 0x000fe400078e0032 */
[----:B------:R-:W-:Y:S01]  /*2db0*/  IMAD.MOV.U32 R14, RZ, RZ, R51 ;  /* 0x000000ffff0e7224 */ /* 0x000fe200078e0033 */
[----:B------:R-:W-:Y:S01]  /*2dc0*/  PRMT R113, R11, 0x5410, R12 ;  /* 0x000054100b717816 */ /* 0x000fe2000000000c */
[----:B------:R-:W-:Y:S01]  /*2dd0*/  IMAD.MOV.U32 R11, RZ, RZ, R46 ;  /* 0x000000ffff0b7224 */ /* 0x000fe200078e002e */
[----:B------:R-:W-:Y:S01]  /*2de0*/  PLOP3.LUT P2, PT, PT, PT, UP0, 0x80, 0x0 ;  /* 0x000000000000781c */ /* 0x000fe20003f4f008 */
        /* <DEDUP_REMOVED lines=10> */
[----:B------:R-:W-:Y:S02]  /*2e90*/  IMAD.MOV.U32 R11, RZ, RZ, R36 ;  /* 0x000000ffff0b7224 */ /* 0x000fe400078e0024 */
[----:B------:R-:W-:-:S02]  /*2ea0*/  IMAD.MOV.U32 R12, RZ, RZ, R37 ;  /* 0x000000ffff0c7224 */ /* 0x000fc400078e0025 */
[----:B------:R-:W-:-:S03]  /*2eb0*/  IMAD.MOV.U32 R14, RZ, RZ, R43 ;  /* 0x000000ffff0e7224 */ /* 0x000fc600078e002b */
[----:B------:R-:W-:Y:S02]  /*2ec0*/  PRMT R107, R11, 0x5410, R12 ;  /* 0x000054100b6b7816 */ /* 0x000fe4000000000c */
[----:B------:R-:W-:Y:S01]  /*2ed0*/  PRMT R109, R14, 0x5410, R13 ;  /* 0x000054100e6d7816 */ /* 0x000fe2000000000d */
[----:B------:R-:W-:Y:S06]  /*2ee0*/  @!P2 BRA `(.L_x_2855) ;  /* 0x000000000004a947 */ /* 0x000fec0003800000 */
[----:B------:R-:W-:Y:S01]  /*2ef0*/  BPT.TRAP 0x1 ;  /* 0x000000040000795c */ /* 0x000fe20000300000 */
.L_x_2855:
[----:B------:R-:W-:Y:S01]  /*2f00*/  IMAD R89, R19, 0x8, R23 ;  /* 0x0000000813597824 */ /* 0x000fe200078e0217 */
[----:B------:R-:W-:Y:S01]  /*2f10*/  SHF.L.U32 R102, R212, 0x1f, RZ ;  /* 0x0000001fd4667819 */ /* 0x000fe200000006ff */
[----:B------:R-:W-:Y:S03]  /*2f20*/  BSSY B1, `(.L_x_2856) ;  /* 0x0000003000017945 */ /* 0x000fe60003800000 */
[----:B------:R-:W0:Y:S02]  /*2f30*/  SYNCS.PHASECHK.TRANS64.TRYWAIT P4, [R89+URZ+0x22890], R102 ;  /* 0x02289066590075a7 */ /* 0x000e24000808017f */
[----:B0-----:R-:W-:Y:S05]  /*2f40*/  @!P4 BRA `(.L_x_2857) ;  /* 0x000001e40018c947 */ /* 0x001fea0003800000 */
.L_x_3188:
[----:B------:R-:W-:Y:S05]  /*2f50*/  BSYNC B1 ;  /* 0x0000000000017941 */ /* 0x000fea0003800000 */
.L_x_2856:
[----:B------:R-:W-:-:S03]  /*2f60*/  UMOV UR4, 0xffffffff ;  /* 0xffffffff00047882 */ /* 0x000fc60000000000 */
[----:B------:R-:W-:Y:S05]  /*2f70*/  BRA.DIV UR4, `(.L_x_2858) ;  /* 0x000001e604207947 */ /* 0x000fea000b800000 */
[----:B------:R1:W2:Y:S04]  /*2f80*/  SHFL.IDX PT, R33, R94, RZ, 0x1c1f ;  /* 0x001c1fff5e217589 */ /* 0x0002a800000e0000 */
[----:B------:R1:W3:Y:S02]  /*2f90*/  SHFL.IDX PT, R35, R93, RZ, 0x1c1f ;  /* 0x001c1fff5d237589 */ /* 0x0002e400000e0000 */
.L_x_3192:
        /* <DEDUP_REMOVED lines=10> */
[--C-:B------:R-:W-:Y:S01]  /*3040*/  SHF.R.U64 R50, R50, 0x10, R51.reuse ;  /* 0x0000001032327819 */ /* 0x100fe20000001233 */
[--C-:B0-----:R-:W-:Y:S01]  /*3050*/  HADD2.F32 R11, -RZ, R13.reuse.H1_H1 ;  /* 0x3000000dff0b7230 */ /* 0x101fe20000004100 */
[----:B------:R-:W-:Y:S01]  /*3060*/  SHF.R.U32.HI R51, RZ, 0x10, R51 ;  /* 0x00000010ff337819 */ /* 0x000fe20000011633 */
[----:B------:R-:W-:Y:S01]  /*3070*/  HADD2.F32 R13, -RZ, R13.H0_H0 ;  /* 0x2000000dff0d7230 */ /* 0x000fe20000004100 */
[--C-:B------:R-:W-:Y:S01]  /*3080*/  SHF.R.U64 R48, R48, 0x10, R49.reuse ;  /* 0x0000001030307819 */ /* 0x100fe20000001231 */
[----:B------:R-:W-:Y:S01]  /*3090*/  HADD2.F32 R50, -RZ, R50.H0_H0 ;  /* 0x20000032ff327230 */ /* 0x000fe20000004100 */
[----:B------:R-:W-:Y:S01]  /*30a0*/  SHF.R.U32.HI R49, RZ, 0x10, R49 ;  /* 0x00000010ff317819 */ /* 0x000fe20000011631 */
[----:B------:R-:W-:Y:S02]  /*30b0*/  HADD2.F32 R51, -RZ, R51.H0_H0 ;  /* 0x20000033ff337230 */ /* 0x000fe40000004100 */
[--C-:B------:R-:W-:Y:S02]  /*30c0*/  HADD2.F32 R32, -RZ, R15.reuse.H1_H1 ;  /* 0x3000000fff207230 */ /* 0x100fe40000004100 */
[----:B------:R-:W-:Y:S01]  /*30d0*/  FMUL.FTZ R110, R11, R50 ;  /* 0x000000320b6e7220 */ /* 0x000fe20000410000 */
[----:B------:R-:W-:-:S02]  /*30e0*/  HADD2.F32 R15, -RZ, R15.H0_H0 ;  /* 0x2000000fff0f7230 */ /* 0x000fc40000004100 */
[----:B------:R-:W-:Y:S01]  /*30f0*/  FMUL.FTZ R50, R13, R50 ;  /* 0x000000320d327220 */ /* 0x000fe20000410000 */
[----:B------:R-:W-:Y:S02]  /*3100*/  HADD2.F32 R48, -RZ, R48.H0_H0 ;  /* 0x20000030ff307230 */ /* 0x000fe40000004100 */
[CC--:B------:R-:W-:Y:S01]  /*3110*/  FMUL.FTZ R112, R32.reuse, R51.reuse ;  /* 0x0000003320707220 */ /* 0x0c0fe20000410000 */
[----:B------:R-:W-:Y:S02]  /*3120*/  HADD2.F32 R49, -RZ, R49.H0_H0 ;  /* 0x20000031ff317230 */ /* 0x000fe40000004100 */
[----:B------:R-:W-:Y:S01]  /*3130*/  FMUL.FTZ R51, R15, R51 ;  /* 0x000000330f337220 */ /* 0x000fe20000410000 */
[-C--:B------:R-:W-:Y:S01]  /*3140*/  FFMA.FTZ R110, R13, R48.reuse, -R110 ;  /* 0x000000300d6e7223 */ /* 0x080fe2000001086e */
[----:B------:R-:W-:Y:S01]  /*3150*/  FFMA.FTZ R111, R11, R48, R50 ;  /* 0x000000300b6f7223 */ /* 0x000fe20000010032 */
[-C--:B------:R-:W-:Y:S01]  /*3160*/  FFMA.FTZ R112, R15, R49.reuse, -R112 ;  /* 0x000000310f707223 */ /* 0x080fe20000010870 */
[----:B------:R-:W-:Y:S01]  /*3170*/  FFMA.FTZ R115, R32, R49, R51 ;  /* 0x0000003120737223 */ /* 0x000fe20000010033 */
[----:B------:R-:W-:-:S02]  /*3180*/  HADD2.F32 R48, -RZ, R116.H0_H0 ;  /* 0x20000074ff307230 */ /* 0x000fc40000004100 */
[----:B------:R-:W-:Y:S02]  /*3190*/  HADD2.F32 R11, -RZ, R12.H1_H1 ;  /* 0x3000000cff0b7230 */ /* 0x000fe40000004100 */
[----:B------:R-:W-:Y:S02]  /*31a0*/  HADD2.F32 R13, -RZ, R14.H1_H1 ;  /* 0x3000000eff0d7230 */ /* 0x000fe40000004100 */
[----:B------:R-:W-:Y:S02]  /*31b0*/  HADD2.F32 R49, -RZ, R116.H1_H1 ;  /* 0x30000074ff317230 */ /* 0x000fe40000004100 */
[----:B------:R-:W-:Y:S01]  /*31c0*/  FMUL.FTZ R51, R11, R48 ;  /* 0x000000300b337220 */ /* 0x000fe20000410000 */
[----:B------:R-:W-:Y:S02]  /*31d0*/  HADD2.F32 R12, -RZ, R12.H0_H0 ;  /* 0x2000000cff0c7230 */ /* 0x000fe40000004100 */
[----:B------:R-:W-:Y:S02]  /*31e0*/  HADD2.F32 R14, -RZ, R14.H0_H0 ;  /* 0x2000000eff0e7230 */ /* 0x000fe40000004100 */
[----:B------:R-:W-:-:S02]  /*31f0*/  HADD2.F32 R15, -RZ, R113.H0_H0 ;  /* 0x20000071ff0f7230 */ /* 0x000fc40000004100 */
[----:B------:R-:W-:Y:S01]  /*3200*/  FMUL.FTZ R48, R12, R48 ;  /* 0x000000300c307220 */ /* 0x000fe20000410000 */
[----:B------:R-:W-:Y:S02]  /*3210*/  HADD2.F32 R32, -RZ, R113.H1_H1 ;  /* 0x30000071ff207230 */ /* 0x000fe40000004100 */
[-C--:B------:R-:W-:Y:S01]  /*3220*/  FMUL.FTZ R113, R13, R49.reuse ;  /* 0x000000310d717220 */ /* 0x080fe20000410000 */
[----:B------:R-:W-:Y:S01]  /*3230*/  FMUL.FTZ R50, R14, R49 ;  /* 0x000000310e327220 */ /* 0x000fe20000410000 */
[-C--:B------:R-:W-:Y:S01]  /*3240*/  FFMA.FTZ R51, R12, R15.reuse, -R51 ;  /* 0x0000000f0c337223 */ /* 0x080fe20000010833 */
[----:B------:R-:W-:Y:S01]  /*3250*/  FFMA.FTZ R48, R11, R15, R48 ;  /* 0x0000000f0b307223 */ /* 0x000fe20000010030 */
[-C--:B------:R-:W-:Y:S01]  /*3260*/  FFMA.FTZ R113, R14, R32.reuse, -R113 ;  /* 0x000000200e717223 */ /* 0x080fe20000010871 */
[----:B------:R-:W-:Y:S01]  /*3270*/  FFMA.FTZ R50, R13, R32, R50 ;  /* 0x000000200d327223 */ /* 0x000fe20000010032 */
[----:B------:R-:W-:Y:S02]  /*3280*/  F2FP.F16.F32.PACK_AB R13, R111, R110 ;  /* 0x0000006e6f0d723e */ /* 0x000fe400000000ff */
[----:B------:R-:W-:-:S02]  /*3290*/  F2FP.F16.F32.PACK_AB R15, R115, R112 ;  /* 0x00000070730f723e */ /* 0x000fc400000000ff */
[----:B------:R-:W-:Y:S02]  /*32a0*/  F2FP.F16.F32.PACK_AB R12, R48, R51 ;  /* 0x00000033300c723e */ /* 0x000fe400000000ff */
[----:B------:R-:W-:-:S07]  /*32b0*/  F2FP.F16.F32.PACK_AB R14, R50, R113 ;  /* 0x00000071320e723e */ /* 0x000fce00000000ff */
.L_x_2864:
[----:B------:R-:W-:Y:S05]  /*32c0*/  BSYNC B3 ;  /* 0x0000000000037941 */ /* 0x000fea0003800000 */
.L_x_2863:
[----:B0-----:R4:W-:Y:S02]  /*32d0*/  ST.E.128 desc[UR54][R96.64], R12 ;  /* 0x0000000c60007985 */ /* 0x0019e4000c101d36 */
.L_x_2862:
[----:B------:R-:W-:Y:S05]  /*32e0*/  BSYNC B2 ;  /* 0x0000000000027941 */ /* 0x000fea0003800000 */
.L_x_2861:
        /* <DEDUP_REMOVED lines=21> */
[-C--:B------:R-:W-:Y:S01]  /*3440*/  FMUL.FTZ R110, R35, R50.reuse ;  /* 0x00000032236e7220 */ /* 0x080fe20000410000 */
[----:B------:R-:W-:Y:S02]  /*3450*/  HADD2.F32 R46, -RZ, R45.H0_H0 ;  /* 0x2000002dff2e7230 */ /* 0x000fe40000004100 */
[----:B------:R-:W-:Y:S01]  /*3460*/  FMUL.FTZ R50, R15, R50 ;  /* 0x000000320f327220 */ /* 0x000fe20000410000 */
[----:B------:R-:W-:Y:S01]  /*3470*/  FFMA.FTZ R47, R11, R44, R48 ;  /* 0x0000002c0b2f7223 */ /* 0x000fe20000010030 */
[----:B------:R-:W-:Y:S02]  /*3480*/  HADD2.F32 R11, -RZ, R12.H1_H1 ;  /* 0x3000000cff0b7230 */ /* 0x000fe40000004100 */
[----:B------:R-:W-:Y:S01]  /*3490*/  FFMA.FTZ R49, R35, R46, R50 ;  /* 0x0000002e23317223 */ /* 0x000fe20000010032 */
[----:B------:R-:W-:Y:S01]  /*34a0*/  FFMA.FTZ R96, R13, R44, -R96 ;  /* 0x0000002c0d607223 */ /* 0x000fe20000010860 */
[----:B------:R-:W-:-:S02]  /*34b0*/  HADD2.F32 R35, -RZ, R114.H0_H0 ;  /* 0x20000072ff237230 */ /* 0x000fc40000004100 */
[----:B------:R-:W-:Y:S01]  /*34c0*/  FFMA.FTZ R110, R15, R46, -R110 ;  /* 0x0000002e0f6e7223 */ /* 0x000fe2000001086e */
[----:B------:R-:W-:Y:S02]  /*34d0*/  HADD2.F32 R12, -RZ, R12.H0_H0 ;  /* 0x2000000cff0c7230 */ /* 0x000fe40000004100 */
[----:B------:R-:W-:Y:S02]  /*34e0*/  HADD2.F32 R44, -RZ, R114.H1_H1 ;  /* 0x30000072ff2c7230 */ /* 0x000fe40000004100 */
[-C--:B------:R-:W-:Y:S01]  /*34f0*/  FMUL.FTZ R45, R11, R35.reuse ;  /* 0x000000230b2d7220 */ /* 0x080fe20000410000 */
[--C-:B------:R-:W-:Y:S02]  /*3500*/  HADD2.F32 R13, -RZ, R14.reuse.H1_H1 ;  /* 0x3000000eff0d7230 */ /* 0x100fe40000004100 */
[----:B------:R-:W-:Y:S01]  /*3510*/  FMUL.FTZ R46, R12, R35 ;  /* 0x000000230c2e7220 */ /* 0x000fe20000410000 */
[----:B------:R-:W-:Y:S02]  /*3520*/  HADD2.F32 R14, -RZ, R14.H0_H0 ;  /* 0x2000000eff0e7230 */ /* 0x000fe40000004100 */
[----:B------:R-:W-:-:S02]  /*3530*/  HADD2.F32 R15, -RZ, R34.H1_H1 ;  /* 0x30000022ff0f7230 */ /* 0x000fc40000004100 */
[-C--:B------:R-:W-:Y:S01]  /*3540*/  FMUL.FTZ R35, R13, R44.reuse ;  /* 0x0000002c0d237220 */ /* 0x080fe20000410000 */
[----:B------:R-:W-:Y:S02]  /*3550*/  HADD2.F32 R34, -RZ, R34.H0_H0 ;  /* 0x20000022ff227230 */ /* 0x000fe40000004100 */
        /* <DEDUP_REMOVED lines=9> */
.L_x_2866:
[----:B------:R-:W-:Y:S05]  /*35f0*/  BSYNC B2 ;  /* 0x0000000000027941 */ /* 0x000fea0003800000 */
.L_x_2865:
[----:B0-----:R0:W-:Y:S02]  /*3600*/  ST.E.128 desc[UR54][R32.64], R12 ;  /* 0x0000000c20007985 */ /* 0x0011e4000c101d36 */
.L_x_2860:
[----:B------:R-:W-:Y:S05]  /*3610*/  BSYNC B1 ;  /* 0x0000000000017941 */ /* 0x000fea0003800000 */
.L_x_2859:
[----:B------:R-:W-:-:S03]  /*3620*/  UMOV UR4, 0xffffffff ;  /* 0xffffffff00047882 */ /* 0x000fc60000000000 */
[----:B------:R-:W-:Y:S05]  /*3630*/  BRA.DIV UR4, `(.L_x_2867) ;  /* 0x000001de04bc7947 */ /* 0x000fea000b800000 */
[----:B0-2---:R0:W2:Y:S04]  /*3640*/  SHFL.IDX PT, R33, R94, 0x1, 0x1c1f ;  /* 0x003c1f005e217f89 */ /* 0x0050a800000e0000 */
[----:B-1----:R-:W1:Y:S02]  /*3650*/  SHFL.IDX PT, R93, R93, 0x1, 0x1c1f ;  /* 0x003c1f005d5d7f89 */ /* 0x002e6400000e0000 */
.L_x_3196:
[----:B------:R-:W-:Y:S05]  /*3660*/  @P3 BRA `(.L_x_2868) ;  /* 0x0000001c00c03947 */ /* 0x000fea0003800000 */
[----:B------:R-:W-:Y:S04]  /*3670*/  BSSY B1, `(.L_x_2869) ;  /* 0x0000032000017945 */ /* 0x000fe80003800000 */
[----:B------:R-:W-:Y:S05]  /*3680*/  @P0 BRA `(.L_x_2870) ;  /* 0x0000000000c00947 */ /* 0x000fea0003800000 */
[----:B----4-:R4:W0:Y:S01]  /*3690*/  LDS.128 R12, [R104+0x2000] ;  /* 0x00200000680c7984 */ /* 0x0108220000000c00 */
[C---:B-1----:R-:W-:Y:S01]  /*36a0*/  LEA R34, P1, R16.reuse, R93, 0x1 ;  /* 0x0000005d10227211 */ /* 0x042fe200078208ff */
[----:B------:R-:W-:Y:S03]  /*36b0*/  BSSY B2, `(.L_x_2871) ;  /* 0x000002c000027945 */ /* 0x000fe60003800000 */
[----:B--23--:R-:W-:Y:S02]  /*36c0*/  LEA.HI.X R35, R16, R33, R17, 0x1, P1 ;  /* 0x0000002110237211 */ /* 0x00cfe400008f0c11 */
[----:B------:R-:W-:-:S13]  /*36d0*/  ISETP.GE.AND P1, PT, R200, R105, PT ;  /* 0x00000069c800720c */ /* 0x000fda0003f26270 */
[----:B----4-:R-:W-:Y:S05]  /*36e0*/  @P1 BRA `(.L_x_2872) ;  /* 0x0000000000a01947 */ /* 0x010fea0003800000 */
[--C-:B------:R-:W-:Y:S01]  /*36f0*/  SHF.R.U64 R42, R42, 0x10, R43.reuse ;  /* 0x000000102a2a7819 */ /* 0x100fe2000000122b */
[----:B0-----:R-:W-:Y:S01]  /*3700*/  HADD2.F32 R11, -RZ, R13.H1_H1 ;  /* 0x3000000dff0b7230 */ /* 0x001fe20000004100 */
[----:B------:R-:W-:Y:S01]  /*3710*/  SHF.R.U32.HI R43, RZ, 0x10, R43 ;  /* 0x00000010ff2b7819 */ /* 0x000fe2000001162b */
[----:B------:R-:W-:Y:S01]  /*3720*/  HADD2.F32 R32, -RZ, R15.H1_H1 ;  /* 0x3000000fff207230 */ /* 0x000fe20000004100 */
[--C-:B------:R-:W-:Y:S01]  /*3730*/  SHF.R.U64 R40, R40, 0x10, R41.reuse ;  /* 0x0000001028287819 */ /* 0x100fe20000001229 */
[----:B------:R-:W-:Y:S01]  /*3740*/  HADD2.F32 R42, -RZ, R42.H0_H0 ;  /* 0x2000002aff2a7230 */ /* 0x000fe20000004100 */
[----:B------:R-:W-:Y:S01]  /*3750*/  SHF.R.U32.HI R41, RZ, 0x10, R41 ;  /* 0x00000010ff297819 */ /* 0x000fe20000011629 */
[----:B------:R-:W-:Y:S02]  /*3760*/  HADD2.F32 R43, -RZ, R43.H0_H0 ;  /* 0x2000002bff2b7230 */ /* 0x000fe40000004100 */
[----:B------:R-:W-:Y:S02]  /*3770*/  HADD2.F32 R13, -RZ, R13.H0_H0 ;  /* 0x2000000dff0d7230 */ /* 0x000fe40000004100 */
[----:B------:R-:W-:Y:S01]  /*3780*/  FMUL.FTZ R44, R11, R42 ;  /* 0x0000002a0b2c7220 */ /* 0x000fe20000410000 */
[----:B------:R-:W-:-:S02]  /*3790*/  HADD2.F32 R15, -RZ, R15.H0_H0 ;  /* 0x2000000fff0f7230 */ /* 0x000fc40000004100 */
[CC--:B------:R-:W-:Y:S01]  /*37a0*/  FMUL.FTZ R46, R32.reuse, R43.reuse ;  /* 0x0000002b202e7220 */ /* 0x0c0fe20000410000 */
[----:B------:R-:W-:Y:S02]  /*37b0*/  HADD2.F32 R40, -RZ, R40.H0_H0 ;  /* 0x20000028ff287230 */ /* 0x000fe40000004100 */
[----:B------:R-:W-:Y:S01]  /*37c0*/  FMUL.FTZ R42, R13, R42 ;  /* 0x0000002a0d2a7220 */ /* 0x000fe20000410000 */
[----:B------:R-:W-:Y:S02]  /*37d0*/  HADD2.F32 R41, -RZ, R41.H0_H0 ;  /* 0x20000029ff297230 */ /* 0x000fe40000004100 */
[----:B------:R-:W-:Y:S01]  /*37e0*/  FMUL.FTZ R45, R15, R43 ;  /* 0x0000002b0f2d7220 */ /* 0x000fe20000410000 */
[-C--:B------:R-:W-:Y:S01]  /*37f0*/  FFMA.FTZ R44, R13, R40.reuse, -R44 ;  /* 0x000000280d2c7223 */ /* 0x080fe2000001082c */
[----:B------:R-:W-:Y:S02]  /*3800*/  FFMA.FTZ R43, R11, R40, R42 ;  /* 0x000000280b2b7223 */ /* 0x000fe4000001002a */
[----:B------:R-:W-:Y:S01]  /*3810*/  FFMA.FTZ R47, R32, R41, R45 ;  /* 0x00000029202f7223 */ /* 0x000fe2000001002d */
[----:B------:R-:W-:-:S02]  /*3820*/  HADD2.F32 R32, -RZ, R109.H1_H1 ;  /* 0x3000006dff207230 */ /* 0x000fc40000004100 */
[----:B------:R-:W-:Y:S01]  /*3830*/  FFMA.FTZ R46, R15, R41, -R46 ;  /* 0x000000290f2e7223 */ /* 0x000fe2000001082e */
[----:B------:R-:W-:Y:S02]  /*3840*/  HADD2.F32 R11, -RZ, R12.H1_H1 ;  /* 0x3000000cff0b7230 */ /* 0x000fe40000004100 */
[----:B------:R-:W-:Y:S02]  /*3850*/  HADD2.F32 R13, -RZ, R14.H1_H1 ;  /* 0x3000000eff0d7230 */ /* 0x000fe40000004100 */
[----:B------:R-:W-:Y:S02]  /*3860*/  HADD2.F32 R109, -RZ, R109.H0_H0 ;  /* 0x2000006dff6d7230 */ /* 0x000fe40000004100 */
[----:B------:R-:W-:Y:S01]  /*3870*/  FMUL.FTZ R41, R11, R32 ;  /* 0x000000200b297220 */ /* 0x000fe20000410000 */
[----:B------:R-:W-:Y:S02]  /*3880*/  HADD2.F32 R12, -RZ, R12.H0_H0 ;  /* 0x2000000cff0c7230 */ /* 0x000fe40000004100 */
[----:B------:R-:W-:-:S02]  /*3890*/  HADD2.F32 R14, -RZ, R14.H0_H0 ;  /* 0x2000000eff0e7230 */ /* 0x000fc40000004100 */
[-C--:B------:R-:W-:Y:S01]  /*38a0*/  FMUL.FTZ R45, R13, R109.reuse ;  /* 0x0000006d0d2d7220 */ /* 0x080fe20000410000 */
        /* <DEDUP_REMOVED lines=12> */
.L_x_2872:
[----:B------:R-:W-:Y:S05]  /*3970*/  BSYNC B2 ;  /* 0x0000000000027941 */ /* 0x000fea0003800000 */
.L_x_2871:
[----:B0-----:R0:W-:Y:S02]  /*3980*/  ST.E.128 desc[UR54][R34.64], R12 ;  /* 0x0000000c22007985 */ /* 0x0011e4000c101d36 */
.L_x_2870:
[----:B------:R-:W-:Y:S05]  /*3990*/  BSYNC B1 ;  /* 0x0000000000017941 */ /* 0x000fea0003800000 */
.L_x_2869:
[----:B------:R-:W-:-:S13]  /*39a0*/  ISETP.NE.AND P1, PT, R90, RZ, PT ;  /* 0x000000ff5a00720c */ /* 0x000fda0003f25270 */
[----:B------:R-:W-:Y:S05]  /*39b0*/  @P1 BRA `(.L_x_2868) ;  /* 0x0000001800ec1947 */ /* 0x000fea0003800000 */
[----:B0---4-:R0:W4:Y:S01]  /*39c0*/  LDS.128 R12, [R103+0x2000] ;  /* 0x00200000670c7984 */ /* 0x0111220000000c00 */
[C---:B-1----:R-:W-:Y:S01]  /*39d0*/  LEA R32, P1, R18.reuse, R93, 0x1 ;  /* 0x0000005d12207211 */ /* 0x042fe200078208ff */
[----:B------:R-:W-:Y:S03]  /*39e0*/  BSSY B1, `(.L_x_2873) ;  /* 0x000002c000017945 */ /* 0x000fe60003800000 */
[----:B--2---:R-:W-:Y:S02]  /*39f0*/  LEA.HI.X R33, R18, R33, R207, 0x1, P1 ;  /* 0x0000002112217211 */ /* 0x004fe400008f0ccf */
        /* <DEDUP_REMOVED lines=8> */
[----:B---3--:R-:W-:Y:S01]  /*3a80*/  SHF.R.U32.HI R35, RZ, 0x10, R39 ;  /* 0x00000010ff237819 */ /* 0x008fe20000011627 */
[----:B------:R-:W-:Y:S02]  /*3a90*/  HADD2.F32 R38, -RZ, R38.H0_H0 ;  /* 0x20000026ff267230 */ /* 0x000fe40000004100 */
[----:B------:R-:W-:Y:S02]  /*3aa0*/  HADD2.F32 R11, -RZ, R13.H1_H1 ;  /* 0x3000000dff0b7230 */ /* 0x000fe40000004100 */
[----:B------:R-:W-:-:S02]  /*3ab0*/  HADD2.F32 R37, -RZ, R37.H0_H0 ;  /* 0x20000025ff257230 */ /* 0x000fc40000004100 */
[----:B------:R-:W-:Y:S02]  /*3ac0*/  HADD2.F32 R13, -RZ, R13.H0_H0 ;  /* 0x2000000dff0d7230 */ /* 0x000fe40000004100 */
[-C--:B------:R-:W-:Y:S01]  /*3ad0*/  FMUL.FTZ R40, R11, R38.reuse ;  /* 0x000000260b287220 */ /* 0x080fe20000410000 */
[----:B------:R-:W-:Y:S02]  /*3ae0*/  HADD2.F32 R35, -RZ, R35.H0_H0 ;  /* 0x20000023ff237230 */ /* 0x000fe40000004100 */
[-C--:B------:R-:W-:Y:S01]  /*3af0*/  FMUL.FTZ R39, R15, R37.reuse ;  /* 0x000000250f277220 */ /* 0x080fe20000410000 */
[C---:B------:R-:W-:Y:S01]  /*3b00*/  FMUL.FTZ R42, R34.reuse, R37 ;  /* 0x00000025222a7220 */ /* 0x040fe20000410000 */
[C---:B------:R-:W-:Y:S01]  /*3b10*/  FMUL.FTZ R38, R13.reuse, R38 ;  /* 0x000000260d267220 */ /* 0x040fe20000410000 */
[----:B------:R-:W-:Y:S01]  /*3b20*/  FFMA.FTZ R40, R13, R36, -R40 ;  /* 0x000000240d287223 */ /* 0x000fe20000010828 */
[----:B------:R-:W-:Y:S01]  /*3b30*/  FFMA.FTZ R41, R34, R35, R39 ;  /* 0x0000002322297223 */ /* 0x000fe20000010027 */
[----:B------:R-:W-:-:S02]  /*3b40*/  HADD2.F32 R34, -RZ, R107.H0_H0 ;  /* 0x2000006bff227230 */ /* 0x000fc40000004100 */
[----:B------:R-:W-:Y:S01]  /*3b50*/  FFMA.FTZ R37, R11, R36, R38 ;  /* 0x000000240b257223 */ /* 0x000fe20000010026 */
[----:B------:R-:W-:Y:S02]  /*3b60*/  HADD2.F32 R11, -RZ, R12.H1_H1 ;  /* 0x3000000cff0b7230 */ /* 0x000fe40000004100 */
[----:B------:R-:W-:Y:S01]  /*3b70*/  FFMA.FTZ R42, R15, R35, -R42 ;  /* 0x000000230f2a7223 */ /* 0x000fe2000001082a */
[----:B------:R-:W-:Y:S02]  /*3b80*/  HADD2.F32 R13, -RZ, R14.H1_H1 ;  /* 0x3000000eff0d7230 */ /* 0x000fe40000004100 */
[----:B------:R-:W-:Y:S02]  /*3b90*/  HADD2.F32 R107, -RZ, R107.H1_H1 ;  /* 0x3000006bff6b7230 */ /* 0x000fe40000004100 */
[----:B------:R-:W-:Y:S01]  /*3ba0*/  FMUL.FTZ R35, R11, R34 ;  /* 0x000000220b237220 */ /* 0x000fe20000410000 */
[----:B------:R-:W-:Y:S02]  /*3bb0*/  HADD2.F32 R12, -RZ, R12.H0_H0 ;  /* 0x2000000cff0c7230 */ /* 0x000fe40000004100 */
[----:B------:R-:W-:-:S02]  /*3bc0*/  HADD2.F32 R14, -RZ, R14.H0_H0 ;  /* 0x2000000eff0e7230 */ /* 0x000fc40000004100 */
[-C--:B------:R-:W-:Y:S01]  /*3bd0*/  FMUL.FTZ R39, R13, R107.reuse ;  /* 0x0000006b0d277220 */ /* 0x080fe20000410000 */
        /* <DEDUP_REMOVED lines=12> */
.L_x_2874:
[----:B------:R-:W-:Y:S05]  /*3ca0*/  BSYNC B1 ;  /* 0x0000000000017941 */ /* 0x000fea0003800000 */
.L_x_2873:
[----:B----4-:R0:W-:Y:S01]  /*3cb0*/  ST.E.128 desc[UR54][R32.64], R12 ;  /* 0x0000000c20007985 */ /* 0x0101e2000c101d36 */
[----:B------:R-:W-:Y:S05]  /*3cc0*/  BRA `(.L_x_2868) ;  /* 0x0000001800287947 */ /* 0x000fea0003800000 */
.L_x_2850:
[----:B------:R-:W-:-:S05]  /*3cd0*/  VIADD R11, R205, 0x40 ;  /* 0x00000040cd0b7836 */ /* 0x000fca0000000000 */
        /* <DEDUP_REMOVED lines=9> */
[----:B------:R-:W1:Y:S01]  /*3d70*/  @!P2 LDC.64 R34, c[0x0][0x3e8] ;  /* 0x0000fa00ff22ab82 */ /* 0x000e620000000a00 */
[----:B------:R-:W-:-:S05]  /*3d80*/  @!P2 IADD3 R15, P3, R52, R14, RZ ;  /* 0x0000000e340fa210 */ /* 0x000fca0007f7e0ff */
[----:B------:R-:W-:Y:S02]  /*3d90*/  @!P2 IMAD.X R32, R96, 0x1, R74, P3 ;  /* 0x000000016020a824 */ /* 0x000fe400018e064a */
[----:B------:R-:W2:Y:S01]  /*3da0*/  @!P2 LDC.64 R48, c[0x0][0x400] ;  /* 0x00010000ff30ab82 */ /* 0x000ea20000000a00 */
[----:B-1----:R-:W-:-:S04]  /*3db0*/  @!P2 LEA R14, P3, R15, R34, 0x1 ;  /* 0x000000220f0ea211 */ /* 0x002fc800078608ff */
[----:B------:R-:W-:Y:S02]  /*3dc0*/  @!P2 LEA.HI.X R15, R15, R35, R32, 0x1, P3 ;  /* 0x000000230f0fa211 */ /* 0x000fe400018f0c20 */
[----:B------:R-:W-:Y:S02]  /*3dd0*/  CS2R R34, SRZ ;  /* 0x0000000000227805 */ /* 0x000fe4000001ff00 */
[----:B------:R-:W-:Y:S02]  /*3de0*/  @!P2 IADD3 R12, P3, R58, R12, RZ ;  /* 0x0000000c3a0ca210 */ /* 0x000fe40007f7e0ff */
[----:B------:R-:W-:-:S03]  /*3df0*/  CS2R R32, SRZ ;  /* 0x0000000000207805 */ /* 0x000fc6000001ff00 */
[----:B------:R-:W-:Y:S01]  /*3e00*/  @!P2 IMAD.X R13, R102, 0x1, R76, P3 ;  /* 0x00000001660da824 */ /* 0x000fe200018e064c */
[C---:B--2---:R-:W-:Y:S02]  /*3e10*/  @!P2 LEA R48, P3, R12.reuse, R48, 0x1 ;  /* 0x000000300c30a211 */ /* 0x044fe400078608ff */
[----:B------:R-:W-:Y:S02]  /*3e20*/  CS2R R38, SRZ ;  /* 0x0000000000267805 */ /* 0x000fe4000001ff00 */
[----:B------:R-:W-:Y:S01]  /*3e30*/  CS2R R36, SRZ ;  /* 0x0000000000247805 */ /* 0x000fe2000001ff00 */
[----:B------:R-:W2:Y:S01]  /*3e40*/  @!P2 LDG.E.128 R32, desc[UR54][R14.64] ;  /* 0x000000360e20a981 */ /* 0x000ea2000c1e1d00 */
[----:B------:R-:W-:Y:S02]  /*3e50*/  @!P2 LEA.HI.X R49, R12, R49, R13, 0x1, P3 ;  /* 0x000000310c31a211 */ /* 0x000fe400018f0c0d */
[----:B------:R-:W1:Y:S03]  /*3e60*/  @!P1 LDC.64 R12, c[0x0][0x400] ;  /* 0x00010000ff0c9b82 */ /* 0x000e660000000a00 */
[----:B------:R3:W4:Y:S01]  /*3e70*/  @!P2 LDG.E.128 R36, desc[UR54][R48.64] ;  /* 0x000000363024a981 */ /* 0x000722000c1e1d00 */
[----:B0-----:R-:W-:-:S02]  /*3e80*/  @!P1 LEA R50, P2, R40, R50, 0x1 ;  /* 0x0000003228329211 */ /* 0x001fc400078408ff */
[----:B------:R-:W-:Y:S02]  /*3e90*/  CS2R R42, SRZ ;  /* 0x00000000002a7805 */ /* 0x000fe4000001ff00 */
[----:B------:R-:W-:Y:S02]  /*3ea0*/  @!P1 LEA.HI.X R51, R40, R51, R41, 0x1, P2 ;  /* 0x0000003328339211 */ /* 0x000fe400010f0c29 */
[----:B------:R-:W-:Y:S02]  /*3eb0*/  CS2R R40, SRZ ;  /* 0x0000000000287805 */ /* 0x000fe4000001ff00 */
[----:B------:R-:W-:-:S04]  /*3ec0*/  CS2R R46, SRZ ;  /* 0x00000000002e7805 */ /* 0x000fc8000001ff00 */
[----:B------:R-:W5:Y:S01]  /*3ed0*/  @!P1 LDG.E.128 R40, desc[UR54][R50.64] ;  /* 0x0000003632289981 */ /* 0x000f62000c1e1d00 */
[----:B-1----:R-:W-:-:S04]  /*3ee0*/  @!P1 LEA R12, P2, R11, R12, 0x1 ;  /* 0x0000000c0b0c9211 */ /* 0x002fc800078408ff */
[----:B------:R-:W-:Y:S02]  /*3ef0*/  @!P1 LEA.HI.X R13, R11, R13, R44, 0x1, P2 ;  /* 0x0000000d0b0d9211 */ /* 0x000fe400010f0c2c */
[----:B------:R-:W-:-:S06]  /*3f00*/  CS2R R44, SRZ ;  /* 0x00000000002c7805 */ /* 0x000fcc000001ff00 */
[----:B------:R0:W5:Y:S01]  /*3f10*/  @!P1 LDG.E.128 R44, desc[UR54][R12.64] ;  /* 0x000000360c2c9981 */ /* 0x000162000c1e1d00 */
[----:B------:R-:W-:-:S06]  /*3f20*/  UISETP.NE.AND UP0, UPT, UR51, 0x3, UPT ;  /* 0x000000033300788c */ /* 0x000fcc000bf05270 */
[----:B------:R-:W-:Y:S02]  /*3f30*/  PLOP3.LUT P2, PT, PT, PT, UP0, 0x80, 0x0 ;  /* 0x000000000000781c */ /* 0x000fe40003f4f008 */
[----:B------:R-:W-:Y:S01]  /*3f40*/  ISETP.GE.AND P1, PT, R16, R105, PT ;  /* 0x000000691000720c */ /* 0x000fe20003f26270 */
[----:B--2---:R-:W-:Y:S01]  /*3f50*/  IMAD.MOV.U32 R11, RZ, RZ, R34 ;  /* 0x000000ffff0b7224 */ /* 0x004fe200078e0022 */
[----:B------:R-:W-:Y:S01]  /*3f60*/  MOV R14, R35 ;  /* 0x00000023000e7202 */ /* 0x000fe20000000f00 */
[----:B------:R-:W-:Y:S02]  /*3f70*/  IMAD.MOV.U32 R15, RZ, RZ, R32 ;  /* 0x000000ffff0f7224 */ /* 0x000fe400078e0020 */
[----:B---3--:R-:W-:Y:S01]  /*3f80*/  IMAD.MOV.U32 R48, RZ, RZ, R33 ;  /* 0x000000ffff307224 */ /* 0x008fe200078e0021 */
[----:B------:R-:W-:Y:S01]  /*3f90*/  PRMT R111, R11, 0x7610, R111 ;  /* 0x000076100b6f7816 */ /* 0x000fe2000000006f */
[----:B----4-:R-:W-:Y:S01]  /*3fa0*/  IMAD.MOV.U32 R11, RZ, RZ, R38 ;  /* 0x000000ffff0b7224 */ /* 0x010fe200078e0026 */
[----:B------:R-:W-:Y:S01]  /*3fb0*/  PRMT R117, R14, 0x7610, R117 ;  /* 0x000076100e757816 */ /* 0x000fe20000000075 */
[----:B0-----:R-:W-:Y:S01]  /*3fc0*/  IMAD.MOV.U32 R12, RZ, RZ, R39 ;  /* 0x000000ffff0c7224 */ /* 0x001fe200078e0027 */
[----:B------:R-:W-:Y:S01]  /*3fd0*/  PRMT R123, R15, 0x7610, R123 ;  /* 0x000076100f7b7816 */ /* 0x000fe2000000007b */
[----:B------:R-:W-:Y:S01]  /*3fe0*/  IMAD.MOV.U32 R13, RZ, RZ, R36 ;  /* 0x000000ffff0d7224 */ /* 0x000fe200078e0024 */
[----:B------:R-:W-:Y:S01]  /*3ff0*/  PRMT R113, R48, 0x7610, R113 ;  /* 0x0000761030717816 */ /* 0x000fe20000000071 */
[----:B------:R-:W-:Y:S01]  /*4000*/  IMAD.MOV.U32 R14, RZ, RZ, R37 ;  /* 0x000000ffff0e7224 */ /* 0x000fe200078e0025 */
[----:B------:R-:W-:-:S02]  /*4010*/  PRMT R111, R111, 0x5410, R11 ;  /* 0x000054106f6f7816 */ /* 0x000fc4000000000b */
[----:B------:R-:W-:Y:S02]  /*4020*/  PRMT R117, R117, 0x5410, R12 ;  /* 0x0000541075757816 */ /* 0x000fe4000000000c */
        /* <DEDUP_REMOVED lines=8> */
[----:B------:R-:W-:Y:S01]  /*40b0*/  IMAD.MOV.U32 R11, RZ, RZ, R46 ;  /* 0x000000ffff0b7224 */ /* 0x000fe200078e002e */
[----:B------:R-:W-:Y:S01]  /*40c0*/  MOV R12, R47 ;  /* 0x0000002f000c7202 */ /* 0x000fe20000000f00 */
[----:B------:R-:W-:Y:S02]  /*40d0*/  IMAD.MOV.U32 R13, RZ, RZ, R44 ;  /* 0x000000ffff0d7224 */ /* 0x000fe400078e002c */
[----:B------:R-:W-:Y:S01]  /*40e0*/  IMAD.MOV.U32 R14, RZ, RZ, R45 ;  /* 0x000000ffff0e7224 */ /* 0x000fe200078e002d */
[----:B------:R-:W-:-:S04]  /*40f0*/  PRMT R109, R11, 0x5410, R12 ;  /* 0x000054100b6d7816 */ /* 0x000fc8000000000c */
[----:B------:R-:W-:Y:S01]  /*4100*/  PRMT R110, R13, 0x5410, R14 ;  /* 0x000054100d6e7816 */ /* 0x000fe2000000000e */
[----:B------:R-:W-:Y:S06]  /*4110*/  @!P2 BRA `(.L_x_2875) ;  /* 0x000000000004a947 */ /* 0x000fec0003800000 */
[----:B------:R-:W-:Y:S01]  /*4120*/  BPT.TRAP 0x1 ;  /* 0x000000040000795c */ /* 0x000fe20000300000 */
.L_x_2875:
[----:B------:R-:W-:Y:S01]  /*4130*/  IMAD R89, R19, 0x8, R23 ;  /* 0x0000000813597824 */ /* 0x000fe200078e0217 */
[----:B------:R-:W-:Y:S01]  /*4140*/  SHF.L.U32 R102, R212, 0x1f, RZ ;  /* 0x0000001fd4667819 */ /* 0x000fe200000006ff */
[----:B------:R-:W0:Y:S01]  /*4150*/  LDC R106, c[0x0][0x2f4] ;  /* 0x0000bd00ff6a7b82 */ /* 0x000e220000000800 */
[----:B------:R-:W-:Y:S02]  /*4160*/  BSSY B1, `(.L_x_2876) ;  /* 0x0000003000017945 */ /* 0x000fe40003800000 */
[----:B------:R-:W1:Y:S02]  /*4170*/  SYNCS.PHASECHK.TRANS64.TRYWAIT P3, [R89+URZ+0x22890], R102 ;  /* 0x02289066590075a7 */ /* 0x000e64000806017f */
[----:B-1----:R-:W-:Y:S05]  /*4180*/  @!P3 BRA `(.L_x_2877) ;  /* 0x000001d40034b947 */ /* 0x002fea0003800000 */
.L_x_3197:
[----:B------:R-:W-:Y:S05]  /*4190*/  BSYNC B1 ;  /* 0x0000000000017941 */ /* 0x000fea0003800000 */
.L_x_2876:
[----:B------:R-:W-:Y:S01]  /*41a0*/  UMOV UR4, 0xffffffff ;  /* 0xffffffff00047882 */ /* 0x000fe20000000000 */
[----:B0-----:R-:W-:Y:S02]  /*41b0*/  IMAD.IADD R108, R106, 0x1, -R67 ;  /* 0x000000016a6c7824 */ /* 0x001fe400078e0a43 */
[----:B------:R-:W-:Y:S05]  /*41c0*/  BRA.DIV UR4, `(.L_x_2878) ;  /* 0x000001d604387947 */ /* 0x000fea000b800000 */
[----:B------:R0:W2:Y:S04]  /*41d0*/  SHFL.IDX PT, R49, R94, RZ, 0x1c1f ;  /* 0x001c1fff5e317589 */ /* 0x0000a800000e0000 */
[----:B------:R0:W3:Y:S02]  /*41e0*/  SHFL.IDX PT, R14, R93, RZ, 0x1c1f ;  /* 0x001c1fff5d0e7589 */ /* 0x0000e400000e0000 */
.L_x_3201:
[----:B------:R-:W-:Y:S01]  /*41f0*/  ISETP.GE.OR P3, PT, R205, R98, P0 ;  /* 0x00000062cd00720c */ /* 0x000fe20000766670 */
[----:B------:R-:W-:-:S12]  /*4200*/  BSSY B1, `(.L_x_2879) ;  /* 0x0000072000017945 */ /* 0x000fd80003800000 */
[----:B------:R-:W-:Y:S05]  /*4210*/  @P3 BRA `(.L_x_2880) ;  /* 0x0000000400c03947 */ /* 0x000fea0003800000 */
[----:B------:R-:W4:Y:S01]  /*4220*/  S2R R15, SR_TID.X ;  /* 0x00000000000f7919 */ /* 0x000f220000002100 */
[----:B------:R-:W-:Y:S01]  /*4230*/  ISETP.NE.AND P4, PT, R91, RZ, PT ;  /* 0x000000ff5b00720c */ /* 0x000fe20003f85270 */
[----:B---3--:R-:W-:Y:S01]  /*4240*/  IMAD.MOV.U32 R104, RZ, RZ, R14 ;  /* 0x000000ffff687224 */ /* 0x008fe200078e000e */
[C---:B------:R-:W-:Y:S01]  /*4250*/  LEA R96, P3, R78.reuse, R14, 0x1 ;  /* 0x0000000e4e607211 */ /* 0x040fe200078608ff */
[----:B--2---:R-:W-:Y:S01]  /*4260*/  IMAD.MOV.U32 R105, RZ, RZ, R49 ;  /* 0x000000ffff697224 */ /* 0x004fe200078e0031 */
[----:B------:R-:W-:Y:S01]  /*4270*/  SEL R11, R67, R108, !P4 ;  /* 0x0000006c430b7207 */ /* 0x000fe20006000000 */
[----:B------:R-:W-:Y:S01]  /*4280*/  BSSY B2, `(.L_x_2881) ;  /* 0x0000065000027945 */ /* 0x000fe20003800000 */
[----:B------:R-:W-:Y:S02]  /*4290*/  LEA.HI.X R97, R78, R49, R79, 0x1, P3 ;  /* 0x000000314e617211 */ /* 0x000fe400018f0c4f */
[----:B------:R-:W-:-:S04]  /*42a0*/  SHF.R.S32.HI R12, RZ, 0x1f, R11 ;  /* 0x0000001fff0c7819 */ /* 0x000fc8000001140b */
[----:B------:R-:W-:-:S04]  /*42b0*/  LEA.HI R12, R12, R11, RZ, 0x4 ;  /* 0x0000000b0c0c7211 */ /* 0x000fc800078f20ff */
[----:B------:R-:W-:-:S05]  /*42c0*/  LEA.HI.SX32 R11, R12, R77, 0x1c ;  /* 0x0000004d0c0b7211 */ /* 0x000fca00078fe2ff */
[----:B------:R-:W-:-:S05]  /*42d0*/  IMAD.SHL.U32 R11, R11, 0x8, RZ ;  /* 0x000000080b0b7824 */ /* 0x000fca00078e00ff */
[----:B------:R-:W-:-:S04]  /*42e0*/  LOP3.LUT R12, R31, 0x38, R11, 0xf8, !PT ;  /* 0x000000381f0c7812 */ /* 0x000fc800078ef80b */
[----:B------:R-:W-:Y:S01]  /*42f0*/  LOP3.LUT R12, R12, R65, RZ, 0x3c, !PT ;  /* 0x000000410c0c7212 */ /* 0x000fe200078e3cff */
[----:B----4-:R-:W-:-:S05]  /*4300*/  VIADD R15, R15, 0xffffff80 ;  /* 0xffffff800f0f7836 */ /* 0x010fca0000000000 */
        /* <DEDUP_REMOVED lines=11> */
[--C-:B------:R-:W-:Y:S02]  /*43c0*/  SHF.R.U64 R119, R36, 0x10, R37.reuse ;  /* 0x0000001024777819 */ /* 0x100fe40000001225 */
[----:B------:R-:W-:Y:S02]  /*43d0*/  SHF.R.U32.HI R36, RZ, 0x10, R37 ;  /* 0x00000010ff247819 */ /* 0x000fe40000011625 */
[--C-:B------:R-:W-:Y:S02]  /*43e0*/  SHF.R.U64 R121, R32, 0x10, R33.reuse ;  /* 0x0000001020797819 */ /* 0x100fe40000001221 */
[----:B------:R-:W-:Y:S01]  /*43f0*/  SHF.R.U32.HI R112, RZ, 0x10, R33 ;  /* 0x00000010ff707819 */ /* 0x000fe20000011621 */
[--C-:B---3--:R-:W-:Y:S01]  /*4400*/  HADD2.F32 R33, -RZ, R49.reuse.H0_H0 ;  /* 0x20000031ff217230 */ /* 0x108fe20000004100 */
[--C-:B------:R-:W-:Y:S01]  /*4410*/  SHF.R.U64 R120, R34, 0x10, R35.reuse ;  /* 0x0000001022787819 */ /* 0x100fe20000001223 */
[----:B------:R-:W-:Y:S01]  /*4420*/  HADD2.F32 R49, -RZ, R49.H1_H1 ;  /* 0x30000031ff317230 */ /* 0x000fe20000004100 */
[----:B------:R-:W-:Y:S01]  /*4430*/  SHF.R.U32.HI R115, RZ, 0x10, R35 ;  /* 0x00000010ff737819 */ /* 0x000fe20000011623 */
[----:B------:R-:W-:Y:S01]  /*4440*/  HADD2.F32 R35, -RZ, R113.H1_H1 ;  /* 0x30000071ff237230 */ /* 0x000fe20000004100 */
[----:B--2---:R-:W-:Y:S01]  /*4450*/  MOV R32, R14 ;  /* 0x0000000e00207202 */ /* 0x004fe20000000f00 */
[----:B------:R-:W-:Y:S01]  /*4460*/  HADD2.F32 R14, -RZ, R13.H0_H0 ;  /* 0x2000000dff0e7230 */ /* 0x000fe20000004100 */
[----:B------:R-:W-:Y:S01]  /*4470*/  SHF.R.U64 R118, R38, 0x10, R39 ;  /* 0x0000001026767819 */ /* 0x000fe20000001227 */
[----:B------:R-:W-:-:S02]  /*4480*/  HADD2.F32 R38, -RZ, R36.H0_H0 ;  /* 0x20000024ff267230 */ /* 0x000fc40000004100 */
[-C--:B------:R-:W-:Y:S01]  /*4490*/  FMUL.FTZ R37, R33, R35.reuse ;  /* 0x0000002321257220 */ /* 0x080fe20000410000 */
[----:B------:R-:W-:Y:S01]  /*44a0*/  HADD2.F32 R13, -RZ, R13.H1_H1 ;  /* 0x3000000dff0d7230 */ /* 0x000fe20000004100 */
[----:B------:R-:W-:Y:S01]  /*44b0*/  SHF.R.U32.HI R39, RZ, 0x10, R39 ;  /* 0x00000010ff277819 */ /* 0x000fe20000011627 */
[----:B------:R-:W-:Y:S02]  /*44c0*/  HADD2.F32 R34, -RZ, R113.H0_H0 ;  /* 0x20000071ff227230 */ /* 0x000fe40000004100 */
[-C--:B------:R-:W-:Y:S01]  /*44d0*/  FMUL.FTZ R114, R49, R38.reuse ;  /* 0x0000002631727220 */ /* 0x080fe20000410000 */
[----:B------:R-:W-:Y:S02]  /*44e0*/  HADD2.F32 R36, -RZ, R112.H0_H0 ;  /* 0x20000070ff247230 */ /* 0x000fe40000004100 */
[----:B------:R-:W-:Y:S01]  /*44f0*/  FMUL.FTZ R116, R13, R38 ;  /* 0x000000260d747220 */ /* 0x000fe20000410000 */
[C---:B------:R-:W-:Y:S01]  /*4500*/  FMUL.FTZ R112, R14.reuse, R35 ;  /* 0x000000230e707220 */ /* 0x040fe20000410000 */
[----:B------:R-:W-:Y:S01]  /*4510*/  FFMA.FTZ R38, R14, R34, -R37 ;  /* 0x000000220e267223 */ /* 0x000fe20000010825 */
[----:B------:R-:W-:-:S02]  /*4520*/  HADD2.F32 R35, -RZ, R117.H1_H1 ;  /* 0x30000075ff237230 */ /* 0x000fc40000004100 */
[-C--:B------:R-:W-:Y:S01]  /*4530*/  FFMA.FTZ R113, R13, R36.reuse, -R114 ;  /* 0x000000240d717223 */ /* 0x080fe20000010872 */
[----:B------:R-:W-:Y:S01]  /*4540*/  FFMA.FTZ R49, R49, R36, R116 ;  /* 0x0000002431317223 */ /* 0x000fe20000010074 */
[--C-:B------:R-:W-:Y:S02]  /*4550*/  HADD2.F32 R14, -RZ, R51.reuse.H0_H0 ;  /* 0x20000033ff0e7230 */ /* 0x100fe40000004100 */
[----:B------:R-:W-:Y:S01]  /*4560*/  FFMA.FTZ R112, R33, R34, R112 ;  /* 0x0000002221707223 */ /* 0x000fe20000010070 */
[----:B------:R-:W-:Y:S02]  /*4570*/  HADD2.F32 R51, -RZ, R51.H1_H1 ;  /* 0x30000033ff337230 */ /* 0x000fe40000004100 */
[----:B------:R-:W-:Y:S02]  /*4580*/  HADD2.F32 R13, -RZ, R15.H0_H0 ;  /* 0x2000000fff0d7230 */ /* 0x000fe40000004100 */
[----:B------:R-:W-:Y:S01]  /*4590*/  FMUL.FTZ R114, R14, R35 ;  /* 0x000000230e727220 */ /* 0x000fe20000410000 */
[----:B------:R-:W-:Y:S01]  /*45a0*/  HADD2.F32 R36, -RZ, R39.H0_H0 ;  /* 0x20000027ff247230 */ /* 0x000fe20000004100 */
[----:B------:R-:W-:Y:S01]  /*45b0*/  F2FP.F16.F32.PACK_AB R49, R49, R112 ;  /* 0x000000703131723e */ /* 0x000fe200000000ff */
[----:B------:R-:W-:-:S02]  /*45c0*/  HADD2.F32 R15, -RZ, R15.H1_H1 ;  /* 0x3000000fff0f7230 */ /* 0x000fc40000004100 */
[----:B------:R-:W-:Y:S01]  /*45d0*/  FMUL.FTZ R35, R13, R35 ;  /* 0x000000230d237220 */ /* 0x000fe20000410000 */
[----:B------:R-:W-:Y:S02]  /*45e0*/  HADD2.F32 R33, -RZ, R117.H0_H0 ;  /* 0x20000075ff217230 */ /* 0x000fe40000004100 */
[-C--:B------:R-:W-:Y:S01]  /*45f0*/  FMUL.FTZ R116, R51, R36.reuse ;  /* 0x0000002433747220 */ /* 0x080fe20000410000 */
[----:B------:R-:W-:Y:S02]  /*4600*/  HADD2.F32 R34, -RZ, R115.H0_H0 ;  /* 0x20000073ff227230 */ /* 0x000fe40000004100 */
[----:B------:R-:W-:Y:S01]  /*4610*/  FMUL.FTZ R36, R15, R36 ;  /* 0x000000240f247220 */ /* 0x000fe20000410000 */
[-C--:B------:R-:W-:Y:S01]  /*4620*/  FFMA.FTZ R115, R14, R33.reuse, R35 ;  /* 0x000000210e737223 */ /* 0x080fe20000010023 */
[----:B------:R-:W-:Y:S01]  /*4630*/  FFMA.FTZ R114, R13, R33, -R114 ;  /* 0x000000210d727223 */ /* 0x000fe20000010872 */
[-C--:B------:R-:W-:Y:S01]  /*4640*/  FFMA.FTZ R117, R15, R34.reuse, -R116 ;  /* 0x000000220f757223 */ /* 0x080fe20000010874 */
[----:B------:R-:W-:Y:S01]  /*4650*/  FFMA.FTZ R116, R51, R34, R36 ;  /* 0x0000002233747223 */ /* 0x000fe20000010024 */
[----:B------:R-:W-:-:S02]  /*4660*/  HADD2.F32 R14, -RZ, R48.H0_H0 ;  /* 0x20000030ff0e7230 */ /* 0x000fc40000004100 */
[----:B------:R-:W-:Y:S02]  /*4670*/  HADD2.F32 R34, -RZ, R123.H1_H1 ;  /* 0x3000007bff227230 */ /* 0x000fe40000004100 */
[----:B------:R-:W-:Y:S02]  /*4680*/  HADD2.F32 R35, -RZ, R119.H0_H0 ;  /* 0x20000077ff237230 */ /* 0x000fe40000004100 */
[----:B------:R-:W-:Y:S02]  /*4690*/  HADD2.F32 R13, -RZ, R12.H0_H0 ;  /* 0x2000000cff0d7230 */ /* 0x000fe40000004100 */
[-C--:B------:R-:W-:Y:S01]  /*46a0*/  FMUL.FTZ R36, R14, R34.reuse ;  /* 0x000000220e247220 */ /* 0x080fe20000410000 */
[----:B------:R-:W-:Y:S02]  /*46b0*/  HADD2.F32 R48, -RZ, R48.H1_H1 ;  /* 0x30000030ff307230 */ /* 0x000fe40000004100 */
[----:B------:R-:W-:Y:S02]  /*46c0*/  HADD2.F32 R12, -RZ, R12.H1_H1 ;  /* 0x3000000cff0c7230 */ /* 0x000fe40000004100 */
[----:B------:R-:W-:Y:S01]  /*46d0*/  FMUL.FTZ R37, R13, R34 ;  /* 0x000000220d257220 */ /* 0x000fe20000410000 */
[----:B------:R-:W-:-:S02]  /*46e0*/  HADD2.F32 R15, -RZ, R123.H0_H0 ;  /* 0x2000007bff0f7230 */ /* 0x000fc40000004100 */
[-C--:B------:R-:W-:Y:S01]  /*46f0*/  FMUL.FTZ R39, R48, R35.reuse ;  /* 0x0000002330277220 */ /* 0x080fe20000410000 */
[----:B------:R-:W-:Y:S02]  /*4700*/  HADD2.F32 R33, -RZ, R121.H0_H0 ;  /* 0x20000079ff217230 */ /* 0x000fe40000004100 */
[----:B------:R-:W-:Y:S01]  /*4710*/  FMUL.FTZ R35, R12, R35 ;  /* 0x000000230c237220 */ /* 0x000fe20000410000 */
[-C--:B------:R-:W-:Y:S01]  /*4720*/  FFMA.FTZ R36, R13, R15.reuse, -R36 ;  /* 0x0000000f0d247223 */ /* 0x080fe20000010824 */
[----:B------:R-:W-:Y:S01]  /*4730*/  FFMA.FTZ R37, R14, R15, R37 ;  /* 0x0000000f0e257223 */ /* 0x000fe20000010025 */
[-C--:B------:R-:W-:Y:S01]  /*4740*/  FFMA.FTZ R39, R12, R33.reuse, -R39 ;  /* 0x000000210c277223 */ /* 0x080fe20000010827 */
[----:B------:R-:W-:Y:S01]  /*4750*/  FFMA.FTZ R48, R48, R33, R35 ;  /* 0x0000002130307223 */ /* 0x000fe20000010023 */
[----:B------:R-:W-:Y:S02]  /*4760*/  HADD2.F32 R13, -RZ, R50.H0_H0 ;  /* 0x20000032ff0d7230 */ /* 0x000fe40000004100 */
[----:B------:R-:W-:-:S02]  /*4770*/  HADD2.F32 R14, -RZ, R111.H0_H0 ;  /* 0x2000006fff0e7230 */ /* 0x000fc40000004100 */
[----:B------:R-:W-:Y:S01]  /*4780*/  HADD2.F32 R33, -RZ, R118.H0_H0 ;  /* 0x20000076ff217230 */ /* 0x000fe20000004100 */
[----:B------:R-:W-:Y:S01]  /*4790*/  F2FP.F16.F32.PACK_AB R48, R48, R37 ;  /* 0x000000253030723e */ /* 0x000fe200000000ff */
[----:B------:R-:W-:Y:S02]  /*47a0*/  HADD2.F32 R12, -RZ, R32.H0_H0 ;  /* 0x20000020ff0c7230 */ /* 0x000fe40000004100 */
[----:B------:R-:W-:Y:S02]  /*47b0*/  HADD2.F32 R50, -RZ, R50.H1_H1 ;  /* 0x30000032ff327230 */ /* 0x000fe40000004100 */
[----:B------:R-:W-:Y:S02]  /*47c0*/  HADD2.F32 R111, -RZ, R111.H1_H1 ;  /* 0x3000006fff6f7230 */ /* 0x000fe40000004100 */
[----:B------:R-:W-:Y:S02]  /*47d0*/  HADD2.F32 R32, -RZ, R32.H1_H1 ;  /* 0x30000020ff207230 */ /* 0x000fe40000004100 */
[----:B------:R-:W-:Y:S01]  /*47e0*/  FMUL.FTZ R51, R50, R33 ;  /* 0x0000002132337220 */ /* 0x000fe20000410000 */
[----:B------:R-:W-:-:S02]  /*47f0*/  HADD2.F32 R15, -RZ, R120.H0_H0 ;  /* 0x20000078ff0f7230 */ /* 0x000fc40000004100 */
[CC--:B------:R-:W-:Y:S01]  /*4800*/  FMUL.FTZ R35, R13.reuse, R111.reuse ;  /* 0x0000006f0d237220 */ /* 0x0c0fe20000410000 */
[----:B------:R-:W-:Y:S01]  /*4810*/  FMUL.FTZ R34, R12, R111 ;  /* 0x0000006f0c227220 */ /* 0x000fe20000410000 */
[----:B------:R-:W-:Y:S02]  /*4820*/  FMUL.FTZ R33, R32, R33 ;  /* 0x0000002120217220 */ /* 0x000fe40000410000 */
[-C--:B------:R-:W-:Y:S01]  /*4830*/  FFMA.FTZ R35, R12, R14.reuse, -R35 ;  /* 0x0000000e0c237223 */ /* 0x080fe20000010823 */
[----:B------:R-:W-:Y:S01]  /*4840*/  FFMA.FTZ R34, R13, R14, R34 ;  /* 0x0000000e0d227223 */ /* 0x000fe20000010022 */
[-C--:B------:R-:W-:Y:S01]  /*4850*/  FFMA.FTZ R32, R32, R15.reuse, -R51 ;  /* 0x0000000f20207223 */ /* 0x080fe20000010833 */
[----:B------:R-:W-:Y:S01]  /*4860*/  FFMA.FTZ R33, R50, R15, R33 ;  /* 0x0000000f32217223 */ /* 0x000fe20000010021 */
[----:B------:R-:W-:Y:S02]  /*4870*/  F2FP.F16.F32.PACK_AB R13, R113, R38 ;  /* 0x00000026710d723e */ /* 0x000fe400000000ff */
[----:B------:R-:W-:-:S02]  /*4880*/  F2FP.F16.F32.PACK_AB R15, R117, R114 ;  /* 0x00000072750f723e */ /* 0x000fc400000000ff */
[----:B------:R-:W-:Y:S02]  /*4890*/  F2FP.F16.F32.PACK_AB R51, R116, R115 ;  /* 0x000000737433723e */ /* 0x000fe400000000ff */
[----:B------:R-:W-:Y:S02]  /*48a0*/  F2FP.F16.F32.PACK_AB R12, R39, R36 ;  /* 0x00000024270c723e */ /* 0x000fe400000000ff */
[----:B------:R-:W-:Y:S02]  /*48b0*/  F2FP.F16.F32.PACK_AB R14, R32, R35 ;  /* 0x00000023200e723e */ /* 0x000fe400000000ff */
[----:B------:R-:W-:-:S07]  /*48c0*/  F2FP.F16.F32.PACK_AB R50, R33, R34 ;  /* 0x000000222132723e */ /* 0x000fce00000000ff */
.L_x_2882:
[----:B------:R-:W-:Y:S05]  /*48d0*/  BSYNC B2 ;  /* 0x0000000000027941 */ /* 0x000fea0003800000 */
.L_x_2881:
[----:B------:R-:W-:Y:S01]  /*48e0*/  ISETP.GE.AND P3, PT, R11, R106, PT ;  /* 0x0000006a0b00720c */ /* 0x000fe20003f66270 */
[----:B--2---:R4:W-:-:S12]  /*48f0*/  ST.E.128 desc[UR54][R96.64], R12 ;  /* 0x0000000c60007985 */ /* 0x0049d8000c101d36 */
[----:B------:R-:W-:-:S05]  /*4900*/  @!P3 IMAD.WIDE R104, R11, 0x2, R104 ;  /* 0x000000020b68b825 */ /* 0x000fca00078e0268 */
[----:B---3--:R4:W-:Y:S02]  /*4910*/  @!P3 ST.E.128 desc[UR54][R104.64], R48 ;  /* 0x000000306800b985 */ /* 0x0089e4000c101d36 */
.L_x_2880:
[----:B------:R-:W-:Y:S05]  /*4920*/  BSYNC B1 ;  /* 0x0000000000017941 */ /* 0x000fea0003800000 */
.L_x_2879:
[----:B------:R-:W-:-:S03]  /*4930*/  UMOV UR4, 0xffffffff ;  /* 0xffffffff00047882 */ /* 0x000fc60000000000 */
[----:B------:R-:W-:Y:S05]  /*4940*/  BRA.DIV UR4, `(.L_x_2883) ;  /* 0x000001ce04a07947 */ /* 0x000fea000b800000 */
[----:B------:R0:W0:Y:S04]  /*4950*/  SHFL.IDX PT, R37, R94, 0x1, 0x1c1f ;  /* 0x003c1f005e257f89 */ /* 0x00002800000e0000 */
[----:B------:R0:W0:Y:S02]  /*4960*/  SHFL.IDX PT, R36, R93, 0x1, 0x1c1f ;  /* 0x003c1f005d247f89 */ /* 0x00002400000e0000 */
.L_x_3205:
[----:B------:R-:W-:-:S05]  /*4970*/  VIADD R11, R205, 0x40 ;  /* 0x00000040cd0b7836 */ /* 0x000fca0000000000 */
[----:B------:R-:W-:-:S13]  /*4980*/  ISETP.GE.OR P3, PT, R11, R98, P0 ;  /* 0x000000620b00720c */ /* 0x000fda0000766670 */
[----:B------:R-:W-:Y:S05]  /*4990*/  @P3 BRA `(.L_x_2868) ;  /* 0x0000000800f43947 */ /* 0x000fea0003800000 */
[----:B----4-:R-:W4:Y:S01]  /*49a0*/  LDL R13, [R1+0xc] ;  /* 0x00000c00010d7983 */ /* 0x010f220000100800 */
[----:B------:R-:W-:Y:S01]  /*49b0*/  ISETP.NE.AND P4, PT, R91, RZ, PT ;  /* 0x000000ff5b00720c */ /* 0x000fe20003f85270 */
[C---:B---3--:R-:W-:Y:S01]  /*49c0*/  VIADD R14, R205.reuse, 0x40 ;  /* 0x00000040cd0e7836 */ /* 0x048fe20000000000 */
[----:B0-----:R-:W-:Y:S01]  /*49d0*/  LEA R38, P3, R78, R36, 0x1 ;  /* 0x000000244e267211 */ /* 0x001fe200078608ff */
[----:B------:R-:W-:Y:S01]  /*49e0*/  VIADD R12, R205, 0x40 ;  /* 0x00000040cd0c7836 */ /* 0x000fe20000000000 */
[----:B------:R-:W-:Y:S01]  /*49f0*/  SEL R108, R67, R108, !P4 ;  /* 0x0000006c436c7207 */ /* 0x000fe20006000000 */
[----:B------:R-:W-:Y:S01]  /*4a00*/  IMAD.SHL.U32 R14, R14, 0x40, RZ ;  /* 0x000000400e0e7824 */ /* 0x000fe200078e00ff */
[----:B------:R-:W-:Y:S01]  /*4a10*/  BSSY B1, `(.L_x_2884) ;  /* 0x000006a000017945 */ /* 0x000fe20003800000 */
[----:B------:R-:W-:Y:S01]  /*4a20*/  IMAD.SHL.U32 R12, R12, 0x40, RZ ;  /* 0x000000400c0c7824 */ /* 0x000fe200078e00ff */
[----:B------:R-:W-:Y:S02]  /*4a30*/  SHF.R.S32.HI R11, RZ, 0x1f, R108 ;  /* 0x0000001fff0b7819 */ /* 0x000fe4000001146c */
[----:B------:R-:W-:-:S02]  /*4a40*/  LOP3.LUT R14, R14, 0x1c0, RZ, 0xc0, !PT ;  /* 0x000001c00e0e7812 */ /* 0x000fc400078ec0ff */
[----:B------:R-:W-:Y:S02]  /*4a50*/  LEA.HI R108, R11, R108, RZ, 0x4 ;  /* 0x0000006c0b6c7211 */ /* 0x000fe400078f20ff */
[----:B------:R-:W-:Y:S02]  /*4a60*/  LOP3.LUT R12, R12, 0x1c0, RZ, 0xc0, !PT ;  /* 0x000001c00c0c7812 */ /* 0x000fe400078ec0ff */
[----:B------:R-:W-:Y:S02]  /*4a70*/  LEA.HI.SX32 R11, R108, R77, 0x1c ;  /* 0x0000004d6c0b7211 */ /* 0x000fe400078fe2ff */
[----:B------:R-:W-:Y:S02]  /*4a80*/  SHF.R.U32.HI R14, RZ, 0x3, R14 ;  /* 0x00000003ff0e7819 */ /* 0x000fe4000001160e */
[----:B------:R-:W-:Y:S01]  /*4a90*/  LEA.HI.X R39, R78, R37, R79, 0x1, P3 ;  /* 0x000000254e277211 */ /* 0x000fe200018f0c4f */
[----:B------:R-:W-:-:S05]  /*4aa0*/  IMAD.SHL.U32 R11, R11, 0x8, RZ ;  /* 0x000000080b0b7824 */ /* 0x000fca00078e00ff */
[----:B------:R-:W-:-:S04]  /*4ab0*/  LOP3.LUT R12, R12, 0x38, R11, 0xf8, !PT ;  /* 0x000000380c0c7812 */ /* 0x000fc800078ef80b */
[----:B------:R-:W-:-:S05]  /*4ac0*/  LOP3.LUT R12, R12, R14, RZ, 0x3c, !PT ;  /* 0x0000000e0c0c7212 */ /* 0x000fca00078e3cff */
[----:B----4-:R-:W-:Y:S02]  /*4ad0*/  IMAD.IADD R14, R13, 0x1, R12 ;  /* 0x000000010d0e7824 */ /* 0x010fe400078e020c */
[C---:B------:R-:W-:Y:S02]  /*4ae0*/  IMAD R12, R19.reuse, 0x1800, R81 ;  /* 0x00001800130c7824 */ /* 0x040fe400078e0251 */
[----:B------:R-:W-:Y:S02]  /*4af0*/  IMAD R14, R19, 0x1800, R14 ;  /* 0x00001800130e7824 */ /* 0x000fe400078e020e */
[--C-:B------:R-:W-:Y:S02]  /*4b00*/  IMAD R12, R12, 0x2, R23.reuse ;  /* 0x000000020c0c7824 */ /* 0x100fe400078e0217 */
[----:B------:R-:W-:-:S04]  /*4b10*/  IMAD R32, R14, 0x2, R23 ;  /* 0x000000020e207824 */ /* 0x000fc800078e0217 */
[----:B------:R-:W0:Y:S04]  /*4b20*/  LDS.128 R12, [R12+0x1c400] ;  /* 0x01c400000c0c7984 */ /* 0x000e280000000c00 */
[----:B------:R-:W3:Y:S01]  /*4b30*/  LDS.128 R32, [R32+0x1c400] ;  /* 0x01c4000020207984 */ /* 0x000ee20000000c00 */
[----:B------:R-:W-:Y:S05]  /*4b40*/  @P1 BRA `(.L_x_2885) ;  /* 0x0000000400581947 */ /* 0x000fea0003800000 */
[--C-:B------:R-:W-:Y:S02]  /*4b50*/  SHF.R.U64 R97, R44, 0x10, R45.reuse ;  /* 0x000000102c617819 */ /* 0x100fe4000000122d */
[----:B------:R-:W-:Y:S01]  /*4b60*/  SHF.R.U32.HI R44, RZ, 0x10, R45 ;  /* 0x00000010ff2c7819 */ /* 0x000fe2000001162d */
[----:B------:R-:W-:Y:S01]  /*4b70*/  HADD2.F32 R45, -RZ, R110.H1_H1 ;  /* 0x3000006eff2d7230 */ /* 0x000fe20000004100 */
[--C-:B------:R-:W-:Y:S01]  /*4b80*/  SHF.R.U64 R105, R40, 0x10, R41.reuse ;  /* 0x0000001028697819 */ /* 0x100fe20000001229 */
[----:B---3--:R-:W-:Y:S01]  /*4b90*/  IMAD.MOV.U32 R40, RZ, RZ, R32 ;  /* 0x000000ffff287224 */ /* 0x008fe200078e0020 */
[----:B------:R-:W-:Y:S01]  /*4ba0*/  SHF.R.U32.HI R48, RZ, 0x10, R41 ;  /* 0x00000010ff307819 */ /* 0x000fe20000011629 */
[----:B0-----:R-:W-:Y:S01]  /*4bb0*/  IMAD.MOV.U32 R32, RZ, RZ, R14 ;  /* 0x000000ffff207224 */ /* 0x001fe200078e000e */
[----:B------:R-:W-:Y:S01]  /*4bc0*/  MOV R41, R34 ;  /* 0x0000002200297202 */ /* 0x000fe20000000f00 */
[--C-:B------:R-:W-:Y:S01]  /*4bd0*/  HADD2.F32 R34, -RZ, R33.reuse.H0_H0 ;  /* 0x20000021ff227230 */ /* 0x100fe20000004100 */
[----:B------:R-:W-:Y:S01]  /*4be0*/  SHF.R.U64 R104, R42, 0x10, R43 ;  /* 0x000000102a687819 */ /* 0x000fe2000000122b */
[----:B------:R-:W-:Y:S01]  /*4bf0*/  HADD2.F32 R33, -RZ, R33.H1_H1 ;  /* 0x30000021ff217230 */ /* 0x000fe20000004100 */
[----:B------:R-:W-:Y:S01]  /*4c00*/  SHF.R.U64 R96, R46, 0x10, R47 ;  /* 0x000000102e607819 */ /* 0x000fe2000000122f */
[--C-:B------:R-:W-:Y:S01]  /*4c10*/  HADD2.F32 R14, -RZ, R13.reuse.H0_H0 ;  /* 0x2000000dff0e7230 */ /* 0x100fe20000004100 */
[----:B------:R-:W-:Y:S01]  /*4c20*/  SHF.R.U32.HI R50, RZ, 0x10, R43 ;  /* 0x00000010ff327819 */ /* 0x000fe2000001162b */
[----:B------:R-:W-:Y:S01]  /*4c30*/  HADD2.F32 R44, -RZ, R44.H0_H0 ;  /* 0x2000002cff2c7230 */ /* 0x000fe20000004100 */
[----:B--2---:R-:W-:Y:S01]  /*4c40*/  SHF.R.U32.HI R49, RZ, 0x10, R47 ;  /* 0x00000010ff317819 */ /* 0x004fe2000001162f */
[----:B------:R-:W-:-:S02]  /*4c50*/  HADD2.F32 R13, -RZ, R13.H1_H1 ;  /* 0x3000000dff0d7230 */ /* 0x000fc40000004100 */
[-C--:B------:R-:W-:Y:S01]  /*4c60*/  FMUL.FTZ R47, R34, R45.reuse ;  /* 0x0000002d222f7220 */ /* 0x080fe20000410000 */
[----:B------:R-:W-:Y:S02]  /*4c70*/  HADD2.F32 R42, -RZ, R48.H0_H0 ;  /* 0x20000030ff2a7230 */ /* 0x000fe40000004100 */
[-C--:B------:R-:W-:Y:S01]  /*4c80*/  FMUL.FTZ R46, R33, R44.reuse ;  /* 0x0000002c212e7220 */ /* 0x080fe20000410000 */
[----:B------:R-:W-:Y:S02]  /*4c90*/  HADD2.F32 R43, -RZ, R107.H1_H1 ;  /* 0x3000006bff2b7230 */ /* 0x000fe40000004100 */
[C---:B------:R-:W-:Y:S01]  /*4ca0*/  FMUL.FTZ R44, R13.reuse, R44 ;  /* 0x0000002c0d2c7220 */ /* 0x040fe20000410000 */
[C---:B------:R-:W-:Y:S01]  /*4cb0*/  FMUL.FTZ R45, R14.reuse, R45 ;  /* 0x0000002d0e2d7220 */ /* 0x040fe20000410000 */
[-C--:B------:R-:W-:Y:S01]  /*4cc0*/  FFMA.FTZ R46, R13, R42.reuse, -R46 ;  /* 0x0000002a0d2e7223 */ /* 0x080fe2000001082e */
[----:B------:R-:W-:Y:S02]  /*4cd0*/  HADD2.F32 R13, -RZ, R15.H0_H0 ;  /* 0x2000000fff0d7230 */ /* 0x000fe40000004100 */
[----:B------:R-:W-:Y:S01]  /*4ce0*/  FFMA.FTZ R48, R33, R42, R44 ;  /* 0x0000002a21307223 */ /* 0x000fe2000001002c */
[----:B------:R-:W-:Y:S01]  /*4cf0*/  FFMA.FTZ R47, R14, R43, -R47 ;  /* 0x0000002b0e2f7223 */ /* 0x000fe2000001082f */
[----:B------:R-:W-:-:S02]  /*4d00*/  HADD2.F32 R42, -RZ, R109.H1_H1 ;  /* 0x3000006dff2a7230 */ /* 0x000fc40000004100 */
[----:B------:R-:W-:Y:S01]  /*4d10*/  FFMA.FTZ R45, R34, R43, R45 ;  /* 0x0000002b222d7223 */ /* 0x000fe2000001002d */
[----:B------:R-:W-:Y:S02]  /*4d20*/  HADD2.F32 R14, -RZ, R35.H0_H0 ;  /* 0x20000023ff0e7230 */ /* 0x000fe40000004100 */
[----:B------:R-:W-:Y:S02]  /*4d30*/  HADD2.F32 R33, -RZ, R103.H1_H1 ;  /* 0x30000067ff217230 */ /* 0x000fe40000004100 */
[----:B------:R-:W-:Y:S01]  /*4d40*/  FMUL.FTZ R43, R13, R42 ;  /* 0x0000002a0d2b7220 */ /* 0x000fe20000410000 */
[----:B------:R-:W-:Y:S01]  /*4d50*/  HADD2.F32 R35, -RZ, R35.H1_H1 ;  /* 0x30000023ff237230 */ /* 0x000fe20000004100 */
[----:B------:R-:W-:Y:S01]  /*4d60*/  F2FP.F16.F32.PACK_AB R45, R48, R45 ;  /* 0x0000002d302d723e */ /* 0x000fe200000000ff */
[----:B------:R-:W-:Y:S02]  /*4d70*/  HADD2.F32 R44, -RZ, R49.H0_H0 ;  /* 0x20000031ff2c7230 */ /* 0x000fe40000004100 */
[----:B------:R-:W-:Y:S01]  /*4d80*/  FFMA.FTZ R51, R14, R33, R43 ;  /* 0x000000210e337223 */ /* 0x000fe2000001002b */
[----:B------:R-:W-:-:S02]  /*4d90*/  HADD2.F32 R34, -RZ, R50.H0_H0 ;  /* 0x20000032ff227230 */ /* 0x000fc40000004100 */
[----:B------:R-:W-:Y:S01]  /*4da0*/  FMUL.FTZ R50, R14, R42 ;  /* 0x0000002a0e327220 */ /* 0x000fe20000410000 */
[----:B------:R-:W-:Y:S02]  /*4db0*/  HADD2.F32 R15, -RZ, R15.H1_H1 ;  /* 0x3000000fff0f7230 */ /* 0x000fe40000004100 */
[-C--:B------:R-:W-:Y:S01]  /*4dc0*/  FMUL.FTZ R42, R35, R44.reuse ;  /* 0x0000002c232a7220 */ /* 0x080fe20000410000 */
[----:B------:R-:W-:Y:S02]  /*4dd0*/  HADD2.F32 R14, -RZ, R40.H0_H0 ;  /* 0x20000028ff0e7230 */ /* 0x000fe40000004100 */
[----:B------:R-:W-:Y:S01]  /*4de0*/  FFMA.FTZ R50, R13, R33, -R50 ;  /* 0x000000210d327223 */ /* 0x000fe20000010832 */
[----:B------:R-:W-:Y:S02]  /*4df0*/  HADD2.F32 R110, -RZ, R110.H0_H0 ;  /* 0x2000006eff6e7230 */ /* 0x000fe40000004100 */
[----:B------:R-:W-:Y:S01]  /*4e00*/  FMUL.FTZ R44, R15, R44 ;  /* 0x0000002c0f2c7220 */ /* 0x000fe20000410000 */
[----:B------:R-:W-:-:S02]  /*4e10*/  HADD2.F32 R33, -RZ, R97.H0_H0 ;  /* 0x20000061ff217230 */ /* 0x000fc40000004100 */
[-C--:B------:R-:W-:Y:S01]  /*4e20*/  FFMA.FTZ R93, R15, R34.reuse, -R42 ;  /* 0x000000220f5d7223 */ /* 0x080fe2000001082a */
[----:B------:R-:W-:Y:S02]  /*4e30*/  HADD2.F32 R13, -RZ, R12.H0_H0 ;  /* 0x2000000cff0d7230 */ /* 0x000fe40000004100 */
[----:B------:R-:W-:Y:S01]  /*4e40*/  FFMA.FTZ R94, R35, R34, R44 ;  /* 0x00000022235e7223 */ /* 0x000fe2000001002c */
[----:B------:R-:W-:Y:S02]  /*4e50*/  HADD2.F32 R40, -RZ, R40.H1_H1 ;  /* 0x30000028ff287230 */ /* 0x000fe40000004100 */
[-C--:B------:R-:W-:Y:S01]  /*4e60*/  FMUL.FTZ R34, R14, R110.reuse ;  /* 0x0000006e0e227220 */ /* 0x080fe20000410000 */
[----:B------:R-:W-:Y:S02]  /*4e70*/  HADD2.F32 R12, -RZ, R12.H1_H1 ;  /* 0x3000000cff0c7230 */ /* 0x000fe40000004100 */
[----:B------:R-:W-:Y:S01]  /*4e80*/  FMUL.FTZ R35, R13, R110 ;  /* 0x0000006e0d237220 */ /* 0x000fe20000410000 */
[----:B------:R-:W-:-:S02]  /*4e90*/  HADD2.F32 R107, -RZ, R107.H0_H0 ;  /* 0x2000006bff6b7230 */ /* 0x000fc40000004100 */
[-C--:B------:R-:W-:Y:S01]  /*4ea0*/  FMUL.FTZ R43, R40, R33.reuse ;  /* 0x00000021282b7220 */ /* 0x080fe20000410000 */
[----:B------:R-:W-:Y:S02]  /*4eb0*/  HADD2.F32 R15, -RZ, R105.H0_H0 ;  /* 0x20000069ff0f7230 */ /* 0x000fe40000004100 */
[C---:B------:R-:W-:Y:S01]  /*4ec0*/  FMUL.FTZ R33, R12.reuse, R33 ;  /* 0x000000210c217220 */ /* 0x040fe20000410000 */
[----:B------:R-:W-:Y:S02]  /*4ed0*/  HADD2.F32 R109, -RZ, R109.H0_H0 ;  /* 0x2000006dff6d7230 */ /* 0x000fe40000004100 */
[----:B------:R-:W-:Y:S01]  /*4ee0*/  FFMA.FTZ R34, R13, R107, -R34 ;  /* 0x0000006b0d227223 */ /* 0x000fe20000010822 */
[----:B------:R-:W-:Y:S02]  /*4ef0*/  HADD2.F32 R13, -RZ, R41.H0_H0 ;  /* 0x20000029ff0d7230 */ /* 0x000fe40000004100 */
[-C--:B------:R-:W-:Y:S01]  /*4f00*/  FFMA.FTZ R43, R12, R15.reuse, -R43 ;  /* 0x0000000f0c2b7223 */ /* 0x080fe2000001082b */
[----:B------:R-:W-:Y:S01]  /*4f10*/  FFMA.FTZ R40, R40, R15, R33 ;  /* 0x0000000f28287223 */ /* 0x000fe20000010021 */
[----:B------:R-:W-:-:S02]  /*4f20*/  HADD2.F32 R12, -RZ, R32.H0_H0 ;  /* 0x20000020ff0c7230 */ /* 0x000fc40000004100 */
[----:B------:R-:W-:Y:S01]  /*4f30*/  FFMA.FTZ R35, R14, R107, R35 ;  /* 0x0000006b0e237223 */ /* 0x000fe20000010023 */
[----:B------:R-:W-:Y:S02]  /*4f40*/  HADD2.F32 R15, -RZ, R96.H0_H0 ;  /* 0x20000060ff0f7230 */ /* 0x000fe40000004100 */
[-C--:B------:R-:W-:Y:S01]  /*4f50*/  FMUL.FTZ R33, R13, R109.reuse ;  /* 0x0000006d0d217220 */ /* 0x080fe20000410000 */
[----:B------:R-:W-:Y:S02]  /*4f60*/  HADD2.F32 R41, -RZ, R41.H1_H1 ;  /* 0x30000029ff297230 */ /* 0x000fe40000004100 */
[----:B------:R-:W-:Y:S01]  /*4f70*/  FMUL.FTZ R42, R12, R109 ;  /* 0x0000006d0c2a7220 */ /* 0x000fe20000410000 */
[----:B------:R-:W-:Y:S01]  /*4f80*/  HADD2.F32 R32, -RZ, R32.H1_H1 ;  /* 0x30000020ff207230 */ /* 0x000fe20000004100 */
[----:B------:R-:W-:Y:S01]  /*4f90*/  F2FP.F16.F32.PACK_AB R51, R94, R51 ;  /* 0x000000335e33723e */ /* 0x000fe200000000ff */
[----:B------:R-:W-:Y:S02]  /*4fa0*/  HADD2.F32 R103, -RZ, R103.H0_H0 ;  /* 0x20000067ff677230 */ /* 0x000fe40000004100 */
[----:B------:R-:W-:Y:S01]  /*4fb0*/  FMUL.FTZ R49, R41, R15 ;  /* 0x0000000f29317220 */ /* 0x000fe20000410000 */
[----:B------:R-:W-:-:S02]  /*4fc0*/  HADD2.F32 R14, -RZ, R104.H0_H0 ;  /* 0x20000068ff0e7230 */ /* 0x000fc40000004100 */
        /* <DEDUP_REMOVED lines=8> */
[----:B------:R-:W-:Y:S02]  /*5050*/  F2FP.F16.F32.PACK_AB R12, R43, R34 ;  /* 0x000000222b0c723e */ /* 0x000fe400000000ff */
[----:B------:R-:W-:Y:S01]  /*5060*/  F2FP.F16.F32.PACK_AB R14, R32, R33 ;  /* 0x00000021200e723e */ /* 0x000fe200000000ff */
[----:B------:R-:W-:Y:S01]  /*5070*/  IMAD.MOV.U32 R32, RZ, RZ, R44 ;  /* 0x000000ffff207224 */ /* 0x000fe200078e002c */
[----:B------:R-:W-:Y:S01]  /*5080*/  F2FP.F16.F32.PACK_AB R13, R46, R47 ;  /* 0x0000002f2e0d723e */ /* 0x000fe200000000ff */
[----:B------:R-:W-:Y:S01]  /*5090*/  IMAD.MOV.U32 R33, RZ, RZ, R45 ;  /* 0x000000ffff217224 */ /* 0x000fe200078e002d */
[----:B------:R-:W-:-:S07]  /*50a0*/  F2FP.F16.F32.PACK_AB R34, R41, R42 ;  /* 0x0000002a2922723e */ /* 0x000fce00000000ff */
.L_x_2885:
[----:B------:R-:W-:Y:S05]  /*50b0*/  BSYNC B1 ;  /* 0x0000000000017941 */ /* 0x000fea0003800000 */
.L_x_2884:
[----:B0-----:R0:W-:Y:S01]  /*50c0*/  ST.E.128 desc[UR54][R38.64], R12 ;  /* 0x0000000c26007985 */ /* 0x0011e2000c101d36 */
[----:B------:R-:W-:-:S13]  /*50d0*/  ISETP.GE.AND P1, PT, R11, R106, PT ;  /* 0x0000006a0b00720c */ /* 0x000fda0003f26270 */
[----:B------:R-:W-:Y:S05]  /*50e0*/  @P1 BRA `(.L_x_2868) ;  /* 0x0000000400201947 */ /* 0x000fea0003800000 */
[----:B0-----:R-:W-:-:S05]  /*50f0*/  IMAD.WIDE R12, R11, 0x2, R36 ;  /* 0x000000020b0c7825 */ /* 0x001fca00078e0224 */
[----:B---3--:R0:W-:Y:S01]  /*5100*/  ST.E.128 desc[UR54][R12.64], R32 ;  /* 0x000000200c007985 */ /* 0x0081e2000c101d36 */
[----:B------:R-:W-:Y:S05]  /*5110*/  BRA `(.L_x_2868) ;  /* 0x0000000400147947 */ /* 0x000fea0003800000 */
.L_x_2849:
[----:B------:R-:W-:-:S06]  /*5120*/  UISETP.NE.AND UP0, UPT, UR51, 0x3, UPT ;  /* 0x000000033300788c */ /* 0x000fcc000bf05270 */
[----:B------:R-:W-:-:S13]  /*5130*/  PLOP3.LUT P2, PT, PT, PT, UP0, 0x80, 0x0 ;  /* 0x000000000000781c */ /* 0x000fda0003f4f008 */
[----:B------:R-:W-:Y:S05]  /*5140*/  @!P2 BRA `(.L_x_2886) ;  /* 0x000000000004a947 */ /* 0x000fea0003800000 */
[----:B------:R-:W-:Y:S01]  /*5150*/  BPT.TRAP 0x1 ;  /* 0x000000040000795c */ /* 0x000fe20000300000 */
.L_x_2886:
[----:B------:R-:W-:Y:S01]  /*5160*/  IMAD R89, R19, 0x8, R23 ;  /* 0x0000000813597824 */ /* 0x000fe200078e0217 */
[----:B------:R-:W-:Y:S01]  /*5170*/  SHF.L.U32 R102, R212, 0x1f, RZ ;  /* 0x0000001fd4667819 */ /* 0x000fe200000006ff */
[----:B------:R-:W-:Y:S01]  /*5180*/  BSSY B1, `(.L_x_2887) ;  /* 0x0000004000017945 */ /* 0x000fe20003800000 */
[----:B------:R-:W-:Y:S02]  /*5190*/  SHF.R.S32.HI R99, RZ, 0x1f, R100 ;  /* 0x0000001fff637819 */ /* 0x000fe40000011464 */
[----:B------:R-:W0:Y:S02]  /*51a0*/  SYNCS.PHASECHK.TRANS64.TRYWAIT P1, [R89+URZ+0x22890], R102 ;  /* 0x02289066590075a7 */ /* 0x000e24000802017f */
[----:B0-----:R-:W-:Y:S05]  /*51b0*/  @!P1 BRA `(.L_x_2888) ;  /* 0x000001c400d09947 */ /* 0x001fea0003800000 */
.L_x_3206:
[----:B------:R-:W-:Y:S05]  /*51c0*/  BSYNC B1 ;  /* 0x0000000000017941 */ /* 0x000fea0003800000 */
.L_x_2887:
        /* <DEDUP_REMOVED lines=27> */
.L_x_3210:
        /* <DEDUP_REMOVED lines=13> */
.L_x_2891:
[----:B------:R-:W-:Y:S05]  /*5450*/  BSYNC B1 ;  /* 0x0000000000017941 */ /* 0x000fea0003800000 */
.L_x_2890:
[----:B------:R-:W-:-:S03]  /*5460*/  UMOV UR4, 0xffffffff ;  /* 0xffffffff00047882 */ /* 0x000fc60000000000 */
[----:B------:R-:W-:Y:S05]  /*5470*/  BRA.DIV UR4, `(.L_x_2892) ;  /* 0x000001c6047c7947 */ /* 0x000fea000b800000 */
[----:B--2---:R2:W0:Y:S04]  /*5480*/  SHFL.IDX PT, R33, R34, 0x1, 0x1c1f ;  /* 0x003c1f0022217f89 */ /* 0x00442800000e0000 */
[----:B---34-:R2:W3:Y:S02]  /*5490*/  SHFL.IDX PT, R14, R32, 0x1, 0x1c1f ;  /* 0x003c1f00200e7f89 */ /* 0x0184e400000e0000 */
.L_x_3214:
[----:B------:R-:W-:-:S13]  /*54a0*/  ISETP.GE.AND P1, PT, R35, 0x41, PT ;  /* 0x000000412300780c */ /* 0x000fda0003f26270 */
[----:B------:R-:W-:Y:S05]  /*54b0*/  @!P1 BRA `(.L_x_2868) ;  /* 0x00000000002c9947 */ /* 0x000fea0003800000 */
[----:B------:R-:W-:Y:S02]  /*54c0*/  ULDC UR4, c[0x0][0x2f4] ;  /* 0x0000bd0000047ab9 */ /* 0x000fe40000000800 */
[----:B------:R-:W-:-:S13]  /*54d0*/  ISETP.GE.AND P1, PT, R16, UR4, PT ;  /* 0x0000000410007c0c */ /* 0x000fda000bf26270 */
[----:B-123--:R-:W-:-:S04]  /*54e0*/  @!P1 LEA R34, P3, R16, R14, 0x1 ;  /* 0x0000000e10229211 */ /* 0x00efc800078608ff */
[----:B0-----:R-:W-:Y:S02]  /*54f0*/  @!P1 LEA.HI.X R35, R16, R33, R17, 0x1, P3 ;  /* 0x0000002110239211 */ /* 0x001fe400018f0c11 */
[----:B------:R-:W-:-:S13]  /*5500*/  ISETP.GE.AND P3, PT, R18, UR4, PT ;  /* 0x0000000412007c0c */ /* 0x000fda000bf66270 */
[C---:B------:R-:W-:Y:S02]  /*5510*/  @!P3 LEA R32, P4, R18.reuse, R14, 0x1 ;  /* 0x0000000e1220b211 */ /* 0x040fe400078808ff */
[----:B------:R-:W0:Y:S02]  /*5520*/  @!P1 LDS.128 R12, [R104+0x2000] ;  /* 0x00200000680c9984 */ /* 0x000e240000000c00 */
[----:B------:R-:W-:Y:S02]  /*5530*/  @!P3 LEA.HI.X R33, R18, R33, R207, 0x1, P4 ;  /* 0x000000211221b211 */ /* 0x000fe400020f0ccf */
[----:B0-----:R-:W-:Y:S04]  /*5540*/  @!P1 ST.E.128 desc[UR54][R34.64], R12 ;  /* 0x0000000c22009985 */ /* 0x001fe8000c101d36 */
[----:B------:R-:W0:Y:S04]  /*5550*/  @!P3 LDS.128 R12, [R103+0x2000] ;  /* 0x00200000670cb984 */ /* 0x000e280000000c00 */
[----:B0-----:R0:W-:Y:S02]  /*5560*/  @!P3 ST.E.128 desc[UR54][R32.64], R12 ;  /* 0x0000000c2000b985 */ /* 0x0011e4000c101d36 */
.L_x_2868:
[----:B------:R-:W-:Y:S05]  /*5570*/  BSYNC B0 ;  /* 0x0000000000007941 */ /* 0x000fea0003800000 */
.L_x_2848:
[----:B------:R-:W5:Y:S01]  /*5580*/  S2R R11, SR_TID.X ;  /* 0x00000000000b7919 */ /* 0x000f620000002100 */
[----:B------:R-:W-:Y:S01]  /*5590*/  @!PT LDS RZ, [RZ] ;  /* 0x00000000fffff984 */ /* 0x000fe20000000800 */
[----:B------:R-:W-:Y:S01]  /*55a0*/  @!PT LDS RZ, [RZ] ;  /* 0x00000000fffff984 */ /* 0x000fe20000000800 */
[----:B------:R-:W-:Y:S01]  /*55b0*/  @!PT LDS RZ, [RZ] ;  /* 0x00000000fffff984 */ /* 0x000fe20000000800 */
[----:B------:R-:W-:Y:S01]  /*55c0*/  @!PT LDS RZ, [RZ] ;  /* 0x00000000fffff984 */ /* 0x000fe20000000800 */
[----:B------:R4:W-:Y:S06]  /*55d0*/  MEMBAR.ALL.CTA ;  /* 0x0000000000007992 */ /* 0x0009ec0000008000 */
[----:B----4-:R-:W4:Y:S01]  /*55e0*/  FENCE.VIEW.ASYNC.S ;  /* 0x00000000000073c6 */ /* 0x010f220000000000 */
[----:B------:R-:W-:Y:S05]  /*55f0*/  WARPSYNC.ALL ;  /* 0x0000000000007948 */ /* 0x000fea0003800000 */
[----:B------:R-:W-:Y:S01]  /*5600*/  BSSY B0, `(.L_x_2893) ;  /* 0x0000009000007945 */ /* 0x000fe20003800000 */
[----:B-----5:R-:W-:Y:S01]  /*5610*/  LOP3.LUT R11, R11, 0x7f, RZ, 0xc0, !PT ;  /* 0x0000007f0b0b7812 */ /* 0x020fe200078ec0ff */
[----:B----4-:R4:W-:Y:S03]  /*5620*/  BAR.SYNC.DEFER_BLOCKING R63, 0x80 ;  /* 0x0002003f0000751d */ /* 0x0109e60000010000 */
[----:B------:R-:W-:-:S13]  /*5630*/  ISETP.NE.AND P1, PT, R11, RZ, PT ;  /* 0x000000ff0b00720c */ /* 0x000fda0003f25270 */
[----:B------:R-:W-:-:S05]  /*5640*/  @!P1 VIADD R11, R89, 0x228a0 ;  /* 0x000228a0590b9836 */ /* 0x000fca0000000000 */
[----:B------:R-:W-:-:S04]  /*5650*/  @!P1 PRMT R11, RZ, 0x654, R11 ;  /* 0x00000654ff0b9816 */ /* 0x000fc8000000000b */
[----:B------:R4:W-:Y:S01]  /*5660*/  @!P1 SYNCS.ARRIVE.TRANS64.RED.A1T0 RZ, [R11+URZ], RZ ;  /* 0x000000ff0bff99a7 */ /* 0x0009e2000810043f */
[----:B------:R-:W-:Y:S05]  /*5670*/  @!P2 BRA `(.L_x_2894) ;  /* 0x000000000004a947 */ /* 0x000fea0003800000 */
[----:B------:R-:W-:Y:S01]  /*5680*/  BPT.TRAP 0x1 ;  /* 0x000000040000795c */ /* 0x000fe20000300000 */
.L_x_2894:
[----:B------:R-:W-:Y:S05]  /*5690*/  BSYNC B0 ;  /* 0x0000000000007941 */ /* 0x000fea0003800000 */
.L_x_2893:
[----:B------:R-:W5:Y:S01]  /*56a0*/  SYNCS.PHASECHK.TRANS64.TRYWAIT P2, [R89+URZ+0x228b0], R102 ;  /* 0x0228b066590075a7 */ /* 0x000f62000804017f */
[----:B------:R-:W-:Y:S04]  /*56b0*/  BSSY B0, `(.L_x_2895) ;  /* 0x0000002000007945 */ /* 0x000fe80003800000 */
[----:B-----5:R-:W-:Y:S05]  /*56c0*/  @!P2 BRA `(.L_x_2896) ;  /* 0x000001c40030a947 */ /* 0x020fea0003800000 */
.L_x_3215:
[----:B------:R-:W-:Y:S05]  /*56d0*/  BSYNC B0 ;  /* 0x0000000000007941 */ /* 0x000fea0003800000 */
.L_x_2895:
[----:B------:R-:W-:Y:S01]  /*56e0*/  ULDC.64 UR4, c[0x0][0x328] ;  /* 0x0000ca0000047ab9 */ /* 0x000fe20000000a00 */
[----:B------:R-:W-:Y:S01]  /*56f0*/  IMAD.IADD R98, R98, 0x1, -R205 ;  /* 0x0000000162627824 */ /* 0x000fe200078e0acd */
[----:B------:R-:W-:Y:S01]  /*5700*/  BSSY B0, `(.L_x_2897) ;  /* 0x0000049000007945 */ /* 0x000fe20003800000 */
[----:B------:R-:W-:Y:S01]  /*5710*/  IMAD R99, R99, UR4, RZ ;  /* 0x0000000463637c24 */ /* 0x000fe2000f8e02ff */
[----:B------:R-:W-:Y:S01]  /*5720*/  SHF.R.S32.HI R46, RZ, 0x1f, R4 ;  /* 0x0000001fff2e7819 */ /* 0x000fe20000011404 */
[C---:B0-----:R-:W-:Y:S01]  /*5730*/  IMAD.WIDE.U32 R12, R100.reuse, UR4, RZ ;  /* 0x00000004640c7c25 */ /* 0x041fe2000f8e00ff */
[----:B------:R-:W-:Y:S02]  /*5740*/  SHF.R.S32.HI R48, RZ, 0x1f, R209 ;  /* 0x0000001fff307819 */ /* 0x000fe400000114d1 */
[----:B-1----:R-:W-:Y:S01]  /*5750*/  SHF.R.S32.HI R93, RZ, 0x1f, R208 ;  /* 0x0000001fff5d7819 */ /* 0x002fe200000114d0 */
[----:B------:R-:W-:Y:S01]  /*5760*/  IMAD R99, R100, UR5, R99 ;  /* 0x0000000564637c24 */ /* 0x000fe2000f8e0263 */
[----:B------:R-:W-:Y:S01]  /*5770*/  ULDC.64 UR4, c[0x0][0x338] ;  /* 0x0000ce0000047ab9 */ /* 0x000fe20000000a00 */
[----:B------:R-:W-:Y:S01]  /*5780*/  SHF.R.S32.HI R94, RZ, 0x1f, R211 ;  /* 0x0000001fff5e7819 */ /* 0x000fe200000114d3 */
[----:B---3--:R-:W-:Y:S01]  /*5790*/  IMAD R14, R95, UR4, RZ ;  /* 0x000000045f0e7c24 */ /* 0x008fe2000f8e02ff */
[----:B------:R-:W-:Y:S01]  /*57a0*/  SHF.R.S32.HI R95, RZ, 0x1f, R210 ;  /* 0x0000001fff5f7819 */ /* 0x000fe200000114d2 */
[----:B------:R-:W-:Y:S01]  /*57b0*/  IMAD.IADD R13, R13, 0x1, R99 ;  /* 0x000000010d0d7824 */ /* 0x000fe200078e0263 */
[----:B------:R-:W-:Y:S01]  /*57c0*/  SHF.R.S32.HI R96, RZ, 0x1f, R3 ;  /* 0x0000001fff607819 */ /* 0x000fe20000011403 */
[----:B----4-:R-:W-:-:S02]  /*57d0*/  IMAD R11, R101, UR5, R14 ;  /* 0x00000005650b7c24 */ /* 0x010fc4000f8e020e */
[----:B------:R-:W-:Y:S01]  /*57e0*/  IMAD.WIDE.U32 R12, R101, UR4, R12 ;  /* 0x00000004650c7c25 */ /* 0x000fe2000f8e000c */
[----:B------:R-:W-:-:S03]  /*57f0*/  ULDC.64 UR4, c[0x0][0x330] ;  /* 0x0000cc0000047ab9 */ /* 0x000fc60000000a00 */
[----:B------:R-:W-:Y:S02]  /*5800*/  IMAD R15, R62, UR4, RZ ;  /* 0x000000043e0f7c24 */ /* 0x000fe4000f8e02ff */
[----:B------:R-:W-:Y:S02]  /*5810*/  IMAD.IADD R13, R13, 0x1, R11 ;  /* 0x000000010d0d7824 */ /* 0x000fe400078e020b */
[C---:B------:R-:W-:Y:S02]  /*5820*/  IMAD R15, R122.reuse, UR5, R15 ;  /* 0x000000057a0f7c24 */ /* 0x040fe4000f8e020f */
[----:B------:R-:W-:Y:S01]  /*5830*/  IMAD.WIDE.U32 R12, R122, UR4, R12 ;  /* 0x000000047a0c7c25 */ /* 0x000fe2000f8e000c */
[----:B------:R-:W-:-:S03]  /*5840*/  ULDC.64 UR4, c[0x0][0x318] ;  /* 0x0000c60000047ab9 */ /* 0x000fc60000000a00 */
[----:B------:R-:W-:Y:S01]  /*5850*/  IMAD R11, R19, 0x6000, R69 ;  /* 0x00006000130b7824 */ /* 0x000fe200078e0245 */
[----:B------:R-:W-:Y:S02]  /*5860*/  IADD3 R13, R13, R15, RZ ;  /* 0x0000000f0d0d7210 */ /* 0x000fe40007ffe0ff */
[----:B------:R-:W-:Y:S01]  /*5870*/  LEA R42, P2, R12, UR4, 0x1 ;  /* 0x000000040c2a7c11 */ /* 0x000fe2000f8408ff */
[----:B------:R-:W-:-:S03]  /*5880*/  IMAD R50, R11, 0x2, R25 ;  /* 0x000000020b327824 */ /* 0x000fc600078e0219 */
[----:B------:R-:W-:Y:S01]  /*5890*/  LEA.HI.X R43, R12, UR5, R13, 0x1, P2 ;  /* 0x000000050c2b7c11 */ /* 0x000fe200090f0c0d */
[----:B------:R-:W-:Y:S01]  /*58a0*/  IMAD.IADD R12, R66, 0x1, R11 ;  /* 0x00000001420c7824 */ /* 0x000fe200078e020b */
[----:B------:R-:W-:Y:S01]  /*58b0*/  ISETP.GE.AND P2, PT, R98, 0x1, PT ;  /* 0x000000016200780c */ /* 0x000fe20003f46270 */
[----:B------:R0:W1:Y:S02]  /*58c0*/  SHFL.IDX PT, R47, R42, RZ, 0x1c1f ;  /* 0x001c1fff2a2f7589 */ /* 0x00006400000e0000 */
[----:B------:R-:W-:Y:S02]  /*58d0*/  IMAD R51, R12, 0x2, R25 ;  /* 0x000000020c337824 */ /* 0x000fe400078e0219 */
        /* <DEDUP_REMOVED lines=13> */
[----:B0-----:R-:W-:Y:S01]  /*59b0*/  @P4 ST.E.128 desc[UR54][R32.64], R12 ;  /* 0x0000000c20004985 */ /* 0x001fe2000c101d36 */
[----:B------:R-:W-:-:S03]  /*59c0*/  ISETP.NE.AND P4, PT, R85, RZ, PT ;  /* 0x000000ff5500720c */ /* 0x000fc60003f85270 */
[----:B------:R-:W0:Y:S10]  /*59d0*/  @P3 LDS.128 R12, [R51] ;  /* 0x00000000330c3984 */ /* 0x000e340000000c00 */
[----:B------:R-:W-:-:S04]  /*59e0*/  @P4 LEA R36, P5, R4, R47, 0x1 ;  /* 0x0000002f04244211 */ /* 0x000fc800078a08ff */
[----:B------:R-:W-:Y:S01]  /*59f0*/  @P4 LEA.HI.X R37, R4, R45, R46, 0x1, P5 ;  /* 0x0000002d04254211 */ /* 0x000fe200028f0c2e */
[----:B0-----:R-:W-:Y:S01]  /*5a00*/  @P3 ST.E.128 desc[UR54][R40.64], R12 ;  /* 0x0000000c28003985 */ /* 0x001fe2000c101d36 */
[----:B------:R-:W-:-:S03]  /*5a10*/  ISETP.NE.AND P3, PT, R86, RZ, PT ;  /* 0x000000ff5600720c */ /* 0x000fc60003f65270 */
[----:B------:R-:W0:Y:S10]  /*5a20*/  @P2 LDS.128 R12, [R50+0x3000] ;  /* 0x00300000320c2984 */ /* 0x000e340000000c00 */
        /* <DEDUP_REMOVED lines=13> */
[----:B------:R-:W-:-:S03]  /*5b00*/  ISETP.GT.AND P3, PT, R11, -0x1, PT ;  /* 0xffffffff0b00780c */ /* 0x000fc60003f64270 */
[----:B------:R-:W0:Y:S10]  /*5b10*/  @P2 LDS.128 R12, [R51+0x6000] ;  /* 0x00600000330c2984 */ /* 0x000e340000000c00 */
[----:B------:R-:W-:-:S04]  /*5b20*/  @!P3 LEA R34, P5, R210, R47, 0x1 ;  /* 0x0000002fd222b211 */ /* 0x000fc800078a08ff */
[----:B------:R-:W-:Y:S01]  /*5b30*/  @!P3 LEA.HI.X R35, R210, R45, R95, 0x1, P5 ;  /* 0x0000002dd223b211 */ /* 0x000fe200028f0c5f */
[----:B0-----:R-:W-:Y:S04]  /*5b40*/  @P2 ST.E.128 desc[UR54][R32.64], R12 ;  /* 0x0000000c20002985 */ /* 0x001fe8000c101d36 */
[----:B------:R-:W0:Y:S04]  /*5b50*/  @P4 LDS.128 R12, [R50+0x9000] ;  /* 0x00900000320c4984 */ /* 0x000e280000000c00 */
[----:B0-----:R-:W-:Y:S04]  /*5b60*/  @P4 ST.E.128 desc[UR54][R40.64], R12 ;  /* 0x0000000c28004985 */ /* 0x001fe8000c101d36 */
[----:B------:R-:W0:Y:S04]  /*5b70*/  @!P3 LDS.128 R12, [R51+0x9000] ;  /* 0x00900000330cb984 */ /* 0x000e280000000c00 */
[----:B0-----:R0:W-:Y:S02]  /*5b80*/  @!P3 ST.E.128 desc[UR54][R34.64], R12 ;  /* 0x0000000c2200b985 */ /* 0x0011e4000c101d36 */
.L_x_2898:
[----:B------:R-:W-:Y:S05]  /*5b90*/  BSYNC B0 ;  /* 0x0000000000007941 */ /* 0x000fea0003800000 */
.L_x_2897:
[----:B------:R-:W-:Y:S01]  /*5ba0*/  ISETP.GE.AND P2, PT, R98, 0x41, PT ;  /* 0x000000416200780c */ /* 0x000fe20003f46270 */
[----:B------:R4:W0:Y:S01]  /*5bb0*/  SHFL.IDX PT, R11, R43, 0x1, 0x1c1f ;  /* 0x003c1f002b0b7f89 */ /* 0x00082200000e0000 */
[----:B------:R-:W-:Y:S03]  /*5bc0*/  BSSY B0, `(.L_x_2899) ;  /* 0x0000033000007945 */ /* 0x000fe60003800000 */
[----:B--2---:R4:W2:Y:S08]  /*5bd0*/  SHFL.IDX PT, R49, R42, 0x1, 0x1c1f ;  /* 0x003c1f002a317f89 */ /* 0x0048b000000e0000 */
[----:B----4-:R-:W-:Y:S05]  /*5be0*/  @!P2 BRA `(.L_x_2900) ;  /* 0x0000000000c0a947 */ /* 0x010fea0003800000 */
[----:B------:R-:W-:Y:S02]  /*5bf0*/  P2R R98, PR, RZ, 0x1 ;  /* 0x00000001ff627803 */ /* 0x000fe40000000000 */
[----:B------:R-:W-:Y:S02]  /*5c00*/  ISETP.NE.AND P0, PT, R84, RZ, PT ;  /* 0x000000ff5400720c */ /* 0x000fe40003f05270 */
[----:B0-----:R-:W-:Y:S02]  /*5c10*/  PRMT R34, R6, 0x8880, RZ ;  /* 0x0000888006227816 */ /* 0x001fe400000000ff */
[----:B------:R-:W-:Y:S02]  /*5c20*/  P2R R97, PR, RZ, 0x2 ;  /* 0x00000002ff617803 */ /* 0x000fe40000000000 */
[----:B------:R-:W-:-:S07]  /*5c30*/  P2R R35, PR, RZ, 0x1 ;  /* 0x00000001ff237803 */ /* 0x000fce0000000000 */
[----:B--2---:R-:W-:-:S04]  /*5c40*/  @P0 LEA R44, P2, R3, R49, 0x1 ;  /* 0x00000031032c0211 */ /* 0x004fc800078408ff */
[----:B---3--:R-:W-:Y:S02]  /*5c50*/  @P0 LEA.HI.X R45, R3, R11, R96, 0x1, P2 ;  /* 0x0000000b032d0211 */ /* 0x008fe400010f0c60 */
[----:B------:R-:W-:-:S13]  /*5c60*/  ISETP.NE.AND P2, PT, R85, RZ, PT ;  /* 0x000000ff5500720c */ /* 0x000fda0003f45270 */
[----:B------:R-:W-:-:S04]  /*5c70*/  @P2 LEA R40, P3, R4, R49, 0x1 ;  /* 0x0000003104282211 */ /* 0x000fc800078608ff */
[----:B------:R-:W-:Y:S02]  /*5c80*/  @P2 LEA.HI.X R41, R4, R11, R46, 0x1, P3 ;  /* 0x0000000b04292211 */ /* 0x000fe400018f0c2e */
[----:B------:R-:W-:-:S13]  /*5c90*/  ISETP.NE.AND P3, PT, R82, RZ, PT ;  /* 0x000000ff5200720c */ /* 0x000fda0003f65270 */
[----:B------:R-:W0:Y:S01]  /*5ca0*/  @P3 LDS.128 R12, [R50+0x2000] ;  /* 0x00200000320c3984 */ /* 0x000e220000000c00 */
[----:B------:R-:W-:-:S04]  /*5cb0*/  @P3 LEA R32, P4, R16, R49, 0x1 ;  /* 0x0000003110203211 */ /* 0x000fc800078808ff */
[----:B------:R-:W-:-:S05]  /*5cc0*/  @P3 LEA.HI.X R33, R16, R11, R17, 0x1, P4 ;  /* 0x0000000b10213211 */ /* 0x000fca00020f0c11 */
[----:B0-----:R0:W-:Y:S01]  /*5cd0*/  @P3 ST.E.128 desc[UR54][R32.64], R12 ;  /* 0x0000000c20003985 */ /* 0x0011e2000c101d36 */
[----:B------:R-:W-:-:S13]  /*5ce0*/  ISETP.NE.AND P3, PT, R86, RZ, PT ;  /* 0x000000ff5600720c */ /* 0x000fda0003f65270 */
[----:B------:R-:W-:-:S04]  /*5cf0*/  @P3 LEA R46, P4, R209, R49, 0x1 ;  /* 0x00000031d12e3211 */ /* 0x000fc800078808ff */
[----:B-1----:R-:W-:Y:S01]  /*5d00*/  @P3 LEA.HI.X R47, R209, R11, R48, 0x1, P4 ;  /* 0x0000000bd12f3211 */ /* 0x002fe200020f0c30 */
[----:B0-----:R-:W-:Y:S01]  /*5d10*/  IMAD.MOV.U32 R12, RZ, RZ, R34 ;  /* 0x000000ffff0c7224 */ /* 0x001fe200078e0022 */
[----:B------:R-:W-:-:S13]  /*5d20*/  ISETP.NE.AND P4, PT, R87, RZ, PT ;  /* 0x000000ff5700720c */ /* 0x000fda0003f85270 */
[----:B------:R-:W-:-:S04]  /*5d30*/  @P4 LEA R42, P5, R208, R49, 0x1 ;  /* 0x00000031d02a4211 */ /* 0x000fc800078a08ff */
[----:B------:R-:W-:Y:S02]  /*5d40*/  @P4 LEA.HI.X R43, R208, R11, R93, 0x1, P5 ;  /* 0x0000000bd02b4211 */ /* 0x000fe400028f0c5d */
[----:B------:R-:W-:-:S13]  /*5d50*/  ISETP.NE.AND P5, PT, R88, RZ, PT ;  /* 0x000000ff5800720c */ /* 0x000fda0003fa5270 */
[----:B------:R-:W-:-:S04]  /*5d60*/  @P5 LEA R38, P6, R211, R49, 0x1 ;  /* 0x00000031d3265211 */ /* 0x000fc800078c08ff */
[----:B------:R-:W-:Y:S02]  /*5d70*/  @P5 LEA.HI.X R39, R211, R11, R94, 0x1, P6 ;  /* 0x0000000bd3275211 */ /* 0x000fe400030f0c5e */
[----:B------:R-:W-:-:S13]  /*5d80*/  ISETP.GT.AND P6, PT, R12, -0x1, PT ;  /* 0xffffffff0c00780c */ /* 0x000fda0003fc4270 */
[----:B------:R-:W-:-:S04]  /*5d90*/  @!P6 LEA R36, P1, R210, R49, 0x1 ;  /* 0x00000031d224e211 */ /* 0x000fc800078208ff */
[----:B------:R-:W-:Y:S02]  /*5da0*/  @!P6 LEA.HI.X R37, R210, R11, R95, 0x1, P1 ;  /* 0x0000000bd225e211 */ /* 0x000fe400008f0c5f */
[----:B------:R-:W-:-:S13]  /*5db0*/  ISETP.NE.AND P1, PT, R83, RZ, PT ;  /* 0x000000ff5300720c */ /* 0x000fda0003f25270 */
[----:B------:R-:W0:Y:S01]  /*5dc0*/  @P1 LDS.128 R12, [R51+0x2000] ;  /* 0x00200000330c1984 */ /* 0x000e220000000c00 */
[----:B------:R-:W-:-:S04]  /*5dd0*/  @P1 LEA R48, P0, R18, R49, 0x1 ;  /* 0x0000003112301211 */ /* 0x000fc800078008ff */
[----:B------:R-:W-:Y:S02]  /*5de0*/  @P1 LEA.HI.X R49, R18, R11, R207, 0x1, P0 ;  /* 0x0000000b12311211 */ /* 0x000fe400000f0ccf */
[----:B------:R-:W-:-:S03]  /*5df0*/  ISETP.NE.AND P0, PT, R35, RZ, PT ;  /* 0x000000ff2300720c */ /* 0x000fc60003f05270 */
[----:B0-----:R-:W-:Y:S01]  /*5e00*/  @P1 ST.E.128 desc[UR54][R48.64], R12 ;  /* 0x0000000c30001985 */ /* 0x001fe2000c101d36 */
[----:B------:R-:W-:-:S09]  /*5e10*/  ISETP.NE.AND P1, PT, R97, RZ, PT ;  /* 0x000000ff6100720c */ /* 0x000fd20003f25270 */
[----:B------:R-:W0:Y:S04]  /*5e20*/  @P0 LDS.128 R12, [R50+0x5000] ;  /* 0x00500000320c0984 */ /* 0x000e280000000c00 */
[----:B0-----:R-:W-:Y:S01]  /*5e30*/  @P0 ST.E.128 desc[UR54][R44.64], R12 ;  /* 0x0000000c2c000985 */ /* 0x001fe2000c101d36 */
[----:B------:R-:W-:-:S03]  /*5e40*/  ISETP.NE.AND P0, PT, R98, RZ, PT ;  /* 0x000000ff6200720c */ /* 0x000fc60003f05270 */
[----:B------:R-:W0:Y:S04]  /*5e50*/  @P2 LDS.128 R12, [R51+0x5000] ;  /* 0x00500000330c2984 */ /* 0x000e280000000c00 */
[----:B0-----:R-:W-:Y:S04]  /*5e60*/  @P2 ST.E.128 desc[UR54][R40.64], R12 ;  /* 0x0000000c28002985 */ /* 0x001fe8000c101d36 */
[----:B------:R-:W0:Y:S04]  /*5e70*/  @P3 LDS.128 R12, [R50+0x8000] ;  /* 0x00800000320c3984 */ /* 0x000e280000000c00 */
[----:B0-----:R-:W-:Y:S04]  /*5e80*/  @P3 ST.E.128 desc[UR54][R46.64], R12 ;  /* 0x0000000c2e003985 */ /* 0x001fe8000c101d36 */
[----:B------:R-:W0:Y:S04]  /*5e90*/  @P4 LDS.128 R12, [R51+0x8000] ;  /* 0x00800000330c4984 */ /* 0x000e280000000c00 */
[----:B0-----:R-:W-:Y:S04]  /*5ea0*/  @P4 ST.E.128 desc[UR54][R42.64], R12 ;  /* 0x0000000c2a004985 */ /* 0x001fe8000c101d36 */
[----:B------:R-:W0:Y:S04]  /*5eb0*/  @P5 LDS.128 R32, [R50+0xb000] ;  /* 0x00b0000032205984 */ /* 0x000e280000000c00 */
[----:B0-----:R-:W-:Y:S04]  /*5ec0*/  @P5 ST.E.128 desc[UR54][R38.64], R32 ;  /* 0x0000002026005985 */ /* 0x001fe8000c101d36 */
[----:B------:R-:W0:Y:S04]  /*5ed0*/  @!P6 LDS.128 R12, [R51+0xb000] ;  /* 0x00b00000330ce984 */ /* 0x000e280000000c00 */
[----:B0-----:R4:W-:Y:S02]  /*5ee0*/  @!P6 ST.E.128 desc[UR54][R36.64], R12 ;  /* 0x0000000c2400e985 */ /* 0x0019e4000c101d36 */
.L_x_2900:
[----:B------:R-:W-:Y:S05]  /*5ef0*/  BSYNC B0 ;  /* 0x0000000000007941 */ /* 0x000fea0003800000 */
.L_x_2899:
[----:B------:R-:W-:Y:S01]  /*5f00*/  @!PT LDS RZ, [RZ] ;  /* 0x00000000fffff984 */ /* 0x000fe20000000800 */
[----:B------:R-:W-:Y:S01]  /*5f10*/  @!PT LDS RZ, [RZ] ;  /* 0x00000000fffff984 */ /* 0x000fe20000000800 */
[----:B------:R-:W-:Y:S01]  /*5f20*/  @!PT LDS RZ, [RZ] ;  /* 0x00000000fffff984 */ /* 0x000fe20000000800 */
[----:B------:R-:W-:Y:S01]  /*5f30*/  @!PT LDS RZ, [RZ] ;  /* 0x00000000fffff984 */ /* 0x000fe20000000800 */
[----:B------:R5:W-:Y:S06]  /*5f40*/  MEMBAR.ALL.CTA ;  /* 0x0000000000007992 */ /* 0x000bec0000008000 */
[----:B-----5:R-:W5:Y:S01]  /*5f50*/  FENCE.VIEW.ASYNC.S ;  /* 0x00000000000073c6 */ /* 0x020f620000000000 */
[----:B------:R-:W-:Y:S01]  /*5f60*/  @!P1 VIADD R89, R89, 0x228c0 ;  /* 0x000228c059599836 */ /* 0x000fe20000000000 */
[----:B-----5:R0:W-:Y:S01]  /*5f70*/  BAR.SYNC.DEFER_BLOCKING R63, 0x80 ;  /* 0x0002003f0000751d */ /* 0x0201e20000010000 */
[----:B------:R-:W-:Y:S01]  /*5f80*/  ISETP.NE.AND P2, PT, R92, RZ, PT ;  /* 0x000000ff5c00720c */ /* 0x000fe20003f45270 */
[----:B------:R-:W-:-:S02]  /*5f90*/  VIADD R19, R19, 0x1 ;  /* 0x0000000113137836 */ /* 0x000fc40000000000 */
[----:B------:R-:W-:-:S04]  /*5fa0*/  @!P1 PRMT R89, RZ, 0x654, R89 ;  /* 0x00000654ff599816 */ /* 0x000fc80000000059 */
[----:B------:R1:W-:Y:S01]  /*5fb0*/  @!P1 SYNCS.ARRIVE.TRANS64.RED.A1T0 RZ, [R89+URZ], RZ ;  /* 0x000000ff59ff99a7 */ /* 0x0003e2000810043f */
[----:B------:R-:W-:-:S04]  /*5fc0*/  ISETP.NE.AND P1, PT, R19, 0x2, PT ;  /* 0x000000021300780c */ /* 0x000fc80003f25270 */
[----:B0-----:R-:W-:Y:S02]  /*5fd0*/  SEL R11, RZ, 0x1, P1 ;  /* 0x00000001ff0b7807 */ /* 0x001fe40000800000 */
[----:B------:R-:W-:Y:S02]  /*5fe0*/  SEL R19, R19, RZ, P1 ;  /* 0x000000ff13137207 */ /* 0x000fe40000800000 */
[----:B------:R-:W-:Y:S01]  /*5ff0*/  LOP3.LUT R212, R212, R11, RZ, 0x3c, !PT ;  /* 0x0000000bd4d47212 */ /* 0x000fe200078e3cff */
[----:B-1----:R-:W-:Y:S06]  /*6000*/  @P2 BRA `(.L_x_2901) ;  /* 0xffffffc4004c2947 */ /* 0x002fec000383ffff */
[----:B----4-:R-:W0:Y:S01]  /*6010*/  S2R R12, SR_TID.X ;  /* 0x00000000000c7919 */ /* 0x010e220000002100 */
[----:B------:R-:W-:Y:S02]  /*6020*/  PLOP3.LUT P0, PT, PT, PT, PT, 0x8, 0x0 ;  /* 0x000000000000781c */ /* 0x000fe40003f0e170 */
[----:B0-----:R-:W-:-:S04]  /*6030*/  SHF.R.U32.HI R12, RZ, 0x7, R12 ;  /* 0x00000007ff0c7819 */ /* 0x001fc8000001160c */
[----:B------:R-:W-:-:S13]  /*6040*/  ISETP.NE.AND P2, PT, R12, 0x1, PT ;  /* 0x000000010c00780c */ /* 0x000fda0003f45270 */
[----:B------:R-:W-:Y:S05]  /*6050*/  @!P2 WARPSYNC.ALL ;  /* 0x000000000000a948 */ /* 0x000fea0003800000 */
[----:B------:R-:W-:Y:S06]  /*6060*/  @!P2 BAR.ARV 0x9, 0x100 ;  /* 0x024400000000ab1d */ /* 0x000fec0000002000 */
.L_x_2843:
[----:B------:R-:W0:Y:S01]  /*6070*/  LDC R0, c[0x0][0x448] ;  /* 0x00011200ff007b82 */ /* 0x000e220000000800 */
[----:B------:R-:W-:-:S07]  /*6080*/  IADD3 R5, R204, 0x1, -R203 ;  /* 0x00000001cc057810 */ /* 0x000fce0007ffe8cb */
[----:B------:R-:W1:Y:S01]  /*6090*/  LDC.64 R6, c[0x0][0x9e0] ;  /* 0x00027800ff067b82 */ /* 0x000e620000000a00 */
[----:B0-----:R-:W-:Y:S01]  /*60a0*/  ISETP.NE.AND P1, PT, R0, 0x1, PT ;  /* 0x000000010000780c */ /* 0x001fe20003f25270 */
[----:B------:R-:W-:Y:S01]  /*60b0*/  VIADD R0, R214, 0x7f ;  /* 0x0000007fd6007836 */ /* 0x000fe20000000000 */
[----:B-1----:R-:W-:-:S11]  /*60c0*/  ISETP.GE.AND P2, PT, R7, 0x1, PT ;  /* 0x000000010700780c */ /* 0x002fd60003f46270 */
[----:B------:R-:W0:Y:S08]  /*60d0*/  @P1 LDC R3, c[0x0][0x44c] ;  /* 0x00011300ff031b82 */ /* 0x000e300000000800 */
[----:B------:R-:W1:Y:S01]  /*60e0*/  @P1 LDC R4, c[0x0][0x450] ;  /* 0x00011400ff041b82 */ /* 0x000e620000000800 */
[----:B0-----:R-:W-:-:S05]  /*60f0*/  @P1 IMAD.HI.U32 R3, R0, R3, RZ ;  /* 0x0000000300031227 */ /* 0x001fca00078e00ff */
[----:B-1----:R-:W-:-:S05]  /*6100*/  @P1 SHF.R.U32.HI R0, RZ, R4, R3 ;  /* 0x00000004ff001219 */ /* 0x002fca0000011603 */
[----:B------:R-:W-:Y:S01]  /*6110*/  IMAD.IADD R5, R5, 0x1, R0 ;  /* 0x0000000105057824 */ /* 0x000fe200078e0200 */
[----:B------:R-:W-:Y:S06]  /*6120*/  @P0 BRA `(.L_x_2902) ;  /* 0x00000000000c0947 */ /* 0x000fec0003800000 */
[----:B------:R-:W0:Y:S01]  /*6130*/  FENCE.VIEW.ASYNC.G ;  /* 0x00000000000073c6 */ /* 0x000e220000000100 */
[----:B------:R-:W-:Y:S05]  /*6140*/  WARPSYNC.ALL ;  /* 0x0000000000007948 */ /* 0x000fea0003800000 */
[----:B0-----:R-:W-:Y:S06]  /*6150*/  BAR.ARV 0xc, 0x180 ;  /* 0x0306000000007b1d */ /* 0x001fec0000002000 */
.L_x_2902:
[----:B------:R-:W-:Y:S01]  /*6160*/  IMAD.IADD R0, R5, 0x1, R6 ;  /* 0x0000000105007824 */ /* 0x000fe200078e0206 */
[----:B------:R-:W-:Y:S06]  /*6170*/  @!P2 BRA `(.L_x_2903) ;  /* 0x000000000048a947 */ /* 0x000fec0003800000 */
[C---:B------:R-:W-:Y:S01]  /*6180*/  ISETP.GT.AND P0, PT, R5.reuse, RZ, PT ;  /* 0x000000ff0500720c */ /* 0x040fe20003f04270 */
[----:B------:R-:W-:Y:S01]  /*6190*/  BSSY B0, `(.L_x_2904) ;  /* 0x000000e000007945 */ /* 0x000fe20003800000 */
[----:B------:R-:W-:-:S11]  /*61a0*/  VIADD R3, R5, 0xffffffff ;  /* 0xffffffff05037836 */ /* 0x000fd60000000000 */
[----:B------:R-:W-:Y:S05]  /*61b0*/  @P0 BRA `(.L_x_2905) ;  /* 0x00000000001c0947 */ /* 0x000fea0003800000 */
[----:B------:R-:W-:Y:S02]  /*61c0*/  ISETP.NE.AND P0, PT, R7, 0x1, PT ;  /* 0x000000010700780c */ /* 0x000fe40003f05270 */
[----:B------:R-:W-:-:S11]  /*61d0*/  IADD3 R3, -R5, RZ, RZ ;  /* 0x000000ff05037210 */ /* 0x000fd60007ffe1ff */
[----:B------:R-:W0:Y:S02]  /*61e0*/  @P0 LDC.64 R8, c[0x0][0x9e8] ;  /* 0x00027a00ff080b82 */ /* 0x000e240000000a00 */
[----:B0-----:R-:W-:-:S05]  /*61f0*/  @P0 IMAD.HI.U32 R4, R3, R8, RZ ;  /* 0x0000000803040227 */ /* 0x001fca00078e00ff */
[----:B------:R-:W-:-:S04]  /*6200*/  @P0 SHF.R.U32.HI R3, RZ, R9, R4 ;  /* 0x00000009ff030219 */ /* 0x000fc80000011604 */
[----:B------:R-:W-:Y:S01]  /*6210*/  LOP3.LUT R3, RZ, R3, RZ, 0x33, !PT ;  /* 0x00000003ff037212 */ /* 0x000fe200078e33ff */
[----:B------:R-:W-:Y:S06]  /*6220*/  BRA `(.L_x_2906) ;  /* 0x0000000000107947 */ /* 0x000fec0003800000 */
.L_x_2905:
[----:B------:R-:W-:-:S13]  /*6230*/  ISETP.NE.AND P0, PT, R7, 0x1, PT ;  /* 0x000000010700780c */ /* 0x000fda0003f05270 */
[----:B------:R-:W0:Y:S02]  /*6240*/  @P0 LDC.64 R4, c[0x0][0x9e8] ;  /* 0x00027a00ff040b82 */ /* 0x000e240000000a00 */
[----:B0-----:R-:W-:-:S05]  /*6250*/  @P0 IMAD.HI.U32 R4, R3, R4, RZ ;  /* 0x0000000403040227 */ /* 0x001fca00078e00ff */
[----:B------:R-:W-:-:S07]  /*6260*/  @P0 SHF.R.U32.HI R3, RZ, R5, R4 ;  /* 0x00000005ff030219 */ /* 0x000fce0000011604 */
.L_x_2906:
[----:B------:R-:W-:Y:S05]  /*6270*/  BSYNC B0 ;  /* 0x0000000000007941 */ /* 0x000fea0003800000 */
.L_x_2904:
[----:B------:R-:W-:-:S05]  /*6280*/  IMAD R3, R3, R7, R7 ;  /* 0x0000000703037224 */ /* 0x000fca00078e0207 */
[----:B------:R-:W-:-:S07]  /*6290*/  VIMNMX R0, R0, R3, PT ;  /* 0x0000000300007248 */ /* 0x000fce0003fe0100 */
.L_x_2903:
[----:B------:R-:W0:Y:S01]  /*62a0*/  @P1 LDC R3, c[0x0][0x44c] ;  /* 0x00011300ff031b82 */ /* 0x000e220000000800 */
[----:B------:R-:W-:Y:S01]  /*62b0*/  VIADD R0, R0, 0x5f ;  /* 0x0000005f00007836 */ /* 0x000fe20000000000 */
[----:B------:R-:W-:Y:S01]  /*62c0*/  ULDC UR4, c[0x0][0x9dc] ;  /* 0x0002770000047ab9 */ /* 0x000fe20000000800 */
[----:B------:R-:W-:Y:S02]  /*62d0*/  IMAD.MOV.U32 R4, RZ, RZ, R214 ;  /* 0x000000ffff047224 */ /* 0x000fe400078e00d6 */
[----:B------:R-:W-:-:S03]  /*62e0*/  IMAD.HI R0, R0, 0x2aaaaaab, RZ ;  /* 0x2aaaaaab00007827 */ /* 0x000fc600078e02ff */
[----:B------:R-:W1:Y:S01]  /*62f0*/  @P1 LDC R6, c[0x0][0x450] ;  /* 0x00011400ff061b82 */ /* 0x000e620000000800 */
[----:B0-----:R-:W-:Y:S01]  /*6300*/  @P1 IMAD.HI.U32 R5, R214, R3, RZ ;  /* 0x00000003d6051227 */ /* 0x001fe200078e00ff */
[----:B------:R-:W-:-:S04]  /*6310*/  SHF.R.U32.HI R3, RZ, 0x1f, R0 ;  /* 0x0000001fff037819 */ /* 0x000fc80000011600 */
[----:B------:R-:W-:Y:S02]  /*6320*/  LEA.HI.SX32 R3, R0, R3, 0x1c ;  /* 0x0000000300037211 */ /* 0x000fe400078fe2ff */
[----:B-1----:R-:W-:Y:S02]  /*6330*/  @P1 SHF.R.U32.HI R4, RZ, R6, R5 ;  /* 0x00000006ff041219 */ /* 0x002fe40000011605 */
[----:B------:R-:W-:-:S03]  /*6340*/  VIMNMX R176, R176, R3, PT ;  /* 0x00000003b0b07248 */ /* 0x000fc60003fe0100 */
        /* <DEDUP_REMOVED lines=13> */
.L_x_2909:
[----:B------:R-:W-:-:S13]  /*6420*/  ISETP.NE.AND P0, PT, R7, 0x1, PT ;  /* 0x000000010700780c */ /* 0x000fda0003f05270 */
[----:B------:R-:W0:Y:S02]  /*6430*/  @P0 LDC.64 R4, c[0x0][0x9e8] ;  /* 0x00027a00ff040b82 */ /* 0x000e240000000a00 */
[----:B0-----:R-:W-:-:S05]  /*6440*/  @P0 IMAD.HI.U32 R4, R29, R4, RZ ;  /* 0x000000041d040227 */ /* 0x001fca00078e00ff */
[----:B------:R-:W-:-:S07]  /*6450*/  @P0 SHF.R.U32.HI R29, RZ, R5, R4 ;  /* 0x00000005ff1d0219 */ /* 0x000fce0000011604 */
.L_x_2910:
[----:B------:R-:W-:Y:S05]  /*6460*/  BSYNC B0 ;  /* 0x0000000000007941 */ /* 0x000fea0003800000 */
.L_x_2908:
[----:B------:R-:W-:-:S05]  /*6470*/  IMAD R29, R29, R7, RZ ;  /* 0x000000071d1d7224 */ /* 0x000fca00078e02ff */
[----:B------:R-:W-:-:S07]  /*6480*/  VIMNMX R0, R0, R29, !PT ;  /* 0x0000001d00007248 */ /* 0x000fce0007fe0100 */
.L_x_2907:
[----:B------:R-:W-:Y:S01]  /*6490*/  IMAD.HI R0, R0, 0x2aaaaaab, RZ ;  /* 0x2aaaaaab00007827 */ /* 0x000fe200078e02ff */
[----:B------:R-:W-:Y:S02]  /*64a0*/  PLOP3.LUT P0, PT, PT, PT, PT, 0x80, 0x0 ;  /* 0x000000000000781c */ /* 0x000fe40003f0f070 */
[----:B------:R-:W-:Y:S02]  /*64b0*/  CS2R R12, SRZ ;  /* 0x00000000000c7805 */ /* 0x000fe4000001ff00 */
[----:B------:R-:W-:Y:S02]  /*64c0*/  CS2R R152, SRZ ;  /* 0x0000000000987805 */ /* 0x000fe4000001ff00 */
[----:B------:R-:W-:Y:S02]  /*64d0*/  CS2R R148, SRZ ;  /* 0x0000000000947805 */ /* 0x000fe4000001ff00 */
        /* <DEDUP_REMOVED lines=8> */
[----:B------:R-:W-:-:S02]  /*6560*/  VIMNMX R6, RZ, R4, !PT ;  /* 0x00000004ff067248 */ /* 0x000fc40007fe0100 */
[----:B------:R-:W-:Y:S02]  /*6570*/  CS2R R112, SRZ ;  /* 0x0000000000707805 */ /* 0x000fe4000001ff00 */
[----:B------:R-:W-:Y:S02]  /*6580*/  CS2R R108, SRZ ;  /* 0x00000000006c7805 */ /* 0x000fe4000001ff00 */
[----:B------:R-:W-:Y:S02]  /*6590*/  CS2R R136, SRZ ;  /* 0x0000000000887805 */ /* 0x000fe4000001ff00 */
[----:B------:R-:W-:Y:S01]  /*65a0*/  ISETP.GT.AND P1, PT, R176, R6, PT ;  /* 0x00000006b000720c */ /* 0x000fe20003f24270 */
[----:B------:R0:W-:Y:S01]  /*65b0*/  STL [R1+0x4], R6 ;  /* 0x0000040601007387 */ /* 0x0001e20000100800 */
[----:B------:R-:W-:Y:S02]  /*65c0*/  CS2R R104, SRZ ;  /* 0x0000000000687805 */ /* 0x000fe4000001ff00 */
[----:B------:R-:W-:-:S02]  /*65d0*/  CS2R R100, SRZ ;  /* 0x0000000000647805 */ /* 0x000fc4000001ff00 */
[----:B------:R-:W-:Y:S02]  /*65e0*/  CS2R R132, SRZ ;  /* 0x0000000000847805 */ /* 0x000fe4000001ff00 */
[----:B------:R-:W-:Y:S02]  /*65f0*/  CS2R R96, SRZ ;  /* 0x0000000000607805 */ /* 0x000fe4000001ff00 */
[----:B------:R-:W-:Y:S01]  /*6600*/  CS2R R92, SRZ ;  /* 0x00000000005c7805 */ /* 0x000fe2000001ff00 */
[----:B------:R-:W-:Y:S01]  /*6610*/  IMAD.MOV.U32 R178, RZ, RZ, RZ ;  /* 0x000000ffffb27224 */ /* 0x000fe200078e00ff */
[----:B------:R-:W-:Y:S02]  /*6620*/  CS2R R88, SRZ ;  /* 0x0000000000587805 */ /* 0x000fe4000001ff00 */
[----:B------:R-:W-:Y:S01]  /*6630*/  CS2R R84, SRZ ;  /* 0x0000000000547805 */ /* 0x000fe2000001ff00 */
[----:B------:R-:W-:Y:S01]  /*6640*/  IMAD.MOV.U32 R177, RZ, RZ, RZ ;  /* 0x000000ffffb17224 */ /* 0x000fe200078e00ff */
[----:B------:R-:W-:-:S02]  /*6650*/  CS2R R80, SRZ ;  /* 0x0000000000507805 */ /* 0x000fc4000001ff00 */
[----:B------:R-:W-:Y:S01]  /*6660*/  CS2R R76, SRZ ;  /* 0x00000000004c7805 */ /* 0x000fe2000001ff00 */
[----:B------:R-:W-:Y:S01]  /*6670*/  IMAD.MOV.U32 R3, RZ, RZ, RZ ;  /* 0x000000ffff037224 */ /* 0x000fe200078e00ff */
        /* <DEDUP_REMOVED lines=11> */
[----:B--2---:R-:W-:Y:S02]  /*6730*/  CS2R R48, SRZ ;  /* 0x0000000000307805 */ /* 0x004fe4000001ff00 */
        /* <DEDUP_REMOVED lines=32> */
[----:B0-----:R-:W-:Y:S06]  /*6940*/  @!P1 BRA `(.L_x_2911) ;  /* 0x0000010400dc9947 */ /* 0x001fec0003800000 */
[----:B------:R-:W0:Y:S01]  /*6950*/  S2R R6, SR_TID.X ;  /* 0x0000000000067919 */ /* 0x000e220000002100 */
[----:B------:R-:W-:Y:S01]  /*6960*/  UMOV UR4, 0xffffffff ;  /* 0xffffffff00047882 */ /* 0x000fe20000000000 */
[----:B0-----:R-:W-:-:S05]  /*6970*/  VIADD R6, R6, 0xffffff80 ;  /* 0xffffff8006067836 */ /* 0x001fca0000000000 */
[----:B------:R-:W-:-:S04]  /*6980*/  SHF.R.S32.HI R0, RZ, 0x1f, R6 ;  /* 0x0000001fff007819 */ /* 0x000fc80000011406 */
[----:B------:R-:W-:-:S04]  /*6990*/  LEA.HI R0, R0, R6, RZ, 0x7 ;  /* 0x0000000600007211 */ /* 0x000fc800078f38ff */
[----:B------:R-:W-:Y:S01]  /*69a0*/  SHF.R.S32.HI R13, RZ, 0x7, R0 ;  /* 0x00000007ff0d7819 */ /* 0x000fe20000011400 */
[----:B------:R-:W-:Y:S06]  /*69b0*/  BRA.DIV UR4, `(.L_x_2912) ;  /* 0x000001b204887947 */ /* 0x000fec000b800000 */
[----:B------:R0:W1:Y:S02]  /*69c0*/  SHFL.IDX PT, R14, R13, RZ, 0x1f ;  /* 0x00001fff0d0e7589 */ /* 0x00006400000e0000 */
.L_x_3218:
[----:B-1----:R-:W-:Y:S01]  /*69d0*/  LEA.HI R0, R14, R14, RZ, 0x1 ;  /* 0x0000000e0e007211 */ /* 0x002fe200078f08ff */
[----:B------:R-:W-:Y:S01]  /*69e0*/  BSSY B6, `(.L_x_2913) ;  /* 0x0000019000067945 */ /* 0x000fe20003800000 */
[----:B------:R-:W-:Y:S02]  /*69f0*/  IADD3 R24, R23, 0x18400, RZ ;  /* 0x0001840017187810 */ /* 0x000fe40007ffe0ff */
        /* <DEDUP_REMOVED lines=10> */
[----:B------:R-:W-:Y:S01]  /*6aa0*/  IMAD.U32 R4, RZ, RZ, UR4 ;  /* 0x00000004ff047e24 */ /* 0x000fe2000f8e00ff */
[----:B------:R1:W2:Y:S01]  /*6ab0*/  LDC.64 R14, c[0x4][R0] ;  /* 0x01000000000e7b82 */ /* 0x0002a20000000a00 */
        /* <DEDUP_REMOVED lines=8> */
[----:B01----:R-:W-:-:S07]  /*6b40*/  IMAD.MOV.U32 R13, RZ, RZ, RZ ;  /* 0x000000ffff0d7224 */ /* 0x003fce00078e00ff */
[----:B------:R-:W-:-:S07]  /*6b50*/  LEPC R20, `(.L_x_2914) ;  /* 0x000000001014794e */ /* 0x000fce0000000000 */
[----:B--2--5:R-:W-:Y:S05]  /*6b60*/  CALL.ABS.NOINC R14 ;  /* 0x000000000e007343 */ /* 0x024fea0003c00000 */
.L_x_2914:
[----:B------:R-:W-:Y:S05]  /*6b70*/  BSYNC B6 ;  /* 0x0000000000067941 */ /* 0x000fea0003800000 */
.L_x_2913:
[----:B------:R-:W-:Y:S02]  /*6b80*/  ULDC UR4, c[0x0][0x3f4] ;  /* 0x0000fd0000047ab9 */ /* 0x000fe40000000800 */
[----:B------:R-:W-:-:S13]  /*6b90*/  ISETP.LT.AND P0, PT, RZ, UR4, PT ;  /* 0x00000004ff007c0c */ /* 0x000fda000bf01270 */
[----:B------:R-:W-:Y:S05]  /*6ba0*/  @P0 BRA `(.L_x_2915) ;  /* 0x0000000000400947 */ /* 0x000fea0003800000 */
[----:B------:R-:W2:Y:S02]  /*6bb0*/  LDL R20, [R1+0x18] ;  /* 0x0000180001147983 */ /* 0x000ea40000100800 */
[----:B--2---:R-:W-:-:S04]  /*6bc0*/  LEA.HI R0, R20, R20, RZ, 0x1 ;  /* 0x0000001414007211 */ /* 0x004fc800078f08ff */
[----:B------:R-:W-:-:S04]  /*6bd0*/  LOP3.LUT R0, R0, 0xfffffffe, RZ, 0xc0, !PT ;  /* 0xfffffffe00007812 */ /* 0x000fc800078ec0ff */
[----:B------:R-:W-:-:S04]  /*6be0*/  IADD3 R0, R20, -R0, RZ ;  /* 0x8000000014007210 */ /* 0x000fc80007ffe0ff */
[----:B------:R-:W-:-:S04]  /*6bf0*/  SHF.L.U32 R0, R0, 0x1f, RZ ;  /* 0x0000001f00007819 */ /* 0x000fc800000006ff */
[----:B------:R1:W2:Y:S03]  /*6c00*/  SYNCS.PHASECHK.TRANS64.TRYWAIT P0, [R23+URZ+0x22800], R0 ;  /* 0x02280000170075a7 */ /* 0x0002a6000800017f */
[----:B--2---:R-:W-:Y:S05]  /*6c10*/  @!P0 NANOSLEEP.SYNCS 0x989680 ;  /* 0x009896800000895d */ /* 0x004fea0003900000 */
[----:B------:R-:W2:Y:S01]  /*6c20*/  @!P0 SYNCS.PHASECHK.TRANS64 P0, [R23+URZ+0x22800], R0 ;  /* 0x02280000170085a7 */ /* 0x000ea2000800007f */
[----:B------:R-:W-:Y:S04]  /*6c30*/  BSSY B0, `(.L_x_2916) ;  /* 0x0000006000007945 */ /* 0x000fe80003800000 */
[----:B--2---:R-:W-:Y:S05]  /*6c40*/  @P0 BRA `(.L_x_2917) ;  /* 0x0000000000100947 */ /* 0x004fea0003800000 */
.L_x_2918:
[----:B--2---:R2:W3:Y:S02]  /*6c50*/  SYNCS.PHASECHK.TRANS64.TRYWAIT P0, [R23+URZ+0x22800], R0 ;  /* 0x02280000170075a7 */ /* 0x0044e4000800017f */
[----:B---3--:R-:W-:Y:S05]  /*6c60*/  @!P0 NANOSLEEP.SYNCS 0x989680 ;  /* 0x009896800000895d */ /* 0x008fea0003900000 */
[----:B------:R-:W3:Y:S02]  /*6c70*/  @!P0 SYNCS.PHASECHK.TRANS64 P0, [R23+URZ+0x22800], R0 ;  /* 0x02280000170085a7 */ /* 0x000ee4000800007f */
[----:B---3--:R-:W-:Y:S05]  /*6c80*/  @!P0 BRA `(.L_x_2918) ;  /* 0xfffffffc00f08947 */ /* 0x008fea000383ffff */
.L_x_2917:
[----:B------:R-:W-:Y:S05]  /*6c90*/  BSYNC B0 ;  /* 0x0000000000007941 */ /* 0x000fea0003800000 */
.L_x_2916:
[----:B------:R-:W-:Y:S05]  /*6ca0*/  BRA `(.L_x_2919) ;  /* 0x0000002c00707947 */ /* 0x000fea0003800000 */
.L_x_2915:
[----:B------:R-:W-:Y:S01]  /*6cb0*/  LOP3.LUT P0, RZ, R24, 0x3ff, RZ, 0xc0, !PT ;  /* 0x000003ff18ff7812 */ /* 0x000fe2000780c0ff */
[----:B------:R-:W-:Y:S01]  /*6cc0*/  ULDC.64 UR4, c[0x0][0x3f8] ;  /* 0x0000fe0000047ab9 */ /* 0x000fe20000000a00 */
[----:B-----5:R-:W-:Y:S01]  /*6cd0*/  SHF.R.S32.HI R0, RZ, 0x1f, R30 ;  /* 0x0000001fff007819 */ /* 0x020fe2000001141e */
[----:B------:R-:W-:Y:S01]  /*6ce0*/  ULDC.64 UR6, c[0x0][0x408] ;  /* 0x0001020000067ab9 */ /* 0x000fe20000000a00 */
[----:B------:R-:W-:Y:S01]  /*6cf0*/  IMAD.WIDE.U32 R24, R30, UR4, RZ ;  /* 0x000000041e187c25 */ /* 0x000fe2000f8e00ff */
[----:B------:R-:W-:Y:S03]  /*6d00*/  BSSY B6, `(.L_x_2920) ;  /* 0x0000019000067945 */ /* 0x000fe60003800000 */
[C---:B------:R-:W-:Y:S02]  /*6d10*/  IMAD R3, R0.reuse, UR4, RZ ;  /* 0x0000000400037c24 */ /* 0x040fe4000f8e02ff */
[----:B------:R-:W-:-:S02]  /*6d20*/  IMAD R5, R0, UR6, RZ ;  /* 0x0000000600057c24 */ /* 0x000fc4000f8e02ff */
[C---:B------:R-:W-:Y:S02]  /*6d30*/  IMAD R3, R30.reuse, UR5, R3 ;  /* 0x000000051e037c24 */ /* 0x040fe4000f8e0203 */
[C---:B------:R-:W-:Y:S02]  /*6d40*/  IMAD R5, R30.reuse, UR7, R5 ;  /* 0x000000071e057c24 */ /* 0x040fe4000f8e0205 */
[----:B------:R-:W-:-:S04]  /*6d50*/  IMAD.WIDE.U32 R30, R30, UR6, RZ ;  /* 0x000000061e1e7c25 */ /* 0x000fc8000f8e00ff */
[----:B------:R-:W-:Y:S02]  /*6d60*/  IMAD.IADD R27, R3, 0x1, R25 ;  /* 0x00000001031b7824 */ /* 0x000fe400078e0219 */
[----:B------:R-:W-:Y:S01]  /*6d70*/  IMAD.IADD R29, R5, 0x1, R31 ;  /* 0x00000001051d7824 */ /* 0x000fe200078e021f */
        /* <DEDUP_REMOVED lines=16> */
[----:B--2---:R-:W-:Y:S05]  /*6e80*/  CALL.ABS.NOINC R14 ;  /* 0x000000000e007343 */ /* 0x004fea0003c00000 */
.L_x_2921:
[----:B------:R-:W-:Y:S05]  /*6e90*/  BSYNC B6 ;  /* 0x0000000000067941 */ /* 0x000fea0003800000 */
.L_x_2920:
[----:B------:R-:W-:Y:S01]  /*6ea0*/  ULDC.U8 UR4, c[0x0][0x410] ;  /* 0x0001040000047ab9 */ /* 0x000fe20000000000 */
[----:B------:R-:W-:Y:S01]  /*6eb0*/  BSSY B0, `(.L_x_2922) ;  /* 0x00002b3000007945 */ /* 0x000fe20003800000 */
[----:B------:R-:W-:Y:S02]  /*6ec0*/  ISETP.NE.AND P0, PT, RZ, UR4, PT ;  /* 0x00000004ff007c0c */ /* 0x000fe4000bf05270 */
[----:B------:R-:W-:-:S11]  /*6ed0*/  IADD3 R36, R205, R214, RZ ;  /* 0x000000d6cd247210 */ /* 0x000fd60007ffe0ff */
[----:B------:R-:W-:Y:S05]  /*6ee0*/  @!P0 BRA `(.L_x_2923) ;  /* 0x0000001400848947 */ /* 0x000fea0003800000 */
[----:B------:R-:W1:Y:S01]  /*6ef0*/  LDC R20, c[0x0][0x448] ;  /* 0x00011200ff147b82 */ /* 0x000e620000000800 */
[----:B------:R-:W2:Y:S01]  /*6f00*/  S2R R28, SR_TID.X ;  /* 0x00000000001c7919 */ /* 0x000ea20000002100 */
[----:B------:R-:W-:Y:S01]  /*6f10*/  ULDC.64 UR4, c[0x0][0x3f8] ;  /* 0x0000fe0000047ab9 */ /* 0x000fe20000000a00 */
[----:B------:R-:W-:Y:S01]  /*6f20*/  ULDC.64 UR6, c[0x0][0x408] ;  /* 0x0001020000067ab9 */ /* 0x000fe20000000a00 */
[----:B------:R-:W-:Y:S01]  /*6f30*/  IMAD.MOV.U32 R8, RZ, RZ, R24 ;  /* 0x000000ffff087224 */ /* 0x000fe200078e0018 */
[----:B------:R-:W-:Y:S01]  /*6f40*/  SHF.R.S32.HI R38, RZ, 0x1f, R213 ;  /* 0x0000001fff267819 */ /* 0x000fe200000114d5 */
[----:B------:R-:W-:Y:S02]  /*6f50*/  IMAD.MOV.U32 R9, RZ, RZ, R27 ;  /* 0x000000ffff097224 */ /* 0x000fe400078e001b */
[----:B------:R-:W-:Y:S02]  /*6f60*/  IMAD.MOV.U32 R10, RZ, RZ, R30 ;  /* 0x000000ffff0a7224 */ /* 0x000fe400078e001e */
[----:B------:R-:W-:Y:S01]  /*6f70*/  IMAD.MOV.U32 R11, RZ, RZ, R29 ;  /* 0x000000ffff0b7224 */ /* 0x000fe200078e001d */
[----:B-1----:R-:W-:Y:S01]  /*6f80*/  ISETP.NE.AND P0, PT, R20, 0x1, PT ;  /* 0x000000011400780c */ /* 0x002fe20003f05270 */
[----:B--2---:R-:W-:-:S12]  /*6f90*/  VIADD R28, R28, 0xffffff80 ;  /* 0xffffff801c1c7836 */ /* 0x004fd80000000000 */
[----:B------:R-:W1:Y:S01]  /*6fa0*/  @P0 LDC R0, c[0x0][0x44c] ;  /* 0x00011300ff000b82 */ /* 0x000e620000000800 */
[----:B------:R-:W-:-:S04]  /*6fb0*/  SHF.R.S32.HI R21, RZ, 0x1f, R28 ;  /* 0x0000001fff157819 */ /* 0x000fc8000001141c */
[----:B------:R-:W-:-:S03]  /*6fc0*/  LEA.HI R21, R21, R28, RZ, 0x2 ;  /* 0x0000001c15157211 */ /* 0x000fc600078f10ff */
[----:B------:R-:W2:Y:S01]  /*6fd0*/  @P0 LDC R5, c[0x0][0x450] ;  /* 0x00011400ff050b82 */ /* 0x000ea20000000800 */
[----:B------:R-:W-:-:S05]  /*6fe0*/  LOP3.LUT R21, R21, 0xfffffffc, RZ, 0xc0, !PT ;  /* 0xfffffffc15157812 */ /* 0x000fca00078ec0ff */
[----:B------:R-:W-:-:S04]  /*6ff0*/  IMAD.IADD R21, R28, 0x1, -R21 ;  /* 0x000000011c157824 */ /* 0x000fc800078e0a15 */
[----:B------:R-:W-:-:S04]  /*7000*/  IMAD R3, R21, 0x40, R36 ;  /* 0x0000004015037824 */ /* 0x000fc800078e0224 */
[----:B-1----:R-:W-:-:S05]  /*7010*/  @P0 IMAD.HI.U32 R0, R3, R0, RZ ;  /* 0x0000000003000227 */ /* 0x002fca00078e00ff */
[----:B--2---:R-:W-:-:S04]  /*7020*/  @P0 SHF.R.U32.HI R3, RZ, R5, R0 ;  /* 0x00000005ff030219 */ /* 0x004fc80000011600 */
[----:B------:R-:W-:Y:S01]  /*7030*/  SHF.R.S32.HI R0, RZ, 0x1f, R3 ;  /* 0x0000001fff007819 */ /* 0x000fe20000011403 */
[----:B------:R-:W-:-:S04]  /*7040*/  IMAD.WIDE.U32 R8, R3, UR4, R8 ;  /* 0x0000000403087c25 */ /* 0x000fc8000f8e0008 */
[C---:B------:R-:W-:Y:S02]  /*7050*/  IMAD R4, R0.reuse, UR4, RZ ;  /* 0x0000000400047c24 */ /* 0x040fe4000f8e02ff */
[----:B------:R-:W-:Y:S02]  /*7060*/  IMAD R0, R0, UR6, RZ ;  /* 0x0000000600007c24 */ /* 0x000fe4000f8e02ff */
[C---:B------:R-:W-:Y:S01]  /*7070*/  IMAD R5, R3.reuse, UR5, R4 ;  /* 0x0000000503057c24 */ /* 0x040fe2000f8e0204 */
[----:B------:R-:W-:Y:S01]  /*7080*/  ULDC.64 UR4, c[0x0][0x3e8] ;  /* 0x0000fa0000047ab9 */ /* 0x000fe20000000a00 */
[C---:B------:R-:W-:Y:S01]  /*7090*/  IMAD.WIDE.U32 R10, R3.reuse, UR6, R10 ;  /* 0x00000006030a7c25 */ /* 0x040fe2000f8e000a */
[----:B------:R-:W-:Y:S01]  /*70a0*/  LEA R4, P0, R8, UR4, 0x1 ;  /* 0x0000000408047c11 */ /* 0x000fe2000f8008ff */
[----:B------:R-:W-:Y:S02]  /*70b0*/  UMOV UR4, 0xffffffff ;  /* 0xffffffff00047882 */ /* 0x000fe40000000000 */
[----:B------:R-:W-:Y:S01]  /*70c0*/  IMAD R3, R3, UR7, R0 ;  /* 0x0000000703037c24 */ /* 0x000fe2000f8e0200 */
[----:B------:R-:W-:Y:S01]  /*70d0*/  ULDC.64 UR6, c[0x0][0x400] ;  /* 0x0001000000067ab9 */ /* 0x000fe20000000a00 */
[----:B------:R-:W-:Y:S01]  /*70e0*/  IMAD.IADD R5, R9, 0x1, R5 ;  /* 0x0000000109057824 */ /* 0x000fe200078e0205 */
[----:B------:R-:W-:Y:S01]  /*70f0*/  LEA R7, P1, R10, UR6, 0x1 ;  /* 0x000000060a077c11 */ /* 0x000fe2000f8208ff */
[----:B------:R-:W-:-:S03]  /*7100*/  IMAD.IADD R3, R11, 0x1, R3 ;  /* 0x000000010b037824 */ /* 0x000fc600078e0203 */
[----:B------:R-:W-:Y:S02]  /*7110*/  LEA.HI.X R6, R8, UR5, R5, 0x1, P0 ;  /* 0x0000000508067c11 */ /* 0x000fe400080f0c05 */
[----:B------:R-:W-:Y:S01]  /*7120*/  LEA.HI.X R8, R10, UR7, R3, 0x1, P1 ;  /* 0x000000070a087c11 */ /* 0x000fe200088f0c03 */
[----:B------:R-:W-:Y:S06]  /*7130*/  BRA.DIV UR4, `(.L_x_2924) ;  /* 0x000001aa04cc7947 */ /* 0x000fec000b800000 */
[----:B------:R1:W2:Y:S04]  /*7140*/  SHFL.IDX PT, R3, R6, RZ, 0x1c1f ;  /* 0x001c1fff06037589 */ /* 0x0002a800000e0000 */
[----:B------:R1:W3:Y:S04]  /*7150*/  SHFL.IDX PT, R0, R4, RZ, 0x1c1f ;  /* 0x001c1fff04007589 */ /* 0x0002e800000e0000 */
[----:B------:R1:W4:Y:S04]  /*7160*/  SHFL.IDX PT, R5, R8, RZ, 0x1c1f ;  /* 0x001c1fff08057589 */ /* 0x00032800000e0000 */
[----:B------:R1:W0:Y:S02]  /*7170*/  SHFL.IDX PT, R14, R7, RZ, 0x1c1f ;  /* 0x001c1fff070e7589 */ /* 0x00022400000e0000 */
.L_x_3224:
[----:B------:R-:W-:Y:S01]  /*7180*/  IMAD R27, R203, R20, RZ ;  /* 0x00000014cb1b7224 */ /* 0x000fe200078e02ff */
[----:B------:R-:W-:Y:S01]  /*7190*/  BSSY B1, `(.L_x_2925) ;  /* 0x000001d000017945 */ /* 0x000fe20003800000 */
[----:B------:R-:W-:Y:S02]  /*71a0*/  CS2R R32, SRZ ;  /* 0x0000000000207805 */ /* 0x000fe4000001ff00 */
[----:B------:R-:W-:Y:S02]  /*71b0*/  CS2R R20, SRZ ;  /* 0x0000000000147805 */ /* 0x000fe4000001ff00 */
[----:B------:R-:W-:Y:S02]  /*71c0*/  CS2R R30, SRZ ;  /* 0x00000000001e7805 */ /* 0x000fe4000001ff00 */
[----:B------:R-:W-:Y:S02]  /*71d0*/  ISETP.GE.AND P0, PT, R36, R27, PT ;  /* 0x0000001b2400720c */ /* 0x000fe40003f06270 */
[----:B------:R-:W-:-:S11]  /*71e0*/  CS2R R24, SRZ ;  /* 0x0000000000187805 */ /* 0x000fd6000001ff00 */
[----:B------:R-:W-:Y:S05]  /*71f0*/  @P0 BRA `(.L_x_2926) ;  /* 0x0000000000580947 */ /* 0x000fea0003800000 */
[----:B------:R-:W-:Y:S01]  /*7200*/  ULDC UR4, c[0x0][0x3f4] ;  /* 0x0000fd0000047ab9 */ /* 0x000fe20000000800 */
[----:B---3--:R-:W-:Y:S01]  /*7210*/  IMAD.MOV.U32 R10, RZ, RZ, R0 ;  /* 0x000000ffff0a7224 */ /* 0x008fe200078e0000 */
[----:B------:R-:W-:Y:S01]  /*7220*/  ISETP.GE.AND P3, PT, R213, UR4, PT ;  /* 0x00000004d5007c0c */ /* 0x000fe2000bf66270 */
[----:B--2---:R-:W-:Y:S01]  /*7230*/  IMAD.MOV.U32 R11, RZ, RZ, R3 ;  /* 0x000000ffff0b7224 */ /* 0x004fe200078e0003 */
[----:B------:R-:W-:Y:S01]  /*7240*/  ISETP.GE.AND P2, PT, R200, UR4, PT ;  /* 0x00000004c8007c0c */ /* 0x000fe2000bf46270 */
[----:B----4-:R-:W-:Y:S01]  /*7250*/  IMAD.MOV.U32 R15, RZ, RZ, R5 ;  /* 0x000000ffff0f7224 */ /* 0x010fe200078e0005 */
[----:B------:R-:W-:-:S09]  /*7260*/  CS2R R30, SRZ ;  /* 0x00000000001e7805 */ /* 0x000fd2000001ff00 */
[C---:B------:R-:W-:Y:S02]  /*7270*/  @!P3 SHF.L.U32 R35, R213.reuse, 0x1, RZ ;  /* 0x00000001d523b819 */ /* 0x040fe400000006ff */
[----:B------:R-:W-:Y:S02]  /*7280*/  @!P3 SHF.L.U64.HI R20, R213, 0x1, R38 ;  /* 0x00000001d514b819 */ /* 0x000fe40000010226 */
[----:B------:R-:W-:Y:S02]  /*7290*/  CS2R R32, SRZ ;  /* 0x0000000000207805 */ /* 0x000fe4000001ff00 */
[-C--:B------:R-:W-:Y:S02]  /*72a0*/  @!P3 IADD3 R28, P0, R0, R35.reuse, RZ ;  /* 0x00000023001cb210 */ /* 0x080fe40007f1e0ff */
[----:B------:R-:W-:Y:S02]  /*72b0*/  CS2R R24, SRZ ;  /* 0x0000000000187805 */ /* 0x000fe4000001ff00 */
[----:B0-----:R-:W-:Y:S01]  /*72c0*/  @!P3 IADD3 R34, P1, R14, R35, RZ ;  /* 0x000000230e22b210 */ /* 0x001fe20007f3e0ff */
[----:B------:R-:W-:-:S04]  /*72d0*/  @!P2 IMAD.WIDE R10, R200, 0x2, R10 ;  /* 0x00000002c80aa825 */ /* 0x000fc800078e020a */
[--C-:B------:R-:W-:Y:S01]  /*72e0*/  @!P3 IMAD.X R29, R3, 0x1, R20.reuse, P0 ;  /* 0x00000001031db824 */ /* 0x100fe200000e0614 */
[----:B------:R0:W5:Y:S01]  /*72f0*/  @!P2 LD.E.64 R30, desc[UR54][R10.64] ;  /* 0x000000360a1ea980 */ /* 0x000162000c101b00 */
[----:B------:R-:W-:Y:S01]  /*7300*/  @!P3 IMAD.X R35, R5, 0x1, R20, P1 ;  /* 0x000000010523b824 */ /* 0x000fe200008e0614 */
[----:B------:R-:W-:Y:S01]  /*7310*/  CS2R R20, SRZ ;  /* 0x0000000000147805 */ /* 0x000fe2000001ff00 */
[----:B------:R-:W-:Y:S01]  /*7320*/  @!P2 IMAD.WIDE R12, R200, 0x2, R14 ;  /* 0x00000002c80ca825 */ /* 0x000fe200078e020e */
[----:B------:R0:W5:Y:S04]  /*7330*/  @!P3 LD.E.64 R24, desc[UR54][R28.64] ;  /* 0x000000361c18b980 */ /* 0x000168000c101b00 */
[----:B------:R0:W5:Y:S04]  /*7340*/  @!P2 LD.E.64 R32, desc[UR54][R12.64] ;  /* 0x000000360c20a980 */ /* 0x000168000c101b00 */
[----:B------:R0:W5:Y:S02]  /*7350*/  @!P3 LD.E.64 R20, desc[UR54][R34.64] ;  /* 0x000000362214b980 */ /* 0x000164000c101b00 */
.L_x_2926:
[----:B------:R-:W-:Y:S05]  /*7360*/  BSYNC B1 ;  /* 0x0000000000017941 */ /* 0x000fea0003800000 */
.L_x_2925:
[----:B---3-5:R-:W-:Y:S01]  /*7370*/  IMAD.MOV.U32 R0, RZ, RZ, R32 ;  /* 0x000000ffff007224 */ /* 0x028fe200078e0020 */
[----:B------:R-:W-:Y:S01]  /*7380*/  UMOV UR4, 0xffffffff ;  /* 0xffffffff00047882 */ /* 0x000fe20000000000 */
[----:B--2---:R-:W-:Y:S01]  /*7390*/  IMAD.MOV.U32 R3, RZ, RZ, R33 ;  /* 0x000000ffff037224 */ /* 0x004fe200078e0021 */
[----:B0-----:R-:W-:Y:S01]  /*73a0*/  CS2R R28, SRZ ;  /* 0x00000000001c7805 */ /* 0x001fe2000001ff00 */
[----:B----4-:R-:W-:Y:S02]  /*73b0*/  IMAD.MOV.U32 R5, RZ, RZ, R20 ;  /* 0x000000ffff057224 */ /* 0x010fe400078e0014 */
[----:B------:R-:W-:Y:S01]  /*73c0*/  IMAD.MOV.U32 R9, RZ, RZ, R21 ;  /* 0x000000ffff097224 */ /* 0x000fe200078e0015 */
[----:B------:R-:W-:Y:S01]  /*73d0*/  PRMT R41, R0, 0x5410, R3 ;  /* 0x0000541000297816 */ /* 0x000fe20000000003 */
[----:B------:R-:W-:Y:S02]  /*73e0*/  IMAD.MOV.U32 R0, RZ, RZ, R30 ;  /* 0x000000ffff007224 */ /* 0x000fe400078e001e */
[----:B------:R-:W-:Y:S01]  /*73f0*/  IMAD.MOV.U32 R3, RZ, RZ, R31 ;  /* 0x000000ffff037224 */ /* 0x000fe200078e001f */
[----:B------:R-:W-:Y:S01]  /*7400*/  PRMT R42, R5, 0x5410, R9 ;  /* 0x00005410052a7816 */ /* 0x000fe20000000009 */
[----:B------:R-:W-:-:S02]  /*7410*/  IMAD.MOV.U32 R5, RZ, RZ, R24 ;  /* 0x000000ffff057224 */ /* 0x000fc400078e0018 */
[----:B------:R-:W-:Y:S01]  /*7420*/  IMAD.MOV.U32 R9, RZ, RZ, R25 ;  /* 0x000000ffff097224 */ /* 0x000fe200078e0019 */
[----:B------:R-:W-:-:S04]  /*7430*/  PRMT R43, R0, 0x5410, R3 ;  /* 0x00005410002b7816 */ /* 0x000fc80000000003 */
[----:B------:R-:W-:Y:S01]  /*7440*/  PRMT R44, R5, 0x5410, R9 ;  /* 0x00005410052c7816 */ /* 0x000fe20000000009 */
[----:B------:R-:W-:Y:S06]  /*7450*/  BRA.DIV UR4, `(.L_x_2927) ;  /* 0x000001aa04747947 */ /* 0x000fec000b800000 */
[----:B------:R0:W2:Y:S04]  /*7460*/  SHFL.IDX PT, R3, R6, 0x1, 0x1c1f ;  /* 0x003c1f0006037f89 */ /* 0x0000a800000e0000 */
[----:B------:R0:W3:Y:S04]  /*7470*/  SHFL.IDX PT, R0, R4, 0x1, 0x1c1f ;  /* 0x003c1f0004007f89 */ /* 0x0000e800000e0000 */
[----:B------:R0:W4:Y:S04]  /*7480*/  SHFL.IDX PT, R5, R8, 0x1, 0x1c1f ;  /* 0x003c1f0008057f89 */ /* 0x00012800000e0000 */
[----:B------:R0:W0:Y:S02]  /*7490*/  SHFL.IDX PT, R14, R7, 0x1, 0x1c1f ;  /* 0x003c1f00070e7f89 */ /* 0x00002400000e0000 */
.L_x_3230:
[----:B01----:R-:W5:Y:S04]  /*74a0*/  LDL R7, [R1+0x18] ;  /* 0x0000180001077983 */ /* 0x003f680000100800 */
[----:B------:R-:W2:Y:S01]  /*74b0*/  LDL R39, [R1+0x24] ;  /* 0x0000240001277983 */ /* 0x000ea20000100800 */
[----:B------:R-:W-:Y:S01]  /*74c0*/  IADD3 R4, R36, 0x40, RZ ;  /* 0x0000004024047810 */ /* 0x000fe20007ffe0ff */
[----:B------:R-:W-:Y:S01]  /*74d0*/  BSSY B1, `(.L_x_2928) ;  /* 0x0000021000017945 */ /* 0x000fe20003800000 */
[----:B------:R-:W-:Y:S02]  /*74e0*/  CS2R R10, SRZ ;  /* 0x00000000000a7805 */ /* 0x000fe4000001ff00 */
[----:B------:R-:W-:Y:S02]  /*74f0*/  CS2R R8, SRZ ;  /* 0x0000000000087805 */ /* 0x000fe4000001ff00 */
[----:B------:R-:W-:-:S02]  /*7500*/  ISETP.GE.AND P0, PT, R4, R27, PT ;  /* 0x0000001b0400720c */ /* 0x000fc40003f06270 */
[----:B------:R-:W-:Y:S02]  /*7510*/  CS2R R12, SRZ ;  /* 0x00000000000c7805 */ /* 0x000fe4000001ff00 */
[----:B-----5:R-:W-:-:S04]  /*7520*/  LEA.HI R6, R7, R7, RZ, 0x1 ;  /* 0x0000000707067211 */ /* 0x020fc800078f08ff */
[----:B------:R-:W-:Y:S01]  /*7530*/  LOP3.LUT R6, R6, 0xfffffffe, RZ, 0xc0, !PT ;  /* 0xfffffffe06067812 */ /* 0x000fe200078ec0ff */
[----:B--2---:R-:W-:-:S04]  /*7540*/  IMAD.SHL.U32 R37, R39, 0x40, RZ ;  /* 0x0000004027257824 */ /* 0x004fc800078e00ff */
[----:B------:R-:W-:-:S05]  /*7550*/  IMAD.IADD R6, R7, 0x1, -R6 ;  /* 0x0000000107067824 */ /* 0x000fca00078e0a06 */
[----:B------:R-:W-:Y:S01]  /*7560*/  SHF.L.U32 R36, R6, 0x1f, RZ ;  /* 0x0000001f06247819 */ /* 0x000fe200000006ff */
[----:B------:R-:W-:Y:S06]  /*7570*/  @P0 BRA `(.L_x_2929) ;  /* 0x0000000000580947 */ /* 0x000fec0003800000 */
[----:B------:R-:W-:Y:S01]  /*7580*/  ULDC UR4, c[0x0][0x3f4] ;  /* 0x0000fd0000047ab9 */ /* 0x000fe20000000800 */
[----:B---3--:R-:W-:Y:S01]  /*7590*/  IMAD.MOV.U32 R6, RZ, RZ, R0 ;  /* 0x000000ffff067224 */ /* 0x008fe200078e0000 */
[----:B------:R-:W-:Y:S01]  /*75a0*/  ISETP.GE.AND P3, PT, R213, UR4, PT ;  /* 0x00000004d5007c0c */ /* 0x000fe2000bf66270 */
[----:B------:R-:W-:Y:S01]  /*75b0*/  IMAD.MOV.U32 R7, RZ, RZ, R3 ;  /* 0x000000ffff077224 */ /* 0x000fe200078e0003 */
[----:B------:R-:W-:Y:S01]  /*75c0*/  ISETP.GE.AND P2, PT, R200, UR4, PT ;  /* 0x00000004c8007c0c */ /* 0x000fe2000bf46270 */
[----:B----4-:R-:W-:Y:S01]  /*75d0*/  IMAD.MOV.U32 R15, RZ, RZ, R5 ;  /* 0x000000ffff0f7224 */ /* 0x010fe200078e0005 */
[----:B------:R-:W-:-:S09]  /*75e0*/  CS2R R8, SRZ ;  /* 0x0000000000087805 */ /* 0x000fd2000001ff00 */
[C---:B------:R-:W-:Y:S01]  /*75f0*/  @!P3 IMAD.SHL.U32 R11, R213.reuse, 0x2, RZ ;  /* 0x00000002d50bb824 */ /* 0x040fe200078e00ff */
[----:B------:R-:W-:Y:S02]  /*7600*/  @!P3 SHF.L.U64.HI R10, R213, 0x1, R38 ;  /* 0x00000001d50ab819 */ /* 0x000fe40000010226 */
[----:B------:R-:W-:Y:S02]  /*7610*/  CS2R R28, SRZ ;  /* 0x00000000001c7805 */ /* 0x000fe4000001ff00 */
[----:B------:R-:W-:Y:S01]  /*7620*/  CS2R R12, SRZ ;  /* 0x00000000000c7805 */ /* 0x000fe2000001ff00 */
[----:B------:R-:W-:Y:S01]  /*7630*/  @!P2 IMAD.WIDE R6, R200, 0x2, R6 ;  /* 0x00000002c806a825 */ /* 0x000fe200078e0206 */
[-C--:B------:R-:W-:Y:S02]  /*7640*/  @!P3 IADD3 R34, P0, R0, R11.reuse, RZ ;  /* 0x0000000b0022b210 */ /* 0x080fe40007f1e0ff */
[----:B------:R-:W-:Y:S01]  /*7650*/  @!P3 IADD3 R4, P1, R14, R11, RZ ;  /* 0x0000000b0e04b210 */ /* 0x000fe20007f3e0ff */
[----:B------:R-:W-:Y:S01]  /*7660*/  @!P2 IMAD.WIDE R14, R200, 0x2, R14 ;  /* 0x00000002c80ea825 */ /* 0x000fe200078e020e */
[----:B------:R0:W5:Y:S03]  /*7670*/  @!P2 LD.E.64 R8, desc[UR54][R6.64] ;  /* 0x000000360608a980 */ /* 0x000166000c101b00 */
[--C-:B------:R-:W-:Y:S01]  /*7680*/  @!P3 IMAD.X R35, R3, 0x1, R10.reuse, P0 ;  /* 0x000000010323b824 */ /* 0x100fe200000e060a */
[----:B------:R0:W5:Y:S01]  /*7690*/  @!P2 LD.E.64 R28, desc[UR54][R14.64] ;  /* 0x000000360e1ca980 */ /* 0x000162000c101b00 */
[----:B------:R-:W-:Y:S01]  /*76a0*/  @!P3 IMAD.X R5, R5, 0x1, R10, P1 ;  /* 0x000000010505b824 */ /* 0x000fe200008e060a */
[----:B------:R-:W-:-:S02]  /*76b0*/  CS2R R10, SRZ ;  /* 0x00000000000a7805 */ /* 0x000fc4000001ff00 */
[----:B------:R0:W5:Y:S04]  /*76c0*/  @!P3 LD.E.64 R12, desc[UR54][R34.64] ;  /* 0x00000036220cb980 */ /* 0x000168000c101b00 */
[----:B------:R0:W5:Y:S02]  /*76d0*/  @!P3 LD.E.64 R10, desc[UR54][R4.64] ;  /* 0x00000036040ab980 */ /* 0x000164000c101b00 */
.L_x_2929:
[----:B------:R-:W-:Y:S05]  /*76e0*/  BSYNC B1 ;  /* 0x0000000000017941 */ /* 0x000fea0003800000 */
.L_x_2928:
[----:B0-----:R-:W0:Y:S01]  /*76f0*/  S2R R14, SR_TID.X ;  /* 0x00000000000e7919 */ /* 0x001e220000002100 */
[----:B------:R-:W1:Y:S01]  /*7700*/  SYNCS.PHASECHK.TRANS64.TRYWAIT P0, [R23+URZ+0x22800], R36 ;  /* 0x02280024170075a7 */ /* 0x000e62000800017f */
[----:B------:R-:W-:Y:S01]  /*7710*/  LOP3.LUT R37, R37, 0x1c0, RZ, 0xc0, !PT ;  /* 0x000001c025257812 */ /* 0x000fe200078ec0ff */
[----:B-----5:R-:W-:Y:S01]  /*7720*/  IMAD.MOV.U32 R3, RZ, RZ, R28 ;  /* 0x000000ffff037224 */ /* 0x020fe200078e001c */
[----:B----4-:R-:W-:Y:S01]  /*7730*/  MOV R5, R11 ;  /* 0x0000000b00057202 */ /* 0x010fe20000000f00 */
[----:B------:R-:W-:Y:S01]  /*7740*/  IMAD.MOV.U32 R4, RZ, RZ, R10 ;  /* 0x000000ffff047224 */ /* 0x000fe200078e000a */
[----:B---3--:R-:W-:Y:S01]  /*7750*/  LOP3.LUT R0, R37, 0x18, R16, 0xf8, !PT ;  /* 0x0000001825007812 */ /* 0x008fe200078ef810 */
[----:B------:R-:W-:Y:S01]  /*7760*/  IMAD.MOV.U32 R6, RZ, RZ, R8 ;  /* 0x000000ffff067224 */ /* 0x000fe200078e0008 */
[----:B------:R-:W-:Y:S01]  /*7770*/  SHF.R.U32.HI R37, RZ, 0x3, R37 ;  /* 0x00000003ff257819 */ /* 0x000fe20000011625 */
[----:B------:R-:W-:Y:S01]  /*7780*/  BSSY B1, `(.L_x_2930) ;  /* 0x0000018000017945 */ /* 0x000fe20003800000 */
[----:B------:R-:W-:Y:S01]  /*7790*/  PRMT R45, R3, 0x7610, R45 ;  /* 0x00007610032d7816 */ /* 0x000fe2000000002d */
[----:B------:R-:W-:Y:S01]  /*77a0*/  IMAD.MOV.U32 R3, RZ, RZ, R29 ;  /* 0x000000ffff037224 */ /* 0x000fe200078e001d */
[----:B------:R-:W-:-:S02]  /*77b0*/  LOP3.LUT R0, R0, R37, RZ, 0x3c, !PT ;  /* 0x0000002500007212 */ /* 0x000fc400078e3cff */
[----:B------:R-:W-:Y:S01]  /*77c0*/  PRMT R46, R4, 0x5410, R5 ;  /* 0x00005410042e7816 */ /* 0x000fe20000000005 */
[----:B------:R-:W-:Y:S01]  /*77d0*/  IMAD.MOV.U32 R4, RZ, RZ, R9 ;  /* 0x000000ffff047224 */ /* 0x000fe200078e0009 */
[----:B------:R-:W-:Y:S01]  /*77e0*/  PRMT R45, R45, 0x5410, R3 ;  /* 0x000054102d2d7816 */ /* 0x000fe20000000003 */
[----:B------:R-:W-:Y:S01]  /*77f0*/  IMAD.MOV.U32 R5, RZ, RZ, R12 ;  /* 0x000000ffff057224 */ /* 0x000fe200078e000c */
[----:B------:R-:W-:Y:S02]  /*7800*/  PRMT R47, R6, 0x7610, R47 ;  /* 0x00007610062f7816 */ /* 0x000fe4000000002f */
[----:B------:R-:W-:Y:S02]  /*7810*/  VIADDMNMX R40, R27, -R214, 0x80, PT ;  /* 0x000000801b287446 */ /* 0x000fe400038009d6 */
[----:B------:R-:W-:Y:S02]  /*7820*/  PRMT R47, R47, 0x5410, R4 ;  /* 0x000054102f2f7816 */ /* 0x000fe40000000004 */
[----:B------:R-:W-:Y:S01]  /*7830*/  PRMT R48, R5, 0x7610, R48 ;  /* 0x0000761005307816 */ /* 0x000fe20000000030 */
[----:B------:R-:W-:Y:S01]  /*7840*/  IMAD.MOV.U32 R5, RZ, RZ, R13 ;  /* 0x000000ffff057224 */ /* 0x000fe200078e000d */
[----:B------:R-:W-:-:S02]  /*7850*/  LOP3.LUT P2, RZ, R39, 0x4, RZ, 0xc0, !PT ;  /* 0x0000000427ff7812 */ /* 0x000fc4000784c0ff */
[----:B------:R-:W-:Y:S01]  /*7860*/  ISETP.GE.AND P1, PT, R205, R40, PT ;  /* 0x00000028cd00720c */ /* 0x000fe20003f26270 */
[----:B0-----:R-:W-:-:S05]  /*7870*/  VIADD R14, R14, 0xffffff80 ;  /* 0xffffff800e0e7836 */ /* 0x001fca0000000000 */
[----:B------:R-:W-:-:S04]  /*7880*/  SHF.R.S32.HI R7, RZ, 0x1f, R14 ;  /* 0x0000001fff077819 */ /* 0x000fc8000001140e */
[----:B------:R-:W-:-:S04]  /*7890*/  LEA.HI R7, R7, R14, RZ, 0x5 ;  /* 0x0000000e07077211 */ /* 0x000fc800078f28ff */
[----:B------:R-:W-:-:S05]  /*78a0*/  SHF.R.S32.HI R7, RZ, 0x5, R7 ;  /* 0x00000005ff077819 */ /* 0x000fca0000011407 */
[----:B------:R-:W-:-:S04]  /*78b0*/  IMAD R0, R7, 0x200, R0 ;  /* 0x0000020007007824 */ /* 0x000fc800078e0200 */
[----:B------:R-:W-:-:S04]  /*78c0*/  IMAD R3, R0, 0x2, R23 ;  /* 0x0000000200037824 */ /* 0x000fc800078e0217 */
[C---:B------:R-:W-:Y:S02]  /*78d0*/  VIADD R4, R3.reuse, 0x18400 ;  /* 0x0001840003047836 */ /* 0x040fe40000000000 */
[----:B------:R-:W-:Y:S01]  /*78e0*/  VIADD R0, R3, 0x18440 ;  /* 0x0001844003007836 */ /* 0x000fe20000000000 */
[----:B-1----:R-:W-:Y:S06]  /*78f0*/  @!P0 BRA `(.L_x_2931) ;  /* 0x000001a400bc8947 */ /* 0x002fec0003800000 */
.L_x_3231:
[----:B------:R-:W-:Y:S05]  /*7900*/  BSYNC B1 ;  /* 0x0000000000017941 */ /* 0x000fea0003800000 */
.L_x_2930:
[----:B------:R-:W-:Y:S01]  /*7910*/  BSSY B1, `(.L_x_2932) ;  /* 0x000005f000017945 */ /* 0x000fe20003800000 */
[----:B------:R-:W-:Y:S01]  /*7920*/  PRMT R48, R48, 0x5410, R5 ;  /* 0x0000541030307816 */ /* 0x000fe20000000005 */
[----:B------:R-:W-:Y:S02]  /*7930*/  @P2 VIADD R0, R4, 0xffffffc0 ;  /* 0xffffffc004002836 */ /* 0x000fe40000000000 */
[----:B------:R-:W-:Y:S05]  /*7940*/  @P1 BRA `(.L_x_2933) ;  /* 0x00000004006c1947 */ /* 0x000fea0003800000 */
[----:B------:R-:W1:Y:S01]  /*7950*/  LDC R4, c[0x0][0x3f4] ;  /* 0x0000fd00ff047b82 */ /* 0x000e620000000800 */
[----:B------:R-:W-:Y:S01]  /*7960*/  BSSY B2, `(.L_x_2934) ;  /* 0x000002e000027945 */ /* 0x000fe20003800000 */
[-C--:B-1----:R-:W-:Y:S02]  /*7970*/  ISETP.GE.AND P0, PT, R200, R4.reuse, PT ;  /* 0x00000004c800720c */ /* 0x082fe40003f06270 */
[----:B------:R-:W-:-:S11]  /*7980*/  ISETP.GE.AND P1, PT, R213, R4, PT ;  /* 0x00000004d500720c */ /* 0x000fd60003f26270 */
[----:B------:R-:W-:Y:S05]  /*7990*/  @P0 BRA `(.L_x_2935) ;  /* 0x0000000000a80947 */ /* 0x000fea0003800000 */
[----:B------:R-:W1:Y:S01]  /*79a0*/  LDS.128 R4, [R3+0x18400] ;  /* 0x0184000003047984 */ /* 0x000e620000000c00 */
[----:B------:R-:W-:Y:S02]  /*79b0*/  SHF.R.U32.HI R14, RZ, 0x10, R31 ;  /* 0x00000010ff0e7819 */ /* 0x000fe4000001161f */
[----:B------:R-:W-:Y:S02]  /*79c0*/  SHF.R.U32.HI R34, RZ, 0x10, R33 ;  /* 0x00000010ff227819 */ /* 0x000fe40000011621 */
[----:B------:R-:W-:Y:S01]  /*79d0*/  SHF.R.U64 R39, R30, 0x10, R31 ;  /* 0x000000101e277819 */ /* 0x000fe2000000121f */
[----:B------:R-:W-:Y:S01]  /*79e0*/  HADD2.F32 R31, -RZ, R43.H0_H0 ;  /* 0x2000002bff1f7230 */ /* 0x000fe20000004100 */
[----:B------:R-:W-:Y:S01]  /*79f0*/  SHF.R.U64 R38, R32, 0x10, R33 ;  /* 0x0000001020267819 */ /* 0x000fe20000001221 */
[----:B------:R-:W-:Y:S02]  /*7a00*/  HADD2.F32 R34, -RZ, R34.H0_H0 ;  /* 0x20000022ff227230 */ /* 0x000fe40000004100 */
[----:B------:R-:W-:-:S02]  /*7a10*/  HADD2.F32 R32, -RZ, R14.H0_H0 ;  /* 0x2000000eff207230 */ /* 0x000fc40000004100 */
[----:B------:R-:W-:Y:S02]  /*7a20*/  HADD2.F32 R33, -RZ, R41.H0_H0 ;  /* 0x20000029ff217230 */ /* 0x000fe40000004100 */
[--C-:B-1----:R-:W-:Y:S02]  /*7a30*/  HADD2.F32 R27, -RZ, R7.reuse.H0_H0 ;  /* 0x20000007ff1b7230 */ /* 0x102fe40000004100 */
[----:B------:R-:W-:Y:S02]  /*7a40*/  HADD2.F32 R30, -RZ, R7.H1_H1 ;  /* 0x30000007ff1e7230 */ /* 0x000fe40000004100 */
[--C-:B------:R-:W-:Y:S02]  /*7a50*/  HADD2.F32 R7, -RZ, R4.reuse.H0_H0 ;  /* 0x20000004ff077230 */ /* 0x100fe40000004100 */
[----:B------:R-:W-:Y:S02]  /*7a60*/  HADD2.F32 R4, -RZ, R4.H1_H1 ;  /* 0x30000004ff047230 */ /* 0x000fe40000004100 */
[C---:B0-----:R-:W-:Y:S01]  /*7a70*/  FMUL.FTZ R36, R30.reuse, R34 ;  /* 0x000000221e247220 */ /* 0x041fe20000410000 */
[----:B------:R-:W-:Y:S01]  /*7a80*/  FMUL.FTZ R35, R30, R32 ;  /* 0x000000201e237220 */ /* 0x000fe20000410000 */
[----:B------:R-:W-:-:S02]  /*7a90*/  HADD2.F32 R14, -RZ, R6.H0_H0 ;  /* 0x20000006ff0e7230 */ /* 0x000fc40000004100 */
[C---:B------:R-:W-:Y:S01]  /*7aa0*/  FMUL.FTZ R30, R4.reuse, R33 ;  /* 0x00000021041e7220 */ /* 0x040fe20000410000 */
[C---:B------:R-:W-:Y:S01]  /*7ab0*/  FFMA.FTZ R36, R27.reuse, R32, -R36 ;  /* 0x000000201b247223 */ /* 0x040fe20000010824 */
[----:B------:R-:W-:Y:S01]  /*7ac0*/  FFMA.FTZ R37, R27, R34, R35 ;  /* 0x000000221b257223 */ /* 0x000fe20000010023 */
[----:B------:R-:W-:Y:S02]  /*7ad0*/  HADD2.F32 R15, -RZ, R6.H1_H1 ;  /* 0x30000006ff0f7230 */ /* 0x000fe40000004100 */
[-C--:B------:R-:W-:Y:S01]  /*7ae0*/  FMUL.FTZ R34, R4, R31.reuse ;  /* 0x0000001f04227220 */ /* 0x080fe20000410000 */
[C---:B------:R-:W-:Y:S01]  /*7af0*/  FFMA.FTZ R32, R7.reuse, R31, -R30 ;  /* 0x0000001f07207223 */ /* 0x040fe2000001081e */
[----:B------:R-:W-:Y:S02]  /*7b00*/  HADD2.F32 R6, -RZ, R5.H0_H0 ;  /* 0x20000005ff067230 */ /* 0x000fe40000004100 */
[----:B------:R-:W-:Y:S02]  /*7b10*/  HADD2.F32 R31, -RZ, R41.H1_H1 ;  /* 0x30000029ff1f7230 */ /* 0x000fe40000004100 */
[----:B------:R-:W-:Y:S01]  /*7b20*/  FFMA.FTZ R33, R7, R33, R34 ;  /* 0x0000002107217223 */ /* 0x000fe20000010022 */
[----:B------:R-:W-:-:S02]  /*7b30*/  HADD2.F32 R27, -RZ, R43.H1_H1 ;  /* 0x3000002bff1b7230 */ /* 0x000fc40000004100 */
[----:B------:R-:W-:Y:S02]  /*7b40*/  HADD2.F32 R5, -RZ, R5.H1_H1 ;  /* 0x30000005ff057230 */ /* 0x000fe40000004100 */
[C---:B------:R-:W-:Y:S01]  /*7b50*/  FMUL.FTZ R35, R15.reuse, R31 ;  /* 0x0000001f0f237220 */ /* 0x040fe20000410000 */
[----:B------:R-:W-:Y:S02]  /*7b60*/  HADD2.F32 R30, -RZ, R38.H0_H0 ;  /* 0x20000026ff1e7230 */ /* 0x000fe40000004100 */
[-C--:B------:R-:W-:Y:S01]  /*7b70*/  FMUL.FTZ R34, R15, R27.reuse ;  /* 0x0000001b0f227220 */ /* 0x080fe20000410000 */
[----:B------:R-:W-:Y:S02]  /*7b80*/  HADD2.F32 R4, -RZ, R39.H0_H0 ;  /* 0x20000027ff047230 */ /* 0x000fe40000004100 */
[C---:B------:R-:W-:Y:S01]  /*7b90*/  FFMA.FTZ R35, R14.reuse, R27, -R35 ;  /* 0x0000001b0e237223 */ /* 0x040fe20000010823 */
[C---:B------:R-:W-:Y:S01]  /*7ba0*/  FMUL.FTZ R7, R5.reuse, R30 ;  /* 0x0000001e05077220 */ /* 0x040fe20000410000 */
[----:B------:R-:W-:Y:S01]  /*7bb0*/  FFMA.FTZ R34, R14, R31, R34 ;  /* 0x0000001f0e227223 */ /* 0x000fe20000010022 */
[----:B------:R-:W-:-:S02]  /*7bc0*/  FMUL.FTZ R15, R5, R4 ;  /* 0x00000004050f7220 */ /* 0x000fc40000410000 */
[C---:B------:R-:W-:Y:S01]  /*7bd0*/  FFMA.FTZ R5, R6.reuse, R4, -R7 ;  /* 0x0000000406057223 */ /* 0x040fe20000010807 */
[----:B------:R-:W-:Y:S01]  /*7be0*/  F2FP.F16.F32.PACK_AB R7, R37, R36 ;  /* 0x000000242507723e */ /* 0x000fe200000000ff */
[----:B------:R-:W-:Y:S01]  /*7bf0*/  FFMA.FTZ R30, R6, R30, R15 ;  /* 0x0000001e061e7223 */ /* 0x000fe2000001000f */
[----:B------:R-:W-:Y:S02]  /*7c00*/  F2FP.F16.F32.PACK_AB R6, R34, R35 ;  /* 0x000000232206723e */ /* 0x000fe400000000ff */
[----:B------:R-:W-:Y:S02]  /*7c10*/  F2FP.F16.F32.PACK_AB R4, R33, R32 ;  /* 0x000000202104723e */ /* 0x000fe400000000ff */
[----:B------:R-:W-:-:S05]  /*7c20*/  F2FP.F16.F32.PACK_AB R5, R30, R5 ;  /* 0x000000051e05723e */ /* 0x000fca00000000ff */
[----:B------:R1:W-:Y:S02]  /*7c30*/  STS.128 [R3+0x18400], R4 ;  /* 0x0184000403007388 */ /* 0x0003e40000000c00 */
.L_x_2935:
[----:B------:R-:W-:Y:S05]  /*7c40*/  BSYNC B2 ;  /* 0x0000000000027941 */ /* 0x000fea0003800000 */
.L_x_2934:
[----:B------:R-:W-:Y:S05]  /*7c50*/  @P1 BRA `(.L_x_2933) ;  /* 0x0000000000a81947 */ /* 0x000fea0003800000 */
[----:B-1----:R-:W1:Y:S01]  /*7c60*/  LDS.128 R4, [R0] ;  /* 0x0000000000047984 */ /* 0x002e620000000c00 */
[----:B------:R-:W-:Y:S01]  /*7c70*/  SHF.R.U64 R35, R24, 0x10, R25 ;  /* 0x0000001018237819 */ /* 0x000fe20000001219 */
[----:B------:R-:W-:Y:S01]  /*7c80*/  HADD2.F32 R27, -RZ, R42.H0_H0 ;  /* 0x2000002aff1b7230 */ /* 0x000fe20000004100 */
[----:B------:R-:W-:Y:S01]  /*7c90*/  SHF.R.U32.HI R30, RZ, 0x10, R21 ;  /* 0x00000010ff1e7819 */ /* 0x000fe20000011615 */
[----:B------:R-:W-:Y:S01]  /*7ca0*/  HADD2.F32 R24, -RZ, R44.H0_H0 ;  /* 0x2000002cff187230 */ /* 0x000fe20000004100 */
[----:B------:R-:W-:Y:S02]  /*7cb0*/  SHF.R.U32.HI R25, RZ, 0x10, R25 ;  /* 0x00000010ff197819 */ /* 0x000fe40000011619 */
[----:B------:R-:W-:Y:S01]  /*7cc0*/  SHF.R.U64 R33, R20, 0x10, R21 ;  /* 0x0000001014217819 */ /* 0x000fe20000001215 */
[----:B------:R-:W-:Y:S02]  /*7cd0*/  HADD2.F32 R30, -RZ, R30.H0_H0 ;  /* 0x2000001eff1e7230 */ /* 0x000fe40000004100 */
[----:B------:R-:W-:-:S02]  /*7ce0*/  HADD2.F32 R25, -RZ, R25.H0_H0 ;  /* 0x20000019ff197230 */ /* 0x000fc40000004100 */
[--C-:B-1----:R-:W-:Y:S02]  /*7cf0*/  HADD2.F32 R20, -RZ, R7.reuse.H0_H0 ;  /* 0x20000007ff147230 */ /* 0x102fe40000004100 */
[----:B------:R-:W-:Y:S02]  /*7d00*/  HADD2.F32 R21, -RZ, R7.H1_H1 ;  /* 0x30000007ff157230 */ /* 0x000fe40000004100 */
[--C-:B------:R-:W-:Y:S02]  /*7d10*/  HADD2.F32 R7, -RZ, R4.reuse.H0_H0 ;  /* 0x20000004ff077230 */ /* 0x100fe40000004100 */
[----:B------:R-:W-:Y:S02]  /*7d20*/  HADD2.F32 R4, -RZ, R4.H1_H1 ;  /* 0x30000004ff047230 */ /* 0x000fe40000004100 */
[C---:B------:R-:W-:Y:S01]  /*7d30*/  FMUL.FTZ R31, R21.reuse, R30 ;  /* 0x0000001e151f7220 */ /* 0x040fe20000410000 */
[----:B------:R-:W-:Y:S01]  /*7d40*/  FMUL.FTZ R21, R21, R25 ;  /* 0x0000001915157220 */ /* 0x000fe20000410000 */
[----:B------:R-:W-:-:S02]  /*7d50*/  HADD2.F32 R14, -RZ, R6.H0_H0 ;  /* 0x20000006ff0e7230 */ /* 0x000fc40000004100 */
[----:B------:R-:W-:Y:S01]  /*7d60*/  FMUL.FTZ R32, R4, R27 ;  /* 0x0000001b04207220 */ /* 0x000fe20000410000 */
[----:B------:R-:W-:Y:S01]  /*7d70*/  FFMA.FTZ R34, R20, R30, R21 ;  /* 0x0000001e14227223 */ /* 0x000fe20000010015 */
[----:B------:R-:W-:Y:S02]  /*7d80*/  HADD2.F32 R15, -RZ, R6.H1_H1 ;  /* 0x30000006ff0f7230 */ /* 0x000fe40000004100 */
[-C--:B------:R-:W-:Y:S01]  /*7d90*/  FMUL.FTZ R30, R4, R24.reuse ;  /* 0x00000018041e7220 */ /* 0x080fe20000410000 */
[C---:B------:R-:W-:Y:S01]  /*7da0*/  FFMA.FTZ R32, R7.reuse, R24, -R32 ;  /* 0x0000001807207223 */ /* 0x040fe20000010820 */
[--C-:B------:R-:W-:Y:S02]  /*7db0*/  HADD2.F32 R6, -RZ, R5.reuse.H0_H0 ;  /* 0x20000005ff067230 */ /* 0x100fe40000004100 */
[----:B------:R-:W-:Y:S01]  /*7dc0*/  FFMA.FTZ R31, R20, R25, -R31 ;  /* 0x00000019141f7223 */ /* 0x000fe2000001081f */
[----:B------:R-:W-:Y:S02]  /*7dd0*/  HADD2.F32 R24, -RZ, R42.H1_H1 ;  /* 0x3000002aff187230 */ /* 0x000fe40000004100 */
[----:B------:R-:W-:Y:S01]  /*7de0*/  FFMA.FTZ R27, R7, R27, R30 ;  /* 0x0000001b071b7223 */ /* 0x000fe2000001001e */
[----:B------:R-:W-:-:S02]  /*7df0*/  HADD2.F32 R5, -RZ, R5.H1_H1 ;  /* 0x30000005ff057230 */ /* 0x000fc40000004100 */
[----:B------:R-:W-:Y:S02]  /*7e00*/  HADD2.F32 R20, -RZ, R44.H1_H1 ;  /* 0x3000002cff147230 */ /* 0x000fe40000004100 */
[C---:B------:R-:W-:Y:S01]  /*7e10*/  FMUL.FTZ R25, R15.reuse, R24 ;  /* 0x000000180f197220 */ /* 0x040fe20000410000 */
[----:B------:R-:W-:Y:S02]  /*7e20*/  HADD2.F32 R21, -RZ, R33.H0_H0 ;  /* 0x20000021ff157230 */ /* 0x000fe40000004100 */
[----:B------:R-:W-:Y:S02]  /*7e30*/  HADD2.F32 R4, -RZ, R35.H0_H0 ;  /* 0x20000023ff047230 */ /* 0x000fe40000004100 */
[-C--:B------:R-:W-:Y:S01]  /*7e40*/  FMUL.FTZ R15, R15, R20.reuse ;  /* 0x000000140f0f7220 */ /* 0x080fe20000410000 */
[C---:B------:R-:W-:Y:S01]  /*7e50*/  FFMA.FTZ R25, R14.reuse, R20, -R25 ;  /* 0x000000140e197223 */ /* 0x040fe20000010819 */
[C---:B------:R-:W-:Y:S01]  /*7e60*/  FMUL.FTZ R7, R5.reuse, R21 ;  /* 0x0000001505077220 */ /* 0x040fe20000410000 */
[----:B------:R-:W-:Y:S01]  /*7e70*/  FMUL.FTZ R30, R5, R4 ;  /* 0x00000004051e7220 */ /* 0x000fe20000410000 */
[----:B------:R-:W-:-:S02]  /*7e80*/  FFMA.FTZ R14, R14, R24, R15 ;  /* 0x000000180e0e7223 */ /* 0x000fc4000001000f */
[----:B------:R-:W-:Y:S01]  /*7e90*/  FFMA.FTZ R5, R6, R4, -R7 ;  /* 0x0000000406057223 */ /* 0x000fe20000010807 */
[----:B------:R-:W-:Y:S01]  /*7ea0*/  F2FP.F16.F32.PACK_AB R7, R34, R31 ;  /* 0x0000001f2207723e */ /* 0x000fe200000000ff */
[----:B------:R-:W-:Y:S01]  /*7eb0*/  FFMA.FTZ R30, R6, R21, R30 ;  /* 0x00000015061e7223 */ /* 0x000fe2000001001e */
[----:B------:R-:W-:Y:S02]  /*7ec0*/  F2FP.F16.F32.PACK_AB R4, R27, R32 ;  /* 0x000000201b04723e */ /* 0x000fe400000000ff */
[----:B------:R-:W-:Y:S02]  /*7ed0*/  F2FP.F16.F32.PACK_AB R6, R14, R25 ;  /* 0x000000190e06723e */ /* 0x000fe400000000ff */
[----:B------:R-:W-:-:S05]  /*7ee0*/  F2FP.F16.F32.PACK_AB R5, R30, R5 ;  /* 0x000000051e05723e */ /* 0x000fca00000000ff */
[----:B------:R2:W-:Y:S02]  /*7ef0*/  STS.128 [R0], R4 ;  /* 0x0000000400007388 */ /* 0x0005e40000000c00 */
.L_x_2933:
[----:B------:R-:W-:Y:S05]  /*7f00*/  BSYNC B1 ;  /* 0x0000000000017941 */ /* 0x000fea0003800000 */
.L_x_2932:
        /* <DEDUP_REMOVED lines=9> */
[----:B------:R-:W-:Y:S01]  /*7fa0*/  SHF.R.U32.HI R21, RZ, 0x10, R9 ;  /* 0x00000010ff157819 */ /* 0x000fe20000011609 */
[----:B------:R-:W-:Y:S01]  /*7fb0*/  HADD2.F32 R24, -RZ, R45.H0_H0 ;  /* 0x2000002dff187230 */ /* 0x000fe20000004100 */
[--C-:B------:R-:W-:Y:S01]  /*7fc0*/  SHF.R.U32.HI R25, RZ, 0x10, R29.reuse ;  /* 0x00000010ff197819 */ /* 0x100fe2000001161d */
[----:B------:R-:W-:Y:S01]  /*7fd0*/  HADD2.F32 R20, -RZ, R47.H0_H0 ;  /* 0x2000002fff147230 */ /* 0x000fe20000004100 */
[----:B------:R-:W-:Y:S01]  /*7fe0*/  SHF.R.U64 R31, R28, 0x10, R29 ;  /* 0x000000101c1f7819 */ /* 0x000fe2000000121d */
[----:B------:R-:W-:Y:S01]  /*7ff0*/  HADD2.F32 R21, -RZ, R21.H0_H0 ;  /* 0x20000015ff157230 */ /* 0x000fe20000004100 */
[----:B------:R-:W-:Y:S01]  /*8000*/  SHF.R.U64 R33, R8, 0x10, R9 ;  /* 0x0000001008217819 */ /* 0x000fe20000001209 */
[----:B------:R-:W-:Y:S02]  /*8010*/  HADD2.F32 R25, -RZ, R25.H0_H0 ;  /* 0x20000019ff197230 */ /* 0x000fe40000004100 */
[----:B-1----:R-:W-:-:S02]  /*8020*/  HADD2.F32 R14, -RZ, R7.H0_H0 ;  /* 0x20000007ff0e7230 */ /* 0x002fc40000004100 */
[----:B------:R-:W-:Y:S02]  /*8030*/  HADD2.F32 R15, -RZ, R7.H1_H1 ;  /* 0x30000007ff0f7230 */ /* 0x000fe40000004100 */
[--C-:B------:R-:W-:Y:S02]  /*8040*/  HADD2.F32 R7, -RZ, R4.reuse.H0_H0 ;  /* 0x20000004ff077230 */ /* 0x100fe40000004100 */
[----:B------:R-:W-:Y:S02]  /*8050*/  HADD2.F32 R4, -RZ, R4.H1_H1 ;  /* 0x30000004ff047230 */ /* 0x000fe40000004100 */
[C---:B------:R-:W-:Y:S01]  /*8060*/  FMUL.FTZ R30, R15.reuse, R21 ;  /* 0x000000150f1e7220 */ /* 0x040fe20000410000 */
[-C--:B------:R-:W-:Y:S01]  /*8070*/  FMUL.FTZ R27, R15, R25.reuse ;  /* 0x000000190f1b7220 */ /* 0x080fe20000410000 */
[--C-:B------:R-:W-:Y:S02]  /*8080*/  HADD2.F32 R8, -RZ, R6.reuse.H0_H0 ;  /* 0x20000006ff087230 */ /* 0x100fe40000004100 */
[----:B------:R-:W-:Y:S01]  /*8090*/  FMUL.FTZ R28, R4, R24 ;  /* 0x00000018041c7220 */ /* 0x000fe20000410000 */
[----:B------:R-:W-:Y:S01]  /*80a0*/  FFMA.FTZ R32, R14, R25, R30 ;  /* 0x000000190e207223 */ /* 0x000fe2000001001e */
[----:B------:R-:W-:-:S02]  /*80b0*/  HADD2.F32 R9, -RZ, R6.H1_H1 ;  /* 0x30000006ff097230 */ /* 0x000fc40000004100 */
[----:B------:R-:W-:Y:S01]  /*80c0*/  FFMA.FTZ R27, R14, R21, -R27 ;  /* 0x000000150e1b7223 */ /* 0x000fe2000001081b */
[-C--:B------:R-:W-:Y:S01]  /*80d0*/  FMUL.FTZ R30, R4, R20.reuse ;  /* 0x00000014041e7220 */ /* 0x080fe20000410000 */
[C---:B------:R-:W-:Y:S01]  /*80e0*/  FFMA.FTZ R28, R7.reuse, R20, -R28 ;  /* 0x00000014071c7223 */ /* 0x040fe2000001081c */
[----:B------:R-:W-:Y:S02]  /*80f0*/  HADD2.F32 R6, -RZ, R5.H0_H0 ;  /* 0x20000005ff067230 */ /* 0x000fe40000004100 */
[----:B------:R-:W-:Y:S02]  /*8100*/  HADD2.F32 R20, -RZ, R45.H1_H1 ;  /* 0x3000002dff147230 */ /* 0x000fe40000004100 */
[----:B------:R-:W-:Y:S01]  /*8110*/  FFMA.FTZ R7, R7, R24, R30 ;  /* 0x0000001807077223 */ /* 0x000fe2000001001e */
[----:B------:R-:W-:Y:S02]  /*8120*/  HADD2.F32 R14, -RZ, R47.H1_H1 ;  /* 0x3000002fff0e7230 */ /* 0x000fe40000004100 */
[----:B------:R-:W-:-:S02]  /*8130*/  HADD2.F32 R5, -RZ, R5.H1_H1 ;  /* 0x30000005ff057230 */ /* 0x000fc40000004100 */
[C---:B------:R-:W-:Y:S01]  /*8140*/  FMUL.FTZ R21, R9.reuse, R20 ;  /* 0x0000001409157220 */ /* 0x040fe20000410000 */
[----:B------:R-:W-:Y:S02]  /*8150*/  HADD2.F32 R15, -RZ, R31.H0_H0 ;  /* 0x2000001fff0f7230 */ /* 0x000fe40000004100 */
[-C--:B------:R-:W-:Y:S01]  /*8160*/  FMUL.FTZ R25, R9, R14.reuse ;  /* 0x0000000e09197220 */ /* 0x080fe20000410000 */
[----:B------:R-:W-:Y:S02]  /*8170*/  HADD2.F32 R4, -RZ, R33.H0_H0 ;  /* 0x20000021ff047230 */ /* 0x000fe40000004100 */
[----:B------:R-:W-:Y:S01]  /*8180*/  FFMA.FTZ R21, R8, R14, -R21 ;  /* 0x0000000e08157223 */ /* 0x000fe20000010815 */
[----:B------:R-:W-:Y:S01]  /*8190*/  F2FP.F16.F32.PACK_AB R31, R32, R27 ;  /* 0x0000001b201f723e */ /* 0x000fe200000000ff */
[C---:B------:R-:W-:Y:S01]  /*81a0*/  FMUL.FTZ R9, R5.reuse, R15 ;  /* 0x0000000f05097220 */ /* 0x040fe20000410000 */
[----:B------:R-:W-:Y:S01]  /*81b0*/  FFMA.FTZ R8, R8, R20, R25 ;  /* 0x0000001408087223 */ /* 0x000fe20000010019 */
[----:B------:R-:W-:Y:S01]  /*81c0*/  FMUL.FTZ R24, R5, R4 ;  /* 0x0000000405187220 */ /* 0x000fe20000410000 */
[----:B------:R-:W-:Y:S01]  /*81d0*/  F2FP.F16.F32.PACK_AB R28, R7, R28 ;  /* 0x0000001c071c723e */ /* 0x000fe200000000ff */
[----:B------:R-:W-:-:S02]  /*81e0*/  FFMA.FTZ R9, R6, R4, -R9 ;  /* 0x0000000406097223 */ /* 0x000fc40000010809 */
[----:B------:R-:W-:Y:S01]  /*81f0*/  FFMA.FTZ R24, R6, R15, R24 ;  /* 0x0000000f06187223 */ /* 0x000fe20000010018 */
[----:B------:R-:W-:-:S04]  /*8200*/  F2FP.F16.F32.PACK_AB R30, R8, R21 ;  /* 0x00000015081e723e */ /* 0x000fc800000000ff */
[----:B------:R-:W-:-:S05]  /*8210*/  F2FP.F16.F32.PACK_AB R29, R24, R9 ;  /* 0x00000009181d723e */ /* 0x000fca00000000ff */
[----:B------:R1:W-:Y:S02]  /*8220*/  STS.128 [R3+0x1a400], R28 ;  /* 0x01a4001c03007388 */ /* 0x0003e40000000c00 */
.L_x_2938:
[----:B------:R-:W-:Y:S05]  /*8230*/  BSYNC B1 ;  /* 0x0000000000017941 */ /* 0x000fea0003800000 */
.L_x_2937:
[----:B------:R-:W-:Y:S05]  /*8240*/  @P1 BRA `(.L_x_2936) ;  /* 0x0000001400e41947 */ /* 0x000fea0003800000 */
[----:B------:R-:W2:Y:S01]  /*8250*/  LDS.128 R4, [R0+0x2000] ;  /* 0x0020000000047984 */ /* 0x000ea20000000c00 */
[--C-:B------:R-:W-:Y:S02]  /*8260*/  SHF.R.U64 R24, R12, 0x10, R13.reuse ;  /* 0x000000100c187819 */ /* 0x100fe4000000120d */
[----:B------:R-:W-:Y:S01]  /*8270*/  SHF.R.U32.HI R12, RZ, 0x10, R13 ;  /* 0x00000010ff0c7819 */ /* 0x000fe2000001160d */
[----:B------:R-:W-:Y:S01]  /*8280*/  HADD2.F32 R13, -RZ, R46.H0_H0 ;  /* 0x2000002eff0d7230 */ /* 0x000fe20000004100 */
[--C-:B------:R-:W-:Y:S02]  /*8290*/  SHF.R.U32.HI R14, RZ, 0x10, R11.reuse ;  /* 0x00000010ff0e7819 */ /* 0x100fe4000001160b */
[----:B------:R-:W-:Y:S01]  /*82a0*/  SHF.R.U64 R21, R10, 0x10, R11 ;  /* 0x000000100a157819 */ /* 0x000fe2000000120b */
[----:B------:R-:W-:Y:S02]  /*82b0*/  HADD2.F32 R12, -RZ, R12.H0_H0 ;  /* 0x2000000cff0c7230 */ /* 0x000fe40000004100 */
[----:B------:R-:W-:-:S02]  /*82c0*/  HADD2.F32 R14, -RZ, R14.H0_H0 ;  /* 0x2000000eff0e7230 */ /* 0x000fc40000004100 */
[----:B------:R-:W-:Y:S02]  /*82d0*/  HADD2.F32 R11, -RZ, R48.H0_H0 ;  /* 0x20000030ff0b7230 */ /* 0x000fe40000004100 */
[--C-:B--2---:R-:W-:Y:S02]  /*82e0*/  HADD2.F32 R10, -RZ, R7.reuse.H1_H1 ;  /* 0x30000007ff0a7230 */ /* 0x104fe40000004100 */
[--C-:B-1----:R-:W-:Y:S02]  /*82f0*/  HADD2.F32 R3, -RZ, R4.reuse.H0_H0 ;  /* 0x20000004ff037230 */ /* 0x102fe40000004100 */
[----:B------:R-:W-:Y:S02]  /*8300*/  HADD2.F32 R4, -RZ, R4.H1_H1 ;  /* 0x30000004ff047230 */ /* 0x000fe40000004100 */
[C---:B------:R-:W-:Y:S01]  /*8310*/  FMUL.FTZ R20, R10.reuse, R14 ;  /* 0x0000000e0a147220 */ /* 0x040fe20000410000 */
[----:B------:R-:W-:Y:S02]  /*8320*/  HADD2.F32 R9, -RZ, R7.H0_H0 ;  /* 0x20000007ff097230 */ /* 0x000fe40000004100 */
[----:B------:R-:W-:Y:S01]  /*8330*/  FMUL.FTZ R15, R10, R12 ;  /* 0x0000000c0a0f7220 */ /* 0x000fe20000410000 */
[----:B------:R-:W-:-:S02]  /*8340*/  HADD2.F32 R7, -RZ, R6.H0_H0 ;  /* 0x20000006ff077230 */ /* 0x000fc40000004100 */
[C---:B------:R-:W-:Y:S01]  /*8350*/  FMUL.FTZ R10, R4.reuse, R13 ;  /* 0x0000000d040a7220 */ /* 0x040fe20000410000 */
[----:B------:R-:W-:Y:S02]  /*8360*/  HADD2.F32 R8, -RZ, R6.H1_H1 ;  /* 0x30000006ff087230 */ /* 0x000fe40000004100 */
[C---:B------:R-:W-:Y:S01]  /*8370*/  FFMA.FTZ R20, R9.reuse, R12, -R20 ;  /* 0x0000000c09147223 */ /* 0x040fe20000010814 */
[----:B------:R-:W-:Y:S01]  /*8380*/  FFMA.FTZ R15, R9, R14, R15 ;  /* 0x0000000e090f7223 */ /* 0x000fe2000001000f */
[--C-:B------:R-:W-:Y:S02]  /*8390*/  HADD2.F32 R6, -RZ, R5.reuse.H0_H0 ;  /* 0x20000005ff067230 */ /* 0x100fe40000004100 */
[-C--:B------:R-:W-:Y:S01]  /*83a0*/  FMUL.FTZ R14, R4, R11.reuse ;  /* 0x0000000b040e7220 */ /* 0x080fe20000410000 */
[----:B------:R-:W-:Y:S01]  /*83b0*/  FFMA.FTZ R12, R3, R11, -R10 ;  /* 0x0000000b030c7223 */ /* 0x000fe2000001080a */
[----:B------:R-:W-:Y:S01]  /*83c0*/  HADD2.F32 R5, -RZ, R5.H1_H1 ;  /* 0x30000005ff057230 */ /* 0x000fe20000004100 */
[----:B------:R-:W-:Y:S01]  /*83d0*/  F2FP.F16.F32.PACK_AB R15, R15, R20 ;  /* 0x000000140f0f723e */ /* 0x000fe200000000ff */
[----:B------:R-:W-:-:S02]  /*83e0*/  HADD2.F32 R11, -RZ, R46.H1_H1 ;  /* 0x3000002eff0b7230 */ /* 0x000fc40000004100 */
[----:B------:R-:W-:Y:S01]  /*83f0*/  FFMA.FTZ R3, R3, R13, R14 ;  /* 0x0000000d03037223 */ /* 0x000fe2000001000e */
[----:B------:R-:W-:Y:S02]  /*8400*/  HADD2.F32 R10, -RZ, R21.H0_H0 ;  /* 0x20000015ff0a7230 */ /* 0x000fe40000004100 */
[----:B------:R-:W-:Y:S02]  /*8410*/  HADD2.F32 R9, -RZ, R48.H1_H1 ;  /* 0x30000030ff097230 */ /* 0x000fe40000004100 */
[C---:B------:R-:W-:Y:S01]  /*8420*/  FMUL.FTZ R14, R8.reuse, R11 ;  /* 0x0000000b080e7220 */ /* 0x040fe20000410000 */
[----:B------:R-:W-:Y:S02]  /*8430*/  HADD2.F32 R4, -RZ, R24.H0_H0 ;  /* 0x20000018ff047230 */ /* 0x000fe40000004100 */
[----:B------:R-:W-:Y:S01]  /*8440*/  FMUL.FTZ R13, R5, R10 ;  /* 0x0000000a050d7220 */ /* 0x000fe20000410000 */
[----:B------:R-:W-:Y:S01]  /*8450*/  F2FP.F16.F32.PACK_AB R12, R3, R12 ;  /* 0x0000000c030c723e */ /* 0x000fe200000000ff */
[-C--:B------:R-:W-:Y:S01]  /*8460*/  FMUL.FTZ R8, R8, R9.reuse ;  /* 0x0000000908087220 */ /* 0x080fe20000410000 */
[----:B------:R-:W-:Y:S01]  /*8470*/  FFMA.FTZ R14, R7, R9, -R14 ;  /* 0x00000009070e7223 */ /* 0x000fe2000001080e */
[-C--:B------:R-:W-:Y:S01]  /*8480*/  FMUL.FTZ R5, R5, R4.reuse ;  /* 0x0000000405057220 */ /* 0x080fe20000410000 */
[----:B------:R-:W-:Y:S01]  /*8490*/  FFMA.FTZ R13, R6, R4, -R13 ;  /* 0x00000004060d7223 */ /* 0x000fe2000001080d */
[----:B------:R-:W-:-:S02]  /*84a0*/  FFMA.FTZ R7, R7, R11, R8 ;  /* 0x0000000b07077223 */ /* 0x000fc40000010008 */
[----:B------:R-:W-:-:S03]  /*84b0*/  FFMA.FTZ R6, R6, R10, R5 ;  /* 0x0000000a06067223 */ /* 0x000fc60000010005 */
[----:B------:R-:W-:Y:S02]  /*84c0*/  F2FP.F16.F32.PACK_AB R14, R7, R14 ;  /* 0x0000000e070e723e */ /* 0x000fe400000000ff */
[----:B------:R-:W-:-:S05]  /*84d0*/  F2FP.F16.F32.PACK_AB R13, R6, R13 ;  /* 0x0000000d060d723e */ /* 0x000fca00000000ff */
[----:B------:R2:W-:Y:S01]  /*84e0*/  STS.128 [R0+0x2000], R12 ;  /* 0x0020000c00007388 */ /* 0x0005e20000000c00 */
[----:B------:R-:W-:Y:S05]  /*84f0*/  BRA `(.L_x_2936) ;  /* 0x0000001400387947 */ /* 0x000fea0003800000 */
.L_x_2923:
[----:B------:R-:W1:Y:S01]  /*8500*/  S2R R0, SR_TID.X ;  /* 0x0000000000007919 */ /* 0x000e620000002100 */
[----:B------:R-:W2:Y:S01]  /*8510*/  LDC R8, c[0x0][0x448] ;  /* 0x00011200ff087b82 */ /* 0x000ea20000000800 */
[----:B------:R-:W-:Y:S01]  /*8520*/  ULDC.64 UR4, c[0x0][0x3f8] ;  /* 0x0000fe0000047ab9 */ /* 0x000fe20000000a00 */
[----:B------:R-:W-:Y:S01]  /*8530*/  ULDC.64 UR6, c[0x0][0x408] ;  /* 0x0001020000067ab9 */ /* 0x000fe20000000a00 */
[----:B------:R-:W-:Y:S02]  /*8540*/  IMAD.MOV.U32 R20, RZ, RZ, R24 ;  /* 0x000000ffff147224 */ /* 0x000fe400078e0018 */
[----:B------:R-:W-:Y:S02]  /*8550*/  IMAD.MOV.U32 R21, RZ, RZ, R27 ;  /* 0x000000ffff157224 */ /* 0x000fe400078e001b */
[----:B------:R-:W-:Y:S01]  /*8560*/  IMAD.MOV.U32 R4, RZ, RZ, R30 ;  /* 0x000000ffff047224 */ /* 0x000fe200078e001e */
[----:B--2---:R-:W-:Y:S02]  /*8570*/  ISETP.NE.AND P0, PT, R8, 0x1, PT ;  /* 0x000000010800780c */ /* 0x004fe40003f05270 */
[----:B-1----:R-:W-:-:S04]  /*8580*/  IADD3 R0, R0, -0x80, RZ ;  /* 0xffffff8000007810 */ /* 0x002fc80007ffe0ff */
[----:B------:R-:W-:-:S07]  /*8590*/  SHF.R.S32.HI R3, RZ, 0x1f, R0 ;  /* 0x0000001fff037819 */ /* 0x000fce0000011400 */
[----:B------:R-:W1:Y:S01]  /*85a0*/  @P0 LDC R5, c[0x0][0x450] ;  /* 0x00011400ff050b82 */ /* 0x000e620000000800 */
[----:B------:R-:W-:-:S04]  /*85b0*/  LEA.HI R3, R3, R0, RZ, 0x2 ;  /* 0x0000000003037211 */ /* 0x000fc800078f10ff */
[----:B------:R-:W-:-:S05]  /*85c0*/  LOP3.LUT R3, R3, 0xfffffffc, RZ, 0xc0, !PT ;  /* 0xfffffffc03037812 */ /* 0x000fca00078ec0ff */
[----:B------:R-:W-:Y:S02]  /*85d0*/  IMAD.IADD R3, R0, 0x1, -R3 ;  /* 0x0000000100037824 */ /* 0x000fe400078e0a03 */
[----:B------:R-:W2:Y:S02]  /*85e0*/  @P0 LDC R0, c[0x0][0x44c] ;  /* 0x00011300ff000b82 */ /* 0x000ea40000000800 */
[----:B------:R-:W-:-:S04]  /*85f0*/  IMAD R3, R3, 0x40, R36 ;  /* 0x0000004003037824 */ /* 0x000fc800078e0224 */
[----:B--2---:R-:W-:-:S05]  /*8600*/  @P0 IMAD.HI.U32 R0, R3, R0, RZ ;  /* 0x0000000003000227 */ /* 0x004fca00078e00ff */
[----:B-1----:R-:W-:Y:S01]  /*8610*/  @P0 SHF.R.U32.HI R3, RZ, R5, R0 ;  /* 0x00000005ff030219 */ /* 0x002fe20000011600 */
[----:B------:R-:W-:-:S03]  /*8620*/  IMAD.MOV.U32 R5, RZ, RZ, R29 ;  /* 0x000000ffff057224 */ /* 0x000fc600078e001d */
        /* <DEDUP_REMOVED lines=17> */
[----:B------:R-:W1:Y:S01]  /*8740*/  LDC R37, c[0x0][0x3f4] ;  /* 0x0000fd00ff257b82 */ /* 0x000e620000000800 */
[----:B------:R-:W2:Y:S01]  /*8750*/  SHFL.IDX PT, R3, R10, RZ, 0x1c1f ;  /* 0x001c1fff0a037589 */ /* 0x000ea200000e0000 */
[----:B------:R-:W-:-:S03]  /*8760*/  IMAD R27, R203, R8, RZ ;  /* 0x00000008cb1b7224 */ /* 0x000fc600078e02ff */
[----:B------:R-:W3:Y:S04]  /*8770*/  SHFL.IDX PT, R0, R20, RZ, 0x1c1f ;  /* 0x001c1fff14007589 */ /* 0x000ee800000e0000 */
[----:B------:R-:W4:Y:S04]  /*8780*/  SHFL.IDX PT, R14, R24, RZ, 0x1c1f ;  /* 0x001c1fff180e7589 */ /* 0x000f2800000e0000 */
[----:B------:R-:W5:Y:S01]  /*8790*/  SHFL.IDX PT, R8, R25, RZ, 0x1c1f ;  /* 0x001c1fff19087589 */ /* 0x000f6200000e0000 */
[----:B-1----:R-:W-:-:S04]  /*87a0*/  ISETP.GE.AND P0, PT, R16, R37, PT ;  /* 0x000000251000720c */ /* 0x002fc80003f06270 */
[----:B------:R-:W-:-:S13]  /*87b0*/  ISETP.GE.OR P1, PT, R36, R27, P0 ;  /* 0x0000001b2400720c */ /* 0x000fda0000726670 */
[C---:B------:R-:W-:Y:S01]  /*87c0*/  @!P1 IMAD.SHL.U32 R9, R16.reuse, 0x2, RZ ;  /* 0x0000000210099824 */ /* 0x040fe200078e00ff */
[----:B------:R-:W-:-:S04]  /*87d0*/  @!P1 SHF.L.U64.HI R21, R16, 0x1, R17 ;  /* 0x0000000110159819 */ /* 0x000fc80000010211 */
[----:B--2---:R-:W-:-:S05]  /*87e0*/  @!P1 IADD3 R4, P2, R3, R9, RZ ;  /* 0x0000000903049210 */ /* 0x004fca0007f5e0ff */
[----:B---3--:R-:W-:Y:S01]  /*87f0*/  @!P1 IMAD.X R5, R0, 0x1, R21, P2 ;  /* 0x0000000100059824 */ /* 0x008fe200010e0615 */
[----:B----4-:R-:W-:-:S05]  /*8800*/  @!P1 IADD3 R14, P2, R14, R9, RZ ;  /* 0x000000090e0e9210 */ /* 0x010fca0007f5e0ff */
[----:B------:R-:W2:Y:S01]  /*8810*/  @!P1 LD.E.128 R4, desc[UR54][R4.64] ;  /* 0x0000003604049980 */ /* 0x000ea2000c101d00 */
[----:B-----5:R-:W-:-:S05]  /*8820*/  @!P1 IMAD.X R3, R8, 0x1, R21, P2 ;  /* 0x0000000108039824 */ /* 0x020fca00010e0615 */
[----:B------:R-:W-:-:S05]  /*8830*/  @!P1 MOV R15, R3 ;  /* 0x00000003000f9202 */ /* 0x000fca0000000f00 */
[----:B------:R1:W3:Y:S01]  /*8840*/  @!P1 LD.E.128 R28, desc[UR54][R14.64] ;  /* 0x000000360e1c9980 */ /* 0x0002e2000c101d00 */
[----:B------:R-:W-:Y:S02]  /*8850*/  CS2R R42, SRZ ;  /* 0x00000000002a7805 */ /* 0x000fe4000001ff00 */
[----:B------:R-:W-:Y:S01]  /*8860*/  CS2R R40, SRZ ;  /* 0x0000000000287805 */ /* 0x000fe2000001ff00 */
[----:B------:R-:W4:Y:S04]  /*8870*/  SHFL.IDX PT, R8, R25, 0x1, 0x1c1f ;  /* 0x003c1f0019087f89 */ /* 0x000f2800000e0000 */
[----:B-1----:R-:W1:Y:S01]  /*8880*/  SHFL.IDX PT, R14, R24, 0x1, 0x1c1f ;  /* 0x003c1f00180e7f89 */ /* 0x002e6200000e0000 */
[----:B--2---:R-:W-:Y:S02]  /*8890*/  @!P1 IMAD.MOV.U32 R42, RZ, RZ, R4 ;  /* 0x000000ffff2a9224 */ /* 0x004fe400078e0004 */
[----:B------:R-:W-:Y:S01]  /*88a0*/  @!P1 IMAD.MOV.U32 R43, RZ, RZ, R5 ;  /* 0x000000ffff2b9224 */ /* 0x000fe200078e0005 */
[----:B------:R-:W-:Y:S01]  /*88b0*/  CS2R R4, SRZ ;  /* 0x0000000000047805 */ /* 0x000fe2000001ff00 */
[----:B------:R-:W-:-:S02]  /*88c0*/  IMAD.MOV.U32 R0, RZ, RZ, R42 ;  /* 0x000000ffff007224 */ /* 0x000fc400078e002a */
[----:B------:R-:W-:Y:S02]  /*88d0*/  @!P1 IMAD.MOV.U32 R40, RZ, RZ, R6 ;  /* 0x000000ffff289224 */ /* 0x000fe400078e0006 */
[----:B------:R-:W-:Y:S01]  /*88e0*/  @!P1 IMAD.MOV.U32 R41, RZ, RZ, R7 ;  /* 0x000000ffff299224 */ /* 0x000fe200078e0007 */
[----:B------:R-:W-:Y:S01]  /*88f0*/  PRMT R48, R48, 0x5410, R0 ;  /* 0x0000541030307816 */ /* 0x000fe20000000000 */
[----:B------:R-:W-:Y:S01]  /*8900*/  IMAD.MOV.U32 R3, RZ, RZ, R43 ;  /* 0x000000ffff037224 */ /* 0x000fe200078e002b */
[----:B------:R-:W2:Y:S01]  /*8910*/  SHFL.IDX PT, R0, R20, 0x1, 0x1c1f ;  /* 0x003c1f0014007f89 */ /* 0x000ea200000e0000 */
[----:B------:R-:W-:Y:S01]  /*8920*/  CS2R R6, SRZ ;  /* 0x0000000000067805 */ /* 0x000fe2000001ff00 */
[----:B------:R-:W-:Y:S01]  /*8930*/  IMAD.MOV.U32 R9, RZ, RZ, R40 ;  /* 0x000000ffff097224 */ /* 0x000fe200078e0028 */
[----:B---3--:R-:W-:Y:S01]  /*8940*/  @!P1 MOV R5, R31 ;  /* 0x0000001f00059202 */ /* 0x008fe20000000f00 */
[----:B------:R-:W-:Y:S01]  /*8950*/  IMAD.MOV.U32 R11, RZ, RZ, R41 ;  /* 0x000000ffff0b7224 */ /* 0x000fe200078e0029 */
[----:B------:R-:W-:Y:S01]  /*8960*/  PRMT R44, R3, 0x7610, R44 ;  /* 0x00007610032c7816 */ /* 0x000fe2000000002c */
[----:B------:R-:W-:Y:S01]  /*8970*/  @!P1 IMAD.MOV.U32 R6, RZ, RZ, R28 ;  /* 0x000000ffff069224 */ /* 0x000fe200078e001c */
[----:B------:R3:W1:Y:S01]  /*8980*/  SHFL.IDX PT, R3, R10, 0x1, 0x1c1f ;  /* 0x003c1f000a037f89 */ /* 0x00066200000e0000 */
[----:B------:R-:W-:Y:S01]  /*8990*/  @!P1 IMAD.MOV.U32 R7, RZ, RZ, R29 ;  /* 0x000000ffff079224 */ /* 0x000fe200078e001d */
[----:B------:R-:W-:Y:S01]  /*89a0*/  PRMT R9, R9, 0x5410, R11 ;  /* 0x0000541009097816 */ /* 0x000fe2000000000b */
[----:B------:R-:W-:Y:S01]  /*89b0*/  @!P1 IMAD.MOV.U32 R4, RZ, RZ, R30 ;  /* 0x000000ffff049224 */ /* 0x000fe200078e001e */
[----:B------:R-:W-:Y:S01]  /*89c0*/  CS2R R28, SRZ ;  /* 0x00000000001c7805 */ /* 0x000fe2000001ff00 */
[----:B------:R-:W-:-:S02]  /*89d0*/  IMAD.MOV.U32 R11, RZ, RZ, R7 ;  /* 0x000000ffff0b7224 */ /* 0x000fc400078e0007 */
[----:B------:R-:W-:Y:S02]  /*89e0*/  IMAD.MOV.U32 R12, RZ, RZ, R4 ;  /* 0x000000ffff0c7224 */ /* 0x000fe400078e0004 */
[----:B---3--:R-:W-:Y:S01]  /*89f0*/  IMAD.MOV.U32 R10, RZ, RZ, R6 ;  /* 0x000000ffff0a7224 */ /* 0x008fe200078e0006 */
[----:B------:R-:W-:Y:S01]  /*8a00*/  PRMT R25, R11, 0x7610, R25 ;  /* 0x000076100b197816 */ /* 0x000fe20000000019 */
[----:B0-----:R-:W-:Y:S01]  /*8a10*/  IMAD.MOV.U32 R13, RZ, RZ, R5 ;  /* 0x000000ffff0d7224 */ /* 0x001fe200078e0005 */
[----:B------:R-:W-:Y:S02]  /*8a20*/  PRMT R53, R12, 0x7610, R53 ;  /* 0x000076100c357816 */ /* 0x000fe40000000035 */
[----:B------:R-:W-:Y:S02]  /*8a30*/  PRMT R48, R10, 0x7610, R48 ;  /* 0x000076100a307816 */ /* 0x000fe40000000030 */
[----:B----4-:R-:W-:-:S07]  /*8a40*/  PRMT R24, R13, 0x7610, R24 ;  /* 0x000076100d187816 */ /* 0x010fce0000000018 */
.L_x_3241:
[----:B------:R-:W3:Y:S01]  /*8a50*/  LDL R11, [R1+0x18] ;  /* 0x00001800010b7983 */ /* 0x000ee20000100800 */
[----:B------:R-:W-:Y:S01]  /*8a60*/  VIADD R36, R36, 0x40 ;  /* 0x0000004024247836 */ /* 0x000fe20000000000 */
[----:B------:R-:W-:Y:S01]  /*8a70*/  BSSY B1, `(.L_x_2940) ;  /* 0x0000016000017945 */ /* 0x000fe20003800000 */
[----:B------:R-:W-:Y:S02]  /*8a80*/  CS2R R30, SRZ ;  /* 0x00000000001e7805 */ /* 0x000fe4000001ff00 */
[----:B------:R-:W-:Y:S02]  /*8a90*/  CS2R R32, SRZ ;  /* 0x0000000000207805 */ /* 0x000fe4000001ff00 */
[----:B------:R-:W-:Y:S02]  /*8aa0*/  CS2R R34, SRZ ;  /* 0x0000000000227805 */ /* 0x000fe4000001ff00 */
[----:B------:R-:W-:Y:S02]  /*8ab0*/  ISETP.GE.AND P1, PT, R36, R27, PT ;  /* 0x0000001b2400720c */ /* 0x000fe40003f26270 */
[----:B---3--:R-:W-:-:S04]  /*8ac0*/  LEA.HI R10, R11, R11, RZ, 0x1 ;  /* 0x0000000b0b0a7211 */ /* 0x008fc800078f08ff */
[----:B------:R-:W-:-:S05]  /*8ad0*/  LOP3.LUT R10, R10, 0xfffffffe, RZ, 0xc0, !PT ;  /* 0xfffffffe0a0a7812 */ /* 0x000fca00078ec0ff */
[----:B------:R-:W-:-:S05]  /*8ae0*/  IMAD.IADD R10, R11, 0x1, -R10 ;  /* 0x000000010b0a7824 */ /* 0x000fca00078e0a0a */
[----:B------:R-:W-:Y:S01]  /*8af0*/  SHF.L.U32 R10, R10, 0x1f, RZ ;  /* 0x0000001f0a0a7819 */ /* 0x000fe200000006ff */
[----:B------:R-:W-:Y:S06]  /*8b00*/  @P1 BRA `(.L_x_2941) ;  /* 0x0000000000301947 */ /* 0x000fec0003800000 */
[----:B------:R-:W-:Y:S02]  /*8b10*/  CS2R R30, SRZ ;  /* 0x00000000001e7805 */ /* 0x000fe4000001ff00 */
[----:B------:R-:W-:Y:S02]  /*8b20*/  CS2R R32, SRZ ;  /* 0x0000000000207805 */ /* 0x000fe4000001ff00 */
[----:B------:R-:W-:Y:S01]  /*8b30*/  CS2R R34, SRZ ;  /* 0x0000000000227805 */ /* 0x000fe2000001ff00 */
[----:B------:R-:W-:Y:S06]  /*8b40*/  @P0 BRA `(.L_x_2941) ;  /* 0x0000000000200947 */ /* 0x000fec0003800000 */
[C---:B------:R-:W-:Y:S01]  /*8b50*/  IMAD.SHL.U32 R15, R16.reuse, 0x2, RZ ;  /* 0x00000002100f7824 */ /* 0x040fe200078e00ff */
[----:B------:R-:W-:-:S04]  /*8b60*/  SHF.L.U64.HI R11, R16, 0x1, R17 ;  /* 0x00000001100b7819 */ /* 0x000fc80000010211 */
[-C--:B-1----:R-:W-:Y:S02]  /*8b70*/  IADD3 R32, P1, R3, R15.reuse, RZ ;  /* 0x0000000f03207210 */ /* 0x082fe40007f3e0ff */
[----:B------:R-:W-:-:S03]  /*8b80*/  IADD3 R14, P2, R14, R15, RZ ;  /* 0x0000000f0e0e7210 */ /* 0x000fc60007f5e0ff */
[--C-:B--2---:R-:W-:Y:S02]  /*8b90*/  IMAD.X R33, R0, 0x1, R11.reuse, P1 ;  /* 0x0000000100217824 */ /* 0x104fe400008e060b */
[----:B------:R-:W-:-:S04]  /*8ba0*/  IMAD.X R15, R8, 0x1, R11, P2 ;  /* 0x00000001080f7824 */ /* 0x000fc800010e060b */
[----:B------:R-:W5:Y:S04]  /*8bb0*/  LD.E.128 R32, desc[UR54][R32.64] ;  /* 0x0000003620207980 */ /* 0x000f68000c101d00 */
[----:B------:R0:W5:Y:S02]  /*8bc0*/  LD.E.128 R28, desc[UR54][R14.64] ;  /* 0x000000360e1c7980 */ /* 0x000164000c101d00 */
.L_x_2941:
[----:B------:R-:W-:Y:S05]  /*8bd0*/  BSYNC B1 ;  /* 0x0000000000017941 */ /* 0x000fea0003800000 */
.L_x_2940:
[----:B------:R-:W3:Y:S01]  /*8be0*/  SYNCS.PHASECHK.TRANS64.TRYWAIT P1, [R23+URZ+0x22800], R10 ;  /* 0x0228000a170075a7 */ /* 0x000ee2000802017f */
[----:B--2---:R-:W-:Y:S01]  /*8bf0*/  VIADDMNMX R0, R27, -R214, 0x80, PT ;  /* 0x000000801b007446 */ /* 0x004fe200038009d6 */
[C---:B------:R-:W-:Y:S01]  /*8c00*/  VIADD R11, R205.reuse, 0x40 ;  /* 0x00000040cd0b7836 */ /* 0x040fe20000000000 */
[----:B-----5:R-:W-:Y:S01]  /*8c10*/  MOV R8, R29 ;  /* 0x0000001d00087202 */ /* 0x020fe20000000f00 */
[----:B-1----:R-:W-:Y:S01]  /*8c20*/  IMAD.MOV.U32 R3, RZ, RZ, R28 ;  /* 0x000000ffff037224 */ /* 0x002fe200078e001c */
[-C--:B------:R-:W-:Y:S01]  /*8c30*/  ISETP.GE.OR P2, PT, R205, R0.reuse, P0 ;  /* 0x00000000cd00720c */ /* 0x080fe20000746670 */
[----:B------:R-:W-:Y:S01]  /*8c40*/  BSSY B1, `(.L_x_2942) ;  /* 0x000000d000017945 */ /* 0x000fe20003800000 */
[----:B------:R-:W-:Y:S01]  /*8c50*/  ISETP.GE.OR P0, PT, R11, R0, P0 ;  /* 0x000000000b00720c */ /* 0x000fe20000706670 */
[----:B------:R-:W-:Y:S01]  /*8c60*/  IMAD.MOV.U32 R0, RZ, RZ, R30 ;  /* 0x000000ffff007224 */ /* 0x000fe200078e001e */
[----:B------:R-:W-:Y:S01]  /*8c70*/  PRMT R53, R53, 0x5410, R3 ;  /* 0x0000541035357816 */ /* 0x000fe20000000003 */
[----:B------:R-:W-:Y:S01]  /*8c80*/  IMAD.MOV.U32 R3, RZ, RZ, R31 ;  /* 0x000000ffff037224 */ /* 0x000fe200078e001f */
[----:B------:R-:W-:Y:S01]  /*8c90*/  PRMT R54, R8, 0x7610, R54 ;  /* 0x0000761008367816 */ /* 0x000fe20000000036 */
[----:B------:R-:W-:-:S02]  /*8ca0*/  IMAD.MOV.U32 R8, RZ, RZ, R32 ;  /* 0x000000ffff087224 */ /* 0x000fc400078e0020 */
[----:B------:R-:W-:Y:S01]  /*8cb0*/  IMAD.MOV.U32 R11, RZ, RZ, R33 ;  /* 0x000000ffff0b7224 */ /* 0x000fe200078e0021 */
[----:B------:R-:W-:Y:S01]  /*8cc0*/  PRMT R54, R54, 0x5410, R0 ;  /* 0x0000541036367816 */ /* 0x000fe20000000000 */
[----:B------:R-:W-:Y:S01]  /*8cd0*/  IMAD.IADD R0, R16, 0x1, R37 ;  /* 0x0000000110007824 */ /* 0x000fe200078e0225 */
[----:B------:R-:W-:Y:S02]  /*8ce0*/  PRMT R55, R3, 0x5410, R8 ;  /* 0x0000541003377816 */ /* 0x000fe40000000008 */
[----:B------:R-:W-:Y:S01]  /*8cf0*/  PRMT R56, R11, 0x7610, R56 ;  /* 0x000076100b387816 */ /* 0x000fe20000000038 */
[----:B---3--:R-:W-:Y:S06]  /*8d00*/  @!P1 BRA `(.L_x_2943) ;  /* 0x0000019800349947 */ /* 0x008fec0003800000 */
.L_x_3242:
[----:B------:R-:W-:Y:S05]  /*8d10*/  BSYNC B1 ;  /* 0x0000000000017941 */ /* 0x000fea0003800000 */
.L_x_2942:
[----:B------:R-:W-:Y:S01]  /*8d20*/  BSSY B1, `(.L_x_2944) ;  /* 0x0000069000017945 */ /* 0x000fe20003800000 */
[----:B------:R-:W-:Y:S01]  /*8d30*/  IMAD.MOV.U32 R57, RZ, RZ, R34 ;  /* 0x000000ffff397224 */ /* 0x000fe200078e0022 */
[----:B------:R-:W-:Y:S01]  /*8d40*/  LOP3.LUT R0, R0, 0x38, RZ, 0xc0, !PT ;  /* 0x0000003800007812 */ /* 0x000fe200078ec0ff */
[----:B------:R-:W-:Y:S01]  /*8d50*/  IMAD.MOV.U32 R58, RZ, RZ, R35 ;  /* 0x000000ffff3a7224 */ /* 0x000fe200078e0023 */
[----:B------:R-:W-:Y:S06]  /*8d60*/  @P2 BRA `(.L_x_2945) ;  /* 0x0000000400902947 */ /* 0x000fec0003800000 */
[----:B------:R-:W2:Y:S01]  /*8d70*/  LDL R3, [R1+0x24] ;  /* 0x0000240001037983 */ /* 0x000ea20000100800 */
[----:B------:R-:W-:Y:S01]  /*8d80*/  HADD2.F32 R25, -RZ, R25.H0_H0 ;  /* 0x20000019ff197230 */ /* 0x000fe20000004100 */
[----:B------:R-:W-:Y:S01]  /*8d90*/  SHF.R.U64 R49, R4, 0x10, R5 ;  /* 0x0000001004317819 */ /* 0x000fe20000001205 */
[----:B------:R-:W-:Y:S01]  /*8da0*/  HADD2.F32 R21, -RZ, R44.H0_H0 ;  /* 0x2000002cff157230 */ /* 0x000fe20000004100 */
[----:B------:R-:W3:Y:S01]  /*8db0*/  S2R R8, SR_TID.X ;  /* 0x0000000000087919 */ /* 0x000ee20000002100 */
[--C-:B------:R-:W-:Y:S02]  /*8dc0*/  SHF.R.U64 R52, R42, 0x10, R43.reuse ;  /* 0x000000102a347819 */ /* 0x100fe4000000122b */
[----:B------:R-:W-:Y:S02]  /*8dd0*/  SHF.R.U32.HI R42, RZ, 0x10, R43 ;  /* 0x00000010ff2a7819 */ /* 0x000fe4000001162b */
[--C-:B------:R-:W-:Y:S02]  /*8de0*/  SHF.R.U64 R51, R40, 0x10, R41.reuse ;  /* 0x0000001028337819 */ /* 0x100fe40000001229 */
[----:B------:R-:W-:-:S02]  /*8df0*/  SHF.R.U32.HI R46, RZ, 0x10, R41 ;  /* 0x00000010ff2e7819 */ /* 0x000fc40000011629 */
[----:B------:R-:W-:Y:S02]  /*8e00*/  SHF.R.U32.HI R43, RZ, 0x10, R5 ;  /* 0x00000010ff2b7819 */ /* 0x000fe40000011605 */
[----:B------:R-:W-:Y:S01]  /*8e10*/  SHF.R.U64 R50, R6, 0x10, R7 ;  /* 0x0000001006327819 */ /* 0x000fe20000001207 */
[----:B---3--:R-:W-:-:S05]  /*8e20*/  VIADD R8, R8, 0xffffff80 ;  /* 0xffffff8008087836 */ /* 0x008fca0000000000 */
[----:B------:R-:W-:-:S04]  /*8e30*/  SHF.R.S32.HI R20, RZ, 0x1f, R8 ;  /* 0x0000001fff147819 */ /* 0x000fc80000011408 */
[----:B------:R-:W-:-:S04]  /*8e40*/  LEA.HI R20, R20, R8, RZ, 0x5 ;  /* 0x0000000814147211 */ /* 0x000fc800078f28ff */
[----:B------:R-:W-:Y:S01]  /*8e50*/  SHF.R.S32.HI R20, RZ, 0x5, R20 ;  /* 0x00000005ff147819 */ /* 0x000fe20000011414 */
[----:B--2---:R-:W-:-:S05]  /*8e60*/  IMAD.SHL.U32 R3, R3, 0x40, RZ ;  /* 0x0000004003037824 */ /* 0x004fca00078e00ff */
[----:B------:R-:W-:-:S04]  /*8e70*/  LOP3.LUT R11, R3, 0x1c0, RZ, 0xc0, !PT ;  /* 0x000001c0030b7812 */ /* 0x000fc800078ec0ff */
[----:B------:R-:W-:Y:S02]  /*8e80*/  LOP3.LUT R3, R11, 0x38, R16, 0xf8, !PT ;  /* 0x000000380b037812 */ /* 0x000fe400078ef810 */
[----:B-1----:R-:W-:-:S04]  /*8e90*/  SHF.R.U32.HI R10, RZ, 0x3, R11 ;  /* 0x00000003ff0a7819 */ /* 0x002fc8000001160b */
[----:B------:R-:W-:-:S05]  /*8ea0*/  LOP3.LUT R3, R3, R10, RZ, 0x3c, !PT ;  /* 0x0000000a03037212 */ /* 0x000fca00078e3cff */
[----:B------:R-:W-:Y:S01]  /*8eb0*/  IMAD R8, R20, 0x200, R3 ;  /* 0x0000020014087824 */ /* 0x000fe200078e0203 */
[----:B------:R-:W-:-:S03]  /*8ec0*/  LOP3.LUT R3, R10, R0, R11, 0x1e, !PT ;  /* 0x000000000a037212 */ /* 0x000fc600078e1e0b */
[----:B------:R-:W-:Y:S01]  /*8ed0*/  IMAD R45, R8, 0x2, R23 ;  /* 0x00000002082d7824 */ /* 0x000fe200078e0217 */
[----:B------:R-:W-:Y:S02]  /*8ee0*/  LEA R8, R20, R3, 0x9 ;  /* 0x0000000314087211 */ /* 0x000fe400078e48ff */
[----:B------:R-:W-:Y:S02]  /*8ef0*/  SHF.R.U32.HI R20, RZ, 0x10, R7 ;  /* 0x00000010ff147819 */ /* 0x000fe40000011607 */
[----:B0-----:R-:W0:Y:S01]  /*8f00*/  LDS.128 R12, [R45+0x18400] ;  /* 0x018400002d0c7984 */ /* 0x001e220000000c00 */
[----:B------:R-:W-:Y:S02]  /*8f10*/  IMAD R47, R8, 0x2, R23 ;  /* 0x00000002082f7824 */ /* 0x000fe400078e0217 */
[----:B------:R-:W-:-:S03]  /*8f20*/  HADD2.F32 R20, -RZ, R20.H0_H0 ;  /* 0x20000014ff147230 */ /* 0x000fc60000004100 */
[----:B------:R-:W1:Y:S01]  /*8f30*/  LDS.128 R36, [R47+0x18400] ;  /* 0x018400002f247984 */ /* 0x000e620000000c00 */
[--C-:B0-----:R-:W-:Y:S02]  /*8f40*/  HADD2.F32 R4, -RZ, R13.reuse.H0_H0 ;  /* 0x2000000dff047230 */ /* 0x101fe40000004100 */
[----:B------:R-:W-:Y:S02]  /*8f50*/  HADD2.F32 R13, -RZ, R13.H1_H1 ;  /* 0x3000000dff0d7230 */ /* 0x000fe40000004100 */
[----:B------:R-:W-:Y:S02]  /*8f60*/  HADD2.F32 R6, -RZ, R15.H0_H0 ;  /* 0x2000000fff067230 */ /* 0x000fe40000004100 */
[--C-:B-1----:R-:W-:Y:S02]  /*8f70*/  HADD2.F32 R8, -RZ, R37.reuse.H0_H0 ;  /* 0x20000025ff087230 */ /* 0x102fe40000004100 */
[----:B------:R-:W-:Y:S02]  /*8f80*/  HADD2.F32 R37, -RZ, R37.H1_H1 ;  /* 0x30000025ff257230 */ /* 0x000fe40000004100 */
[----:B------:R-:W-:-:S02]  /*8f90*/  HADD2.F32 R11, -RZ, R39.H0_H0 ;  /* 0x20000027ff0b7230 */ /* 0x000fc40000004100 */
[C---:B------:R-:W-:Y:S01]  /*8fa0*/  FMUL.FTZ R27, R8.reuse, R25 ;  /* 0x00000019081b7220 */ /* 0x040fe20000410000 */
[-C--:B------:R-:W-:Y:S01]  /*8fb0*/  FMUL.FTZ R41, R8, R21.reuse ;  /* 0x0000001508297220 */ /* 0x080fe20000410000 */
[----:B------:R-:W-:Y:S02]  /*8fc0*/  HADD2.F32 R8, -RZ, R42.H0_H0 ;  /* 0x2000002aff087230 */ /* 0x000fe40000004100 */
[C---:B------:R-:W-:Y:S01]  /*8fd0*/  FFMA.FTZ R27, R4.reuse, R21, -R27 ;  /* 0x00000015041b7223 */ /* 0x040fe2000001081b */
[----:B------:R-:W-:Y:S02]  /*8fe0*/  HADD2.F32 R21, -RZ, R24.H0_H0 ;  /* 0x20000018ff157230 */ /* 0x000fe40000004100 */
[C---:B------:R-:W-:Y:S01]  /*8ff0*/  FMUL.FTZ R24, R37.reuse, R20 ;  /* 0x0000001425187220 */ /* 0x040fe20000410000 */
[----:B------:R-:W-:Y:S01]  /*9000*/  FFMA.FTZ R41, R4, R25, R41 ;  /* 0x0000001904297223 */ /* 0x000fe20000010029 */
[----:B------:R-:W-:Y:S02]  /*9010*/  HADD2.F32 R4, -RZ, R9.H1_H1 ;  /* 0x30000009ff047230 */ /* 0x000fe40000004100 */
[-C--:B------:R-:W-:Y:S01]  /*9020*/  FMUL.FTZ R42, R37, R8.reuse ;  /* 0x00000008252a7220 */ /* 0x080fe20000410000 */
[----:B------:R-:W-:Y:S01]  /*9030*/  FFMA.FTZ R40, R13, R8, -R24 ;  /* 0x000000080d287223 */ /* 0x000fe20000010818 */
[----:B------:R-:W-:-:S02]  /*9040*/  HADD2.F32 R39, -RZ, R39.H1_H1 ;  /* 0x30000027ff277230 */ /* 0x000fc40000004100 */
[CC--:B------:R-:W-:Y:S01]  /*9050*/  FMUL.FTZ R25, R11.reuse, R21.reuse ;  /* 0x000000150b197220 */ /* 0x0c0fe20000410000 */
[----:B------:R-:W-:Y:S02]  /*9060*/  HADD2.F32 R24, -RZ, R43.H0_H0 ;  /* 0x2000002bff187230 */ /* 0x000fe40000004100 */
[----:B------:R-:W-:Y:S01]  /*9070*/  FMUL.FTZ R44, R11, R4 ;  /* 0x000000040b2c7220 */ /* 0x000fe20000410000 */
[----:B------:R-:W-:Y:S02]  /*9080*/  HADD2.F32 R15, -RZ, R15.H1_H1 ;  /* 0x3000000fff0f7230 */ /* 0x000fe40000004100 */
[----:B------:R-:W-:Y:S01]  /*9090*/  FFMA.FTZ R42, R13, R20, R42 ;  /* 0x000000140d2a7223 */ /* 0x000fe2000001002a */
[----:B------:R-:W-:Y:S02]  /*90a0*/  HADD2.F32 R8, -RZ, R46.H0_H0 ;  /* 0x2000002eff087230 */ /* 0x000fe40000004100 */
[----:B------:R-:W-:Y:S01]  /*90b0*/  FMUL.FTZ R20, R39, R24 ;  /* 0x0000001827147220 */ /* 0x000fe20000410000 */
[C---:B------:R-:W-:Y:S01]  /*90c0*/  FFMA.FTZ R25, R6.reuse, R4, -R25 ;  /* 0x0000000406197223 */ /* 0x040fe20000010819 */
[----:B------:R-:W-:Y:S01]  /*90d0*/  FFMA.FTZ R44, R6, R21, R44 ;  /* 0x00000015062c7223 */ /* 0x000fe2000001002c */
[----:B------:R-:W-:-:S02]  /*90e0*/  HADD2.F32 R4, -RZ, R48.H1_H1 ;  /* 0x30000030ff047230 */ /* 0x000fc40000004100 */
[-C--:B------:R-:W-:Y:S01]  /*90f0*/  FFMA.FTZ R46, R15, R8.reuse, -R20 ;  /* 0x000000080f2e7223 */ /* 0x080fe20000010814 */
[----:B------:R-:W-:Y:S02]  /*9100*/  HADD2.F32 R6, -RZ, R48.H0_H0 ;  /* 0x20000030ff067230 */ /* 0x000fe40000004100 */
[----:B------:R-:W-:Y:S01]  /*9110*/  FMUL.FTZ R48, R39, R8 ;  /* 0x0000000827307220 */ /* 0x000fe20000410000 */
[----:B------:R-:W-:Y:S02]  /*9120*/  HADD2.F32 R7, -RZ, R36.H0_H0 ;  /* 0x20000024ff077230 */ /* 0x000fe40000004100 */
[----:B------:R-:W-:Y:S02]  /*9130*/  HADD2.F32 R10, -RZ, R38.H0_H0 ;  /* 0x20000026ff0a7230 */ /* 0x000fe40000004100 */
[----:B------:R-:W-:Y:S01]  /*9140*/  FFMA.FTZ R37, R15, R24, R48 ;  /* 0x000000180f257223 */ /* 0x000fe20000010030 */
[----:B------:R-:W-:Y:S02]  /*9150*/  HADD2.F32 R8, -RZ, R53.H0_H0 ;  /* 0x20000035ff087230 */ /* 0x000fe40000004100 */
[----:B------:R-:W-:Y:S01]  /*9160*/  FMUL.FTZ R20, R7, R6 ;  /* 0x0000000607147220 */ /* 0x000fe20000410000 */
[----:B------:R-:W-:-:S02]  /*9170*/  HADD2.F32 R5, -RZ, R14.H0_H0 ;  /* 0x2000000eff057230 */ /* 0x000fc40000004100 */
[----:B------:R-:W-:Y:S01]  /*9180*/  FMUL.FTZ R7, R7, R4 ;  /* 0x0000000407077220 */ /* 0x000fe20000410000 */
[----:B------:R-:W-:Y:S02]  /*9190*/  HADD2.F32 R9, -RZ, R9.H0_H0 ;  /* 0x20000009ff097230 */ /* 0x000fe40000004100 */
[C---:B------:R-:W-:Y:S01]  /*91a0*/  FMUL.FTZ R24, R10.reuse, R8 ;  /* 0x000000080a187220 */ /* 0x040fe20000410000 */
[----:B------:R-:W-:Y:S02]  /*91b0*/  HADD2.F32 R3, -RZ, R12.H0_H0 ;  /* 0x2000000cff037230 */ /* 0x000fe40000004100 */
[----:B------:R-:W-:Y:S02]  /*91c0*/  HADD2.F32 R36, -RZ, R36.H1_H1 ;  /* 0x30000024ff247230 */ /* 0x000fe40000004100 */
[-C--:B------:R-:W-:Y:S01]  /*91d0*/  FMUL.FTZ R10, R10, R9.reuse ;  /* 0x000000090a0a7220 */ /* 0x080fe20000410000 */
[----:B------:R-:W-:Y:S01]  /*91e0*/  FFMA.FTZ R24, R5, R9, -R24 ;  /* 0x0000000905187223 */ /* 0x000fe20000010818 */
[C---:B------:R-:W-:Y:S01]  /*91f0*/  FFMA.FTZ R4, R3.reuse, R4, -R20 ;  /* 0x0000000403047223 */ /* 0x040fe20000010814 */
[----:B------:R-:W-:Y:S01]  /*9200*/  FFMA.FTZ R6, R3, R6, R7 ;  /* 0x0000000603067223 */ /* 0x000fe20000010007 */
[----:B------:R-:W-:-:S02]  /*9210*/  HADD2.F32 R9, -RZ, R50.H0_H0 ;  /* 0x20000032ff097230 */ /* 0x000fc40000004100 */
[----:B------:R-:W-:Y:S01]  /*9220*/  FFMA.FTZ R10, R5, R8, R10 ;  /* 0x00000008050a7223 */ /* 0x000fe2000001000a */
[----:B------:R-:W-:Y:S02]  /*9230*/  HADD2.F32 R3, -RZ, R52.H0_H0 ;  /* 0x20000034ff037230 */ /* 0x000fe40000004100 */
[----:B------:R-:W-:Y:S02]  /*9240*/  HADD2.F32 R38, -RZ, R38.H1_H1 ;  /* 0x30000026ff267230 */ /* 0x000fe40000004100 */
[C---:B------:R-:W-:Y:S01]  /*9250*/  FMUL.FTZ R5, R36.reuse, R9 ;  /* 0x0000000924057220 */ /* 0x040fe20000410000 */
[----:B------:R-:W-:Y:S02]  /*9260*/  HADD2.F32 R11, -RZ, R49.H0_H0 ;  /* 0x20000031ff0b7230 */ /* 0x000fe40000004100 */
[----:B------:R-:W-:Y:S01]  /*9270*/  FMUL.FTZ R36, R36, R3 ;  /* 0x0000000324247220 */ /* 0x000fe20000410000 */
[----:B------:R-:W-:Y:S02]  /*9280*/  HADD2.F32 R7, -RZ, R51.H0_H0 ;  /* 0x20000033ff077230 */ /* 0x000fe40000004100 */
[----:B------:R-:W-:-:S02]  /*9290*/  HADD2.F32 R12, -RZ, R12.H1_H1 ;  /* 0x3000000cff0c7230 */ /* 0x000fc40000004100 */
[C---:B------:R-:W-:Y:S01]  /*92a0*/  FMUL.FTZ R15, R38.reuse, R11 ;  /* 0x0000000b260f7220 */ /* 0x040fe20000410000 */
[----:B------:R-:W-:Y:S02]  /*92b0*/  HADD2.F32 R14, -RZ, R14.H1_H1 ;  /* 0x3000000eff0e7230 */ /* 0x000fe40000004100 */
[----:B------:R-:W-:Y:S01]  /*92c0*/  FMUL.FTZ R38, R38, R7 ;  /* 0x0000000726267220 */ /* 0x000fe20000410000 */
[C---:B------:R-:W-:Y:S01]  /*92d0*/  FFMA.FTZ R13, R12.reuse, R9, R36 ;  /* 0x000000090c0d7223 */ /* 0x040fe20000010024 */
[----:B------:R-:W-:Y:S01]  /*92e0*/  FFMA.FTZ R3, R12, R3, -R5 ;  /* 0x000000030c037223 */ /* 0x000fe20000010805 */
[C---:B------:R-:W-:Y:S01]  /*92f0*/  FFMA.FTZ R15, R14.reuse, R7, -R15 ;  /* 0x000000070e0f7223 */ /* 0x040fe2000001080f */
[----:B------:R-:W-:Y:S01]  /*9300*/  FFMA.FTZ R21, R14, R11, R38 ;  /* 0x0000000b0e157223 */ /* 0x000fe20000010026 */
[----:B------:R-:W-:Y:S02]  /*9310*/  F2FP.F16.F32.PACK_AB R5, R40, R27 ;  /* 0x0000001b2805723e */ /* 0x000fe400000000ff */
[----:B------:R-:W-:-:S02]  /*9320*/  F2FP.F16.F32.PACK_AB R8, R13, R6 ;  /* 0x000000060d08723e */ /* 0x000fc400000000ff */
[----:B------:R-:W-:Y:S02]  /*9330*/  F2FP.F16.F32.PACK_AB R7, R46, R25 ;  /* 0x000000192e07723e */ /* 0x000fe400000000ff */
[----:B------:R-:W-:Y:S02]  /*9340*/  F2FP.F16.F32.PACK_AB R4, R3, R4 ;  /* 0x000000040304723e */ /* 0x000fe400000000ff */
[----:B------:R-:W-:Y:S02]  /*9350*/  F2FP.F16.F32.PACK_AB R6, R15, R24 ;  /* 0x000000180f06723e */ /* 0x000fe400000000ff */
[----:B------:R-:W-:Y:S02]  /*9360*/  F2FP.F16.F32.PACK_AB R9, R42, R41 ;  /* 0x000000292a09723e */ /* 0x000fe400000000ff */
[----:B------:R-:W-:Y:S01]  /*9370*/  F2FP.F16.F32.PACK_AB R11, R37, R44 ;  /* 0x0000002c250b723e */ /* 0x000fe200000000ff */
[----:B------:R2:W-:Y:S01]  /*9380*/  STS.128 [R45+0x18400], R4 ;  /* 0x018400042d007388 */ /* 0x0005e20000000c00 */
[----:B------:R-:W-:-:S05]  /*9390*/  F2FP.F16.F32.PACK_AB R10, R21, R10 ;  /* 0x0000000a150a723e */ /* 0x000fca00000000ff */
[----:B------:R2:W-:Y:S02]  /*93a0*/  STS.128 [R47+0x18400], R8 ;  /* 0x018400082f007388 */ /* 0x0005e40000000c00 */
.L_x_2945:
[----:B------:R-:W-:Y:S05]  /*93b0*/  BSYNC B1 ;  /* 0x0000000000017941 */ /* 0x000fea0003800000 */
.L_x_2944:
[----:B------:R-:W-:Y:S01]  /*93c0*/  PRMT R36, R57, 0x5410, R58 ;  /* 0x0000541039247816 */ /* 0x000fe2000000003a */
[----:B------:R-:W-:Y:S06]  /*93d0*/  @P0 BRA `(.L_x_2936) ;  /* 0x0000000400800947 */ /* 0x000fec0003800000 */
[----:B------:R-:W3:Y:S01]  /*93e0*/  LDL R3, [R1+0xc] ;  /* 0x00000c0001037983 */ /* 0x000ee20000100800 */
[C---:B--2---:R-:W-:Y:S02]  /*93f0*/  VIADD R4, R205.reuse, 0x40 ;  /* 0x00000040cd047836 */ /* 0x044fe40000000000 */
[----:B------:R-:W-:Y:S01]  /*9400*/  VIADD R5, R205, 0x40 ;  /* 0x00000040cd057836 */ /* 0x000fe20000000000 */
[----:B------:R-:W1:Y:S01]  /*9410*/  LDL R44, [R1+0x30] ;  /* 0x00003000012c7983 */ /* 0x000e620000100800 */
[----:B------:R-:W-:Y:S02]  /*9420*/  IMAD.SHL.U32 R4, R4, 0x40, RZ ;  /* 0x0000004004047824 */ /* 0x000fe400078e00ff */
[----:B------:R-:W-:-:S03]  /*9430*/  IMAD.SHL.U32 R5, R5, 0x40, RZ ;  /* 0x0000004005057824 */ /* 0x000fc600078e00ff */
[----:B------:R-:W-:Y:S02]  /*9440*/  LOP3.LUT R4, R4, 0x1c0, RZ, 0xc0, !PT ;  /* 0x000001c004047812 */ /* 0x000fe400078ec0ff */
[----:B------:R-:W-:Y:S02]  /*9450*/  LOP3.LUT R5, R5, 0x1c0, RZ, 0xc0, !PT ;  /* 0x000001c005057812 */ /* 0x000fe400078ec0ff */
[----:B------:R-:W-:-:S04]  /*9460*/  SHF.R.U32.HI R4, RZ, 0x3, R4 ;  /* 0x00000003ff047819 */ /* 0x000fc80000011604 */
[----:B------:R-:W-:Y:S02]  /*9470*/  LOP3.LUT R0, R4, R0, R5, 0x1e, !PT ;  /* 0x0000000004007212 */ /* 0x000fe400078e1e05 */
[--C-:B------:R-:W-:Y:S01]  /*9480*/  SHF.R.U64 R39, R28, 0x10, R29.reuse ;  /* 0x000000101c277819 */ /* 0x100fe2000000121d */
[----:B------:R-:W-:Y:S01]  /*9490*/  HADD2.F32 R25, -RZ, R56.H0_H0 ;  /* 0x20000038ff197230 */ /* 0x000fe20000004100 */
[----:B------:R-:W-:Y:S01]  /*94a0*/  SHF.R.U32.HI R29, RZ, 0x10, R29 ;  /* 0x00000010ff1d7819 */ /* 0x000fe2000001161d */
[----:B------:R-:W-:Y:S01]  /*94b0*/  HADD2.F32 R27, -RZ, R54.H0_H0 ;  /* 0x20000036ff1b7230 */ /* 0x000fe20000004100 */
[--C-:B------:R-:W-:Y:S02]  /*94c0*/  SHF.R.U64 R41, R32, 0x10, R33.reuse ;  /* 0x0000001020297819 */ /* 0x100fe40000001221 */
[----:B------:R-:W-:Y:S01]  /*94d0*/  SHF.R.U32.HI R32, RZ, 0x10, R33 ;  /* 0x00000010ff207819 */ /* 0x000fe20000011621 */
[----:B------:R-:W-:Y:S01]  /*94e0*/  HADD2.F32 R29, -RZ, R29.H0_H0 ;  /* 0x2000001dff1d7230 */ /* 0x000fe20000004100 */
[----:B------:R-:W-:-:S02]  /*94f0*/  SHF.R.U64 R40, R34, 0x10, R35 ;  /* 0x0000001022287819 */ /* 0x000fc40000001223 */
[----:B------:R-:W-:Y:S02]  /*9500*/  SHF.R.U32.HI R38, RZ, 0x10, R35 ;  /* 0x00000010ff267819 */ /* 0x000fe40000011623 */
[--C-:B------:R-:W-:Y:S02]  /*9510*/  SHF.R.U64 R37, R30, 0x10, R31.reuse ;  /* 0x000000101e257819 */ /* 0x100fe4000000121f */
[----:B------:R-:W-:Y:S01]  /*9520*/  SHF.R.U32.HI R35, RZ, 0x10, R31 ;  /* 0x00000010ff237819 */ /* 0x000fe2000001161f */
[----:B------:R-:W-:Y:S02]  /*9530*/  HADD2.F32 R28, -RZ, R53.H1_H1 ;  /* 0x30000035ff1c7230 */ /* 0x000fe40000004100 */
[----:B---3--:R-:W-:-:S04]  /*9540*/  IMAD.IADD R0, R3, 0x1, R0 ;  /* 0x0000000103007824 */ /* 0x008fc800078e0200 */
[----:B------:R-:W-:Y:S01]  /*9550*/  IMAD R0, R0, 0x2, R23 ;  /* 0x0000000200007824 */ /* 0x000fe200078e0217 */
[----:B-1----:R-:W1:Y:S04]  /*9560*/  LDS.128 R8, [R44+0x18400] ;  /* 0x018400002c087984 */ /* 0x002e680000000c00 */
[----:B------:R-:W0:Y:S01]  /*9570*/  LDS.128 R4, [R0+0x18400] ;  /* 0x0184000000047984 */ /* 0x000e220000000c00 */
[----:B-1----:R-:W-:Y:S02]  /*9580*/  HADD2.F32 R12, -RZ, R9.H0_H0 ;  /* 0x20000009ff0c7230 */ /* 0x002fe40000004100 */
[--C-:B0-----:R-:W-:Y:S02]  /*9590*/  HADD2.F32 R15, -RZ, R5.reuse.H0_H0 ;  /* 0x20000005ff0f7230 */ /* 0x101fe40000004100 */
[----:B------:R-:W-:-:S03]  /*95a0*/  HADD2.F32 R20, -RZ, R5.H1_H1 ;  /* 0x30000005ff147230 */ /* 0x000fc60000004100 */
[C---:B------:R-:W-:Y:S01]  /*95b0*/  FMUL.FTZ R31, R15.reuse, R27 ;  /* 0x0000001b0f1f7220 */ /* 0x040fe20000410000 */
[----:B------:R-:W-:Y:S01]  /*95c0*/  FMUL.FTZ R33, R15, R25 ;  /* 0x000000190f217220 */ /* 0x000fe20000410000 */
[----:B------:R-:W-:Y:S02]  /*95d0*/  HADD2.F32 R9, -RZ, R9.H1_H1 ;  /* 0x30000009ff097230 */ /* 0x000fe40000004100 */
[----:B------:R-:W-:Y:S01]  /*95e0*/  FMUL.FTZ R30, R20, R29 ;  /* 0x0000001d141e7220 */ /* 0x000fe20000410000 */
[----:B------:R-:W-:Y:S02]  /*95f0*/  HADD2.F32 R15, -RZ, R32.H0_H0 ;  /* 0x20000020ff0f7230 */ /* 0x000fe40000004100 */
[C---:B------:R-:W-:Y:S01]  /*9600*/  FFMA.FTZ R31, R12.reuse, R25, -R31 ;  /* 0x000000190c1f7223 */ /* 0x040fe2000001081f */
[----:B------:R-:W-:Y:S02]  /*9610*/  HADD2.F32 R5, -RZ, R4.H0_H0 ;  /* 0x20000004ff057230 */ /* 0x000fe40000004100 */
[----:B------:R-:W-:Y:S01]  /*9620*/  FFMA.FTZ R33, R12, R27, R33 ;  /* 0x0000001b0c217223 */ /* 0x000fe20000010021 */
[----:B------:R-:W-:-:S02]  /*9630*/  HADD2.F32 R12, -RZ, R55.H1_H1 ;  /* 0x30000037ff0c7230 */ /* 0x000fc40000004100 */
[-C--:B------:R-:W-:Y:S01]  /*9640*/  FFMA.FTZ R32, R9, R15.reuse, -R30 ;  /* 0x0000000f09207223 */ /* 0x080fe2000001081e */
[----:B------:R-:W-:Y:S02]  /*9650*/  HADD2.F32 R3, -RZ, R8.H0_H0 ;  /* 0x20000008ff037230 */ /* 0x000fe40000004100 */
[C---:B------:R-:W-:Y:S01]  /*9660*/  FMUL.FTZ R30, R5.reuse, R28 ;  /* 0x0000001c051e7220 */ /* 0x040fe20000410000 */
[----:B------:R-:W-:Y:S01]  /*9670*/  FMUL.FTZ R34, R20, R15 ;  /* 0x0000000f14227220 */ /* 0x000fe20000410000 */
[-C--:B------:R-:W-:Y:S01]  /*9680*/  FMUL.FTZ R5, R5, R12.reuse ;  /* 0x0000000c05057220 */ /* 0x080fe20000410000 */
[----:B------:R-:W-:Y:S02]  /*9690*/  HADD2.F32 R21, -RZ, R6.H0_H0 ;  /* 0x20000006ff157230 */ /* 0x000fe40000004100 */
[----:B------:R-:W-:Y:S02]  /*96a0*/  HADD2.F32 R20, -RZ, R54.H1_H1 ;  /* 0x30000036ff147230 */ /* 0x000fe40000004100 */
[----:B------:R-:W-:Y:S01]  /*96b0*/  FFMA.FTZ R30, R3, R12, -R30 ;  /* 0x0000000c031e7223 */ /* 0x000fe2000001081e */
[----:B------:R-:W-:-:S02]  /*96c0*/  HADD2.F32 R12, -RZ, R36.H0_H0 ;  /* 0x20000024ff0c7230 */ /* 0x000fc40000004100 */
[----:B------:R-:W-:Y:S01]  /*96d0*/  FFMA.FTZ R15, R3, R28, R5 ;  /* 0x0000001c030f7223 */ /* 0x000fe20000010005 */
[----:B------:R-:W-:Y:S02]  /*96e0*/  HADD2.F32 R13, -RZ, R10.H0_H0 ;  /* 0x2000000aff0d7230 */ /* 0x000fe40000004100 */
[----:B------:R-:W-:Y:S01]  /*96f0*/  FMUL.FTZ R28, R21, R20 ;  /* 0x00000014151c7220 */ /* 0x000fe20000410000 */
[----:B------:R-:W-:Y:S02]  /*9700*/  HADD2.F32 R24, -RZ, R7.H0_H0 ;  /* 0x20000007ff187230 */ /* 0x000fe40000004100 */
[----:B------:R-:W-:Y:S02]  /*9710*/  HADD2.F32 R5, -RZ, R55.H0_H0 ;  /* 0x20000037ff057230 */ /* 0x000fe40000004100 */
[----:B------:R-:W-:Y:S02]  /*9720*/  HADD2.F32 R3, -RZ, R36.H1_H1 ;  /* 0x30000024ff037230 */ /* 0x000fe40000004100 */
[----:B------:R-:W-:Y:S01]  /*9730*/  FFMA.FTZ R34, R9, R29, R34 ;  /* 0x0000001d09227223 */ /* 0x000fe20000010022 */
[----:B------:R-:W-:Y:S01]  /*9740*/  FMUL.FTZ R36, R21, R12 ;  /* 0x0000000c15247220 */ /* 0x000fe20000410000 */
[----:B------:R-:W-:-:S02]  /*9750*/  HADD2.F32 R14, -RZ, R11.H0_H0 ;  /* 0x2000000bff0e7230 */ /* 0x000fc40000004100 */
[C---:B------:R-:W-:Y:S01]  /*9760*/  FFMA.FTZ R21, R13.reuse, R12, -R28 ;  /* 0x0000000c0d157223 */ /* 0x040fe2000001081c */
[C---:B------:R-:W-:Y:S01]  /*9770*/  FMUL.FTZ R9, R24.reuse, R5 ;  /* 0x0000000518097220 */ /* 0x040fe20000410000 */
[----:B------:R-:W-:Y:S02]  /*9780*/  HADD2.F32 R7, -RZ, R7.H1_H1 ;  /* 0x30000007ff077230 */ /* 0x000fe40000004100 */
[-C--:B------:R-:W-:Y:S01]  /*9790*/  FMUL.FTZ R24, R24, R3.reuse ;  /* 0x0000000318187220 */ /* 0x080fe20000410000 */
[----:B------:R-:W-:Y:S02]  /*97a0*/  HADD2.F32 R28, -RZ, R35.H0_H0 ;  /* 0x20000023ff1c7230 */ /* 0x000fe40000004100 */
[----:B------:R-:W-:Y:S02]  /*97b0*/  HADD2.F32 R12, -RZ, R38.H0_H0 ;  /* 0x20000026ff0c7230 */ /* 0x000fe40000004100 */
[----:B------:R-:W-:Y:S01]  /*97c0*/  FFMA.FTZ R36, R13, R20, R36 ;  /* 0x000000140d247223 */ /* 0x000fe20000010024 */
[C---:B------:R-:W-:Y:S01]  /*97d0*/  FFMA.FTZ R20, R14.reuse, R3, -R9 ;  /* 0x000000030e147223 */ /* 0x040fe20000010809 */
[----:B------:R-:W-:Y:S01]  /*97e0*/  FFMA.FTZ R24, R14, R5, R24 ;  /* 0x000000050e187223 */ /* 0x000fe20000010018 */
[----:B------:R-:W-:-:S02]  /*97f0*/  HADD2.F32 R11, -RZ, R11.H1_H1 ;  /* 0x3000000bff0b7230 */ /* 0x000fc40000004100 */
[C---:B------:R-:W-:Y:S01]  /*9800*/  FMUL.FTZ R38, R7.reuse, R28 ;  /* 0x0000001c07267220 */ /* 0x040fe20000410000 */
[----:B------:R-:W-:Y:S01]  /*9810*/  FMUL.FTZ R14, R7, R12 ;  /* 0x0000000c070e7220 */ /* 0x000fe20000410000 */
[----:B------:R-:W-:Y:S02]  /*9820*/  HADD2.F32 R4, -RZ, R4.H1_H1 ;  /* 0x30000004ff047230 */ /* 0x000fe40000004100 */
[----:B------:R-:W-:Y:S02]  /*9830*/  HADD2.F32 R6, -RZ, R6.H1_H1 ;  /* 0x30000006ff067230 */ /* 0x000fe40000004100 */
[----:B------:R-:W-:Y:S02]  /*9840*/  HADD2.F32 R7, -RZ, R39.H0_H0 ;  /* 0x20000027ff077230 */ /* 0x000fe40000004100 */
[----:B------:R-:W-:Y:S02]  /*9850*/  HADD2.F32 R9, -RZ, R37.H0_H0 ;  /* 0x20000025ff097230 */ /* 0x000fe40000004100 */
[----:B------:R-:W-:-:S02]  /*9860*/  HADD2.F32 R3, -RZ, R41.H0_H0 ;  /* 0x20000029ff037230 */ /* 0x000fc40000004100 */
[----:B------:R-:W-:Y:S02]  /*9870*/  HADD2.F32 R5, -RZ, R40.H0_H0 ;  /* 0x20000028ff057230 */ /* 0x000fe40000004100 */
[C---:B------:R-:W-:Y:S01]  /*9880*/  FFMA.FTZ R25, R11.reuse, R12, -R38 ;  /* 0x0000000c0b197223 */ /* 0x040fe20000010826 */
[----:B------:R-:W-:Y:S02]  /*9890*/  HADD2.F32 R8, -RZ, R8.H1_H1 ;  /* 0x30000008ff087230 */ /* 0x000fe40000004100 */
[----:B------:R-:W-:Y:S01]  /*98a0*/  FFMA.FTZ R27, R11, R28, R14 ;  /* 0x0000001c0b1b7223 */ /* 0x000fe2000001000e */
[----:B------:R-:W-:Y:S02]  /*98b0*/  HADD2.F32 R10, -RZ, R10.H1_H1 ;  /* 0x3000000aff0a7230 */ /* 0x000fe40000004100 */
        /* <DEDUP_REMOVED lines=18> */
.L_x_2936:
[----:B------:R-:W-:Y:S05]  /*99e0*/  BSYNC B0 ;  /* 0x0000000000007941 */ /* 0x000fea0003800000 */
.L_x_2922:
        /* <DEDUP_REMOVED lines=8> */
.L_x_2919:
[----:B-123--:R-:W1:Y:S01]  /*9a70*/  S2R R0, SR_TID.X ;  /* 0x0000000000007919 */ /* 0x00ee620000002100 */
[----:B------:R-:W-:Y:S05]  /*9a80*/  WARPSYNC.ALL ;  /* 0x0000000000007948 */ /* 0x000fea0003800000 */
[----:B------:R-:W-:Y:S02]  /*9a90*/  LOP3.LUT R22, R22, 0xfffbffff, RZ, 0xc0, !PT ;  /* 0xfffbffff16167812 */ /* 0x000fe400078ec0ff */
[----:B-1----:R-:W-:-:S05]  /*9aa0*/  SHF.R.U32.HI R0, RZ, 0x7, R0 ;  /* 0x00000007ff007819 */ /* 0x002fca0000011600 */
[----:B------:R-:W-:Y:S02]  /*9ab0*/  VIADD R177, R0, 0x8 ;  /* 0x0000000800b17836 */ /* 0x000fe40000000000 */
[----:B------:R-:W-:-:S03]  /*9ac0*/  IMAD.U32 R0, RZ, RZ, UR51 ;  /* 0x00000033ff007e24 */ /* 0x000fc6000f8e00ff */
[----:B------:R1:W-:Y:S02]  /*9ad0*/  BAR.SYNC.DEFER_BLOCKING R177, 0x100 ;  /* 0x000400b10000751d */ /* 0x0003e40000010000 */
[----:B------:R-:W-:-:S13]  /*9ae0*/  ISETP.NE.AND P1, PT, R0, 0x3, PT ;  /* 0x000000030000780c */ /* 0x000fda0003f25270 */
[----:B------:R-:W-:Y:S01]  /*9af0*/  @P1 LOP3.LUT R22, R22, 0x40000, RZ, 0xfc, !PT ;  /* 0x0004000016161812 */ /* 0x000fe200078efcff */
[----:B-1----:R-:W-:Y:S06]  /*9b00*/  @!P1 BRA `(.L_x_2946) ;  /* 0x0000000000049947 */ /* 0x002fec0003800000 */
[----:B------:R-:W-:Y:S01]  /*9b10*/  BPT.TRAP 0x1 ;  /* 0x000000040000795c */ /* 0x000fe20000300000 */
.L_x_2946:
[----:B------:R-:W-:Y:S01]  /*9b20*/  IMAD R0, R2, 0x8, R23 ;  /* 0x0000000802007824 */ /* 0x000fe200078e0217 */
[----:B------:R-:W-:-:S04]  /*9b30*/  SHF.L.U32 R21, R202, 0x1f, RZ ;  /* 0x0000001fca157819 */ /* 0x000fc800000006ff */
[----:B------:R1:W2:Y:S01]  /*9b40*/  SYNCS.PHASECHK.TRANS64.TRYWAIT P0, [R0+URZ+0x22830], R21 ;  /* 0x02283015000075a7 */ /* 0x0002a2000800017f */
[----:B------:R-:W-:Y:S05]  /*9b50*/  @!P1 BRA `(.L_x_2947) ;  /* 0x0000000000049947 */ /* 0x000fea0003800000 */
[----:B------:R-:W-:Y:S01]  /*9b60*/  BPT.TRAP 0x1 ;  /* 0x000000040000795c */ /* 0x000fe20000300000 */
.L_x_2947:
[----:B------:R-:W-:Y:S01]  /*9b70*/  VIADD R3, R23, 0x1c400 ;  /* 0x0001c40017037836 */ /* 0x000fe20000000000 */
[----:B------:R-:W-:Y:S02]  /*9b80*/  LOP3.LUT R4, R26, 0x10000, RZ, 0xfc, !PT ;  /* 0x000100001a047812 */ /* 0x000fe400078efcff */
[----:B------:R-:W-:Y:S02]  /*9b90*/  MOV R5, 0x40000040 ;  /* 0x4000004000057802 */ /* 0x000fe40000000f00 */
[----:B------:R-:W-:-:S04]  /*9ba0*/  SHF.R.U32.HI R3, RZ, 0x4, R3 ;  /* 0x00000004ff037819 */ /* 0x000fc80000011603 */
[----:B------:R-:W-:-:S04]  /*9bb0*/  LOP3.LUT R3, R3, 0x3fff, RZ, 0xc0, !PT ;  /* 0x00003fff03037812 */ /* 0x000fc800078ec0ff */
[----:B------:R-:W-:Y:S01]  /*9bc0*/  LOP3.LUT R227, R3, 0x10000, RZ, 0xfc, !PT ;  /* 0x0001000003e37812 */ /* 0x000fe200078efcff */
[----:B--2---:R-:W-:Y:S06]  /*9bd0*/  @P0 BRA `(.L_x_2948) ;  /* 0x0000000000080947 */ /* 0x004fec0003800000 */
[----:B------:R-:W2:Y:S02]  /*9be0*/  SYNCS.PHASECHK.TRANS64.TRYWAIT P0, [R0+URZ+0x22830], R21 ;  /* 0x02283015000075a7 */ /* 0x000ea4000800017f */
[----:B--2---:R-:W-:Y:S05]  /*9bf0*/  @!P0 BRA `(.L_x_2949) ;  /* 0x00000188008c8947 */ /* 0x004fea0003800000 */
.L_x_2948:
[----:B------:R-:W-:Y:S01]  /*9c00*/  IMAD R6, R2, 0x300, R227 ;  /* 0x0000030002067824 */ /* 0x000fe200078e02e3 */
[----:B------:R-:W-:Y:S05]  /*9c10*/  WARPSYNC.ALL ;  /* 0x0000000000007948 */ /* 0x000fea0003800000 */
[----:B------:R-:W-:Y:S01]  /*9c20*/  IMAD.MOV.U32 R7, RZ, RZ, 0x40000040 ;  /* 0x40000040ff077424 */ /* 0x000fe200078e00ff */
[C---:B------:R-:W-:Y:S01]  /*9c30*/  R2UR UR4, R4.reuse ;  /* 0x00000000040472ca */ /* 0x040fe200000e0000 */
[----:B0----5:R-:W-:Y:S01]  /*9c40*/  WARPGROUP.ARRIVE ;  /* 0x00000000000079c5 */ /* 0x021fe20000000000 */
[----:B------:R-:W-:Y:S01]  /*9c50*/  R2UR UR5, R5 ;  /* 0x00000000050572ca */ /* 0x000fe200000e0000 */
[----:B------:R-:W-:Y:S01]  /*9c60*/  VIADD R14, R4, 0x2 ;  /* 0x00000002040e7836 */ /* 0x000fe20000000000 */
[C---:B------:R-:W-:Y:S01]  /*9c70*/  R2UR UR6, R6.reuse ;  /* 0x00000000060672ca */ /* 0x040fe200000e0000 */
[----:B------:R-:W-:Y:S01]  /*9c80*/  VIADD R8, R6, 0x2 ;  /* 0x0000000206087836 */ /* 0x000fe20000000000 */
[----:B------:R-:W-:Y:S01]  /*9c90*/  R2UR UR7, R7 ;  /* 0x00000000070772ca */ /* 0x000fe200000e0000 */
[----:B------:R-:W-:Y:S01]  /*9ca0*/  IMAD.MOV.U32 R15, RZ, RZ, 0x40000040 ;  /* 0x40000040ff0f7424 */ /* 0x000fe200078e00ff */
[----:B------:R-:W-:Y:S01]  /*9cb0*/  MOV R11, 0x40000040 ;  /* 0x40000040000b7802 */ /* 0x000fe20000000f00 */
[----:B------:R-:W-:Y:S01]  /*9cc0*/  IMAD.MOV.U32 R9, RZ, RZ, 0x40000040 ;  /* 0x40000040ff097424 */ /* 0x000fe200078e00ff */
[----:B------:R-:W0:Y:S01]  /*9cd0*/  S2R R3, SR_TID.X ;  /* 0x0000000000037919 */ /* 0x000e220000002100 */
[----:B------:R-:W-:-:S02]  /*9ce0*/  VIADD R12, R4, 0x4 ;  /* 0x00000004040c7836 */ /* 0x000fc40000000000 */
[----:B------:R-:W-:Y:S02]  /*9cf0*/  IMAD.MOV.U32 R13, RZ, RZ, 0x40000040 ;  /* 0x40000040ff0d7424 */ /* 0x000fe400078e00ff */
[----:B------:R-:W-:Y:S02]  /*9d00*/  VIADD R10, R4, 0x6 ;  /* 0x00000006040a7836 */ /* 0x000fe40000000000 */
[----:B------:R-:W-:Y:S02]  /*9d10*/  IMAD.MOV.U32 R7, RZ, RZ, 0x40000040 ;  /* 0x40000040ff077424 */ /* 0x000fe400078e00ff */
[----:B------:R-:W-:Y:S01]  /*9d20*/  HGMMA.64x96x16.F32 R24, gdesc[UR4], RZ, !UPT, gsb0 ;  /* 0x01600000041879f0 */ /* 0x000fe2000c0008ff */
[----:B------:R-:W-:Y:S01]  /*9d30*/  R2UR UR4, R14 ;  /* 0x000000000e0472ca */ /* 0x000fe200000e0000 */
[----:B------:R-:W-:Y:S01]  /*9d40*/  IMAD.U32 R97, RZ, RZ, UR51 ;  /* 0x00000033ff617e24 */ /* 0x000fe2000f8e00ff */
[----:B------:R-:W-:Y:S02]  /*9d50*/  R2UR UR5, R15 ;  /* 0x000000000f0572ca */ /* 0x000fe400000e0000 */
[----:B------:R-:W-:Y:S01]  /*9d60*/  R2UR UR6, R8 ;  /* 0x00000000080672ca */ /* 0x000fe200000e0000 */
[C---:B------:R-:W-:Y:S01]  /*9d70*/  VIADD R8, R6.reuse, 0x4 ;  /* 0x0000000406087836 */ /* 0x040fe20000000000 */
[----:B------:R-:W-:Y:S01]  /*9d80*/  R2UR UR7, R9 ;  /* 0x00000000090772ca */ /* 0x000fe200000e0000 */
[----:B------:R-:W-:Y:S01]  /*9d90*/  IMAD.MOV.U32 R9, RZ, RZ, 0x40000040 ;  /* 0x40000040ff097424 */ /* 0x000fe200078e00ff */
[----:B------:R-:W-:Y:S01]  /*9da0*/  ISETP.NE.AND P0, PT, R97, 0x3, PT ;  /* 0x000000036100780c */ /* 0x000fe20003f05270 */
[----:B------:R-:W-:Y:S01]  /*9db0*/  VIADD R6, R6, 0x6 ;  /* 0x0000000606067836 */ /* 0x000fe20000000000 */
[----:B0-----:R-:W-:Y:S01]  /*9dc0*/  SHF.R.U32.HI R3, RZ, 0x7, R3 ;  /* 0x00000007ff037819 */ /* 0x001fe20000011603 */
[----:B------:R-:W-:-:S02]  /*9dd0*/  WARPGROUP.DEPBAR.LE gsb0, 0x0 ;  /* 0x00008000000079c5 */ /* 0x000fc40000010000 */
[----:B------:R-:W-:-:S06]  /*9de0*/  WARPGROUP.ARRIVE ;  /* 0x00000000000079c5 */ /* 0x000fcc0000000000 */
        /* <DEDUP_REMOVED lines=8> */
[----:B------:R-:W-:Y:S01]  /*9e70*/  HGMMA.64x96x16.F32 R24, gdesc[UR4], R24, gsb0 ;  /* 0x01600000041879f0 */ /* 0x000fe20008000818 */
[----:B------:R-:W-:Y:S02]  /*9e80*/  R2UR UR4, R10 ;  /* 0x000000000a0472ca */ /* 0x000fe400000e0000 */
[----:B------:R-:W-:Y:S02]  /*9e90*/  R2UR UR5, R11 ;  /* 0x000000000b0572ca */ /* 0x000fe400000e0000 */
[----:B------:R-:W-:Y:S02]  /*9ea0*/  R2UR UR6, R6 ;  /* 0x00000000060672ca */ /* 0x000fe400000e0000 */
[----:B------:R-:W-:Y:S01]  /*9eb0*/  R2UR UR7, R7 ;  /* 0x00000000070772ca */ /* 0x000fe200000e0000 */
[----:B------:R-:W-:Y:S02]  /*9ec0*/  WARPGROUP.DEPBAR.LE gsb0, 0x0 ;  /* 0x00008000000079c5 */ /* 0x000fe40000010000 */
[----:B------:R-:W-:-:S10]  /*9ed0*/  WARPGROUP.ARRIVE ;  /* 0x00000000000079c5 */ /* 0x000fd40000000000 */
[----:B------:R-:W-:Y:S03]  /*9ee0*/  HGMMA.64x96x16.F32 R24, gdesc[UR4], R24, gsb0 ;  /* 0x01600000041879f0 */ /* 0x000fe60008000818 */
[----:B------:R-:W-:Y:S02]  /*9ef0*/  WARPGROUP.DEPBAR.LE gsb0, 0x0 ;  /* 0x00008000000079c5 */ /* 0x000fe40000010000 */
[----:B------:R0:W-:Y:S06]  /*9f00*/  BAR.ARV R9, 0x100 ;  /* 0x000400090000751d */ /* 0x0001ec0000002000 */
[----:B------:R-:W-:Y:S05]  /*9f10*/  @!P0 BRA `(.L_x_2950) ;  /* 0x0000000000048947 */ /* 0x000fea0003800000 */
[----:B------:R-:W-:Y:S01]  /*9f20*/  BPT.TRAP 0x1 ;  /* 0x000000040000795c */ /* 0x000fe20000300000 */
.L_x_2950:
[----:B------:R-:W3:Y:S01]  /*9f30*/  LDC R226, c[0x0][0x448] ;  /* 0x00011200ffe27b82 */ /* 0x000ee20000000800 */
[----:B------:R-:W-:Y:S01]  /*9f40*/  ULDC UR4, c[0x0][0x9d8] ;  /* 0x0002760000047ab9 */ /* 0x000fe20000000800 */
[----:B------:R-:W-:Y:S01]  /*9f50*/  ULDC.64 UR6, c[0x0][0x9e0] ;  /* 0x0002780000067ab9 */ /* 0x000fe20000000a00 */
[----:B------:R-:W-:Y:S01]  /*9f60*/  FMUL.FTZ R7, R36, UR4 ;  /* 0x0000000424077c20 */ /* 0x000fe20008410000 */
[----:B------:R-:W-:Y:S01]  /*9f70*/  FMUL.FTZ R36, R38, UR4 ;  /* 0x0000000426247c20 */ /* 0x000fe20008410000 */
[----:B------:R-:W-:Y:S01]  /*9f80*/  FMUL.FTZ R40, R40, UR4 ;  /* 0x0000000428287c20 */ /* 0x000fe20008410000 */
[----:B------:R-:W-:Y:S01]  /*9f90*/  FMUL.FTZ R6, R26, UR4 ;  /* 0x000000041a067c20 */ /* 0x000fe20008410000 */
[----:B------:R-:W-:Y:S01]  /*9fa0*/  FMUL.FTZ R26, R35, UR4 ;  /* 0x00000004231a7c20 */ /* 0x000fe20008410000 */
[----:B------:R-:W-:Y:S01]  /*9fb0*/  FMUL.FTZ R37, R37, UR4 ;  /* 0x0000000425257c20 */ /* 0x000fe20008410000 */
[----:B------:R-:W4:Y:S01]  /*9fc0*/  MUFU.TANH R79, R40 ;  /* 0x00000028004f7308 */ /* 0x000f220000002400 */
[----:B------:R-:W-:-:S02]  /*9fd0*/  IMAD.IADD R35, R229, 0x1, R214 ;  /* 0x00000001e5237824 */ /* 0x000fc400078e02d6 */
[----:B------:R-:W-:Y:S01]  /*9fe0*/  FMUL.FTZ R54, R54, UR4 ;  /* 0x0000000436367c20 */ /* 0x000fe20008410000 */
[----:B------:R-:W-:Y:S01]  /*9ff0*/  FMUL.FTZ R29, R29, UR4 ;  /* 0x000000041d1d7c20 */ /* 0x000fe20008410000 */
[----:B------:R-:W-:Y:S01]  /*a000*/  FMUL.FTZ R25, R25, UR4 ;  /* 0x0000000419197c20 */ /* 0x000fe20008410000 */
[----:B------:R-:W-:Y:S01]  /*a010*/  FMUL.FTZ R28, R28, UR4 ;  /* 0x000000041c1c7c20 */ /* 0x000fe20008410000 */
[----:B------:R-:W-:Y:S01]  /*a020*/  FMUL.FTZ R32, R32, UR4 ;  /* 0x0000000420207c20 */ /* 0x000fe20008410000 */
[----:B------:R-:W-:Y:S01]  /*a030*/  FMUL.FTZ R33, R33, UR4 ;  /* 0x0000000421217c20 */ /* 0x000fe20008410000 */
[----:B------:R-:W0:Y:S01]  /*a040*/  MUFU.TANH R78, R37 ;  /* 0x00000025004e7308 */ /* 0x000e220000002400 */
[----:B------:R-:W-:Y:S01]  /*a050*/  FMUL.FTZ R45, R45, UR4 ;  /* 0x000000042d2d7c20 */ /* 0x000fe20008410000 */
[----:B------:R-:W-:Y:S01]  /*a060*/  FMUL.FTZ R8, R24, UR4 ;  /* 0x0000000418087c20 */ /* 0x000fe20008410000 */
[----:B------:R-:W-:Y:S01]  /*a070*/  UISETP.GE.AND UP0, UPT, UR7, 0x1, UPT ;  /* 0x000000010700788c */ /* 0x000fe2000bf06270 */
[----:B------:R-:W-:Y:S01]  /*a080*/  FMUL.FTZ R24, R31, UR4 ;  /* 0x000000041f187c20 */ /* 0x000fe20008410000 */
[----:B------:R-:W-:Y:S01]  /*a090*/  LOP3.LUT R22, R22, 0xfff7ffff, RZ, 0xc0, !PT ;  /* 0xfff7ffff16167812 */ /* 0x000fe200078ec0ff */
[----:B------:R-:W-:Y:S01]  /*a0a0*/  FMUL.FTZ R3, R27, UR4 ;  /* 0x000000041b037c20 */ /* 0x000fe20008410000 */
[----:B---3--:R-:W-:Y:S01]  /*a0b0*/  ISETP.NE.AND P0, PT, R226, 0x1, PT ;  /* 0x00000001e200780c */ /* 0x008fe20003f05270 */
        /* <DEDUP_REMOVED lines=8> */
[----:B------:R5:W0:Y:S01]  /*a140*/  MUFU.TANH R74, R29 ;  /* 0x0000001d004a7308 */ /* 0x000a220000002400 */
[----:B------:R-:W-:Y:S01]  /*a150*/  FMUL.FTZ R49, R49, UR4 ;  /* 0x0000000431317c20 */ /* 0x000fe20008410000 */
[----:B------:R-:W-:Y:S01]  /*a160*/  FMUL.FTZ R52, R52, UR4 ;  /* 0x0000000434347c20 */ /* 0x000fe20008410000 */
[----:B------:R-:W-:Y:S01]  /*a170*/  FMUL.FTZ R53, R53, UR4 ;  /* 0x0000000435357c20 */ /* 0x000fe20008410000 */
[----:B------:R-:W1:Y:S01]  /*a180*/  @P0 LDC R38, c[0x0][0x44c] ;  /* 0x00011300ff260b82 */ /* 0x000e620000000800 */
[----:B------:R-:W-:Y:S01]  /*a190*/  FMUL.FTZ R64, R64, UR4 ;  /* 0x0000000440407c20 */ /* 0x000fe20008410000 */
[----:B------:R-:W-:Y:S01]  /*a1a0*/  FMUL.FTZ R65, R65, UR4 ;  /* 0x0000000441417c20 */ /* 0x000fe20008410000 */
[----:B------:R-:W-:Y:S01]  /*a1b0*/  FMUL.FTZ R68, R68, UR4 ;  /* 0x0000000444447c20 */ /* 0x000fe20008410000 */
[----:B------:R2:W0:Y:S01]  /*a1c0*/  MUFU.TANH R72, R25 ;  /* 0x0000001900487308 */ /* 0x0004220000002400 */
[----:B-----5:R-:W-:Y:S01]  /*a1d0*/  FMUL.FTZ R29, R43, UR4 ;  /* 0x000000042b1d7c20 */ /* 0x020fe20008410000 */
[----:B------:R-:W-:Y:S01]  /*a1e0*/  FMUL.FTZ R69, R69, UR4 ;  /* 0x0000000445457c20 */ /* 0x000fe20008410000 */
[----:B------:R-:W-:Y:S01]  /*a1f0*/  FMUL.FTZ R47, R71, UR4 ;  /* 0x00000004472f7c20 */ /* 0x000fe20008410000 */
[----:B------:R-:W5:Y:S01]  /*a200*/  @P0 LDC R40, c[0x0][0x450] ;  /* 0x00011400ff280b82 */ /* 0x000f620000000800 */
[----:B------:R-:W-:Y:S01]  /*a210*/  FMUL.FTZ R55, R55, UR4 ;  /* 0x0000000437377c20 */ /* 0x000fe20008410000 */
[----:B------:R-:W-:Y:S01]  /*a220*/  FMUL.FTZ R56, R56, UR4 ;  /* 0x0000000438387c20 */ /* 0x000fe20008410000 */
[----:B------:R-:W-:Y:S01]  /*a230*/  FMUL.FTZ R57, R57, UR4 ;  /* 0x0000000439397c20 */ /* 0x000fe20008410000 */
[----:B------:R4:W0:Y:S01]  /*a240*/  MUFU.TANH R73, R28 ;  /* 0x0000001c00497308 */ /* 0x0008220000002400 */
[----:B--2---:R-:W-:Y:S01]  /*a250*/  FMUL.FTZ R25, R34, UR4 ;  /* 0x0000000422197c20 */ /* 0x004fe20008410000 */
[----:B------:R-:W-:Y:S01]  /*a260*/  FMUL.FTZ R34, R63, UR4 ;  /* 0x000000043f227c20 */ /* 0x000fe20008410000 */
[----:B------:R-:W-:Y:S01]  /*a270*/  FMUL.FTZ R58, R58, UR4 ;  /* 0x000000043a3a7c20 */ /* 0x000fe20008410000 */
[----:B------:R-:W-:Y:S01]  /*a280*/  FMUL.FTZ R59, R59, UR4 ;  /* 0x000000043b3b7c20 */ /* 0x000fe20008410000 */
[----:B------:R-:W-:Y:S01]  /*a290*/  FMUL.FTZ R60, R60, UR4 ;  /* 0x000000043c3c7c20 */ /* 0x000fe20008410000 */
[----:B------:R-:W-:Y:S01]  /*a2a0*/  FMUL.FTZ R61, R61, UR4 ;  /* 0x000000043d3d7c20 */ /* 0x000fe20008410000 */
[----:B------:R-:W-:Y:S01]  /*a2b0*/  FMUL.FTZ R62, R62, UR4 ;  /* 0x000000043e3e7c20 */ /* 0x000fe20008410000 */
[----:B------:R2:W0:Y:S01]  /*a2c0*/  MUFU.TANH R75, R32 ;  /* 0x00000020004b7308 */ /* 0x0004220000002400 */
[----:B----4-:R-:W-:Y:S01]  /*a2d0*/  FMUL.FTZ R28, R42, UR4 ;  /* 0x000000042a1c7c20 */ /* 0x010fe20008410000 */
[----:B------:R-:W-:Y:S01]  /*a2e0*/  FMUL.FTZ R42, R66, UR4 ;  /* 0x00000004422a7c20 */ /* 0x000fe20008410000 */
[----:B------:R-:W-:Y:S01]  /*a2f0*/  @P0 LOP3.LUT R22, R22, 0x80000, RZ, 0xfc, !PT ;  /* 0x0008000016160812 */ /* 0x000fe200078efcff */
[----:B-1----:R-:W-:Y:S01]  /*a300*/  @P0 IMAD.HI.U32 R37, R35, R38, RZ ;  /* 0x0000002623250227 */ /* 0x002fe200078e00ff */
[----:B------:R-:W-:Y:S01]  /*a310*/  ULDC UR50, c[0x0][0x9dc] ;  /* 0x0002770000327ab9 */ /* 0x000fe20000000800 */
[----:B------:R-:W-:-:S02]  /*a320*/  UP2UR UR52, UPR, URZ, 0x1 ;  /* 0x000000013f347883 */ /* 0x000fc40008000000 */
[----:B------:R-:W-:Y:S01]  /*a330*/  IMAD.MOV.U32 R38, RZ, RZ, R35 ;  /* 0x000000ffff267224 */ /* 0x000fe200078e0023 */
[----:B------:R1:W4:Y:S01]  /*a340*/  MUFU.TANH R76, R33 ;  /* 0x00000021004c7308 */ /* 0x0003220000002400 */
[----:B------:R-:W-:Y:S02]  /*a350*/  VIADD R35, R0, 0x22840 ;  /* 0x0002284000237836 */ /* 0x000fe40000000000 */
[----:B--2---:R-:W-:Y:S01]  /*a360*/  FMUL.FTZ R32, R50, UR4 ;  /* 0x0000000432207c20 */ /* 0x004fe20008410000 */
[----:B-----5:R-:W-:Y:S01]  /*a370*/  @P0 SHF.R.U32.HI R38, RZ, R40, R37 ;  /* 0x00000028ff260219 */ /* 0x020fe20000011625 */
[----:B------:R-:W-:Y:S01]  /*a380*/  IMAD.U32 R40, RZ, RZ, UR47 ;  /* 0x0000002fff287e24 */ /* 0x000fe2000f8e00ff */
[----:B------:R-:W-:Y:S01]  /*a390*/  PLOP3.LUT P0, PT, PT, PT, UP0, 0x40, 0x0 ;  /* 0x000000000000781c */ /* 0x000fe20003f0e808 */
[----:B------:R-:W-:Y:S01]  /*a3a0*/  IMAD R37, R176, -0x60, R204 ;  /* 0xffffffa0b0257824 */ /* 0x000fe200078e02cc */
[----:B------:R-:W-:Y:S01]  /*a3b0*/  ULOP3.LUT UR50, URZ, UR50, URZ, 0x33, !UPT ;  /* 0x000000323f327292 */ /* 0x000fe2000f8e333f */
[----:B------:R-:W2:Y:S01]  /*a3c0*/  SHFL.IDX PT, R54, R38, RZ, 0x1c1f ;  /* 0x001c1fff26367589 */ /* 0x000ea200000e0000 */
[----:B------:R-:W-:Y:S01]  /*a3d0*/  PRMT R35, R40, 0x654, R35 ;  /* 0x0000065428237816 */ /* 0x000fe20000000023 */
[----:B------:R5:W0:Y:S01]  /*a3e0*/  MUFU.TANH R77, R7 ;  /* 0x00000007004d7308 */ /* 0x000a220000002400 */
[----:B-1----:R-:W-:-:S02]  /*a3f0*/  FMUL.FTZ R33, R51, UR4 ;  /* 0x0000000433217c20 */ /* 0x002fc40008410000 */
[----:B------:R1:W-:Y:S05]  /*a400*/  SYNCS.ARRIVE.TRANS64.RED.A1T0 RZ, [R35+URZ], RZ ;  /* 0x000000ff23ff79a7 */ /* 0x0003ea000810043f */
[----:B------:R3:W0:Y:S01]  /*a410*/  MUFU.TANH R43, R45 ;  /* 0x0000002d002b7308 */ /* 0x0006220000002400 */
[----:B-----5:R-:W-:Y:S01]  /*a420*/  FMUL.FTZ R7, R67, UR4 ;  /* 0x0000000443077c20 */ /* 0x020fe20008410000 */
[C---:B-1----:R-:W-:Y:S02]  /*a430*/  VIADD R35, R37.reuse, 0x61 ;  /* 0x0000006125237836 */ /* 0x042fe40000000000 */
[----:B------:R-:W-:Y:S02]  /*a440*/  VIADD R37, R37, 0x60 ;  /* 0x0000006025257836 */ /* 0x000fe40000000000 */
[----:B------:R-:W-:-:S02]  /*a450*/  IMAD R40, R206, -0x2, R35 ;  /* 0xfffffffece287824 */ /* 0x000fc400078e0223 */
[----:B------:R-:W1:Y:S01]  /*a460*/  MUFU.TANH R8, R8 ;  /* 0x0000000800087308 */ /* 0x000e620000002400 */
[----:B---3--:R-:W-:Y:S01]  /*a470*/  FMUL.FTZ R45, R70, UR4 ;  /* 0x00000004462d7c20 */ /* 0x008fe20008410000 */
[----:B------:R-:W-:Y:S02]  /*a480*/  IMAD.MOV.U32 R35, RZ, RZ, -0x60 ;  /* 0xffffffa0ff237424 */ /* 0x000fe400078e00ff */
[----:B------:R-:W-:Y:S02]  /*a490*/  IMAD.IADD R40, R40, 0x1, -R203 ;  /* 0x0000000128287824 */ /* 0x000fe400078e0acb */
[----:B------:R-:W-:Y:S02]  /*a4a0*/  IMAD R63, R206, -0x2, R37 ;  /* 0xfffffffece3f7824 */ /* 0x000fe400078e0225 */
[----:B------:R-:W3:Y:S01]  /*a4b0*/  MUFU.TANH R6, R6 ;  /* 0x0000000600067308 */ /* 0x000ee20000002400 */
[C---:B------:R-:W-:Y:S01]  /*a4c0*/  VIADD R66, R40.reuse, UR6 ;  /* 0x0000000628427c36 */ /* 0x040fe20008000000 */
[----:B------:R-:W-:Y:S01]  /*a4d0*/  IADD3 R67, R40, UR50, RZ ;  /* 0x0000003228437c10 */ /* 0x000fe2000fffe0ff */
[----:B------:R-:W-:-:S03]  /*a4e0*/  IMAD R71, R176, R35, 0x60 ;  /* 0x00000060b0477424 */ /* 0x000fc600078e0223 */
[----:B--2---:R-:W-:Y:S01]  /*a4f0*/  VIADDMNMX R35, R54, R66, R63, PT ;  /* 0x0000004236237246 */ /* 0x004fe2000380013f */
[----:B------:R-:W-:Y:S01]  /*a500*/  IMAD R70, R206, -0x2, R71 ;  /* 0xfffffffece467824 */ /* 0x000fe200078e0247 */
        /* <DEDUP_REMOVED lines=21> */
[----:B------:R0:W0:Y:S08]  /*a660*/  MUFU.TANH R46, R56 ;  /* 0x00000038002e7308 */ /* 0x0000300000002400 */
[----:B------:R0:W0:Y:S08]  /*a670*/  MUFU.TANH R50, R57 ;  /* 0x0000003900327308 */ /* 0x0000300000002400 */
[----:B------:R0:W0:Y:S08]  /*a680*/  MUFU.TANH R82, R58 ;  /* 0x0000003a00527308 */ /* 0x0000300000002400 */
[----:B------:R0:W0:Y:S08]  /*a690*/  MUFU.TANH R83, R59 ;  /* 0x0000003b00537308 */ /* 0x0000300000002400 */
[----:B------:R0:W0:Y:S08]  /*a6a0*/  MUFU.TANH R51, R60 ;  /* 0x0000003c00337308 */ /* 0x0000300000002400 */
[----:B------:R0:W0:Y:S08]  /*a6b0*/  MUFU.TANH R84, R61 ;  /* 0x0000003d00547308 */ /* 0x0000300000002400 */
[----:B------:R0:W0:Y:S08]  /*a6c0*/  MUFU.TANH R85, R62 ;  /* 0x0000003e00557308 */ /* 0x0000300000002400 */
        /* <DEDUP_REMOVED lines=9> */
[----:B-1234-:R-:W-:Y:S05]  /*a760*/  @P0 BRA `(.L_x_2951) ;  /* 0x0000000000540947 */ /* 0x01efea0003800000 */
[----:B------:R-:W-:Y:S01]  /*a770*/  IADD3 R39, -R203, R204, R54 ;  /* 0x000000cccb277210 */ /* 0x000fe20007ffe136 */
[----:B------:R-:W-:Y:S03]  /*a780*/  BSSY B0, `(.L_x_2952) ;  /* 0x0000010000007945 */ /* 0x000fe60003800000 */
[----:B------:R-:W-:-:S13]  /*a790*/  ISETP.GT.AND P0, PT, R39, -0x1, PT ;  /* 0xffffffff2700780c */ /* 0x000fda0003f04270 */
[----:B------:R-:W-:Y:S05]  /*a7a0*/  @P0 BRA `(.L_x_2953) ;  /* 0x0000000000200947 */ /* 0x000fea0003800000 */
[----:B------:R-:W-:Y:S01]  /*a7b0*/  UISETP.NE.AND UP0, UPT, UR7, 0x1, UPT ;  /* 0x000000010700788c */ /* 0x000fe2000bf05270 */
[----:B------:R-:W-:-:S05]  /*a7c0*/  LOP3.LUT R39, RZ, R39, RZ, 0x33, !PT ;  /* 0x00000027ff277212 */ /* 0x000fca00078e33ff */
[----:B------:R-:W-:-:S05]  /*a7d0*/  PLOP3.LUT P0, PT, PT, PT, UP0, 0x80, 0x0 ;  /* 0x000000000000781c */ /* 0x000fca0003f0f008 */
[----:B------:R-:W-:-:S08]  /*a7e0*/  @UP0 ULDC.64 UR4, c[0x0][0x9e8] ;  /* 0x00027a0000040ab9 */ /* 0x000fd00000000a00 */
[----:B------:R-:W-:-:S05]  /*a7f0*/  @P0 IMAD.HI.U32 R40, R39, UR4, RZ ;  /* 0x0000000427280c27 */ /* 0x000fca000f8e00ff */
[----:B------:R-:W-:-:S04]  /*a800*/  @P0 SHF.R.U32.HI R39, RZ, UR5, R40 ;  /* 0x00000005ff270c19 */ /* 0x000fc80008011628 */
[----:B------:R-:W-:Y:S01]  /*a810*/  LOP3.LUT R39, RZ, R39, RZ, 0x33, !PT ;  /* 0x00000027ff277212 */ /* 0x000fe200078e33ff */
[----:B------:R-:W-:Y:S06]  /*a820*/  BRA `(.L_x_2954) ;  /* 0x0000000000147947 */ /* 0x000fec0003800000 */
.L_x_2953:
[----:B------:R-:W-:-:S06]  /*a830*/  UISETP.NE.AND UP0, UPT, UR7, 0x1, UPT ;  /* 0x000000010700788c */ /* 0x000fcc000bf05270 */
[----:B------:R-:W-:-:S05]  /*a840*/  PLOP3.LUT P0, PT, PT, PT, UP0, 0x80, 0x0 ;  /* 0x000000000000781c */ /* 0x000fca0003f0f008 */
[----:B------:R-:W-:-:S08]  /*a850*/  @UP0 ULDC.64 UR4, c[0x0][0x9e8] ;  /* 0x00027a0000040ab9 */ /* 0x000fd00000000a00 */
[----:B------:R-:W-:-:S05]  /*a860*/  @P0 IMAD.HI.U32 R40, R39, UR4, RZ ;  /* 0x0000000427280c27 */ /* 0x000fca000f8e00ff */
[----:B------:R-:W-:-:S07]  /*a870*/  @P0 SHF.R.U32.HI R39, RZ, UR5, R40 ;  /* 0x00000005ff270c19 */ /* 0x000fce0008011628 */
.L_x_2954:
[----:B------:R-:W-:Y:S05]  /*a880*/  BSYNC B0 ;  /* 0x0000000000007941 */ /* 0x000fea0003800000 */
.L_x_2952:
[----:B------:R-:W-:-:S05]  /*a890*/  IMAD R40, R39, UR7, R70 ;  /* 0x0000000727287c24 */ /* 0x000fca000f8e0246 */
[----:B------:R-:W-:Y:S02]  /*a8a0*/  VIMNMX R37, R37, R40, !PT ;  /* 0x0000002825257248 */ /* 0x000fe40007fe0100 */
[----:B------:R-:W-:-:S07]  /*a8b0*/  VIADDMNMX R35, R40, UR7, R35, PT ;  /* 0x0000000728237c46 */ /* 0x000fce000b800123 */
.L_x_2951:
[C---:B------:R-:W-:Y:S01]  /*a8c0*/  ISETP.GE.AND P1, PT, R71.reuse, 0x9, PT ;  /* 0x000000094700780c */ /* 0x040fe20003f26270 */
[----:B------:R-:W-:Y:S01]  /*a8d0*/  UISETP.GE.AND UP0, UPT, UR7, 0x1, UPT ;  /* 0x000000010700788c */ /* 0x000fe2000bf06270 */
[----:B------:R-:W-:Y:S02]  /*a8e0*/  ISETP.GE.AND P0, PT, R71, 0x2, PT ;  /* 0x000000024700780c */ /* 0x000fe40003f06270 */
[C---:B------:R-:W-:Y:S02]  /*a8f0*/  ISETP.GT.AND P2, PT, R37.reuse, 0x8, !P1 ;  /* 0x000000082500780c */ /* 0x040fe40004f44270 */
[----:B------:R-:W-:Y:S02]  /*a900*/  ISETP.GT.AND P3, PT, R37, 0x1, !P0 ;  /* 0x000000012500780c */ /* 0x000fe40004764270 */
[----:B------:R-:W-:Y:S02]  /*a910*/  ISETP.LT.OR P2, PT, R35, 0x9, P2 ;  /* 0x000000092300780c */ /* 0x000fe40001741670 */
[----:B------:R-:W-:-:S02]  /*a920*/  ISETP.GE.AND P4, PT, R71, 0xa, PT ;  /* 0x0000000a4700780c */ /* 0x000fc40003f86270 */
[----:B0-----:R-:W-:Y:S02]  /*a930*/  FSEL R154, R73, -INF , !P2 ;  /* 0xff800000499a7808 */ /* 0x001fe40005000000 */
[----:B------:R-:W-:Y:S02]  /*a940*/  ISETP.LT.OR P3, PT, R35, 0x2, P3 ;  /* 0x000000022300780c */ /* 0x000fe40001f61670 */
        /* <DEDUP_REMOVED lines=90> */
[C---:B------:R-:W-:Y:S02]  /*aef0*/  ISETP.GE.AND P2, PT, R71.reuse, 0x52, PT ;  /* 0x000000524700780c */ /* 0x040fe40003f46270 */
[----:B------:R-:W-:Y:S02]  /*af00*/  ISETP.GE.AND P5, PT, R71, 0x1, PT ;  /* 0x000000014700780c */ /* 0x000fe40003fa6270 */
[----:B------:R-:W-:Y:S02]  /*af10*/  ISETP.GT.AND P3, PT, R37, 0x51, !P2 ;  /* 0x000000512500780c */ /* 0x000fe40005764270 */
[----:B------:R-:W-:-:S02]  /*af20*/  ISETP.GE.AND P6, PT, R71, 0x5a, PT ;  /* 0x0000005a4700780c */ /* 0x000fc40003fc6270 */
[----:B------:R-:W-:-:S04]  /*af30*/  ISETP.LT.OR P3, PT, R35, 0x52, P3 ;  /* 0x000000522300780c */ /* 0x000fc80001f61670 */
[----:B------:R-:W-:Y:S02]  /*af40*/  FSEL R48, R65, -INF , !P3 ;  /* 0xff80000041307808 */ /* 0x000fe40005800000 */
[----:B------:R-:W-:-:S04]  /*af50*/  ISETP.GE.AND P3, PT, R71, 0x59, PT ;  /* 0x000000594700780c */ /* 0x000fc80003f66270 */
[----:B------:R-:W-:-:S04]  /*af60*/  ISETP.GT.AND P4, PT, R37, 0x58, !P3 ;  /* 0x000000582500780c */ /* 0x000fc80005f84270 */
[----:B------:R-:W-:-:S04]  /*af70*/  ISETP.LT.OR P4, PT, R35, 0x59, P4 ;  /* 0x000000592300780c */ /* 0x000fc80002781670 */
[----:B------:R-:W-:Y:S02]  /*af80*/  FSEL R44, R68, -INF , !P4 ;  /* 0xff800000442c7808 */ /* 0x000fe40006000000 */
[----:B------:R-:W-:-:S04]  /*af90*/  ISETP.GT.AND P4, PT, R37, RZ, !P5 ;  /* 0x000000ff2500720c */ /* 0x000fc80006f84270 */
[----:B------:R-:W-:-:S04]  /*afa0*/  ISETP.LT.OR P4, PT, R35, 0x1, P4 ;  /* 0x000000012300780c */ /* 0x000fc80002781670 */
[----:B------:R-:W-:Y:S02]  /*afb0*/  FSEL R152, R8, -INF , !P4 ;  /* 0xff80000008987808 */ /* 0x000fe40006000000 */
[----:B------:R-:W-:Y:S01]  /*afc0*/  ISETP.GT.AND P4, PT, R37, 0x59, !P6 ;  /* 0x000000592500780c */ /* 0x000fe20007784270 */
[----:B------:R-:W0:Y:S03]  /*afd0*/  SHFL.IDX PT, R8, R38, 0x1, 0x1c1f ;  /* 0x003c1f0026087f89 */ /* 0x000e2600000e0000 */
[----:B------:R-:W-:-:S04]  /*afe0*/  ISETP.LT.OR P4, PT, R35, 0x5a, P4 ;  /* 0x0000005a2300780c */ /* 0x000fc80002781670 */
[----:B------:R-:W-:Y:S02]  /*aff0*/  FSEL R46, R69, -INF , !P4 ;  /* 0xff800000452e7808 */ /* 0x000fe40006000000 */
[----:B------:R-:W-:Y:S02]  /*b000*/  PLOP3.LUT P4, PT, PT, PT, UP0, 0x40, 0x0 ;  /* 0x000000000000781c */ /* 0x000fe40003f8e808 */
[----:B0-----:R-:W-:Y:S01]  /*b010*/  VIADDMNMX R63, R8, R66, R63, PT ;  /* 0x00000042083f7246 */ /* 0x001fe2000380013f */
[----:B------:R-:W-:-:S10]  /*b020*/  IMAD.IADD R64, R67, 0x1, R8 ;  /* 0x0000000143407824 */ /* 0x000fd400078e0208 */
[----:B------:R-:W-:Y:S05]  /*b030*/  @P4 BRA `(.L_x_2955) ;  /* 0x00000000005c4947 */ /* 0x000fea0003800000 */
        /* <DEDUP_REMOVED lines=8> */
[----:B------:R-:W-:Y:S01]  /*b0c0*/  @P4 IMAD.HI.U32 R35, R8, UR4, RZ ;  /* 0x0000000408234c27 */ /* 0x000fe2000f8e00ff */
[----:B------:R-:W-:-:S13]  /*b0d0*/  PLOP3.LUT P4, PT, PT, PT, UP0, 0x80, 0x0 ;  /* 0x000000000000781c */ /* 0x000fda0003f8f008 */
[----:B------:R-:W-:-:S04]  /*b0e0*/  @P4 SHF.R.U32.HI R8, RZ, UR5, R35 ;  /* 0x00000005ff084c19 */ /* 0x000fc80008011623 */
[----:B------:R-:W-:Y:S01]  /*b0f0*/  LOP3.LUT R8, RZ, R8, RZ, 0x33, !PT ;  /* 0x00000008ff087212 */ /* 0x000fe200078e33ff */
[----:B------:R-:W-:Y:S06]  /*b100*/  BRA `(.L_x_2958) ;  /* 0x0000000000187947 */ /* 0x000fec0003800000 */
.L_x_2957:
[----:B------:R-:W-:-:S06]  /*b110*/  UISETP.NE.AND UP0, UPT, UR7, 0x1, UPT ;  /* 0x000000010700788c */ /* 0x000fcc000bf05270 */
[----:B------:R-:W-:-:S05]  /*b120*/  PLOP3.LUT P4, PT, PT, PT, UP0, 0x80, 0x0 ;  /* 0x000000000000781c */ /* 0x000fca0003f8f008 */
[----:B------:R-:W-:-:S08]  /*b130*/  @UP0 ULDC.64 UR4, c[0x0][0x9e8] ;  /* 0x00027a0000040ab9 */ /* 0x000fd00000000a00 */
[----:B------:R-:W-:Y:S01]  /*b140*/  @P4 IMAD.HI.U32 R35, R8, UR4, RZ ;  /* 0x0000000408234c27 */ /* 0x000fe2000f8e00ff */
[----:B------:R-:W-:-:S13]  /*b150*/  PLOP3.LUT P4, PT, PT, PT, UP0, 0x80, 0x0 ;  /* 0x000000000000781c */ /* 0x000fda0003f8f008 */
[----:B------:R-:W-:-:S07]  /*b160*/  @P4 SHF.R.U32.HI R8, RZ, UR5, R35 ;  /* 0x00000005ff084c19 */ /* 0x000fce0008011623 */
.L_x_2958:
[----:B------:R-:W-:Y:S05]  /*b170*/  BSYNC B0 ;  /* 0x0000000000007941 */ /* 0x000fea0003800000 */
.L_x_2956:
[----:B------:R-:W-:-:S05]  /*b180*/  IMAD R8, R8, UR7, R70 ;  /* 0x0000000708087c24 */ /* 0x000fca000f8e0246 */
[----:B------:R-:W-:Y:S02]  /*b190*/  VIMNMX R64, R64, R8, !PT ;  /* 0x0000000840407248 */ /* 0x000fe40007fe0100 */
[----:B------:R-:W-:-:S07]  /*b1a0*/  VIADDMNMX R63, R8, UR7, R63, PT ;  /* 0x00000007083f7c46 */ /* 0x000fce000b80013f */
.L_x_2955:
        /* <DEDUP_REMOVED lines=15> */
[----:B------:R-:W-:Y:S02]  /*b2a0*/  ISETP.GT.AND P0, PT, R64, 0x10, !P0 ;  /* 0x000000104000780c */ /* 0x000fe40004704270 */
[C---:B------:R-:W-:Y:S02]  /*b2b0*/  ISETP.LT.OR P5, PT, R63.reuse, 0x1, P5 ;  /* 0x000000013f00780c */ /* 0x040fe40002fa1670 */
[----:B------:R-:W-:Y:S02]  /*b2c0*/  ISETP.LT.OR P0, PT, R63, 0x11, P0 ;  /* 0x000000113f00780c */ /* 0x000fe40000701670 */
[----:B------:R-:W-:-:S02]  /*b2d0*/  FSEL R65, R6, -INF , !P5 ;  /* 0xff80000006417808 */ /* 0x000fc40006800000 */
        /* <DEDUP_REMOVED lines=8> */
[----:B------:R-:W-:Y:S02]  /*b360*/  ISETP.GT.AND P0, PT, R64, 0x18, !P1 ;  /* 0x000000184000780c */ /* 0x000fe40004f04270 */
[----:B------:R-:W-:Y:S02]  /*b370*/  FMNMX.FTZ R6, R156, R6, !PT ;  /* 0x000000069c067209 */ /* 0x000fe40007810000 */
        /* <DEDUP_REMOVED lines=9> */
[----:B------:R-:W-:Y:S02]  /*b410*/  ISETP.NE.AND P1, PT, R94, RZ, PT ;  /* 0x000000ff5e00720c */ /* 0x000fe40003f25270 */
[----:B------:R-:W-:Y:S02]  /*b420*/  ISETP.GT.AND P0, PT, R64, 0x20, !P0 ;  /* 0x000000204000780c */ /* 0x000fe40004704270 */
[----:B------:R-:W-:Y:S02]  /*b430*/  FMNMX.FTZ R66, R43, R66, !PT ;  /* 0x000000422b427209 */ /* 0x000fe40007810000 */
[----:B------:R-:W-:Y:S02]  /*b440*/  ISETP.LT.OR P0, PT, R63, 0x21, P0 ;  /* 0x000000213f00780c */ /* 0x000fe40000701670 */
[----:B------:R-:W-:-:S02]  /*b450*/  ISETP.NE.AND P4, PT, R95, RZ, PT ;  /* 0x000000ff5f00720c */ /* 0x000fc40003f85270 */
[----:B------:R-:W-:Y:S02]  /*b460*/  FSEL R8, R28, -INF , !P0 ;  /* 0xff8000001c087808 */ /* 0x000fe40004000000 */
[----:B------:R-:W-:Y:S02]  /*b470*/  ISETP.NE.AND P0, PT, R79, RZ, PT ;  /* 0x000000ff4f00720c */ /* 0x000fe40003f05270 */
[C---:B------:R-:W-:Y:S02]  /*b480*/  ISETP.GT.AND P2, PT, R64.reuse, 0x51, !P2 ;  /* 0x000000514000780c */ /* 0x040fe40005744270 */
[C---:B------:R-:W-:Y:S02]  /*b490*/  ISETP.GT.AND P0, PT, R64.reuse, 0x21, !P0 ;  /* 0x000000214000780c */ /* 0x040fe40004704270 */
[----:B------:R-:W-:Y:S02]  /*b4a0*/  ISETP.GT.AND P3, PT, R64, 0x58, !P3 ;  /* 0x000000584000780c */ /* 0x000fe40005f64270 */
[----:B------:R-:W-:-:S02]  /*b4b0*/  ISETP.LT.OR P0, PT, R63, 0x22, P0 ;  /* 0x000000223f00780c */ /* 0x000fc40000701670 */
[----:B------:R-:W-:Y:S02]  /*b4c0*/  ISETP.LT.OR P2, PT, R63, 0x52, P2 ;  /* 0x000000523f00780c */ /* 0x000fe40001741670 */
[----:B------:R-:W-:Y:S02]  /*b4d0*/  FSEL R20, R29, -INF , !P0 ;  /* 0xff8000001d147808 */ /* 0x000fe40004000000 */
[----:B------:R-:W-:Y:S02]  /*b4e0*/  ISETP.NE.AND P0, PT, R87, RZ, PT ;  /* 0x000000ff5700720c */ /* 0x000fe40003f05270 */
[C---:B------:R-:W-:Y:S02]  /*b4f0*/  ISETP.GT.AND P6, PT, R64.reuse, 0x59, !P6 ;  /* 0x000000594000780c */ /* 0x040fe400077c4270 */
[----:B------:R-:W-:Y:S02]  /*b500*/  ISETP.GT.AND P0, PT, R64, 0x28, !P0 ;  /* 0x000000284000780c */ /* 0x000fe40004704270 */
[----:B------:R-:W-:-:S02]  /*b510*/  ISETP.LT.OR P3, PT, R63, 0x59, P3 ;  /* 0x000000593f00780c */ /* 0x000fc40001f61670 */
[C---:B------:R-:W-:Y:S02]  /*b520*/  ISETP.LT.OR P0, PT, R63.reuse, 0x29, P0 ;  /* 0x000000293f00780c */ /* 0x040fe40000701670 */
[----:B------:R-:W-:Y:S02]  /*b530*/  ISETP.LT.OR P6, PT, R63, 0x5a, P6 ;  /* 0x0000005a3f00780c */ /* 0x000fe400037c1670 */
[----:B------:R-:W-:Y:S02]  /*b540*/  FSEL R24, R30, -INF , !P0 ;  /* 0xff8000001e187808 */ /* 0x000fe40004000000 */
[----:B------:R-:W-:Y:S02]  /*b550*/  ISETP.NE.AND P0, PT, R88, RZ, PT ;  /* 0x000000ff5800720c */ /* 0x000fe40003f05270 */
[----:B------:R-:W-:Y:S02]  /*b560*/  FSEL R45, R45, -INF , !P3 ;  /* 0xff8000002d2d7808 */ /* 0x000fe40005800000 */
        /* <DEDUP_REMOVED lines=46> */
[----:B------:R-:W-:Y:S01]  /*b850*/  ISETP.NE.AND P4, PT, R96, RZ, PT ;  /* 0x000000ff6000720c */ /* 0x000fe20003f85270 */
[----:B------:R-:W0:Y:S01]  /*b860*/  SHFL.BFLY PT, R6, R33, 0x2, 0x1f ;  /* 0x0c401f0021067f89 */ /* 0x000e2200000e0000 */
[----:B------:R-:W-:-:S02]  /*b870*/  FSEL R31, R85, -INF , !P0 ;  /* 0xff800000551f7808 */ /* 0x000fc40004000000 */
[----:B0-----:R-:W-:Y:S02]  /*b880*/  FMNMX.FTZ R35, R33, R6, !PT ;  /* 0x0000000621237209 */ /* 0x001fe40007810000 */
[----:B------:R-:W-:-:S03]  /*b890*/  FMNMX.FTZ R33, R41, R66, !PT ;  /* 0x0000004229217209 */ /* 0x000fc60007810000 */
[----:B------:R-:W0:Y:S02]  /*b8a0*/  SHFL.BFLY PT, R6, R35, 0x1, 0x1f ;  /* 0x0c201f0023067f89 */ /* 0x000e2400000e0000 */
        /* <DEDUP_REMOVED lines=13> */
[----:B------:R0:W-:Y:S01]  /*b980*/  MUFU.EX2 R33, R67 ;  /* 0x0000004300217308 */ /* 0x0001e20000000800 */
[----:B------:R-:W-:Y:S01]  /*b990*/  FMNMX.FTZ R37, R20, R37, !PT ;  /* 0x0000002514257209 */ /* 0x000fe20007810000 */
[--C-:B------:R-:W-:Y:S01]  /*b9a0*/  FFMA.FTZ R53, R53, UR48, -R69.reuse ;  /* 0x0000003035357c23 */ /* 0x100fe20008010845 */
[----:B------:R-:W-:Y:S01]  /*b9b0*/  ISETP.NE.AND P4, PT, R84, RZ, PT ;  /* 0x000000ff5400720c */ /* 0x000fe20003f85270 */
[--C-:B------:R-:W-:Y:S01]  /*b9c0*/  FFMA.FTZ R152, R152, UR48, -R69.reuse ;  /* 0x0000003098987c23 */ /* 0x100fe20008010845 */
[----:B------:R-:W-:Y:S01]  /*b9d0*/  FMNMX.FTZ R66, R24, R37, !PT ;  /* 0x0000002518427209 */ /* 0x000fe20007810000 */
[--C-:B------:R-:W-:Y:S01]  /*b9e0*/  FFMA.FTZ R154, R154, UR48, -R69.reuse ;  /* 0x000000309a9a7c23 */ /* 0x100fe20008010845 */
[----:B------:R-:W-:Y:S01]  /*b9f0*/  FSEL R34, R34, -INF , !P0 ;  /* 0xff80000022227808 */ /* 0x000fe20004000000 */
[----:B------:R-:W-:Y:S01]  /*ba00*/  MUFU.EX2 R168, R53 ;  /* 0x0000003500a87308 */ /* 0x000fe20000000800 */
[----:B------:R-:W-:Y:S01]  /*ba10*/  FMNMX.FTZ R37, R25, R66, !PT ;  /* 0x0000004219257209 */ /* 0x000fe20007810000 */
[--C-:B------:R-:W-:Y:S01]  /*ba20*/  FFMA.FTZ R68, R74, UR48, -R69.reuse ;  /* 0x000000304a447c23 */ /* 0x100fe20008010845 */
[----:B------:R-:W-:Y:S01]  /*ba30*/  ISETP.GT.AND P0, PT, R64, 0x50, !P4 ;  /* 0x000000504000780c */ /* 0x000fe20006704270 */
[--C-:B------:R-:W-:Y:S01]  /*ba40*/  FFMA.FTZ R156, R156, UR48, -R69.reuse ;  /* 0x000000309c9c7c23 */ /* 0x100fe20008010845 */
[----:B0-----:R-:W-:Y:S01]  /*ba50*/  FMNMX.FTZ R67, R26, R37, !PT ;  /* 0x000000251a437209 */ /* 0x001fe20007810000 */
        /* <DEDUP_REMOVED lines=9> */
[----:B------:R-:W-:Y:S01]  /*baf0*/  FSEL R62, R7, -INF , !P2 ;  /* 0xff800000073e7808 */ /* 0x000fe20005000000 */
        /* <DEDUP_REMOVED lines=20> */
[----:B------:R-:W-:Y:S01]  /*bc40*/  FFMA.FTZ R46, R46, UR48, -R69 ;  /* 0x000000302e2e7c23 */ /* 0x000fe20008010845 */
[----:B------:R-:W-:-:S02]  /*bc50*/  FMNMX.FTZ R67, R42, R67, !PT ;  /* 0x000000432a437209 */ /* 0x000fc40007810000 */
[----:B------:R-:W-:Y:S02]  /*bc60*/  ISETP.NE.AND P4, PT, R97, 0x3, PT ;  /* 0x000000036100780c */ /* 0x000fe40003f85270 */
[----:B------:R-:W-:Y:S01]  /*bc70*/  FMNMX.FTZ R64, R62, R67, !PT ;  /* 0x000000433e407209 */ /* 0x000fe20007810000 */
[----:B------:R-:W-:Y:S03]  /*bc80*/  MUFU.EX2 R37, R70 ;  /* 0x0000004600257308 */ /* 0x000fe60000000800 */
[----:B------:R-:W-:-:S04]  /*bc90*/  FMNMX.FTZ R64, R45, R64, !PT ;  /* 0x000000402d407209 */ /* 0x000fc80007810000 */
[----:B------:R-:W-:Y:S01]  /*bca0*/  FMNMX.FTZ R64, R47, R64, !PT ;  /* 0x000000402f407209 */ /* 0x000fe20007810000 */
[----:B------:R-:W-:Y:S04]  /*bcb0*/  MUFU.EX2 R158, R158 ;  /* 0x0000009e009e7308 */ /* 0x000fe80000000800 */
[----:B------:R-:W0:Y:S04]  /*bcc0*/  SHFL.BFLY PT, R7, R64, 0x2, 0x1f ;  /* 0x0c401f0040077f89 */ /* 0x000e2800000e0000 */
[----:B------:R-:W-:Y:S08]  /*bcd0*/  MUFU.EX2 R39, R39 ;  /* 0x0000002700277308 */ /* 0x000ff00000000800 */
[----:B------:R-:W-:Y:S08]  /*bce0*/  MUFU.EX2 R160, R160 ;  /* 0x000000a000a07308 */ /* 0x000ff00000000800 */
[----:B------:R-:W-:Y:S01]  /*bcf0*/  MUFU.EX2 R61, R61 ;  /* 0x0000003d003d7308 */ /* 0x000fe20000000800 */
[----:B0-----:R-:W-:-:S07]  /*bd00*/  FMNMX.FTZ R54, R64, R7, !PT ;  /* 0x0000000740367209 */ /* 0x001fce0007810000 */
[----:B------:R-:W-:Y:S01]  /*bd10*/  MUFU.EX2 R60, R60 ;  /* 0x0000003c003c7308 */ /* 0x000fe20000000800 */
[----:B------:R-:W0:Y:S07]  /*bd20*/  SHFL.BFLY PT, R7, R54, 0x1, 0x1f ;  /* 0x0c201f0036077f89 */ /* 0x000e2e00000e0000 */
[----:B------:R-:W1:Y:S08]  /*bd30*/  MUFU.EX2 R59, R59 ;  /* 0x0000003b003b7308 */ /* 0x000e700000000800 */
[----:B------:R-:W-:Y:S08]  /*bd40*/  MUFU.EX2 R58, R58 ;  /* 0x0000003a003a7308 */ /* 0x000ff00000000800 */
[----:B------:R-:W2:Y:S01]  /*bd50*/  MUFU.EX2 R57, R57 ;  /* 0x0000003900397308 */ /* 0x000ea20000000800 */
[----:B0-----:R-:W-:-:S02]  /*bd60*/  FMNMX.FTZ R7, R54, R7, !PT ;  /* 0x0000000736077209 */ /* 0x001fc40007810000 */
[----:B-1----:R-:W-:Y:S02]  /*bd70*/  F2FP.F16.F32.PACK_AB R162, R59, R60 ;  /* 0x0000003c3ba2723e */ /* 0x002fe400000000ff */
[C---:B------:R-:W-:Y:S01]  /*bd80*/  FSETP.NEU.FTZ.AND P0, PT, R7.reuse, -INF , PT ;  /* 0xff8000000700780b */ /* 0x040fe20003f1d000 */
[----:B------:R-:W-:Y:S02]  /*bd90*/  FMUL.FTZ R53, R7, UR48 ;  /* 0x0000003007357c20 */ /* 0x000fe40008410000 */
[----:B------:R-:W-:Y:S03]  /*bda0*/  MUFU.EX2 R56, R56 ;  /* 0x0000003800387308 */ /* 0x000fe60000000800 */
[----:B------:R-:W-:-:S05]  /*bdb0*/  FSEL R67, R53, RZ, P0 ;  /* 0x000000ff35437208 */ /* 0x000fca0000000000 */
        /* <DEDUP_REMOVED lines=25> */
[--C-:B------:R-:W-:Y:S01]  /*bf50*/  FFMA.FTZ R45, R45, UR48, -R67.reuse ;  /* 0x000000302d2d7c23 */ /* 0x100fe20008010843 */
[----:B------:R-:W-:Y:S01]  /*bf60*/  FFMA.FTZ R47, R47, UR48, -R67 ;  /* 0x000000302f2f7c23 */ /* 0x000fe20008010843 */
[----:B--2---:R-:W-:-:S03]  /*bf70*/  F2FP.F16.F32.PACK_AB R164, R57, R58 ;  /* 0x0000003a39a4723e */ /* 0x004fc600000000ff */
[----:B------:R-:W2:Y:S01]  /*bf80*/  MUFU.EX2 R43, R43 ;  /* 0x0000002b002b7308 */ /* 0x000ea20000000800 */
[----:B-1----:R-:W-:Y:S01]  /*bf90*/  FADD.FTZ R41, R152, R33 ;  /* 0x0000002198297221 */ /* 0x002fe20000010000 */
[----:B------:R-:W-:Y:S02]  /*bfa0*/  F2FP.F16.F32.PACK_AB R152, R33, R152 ;  /* 0x000000982198723e */ /* 0x000fe400000000ff */
[----:B0-----:R-:W-:-:S04]  /*bfb0*/  F2FP.F16.F32.PACK_AB R153, R52, R65 ;  /* 0x000000413499723e */ /* 0x001fc800000000ff */
[----:B------:R0:W-:Y:S08]  /*bfc0*/  MUFU.EX2 R161, R8 ;  /* 0x0000000800a17308 */ /* 0x0001f00000000800 */
[----:B------:R-:W1:Y:S01]  /*bfd0*/  MUFU.EX2 R40, R40 ;  /* 0x0000002800287308 */ /* 0x000e620000000800 */
[----:B0-----:R-:W-:Y:S01]  /*bfe0*/  FADD.FTZ R8, R154, R41 ;  /* 0x000000299a087221 */ /* 0x001fe20000010000 */
[----:B------:R-:W-:-:S02]  /*bff0*/  F2FP.F16.F32.PACK_AB R154, R35, R154 ;  /* 0x0000009a239a723e */ /* 0x000fc400000000ff */
[----:B--2---:R-:W-:Y:S01]  /*c000*/  F2FP.F16.F32.PACK_AB R155, R54, R43 ;  /* 0x0000002b369b723e */ /* 0x004fe200000000ff */
[----:B------:R-:W-:Y:S01]  /*c010*/  FADD.FTZ R41, R35, R8 ;  /* 0x0000000823297221 */ /* 0x000fe20000010000 */
[----:B------:R-:W-:Y:S02]  /*c020*/  FADD.FTZ R8, R65, R52 ;  /* 0x0000003441087221 */ /* 0x000fe40000010000 */
[----:B------:R0:W2:Y:S08]  /*c030*/  MUFU.EX2 R157, R38 ;  /* 0x00000026009d7308 */ /* 0x0000b00000000800 */
[----:B------:R-:W3:Y:S01]  /*c040*/  MUFU.EX2 R36, R36 ;  /* 0x0000002400247308 */ /* 0x000ee20000000800 */
[----:B0-----:R-:W-:Y:S01]  /*c050*/  FADD.FTZ R38, R156, R41 ;  /* 0x000000299c267221 */ /* 0x001fe20000010000 */
[----:B------:R-:W-:Y:S01]  /*c060*/  FADD.FTZ R41, R43, R8 ;  /* 0x000000082b297221 */ /* 0x000fe20000010000 */
[----:B------:R-:W-:-:S02]  /*c070*/  F2FP.F16.F32.PACK_AB R156, R37, R156 ;  /* 0x0000009c259c723e */ /* 0x000fc400000000ff */
[----:B------:R-:W-:Y:S01]  /*c080*/  FADD.FTZ R69, R37, R38 ;  /* 0x0000002625457221 */ /* 0x000fe20000010000 */
[----:B------:R-:W-:Y:S02]  /*c090*/  FADD.FTZ R41, R54, R41 ;  /* 0x0000002936297221 */ /* 0x000fe40000010000 */
[----:B------:R-:W0:Y:S01]  /*c0a0*/  MUFU.EX2 R3, R3 ;  /* 0x0000000300037308 */ /* 0x000e220000000800 */
[----:B------:R-:W-:Y:S01]  /*c0b0*/  FADD.FTZ R8, R158, R69 ;  /* 0x000000459e087221 */ /* 0x000fe20000010000 */
[----:B------:R-:W-:-:S03]  /*c0c0*/  F2FP.F16.F32.PACK_AB R158, R39, R158 ;  /* 0x0000009e279e723e */ /* 0x000fc600000000ff */
[----:B------:R-:W-:Y:S01]  /*c0d0*/  FADD.FTZ R69, R39, R8 ;  /* 0x0000000827457221 */ /* 0x000fe20000010000 */
[----:B-1----:R-:W-:Y:S02]  /*c0e0*/  FADD.FTZ R8, R40, R41 ;  /* 0x0000002928087221 */ /* 0x002fe40000010000 */
[----:B------:R1:W-:Y:S02]  /*c0f0*/  MUFU.EX2 R165, R28 ;  /* 0x0000001c00a57308 */ /* 0x0003e40000000800 */
[C---:B--2---:R-:W-:Y:S01]  /*c100*/  FADD.FTZ R41, R157.reuse, R8 ;  /* 0x000000089d297221 */ /* 0x044fe20000010000 */
[----:B------:R-:W-:-:S03]  /*c110*/  F2FP.F16.F32.PACK_AB R157, R157, R40 ;  /* 0x000000289d9d723e */ /* 0x000fc600000000ff */
[----:B---3--:R-:W-:Y:S02]  /*c120*/  FADD.FTZ R8, R36, R41 ;  /* 0x0000002924087221 */ /* 0x008fe40000010000 */
[----:B------:R-:W-:Y:S01]  /*c130*/  MUFU.EX2 R20, R20 ;  /* 0x0000001400147308 */ /* 0x000fe20000000800 */
[----:B-1----:R-:W-:Y:S01]  /*c140*/  FADD.FTZ R28, R160, R69 ;  /* 0x00000045a01c7221 */ /* 0x002fe20000010000 */
[C---:B0-----:R-:W-:Y:S01]  /*c150*/  FADD.FTZ R8, R3.reuse, R8 ;  /* 0x0000000803087221 */ /* 0x041fe20000010000 */
[----:B------:R-:W-:Y:S02]  /*c160*/  F2FP.F16.F32.PACK_AB R159, R3, R36 ;  /* 0x00000024039f723e */ /* 0x000fe400000000ff */
[C---:B------:R-:W-:Y:S01]  /*c170*/  FADD.FTZ R69, R61.reuse, R28 ;  /* 0x0000001c3d457221 */ /* 0x040fe20000010000 */
[----:B------:R-:W-:Y:S02]  /*c180*/  F2FP.F16.F32.PACK_AB R160, R61, R160 ;  /* 0x000000a03da0723e */ /* 0x000fe400000000ff */
[----:B------:R-:W-:Y:S01]  /*c190*/  MUFU.EX2 R24, R24 ;  /* 0x0000001800187308 */ /* 0x000fe20000000800 */
[----:B------:R-:W-:-:S04]  /*c1a0*/  FADD.FTZ R28, R60, R69 ;  /* 0x000000453c1c7221 */ /* 0x000fc80000010000 */
[----:B------:R-:W-:-:S03]  /*c1b0*/  FADD.FTZ R41, R59, R28 ;  /* 0x0000001c3b297221 */ /* 0x000fc60000010000 */
[----:B------:R-:W0:Y:S08]  /*c1c0*/  MUFU.EX2 R25, R25 ;  /* 0x0000001900197308 */ /* 0x000e300000000800 */
[----:B------:R-:W1:Y:S08]  /*c1d0*/  MUFU.EX2 R55, R55 ;  /* 0x0000003700377308 */ /* 0x000e700000000800 */
[----:B------:R-:W2:Y:S01]  /*c1e0*/  MUFU.EX2 R26, R26 ;  /* 0x0000001a001a7308 */ /* 0x000ea20000000800 */
[----:B0-----:R-:W-:-:S07]  /*c1f0*/  F2FP.F16.F32.PACK_AB R163, R25, R24 ;  /* 0x0000001819a3723e */ /* 0x001fce00000000ff */
[----:B------:R0:W-:Y:S01]  /*c200*/  MUFU.EX2 R38, R29 ;  /* 0x0000001d00267308 */ /* 0x0001e20000000800 */
[----:B-1----:R-:W-:-:S07]  /*c210*/  F2FP.F16.F32.PACK_AB R166, R55, R56 ;  /* 0x0000003837a6723e */ /* 0x002fce00000000ff */
[----:B------:R-:W1:Y:S01]  /*c220*/  MUFU.EX2 R63, R63 ;  /* 0x0000003f003f7308 */ /* 0x000e620000000800 */
[----:B0-----:R-:W-:Y:S01]  /*c230*/  FADD.FTZ R29, R161, R8 ;  /* 0x00000008a11d7221 */ /* 0x001fe20000010000 */
[----:B------:R-:W-:Y:S01]  /*c240*/  FADD.FTZ R8, R58, R41 ;  /* 0x000000293a087221 */ /* 0x000fe20000010000 */
[C---:B------:R-:W-:Y:S02]  /*c250*/  F2FP.F16.F32.PACK_AB R161, R20.reuse, R161 ;  /* 0x000000a114a1723e */ /* 0x040fe400000000ff */
[----:B------:R-:W-:Y:S01]  /*c260*/  FADD.FTZ R29, R20, R29 ;  /* 0x0000001d141d7221 */ /* 0x000fe20000010000 */
[----:B------:R-:W-:Y:S02]  /*c270*/  FADD.FTZ R41, R57, R8 ;  /* 0x0000000839297221 */ /* 0x000fe40000010000 */
[----:B------:R-:W0:Y:S01]  /*c280*/  MUFU.EX2 R27, R27 ;  /* 0x0000001b001b7308 */ /* 0x000e220000000800 */
[----:B------:R-:W-:Y:S01]  /*c290*/  FADD.FTZ R8, R24, R29 ;  /* 0x0000001d18087221 */ /* 0x000fe20000010000 */
[----:B------:R-:W-:-:S03]  /*c2a0*/  FADD.FTZ R28, R56, R41 ;  /* 0x00000029381c7221 */ /* 0x000fc60000010000 */
[----:B------:R-:W-:Y:S01]  /*c2b0*/  FADD.FTZ R29, R25, R8 ;  /* 0x00000008191d7221 */ /* 0x000fe20000010000 */
[----:B------:R-:W-:Y:S02]  /*c2c0*/  FADD.FTZ R28, R55, R28 ;  /* 0x0000001c371c7221 */ /* 0x000fe40000010000 */
[----:B------:R-:W3:Y:S01]  /*c2d0*/  MUFU.EX2 R51, R51 ;  /* 0x0000003300337308 */ /* 0x000ee20000000800 */
[----:B--2---:R-:W-:Y:S01]  /*c2e0*/  FADD.FTZ R8, R26, R29 ;  /* 0x0000001d1a087221 */ /* 0x004fe20000010000 */
[----:B-1----:R-:W-:-:S03]  /*c2f0*/  FADD.FTZ R29, R63, R28 ;  /* 0x0000001c3f1d7221 */ /* 0x002fc60000010000 */
[----:B------:R-:W-:Y:S01]  /*c300*/  FADD.FTZ R8, R165, R8 ;  /* 0x00000008a5087221 */ /* 0x000fe20000010000 */
[C---:B------:R-:W-:Y:S01]  /*c310*/  FADD.FTZ R28, R168.reuse, R29 ;  /* 0x0000001da81c7221 */ /* 0x040fe20000010000 */
[----:B------:R-:W-:Y:S01]  /*c320*/  F2FP.F16.F32.PACK_AB R168, R168, R63 ;  /* 0x0000003fa8a8723e */ /* 0x000fe200000000ff */
[----:B------:R-:W1:Y:S01]  /*c330*/  MUFU.EX2 R50, R50 ;  /* 0x0000003200327308 */ /* 0x000e620000000800 */
[----:B0-----:R-:W-:Y:S01]  /*c340*/  FADD.FTZ R29, R27, R8 ;  /* 0x000000081b1d7221 */ /* 0x001fe20000010000 */
[----:B------:R-:W-:Y:S02]  /*c350*/  F2FP.F16.F32.PACK_AB R165, R165, R26 ;  /* 0x0000001aa5a5723e */ /* 0x000fe400000000ff */
[C---:B------:R-:W-:Y:S01]  /*c360*/  F2FP.F16.F32.PACK_AB R167, R38.reuse, R27 ;  /* 0x0000001b26a7723e */ /* 0x040fe200000000ff */
[----:B------:R-:W-:-:S03]  /*c370*/  FADD.FTZ R29, R38, R29 ;  /* 0x0000001d261d7221 */ /* 0x000fc60000010000 */
[----:B------:R-:W0:Y:S01]  /*c380*/  MUFU.EX2 R32, R32 ;  /* 0x0000002000207308 */ /* 0x000e220000000800 */
[----:B---3--:R-:W-:-:S07]  /*c390*/  FADD.FTZ R33, R51, R28 ;  /* 0x0000001c33217221 */ /* 0x008fce0000010000 */
        /* <DEDUP_REMOVED lines=16> */
[C---:B-1----:R-:W-:Y:S01]  /*c4a0*/  FADD.FTZ R29, R34.reuse, R29 ;  /* 0x0000001d221d7221 */ /* 0x042fe20000010000 */
[----:B------:R-:W-:-:S06]  /*c4b0*/  F2FP.F16.F32.PACK_AB R171, R34, R31 ;  /* 0x0000001f22ab723e */ /* 0x000fcc00000000ff */
[----:B------:R-:W1:Y:S01]  /*c4c0*/  MUFU.EX2 R44, R44 ;  /* 0x0000002c002c7308 */ /* 0x000e620000000800 */
[----:B0-----:R-:W-:-:S07]  /*c4d0*/  FADD.FTZ R30, R42, R29 ;  /* 0x0000001d2a1e7221 */ /* 0x001fce0000010000 */
        /* <DEDUP_REMOVED lines=13> */
.L_x_2959:
[----:B------:R0:W1:Y:S01]  /*c5b0*/  SYNCS.PHASECHK.TRANS64.TRYWAIT P0, [R0+URZ+0x22850], R21 ;  /* 0x02285015000075a7 */ /* 0x000062000800017f */
[----:B------:R-:W-:Y:S05]  /*c5c0*/  @!P4 BRA `(.L_x_2960) ;  /* 0x000000000004c947 */ /* 0x000fea0003800000 */
[----:B------:R-:W-:Y:S01]  /*c5d0*/  BPT.TRAP 0x1 ;  /* 0x000000040000795c */ /* 0x000fe20000300000 */
.L_x_2960:
[----:B------:R-:W-:Y:S04]  /*c5e0*/  BSSY B0, `(.L_x_2961) ;  /* 0x0000004000007945 */ /* 0x000fe80003800000 */
[----:B-1----:R-:W-:Y:S05]  /*c5f0*/  @P0 BRA `(.L_x_2962) ;  /* 0x0000000000080947 */ /* 0x002fea0003800000 */
[----:B------:R-:W1:Y:S02]  /*c600*/  SYNCS.PHASECHK.TRANS64.TRYWAIT P0, [R0+URZ+0x22850], R21 ;  /* 0x02285015000075a7 */ /* 0x000e64000800017f */
[----:B-1----:R-:W-:Y:S05]  /*c610*/  @!P0 BRA `(.L_x_2963) ;  /* 0x0000016000188947 */ /* 0x002fea0003800000 */
.L_x_2962:
[----:B------:R-:W-:Y:S05]  /*c620*/  BSYNC B0 ;  /* 0x0000000000007941 */ /* 0x000fea0003800000 */
.L_x_2961:
[----:B------:R-:W-:Y:S05]  /*c630*/  WARPSYNC.ALL ;  /* 0x0000000000007948 */ /* 0x000fea0003800000 */
[----:B------:R-:W-:Y:S01]  /*c640*/  R2UR UR4, R23 ;  /* 0x00000000170472ca */ /* 0x000fe200000e0000 */
[----:B------:R2:W-:Y:S01]  /*c650*/  BAR.SYNC.DEFER_BLOCKING R177, 0x100 ;  /* 0x000400b10000751d */ /* 0x0005e20000010000 */
[----:B01----:R-:W-:Y:S02]  /*c660*/  IMAD.MOV.U32 R21, RZ, RZ, 0xc00 ;  /* 0x00000c00ff157424 */ /* 0x003fe400078e00ff */
[----:B------:R-:W-:-:S05]  /*c670*/  IMAD.U32 R178, RZ, RZ, UR51 ;  /* 0x00000033ffb27e24 */ /* 0x000fca000f8e00ff */
[----:B------:R-:W-:-:S04]  /*c680*/  ISETP.NE.AND P0, PT, R178, 0x3, PT ;  /* 0x00000003b200780c */ /* 0x000fc80003f05270 */
[----:B------:R-:W-:-:S04]  /*c690*/  UIADD3 UR4, UR4, 0x400, URZ ;  /* 0x0000040004047890 */ /* 0x000fc8000fffe03f */
[----:B------:R-:W-:-:S04]  /*c6a0*/  USHF.R.U32.HI UR4, URZ, 0x4, UR4 ;  /* 0x000000043f047899 */ /* 0x000fc80008011604 */
[----:B------:R-:W-:-:S04]  /*c6b0*/  ULOP3.LUT UR4, UR4, 0x3fff, URZ, 0xc0, !UPT ;  /* 0x00003fff04047892 */ /* 0x000fc8000f8ec03f */
[----:B------:R-:W-:Y:S01]  /*c6c0*/  ULOP3.LUT UR49, UR4, 0x3000000, URZ, 0xfc, !UPT ;  /* 0x0300000004317892 */ /* 0x000fe2000f8efc3f */
[----:B------:R-:W-:-:S05]  /*c6d0*/  WARPGROUP.ARRIVE ;  /* 0x00000000000079c5 */ /* 0x000fca0000000000 */
[----:B------:R-:W-:Y:S02]  /*c6e0*/  IMAD R20, R2, R21, UR49 ;  /* 0x0000003102147e24 */ /* 0x000fe4000f8e0215 */
[----:B------:R-:W-:-:S03]  /*c6f0*/  IMAD.MOV.U32 R21, RZ, RZ, 0x40000040 ;  /* 0x40000040ff157424 */ /* 0x000fc600078e00ff */
[----:B------:R-:W-:Y:S02]  /*c700*/  R2UR UR10, R20 ;  /* 0x00000000140a72ca */ /* 0x000fe400000e0000 */
[----:B------:R-:W-:Y:S01]  /*c710*/  R2UR UR11, R21 ;  /* 0x00000000150b72ca */ /* 0x000fe200000e0000 */
[----:B------:R-:W-:-:S12]  /*c720*/  IMAD.MOV.U32 R21, RZ, RZ, 0x40000040 ;  /* 0x40000040ff157424 */ /* 0x000fd800078e00ff */
[----:B------:R-:W-:Y:S03]  /*c730*/  HGMMA.64x256x16.F32 R24, R152, gdesc[UR8].tnspB, RZ, !UPT, gsb0 ;  /* 0x43e0000898187df0 */ /* 0x000fe6000c0008ff */
[----:B------:R-:W-:Y:S02]  /*c740*/  WARPGROUP.DEPBAR.LE gsb0, 0x0 ;  /* 0x00008000000079c5 */ /* 0x000fe40000010000 */
[----:B------:R-:W-:Y:S01]  /*c750*/  VIADD R152, R20, 0x80 ;  /* 0x0000008014987836 */ /* 0x000fe20000000000 */
[----:B------:R-:W-:Y:S01]  /*c760*/  WARPGROUP.ARRIVE ;  /* 0x00000000000079c5 */ /* 0x000fe20000000000 */
[----:B------:R-:W-:-:S03]  /*c770*/  IMAD.MOV.U32 R153, RZ, RZ, 0x40000040 ;  /* 0x40000040ff997424 */ /* 0x000fc600078e00ff */
        /* <DEDUP_REMOVED lines=35> */
[----:B--2---:R-:W-:Y:S05]  /*c9b0*/  @!P0 BRA `(.L_x_2964) ;  /* 0x0000000000048947 */ /* 0x004fea0003800000 */
[----:B------:R-:W-:Y:S01]  /*c9c0*/  BPT.TRAP 0x1 ;  /* 0x000000040000795c */ /* 0x000fe20000300000 */
.L_x_2964:
[----:B------:R-:W-:Y:S01]  /*c9d0*/  ISETP.NE.AND P0, PT, R226, 0x1, PT ;  /* 0x00000001e200780c */ /* 0x000fe20003f05270 */
[----:B------:R-:W-:Y:S01]  /*c9e0*/  VIADD R0, R0, 0x22860 ;  /* 0x0002286000007836 */ /* 0x000fe20000000000 */
[----:B------:R-:W-:Y:S01]  /*c9f0*/  UISETP.GE.AND UP0, UPT, UR7, 0x1, UPT ;  /* 0x000000010700788c */ /* 0x000fe2000bf06270 */
[----:B------:R-:W-:-:S05]  /*ca00*/  IMAD.U32 R153, RZ, RZ, UR47 ;  /* 0x0000002fff997e24 */ /* 0x000fca000f8e00ff */
[----:B------:R-:W-:-:S04]  /*ca10*/  PRMT R0, R153, 0x654, R0 ;  /* 0x0000065499007816 */ /* 0x000fc80000000000 */
[----:B------:R0:W-:Y:S01]  /*ca20*/  SYNCS.ARRIVE.TRANS64.RED.A1T0 RZ, [R0+URZ], RZ ;  /* 0x000000ff00ff79a7 */ /* 0x0001e2000810043f */
[----:B------:R-:W1:Y:S01]  /*ca30*/  @P0 LDC R21, c[0x0][0x44c] ;  /* 0x00011300ff150b82 */ /* 0x000e620000000800 */
[----:B0-----:R-:W-:-:S07]  /*ca40*/  IMAD.MOV.U32 R0, RZ, RZ, R214 ;  /* 0x000000ffff007224 */ /* 0x001fce00078e00d6 */
[----:B------:R-:W0:Y:S01]  /*ca50*/  @P0 LDC R20, c[0x0][0x450] ;  /* 0x00011400ff140b82 */ /* 0x000e220000000800 */
[----:B-1----:R-:W-:-:S05]  /*ca60*/  @P0 IMAD.HI.U32 R21, R214, R21, RZ ;  /* 0x00000015d6150227 */ /* 0x002fca00078e00ff */
[----:B0-----:R-:W-:Y:S02]  /*ca70*/  @P0 SHF.R.U32.HI R0, RZ, R20, R21 ;  /* 0x00000014ff000219 */ /* 0x001fe40000011615 */
[----:B------:R-:W-:Y:S02]  /*ca80*/  PLOP3.LUT P0, PT, PT, PT, UP0, 0x40, 0x0 ;  /* 0x000000000000781c */ /* 0x000fe40003f0e808 */
[----:B------:R-:W-:Y:S01]  /*ca90*/  IADD3 R152, R0, R204, -R203 ;  /* 0x000000cc00987210 */ /* 0x000fe20007ffe8cb */
[----:B------:R-:W-:-:S04]  /*caa0*/  VIADD R0, R176, 0xfffffffe ;  /* 0xfffffffeb0007836 */ /* 0x000fc80000000000 */
[----:B------:R-:W-:-:S06]  /*cab0*/  VIADD R20, R152, UR6 ;  /* 0x0000000698147c36 */ /* 0x000fcc0008000000 */
[----:B------:R-:W-:Y:S05]  /*cac0*/  @P0 BRA `(.L_x_2965) ;  /* 0x0000000000540947 */ /* 0x000fea0003800000 */
[C---:B------:R-:W-:Y:S01]  /*cad0*/  ISETP.GT.AND P0, PT, R152.reuse, RZ, PT ;  /* 0x000000ff9800720c */ /* 0x040fe20003f04270 */
[----:B------:R-:W-:Y:S01]  /*cae0*/  BSSY B0, `(.L_x_2966) ;  /* 0x0000010000007945 */ /* 0x000fe20003800000 */
[----:B------:R-:W-:-:S11]  /*caf0*/  VIADD R21, R152, 0xffffffff ;  /* 0xffffffff98157836 */ /* 0x000fd60000000000 */
[----:B------:R-:W-:Y:S05]  /*cb00*/  @P0 BRA `(.L_x_2967) ;  /* 0x0000000000200947 */ /* 0x000fea0003800000 */
[----:B------:R-:W-:Y:S01]  /*cb10*/  UISETP.NE.AND UP0, UPT, UR7, 0x1, UPT ;  /* 0x000000010700788c */ /* 0x000fe2000bf05270 */
[----:B------:R-:W-:-:S05]  /*cb20*/  IMAD.MOV R21, RZ, RZ, -R152 ;  /* 0x000000ffff157224 */ /* 0x000fca00078e0a98 */
[----:B------:R-:W-:-:S05]  /*cb30*/  PLOP3.LUT P0, PT, PT, PT, UP0, 0x80, 0x0 ;  /* 0x000000000000781c */ /* 0x000fca0003f0f008 */
[----:B------:R-:W-:-:S08]  /*cb40*/  @UP0 ULDC.64 UR4, c[0x0][0x9e8] ;  /* 0x00027a0000040ab9 */ /* 0x000fd00000000a00 */
[----:B------:R-:W-:-:S05]  /*cb50*/  @P0 IMAD.HI.U32 R152, R21, UR4, RZ ;  /* 0x0000000415980c27 */ /* 0x000fca000f8e00ff */
[----:B------:R-:W-:-:S04]  /*cb60*/  @P0 SHF.R.U32.HI R21, RZ, UR5, R152 ;  /* 0x00000005ff150c19 */ /* 0x000fc80008011698 */
[----:B------:R-:W-:Y:S01]  /*cb70*/  LOP3.LUT R21, RZ, R21, RZ, 0x33, !PT ;  /* 0x00000015ff157212 */ /* 0x000fe200078e33ff */
[----:B------:R-:W-:Y:S06]  /*cb80*/  BRA `(.L_x_2968) ;  /* 0x0000000000147947 */ /* 0x000fec0003800000 */
.L_x_2967:
[----:B------:R-:W-:-:S06]  /*cb90*/  UISETP.NE.AND UP0, UPT, UR7, 0x1, UPT ;  /* 0x000000010700788c */ /* 0x000fcc000bf05270 */
[----:B------:R-:W-:-:S05]  /*cba0*/  PLOP3.LUT P0, PT, PT, PT, UP0, 0x80, 0x0 ;  /* 0x000000000000781c */ /* 0x000fca0003f0f008 */
[----:B------:R-:W-:-:S08]  /*cbb0*/  @UP0 ULDC.64 UR4, c[0x0][0x9e8] ;  /* 0x00027a0000040ab9 */ /* 0x000fd00000000a00 */
[----:B------:R-:W-:-:S05]  /*cbc0*/  @P0 IMAD.HI.U32 R152, R21, UR4, RZ ;  /* 0x0000000415980c27 */ /* 0x000fca000f8e00ff */
[----:B------:R-:W-:-:S07]  /*cbd0*/  @P0 SHF.R.U32.HI R21, RZ, UR5, R152 ;  /* 0x00000005ff150c19 */ /* 0x000fce0008011698 */
.L_x_2968:
[----:B------:R-:W-:Y:S05]  /*cbe0*/  BSYNC B0 ;  /* 0x0000000000007941 */ /* 0x000fea0003800000 */
.L_x_2966:
[----:B------:R-:W-:-:S04]  /*cbf0*/  IMAD.U32 R152, RZ, RZ, UR7 ;  /* 0x00000007ff987e24 */ /* 0x000fc8000f8e00ff */
[----:B------:R-:W-:-:S05]  /*cc00*/  IMAD R21, R21, R152, UR7 ;  /* 0x0000000715157e24 */ /* 0x000fca000f8e0298 */
[----:B------:R-:W-:-:S07]  /*cc10*/  VIMNMX R20, R20, R21, PT ;  /* 0x0000001514147248 */ /* 0x000fce0003fe0100 */
.L_x_2965:
[----:B------:R-:W2:Y:S01]  /*cc20*/  LDL R152, [R1+0x4] ;  /* 0x0000040001987983 */ /* 0x000ea20000100800 */
[----:B------:R-:W-:Y:S01]  /*cc30*/  IMAD.HI R20, R20, 0x2aaaaaab, RZ ;  /* 0x2aaaaaab14147827 */ /* 0x000fe200078e02ff */
[----:B------:R-:W-:Y:S01]  /*cc40*/  ULDC UR37, c[0x0][0x9e4] ;  /* 0x0002790000257ab9 */ /* 0x000fe20000000800 */
[----:B------:R-:W-:Y:S01]  /*cc50*/  ULDC UR38, c[0x0][0x9e4] ;  /* 0x0002790000267ab9 */ /* 0x000fe20000000800 */
[----:B------:R-:W-:Y:S01]  /*cc60*/  ULDC UR39, c[0x0][0x9d8] ;  /* 0x0002760000277ab9 */ /* 0x000fe20000000800 */
[----:B------:R-:W-:Y:S01]  /*cc70*/  ULDC UR46, c[0x0][0x9d8] ;  /* 0x00027600002e7ab9 */ /* 0x000fe20000000800 */
[----:B------:R-:W-:Y:S01]  /*cc80*/  SHF.R.U32.HI R21, RZ, 0x1f, R20 ;  /* 0x0000001fff157819 */ /* 0x000fe20000011614 */
[----:B------:R-:W-:Y:S01]  /*cc90*/  ULDC UR40, c[0x0][0x9d8] ;  /* 0x0002760000287ab9 */ /* 0x000fe20000000800 */
[----:B------:R-:W-:Y:S01]  /*cca0*/  ULDC UR41, c[0x0][0x988] ;  /* 0x0002620000297ab9 */ /* 0x000fe20000000800 */
[----:B------:R-:W-:Y:S01]  /*ccb0*/  ULDC UR42, c[0x0][0x988] ;  /* 0x00026200002a7ab9 */ /* 0x000fe20000000800 */
[----:B------:R-:W-:Y:S01]  /*ccc0*/  LEA.HI.SX32 R21, R20, R21, 0x1c ;  /* 0x0000001514157211 */ /* 0x000fe200078fe2ff */
[----:B------:R-:W-:Y:S01]  /*ccd0*/  ULDC UR43, c[0x0][0x988] ;  /* 0x00026200002b7ab9 */ /* 0x000fe20000000800 */
[----:B------:R-:W-:Y:S01]  /*cce0*/  ULDC UR44, c[0x0][0x9e0] ;  /* 0x00027800002c7ab9 */ /* 0x000fe20000000800 */
[----:B------:R-:W-:Y:S01]  /*ccf0*/  ULDC UR45, c[0x0][0x9e0] ;  /* 0x00027800002d7ab9 */ /* 0x000fe20000000800 */
[----:B--2---:R-:W-:-:S04]  /*cd00*/  VIMNMX R223, R152, R21, !PT ;  /* 0x0000001598df7248 */ /* 0x004fc80007fe0100 */
[----:B------:R-:W-:-:S13]  /*cd10*/  ISETP.GE.AND P0, PT, R0, R223, PT ;  /* 0x000000df0000720c */ /* 0x000fda0003f06270 */
[----:B------:R-:W-:Y:S05]  /*cd20*/  @!P0 BRA `(.L_x_2969) ;  /* 0x0000003800148947 */ /* 0x000fea0003800000 */
.L_x_2989:
[----:B0-----:R-:W-:Y:S01]  /*cd30*/  MOV R20, UR51 ;  /* 0x0000003300147c02 */ /* 0x001fe20008000f00 */
[----:B------:R-:W-:Y:S01]  /*cd40*/  VIADD R2, R2, 0x1 ;  /* 0x0000000102027836 */ /* 0x000fe20000000000 */
[----:B------:R-:W-:Y:S05]  /*cd50*/  YIELD ;  /* 0x0000000000007946 */ /* 0x000fea0003800000 */
[----:B------:R-:W-:Y:S02]  /*cd60*/  ISETP.NE.AND P1, PT, R20, 0x3, PT ;  /* 0x000000031400780c */ /* 0x000fe40003f25270 */
[----:B------:R-:W-:-:S04]  /*cd70*/  ISETP.NE.AND P0, PT, R2, 0x2, PT ;  /* 0x000000020200780c */ /* 0x000fc80003f05270 */
[----:B------:R-:W-:Y:S02]  /*cd80*/  SEL R9, RZ, 0x1, P0 ;  /* 0x00000001ff097807 */ /* 0x000fe40000000000 */
[----:B------:R-:W-:Y:S02]  /*cd90*/  SEL R2, R2, RZ, P0 ;  /* 0x000000ff02027207 */ /* 0x000fe40000000000 */
[----:B------:R-:W-:-:S03]  /*cda0*/  LOP3.LUT R202, R202, R9, RZ, 0x3c, !PT ;  /* 0x00000009caca7212 */ /* 0x000fc600078e3cff */
[----:B------:R-:W-:Y:S05]  /*cdb0*/  @!P1 BRA `(.L_x_2970) ;  /* 0x0000000000049947 */ /* 0x000fea0003800000 */
[----:B------:R-:W-:Y:S01]  /*cdc0*/  BPT.TRAP 0x1 ;  /* 0x000000040000795c */ /* 0x000fe20000300000 */
.L_x_2970:
[----:B------:R-:W-:Y:S01]  /*cdd0*/  IMAD R20, R2, 0x8, R23 ;  /* 0x0000000802147824 */ /* 0x000fe200078e0217 */
[----:B------:R-:W-:-:S04]  /*cde0*/  SHF.L.U32 R21, R202, 0x1f, RZ ;  /* 0x0000001fca157819 */ /* 0x000fc800000006ff */
[----:B------:R0:W1:Y:S01]  /*cdf0*/  SYNCS.PHASECHK.TRANS64.TRYWAIT P0, [R20+URZ+0x22830], R21 ;  /* 0x02283015140075a7 */ /* 0x000062000800017f */
[----:B------:R-:W-:Y:S05]  /*ce00*/  @!P1 BRA `(.L_x_2971) ;  /* 0x0000000000049947 */ /* 0x000fea0003800000 */
[----:B------:R-:W-:Y:S01]  /*ce10*/  BPT.TRAP 0x1 ;  /* 0x000000040000795c */ /* 0x000fe20000300000 */
.L_x_2971:
[----:B------:R-:W-:Y:S02]  /*ce20*/  IMAD R156, R2, 0x300, R227 ;  /* 0x00000300029c7824 */ /* 0x000fe400078e02e3 */
[----:B------:R-:W-:Y:S01]  /*ce30*/  IMAD.MOV.U32 R157, RZ, RZ, 0x40000040 ;  /* 0x40000040ff9d7424 */ /* 0x000fe200078e00ff */
[----:B-1----:R-:W-:Y:S06]  /*ce40*/  @P0 BRA `(.L_x_2972) ;  /* 0x0000000000080947 */ /* 0x002fec0003800000 */
[----:B------:R-:W1:Y:S02]  /*ce50*/  SYNCS.PHASECHK.TRANS64.TRYWAIT P0, [R20+URZ+0x22830], R21 ;  /* 0x02283015140075a7 */ /* 0x000e64000800017f */
[----:B-1----:R-:W-:Y:S05]  /*ce60*/  @!P0 BRA `(.L_x_2973) ;  /* 0x0000015800188947 */ /* 0x002fea0003800000 */
.L_x_2972:
        /* <DEDUP_REMOVED lines=12> */
[----:B------:R-:W-:Y:S01]  /*cf30*/  IMAD.MOV.U32 R157, RZ, RZ, 0x40000040 ;  /* 0x40000040ff9d7424 */ /* 0x000fe200078e00ff */
[----:B------:R-:W-:Y:S01]  /*cf40*/  R2UR UR11, R155 ;  /* 0x000000009b0b72ca */ /* 0x000fe200000e0000 */
[----:B------:R-:W2:Y:S01]  /*cf50*/  S2R R9, SR_TID.X ;  /* 0x0000000000097919 */ /* 0x000ea20000002100 */
[----:B------:R-:W-:Y:S01]  /*cf60*/  R2UR UR15, R153 ;  /* 0x00000000990f72ca */ /* 0x000fe200000e0000 */
[----:B------:R-:W-:Y:S01]  /*cf70*/  IMAD.U32 R215, RZ, RZ, UR51 ;  /* 0x00000033ffd77e24 */ /* 0x000fe2000f8e00ff */
[----:B------:R-:W-:-:S02]  /*cf80*/  R2UR UR18, R156 ;  /* 0x000000009c1272ca */ /* 0x000fc400000e0000 */
[----:B------:R-:W-:Y:S02]  /*cf90*/  R2UR UR19, R157 ;  /* 0x000000009d1372ca */ /* 0x000fe400000e0000 */
[----:B------:R-:W-:Y:S01]  /*cfa0*/  WARPGROUP.ARRIVE ;  /* 0x00000000000079c5 */ /* 0x000fe20000000000 */
[----:B------:R-:W-:Y:S02]  /*cfb0*/  R2UR UR8, R14 ;  /* 0x000000000e0872ca */ /* 0x000fe400000e0000 */
[----:B------:R-:W-:Y:S02]  /*cfc0*/  R2UR UR9, R15 ;  /* 0x000000000f0972ca */ /* 0x000fe400000e0000 */
[----:B------:R-:W-:Y:S01]  /*cfd0*/  R2UR UR12, R12 ;  /* 0x000000000c0c72ca */ /* 0x000fe200000e0000 */
[----:B------:R-:W-:Y:S01]  /*cfe0*/  HGMMA.64x96x16.F32 R152, gdesc[UR4], RZ, !UPT, gsb0 ;  /* 0x01600000049879f0 */ /* 0x000fe2000c0008ff */
[----:B------:R-:W-:Y:S02]  /*cff0*/  R2UR UR13, R13 ;  /* 0x000000000d0d72ca */ /* 0x000fe400000e0000 */
[----:B------:R-:W-:-:S02]  /*d000*/  R2UR UR16, R10 ;  /* 0x000000000a1072ca */ /* 0x000fc400000e0000 */
[----:B------:R-:W-:Y:S02]  /*d010*/  R2UR UR17, R11 ;  /* 0x000000000b1172ca */ /* 0x000fe400000e0000 */
[----:B------:R-:W-:Y:S02]  /*d020*/  ISETP.NE.AND P0, PT, R215, 0x3, PT ;  /* 0x00000003d700780c */ /* 0x000fe40003f05270 */
        /* <DEDUP_REMOVED lines=15> */
.L_x_2974:
[----:B------:R-:W-:Y:S01]  /*d120*/  ISETP.NE.AND P0, PT, R226, 0x1, PT ;  /* 0x00000001e200780c */ /* 0x000fe20003f05270 */
[----:B------:R-:W-:Y:S02]  /*d130*/  IMAD.IADD R215, R229, 0x1, R214 ;  /* 0x00000001e5d77824 */ /* 0x000fe400078e02d6 */
[----:B------:R-:W-:Y:S01]  /*d140*/  FMUL.FTZ R218, R184, UR46 ;  /* 0x0000002eb8da7c20 */ /* 0x000fe20008410000 */
[----:B------:R-:W-:Y:S01]  /*d150*/  FMUL.FTZ R184, R186, UR46 ;  /* 0x0000002ebab87c20 */ /* 0x000fe20008410000 */
[----:B------:R-:W-:Y:S01]  /*d160*/  FMUL.FTZ R186, R190, UR46 ;  /* 0x0000002ebeba7c20 */ /* 0x000fe20008410000 */
[----:B------:R-:W-:Y:S01]  /*d170*/  FMUL.FTZ R190, R195, UR46 ;  /* 0x0000002ec3be7c20 */ /* 0x000fe20008410000 */
[----:B------:R-:W-:Y:S01]  /*d180*/  FMUL.FTZ R219, R185, UR46 ;  /* 0x0000002eb9db7c20 */ /* 0x000fe20008410000 */
[----:B------:R-:W-:Y:S01]  /*d190*/  IMAD R195, R0, -0x60, RZ ;  /* 0xffffffa000c37824 */ /* 0x000fe200078e02ff */
[----:B------:R-:W-:Y:S01]  /*d1a0*/  UISETP.NE.AND UP0, UPT, UR52, URZ, UPT ;  /* 0x0000003f3400728c */ /* 0x000fe2000bf05270 */
[----:B------:R-:W-:Y:S01]  /*d1b0*/  FMUL.FTZ R185, R187, UR46 ;  /* 0x0000002ebbb97c20 */ /* 0x000fe20008410000 */
[----:B------:R-:W-:Y:S01]  /*d1c0*/  FMUL.FTZ R220, R189, UR46 ;  /* 0x0000002ebddc7c20 */ /* 0x000fe20008410000 */
[----:B------:R-:W-:Y:S01]  /*d1d0*/  FMUL.FTZ R187, R191, UR46 ;  /* 0x0000002ebfbb7c20 */ /* 0x000fe20008410000 */
[----:B------:R-:W-:Y:S01]  /*d1e0*/  FMUL.FTZ R191, R192, UR46 ;  /* 0x0000002ec0bf7c20 */ /* 0x000fe20008410000 */
        /* <DEDUP_REMOVED lines=30> */
[----:B------:R-:W-:Y:S01]  /*d3d0*/  FMUL.FTZ R180, R180, UR46 ;  /* 0x0000002eb4b47c20 */ /* 0x000fe20008410000 */
[----:B------:R-:W-:Y:S01]  /*d3e0*/  FMUL.FTZ R181, R181, UR46 ;  /* 0x0000002eb5b57c20 */ /* 0x000fe20008410000 */
[----:B----4-:R-:W-:Y:S01]  /*d3f0*/  @P0 SHF.R.U32.HI R215, RZ, R216, R217 ;  /* 0x000000d8ffd70219 */ /* 0x010fe200000116d9 */
[----:B------:R-:W-:Y:S01]  /*d400*/  FMUL.FTZ R217, R169, UR46 ;  /* 0x0000002ea9d97c20 */ /* 0x000fe20008410000 */
[----:B------:R-:W-:Y:S01]  /*d410*/  FMUL.FTZ R216, R168, UR46 ;  /* 0x0000002ea8d87c20 */ /* 0x000fe20008410000 */
[----:B------:R-:W-:Y:S01]  /*d420*/  IMAD.U32 R169, RZ, RZ, UR47 ;  /* 0x0000002fffa97e24 */ /* 0x000fe2000f8e00ff */
[----:B------:R-:W-:Y:S01]  /*d430*/  IADD3 R168, R20, 0x22840, RZ ;  /* 0x0002284014a87810 */ /* 0x000fe20007ffe0ff */
[----:B------:R-:W3:Y:S01]  /*d440*/  SHFL.IDX PT, R224, R215, RZ, 0x1c1f ;  /* 0x001c1fffd7e07589 */ /* 0x000ee200000e0000 */
[----:B------:R-:W-:Y:S01]  /*d450*/  FMUL.FTZ R182, R182, UR46 ;  /* 0x0000002eb6b67c20 */ /* 0x000fe20008410000 */
[----:B------:R-:W-:Y:S01]  /*d460*/  FMUL.FTZ R183, R183, UR46 ;  /* 0x0000002eb7b77c20 */ /* 0x000fe20008410000 */
[----:B------:R-:W-:Y:S01]  /*d470*/  PRMT R168, R169, 0x654, R168 ;  /* 0x00000654a9a87816 */ /* 0x000fe200000000a8 */
[----:B------:R-:W-:Y:S01]  /*d480*/  FMUL.FTZ R188, R188, UR46 ;  /* 0x0000002ebcbc7c20 */ /* 0x000fe20008410000 */
[----:B------:R-:W-:Y:S01]  /*d490*/  FMUL.FTZ R193, R193, UR46 ;  /* 0x0000002ec1c17c20 */ /* 0x000fe20008410000 */
[----:B------:R-:W-:Y:S01]  /*d4a0*/  FMUL.FTZ R196, R196, UR46 ;  /* 0x0000002ec4c47c20 */ /* 0x000fe20008410000 */
[----:B------:R4:W-:Y:S01]  /*d4b0*/  SYNCS.ARRIVE.TRANS64.RED.A1T0 RZ, [R168+URZ], RZ ;  /* 0x000000ffa8ff79a7 */ /* 0x0009e2000810043f */
[----:B------:R-:W-:Y:S01]  /*d4c0*/  FMUL.FTZ R197, R197, UR46 ;  /* 0x0000002ec5c57c20 */ /* 0x000fe20008410000 */
[----:B------:R-:W-:Y:S01]  /*d4d0*/  FMUL.FTZ R192, R198, UR46 ;  /* 0x0000002ec6c07c20 */ /* 0x000fe20008410000 */
[----:B------:R-:W-:Y:S01]  /*d4e0*/  FMUL.FTZ R194, R199, UR46 ;  /* 0x0000002ec7c27c20 */ /* 0x000fe20008410000 */
[----:B------:R-:W-:Y:S01]  /*d4f0*/  PLOP3.LUT P0, PT, PT, PT, UP0, 0x40, 0x0 ;  /* 0x000000000000781c */ /* 0x000fe20003f0e808 */
[----:B------:R-:W0:Y:S01]  /*d500*/  MUFU.TANH R152, R152 ;  /* 0x0000009800987308 */ /* 0x000e220000002400 */
[----:B----4-:R-:W-:-:S04]  /*d510*/  VIADD R168, R195, 0x1 ;  /* 0x00000001c3a87836 */ /* 0x010fc80000000000 */
[----:B------:R-:W-:-:S03]  /*d520*/  IMAD R168, R206, -0x2, R168 ;  /* 0xfffffffecea87824 */ /* 0x000fc600078e02a8 */
[----:B------:R-:W4:Y:S02]  /*d530*/  MUFU.TANH R153, R153 ;  /* 0x0000009900997308 */ /* 0x000f240000002400 */
[----:B------:R-:W-:-:S06]  /*d540*/  IADD3 R168, -R203, R168, R204 ;  /* 0x000000a8cba87210 */ /* 0x000fcc0007ffe1cc */
[----:B------:R-:W0:Y:S01]  /*d550*/  MUFU.TANH R154, R154 ;  /* 0x0000009a009a7308 */ /* 0x000e220000002400 */
[C---:B------:R-:W-:Y:S02]  /*d560*/  VIADD R222, R168.reuse, UR44 ;  /* 0x0000002ca8de7c36 */ /* 0x040fe40008000000 */
[----:B------:R-:W-:Y:S02]  /*d570*/  VIADD R221, R168, UR50 ;  /* 0x00000032a8dd7c36 */ /* 0x000fe40008000000 */
[C---:B---3--:R-:W-:Y:S02]  /*d580*/  IMAD.IADD R199, R224.reuse, 0x1, R222 ;  /* 0x00000001e0c77824 */ /* 0x048fe400078e02de */
[----:B------:R-:W-:Y:S01]  /*d590*/  IMAD.IADD R198, R224, 0x1, R221 ;  /* 0x00000001e0c67824 */ /* 0x000fe200078e02dd */
        /* <DEDUP_REMOVED lines=45> */
[----:B---34-:R-:W-:Y:S05]  /*d870*/  @P0 BRA `(.L_x_2975) ;  /* 0x0000000000580947 */ /* 0x018fea0003800000 */
[----:B------:R-:W-:Y:S01]  /*d880*/  IADD3 R224, -R203, R204, R224 ;  /* 0x000000cccbe07210 */ /* 0x000fe20007ffe1e0 */
[----:B------:R-:W-:Y:S03]  /*d890*/  BSSY B0, `(.L_x_2976) ;  /* 0x0000010000007945 */ /* 0x000fe60003800000 */
[----:B------:R-:W-:-:S13]  /*d8a0*/  ISETP.GT.AND P0, PT, R224, -0x1, PT ;  /* 0xffffffffe000780c */ /* 0x000fda0003f04270 */
[----:B------:R-:W-:Y:S05]  /*d8b0*/  @P0 BRA `(.L_x_2977) ;  /* 0x0000000000200947 */ /* 0x000fea0003800000 */
[----:B------:R-:W-:Y:S01]  /*d8c0*/  IMAD.U32 R225, RZ, RZ, UR37 ;  /* 0x00000025ffe17e24 */ /* 0x000fe2000f8e00ff */
[----:B------:R-:W-:-:S04]  /*d8d0*/  LOP3.LUT R224, RZ, R224, RZ, 0x33, !PT ;  /* 0x000000e0ffe07212 */ /* 0x000fc800078e33ff */
[----:B------:R-:W-:-:S13]  /*d8e0*/  ISETP.NE.AND P0, PT, R225, 0x1, PT ;  /* 0x00000001e100780c */ /* 0x000fda0003f05270 */
[----:B------:R-:W3:Y:S02]  /*d8f0*/  @P0 LDC.64 R168, c[0x0][0x9e8] ;  /* 0x00027a00ffa80b82 */ /* 0x000ee40000000a00 */
[----:B---3--:R-:W-:-:S05]  /*d900*/  @P0 IMAD.HI.U32 R168, R224, R168, RZ ;  /* 0x000000a8e0a80227 */ /* 0x008fca00078e00ff */
[----:B------:R-:W-:-:S04]  /*d910*/  @P0 SHF.R.U32.HI R224, RZ, R169, R168 ;  /* 0x000000a9ffe00219 */ /* 0x000fc800000116a8 */
[----:B------:R-:W-:Y:S01]  /*d920*/  LOP3.LUT R224, RZ, R224, RZ, 0x33, !PT ;  /* 0x000000e0ffe07212 */ /* 0x000fe200078e33ff */
[----:B------:R-:W-:Y:S06]  /*d930*/  BRA `(.L_x_2978) ;  /* 0x0000000000147947 */ /* 0x000fec0003800000 */
.L_x_2977:
[----:B------:R-:W-:-:S05]  /*d940*/  IMAD.U32 R225, RZ, RZ, UR37 ;  /* 0x00000025ffe17e24 */ /* 0x000fca000f8e00ff */
[----:B------:R-:W-:-:S13]  /*d950*/  ISETP.NE.AND P0, PT, R225, 0x1, PT ;  /* 0x00000001e100780c */ /* 0x000fda0003f05270 */
[----:B------:R-:W3:Y:S02]  /*d960*/  @P0 LDC.64 R168, c[0x0][0x9e8] ;  /* 0x00027a00ffa80b82 */ /* 0x000ee40000000a00 */
[----:B---3--:R-:W-:-:S05]  /*d970*/  @P0 IMAD.HI.U32 R168, R224, R168, RZ ;  /* 0x000000a8e0a80227 */ /* 0x008fca00078e00ff */
[----:B------:R-:W-:-:S07]  /*d980*/  @P0 SHF.R.U32.HI R224, RZ, R169, R168 ;  /* 0x000000a9ffe00219 */ /* 0x000fce00000116a8 */
.L_x_2978:
[----:B------:R-:W-:Y:S05]  /*d990*/  BSYNC B0 ;  /* 0x0000000000007941 */ /* 0x000fea0003800000 */
.L_x_2976:
[----:B------:R-:W-:-:S04]  /*d9a0*/  IMAD R168, R206, -0x2, R195 ;  /* 0xfffffffecea87824 */ /* 0x000fc800078e02c3 */
[----:B------:R-:W-:-:S05]  /*d9b0*/  IMAD R168, R224, R225, R168 ;  /* 0x000000e1e0a87224 */ /* 0x000fca00078e02a8 */
[----:B------:R-:W-:Y:S02]  /*d9c0*/  VIMNMX R198, R198, R168, !PT ;  /* 0x000000a8c6c67248 */ /* 0x000fe40007fe0100 */
[----:B------:R-:W-:-:S07]  /*d9d0*/  VIADDMNMX R199, R168, R225, R199, PT ;  /* 0x000000e1a8c77246 */ /* 0x000fce00038001c7 */
.L_x_2975:
[C---:B------:R-:W-:Y:S01]  /*d9e0*/  ISETP.GE.AND P1, PT, R195.reuse, 0x1, PT ;  /* 0x00000001c300780c */ /* 0x040fe20003f26270 */
[----:B------:R-:W-:Y:S01]  /*d9f0*/  UISETP.NE.AND UP0, UPT, UR52, URZ, UPT ;  /* 0x0000003f3400728c */ /* 0x000fe2000bf05270 */
[----:B------:R-:W-:Y:S02]  /*da00*/  LOP3.LUT R22, R22, 0xfffdffff, RZ, 0xc0, !PT ;  /* 0xfffdffff16167812 */ /* 0x000fe400078ec0ff */
[C---:B------:R-:W-:Y:S02]  /*da10*/  ISETP.GE.AND P0, PT, R195.reuse, 0x2, PT ;  /* 0x00000002c300780c */ /* 0x040fe40003f06270 */
[----:B------:R-:W-:Y:S02]  /*da20*/  ISETP.GT.AND P2, PT, R198, RZ, !P1 ;  /* 0x000000ffc600720c */ /* 0x000fe40004f44270 */
[----:B------:R-:W-:Y:S02]  /*da30*/  ISETP.GE.AND P3, PT, R195, 0x9, PT ;  /* 0x00000009c300780c */ /* 0x000fe40003f66270 */
[----:B------:R-:W-:-:S03]  /*da40*/  ISETP.LT.OR P2, PT, R199, 0x1, P2 ;  /* 0x00000001c700780c */ /* 0x000fc60001741670 */
[----:B------:R-:W-:Y:S02]  /*da50*/  @P1 LOP3.LUT R22, R22, 0x20000, RZ, 0xfc, !PT ;  /* 0x0002000016161812 */ /* 0x000fe400078efcff */
[----:B------:R-:W-:Y:S02]  /*da60*/  ISETP.GT.AND P1, PT, R198, 0x1, !P0 ;  /* 0x00000001c600780c */ /* 0x000fe40004724270 */
[----:B0-----:R-:W-:Y:S02]  /*da70*/  FSEL R168, R152, -INF , !P2 ;  /* 0xff80000098a87808 */ /* 0x001fe40005000000 */
[----:B------:R-:W-:Y:S02]  /*da80*/  ISETP.LT.OR P1, PT, R199, 0x2, P1 ;  /* 0x00000002c700780c */ /* 0x000fe40000f21670 */
[----:B------:R-:W-:Y:S02]  /*da90*/  ISETP.GE.AND P2, PT, R195, 0xa, PT ;  /* 0x0000000ac300780c */ /* 0x000fe40003f46270 */
[----:B------:R-:W-:-:S02]  /*daa0*/  LOP3.LUT R22, R22, 0xfffffffd, RZ, 0xc0, !PT ;  /* 0xfffffffd16167812 */ /* 0x000fc400078ec0ff */
[----:B------:R-:W-:Y:S02]  /*dab0*/  FSEL R169, R153, -INF , !P1 ;  /* 0xff80000099a97808 */ /* 0x000fe40004800000 */
[----:B------:R-:W-:Y:S02]  /*dac0*/  ISETP.GT.AND P1, PT, R198, 0x8, !P3 ;  /* 0x00000008c600780c */ /* 0x000fe40005f24270 */
[----:B------:R-:W-:Y:S02]  /*dad0*/  @P3 LOP3.LUT R22, R22, 0x2, RZ, 0xfc, !PT ;  /* 0x0000000216163812 */ /* 0x000fe400078efcff */
[----:B------:R-:W-:Y:S02]  /*dae0*/  ISETP.LT.OR P1, PT, R199, 0x9, P1 ;  /* 0x00000009c700780c */ /* 0x000fe40000f21670 */
[----:B------:R-:W-:Y:S02]  /*daf0*/  LOP3.LUT R22, R22, 0xfffffffb, RZ, 0xc0, !PT ;  /* 0xfffffffb16167812 */ /* 0x000fe400078ec0ff */
[----:B------:R-:W-:-:S02]  /*db00*/  FSEL R156, R156, -INF , !P1 ;  /* 0xff8000009c9c7808 */ /* 0x000fc40004800000 */
        /* <DEDUP_REMOVED lines=111> */
[----:B------:R-:W-:Y:S02]  /*e200*/  ISETP.GT.AND P6, PT, R198, 0x59, !P6 ;  /* 0x00000059c600780c */ /* 0x000fe400077c4270 */
[----:B------:R-:W0:Y:S02]  /*e210*/  SHFL.IDX PT, R198, R215, 0x1, 0x1c1f ;  /* 0x003c1f00d7c67f89 */ /* 0x000e2400000e0000 */
[----:B------:R-:W-:-:S04]  /*e220*/  ISETP.LT.OR P6, PT, R199, 0x5a, P6 ;  /* 0x0000005ac700780c */ /* 0x000fc800037c1670 */
[----:B------:R-:W-:Y:S02]  /*e230*/  FSEL R197, R197, -INF , !P6 ;  /* 0xff800000c5c57808 */ /* 0x000fe40007000000 */
[----:B------:R-:W-:Y:S01]  /*e240*/  PLOP3.LUT P6, PT, PT, PT, UP0, 0x40, 0x0 ;  /* 0x000000000000781c */ /* 0x000fe20003fce808 */
[--C-:B0-----:R-:W-:Y:S02]  /*e250*/  IMAD.IADD R222, R222, 0x1, R198.reuse ;  /* 0x00000001dede7824 */ /* 0x101fe400078e02c6 */
[----:B------:R-:W-:-:S10]  /*e260*/  IMAD.IADD R221, R221, 0x1, R198 ;  /* 0x00000001dddd7824 */ /* 0x000fd400078e02c6 */
[----:B------:R-:W-:Y:S05]  /*e270*/  @P6 BRA `(.L_x_2979) ;  /* 0x0000000000586947 */ /* 0x000fea0003800000 */
        /* <DEDUP_REMOVED lines=12> */
.L_x_2981:
[----:B------:R-:W-:-:S04]  /*e340*/  MOV R199, UR37 ;  /* 0x0000002500c77c02 */ /* 0x000fc80008000f00 */
[----:B------:R-:W-:-:S13]  /*e350*/  ISETP.NE.AND P6, PT, R199, 0x1, PT ;  /* 0x00000001c700780c */ /* 0x000fda0003fc5270 */
[----:B------:R-:W0:Y:S02]  /*e360*/  @P6 LDC.64 R152, c[0x0][0x9e8] ;  /* 0x00027a00ff986b82 */ /* 0x000e240000000a00 */
[----:B0-----:R-:W-:-:S05]  /*e370*/  @P6 IMAD.HI.U32 R152, R198, R152, RZ ;  /* 0x00000098c6986227 */ /* 0x001fca00078e00ff */
[----:B------:R-:W-:-:S07]  /*e380*/  @P6 SHF.R.U32.HI R198, RZ, R153, R152 ;  /* 0x00000099ffc66219 */ /* 0x000fce0000011698 */
.L_x_2982:
[----:B------:R-:W-:Y:S05]  /*e390*/  BSYNC B0 ;  /* 0x0000000000007941 */ /* 0x000fea0003800000 */
.L_x_2980:
[----:B------:R-:W-:-:S04]  /*e3a0*/  IMAD R195, R206, -0x2, R195 ;  /* 0xfffffffecec37824 */ /* 0x000fc800078e02c3 */
[----:B------:R-:W-:-:S05]  /*e3b0*/  IMAD R195, R198, R199, R195 ;  /* 0x000000c7c6c37224 */ /* 0x000fca00078e02c3 */
[----:B------:R-:W-:Y:S02]  /*e3c0*/  VIMNMX R221, R221, R195, !PT ;  /* 0x000000c3dddd7248 */ /* 0x000fe40007fe0100 */
[----:B------:R-:W-:-:S07]  /*e3d0*/  VIADDMNMX R222, R195, R199, R222, PT ;  /* 0x000000c7c3de7246 */ /* 0x000fce00038001de */
.L_x_2979:
[----:B------:R-:W-:Y:S01]  /*e3e0*/  ISETP.GT.AND P0, PT, R221, 0x1, !P0 ;  /* 0x00000001dd00780c */ /* 0x000fe20004704270 */
[----:B------:R-:W-:Y:S01]  /*e3f0*/  UMOV UR48, UR42 ;  /* 0x0000002a00307c82 */ /* 0x000fe20008000000 */
[----:B------:R-:W-:Y:S01]  /*e400*/  FMNMX.FTZ R152, R168, R6, !PT ;  /* 0x00000006a8987209 */ /* 0x000fe20007810000 */
[----:B------:R-:W-:Y:S01]  /*e410*/  IMAD.U32 R224, RZ, RZ, UR51 ;  /* 0x00000033ffe07e24 */ /* 0x000fe2000f8e00ff */
[----:B------:R-:W-:Y:S02]  /*e420*/  ISETP.LT.OR P0, PT, R222, 0x2, P0 ;  /* 0x00000002de00780c */ /* 0x000fe40000701670 */
[C---:B------:R-:W-:Y:S02]  /*e430*/  LOP3.LUT P6, RZ, R22.reuse, 0x20, RZ, 0xc0, !PT ;  /* 0x0000002016ff7812 */ /* 0x040fe400078cc0ff */
        /* <DEDUP_REMOVED lines=55> */
[----:B------:R-:W-:-:S02]  /*e7b0*/  LOP3.LUT P0, RZ, R22, 0x2000, RZ, 0xc0, !PT ;  /* 0x0000200016ff7812 */ /* 0x000fc4000780c0ff */
[----:B------:R-:W-:Y:S02]  /*e7c0*/  LOP3.LUT P6, RZ, R22, 0x40, RZ, 0xc0, !PT ;  /* 0x0000004016ff7812 */ /* 0x000fe400078cc0ff */
[C---:B------:R-:W-:Y:S02]  /*e7d0*/  ISETP.GT.AND P0, PT, R221.reuse, 0x28, !P0 ;  /* 0x00000028dd00780c */ /* 0x040fe40004704270 */
[----:B------:R-:W-:Y:S02]  /*e7e0*/  ISETP.GT.AND P1, PT, R221, 0x48, !P1 ;  /* 0x00000048dd00780c */ /* 0x000fe40004f24270 */
[C---:B------:R-:W-:Y:S02]  /*e7f0*/  ISETP.LT.OR P0, PT, R222.reuse, 0x29, P0 ;  /* 0x00000029de00780c */ /* 0x040fe40000701670 */
[----:B------:R-:W-:Y:S02]  /*e800*/  ISETP.LT.OR P1, PT, R222, 0x49, P1 ;  /* 0x00000049de00780c */ /* 0x000fe40000f21670 */
[----:B------:R-:W-:-:S02]  /*e810*/  FSEL R174, R174, -INF , !P0 ;  /* 0xff800000aeae7808 */ /* 0x000fc40004000000 */
[----:B------:R-:W-:Y:S02]  /*e820*/  LOP3.LUT P0, RZ, R22, 0x1000, RZ, 0xc0, !PT ;  /* 0x0000100016ff7812 */ /* 0x000fe4000780c0ff */
[----:B------:R-:W-:Y:S02]  /*e830*/  FSEL R186, R186, -INF , !P1 ;  /* 0xff800000baba7808 */ /* 0x000fe40004800000 */
[C---:B------:R-:W-:Y:S02]  /*e840*/  ISETP.GT.AND P0, PT, R221.reuse, 0x29, !P0 ;  /* 0x00000029dd00780c */ /* 0x040fe40004704270 */
[----:B------:R-:W-:Y:S02]  /*e850*/  LOP3.LUT P1, RZ, R22, 0x20000, RZ, 0xc0, !PT ;  /* 0x0002000016ff7812 */ /* 0x000fe4000782c0ff */
[----:B------:R-:W-:Y:S02]  /*e860*/  ISETP.LT.OR P0, PT, R222, 0x2a, P0 ;  /* 0x0000002ade00780c */ /* 0x000fe40000701670 */
[----:B------:R-:W-:-:S02]  /*e870*/  ISETP.GT.AND P2, PT, R221, 0x49, !P2 ;  /* 0x00000049dd00780c */ /* 0x000fc40005744270 */
[----:B------:R-:W-:Y:S02]  /*e880*/  FSEL R175, R175, -INF , !P0 ;  /* 0xff800000afaf7808 */ /* 0x000fe40004000000 */
[----:B------:R-:W-:Y:S02]  /*e890*/  LOP3.LUT P0, RZ, R22, 0x800, RZ, 0xc0, !PT ;  /* 0x0000080016ff7812 */ /* 0x000fe4000780c0ff */
[C---:B------:R-:W-:Y:S02]  /*e8a0*/  ISETP.LT.OR P2, PT, R222.reuse, 0x4a, P2 ;  /* 0x0000004ade00780c */ /* 0x040fe40001741670 */
[C---:B------:R-:W-:Y:S02]  /*e8b0*/  ISETP.GT.AND P0, PT, R221.reuse, 0x30, !P0 ;  /* 0x00000030dd00780c */ /* 0x040fe40004704270 */
[----:B------:R-:W-:Y:S02]  /*e8c0*/  ISETP.GT.AND P3, PT, R221, 0x50, !P3 ;  /* 0x00000050dd00780c */ /* 0x000fe40005f64270 */
[----:B------:R-:W-:-:S02]  /*e8d0*/  ISETP.LT.OR P0, PT, R222, 0x31, P0 ;  /* 0x00000031de00780c */ /* 0x000fc40000701670 */
[----:B------:R-:W-:Y:S02]  /*e8e0*/  FSEL R187, R187, -INF , !P2 ;  /* 0xff800000bbbb7808 */ /* 0x000fe40005000000 */
[----:B------:R-:W-:Y:S02]  /*e8f0*/  FSEL R153, R178, -INF , !P0 ;  /* 0xff800000b2997808 */ /* 0x000fe40004000000 */
[----:B------:R-:W-:Y:S01]  /*e900*/  LOP3.LUT P0, RZ, R22, 0x400, RZ, 0xc0, !PT ;  /* 0x0000040016ff7812 */ /* 0x000fe2000780c0ff */
[----:B------:R-:W0:Y:S01]  /*e910*/  SHFL.BFLY PT, R178, R152, 0x2, 0x1f ;  /* 0x0c401f0098b27f89 */ /* 0x000e2200000e0000 */
[C---:B------:R-:W-:Y:S02]  /*e920*/  ISETP.GT.AND P4, PT, R221.reuse, 0x51, !P4 ;  /* 0x00000051dd00780c */ /* 0x040fe40006784270 */
[----:B------:R-:W-:Y:S02]  /*e930*/  ISETP.GT.AND P0, PT, R221, 0x31, !P0 ;  /* 0x00000031dd00780c */ /* 0x000fe40004704270 */
[----:B------:R-:W-:-:S02]  /*e940*/  ISETP.LT.OR P3, PT, R222, 0x51, P3 ;  /* 0x00000051de00780c */ /* 0x000fc40001f61670 */
[----:B------:R-:W-:Y:S02]  /*e950*/  ISETP.LT.OR P0, PT, R222, 0x32, P0 ;  /* 0x00000032de00780c */ /* 0x000fe40000701670 */
[----:B------:R-:W-:Y:S02]  /*e960*/  ISETP.GT.AND P5, PT, R221, 0x58, !P5 ;  /* 0x00000058dd00780c */ /* 0x000fe40006fa4270 */
[----:B------:R-:W-:Y:S02]  /*e970*/  FSEL R179, R179, -INF , !P0 ;  /* 0xff800000b3b37808 */ /* 0x000fe40004000000 */
[----:B------:R-:W-:Y:S02]  /*e980*/  LOP3.LUT P0, RZ, R22, 0x200, RZ, 0xc0, !PT ;  /* 0x0000020016ff7812 */ /* 0x000fe4000780c0ff */
[----:B------:R-:W-:Y:S02]  /*e990*/  ISETP.LT.OR P4, PT, R222, 0x52, P4 ;  /* 0x00000052de00780c */ /* 0x000fe40002781670 */
[----:B------:R-:W-:-:S02]  /*e9a0*/  ISETP.GT.AND P0, PT, R221, 0x38, !P0 ;  /* 0x00000038dd00780c */ /* 0x000fc40004704270 */
[----:B------:R-:W-:Y:S02]  /*e9b0*/  FSEL R189, R189, -INF , !P3 ;  /* 0xff800000bdbd7808 */ /* 0x000fe40005800000 */
[C---:B------:R-:W-:Y:S02]  /*e9c0*/  ISETP.LT.OR P0, PT, R222.reuse, 0x39, P0 ;  /* 0x00000039de00780c */ /* 0x040fe40000701670 */
[----:B------:R-:W-:Y:S02]  /*e9d0*/  ISETP.LT.OR P5, PT, R222, 0x59, P5 ;  /* 0x00000059de00780c */ /* 0x000fe40002fa1670 */
[----:B------:R-:W-:Y:S02]  /*e9e0*/  FSEL R182, R182, -INF , !P0 ;  /* 0xff800000b6b67808 */ /* 0x000fe40004000000 */
[----:B------:R-:W-:Y:S02]  /*e9f0*/  LOP3.LUT P0, RZ, R22, 0x100, RZ, 0xc0, !PT ;  /* 0x0000010016ff7812 */ /* 0x000fe4000780c0ff */
[----:B0-----:R-:W-:-:S02]  /*ea00*/  FMNMX.FTZ R178, R152, R178, !PT ;  /* 0x000000b298b27209 */ /* 0x001fc40007810000 */
[----:B------:R-:W-:Y:S02]  /*ea10*/  ISETP.GT.AND P0, PT, R221, 0x39, !P0 ;  /* 0x00000039dd00780c */ /* 0x000fe40004704270 */
[----:B------:R-:W-:Y:S01]  /*ea20*/  FSEL R190, R190, -INF , !P4 ;  /* 0xff800000bebe7808 */ /* 0x000fe20006000000 */
[----:B------:R-:W0:Y:S01]  /*ea30*/  SHFL.BFLY PT, R152, R178, 0x1, 0x1f ;  /* 0x0c201f00b2987f89 */ /* 0x000e2200000e0000 */
[----:B------:R-:W-:Y:S02]  /*ea40*/  ISETP.LT.OR P0, PT, R222, 0x3a, P0 ;  /* 0x0000003ade00780c */ /* 0x000fe40000701670 */
[----:B------:R-:W-:Y:S02]  /*ea50*/  FSEL R192, R192, -INF , !P5 ;  /* 0xff800000c0c07808 */ /* 0x000fe40006800000 */
[----:B------:R-:W-:Y:S02]  /*ea60*/  FSEL R183, R183, -INF , !P0 ;  /* 0xff800000b7b77808 */ /* 0x000fe40004000000 */
[----:B------:R-:W-:-:S04]  /*ea70*/  LOP3.LUT P0, RZ, R22, 0x80, RZ, 0xc0, !PT ;  /* 0x0000008016ff7812 */ /* 0x000fc8000780c0ff */
[----:B------:R-:W-:-:S04]  /*ea80*/  ISETP.GT.AND P0, PT, R221, 0x40, !P0 ;  /* 0x00000040dd00780c */ /* 0x000fc80004704270 */
[----:B------:R-:W-:-:S04]  /*ea90*/  ISETP.LT.OR P0, PT, R222, 0x41, P0 ;  /* 0x00000041de00780c */ /* 0x000fc80000701670 */
[----:B------:R-:W-:Y:S02]  /*eaa0*/  FSEL R184, R184, -INF , !P0 ;  /* 0xff800000b8b87808 */ /* 0x000fe40004000000 */
[----:B------:R-:W-:Y:S02]  /*eab0*/  ISETP.GT.AND P0, PT, R221, 0x41, !P6 ;  /* 0x00000041dd00780c */ /* 0x000fe40007704270 */
[----:B------:R-:W-:Y:S02]  /*eac0*/  LOP3.LUT P6, RZ, R22, 0x1, RZ, 0xc0, !PT ;  /* 0x0000000116ff7812 */ /* 0x000fe400078cc0ff */
[----:B------:R-:W-:Y:S02]  /*ead0*/  ISETP.LT.OR P0, PT, R222, 0x42, P0 ;  /* 0x00000042de00780c */ /* 0x000fe40000701670 */
[----:B0-----:R-:W-:Y:S02]  /*eae0*/  FMNMX.FTZ R178, R178, R152, !PT ;  /* 0x00000098b2b27209 */ /* 0x001fe40007810000 */
[----:B------:R-:W-:-:S02]  /*eaf0*/  FSEL R185, R185, -INF , !P0 ;  /* 0xff800000b9b97808 */ /* 0x000fc40004000000 */
[----:B------:R-:W-:-:S04]  /*eb00*/  FSETP.NEU.FTZ.AND P0, PT, R178, -INF , PT ;  /* 0xff800000b200780b */ /* 0x000fc80003f1d000 */
[----:B------:R-:W-:-:S05]  /*eb10*/  FSEL R152, R178, RZ, P0 ;  /* 0x000000ffb2987208 */ /* 0x000fca0000000000 */
[----:B------:R-:W-:Y:S01]  /*eb20*/  FADD.FTZ R152, -R152, R6 ;  /* 0x0000000698987221 */ /* 0x000fe20000010100 */
[----:B------:R-:W-:-:S05]  /*eb30*/  FMUL.FTZ R6, R178, UR48 ;  /* 0x00000030b2067c20 */ /* 0x000fca0008410000 */
[----:B------:R-:W-:Y:S02]  /*eb40*/  FSEL R6, R6, RZ, P0 ;  /* 0x000000ff06067208 */ /* 0x000fe40000000000 */
[----:B------:R-:W-:-:S03]  /*eb50*/  ISETP.GT.AND P0, PT, R221, RZ, !P1 ;  /* 0x000000ffdd00720c */ /* 0x000fc60004f04270 */
[--C-:B------:R-:W-:Y:S01]  /*eb60*/  FFMA.FTZ R168, R168, UR48, -R6.reuse ;  /* 0x00000030a8a87c23 */ /* 0x100fe20008010806 */
        /* <DEDUP_REMOVED lines=22> */
[----:B------:R-:W-:Y:S01]  /*ecd0*/  FFMA.FTZ R197, R197, UR48, -R6 ;  /* 0x00000030c5c57c23 */ /* 0x000fe20008010806 */
[----:B------:R-:W-:Y:S01]  /*ece0*/  FMUL.FTZ R6, R152, UR48 ;  /* 0x0000003098067c20 */ /* 0x000fe20008410000 */
[----:B------:R-:W-:Y:S01]  /*ecf0*/  MUFU.EX2 R168, R168 ;  /* 0x000000a800a87308 */ /* 0x000fe20000000800 */
[----:B------:R-:W-:-:S04]  /*ed00*/  ISETP.LT.OR P0, PT, R222, 0x1, P0 ;  /* 0x00000001de00780c */ /* 0x000fc80000701670 */
[----:B------:R-:W-:Y:S02]  /*ed10*/  FSEL R154, R154, -INF , !P0 ;  /* 0xff8000009a9a7808 */ /* 0x000fe40004000000 */
[----:B------:R-:W-:Y:S01]  /*ed20*/  ISETP.GT.AND P0, PT, R221, 0x59, !P6 ;  /* 0x00000059dd00780c */ /* 0x000fe20007704270 */
[----:B------:R-:W0:Y:S01]  /*ed30*/  MUFU.EX2 R6, R6 ;  /* 0x0000000600067308 */ /* 0x000e220000000800 */
[----:B------:R-:W-:Y:S02]  /*ed40*/  ISETP.NE.AND P6, PT, R224, 0x3, PT ;  /* 0x00000003e000780c */ /* 0x000fe40003fc5270 */
[----:B------:R-:W-:-:S04]  /*ed50*/  ISETP.LT.OR P0, PT, R222, 0x5a, P0 ;  /* 0x0000005ade00780c */ /* 0x000fc80000701670 */
[----:B------:R-:W-:Y:S01]  /*ed60*/  FSEL R194, R194, -INF , !P0 ;  /* 0xff800000c2c27808 */ /* 0x000fe20004000000 */
[----:B------:R-:W3:Y:S08]  /*ed70*/  MUFU.EX2 R152, R169 ;  /* 0x000000a900987308 */ /* 0x000ef00000000800 */
[----:B------:R-:W4:Y:S01]  /*ed80*/  MUFU.EX2 R156, R156 ;  /* 0x0000009c009c7308 */ /* 0x000f220000000800 */
[----:B0-----:R-:W-:Y:S01]  /*ed90*/  FFMA.FTZ R8, R6, R8, R168 ;  /* 0x0000000806087223 */ /* 0x001fe200000100a8 */
[-C--:B------:R-:W-:Y:S01]  /*eda0*/  FMUL.FTZ R24, R24, R6.reuse ;  /* 0x0000000618187220 */ /* 0x080fe20000410000 */
[-C--:B------:R-:W-:Y:S01]  /*edb0*/  FMUL.FTZ R25, R25, R6.reuse ;  /* 0x0000000619197220 */ /* 0x080fe20000410000 */
[-C--:B------:R-:W-:Y:S01]  /*edc0*/  FMUL.FTZ R28, R28, R6.reuse ;  /* 0x000000061c1c7220 */ /* 0x080fe20000410000 */
[-C--:B------:R-:W-:Y:S01]  /*edd0*/  FMUL.FTZ R29, R29, R6.reuse ;  /* 0x000000061d1d7220 */ /* 0x080fe20000410000 */
[-C--:B------:R-:W-:Y:S01]  /*ede0*/  FMUL.FTZ R32, R32, R6.reuse ;  /* 0x0000000620207220 */ /* 0x080fe20000410000 */
[----:B------:R-:W-:Y:S01]  /*edf0*/  FMUL.FTZ R33, R33, R6 ;  /* 0x0000000621217220 */ /* 0x000fe20000410000 */
[----:B------:R-:W0:Y:S01]  /*ee00*/  MUFU.EX2 R157, R157 ;  /* 0x0000009d009d7308 */ /* 0x000e220000000800 */
[C---:B---3--:R-:W-:Y:S01]  /*ee10*/  FADD.FTZ R8, R152.reuse, R8 ;  /* 0x0000000898087221 */ /* 0x048fe20000010000 */
[----:B------:R-:W-:Y:S01]  /*ee20*/  F2FP.F16.F32.PACK_AB R152, R152, R168 ;  /* 0x000000a89898723e */ /* 0x000fe200000000ff */
[-C--:B------:R-:W-:Y:S01]  /*ee30*/  FMUL.FTZ R36, R36, R6.reuse ;  /* 0x0000000624247220 */ /* 0x080fe20000410000 */
[----:B------:R-:W-:Y:S01]  /*ee40*/  FMNMX.FTZ R168, R154, R7, !PT ;  /* 0x000000079aa87209 */ /* 0x000fe20007810000 */
[-C--:B------:R-:W-:Y:S01]  /*ee50*/  FMUL.FTZ R37, R37, R6.reuse ;  /* 0x0000000625257220 */ /* 0x080fe20000410000 */
[-C--:B------:R-:W-:Y:S01]  /*ee60*/  FMUL.FTZ R40, R40, R6.reuse ;  /* 0x0000000628287220 */ /* 0x080fe20000410000 */
[----:B------:R-:W-:Y:S01]  /*ee70*/  FMUL.FTZ R41, R41, R6 ;  /* 0x0000000629297220 */ /* 0x000fe20000410000 */
[----:B------:R-:W-:Y:S01]  /*ee80*/  FMNMX.FTZ R168, R155, R168, !PT ;  /* 0x000000a89ba87209 */ /* 0x000fe20007810000 */
[----:B------:R-:W3:Y:S01]  /*ee90*/  MUFU.EX2 R160, R160 ;  /* 0x000000a000a07308 */ /* 0x000ee20000000800 */
[----:B----4-:R-:W-:Y:S01]  /*eea0*/  FADD.FTZ R8, R156, R8 ;  /* 0x000000089c087221 */ /* 0x010fe20000010000 */
[----:B------:R-:W-:Y:S01]  /*eeb0*/  FMUL.FTZ R44, R44, R6 ;  /* 0x000000062c2c7220 */ /* 0x000fe20000410000 */
[----:B------:R-:W-:Y:S01]  /*eec0*/  FMNMX.FTZ R168, R158, R168, !PT ;  /* 0x000000a89ea87209 */ /* 0x000fe20007810000 */
[-C--:B------:R-:W-:Y:S01]  /*eed0*/  FMUL.FTZ R45, R45, R6.reuse ;  /* 0x000000062d2d7220 */ /* 0x080fe20000410000 */
[-C--:B------:R-:W-:Y:S01]  /*eee0*/  FMUL.FTZ R48, R48, R6.reuse ;  /* 0x0000000630307220 */ /* 0x080fe20000410000 */
[----:B------:R-:W-:Y:S01]  /*eef0*/  FMUL.FTZ R49, R49, R6 ;  /* 0x0000000631317220 */ /* 0x000fe20000410000 */
[----:B------:R-:W-:Y:S01]  /*ef00*/  FMNMX.FTZ R168, R159, R168, !PT ;  /* 0x000000a89fa87209 */ /* 0x000fe20007810000 */
[----:B------:R-:W4:Y:S01]  /*ef10*/  MUFU.EX2 R161, R161 ;  /* 0x000000a100a17308 */ /* 0x000f220000000800 */
[----:B0-----:R-:W-:Y:S01]  /*ef20*/  FADD.FTZ R8, R157, R8 ;  /* 0x000000089d087221 */ /* 0x001fe20000010000 */
[----:B------:R-:W-:Y:S01]  /*ef30*/  FMUL.FTZ R52, R52, R6 ;  /* 0x0000000634347220 */ /* 0x000fe20000410000 */
[----:B------:R-:W-:Y:S01]  /*ef40*/  FMNMX.FTZ R168, R162, R168, !PT ;  /* 0x000000a8a2a87209 */ /* 0x000fe20007810000 */
[-C--:B------:R-:W-:Y:S01]  /*ef50*/  FMUL.FTZ R53, R53, R6.reuse ;  /* 0x0000000635357220 */ /* 0x080fe20000410000 */
[-C--:B------:R-:W-:Y:S01]  /*ef60*/  FMUL.FTZ R56, R56, R6.reuse ;  /* 0x0000000638387220 */ /* 0x080fe20000410000 */
[----:B------:R-:W-:Y:S01]  /*ef70*/  FMUL.FTZ R57, R57, R6 ;  /* 0x0000000639397220 */ /* 0x000fe20000410000 */
[----:B------:R-:W-:Y:S01]  /*ef80*/  FMNMX.FTZ R168, R163, R168, !PT ;  /* 0x000000a8a3a87209 */ /* 0x000fe20007810000 */
[----:B------:R-:W0:Y:S01]  /*ef90*/  MUFU.EX2 R164, R164 ;  /* 0x000000a400a47308 */ /* 0x000e220000000800 */
[----:B---3--:R-:W-:Y:S01]  /*efa0*/  FADD.FTZ R8, R160, R8 ;  /* 0x00000008a0087221 */ /* 0x008fe20000010000 */
[----:B------:R-:W-:Y:S01]  /*efb0*/  FMUL.FTZ R60, R60, R6 ;  /* 0x000000063c3c7220 */ /* 0x000fe20000410000 */
        /* <DEDUP_REMOVED lines=71> */
[-C--:B------:R-:W-:Y:S01]  /*f430*/  FMUL.FTZ R132, R132, R6.reuse ;  /* 0x0000000684847220 */ /* 0x080fe20000410000 */
[-C--:B------:R-:W-:Y:S01]  /*f440*/  FMUL.FTZ R133, R133, R6.reuse ;  /* 0x0000000685857220 */ /* 0x080fe20000410000 */
[----:B------:R-:W3:Y:S01]  /*f450*/  SHFL.BFLY PT, R169, R168, 0x2, 0x1f ;  /* 0x0c401f00a8a97f89 */ /* 0x000ee200000e0000 */
[-C--:B------:R-:W-:Y:S01]  /*f460*/  FMUL.FTZ R136, R136, R6.reuse ;  /* 0x0000000688887220 */ /* 0x080fe20000410000 */
[-C--:B------:R-:W-:Y:S01]  /*f470*/  FMUL.FTZ R137, R137, R6.reuse ;  /* 0x0000000689897220 */ /* 0x080fe20000410000 */
[-C--:B------:R-:W-:Y:S01]  /*f480*/  FMUL.FTZ R140, R140, R6.reuse ;  /* 0x000000068c8c7220 */ /* 0x080fe20000410000 */
[----:B------:R-:W5:Y:S01]  /*f490*/  MUFU.EX2 R218, R218 ;  /* 0x000000da00da7308 */ /* 0x000f620000000800 */
[----:B----4-:R-:W-:Y:S01]  /*f4a0*/  FADD.FTZ R8, R180, R8 ;  /* 0x00000008b4087221 */ /* 0x010fe20000010000 */
[-C--:B------:R-:W-:Y:S01]  /*f4b0*/  FMUL.FTZ R141, R141, R6.reuse ;  /* 0x000000068d8d7220 */ /* 0x080fe20000410000 */
[-C--:B------:R-:W-:Y:S01]  /*f4c0*/  FMUL.FTZ R144, R144, R6.reuse ;  /* 0x0000000690907220 */ /* 0x080fe20000410000 */
[-C--:B------:R-:W-:Y:S01]  /*f4d0*/  FMUL.FTZ R145, R145, R6.reuse ;  /* 0x0000000691917220 */ /* 0x080fe20000410000 */
[-C--:B------:R-:W-:Y:S01]  /*f4e0*/  FMUL.FTZ R148, R148, R6.reuse ;  /* 0x0000000694947220 */ /* 0x080fe20000410000 */
[----:B------:R-:W-:-:S02]  /*f4f0*/  FMUL.FTZ R149, R149, R6 ;  /* 0x0000000695957220 */ /* 0x000fc40000410000 */
[----:B------:R-:W4:Y:S01]  /*f500*/  MUFU.EX2 R219, R219 ;  /* 0x000000db00db7308 */ /* 0x000f220000000800 */
[----:B0-----:R-:W-:-:S07]  /*f510*/  FADD.FTZ R8, R181, R8 ;  /* 0x00000008b5087221 */ /* 0x001fce0000010000 */
[----:B------:R-:W0:Y:S01]  /*f520*/  MUFU.EX2 R188, R188 ;  /* 0x000000bc00bc7308 */ /* 0x000e220000000800 */
[----:B-----5:R-:W-:Y:S01]  /*f530*/  FADD.FTZ R8, R218, R8 ;  /* 0x00000008da087221 */ /* 0x020fe20000010000 */
[----:B---3--:R-:W-:-:S06]  /*f540*/  FMNMX.FTZ R168, R168, R169, !PT ;  /* 0x000000a9a8a87209 */ /* 0x008fcc0007810000 */
[----:B------:R-:W3:Y:S01]  /*f550*/  MUFU.EX2 R220, R220 ;  /* 0x000000dc00dc7308 */ /* 0x000ee20000000800 */
[----:B------:R-:W5:Y:S01]  /*f560*/  SHFL.BFLY PT, R169, R168, 0x1, 0x1f ;  /* 0x0c201f00a8a97f89 */ /* 0x000f6200000e0000 */
[----:B----4-:R-:W-:-:S06]  /*f570*/  FADD.FTZ R8, R219, R8 ;  /* 0x00000008db087221 */ /* 0x010fcc0000010000 */
[----:B------:R-:W4:Y:S08]  /*f580*/  MUFU.EX2 R191, R191 ;  /* 0x000000bf00bf7308 */ /* 0x000f300000000800 */
[----:B------:R-:W1:Y:S08]  /*f590*/  MUFU.EX2 R193, R193 ;  /* 0x000000c100c17308 */ /* 0x000e700000000800 */
[----:B------:R-:W2:Y:S01]  /*f5a0*/  MUFU.EX2 R196, R196 ;  /* 0x000000c400c47308 */ /* 0x000ea20000000800 */
[----:B-----5:R-:W-:-:S04]  /*f5b0*/  FMNMX.FTZ R176, R168, R169, !PT ;  /* 0x000000a9a8b07209 */ /* 0x020fc80007810000 */
[C---:B------:R-:W-:Y:S01]  /*f5c0*/  FSETP.NEU.FTZ.AND P0, PT, R176.reuse, -INF , PT ;  /* 0xff800000b000780b */ /* 0x040fe20003f1d000 */
[----:B------:R-:W-:-:S05]  /*f5d0*/  FMUL.FTZ R168, R176, UR48 ;  /* 0x00000030b0a87c20 */ /* 0x000fca0008410000 */
[----:B------:R-:W-:-:S05]  /*f5e0*/  FSEL R168, R168, RZ, P0 ;  /* 0x000000ffa8a87208 */ /* 0x000fca0000000000 */
[--C-:B------:R-:W-:Y:S01]  /*f5f0*/  FFMA.FTZ R199, R166, UR48, -R168.reuse ;  /* 0x00000030a6c77c23 */ /* 0x100fe200080108a8 */
[----:B------:R-:W-:Y:S01]  /*f600*/  F2FP.F16.F32.PACK_AB R166, R181, R180 ;  /* 0x000000b4b5a6723e */ /* 0x000fe200000000ff */
[--C-:B------:R-:W-:Y:S01]  /*f610*/  FFMA.FTZ R222, R154, UR48, -R168.reuse ;  /* 0x000000309ade7c23 */ /* 0x100fe200080108a8 */
[----:B------:R-:W-:Y:S01]  /*f620*/  FSEL R180, R176, RZ, P0 ;  /* 0x000000ffb0b47208 */ /* 0x000fe20000000000 */
[--C-:B------:R-:W-:Y:S01]  /*f630*/  FFMA.FTZ R169, R155, UR48, -R168.reuse ;  /* 0x000000309ba97c23 */ /* 0x100fe200080108a8 */
[--C-:B------:R-:W-:Y:S01]  /*f640*/  FFMA.FTZ R221, R158, UR48, -R168.reuse ;  /* 0x000000309edd7c23 */ /* 0x100fe200080108a8 */
[--C-:B------:R-:W-:Y:S01]  /*f650*/  FFMA.FTZ R159, R159, UR48, -R168.reuse ;  /* 0x000000309f9f7c23 */ /* 0x100fe200080108a8 */
[--C-:B------:R-:W-:Y:S01]  /*f660*/  FFMA.FTZ R215, R162, UR48, -R168.reuse ;  /* 0x00000030a2d77c23 */ /* 0x100fe200080108a8 */
[----:B------:R-:W-:Y:S01]  /*f670*/  FADD.FTZ R180, -R180, R7 ;  /* 0x00000007b4b47221 */ /* 0x000fe20000010100 */
[----:B------:R-:W-:Y:S01]  /*f680*/  MUFU.EX2 R222, R222 ;  /* 0x000000de00de7308 */ /* 0x000fe20000000800 */
[----:B------:R-:W-:Y:S01]  /*f690*/  FFMA.FTZ R163, R163, UR48, -R168 ;  /* 0x00000030a3a37c23 */ /* 0x000fe200080108a8 */
[----:B------:R-:W-:Y:S01]  /*f6a0*/  F2FP.F16.F32.PACK_AB R154, R157, R156 ;  /* 0x0000009c9d9a723e */ /* 0x000fe200000000ff */
[----:B------:R-:W-:Y:S01]  /*f6b0*/  FMUL.FTZ R7, R180, UR48 ;  /* 0x00000030b4077c20 */ /* 0x000fe20008410000 */
[----:B------:R-:W-:Y:S01]  /*f6c0*/  F2FP.F16.F32.PACK_AB R156, R161, R160 ;  /* 0x000000a0a19c723e */ /* 0x000fe200000000ff */
[----:B0-----:R-:W-:Y:S01]  /*f6d0*/  FADD.FTZ R161, R188, R8 ;  /* 0x00000008bca17221 */ /* 0x001fe20000010000 */
[--C-:B------:R-:W-:Y:S01]  /*f6e0*/  FFMA.FTZ R155, R174, UR48, -R168.reuse ;  /* 0x00000030ae9b7c23 */ /* 0x100fe200080108a8 */
[--C-:B------:R-:W-:Y:S01]  /*f6f0*/  FFMA.FTZ R167, R167, UR48, -R168.reuse ;  /* 0x00000030a7a77c23 */ /* 0x100fe200080108a8 */
[----:B------:R-:W-:Y:S01]  /*f700*/  MUFU.EX2 R169, R169 ;  /* 0x000000a900a97308 */ /* 0x000fe20000000800 */
[----:B---3--:R-:W-:Y:S01]  /*f710*/  FADD.FTZ R8, R220, R161 ;  /* 0x000000a1dc087221 */ /* 0x008fe20000010000 */
[--C-:B------:R-:W-:Y:S01]  /*f720*/  FFMA.FTZ R198, R170, UR48, -R168.reuse ;  /* 0x00000030aac67c23 */ /* 0x100fe200080108a8 */
[----:B------:R-:W-:Y:S01]  /*f730*/  F2FP.F16.F32.PACK_AB R158, R165, R164 ;  /* 0x000000a4a59e723e */ /* 0x000fe200000000ff */
[----:B------:R-:W-:Y:S01]  /*f740*/  FFMA.FTZ R171, R171, UR48, -R168 ;  /* 0x00000030abab7c23 */ /* 0x000fe200080108a8 */
[----:B----4-:R-:W-:Y:S01]  /*f750*/  FADD.FTZ R8, R191, R8 ;  /* 0x00000008bf087221 */ /* 0x010fe20000010000 */
[--C-:B------:R-:W-:Y:S01]  /*f760*/  FFMA.FTZ R175, R175, UR48, -R168.reuse ;  /* 0x00000030afaf7c23 */ /* 0x100fe200080108a8 */
[----:B------:R-:W-:Y:S01]  /*f770*/  FFMA.FTZ R153, R153, UR48, -R168 ;  /* 0x0000003099997c23 */ /* 0x000fe200080108a8 */
[----:B------:R-:W0:Y:S01]  /*f780*/  MUFU.EX2 R7, R7 ;  /* 0x0000000700077308 */ /* 0x000e220000000800 */
[----:B-1----:R-:W-:Y:S01]  /*f790*/  FADD.FTZ R165, R193, R8 ;  /* 0x00000008c1a57221 */ /* 0x002fe20000010000 */
[--C-:B------:R-:W-:Y:S01]  /*f7a0*/  FFMA.FTZ R179, R179, UR48, -R168.reuse ;  /* 0x00000030b3b37c23 */ /* 0x100fe200080108a8 */
[----:B------:R-:W-:Y:S01]  /*f7b0*/  F2FP.F16.F32.PACK_AB R162, R173, R172 ;  /* 0x000000acada2723e */ /* 0x000fe200000000ff */
[--C-:B------:R-:W-:Y:S01]  /*f7c0*/  FFMA.FTZ R182, R182, UR48, -R168.reuse ;  /* 0x00000030b6b67c23 */ /* 0x100fe200080108a8 */
[----:B--2---:R-:W-:Y:S01]  /*f7d0*/  FADD.FTZ R165, R196, R165 ;  /* 0x000000a5c4a57221 */ /* 0x004fe20000010000 */
        /* <DEDUP_REMOVED lines=9> */
[----:B------:R-:W-:Y:S01]  /*f870*/  FFMA.FTZ R194, R194, UR48, -R168 ;  /* 0x00000030c2c27c23 */ /* 0x000fe200080108a8 */
[----:B------:R-:W2:Y:S01]  /*f880*/  MUFU.EX2 R159, R159 ;  /* 0x0000009f009f7308 */ /* 0x000ea20000000800 */
[----:B0-----:R-:W-:Y:S01]  /*f890*/  FFMA.FTZ R180, R7, R3, R222 ;  /* 0x0000000307b47223 */ /* 0x001fe200000100de */
[----:B------:R-:W-:Y:S01]  /*f8a0*/  F2FP.F16.F32.PACK_AB R160, R217, R216 ;  /* 0x000000d8d9a0723e */ /* 0x000fe200000000ff */
[----:B------:R-:W-:Y:S01]  /*f8b0*/  FMUL.FTZ R26, R26, R7 ;  /* 0x000000071a1a7220 */ /* 0x000fe20000410000 */
[----:B------:R-:W-:Y:S01]  /*f8c0*/  F2FP.F16.F32.PACK_AB R164, R177, R195 ;  /* 0x000000c3b1a4723e */ /* 0x000fe200000000ff */
[----:B------:R-:W-:Y:S01]  /*f8d0*/  FADD.FTZ R180, R169, R180 ;  /* 0x000000b4a9b47221 */ /* 0x000fe20000010000 */
[----:B------:R-:W-:Y:S01]  /*f8e0*/  F2FP.F16.F32.PACK_AB R168, R219, R218 ;  /* 0x000000dadba8723e */ /* 0x000fe200000000ff */
[-C--:B------:R-:W-:Y:S01]  /*f8f0*/  FMUL.FTZ R27, R27, R7.reuse ;  /* 0x000000071b1b7220 */ /* 0x080fe20000410000 */
[----:B------:R-:W0:Y:S01]  /*f900*/  MUFU.EX2 R157, R215 ;  /* 0x000000d7009d7308 */ /* 0x000e220000000800 */
[----:B-1----:R-:W-:Y:S01]  /*f910*/  FADD.FTZ R180, R221, R180 ;  /* 0x000000b4ddb47221 */ /* 0x002fe20000010000 */
[----:B------:R-:W-:Y:S01]  /*f920*/  F2FP.F16.F32.PACK_AB R170, R220, R188 ;  /* 0x000000bcdcaa723e */ /* 0x000fe200000000ff */
[----:B------:R-:W-:Y:S01]  /*f930*/  FMUL.FTZ R30, R30, R7 ;  /* 0x000000071e1e7220 */ /* 0x000fe20000410000 */
[----:B------:R-:W-:Y:S01]  /*f940*/  F2FP.F16.F32.PACK_AB R172, R193, R191 ;  /* 0x000000bfc1ac723e */ /* 0x000fe200000000ff */
        /* <DEDUP_REMOVED lines=60> */
[----:B0-----:R-:W-:Y:S01]  /*fd10*/  FADD.FTZ R180, R171, R180 ;  /* 0x000000b4abb47221 */ /* 0x001fe20000010000 */
[----:B-1----:R-:W-:Y:S01]  /*fd20*/  F2FP.F16.F32.PACK_AB R155, R159, R221 ;  /* 0x000000dd9f9b723e */ /* 0x002fe200000000ff */
[----:B------:R-:W-:Y:S01]  /*fd30*/  FMUL.FTZ R118, R118, R7 ;  /* 0x0000000776767220 */ /* 0x000fe20000410000 */
[----:B------:R-:W-:Y:S01]  /*fd40*/  F2FP.F16.F32.PACK_AB R159, R167, R199 ;  /* 0x000000c7a79f723e */ /* 0x000fe200000000ff */
[----:B------:R-:W-:Y:S01]  /*fd50*/  FMUL.FTZ R119, R119, R7 ;  /* 0x0000000777777220 */ /* 0x000fe20000410000 */
[----:B------:R-:W-:Y:S01]  /*fd60*/  F2FP.F16.F32.PACK_AB R161, R171, R161 ;  /* 0x000000a1aba1723e */ /* 0x000fe200000000ff */
[-C--:B------:R-:W-:Y:S01]  /*fd70*/  FMUL.FTZ R122, R122, R7.reuse ;  /* 0x000000077a7a7220 */ /* 0x080fe20000410000 */
[----:B------:R0:W1:Y:S01]  /*fd80*/  MUFU.EX2 R173, R153 ;  /* 0x0000009900ad7308 */ /* 0x0000620000000800 */
[----:B---3--:R-:W-:Y:S01]  /*fd90*/  FADD.FTZ R180, R165, R180 ;  /* 0x000000b4a5b47221 */ /* 0x008fe20000010000 */
[-C--:B------:R-:W-:Y:S01]  /*fda0*/  FMUL.FTZ R123, R123, R7.reuse ;  /* 0x000000077b7b7220 */ /* 0x080fe20000410000 */
[-C--:B------:R-:W-:Y:S01]  /*fdb0*/  FMUL.FTZ R126, R126, R7.reuse ;  /* 0x000000077e7e7220 */ /* 0x080fe20000410000 */
[-C--:B------:R-:W-:Y:S01]  /*fdc0*/  FMUL.FTZ R127, R127, R7.reuse ;  /* 0x000000077f7f7220 */ /* 0x080fe20000410000 */
[-C--:B------:R-:W-:Y:S01]  /*fdd0*/  FMUL.FTZ R130, R130, R7.reuse ;  /* 0x0000000782827220 */ /* 0x080fe20000410000 */
[-C--:B------:R-:W-:Y:S01]  /*fde0*/  FMUL.FTZ R131, R131, R7.reuse ;  /* 0x0000000783837220 */ /* 0x080fe20000410000 */
[----:B------:R-:W-:Y:S01]  /*fdf0*/  FMUL.FTZ R134, R134, R7 ;  /* 0x0000000786867220 */ /* 0x000fe20000410000 */
[----:B------:R-:W3:Y:S01]  /*fe00*/  MUFU.EX2 R179, R179 ;  /* 0x000000b300b37308 */ /* 0x000ee20000000800 */
[C---:B--2---:R-:W-:Y:S01]  /*fe10*/  FADD.FTZ R180, R175.reuse, R180 ;  /* 0x000000b4afb47221 */ /* 0x044fe20000010000 */
[----:B------:R-:W-:Y:S01]  /*fe20*/  F2FP.F16.F32.PACK_AB R163, R175, R165 ;  /* 0x000000a5afa3723e */ /* 0x000fe200000000ff */
[-C--:B------:R-:W-:Y:S01]  /*fe30*/  FMUL.FTZ R135, R135, R7.reuse ;  /* 0x0000000787877220 */ /* 0x080fe20000410000 */
[----:B0-----:R-:W-:Y:S01]  /*fe40*/  F2FP.F16.F32.PACK_AB R153, R169, R222 ;  /* 0x000000dea999723e */ /* 0x001fe200000000ff */
        /* <DEDUP_REMOVED lines=9> */
[----:B------:R-:W-:-:S02]  /*fee0*/  FMUL.FTZ R151, R151, R7 ;  /* 0x0000000797977220 */ /* 0x000fc40000410000 */
[----:B------:R-:W1:Y:S01]  /*fef0*/  MUFU.EX2 R183, R183 ;  /* 0x000000b700b77308 */ /* 0x000e620000000800 */
[C---:B---3--:R-:W-:Y:S01]  /*ff00*/  FADD.FTZ R3, R179.reuse, R180 ;  /* 0x000000b4b3037221 */ /* 0x048fe20000010000 */
        /* <DEDUP_REMOVED lines=9> */
[C---:B0-----:R-:W-:Y:S01]  /*ffa0*/  FADD.FTZ R3, R185.reuse, R6 ;  /* 0x00000006b9037221 */ /* 0x041fe20000010000 */
[----:B------:R-:W-:-:S06]  /*ffb0*/  F2FP.F16.F32.PACK_AB R169, R185, R184 ;  /* 0x000000b8b9a9723e */ /* 0x000fcc00000000ff */
[----:B------:R-:W0:Y:S01]  /*ffc0*/  MUFU.EX2 R189, R189 ;  /* 0x000000bd00bd7308 */ /* 0x000e220000000800 */
[----:B-1----:R-:W-:-:S07]  /*ffd0*/  FADD.FTZ R6, R186, R3 ;  /* 0x00000003ba067221 */ /* 0x002fce0000010000 */
        /* <DEDUP_REMOVED lines=13> */
.L_x_2983:
[----:B------:R0:W1:Y:S01]  /*100b0*/  SYNCS.PHASECHK.TRANS64.TRYWAIT P0, [R20+URZ+0x22850], R21 ;  /* 0x02285015140075a7 */ /* 0x000062000800017f */
[----:B------:R-:W-:Y:S05]  /*100c0*/  @!P6 BRA `(.L_x_2984) ;  /* 0x000000000004e947 */ /* 0x000fea0003800000 */
[----:B------:R-:W-:Y:S01]  /*100d0*/  BPT.TRAP 0x1 ;  /* 0x000000040000795c */ /* 0x000fe20000300000 */
.L_x_2984:
[----:B------:R-:W-:Y:S01]  /*100e0*/  IMAD.MOV.U32 R177, RZ, RZ, 0xc00 ;  /* 0x00000c00ffb17424 */ /* 0x000fe200078e00ff */
[----:B------:R-:W-:Y:S03]  /*100f0*/  BSSY B0, `(.L_x_2985) ;  /* 0x0000005000007945 */ /* 0x000fe60003800000 */
[----:B------:R-:W-:Y:S01]  /*10100*/  IMAD R177, R2, R177, UR49 ;  /* 0x0000003102b17e24 */ /* 0x000fe2000f8e02b1 */
[----:B-1----:R-:W-:Y:S06]  /*10110*/  @P0 BRA `(.L_x_2986) ;  /* 0x0000000000080947 */ /* 0x002fec0003800000 */
[----:B------:R-:W1:Y:S02]  /*10120*/  SYNCS.PHASECHK.TRANS64.TRYWAIT P0, [R20+URZ+0x22850], R21 ;  /* 0x02285015140075a7 */ /* 0x000e64000800017f */
[----:B-1----:R-:W-:Y:S05]  /*10130*/  @!P0 BRA `(.L_x_2987) ;  /* 0x0000012400788947 */ /* 0x002fea0003800000 */
.L_x_2986:
[----:B------:R-:W-:Y:S05]  /*10140*/  BSYNC B0 ;  /* 0x0000000000007941 */ /* 0x000fea0003800000 */
.L_x_2985:
[----:B------:R-:W2:Y:S01]  /*10150*/  S2R R179, SR_TID.X ;  /* 0x0000000000b37919 */ /* 0x000ea20000002100 */
[----:B------:R-:W-:Y:S05]  /*10160*/  WARPSYNC.ALL ;  /* 0x0000000000007948 */ /* 0x000fea0003800000 */
[----:B------:R-:W-:Y:S02]  /*10170*/  IMAD.MOV.U32 R6, RZ, RZ, R177 ;  /* 0x000000ffff067224 */ /* 0x000fe400078e00b1 */
[----:B------:R-:W-:-:S03]  /*10180*/  IMAD.MOV.U32 R7, RZ, RZ, 0x40000040 ;  /* 0x40000040ff077424 */ /* 0x000fc600078e00ff */
[----:B------:R-:W-:Y:S01]  /*10190*/  R2UR UR6, R6 ;  /* 0x00000000060672ca */ /* 0x000fe200000e0000 */
[----:B------:R-:W-:Y:S01]  /*101a0*/  VIADD R6, R177, 0x80 ;  /* 0x00000080b1067836 */ /* 0x000fe20000000000 */
[----:B------:R-:W-:Y:S01]  /*101b0*/  R2UR UR7, R7 ;  /* 0x00000000070772ca */ /* 0x000fe200000e0000 */
[----:B------:R-:W-:Y:S01]  /*101c0*/  IMAD.MOV.U32 R7, RZ, RZ, 0x40000040 ;  /* 0x40000040ff077424 */ /* 0x000fe200078e00ff */
[----:B--2---:R-:W-:-:S05]  /*101d0*/  SHF.R.U32.HI R179, RZ, 0x7, R179 ;  /* 0x00000007ffb37819 */ /* 0x004fca00000116b3 */
[----:B01----:R-:W-:Y:S02]  /*101e0*/  VIADD R21, R179, 0x8 ;  /* 0x00000008b3157836 */ /* 0x003fe40000000000 */
[----:B------:R-:W-:-:S03]  /*101f0*/  IMAD.U32 R179, RZ, RZ, UR51 ;  /* 0x00000033ffb37e24 */ /* 0x000fc6000f8e00ff */
[----:B------:R0:W-:Y:S02]  /*10200*/  BAR.SYNC.DEFER_BLOCKING R21, 0x100 ;  /* 0x000400150000751d */ /* 0x0001e40000010000 */
[----:B------:R-:W-:-:S04]  /*10210*/  ISETP.NE.AND P0, PT, R179, 0x3, PT ;  /* 0x00000003b300780c */ /* 0x000fc80003f05270 */
[----:B------:R-:W-:-:S06]  /*10220*/  WARPGROUP.ARRIVE ;  /* 0x00000000000079c5 */ /* 0x000fcc0000000000 */
        /* <DEDUP_REMOVED lines=17> */
[----:B------:R-:W-:Y:S02]  /*10340*/  R2UR UR6, R6 ;  /* 0x00000000060672ca */ /* 0x000fe400000e0000 */
[----:B------:R-:W-:Y:S01]  /*10350*/  R2UR UR7, R7 ;  /* 0x00000000070772ca */ /* 0x000fe200000e0000 */
[----:B------:R-:W-:Y:S01]  /*10360*/  IMAD.MOV.U32 R7, RZ, RZ, 0x40000040 ;  /* 0x40000040ff077424 */ /* 0x000fe200078e00ff */
[----:B------:R-:W-:Y:S01]  /*10370*/  IADD3 R6, R177, 0x200, RZ ;  /* 0x00000200b1067810 */ /* 0x000fe20007ffe0ff */
[----:B------:R-:W-:Y:S02]  /*10380*/  WARPGROUP.DEPBAR.LE gsb0, 0x0 ;  /* 0x00008000000079c5 */ /* 0x000fe40000010000 */
[----:B------:R-:W-:-:S15]  /*10390*/  WARPGROUP.ARRIVE ;  /* 0x00000000000079c5 */ /* 0x000fde0000000000 */
[----:B------:R-:W-:-:S05]  /*103a0*/  NOP ;  /* 0x0000000000007918 */ /* 0x000fca0000000000 */
        /* <DEDUP_REMOVED lines=18> */
.L_x_2988:
[----:B------:R-:W-:Y:S01]  /*104d0*/  ISETP.GT.AND P0, PT, R0, R223, PT ;  /* 0x000000df0000720c */ /* 0x000fe20003f04270 */
[----:B------:R-:W-:Y:S02]  /*104e0*/  VIADD R20, R20, 0x22860 ;  /* 0x0002286014147836 */ /* 0x000fe40000000000 */
[----:B------:R-:W-:Y:S02]  /*104f0*/  IMAD.U32 R7, RZ, RZ, UR47 ;  /* 0x0000002fff077e24 */ /* 0x000fe4000f8e00ff */
[----:B------:R-:W-:Y:S02]  /*10500*/  VIADD R0, R0, 0xffffffff ;  /* 0xffffffff00007836 */ /* 0x000fe40000000000 */
[----:B------:R-:W-:Y:S01]  /*10510*/  IMAD.MOV.U32 R6, RZ, RZ, R178 ;  /* 0x000000ffff067224 */ /* 0x000fe200078e00b2 */
[----:B------:R-:W-:Y:S01]  /*10520*/  PRMT R20, R7, 0x654, R20 ;  /* 0x0000065407147816 */ /* 0x000fe20000000014 */
[----:B------:R-:W-:-:S03]  /*10530*/  IMAD.MOV.U32 R7, RZ, RZ, R176 ;  /* 0x000000ffff077224 */ /* 0x000fc600078e00b0 */
[----:B------:R0:W-:Y:S01]  /*10540*/  SYNCS.ARRIVE.TRANS64.RED.A1T0 RZ, [R20+URZ], RZ ;  /* 0x000000ff14ff79a7 */ /* 0x0001e2000810043f */
[----:B------:R-:W-:Y:S05]  /*10550*/  @P0 BRA `(.L_x_2989) ;  /* 0xffffffc400f40947 */ /* 0x000fea000383ffff */
[----:B------:R-:W-:Y:S02]  /*10560*/  IMAD.MOV.U32 R7, RZ, RZ, R176 ;  /* 0x000000ffff077224 */ /* 0x000fe400078e00b0 */
[----:B------:R-:W-:-:S07]  /*10570*/  IMAD.MOV.U32 R6, RZ, RZ, R178 ;  /* 0x000000ffff067224 */ /* 0x000fce00078e00b2 */
.L_x_2969:
[----:B0-----:R-:W0:Y:S01]  /*10580*/  LDC R20, c[0x0][0x448] ;  /* 0x00011200ff147b82 */ /* 0x001e220000000800 */
[----:B------:R-:W-:Y:S01]  /*10590*/  LOP3.LUT R22, R22, 0xfff7ffff, RZ, 0xc0, !PT ;  /* 0xfff7ffff16167812 */ /* 0x000fe200078ec0ff */
[----:B------:R-:W-:Y:S01]  /*105a0*/  ULDC UR4, c[0x0][0x9dc] ;  /* 0x0002770000047ab9 */ /* 0x000fe20000000800 */
[----:B------:R-:W-:-:S05]  /*105b0*/  IADD3 R153, R204, 0x1, -R203 ;  /* 0x00000001cc997810 */ /* 0x000fca0007ffe8cb */
[----:B------:R-:W1:Y:S01]  /*105c0*/  LDC R154, c[0x0][0x9e4] ;  /* 0x00027900ff9a7b82 */ /* 0x000e620000000800 */
[----:B0-----:R-:W-:Y:S02]  /*105d0*/  ISETP.NE.AND P0, PT, R20, 0x1, PT ;  /* 0x000000011400780c */ /* 0x001fe40003f05270 */
[----:B------:R-:W-:-:S11]  /*105e0*/  IADD3 R20, R214, 0x7f, RZ ;  /* 0x0000007fd6147810 */ /* 0x000fd60007ffe0ff */
[----:B------:R-:W0:Y:S01]  /*105f0*/  @P0 LDC R21, c[0x0][0x44c] ;  /* 0x00011300ff150b82 */ /* 0x000e220000000800 */
[----:B------:R-:W-:-:S04]  /*10600*/  @P0 LOP3.LUT R22, R22, 0x80000, RZ, 0xfc, !PT ;  /* 0x0008000016160812 */ /* 0x000fc800078efcff */
[----:B------:R-:W-:-:S03]  /*10610*/  LOP3.LUT R22, R22, 0xffefffff, RZ, 0xc0, !PT ;  /* 0xffefffff16167812 */ /* 0x000fc600078ec0ff */
[----:B------:R-:W2:Y:S01]  /*10620*/  @P0 LDC R152, c[0x0][0x450] ;  /* 0x00011400ff980b82 */ /* 0x000ea20000000800 */
[----:B0-----:R-:W-:-:S05]  /*10630*/  @P0 IMAD.HI.U32 R21, R20, R21, RZ ;  /* 0x0000001514150227 */ /* 0x001fca00078e00ff */
[----:B--2---:R-:W-:Y:S02]  /*10640*/  @P0 SHF.R.U32.HI R20, RZ, R152, R21 ;  /* 0x00000098ff140219 */ /* 0x004fe40000011615 */
[----:B-1----:R-:W-:-:S03]  /*10650*/  ISETP.GE.AND P0, PT, R154, 0x1, PT ;  /* 0x000000019a00780c */ /* 0x002fc60003f06270 */
[----:B------:R-:W-:-:S04]  /*10660*/  IMAD.IADD R20, R153, 0x1, R20 ;  /* 0x0000000199147824 */ /* 0x000fc800078e0214 */
[----:B------:R-:W-:-:S06]  /*10670*/  VIADD R152, R20, -UR4 ;  /* 0x8000000414987c36 */ /* 0x000fcc0008000000 */
[----:B------:R-:W-:Y:S01]  /*10680*/  @P0 LOP3.LUT R22, R22, 0x100000, RZ, 0xfc, !PT ;  /* 0x0010000016160812 */ /* 0x000fe200078efcff */
[----:B------:R-:W-:Y:S06]  /*10690*/  @!P0 BRA `(.L_x_2990) ;  /* 0x0000000000488947 */ /* 0x000fec0003800000 */
[----:B------:R-:W-:Y:S01]  /*106a0*/  IMAD.MOV.U32 R153, RZ, RZ, R20 ;  /* 0x000000ffff997224 */ /* 0x000fe200078e0014 */
[----:B------:R-:W-:Y:S04]  /*106b0*/  BSSY B0, `(.L_x_2991) ;  /* 0x000000e000007945 */ /* 0x000fe80003800000 */
        /* <DEDUP_REMOVED lines=9> */
.L_x_2992:
[----:B------:R-:W-:-:S13]  /*10750*/  ISETP.NE.AND P0, PT, R154, 0x1, PT ;  /* 0x000000019a00780c */ /* 0x000fda0003f05270 */
[----:B------:R-:W0:Y:S02]  /*10760*/  @P0 LDC.64 R20, c[0x0][0x9e8] ;  /* 0x00027a00ff140b82 */ /* 0x000e240000000a00 */
[----:B0-----:R-:W-:-:S05]  /*10770*/  @P0 IMAD.HI.U32 R20, R153, R20, RZ ;  /* 0x0000001499140227 */ /* 0x001fca00078e00ff */
[----:B------:R-:W-:-:S07]  /*10780*/  @P0 SHF.R.U32.HI R153, RZ, R21, R20 ;  /* 0x00000015ff990219 */ /* 0x000fce0000011614 */
.L_x_2993:
[----:B------:R-:W-:Y:S05]  /*10790*/  BSYNC B0 ;  /* 0x0000000000007941 */ /* 0x000fea0003800000 */
.L_x_2991:
[----:B------:R-:W-:-:S05]  /*107a0*/  IMAD R153, R153, R154, RZ ;  /* 0x0000009a99997224 */ /* 0x000fca00078e02ff */
[----:B------:R-:W-:-:S07]  /*107b0*/  VIMNMX R152, R152, R153, !PT ;  /* 0x0000009998987248 */ /* 0x000fce0007fe0100 */
.L_x_2990:
[----:B------:R-:W2:Y:S01]  /*107c0*/  LDL R20, [R1+0x4] ;  /* 0x0000040001147983 */ /* 0x000ea20000100800 */
[----:B------:R-:W-:-:S04]  /*107d0*/  VIADD R152, R152, 0x5f ;  /* 0x0000005f98987836 */ /* 0x000fc80000000000 */
[----:B------:R-:W-:-:S05]  /*107e0*/  IMAD.HI R152, R152, 0x2aaaaaab, RZ ;  /* 0x2aaaaaab98987827 */ /* 0x000fca00078e02ff */
[----:B------:R-:W-:-:S04]  /*107f0*/  SHF.R.U32.HI R21, RZ, 0x1f, R152 ;  /* 0x0000001fff157819 */ /* 0x000fc80000011698 */
[----:B------:R-:W-:-:S04]  /*10800*/  LEA.HI.SX32 R21, R152, R21, 0x1c ;  /* 0x0000001598157211 */ /* 0x000fc800078fe2ff */
[----:B--2---:R-:W-:-:S04]  /*10810*/  VIMNMX R228, R20, R21, !PT ;  /* 0x0000001514e47248 */ /* 0x004fc80007fe0100 */
[----:B------:R-:W-:-:S13]  /*10820*/  ISETP.GE.AND P0, PT, R0, R228, PT ;  /* 0x000000e40000720c */ /* 0x000fda0003f06270 */
[----:B------:R-:W-:Y:S05]  /*10830*/  @!P0 BRA `(.L_x_2994) ;  /* 0x0000002400708947 */ /* 0x000fea0003800000 */
[----:B------:R-:W-:Y:S02]  /*10840*/  IMAD.MOV.U32 R215, RZ, RZ, R7 ;  /* 0x000000ffffd77224 */ /* 0x000fe400078e0007 */
[----:B------:R-:W-:Y:S02]  /*10850*/  IMAD.MOV.U32 R216, RZ, RZ, R6 ;  /* 0x000000ffffd87224 */ /* 0x000fe400078e0006 */
[----:B------:R-:W-:-:S07]  /*10860*/  IMAD.MOV.U32 R21, RZ, RZ, R0 ;  /* 0x000000ffff157224 */ /* 0x000fce00078e0000 */
.L_x_3006:
[----:B0-----:R-:W-:Y:S01]  /*10870*/  IMAD.U32 R0, RZ, RZ, UR51 ;  /* 0x00000033ff007e24 */ /* 0x001fe2000f8e00ff */
[----:B------:R-:W-:Y:S05]  /*10880*/  YIELD ;  /* 0x0000000000007946 */ /* 0x000fea0003800000 */
[----:B------:R-:W-:Y:S01]  /*10890*/  ISETP.NE.AND P2, PT, R0, 0x3, PT ;  /* 0x000000030000780c */ /* 0x000fe20003f45270 */
[----:B------:R-:W-:Y:S02]  /*108a0*/  VIADD R2, R2, 0x1 ;  /* 0x0000000102027836 */ /* 0x000fe40000000000 */
[----:B------:R-:W-:Y:S02]  /*108b0*/  IMAD.MOV.U32 R7, RZ, RZ, R21 ;  /* 0x000000ffff077224 */ /* 0x000fe400078e0015 */
[----:B------:R-:W-:Y:S01]  /*108c0*/  VIADD R21, R21, 0xffffffff ;  /* 0xffffffff15157836 */ /* 0x000fe20000000000 */
[----:B------:R-:W-:-:S02]  /*108d0*/  ISETP.NE.AND P1, PT, R2, 0x2, PT ;  /* 0x000000020200780c */ /* 0x000fc40003f25270 */
[----:B------:R-:W-:Y:S02]  /*108e0*/  ISETP.GT.AND P0, PT, R7, R228, PT ;  /* 0x000000e40700720c */ /* 0x000fe40003f04270 */
[----:B--2---:R-:W-:Y:S02]  /*108f0*/  SEL R9, RZ, 0x1, P1 ;  /* 0x00000001ff097807 */ /* 0x004fe40000800000 */
[----:B------:R-:W-:Y:S02]  /*10900*/  SEL R2, R2, RZ, P1 ;  /* 0x000000ff02027207 */ /* 0x000fe40000800000 */
[----:B------:R-:W-:Y:S01]  /*10910*/  LOP3.LUT R202, R202, R9, RZ, 0x3c, !PT ;  /* 0x00000009caca7212 */ /* 0x000fe200078e3cff */
[----:B------:R-:W-:Y:S06]  /*10920*/  @!P2 BRA `(.L_x_2995) ;  /* 0x000000000004a947 */ /* 0x000fec0003800000 */
[----:B------:R-:W-:Y:S01]  /*10930*/  BPT.TRAP 0x1 ;  /* 0x000000040000795c */ /* 0x000fe20000300000 */
.L_x_2995:
[----:B------:R-:W-:Y:S02]  /*10940*/  LEA R0, R2, R23, 0x3 ;  /* 0x0000001702007211 */ /* 0x000fe400078e18ff */
[----:B------:R-:W-:-:S04]  /*10950*/  SHF.L.U32 R20, R202, 0x1f, RZ ;  /* 0x0000001fca147819 */ /* 0x000fc800000006ff */
[----:B------:R0:W1:Y:S01]  /*10960*/  SYNCS.PHASECHK.TRANS64.TRYWAIT P1, [R0+URZ+0x22830], R20 ;  /* 0x02283014000075a7 */ /* 0x000062000802017f */
[----:B------:R-:W-:Y:S05]  /*10970*/  @!P2 BRA `(.L_x_2996) ;  /* 0x000000000004a947 */ /* 0x000fea0003800000 */
[----:B------:R-:W-:Y:S01]  /*10980*/  BPT.TRAP 0x1 ;  /* 0x000000040000795c */ /* 0x000fe20000300000 */
.L_x_2996:
[----:B------:R-:W-:Y:S02]  /*10990*/  IMAD R154, R2, 0x300, R227 ;  /* 0x00000300029a7824 */ /* 0x000fe400078e02e3 */
[----:B------:R-:W-:Y:S01]  /*109a0*/  IMAD.MOV.U32 R155, RZ, RZ, 0x40000040 ;  /* 0x40000040ff9b7424 */ /* 0x000fe200078e00ff */
[----:B-1----:R-:W-:Y:S06]  /*109b0*/  @P1 BRA `(.L_x_2997) ;  /* 0x0000000000081947 */ /* 0x002fec0003800000 */
[----:B------:R-:W1:Y:S02]  /*109c0*/  SYNCS.PHASECHK.TRANS64.TRYWAIT P1, [R0+URZ+0x22830], R20 ;  /* 0x02283014000075a7 */ /* 0x000e64000802017f */
[----:B-1----:R-:W-:Y:S05]  /*109d0*/  @!P1 BRA `(.L_x_2998) ;  /* 0x0000011c00649947 */ /* 0x002fea0003800000 */
.L_x_2997:
        /* <DEDUP_REMOVED lines=17> */
[----:B------:R-:W-:Y:S01]  /*10af0*/  WARPGROUP.ARRIVE ;  /* 0x00000000000079c5 */ /* 0x000fe20000000000 */
[----:B------:R-:W-:-:S02]  /*10b00*/  R2UR UR8, R14 ;  /* 0x000000000e0872ca */ /* 0x000fc400000e0000 */
[----:B------:R-:W-:Y:S02]  /*10b10*/  R2UR UR9, R15 ;  /* 0x000000000f0972ca */ /* 0x000fe400000e0000 */
[----:B------:R-:W-:Y:S01]  /*10b20*/  R2UR UR14, R6 ;  /* 0x00000000060e72ca */ /* 0x000fe200000e0000 */
[----:B------:R-:W-:Y:S01]  /*10b30*/  HGMMA.64x96x16.F32 R152, gdesc[UR4], RZ, !UPT, gsb0 ;  /* 0x01600000049879f0 */ /* 0x000fe2000c0008ff */
[----:B------:R-:W-:Y:S02]  /*10b40*/  R2UR UR15, R7 ;  /* 0x00000000070f72ca */ /* 0x000fe400000e0000 */
[----:B------:R-:W-:Y:S02]  /*10b50*/  R2UR UR12, R12 ;  /* 0x000000000c0c72ca */ /* 0x000fe400000e0000 */
        /* <DEDUP_REMOVED lines=19> */
.L_x_2999:
        /* <DEDUP_REMOVED lines=35> */
[----:B------:R-:W-:Y:S01]  /*10ec0*/  UMOV UR48, UR43 ;  /* 0x0000002b00307c82 */ /* 0x000fe20008000000 */
        /* <DEDUP_REMOVED lines=52> */
[----:B-----5:R-:W-:-:S05]  /*11210*/  FMNMX.FTZ R6, R193, R6, !PT ;  /* 0x00000006c1067209 */ /* 0x020fca0007810000 */
[----:B------:R-:W5:Y:S02]  /*11220*/  SHFL.BFLY PT, R196, R6, 0x2, 0x1f ;  /* 0x0c401f0006c47f89 */ /* 0x000f6400000e0000 */
[----:B------:R-:W0:Y:S01]  /*11230*/  MUFU.TANH R221, R221 ;  /* 0x000000dd00dd7308 */ /* 0x000e220000002400 */
[----:B---3--:R-:W-:-:S07]  /*11240*/  FMNMX.FTZ R162, R219, R215, !PT ;  /* 0x000000d7dba27209 */ /* 0x008fce0007810000 */
[----:B------:R-:W3:Y:S01]  /*11250*/  MUFU.TANH R226, R226 ;  /* 0x000000e200e27308 */ /* 0x000ee20000002400 */
[----:B----4-:R-:W-:-:S07]  /*11260*/  FMNMX.FTZ R162, R220, R162, !PT ;  /* 0x000000a2dca27209 */ /* 0x010fce0007810000 */
[----:B------:R-:W4:Y:S01]  /*11270*/  MUFU.TANH R225, R225 ;  /* 0x000000e100e17308 */ /* 0x000f220000002400 */
[----:B0-----:R-:W-:Y:S02]  /*11280*/  FMNMX.FTZ R163, R221, R162, !PT ;  /* 0x000000a2dda37209 */ /* 0x001fe40007810000 */
[----:B-----5:R-:W-:Y:S01]  /*11290*/  FMNMX.FTZ R6, R6, R196, !PT ;  /* 0x000000c406067209 */ /* 0x020fe20007810000 */
[----:B------:R-:W-:-:S04]  /*112a0*/  FMUL.FTZ R196, R171, UR40 ;  /* 0x00000028abc47c20 */ /* 0x000fc80008410000 */
[----:B------:R-:W0:Y:S01]  /*112b0*/  MUFU.TANH R224, R224 ;  /* 0x000000e000e07308 */ /* 0x000e220000002400 */
[----:B---3--:R-:W-:Y:S01]  /*112c0*/  FMNMX.FTZ R163, R226, R163, !PT ;  /* 0x000000a3e2a37209 */ /* 0x008fe20007810000 */
[----:B------:R-:W-:Y:S01]  /*112d0*/  FMUL.FTZ R171, R198, UR40 ;  /* 0x00000028c6ab7c20 */ /* 0x000fe20008410000 */
[----:B------:R-:W3:Y:S05]  /*112e0*/  SHFL.BFLY PT, R154, R6, 0x1, 0x1f ;  /* 0x0c201f00069a7f89 */ /* 0x000eea00000e0000 */
[----:B------:R-:W5:Y:S01]  /*112f0*/  MUFU.TANH R223, R223 ;  /* 0x000000df00df7308 */ /* 0x000f620000002400 */
[----:B----4-:R-:W-:-:S07]  /*11300*/  FMNMX.FTZ R166, R225, R163, !PT ;  /* 0x000000a3e1a67209 */ /* 0x010fce0007810000 */
[----:B------:R-:W4:Y:S01]  /*11310*/  MUFU.TANH R222, R222 ;  /* 0x000000de00de7308 */ /* 0x000f220000002400 */
[----:B0-----:R-:W-:-:S07]  /*11320*/  FMNMX.FTZ R166, R224, R166, !PT ;  /* 0x000000a6e0a67209 */ /* 0x001fce0007810000 */
[----:B------:R-:W0:Y:S01]  /*11330*/  MUFU.TANH R218, R218 ;  /* 0x000000da00da7308 */ /* 0x000e220000002400 */
[----:B-----5:R-:W-:Y:S02]  /*11340*/  FMNMX.FTZ R166, R223, R166, !PT ;  /* 0x000000a6dfa67209 */ /* 0x020fe40007810000 */
[----:B---3--:R-:W-:-:S05]  /*11350*/  FMNMX.FTZ R6, R6, R154, !PT ;  /* 0x0000009a06067209 */ /* 0x008fca0007810000 */
[C---:B------:R-:W-:Y:S01]  /*11360*/  FADD.FTZ R159, -R6.reuse, R216 ;  /* 0x000000d8069f7221 */ /* 0x040fe20000010100 */
[----:B------:R-:W-:Y:S01]  /*11370*/  FMUL.FTZ R154, R6, UR48 ;  /* 0x00000030069a7c20 */ /* 0x000fe20008410000 */
[----:B------:R-:W-:Y:S01]  /*11380*/  MUFU.TANH R196, R196 ;  /* 0x000000c400c47308 */ /* 0x000fe20000002400 */
[----:B----4-:R-:W-:Y:S01]  /*11390*/  FMNMX.FTZ R166, R222, R166, !PT ;  /* 0x000000a6dea67209 */ /* 0x010fe20007810000 */
[----:B------:R-:W-:Y:S01]  /*113a0*/  FMUL.FTZ R159, R159, UR48 ;  /* 0x000000309f9f7c20 */ /* 0x000fe20008410000 */
[--C-:B------:R-:W-:Y:S01]  /*113b0*/  FFMA.FTZ R217, R217, UR48, -R154.reuse ;  /* 0x00000030d9d97c23 */ /* 0x100fe2000801089a */
[--C-:B------:R-:W-:Y:S01]  /*113c0*/  FFMA.FTZ R158, R7, UR48, -R154.reuse ;  /* 0x00000030079e7c23 */ /* 0x100fe2000801089a */
[--C-:B------:R-:W-:Y:S01]  /*113d0*/  FFMA.FTZ R155, R152, UR48, -R154.reuse ;  /* 0x00000030989b7c23 */ /* 0x100fe2000801089a */
[--C-:B------:R-:W-:Y:S01]  /*113e0*/  FFMA.FTZ R7, R176, UR48, -R154.reuse ;  /* 0x00000030b0077c23 */ /* 0x100fe2000801089a */
[--C-:B------:R-:W-:Y:S01]  /*113f0*/  FFMA.FTZ R153, R153, UR48, -R154.reuse ;  /* 0x0000003099997c23 */ /* 0x100fe2000801089a */
[----:B------:R-:W3:Y:S01]  /*11400*/  MUFU.EX2 R176, R159 ;  /* 0x0000009f00b07308 */ /* 0x000ee20000000800 */
[--C-:B------:R-:W-:Y:S01]  /*11410*/  FFMA.FTZ R156, R156, UR48, -R154.reuse ;  /* 0x000000309c9c7c23 */ /* 0x100fe2000801089a */
[--C-:B------:R-:W-:Y:S01]  /*11420*/  FFMA.FTZ R157, R157, UR48, -R154.reuse ;  /* 0x000000309d9d7c23 */ /* 0x100fe2000801089a */
[--C-:B------:R-:W-:Y:S01]  /*11430*/  FFMA.FTZ R160, R160, UR48, -R154.reuse ;  /* 0x00000030a0a07c23 */ /* 0x100fe2000801089a */
[--C-:B------:R-:W-:Y:S01]  /*11440*/  FFMA.FTZ R161, R161, UR48, -R154.reuse ;  /* 0x00000030a1a17c23 */ /* 0x100fe2000801089a */
[--C-:B------:R-:W-:Y:S01]  /*11450*/  FFMA.FTZ R164, R164, UR48, -R154.reuse ;  /* 0x00000030a4a47c23 */ /* 0x100fe2000801089a */
[--C-:B------:R-:W-:Y:S01]  /*11460*/  FFMA.FTZ R165, R165, UR48, -R154.reuse ;  /* 0x00000030a5a57c23 */ /* 0x100fe2000801089a */
[--C-:B------:R-:W-:Y:S01]  /*11470*/  FFMA.FTZ R168, R168, UR48, -R154.reuse ;  /* 0x00000030a8a87c23 */ /* 0x100fe2000801089a */
[----:B------:R-:W4:Y:S01]  /*11480*/  MUFU.EX2 R152, R217 ;  /* 0x000000d900987308 */ /* 0x000f220000000800 */
[--C-:B------:R-:W-:Y:S01]  /*11490*/  FFMA.FTZ R169, R169, UR48, -R154.reuse ;  /* 0x00000030a9a97c23 */ /* 0x100fe2000801089a */
[--C-:B------:R-:W-:Y:S01]  /*114a0*/  FFMA.FTZ R172, R172, UR48, -R154.reuse ;  /* 0x00000030acac7c23 */ /* 0x100fe2000801089a */
[--C-:B------:R-:W-:Y:S01]  /*114b0*/  FFMA.FTZ R173, R173, UR48, -R154.reuse ;  /* 0x00000030adad7c23 */ /* 0x100fe2000801089a */
[--C-:B------:R-:W-:Y:S01]  /*114c0*/  FFMA.FTZ R177, R177, UR48, -R154.reuse ;  /* 0x00000030b1b17c23 */ /* 0x100fe2000801089a */
[--C-:B------:R-:W-:Y:S01]  /*114d0*/  FFMA.FTZ R180, R180, UR48, -R154.reuse ;  /* 0x00000030b4b47c23 */ /* 0x100fe2000801089a */
[--C-:B------:R-:W-:Y:S01]  /*114e0*/  FFMA.FTZ R181, R181, UR48, -R154.reuse ;  /* 0x00000030b5b57c23 */ /* 0x100fe2000801089a */
[--C-:B------:R-:W-:Y:S01]  /*114f0*/  FFMA.FTZ R184, R184, UR48, -R154.reuse ;  /* 0x00000030b8b87c23 */ /* 0x100fe2000801089a */
[----:B------:R-:W5:Y:S01]  /*11500*/  MUFU.EX2 R158, R158 ;  /* 0x0000009e009e7308 */ /* 0x000f620000000800 */
[--C-:B------:R-:W-:Y:S01]  /*11510*/  FFMA.FTZ R185, R185, UR48, -R154.reuse ;  /* 0x00000030b9b97c23 */ /* 0x100fe2000801089a */
[--C-:B------:R-:W-:Y:S01]  /*11520*/  FFMA.FTZ R188, R188, UR48, -R154.reuse ;  /* 0x00000030bcbc7c23 */ /* 0x100fe2000801089a */
[--C-:B------:R-:W-:Y:S01]  /*11530*/  FFMA.FTZ R189, R189, UR48, -R154.reuse ;  /* 0x00000030bdbd7c23 */ /* 0x100fe2000801089a */
[--C-:B------:R-:W-:Y:S01]  /*11540*/  FFMA.FTZ R192, R192, UR48, -R154.reuse ;  /* 0x00000030c0c07c23 */ /* 0x100fe2000801089a */
[----:B------:R-:W-:Y:S01]  /*11550*/  FFMA.FTZ R193, R193, UR48, -R154 ;  /* 0x00000030c1c17c23 */ /* 0x000fe2000801089a */
[----:B0-----:R-:W-:Y:S01]  /*11560*/  FMNMX.FTZ R166, R218, R166, !PT ;  /* 0x000000a6daa67209 */ /* 0x001fe20007810000 */
[----:B---3--:R-:W-:Y:S01]  /*11570*/  FMUL.FTZ R24, R24, R176 ;  /* 0x000000b018187220 */ /* 0x008fe20000410000 */
[----:B------:R0:W3:Y:S01]  /*11580*/  MUFU.EX2 R154, R155 ;  /* 0x0000009b009a7308 */ /* 0x0000e20000000800 */
[----:B----4-:R-:W-:Y:S01]  /*11590*/  FFMA.FTZ R8, R176, R8, R152 ;  /* 0x00000008b0087223 */ /* 0x010fe20000010098 */
[----:B------:R-:W-:Y:S01]  /*115a0*/  FMNMX.FTZ R166, R196, R166, !PT ;  /* 0x000000a6c4a67209 */ /* 0x000fe20007810000 */
[-C--:B------:R-:W-:Y:S01]  /*115b0*/  FMUL.FTZ R25, R25, R176.reuse ;  /* 0x000000b019197220 */ /* 0x080fe20000410000 */
[-C--:B------:R-:W-:Y:S01]  /*115c0*/  FMUL.FTZ R28, R28, R176.reuse ;  /* 0x000000b01c1c7220 */ /* 0x080fe20000410000 */
[-C--:B------:R-:W-:Y:S01]  /*115d0*/  FMUL.FTZ R29, R29, R176.reuse ;  /* 0x000000b01d1d7220 */ /* 0x080fe20000410000 */
[-C--:B------:R-:W-:Y:S01]  /*115e0*/  FMUL.FTZ R32, R32, R176.reuse ;  /* 0x000000b020207220 */ /* 0x080fe20000410000 */
[----:B------:R-:W-:Y:S01]  /*115f0*/  FMUL.FTZ R33, R33, R176 ;  /* 0x000000b021217220 */ /* 0x000fe20000410000 */
[----:B------:R4:W1:Y:S01]  /*11600*/  MUFU.EX2 R159, R153 ;  /* 0x00000099009f7308 */ /* 0x0008620000000800 */
[----:B-----5:R-:W-:Y:S01]  /*11610*/  FADD.FTZ R8, R158, R8 ;  /* 0x000000089e087221 */ /* 0x020fe20000010000 */
[----:B0-----:R-:W-:Y:S01]  /*11620*/  FMUL.FTZ R155, R178, UR40 ;  /* 0x00000028b29b7c20 */ /* 0x001fe20008410000 */
[----:B------:R-:W-:Y:S01]  /*11630*/  F2FP.F16.F32.PACK_AB R152, R158, R152 ;  /* 0x000000989e98723e */ /* 0x000fe200000000ff */
[----:B------:R-:W-:Y:S01]  /*11640*/  FMUL.FTZ R158, R179, UR40 ;  /* 0x00000028b39e7c20 */ /* 0x000fe20008410000 */
[-C--:B------:R-:W-:Y:S01]  /*11650*/  FMUL.FTZ R36, R36, R176.reuse ;  /* 0x000000b024247220 */ /* 0x080fe20000410000 */
[-C--:B------:R-:W-:Y:S01]  /*11660*/  FMUL.FTZ R37, R37, R176.reuse ;  /* 0x000000b025257220 */ /* 0x080fe20000410000 */
[-C--:B------:R-:W-:Y:S01]  /*11670*/  FMUL.FTZ R40, R40, R176.reuse ;  /* 0x000000b028287220 */ /* 0x080fe20000410000 */
[----:B------:R-:W0:Y:S01]  /*11680*/  MUFU.TANH R197, R197 ;  /* 0x000000c500c57308 */ /* 0x000e220000002400 */
[----:B----4-:R-:W-:Y:S01]  /*11690*/  FMUL.FTZ R153, R175, UR40 ;  /* 0x00000028af997c20 */ /* 0x010fe20008410000 */
[----:B---3--:R-:W-:Y:S01]  /*116a0*/  FADD.FTZ R8, R154, R8 ;  /* 0x000000089a087221 */ /* 0x008fe20000010000 */
[----:B------:R-:W-:Y:S01]  /*116b0*/  FMUL.FTZ R175, R194, UR40 ;  /* 0x00000028c2af7c20 */ /* 0x000fe20008410000 */
[-C--:B------:R-:W-:Y:S01]  /*116c0*/  FMUL.FTZ R41, R41, R176.reuse ;  /* 0x000000b029297220 */ /* 0x080fe20000410000 */
[-C--:B------:R-:W-:Y:S01]  /*116d0*/  FMUL.FTZ R44, R44, R176.reuse ;  /* 0x000000b02c2c7220 */ /* 0x080fe20000410000 */
[-C--:B------:R-:W-:Y:S01]  /*116e0*/  FMUL.FTZ R45, R45, R176.reuse ;  /* 0x000000b02d2d7220 */ /* 0x080fe20000410000 */
[----:B------:R-:W-:Y:S01]  /*116f0*/  FMUL.FTZ R48, R48, R176 ;  /* 0x000000b030307220 */ /* 0x000fe20000410000 */
[----:B------:R-:W3:Y:S01]  /*11700*/  MUFU.TANH R153, R153 ;  /* 0x0000009900997308 */ /* 0x000ee20000002400 */
[C---:B-1----:R-:W-:Y:S01]  /*11710*/  FADD.FTZ R8, R159.reuse, R8 ;  /* 0x000000089f087221 */ /* 0x042fe20000010000 */
[----:B------:R-:W-:Y:S01]  /*11720*/  F2FP.F16.F32.PACK_AB R154, R159, R154 ;  /* 0x0000009a9f9a723e */ /* 0x000fe200000000ff */
[----:B------:R-:W-:Y:S01]  /*11730*/  FMUL.FTZ R159, R182, UR40 ;  /* 0x00000028b69f7c20 */ /* 0x000fe20008410000 */
[----:B------:R-:W-:Y:S01]  /*11740*/  FMUL.FTZ R182, R191, UR40 ;  /* 0x00000028bfb67c20 */ /* 0x000fe20008410000 */
[-C--:B------:R-:W-:Y:S01]  /*11750*/  FMUL.FTZ R49, R49, R176.reuse ;  /* 0x000000b031317220 */ /* 0x080fe20000410000 */
[-C--:B------:R-:W-:Y:S01]  /*11760*/  FMUL.FTZ R52, R52, R176.reuse ;  /* 0x000000b034347220 */ /* 0x080fe20000410000 */
[----:B------:R-:W-:Y:S01]  /*11770*/  FMUL.FTZ R53, R53, R176 ;  /* 0x000000b035357220 */ /* 0x000fe20000410000 */
[----:B------:R-:W1:Y:S01]  /*11780*/  MUFU.TANH R155, R155 ;  /* 0x0000009b009b7308 */ /* 0x000e620000002400 */
        /* <DEDUP_REMOVED lines=8> */
[----:B---3--:R-:W-:Y:S01]  /*11810*/  FMNMX.FTZ R166, R153, R166, !PT ;  /* 0x000000a699a67209 */ /* 0x008fe20007810000 */
[-C--:B------:R-:W-:Y:S01]  /*11820*/  FMUL.FTZ R68, R68, R176.reuse ;  /* 0x000000b044447220 */ /* 0x080fe20000410000 */
[-C--:B------:R-:W-:Y:S01]  /*11830*/  FMUL.FTZ R69, R69, R176.reuse ;  /* 0x000000b045457220 */ /* 0x080fe20000410000 */
[-C--:B------:R-:W-:Y:S01]  /*11840*/  FMUL.FTZ R72, R72, R176.reuse ;  /* 0x000000b048487220 */ /* 0x080fe20000410000 */
[-C--:B------:R-:W-:Y:S01]  /*11850*/  FMUL.FTZ R73, R73, R176.reuse ;  /* 0x000000b049497220 */ /* 0x080fe20000410000 */
[-C--:B------:R-:W-:Y:S01]  /*11860*/  FMUL.FTZ R76, R76, R176.reuse ;  /* 0x000000b04c4c7220 */ /* 0x080fe20000410000 */
[----:B------:R-:W-:Y:S01]  /*11870*/  FMUL.FTZ R77, R77, R176 ;  /* 0x000000b04d4d7220 */ /* 0x000fe20000410000 */
[----:B------:R-:W3:Y:S01]  /*11880*/  MUFU.TANH R159, R159 ;  /* 0x0000009f009f7308 */ /* 0x000ee20000002400 */
[----:B-1----:R-:W-:Y:S01]  /*11890*/  FMNMX.FTZ R166, R155, R166, !PT ;  /* 0x000000a69ba67209 */ /* 0x002fe20007810000 */
[-C--:B------:R-:W-:Y:S01]  /*118a0*/  FMUL.FTZ R80, R80, R176.reuse ;  /* 0x000000b050507220 */ /* 0x080fe20000410000 */
[-C--:B------:R-:W-:Y:S01]  /*118b0*/  FMUL.FTZ R81, R81, R176.reuse ;  /* 0x000000b051517220 */ /* 0x080fe20000410000 */
[-C--:B------:R-:W-:Y:S01]  /*118c0*/  FMUL.FTZ R84, R84, R176.reuse ;  /* 0x000000b054547220 */ /* 0x080fe20000410000 */
[-C--:B------:R-:W-:Y:S01]  /*118d0*/  FMUL.FTZ R85, R85, R176.reuse ;  /* 0x000000b055557220 */ /* 0x080fe20000410000 */
[-C--:B------:R-:W-:Y:S01]  /*118e0*/  FMUL.FTZ R88, R88, R176.reuse ;  /* 0x000000b058587220 */ /* 0x080fe20000410000 */
[----:B------:R-:W-:Y:S01]  /*118f0*/  FMUL.FTZ R89, R89, R176 ;  /* 0x000000b059597220 */ /* 0x000fe20000410000 */
[----:B------:R1:W4:Y:S01]  /*11900*/  MUFU.TANH R162, R183 ;  /* 0x000000b700a27308 */ /* 0x0003220000002400 */
[----:B0-----:R-:W-:Y:S01]  /*11910*/  FMNMX.FTZ R166, R158, R166, !PT ;  /* 0x000000a69ea67209 */ /* 0x001fe20007810000 */
[-C--:B------:R-:W-:Y:S01]  /*11920*/  FMUL.FTZ R92, R92, R176.reuse ;  /* 0x000000b05c5c7220 */ /* 0x080fe20000410000 */
[-C--:B------:R-:W-:Y:S01]  /*11930*/  FMUL.FTZ R93, R93, R176.reuse ;  /* 0x000000b05d5d7220 */ /* 0x080fe20000410000 */
[-C--:B------:R-:W-:Y:S01]  /*11940*/  FMUL.FTZ R96, R96, R176.reuse ;  /* 0x000000b060607220 */ /* 0x080fe20000410000 */
[-C--:B------:R-:W-:Y:S01]  /*11950*/  FMUL.FTZ R97, R97, R176.reuse ;  /* 0x000000b061617220 */ /* 0x080fe20000410000 */
[-C--:B------:R-:W-:Y:S01]  /*11960*/  FMUL.FTZ R100, R100, R176.reuse ;  /* 0x000000b064647220 */ /* 0x080fe20000410000 */
[----:B------:R-:W-:Y:S01]  /*11970*/  FMUL.FTZ R101, R101, R176 ;  /* 0x000000b065657220 */ /* 0x000fe20000410000 */
[----:B------:R0:W5:Y:S01]  /*11980*/  MUFU.TANH R163, R186 ;  /* 0x000000ba00a37308 */ /* 0x0001620000002400 */
[----:B-1----:R-:W-:Y:S01]  /*11990*/  FMUL.FTZ R183, R190, UR40 ;  /* 0x00000028beb77c20 */ /* 0x002fe20008410000 */
[----:B---3--:R-:W-:Y:S01]  /*119a0*/  FMNMX.FTZ R167, R159, R166, !PT ;  /* 0x000000a69fa77209 */ /* 0x008fe20007810000 */
[-C--:B------:R-:W-:Y:S01]  /*119b0*/  FMUL.FTZ R104, R104, R176.reuse ;  /* 0x000000b068687220 */ /* 0x080fe20000410000 */
[-C--:B------:R-:W-:Y:S01]  /*119c0*/  FMUL.FTZ R105, R105, R176.reuse ;  /* 0x000000b069697220 */ /* 0x080fe20000410000 */
[-C--:B------:R-:W-:Y:S01]  /*119d0*/  FMUL.FTZ R108, R108, R176.reuse ;  /* 0x000000b06c6c7220 */ /* 0x080fe20000410000 */
[-C--:B------:R-:W-:Y:S01]  /*119e0*/  FMUL.FTZ R109, R109, R176.reuse ;  /* 0x000000b06d6d7220 */ /* 0x080fe20000410000 */
[-C--:B------:R-:W-:Y:S01]  /*119f0*/  FMUL.FTZ R112, R112, R176.reuse ;  /* 0x000000b070707220 */ /* 0x080fe20000410000 */
[----:B------:R-:W-:Y:S01]  /*11a00*/  MUFU.TANH R183, R183 ;  /* 0x000000b700b77308 */ /* 0x000fe20000002400 */
[----:B0-----:R-:W-:Y:S01]  /*11a10*/  FMUL.FTZ R186, R187, UR40 ;  /* 0x00000028bbba7c20 */ /* 0x001fe20008410000 */
[----:B----4-:R-:W-:Y:S01]  /*11a20*/  FMNMX.FTZ R167, R162, R167, !PT ;  /* 0x000000a7a2a77209 */ /* 0x010fe20007810000 */
[-C--:B------:R-:W-:Y:S01]  /*11a30*/  FMUL.FTZ R113, R113, R176.reuse ;  /* 0x000000b071717220 */ /* 0x080fe20000410000 */
[-C--:B------:R-:W-:Y:S01]  /*11a40*/  FMUL.FTZ R116, R116, R176.reuse ;  /* 0x000000b074747220 */ /* 0x080fe20000410000 */
[-C--:B------:R-:W-:Y:S01]  /*11a50*/  FMUL.FTZ R117, R117, R176.reuse ;  /* 0x000000b075757220 */ /* 0x080fe20000410000 */
[-C--:B------:R-:W-:Y:S01]  /*11a60*/  FMUL.FTZ R120, R120, R176.reuse ;  /* 0x000000b078787220 */ /* 0x080fe20000410000 */
[-C--:B------:R-:W-:Y:S01]  /*11a70*/  FMUL.FTZ R121, R121, R176.reuse ;  /* 0x000000b079797220 */ /* 0x080fe20000410000 */
[----:B------:R-:W0:Y:S01]  /*11a80*/  MUFU.TANH R186, R186 ;  /* 0x000000ba00ba7308 */ /* 0x000e220000002400 */
[----:B-----5:R-:W-:Y:S01]  /*11a90*/  FMNMX.FTZ R167, R163, R167, !PT ;  /* 0x000000a7a3a77209 */ /* 0x020fe20007810000 */
[-C--:B------:R-:W-:Y:S01]  /*11aa0*/  FMUL.FTZ R124, R124, R176.reuse ;  /* 0x000000b07c7c7220 */ /* 0x080fe20000410000 */
[-C--:B------:R-:W-:Y:S01]  /*11ab0*/  FMUL.FTZ R125, R125, R176.reuse ;  /* 0x000000b07d7d7220 */ /* 0x080fe20000410000 */
[-C--:B------:R-:W-:Y:S01]  /*11ac0*/  FMUL.FTZ R128, R128, R176.reuse ;  /* 0x000000b080807220 */ /* 0x080fe20000410000 */
[-C--:B------:R-:W-:Y:S01]  /*11ad0*/  FMUL.FTZ R129, R129, R176.reuse ;  /* 0x000000b081817220 */ /* 0x080fe20000410000 */
[-C--:B------:R-:W-:Y:S01]  /*11ae0*/  FMUL.FTZ R132, R132, R176.reuse ;  /* 0x000000b084847220 */ /* 0x080fe20000410000 */
[-C--:B------:R-:W-:Y:S01]  /*11af0*/  FMUL.FTZ R133, R133, R176.reuse ;  /* 0x000000b085857220 */ /* 0x080fe20000410000 */
[----:B------:R-:W1:Y:S01]  /*11b00*/  MUFU.TANH R182, R182 ;  /* 0x000000b600b67308 */ /* 0x000e620000002400 */
[-C--:B------:R-:W-:Y:S01]  /*11b10*/  FMUL.FTZ R136, R136, R176.reuse ;  /* 0x000000b088887220 */ /* 0x080fe20000410000 */
[-C--:B------:R-:W-:Y:S01]  /*11b20*/  FMUL.FTZ R137, R137, R176.reuse ;  /* 0x000000b089897220 */ /* 0x080fe20000410000 */
[-C--:B------:R-:W-:Y:S01]  /*11b30*/  FMUL.FTZ R140, R140, R176.reuse ;  /* 0x000000b08c8c7220 */ /* 0x080fe20000410000 */
[-C--:B------:R-:W-:Y:S01]  /*11b40*/  FMUL.FTZ R141, R141, R176.reuse ;  /* 0x000000b08d8d7220 */ /* 0x080fe20000410000 */
[-C--:B------:R-:W-:Y:S01]  /*11b50*/  FMUL.FTZ R144, R144, R176.reuse ;  /* 0x000000b090907220 */ /* 0x080fe20000410000 */
[-C--:B------:R-:W-:Y:S01]  /*11b60*/  FMUL.FTZ R145, R145, R176.reuse ;  /* 0x000000b091917220 */ /* 0x080fe20000410000 */
[-C--:B------:R-:W-:Y:S01]  /*11b70*/  FMUL.FTZ R148, R148, R176.reuse ;  /* 0x000000b094947220 */ /* 0x080fe20000410000 */
[----:B------:R-:W3:Y:S01]  /*11b80*/  MUFU.TANH R175, R175 ;  /* 0x000000af00af7308 */ /* 0x000ee20000002400 */
[----:B0-----:R-:W-:Y:S01]  /*11b90*/  FMNMX.FTZ R167, R186, R167, !PT ;  /* 0x000000a7baa77209 */ /* 0x001fe20007810000 */
[----:B------:R-:W-:-:S03]  /*11ba0*/  FMUL.FTZ R149, R149, R176 ;  /* 0x000000b095957220 */ /* 0x000fc60000410000 */
[----:B------:R-:W-:-:S03]  /*11bb0*/  FMNMX.FTZ R167, R183, R167, !PT ;  /* 0x000000a7b7a77209 */ /* 0x000fc60007810000 */
[----:B------:R-:W0:Y:S01]  /*11bc0*/  MUFU.TANH R166, R195 ;  /* 0x000000c300a67308 */ /* 0x000e220000002400 */
[----:B-1----:R-:W-:-:S07]  /*11bd0*/  FMNMX.FTZ R167, R182, R167, !PT ;  /* 0x000000a7b6a77209 */ /* 0x002fce0007810000 */
[----:B------:R-:W1:Y:S01]  /*11be0*/  MUFU.TANH R171, R171 ;  /* 0x000000ab00ab7308 */ /* 0x000e620000002400 */
[----:B---3--:R-:W-:-:S07]  /*11bf0*/  FMNMX.FTZ R167, R175, R167, !PT ;  /* 0x000000a7afa77209 */ /* 0x008fce0007810000 */
[----:B------:R-:W3:Y:S01]  /*11c00*/  MUFU.TANH R174, R174 ;  /* 0x000000ae00ae7308 */ /* 0x000ee20000002400 */
[----:B0-----:R-:W-:-:S07]  /*11c10*/  FMNMX.FTZ R167, R166, R167, !PT ;  /* 0x000000a7a6a77209 */ /* 0x001fce0007810000 */
[----:B------:R-:W-:Y:S01]  /*11c20*/  MUFU.EX2 R170, R160 ;  /* 0x000000a000aa7308 */ /* 0x000fe20000000800 */
[----:B-1----:R-:W-:-:S07]  /*11c30*/  FMNMX.FTZ R167, R171, R167, !PT ;  /* 0x000000a7aba77209 */ /* 0x002fce0007810000 */
[----:B------:R-:W-:Y:S01]  /*11c40*/  MUFU.EX2 R160, R164 ;  /* 0x000000a400a07308 */ /* 0x000fe20000000800 */
[----:B---3--:R-:W-:-:S05]  /*11c50*/  FMNMX.FTZ R178, R174, R167, !PT ;  /* 0x000000a7aeb27209 */ /* 0x008fca0007810000 */
[----:B------:R-:W0:Y:S02]  /*11c60*/  SHFL.BFLY PT, R167, R178, 0x2, 0x1f ;  /* 0x0c401f00b2a77f89 */ /* 0x000e2400000e0000 */
[----:B------:R-:W-:Y:S08]  /*11c70*/  MUFU.EX2 R164, R172 ;  /* 0x000000ac00a47308 */ /* 0x000ff00000000800 */
[----:B------:R-:W-:Y:S08]  /*11c80*/  MUFU.EX2 R172, R177 ;  /* 0x000000b100ac7308 */ /* 0x000ff00000000800 */
[----:B------:R-:W1:Y:S01]  /*11c90*/  MUFU.EX2 R156, R156 ;  /* 0x0000009c009c7308 */ /* 0x000e620000000800 */
[----:B0-----:R-:W-:-:S07]  /*11ca0*/  FMNMX.FTZ R178, R178, R167, !PT ;  /* 0x000000a7b2b27209 */ /* 0x001fce0007810000 */
[----:B------:R-:W-:Y:S01]  /*11cb0*/  MUFU.EX2 R167, R7 ;  /* 0x0000000700a77308 */ /* 0x000fe20000000800 */
[----:B------:R-:W0:Y:S07]  /*11cc0*/  SHFL.BFLY PT, R179, R178, 0x1, 0x1f ;  /* 0x0c201f00b2b37f89 */ /* 0x000e2e00000e0000 */
[----:B------:R-:W3:Y:S01]  /*11cd0*/  MUFU.EX2 R157, R157 ;  /* 0x0000009d009d7308 */ /* 0x000ee20000000800 */
[----:B-1----:R-:W-:-:S07]  /*11ce0*/  FADD.FTZ R8, R156, R8 ;  /* 0x000000089c087221 */ /* 0x002fce0000010000 */
[----:B------:R-:W1:Y:S08]  /*11cf0*/  MUFU.EX2 R161, R161 ;  /* 0x000000a100a17308 */ /* 0x000e700000000800 */
[----:B------:R-:W4:Y:S01]  /*11d00*/  MUFU.EX2 R165, R165 ;  /* 0x000000a500a57308 */ /* 0x000f220000000800 */
[C---:B---3--:R-:W-:Y:S01]  /*11d10*/  FADD.FTZ R8, R157.reuse, R8 ;  /* 0x000000089d087221 */ /* 0x048fe20000010000 */
[----:B------:R-:W-:-:S02]  /*11d20*/  F2FP.F16.F32.PACK_AB R156, R157, R156 ;  /* 0x0000009c9d9c723e */ /* 0x000fc400000000ff */
[----:B0-----:R-:W-:Y:S01]  /*11d30*/  FMNMX.FTZ R7, R178, R179, !PT ;  /* 0x000000b3b2077209 */ /* 0x001fe20007810000 */
[----:B------:R-:W-:-:S03]  /*11d40*/  FADD.FTZ R8, R170, R8 ;  /* 0x00000008aa087221 */ /* 0x000fc60000010000 */
[----:B------:R-:W0:Y:S01]  /*11d50*/  MUFU.EX2 R168, R168 ;  /* 0x000000a800a87308 */ /* 0x000e220000000800 */
[C---:B------:R-:W-:Y:S01]  /*11d60*/  FADD.FTZ R177, -R7.reuse, R215 ;  /* 0x000000d707b17221 */ /* 0x040fe20000010100 */
[----:B------:R-:W-:Y:S01]  /*11d70*/  FMUL.FTZ R179, R7, UR48 ;  /* 0x0000003007b37c20 */ /* 0x000fe20008410000 */
[----:B-1----:R-:W-:Y:S02]  /*11d80*/  FADD.FTZ R8, R161, R8 ;  /* 0x00000008a1087221 */ /* 0x002fe40000010000 */
        /* <DEDUP_REMOVED lines=18> */
[----:B------:R-:W-:Y:S01]  /*11eb0*/  FADD.FTZ R8, R160, R8 ;  /* 0x00000008a0087221 */ /* 0x000fe20000010000 */
[C---:B----4-:R-:W-:Y:S01]  /*11ec0*/  F2FP.F16.F32.PACK_AB R160, R165.reuse, R160 ;  /* 0x000000a0a5a0723e */ /* 0x050fe200000000ff */
[--C-:B------:R-:W-:Y:S01]  /*11ed0*/  FFMA.FTZ R162, R162, UR48, -R179.reuse ;  /* 0x00000030a2a27c23 */ /* 0x100fe200080108b3 */
[----:B------:R-:W3:Y:S01]  /*11ee0*/  MUFU.EX2 R220, R220 ;  /* 0x000000dc00dc7308 */ /* 0x000ee20000000800 */
[----:B------:R-:W-:Y:S01]  /*11ef0*/  FADD.FTZ R8, R165, R8 ;  /* 0x00000008a5087221 */ /* 0x000fe20000010000 */
[----:B------:R-:W-:Y:S01]  /*11f00*/  FFMA.FTZ R178, R166, UR48, -R179 ;  /* 0x00000030a6b27c23 */ /* 0x000fe200080108b3 */
[----:B------:R-:W-:-:S02]  /*11f10*/  VIADD R158, R0, 0x22840 ;  /* 0x00022840009e7836 */ /* 0x000fc40000000000 */
[--C-:B------:R-:W-:Y:S01]  /*11f20*/  FFMA.FTZ R163, R163, UR48, -R179.reuse ;  /* 0x00000030a3a37c23 */ /* 0x100fe200080108b3 */
[----:B0-----:R-:W-:Y:S01]  /*11f30*/  FADD.FTZ R165, R168, R8 ;  /* 0x00000008a8a57221 */ /* 0x001fe20000010000 */
[----:B------:R-:W-:Y:S02]  /*11f40*/  IMAD.U32 R166, RZ, RZ, UR47 ;  /* 0x0000002fffa67e24 */ /* 0x000fe4000f8e00ff */
[----:B------:R-:W-:Y:S01]  /*11f50*/  FFMA.FTZ R186, R186, UR48, -R179 ;  /* 0x00000030baba7c23 */ /* 0x000fe200080108b3 */
[----:B------:R-:W0:Y:S01]  /*11f60*/  MUFU.EX2 R155, R187 ;  /* 0x000000bb009b7308 */ /* 0x000e220000000800 */
[----:B-1----:R-:W-:Y:S01]  /*11f70*/  FFMA.FTZ R3, R177, R3, R153 ;  /* 0x00000003b1037223 */ /* 0x002fe20000010099 */
[--C-:B------:R-:W-:Y:S01]  /*11f80*/  FFMA.FTZ R183, R183, UR48, -R179.reuse ;  /* 0x00000030b7b77c23 */ /* 0x100fe200080108b3 */
[----:B------:R-:W-:Y:S01]  /*11f90*/  PRMT R158, R166, 0x654, R158 ;  /* 0x00000654a69e7816 */ /* 0x000fe2000000009e */
[--C-:B------:R-:W-:Y:S01]  /*11fa0*/  FFMA.FTZ R182, R182, UR48, -R179.reuse ;  /* 0x00000030b6b67c23 */ /* 0x100fe200080108b3 */
[--C-:B------:R-:W-:Y:S01]  /*11fb0*/  FFMA.FTZ R175, R175, UR48, -R179.reuse ;  /* 0x00000030afaf7c23 */ /* 0x100fe200080108b3 */
[----:B------:R-:W-:Y:S01]  /*11fc0*/  FFMA.FTZ R171, R171, UR48, -R179 ;  /* 0x00000030abab7c23 */ /* 0x000fe200080108b3 */
[----:B------:R1:W-:Y:S01]  /*11fd0*/  SYNCS.ARRIVE.TRANS64.RED.A1T0 RZ, [R158+URZ], RZ ;  /* 0x000000ff9eff79a7 */ /* 0x0003e2000810043f */
[----:B------:R-:W4:Y:S01]  /*11fe0*/  MUFU.EX2 R198, R198 ;  /* 0x000000c600c67308 */ /* 0x000f220000000800 */
[----:B---3--:R-:W-:Y:S01]  /*11ff0*/  FADD.FTZ R3, R220, R3 ;  /* 0x00000003dc037221 */ /* 0x008fe20000010000 */
[----:B------:R-:W-:Y:S01]  /*12000*/  FFMA.FTZ R179, R174, UR48, -R179 ;  /* 0x00000030aeb37c23 */ /* 0x000fe200080108b3 */
[----:B------:R-:W-:Y:S01]  /*12010*/  F2FP.F16.F32.PACK_AB R153, R220, R153 ;  /* 0x00000099dc99723e */ /* 0x000fe200000000ff */
[-C--:B------:R-:W-:Y:S01]  /*12020*/  FMUL.FTZ R26, R26, R177.reuse ;  /* 0x000000b11a1a7220 */ /* 0x080fe20000410000 */
[-C--:B------:R-:W-:Y:S01]  /*12030*/  FMUL.FTZ R27, R27, R177.reuse ;  /* 0x000000b11b1b7220 */ /* 0x080fe20000410000 */
[-C--:B------:R-:W-:Y:S01]  /*12040*/  FMUL.FTZ R30, R30, R177.reuse ;  /* 0x000000b11e1e7220 */ /* 0x080fe20000410000 */
[----:B-1----:R-:W-:Y:S01]  /*12050*/  F2FP.F16.F32.PACK_AB R158, R161, R170 ;  /* 0x000000aaa19e723e */ /* 0x002fe200000000ff */
[----:B------:R-:W1:Y:S01]  /*12060*/  MUFU.EX2 R199, R199 ;  /* 0x000000c700c77308 */ /* 0x000e620000000800 */
        /* <DEDUP_REMOVED lines=8> */
[C---:B----4-:R-:W-:Y:S01]  /*120f0*/  FADD.FTZ R3, R198.reuse, R3 ;  /* 0x00000003c6037221 */ /* 0x050fe20000010000 */
[----:B------:R-:W-:Y:S01]  /*12100*/  F2FP.F16.F32.PACK_AB R155, R198, R155 ;  /* 0x0000009bc69b723e */ /* 0x000fe200000000ff */
[-C--:B------:R-:W-:Y:S01]  /*12110*/  FMUL.FTZ R43, R43, R177.reuse ;  /* 0x000000b12b2b7220 */ /* 0x080fe20000410000 */
[-C--:B------:R-:W-:Y:S01]  /*12120*/  FMUL.FTZ R46, R46, R177.reuse ;  /* 0x000000b12e2e7220 */ /* 0x080fe20000410000 */
[-C--:B------:R-:W-:Y:S01]  /*12130*/  FMUL.FTZ R47, R47, R177.reuse ;  /* 0x000000b12f2f7220 */ /* 0x080fe20000410000 */
[-C--:B------:R-:W-:Y:S01]  /*12140*/  FMUL.FTZ R50, R50, R177.reuse ;  /* 0x000000b132327220 */ /* 0x080fe20000410000 */
[-C--:B------:R-:W-:Y:S01]  /*12150*/  FMUL.FTZ R51, R51, R177.reuse ;  /* 0x000000b133337220 */ /* 0x080fe20000410000 */
[----:B------:R-:W3:Y:S01]  /*12160*/  MUFU.EX2 R159, R216 ;  /* 0x000000d8009f7308 */ /* 0x000ee20000000800 */
[----:B-1----:R-:W-:Y:S01]  /*12170*/  FADD.FTZ R3, R199, R3 ;  /* 0x00000003c7037221 */ /* 0x002fe20000010000 */
[-C--:B------:R-:W-:Y:S01]  /*12180*/  FMUL.FTZ R54, R54, R177.reuse ;  /* 0x000000b136367220 */ /* 0x080fe20000410000 */
        /* <DEDUP_REMOVED lines=70> */
[----:B-1----:R-:W-:-:S07]  /*125f0*/  FADD.FTZ R3, R195, R3 ;  /* 0x00000003c3037221 */ /* 0x002fce0000010000 */
[----:B------:R-:W1:Y:S01]  /*12600*/  MUFU.EX2 R197, R197 ;  /* 0x000000c500c57308 */ /* 0x000e620000000800 */
[C---:B0-----:R-:W-:Y:S01]  /*12610*/  FADD.FTZ R166, R173.reuse, R166 ;  /* 0x000000a6ada67221 */ /* 0x041fe20000010000 */
[----:B------:R-:W-:-:S06]  /*12620*/  F2FP.F16.F32.PACK_AB R164, R173, R164 ;  /* 0x000000a4ada4723e */ /* 0x000fcc00000000ff */
[----:B------:R0:W4:Y:S01]  /*12630*/  MUFU.EX2 R8, R162 ;  /* 0x000000a200087308 */ /* 0x0001220000000800 */
[----:B---3--:R-:W-:-:S07]  /*12640*/  F2FP.F16.F32.PACK_AB R165, R196, R195 ;  /* 0x000000c3c4a5723e */ /* 0x008fce00000000ff */
[----:B------:R-:W3:Y:S01]  /*12650*/  MUFU.EX2 R180, R180 ;  /* 0x000000b400b47308 */ /* 0x000ee20000000800 */
[----:B0-----:R-:W-:Y:S01]  /*12660*/  F2FP.F16.F32.PACK_AB R162, R169, R168 ;  /* 0x000000a8a9a2723e */ /* 0x001fe200000000ff */
[----:B------:R-:W-:Y:S01]  /*12670*/  FADD.FTZ R168, R196, R3 ;  /* 0x00000003c4a87221 */ /* 0x000fe20000010000 */
[----:B------:R-:W-:Y:S01]  /*12680*/  FADD.FTZ R3, R167, R166 ;  /* 0x000000a6a7037221 */ /* 0x000fe20000010000 */
[C---:B------:R-:W-:Y:S02]  /*12690*/  F2FP.F16.F32.PACK_AB R166, R172.reuse, R167 ;  /* 0x000000a7aca6723e */ /* 0x040fe400000000ff */
[----:B-1----:R-:W-:Y:S01]  /*126a0*/  FADD.FTZ R167, R197, R168 ;  /* 0x000000a8c5a77221 */ /* 0x002fe20000010000 */
[----:B------:R-:W-:Y:S01]  /*126b0*/  FADD.FTZ R3, R172, R3 ;  /* 0x00000003ac037221 */ /* 0x000fe20000010000 */
[----:B------:R0:W1:Y:S02]  /*126c0*/  MUFU.EX2 R169, R163 ;  /* 0x000000a300a97308 */ /* 0x0000640000000800 */
[C---:B----4-:R-:W-:Y:S01]  /*126d0*/  FADD.FTZ R170, R8.reuse, R167 ;  /* 0x000000a708aa7221 */ /* 0x050fe20000010000 */
[----:B------:R-:W-:-:S05]  /*126e0*/  F2FP.F16.F32.PACK_AB R167, R8, R197 ;  /* 0x000000c508a7723e */ /* 0x000fca00000000ff */
[----:B------:R-:W4:Y:S01]  /*126f0*/  MUFU.EX2 R181, R181 ;  /* 0x000000b500b57308 */ /* 0x000f220000000800 */
[----:B---3--:R-:W-:Y:S01]  /*12700*/  FADD.FTZ R8, R180, R3 ;  /* 0x00000003b4087221 */ /* 0x008fe20000010000 */
[----:B0-----:R-:W-:-:S06]  /*12710*/  F2FP.F16.F32.PACK_AB R163, R194, R191 ;  /* 0x000000bfc2a3723e */ /* 0x001fcc00000000ff */
[----:B------:R-:W0:Y:S01]  /*12720*/  MUFU.EX2 R186, R186 ;  /* 0x000000ba00ba7308 */ /* 0x000e220000000800 */
[----:B-1----:R-:W-:-:S07]  /*12730*/  FADD.FTZ R3, R169, R170 ;  /* 0x000000aaa9037221 */ /* 0x002fce0000010000 */
[----:B------:R-:W1:Y:S01]  /*12740*/  MUFU.EX2 R183, R183 ;  /* 0x000000b700b77308 */ /* 0x000e620000000800 */
[C---:B----4-:R-:W-:Y:S01]  /*12750*/  FADD.FTZ R187, R181.reuse, R8 ;  /* 0x00000008b5bb7221 */ /* 0x050fe20000010000 */
[----:B------:R-:W-:-:S06]  /*12760*/  F2FP.F16.F32.PACK_AB R168, R181, R180 ;  /* 0x000000b4b5a8723e */ /* 0x000fcc00000000ff */
[----:B------:R-:W3:Y:S01]  /*12770*/  MUFU.EX2 R184, R184 ;  /* 0x000000b800b87308 */ /* 0x000ee20000000800 */
[C---:B0-----:R-:W-:Y:S01]  /*12780*/  FADD.FTZ R8, R186.reuse, R3 ;  /* 0x00000003ba087221 */ /* 0x041fe20000010000 */
[----:B------:R-:W-:-:S06]  /*12790*/  F2FP.F16.F32.PACK_AB R169, R186, R169 ;  /* 0x000000a9baa9723e */ /* 0x000fcc00000000ff */
[----:B------:R-:W0:Y:S01]  /*127a0*/  MUFU.EX2 R182, R182 ;  /* 0x000000b600b67308 */ /* 0x000e220000000800 */
[----:B-1----:R-:W-:-:S07]  /*127b0*/  FADD.FTZ R3, R183, R8 ;  /* 0x00000008b7037221 */ /* 0x002fce0000010000 */
[----:B------:R-:W1:Y:S01]  /*127c0*/  MUFU.EX2 R185, R185 ;  /* 0x000000b900b97308 */ /* 0x000e620000000800 */
[----:B---3--:R-:W-:-:S07]  /*127d0*/  FADD.FTZ R170, R184, R187 ;  /* 0x000000bbb8aa7221 */ /* 0x008fce0000010000 */
[----:B------:R-:W3:Y:S01]  /*127e0*/  MUFU.EX2 R173, R175 ;  /* 0x000000af00ad7308 */ /* 0x000ee20000000800 */
[----:B0-----:R-:W-:-:S07]  /*127f0*/  FADD.FTZ R8, R182, R3 ;  /* 0x00000003b6087221 */ /* 0x001fce0000010000 */
[----:B------:R-:W0:Y:S01]  /*12800*/  MUFU.EX2 R188, R188 ;  /* 0x000000bc00bc7308 */ /* 0x000e220000000800 */
[----:B-1----:R-:W-:-:S07]  /*12810*/  FADD.FTZ R181, R185, R170 ;  /* 0x000000aab9b57221 */ /* 0x002fce0000010000 */
[----:B------:R-:W1:Y:S01]  /*12820*/  MUFU.EX2 R178, R178 ;  /* 0x000000b200b27308 */ /* 0x000e620000000800 */
[----:B---3--:R-:W-:-:S07]  /*12830*/  FADD.FTZ R3, R173, R8 ;  /* 0x00000008ad037221 */ /* 0x008fce0000010000 */
[----:B------:R-:W3:Y:S01]  /*12840*/  MUFU.EX2 R189, R189 ;  /* 0x000000bd00bd7308 */ /* 0x000ee20000000800 */
[----:B0-----:R-:W-:-:S07]  /*12850*/  FADD.FTZ R170, R188, R181 ;  /* 0x000000b5bcaa7221 */ /* 0x001fce0000010000 */
[----:B------:R0:W4:Y:S01]  /*12860*/  MUFU.EX2 R180, R171 ;  /* 0x000000ab00b47308 */ /* 0x0001220000000800 */
[C---:B-1----:R-:W-:Y:S01]  /*12870*/  FADD.FTZ R3, R178.reuse, R3 ;  /* 0x00000003b2037221 */ /* 0x042fe20000010000 */
[----:B------:R-:W-:-:S06]  /*12880*/  F2FP.F16.F32.PACK_AB R173, R178, R173 ;  /* 0x000000adb2ad723e */ /* 0x000fcc00000000ff */
[----:B------:R-:W1:Y:S01]  /*12890*/  MUFU.EX2 R174, R192 ;  /* 0x000000c000ae7308 */ /* 0x000e620000000800 */
[----:B---3--:R-:W-:Y:S01]  /*128a0*/  FADD.FTZ R181, R189, R170 ;  /* 0x000000aabdb57221 */ /* 0x008fe20000010000 */
[----:B0-----:R-:W-:Y:S02]  /*128b0*/  F2FP.F16.F32.PACK_AB R171, R182, R183 ;  /* 0x000000b7b6ab723e */ /* 0x001fe400000000ff */
[----:B------:R-:W-:Y:S02]  /*128c0*/  F2FP.F16.F32.PACK_AB R170, R185, R184 ;  /* 0x000000b8b9aa723e */ /* 0x000fe400000000ff */
[----:B------:R-:W-:Y:S02]  /*128d0*/  F2FP.F16.F32.PACK_AB R172, R189, R188 ;  /* 0x000000bcbdac723e */ /* 0x000fe400000000ff */
[----:B------:R-:W0:Y:S01]  /*128e0*/  MUFU.EX2 R175, R179 ;  /* 0x000000b300af7308 */ /* 0x000e220000000800 */
[----:B----4-:R-:W-:-:S07]  /*128f0*/  FADD.FTZ R182, R180, R3 ;  /* 0x00000003b4b67221 */ /* 0x010fce0000010000 */
[----:B------:R-:W3:Y:S01]  /*12900*/  MUFU.EX2 R193, R193 ;  /* 0x000000c100c17308 */ /* 0x000ee20000000800 */
[----:B-1----:R-:W-:Y:S01]  /*12910*/  FADD.FTZ R8, R174, R181 ;  /* 0x000000b5ae087221 */ /* 0x002fe20000010000 */
[C---:B0-----:R-:W-:Y:S01]  /*12920*/  FADD.FTZ R3, R175.reuse, R182 ;  /* 0x000000b6af037221 */ /* 0x041fe20000010000 */
[----:B------:R-:W-:Y:S02]  /*12930*/  F2FP.F16.F32.PACK_AB R175, R175, R180 ;  /* 0x000000b4afaf723e */ /* 0x000fe400000000ff */
[C---:B---3--:R-:W-:Y:S01]  /*12940*/  FADD.FTZ R8, R193.reuse, R8 ;  /* 0x00000008c1087221 */ /* 0x048fe20000010000 */
[----:B------:R-:W-:Y:S01]  /*12950*/  F2FP.F16.F32.PACK_AB R174, R193, R174 ;  /* 0x000000aec1ae723e */ /* 0x000fe200000000ff */
[----:B------:R-:W-:Y:S06]  /*12960*/  @!P2 BRA `(.L_x_3000) ;  /* 0x000000000004a947 */ /* 0x000fec0003800000 */
[----:B------:R-:W-:Y:S01]  /*12970*/  BPT.TRAP 0x1 ;  /* 0x000000040000795c */ /* 0x000fe20000300000 */
.L_x_3000:
[----:B------:R0:W1:Y:S01]  /*12980*/  SYNCS.PHASECHK.TRANS64.TRYWAIT P1, [R0+URZ+0x22850], R20 ;  /* 0x02285014000075a7 */ /* 0x000062000802017f */
[----:B------:R-:W-:Y:S05]  /*12990*/  @!P2 BRA `(.L_x_3001) ;  /* 0x000000000004a947 */ /* 0x000fea0003800000 */
[----:B------:R-:W-:Y:S01]  /*129a0*/  BPT.TRAP 0x1 ;  /* 0x000000040000795c */ /* 0x000fe20000300000 */
.L_x_3001:
[----:B------:R-:W-:Y:S01]  /*129b0*/  IMAD.MOV.U32 R177, RZ, RZ, 0xc00 ;  /* 0x00000c00ffb17424 */ /* 0x000fe200078e00ff */
[----:B------:R-:W-:Y:S03]  /*129c0*/  BSSY B0, `(.L_x_3002) ;  /* 0x0000005000007945 */ /* 0x000fe60003800000 */
[----:B------:R-:W-:Y:S01]  /*129d0*/  IMAD R176, R2, R177, UR49 ;  /* 0x0000003102b07e24 */ /* 0x000fe2000f8e02b1 */
[----:B-1----:R-:W-:Y:S06]  /*129e0*/  @P1 BRA `(.L_x_3003) ;  /* 0x0000000000081947 */ /* 0x002fec0003800000 */
[----:B------:R-:W1:Y:S02]  /*129f0*/  SYNCS.PHASECHK.TRANS64.TRYWAIT P1, [R0+URZ+0x22850], R20 ;  /* 0x02285014000075a7 */ /* 0x000e64000802017f */
[----:B-1----:R-:W-:Y:S05]  /*12a00*/  @!P1 BRA `(.L_x_3004) ;  /* 0x000000fc006c9947 */ /* 0x002fea0003800000 */
.L_x_3003:
[----:B------:R-:W-:Y:S05]  /*12a10*/  BSYNC B0 ;  /* 0x0000000000007941 */ /* 0x000fea0003800000 */
.L_x_3002:
[----:B------:R-:W3:Y:S01]  /*12a20*/  S2R R178, SR_TID.X ;  /* 0x0000000000b27919 */ /* 0x000ee20000002100 */
[----:B------:R-:W-:Y:S05]  /*12a30*/  WARPSYNC.ALL ;  /* 0x0000000000007948 */ /* 0x000fea0003800000 */
[----:B------:R-:W-:Y:S02]  /*12a40*/  MOV R177, 0x40000040 ;  /* 0x4000004000b17802 */ /* 0x000fe40000000f00 */
[----:B------:R-:W-:Y:S02]  /*12a50*/  R2UR UR6, R176 ;  /* 0x00000000b00672ca */ /* 0x000fe400000e0000 */
[----:B------:R-:W-:-:S02]  /*12a60*/  R2UR UR7, R177 ;  /* 0x00000000b10772ca */ /* 0x000fc400000e0000 */
[----:B---3--:R-:W-:-:S05]  /*12a70*/  SHF.R.U32.HI R178, RZ, 0x7, R178 ;  /* 0x00000007ffb27819 */ /* 0x008fca00000116b2 */
[----:B01----:R-:W-:Y:S02]  /*12a80*/  VIADD R20, R178, 0x8 ;  /* 0x00000008b2147836 */ /* 0x003fe40000000000 */
[----:B------:R-:W-:-:S03]  /*12a90*/  IMAD.U32 R178, RZ, RZ, UR51 ;  /* 0x00000033ffb27e24 */ /* 0x000fc6000f8e00ff */
[----:B------:R0:W-:Y:S02]  /*12aa0*/  BAR.SYNC.DEFER_BLOCKING R20, 0x100 ;  /* 0x000400140000751d */ /* 0x0001e40000010000 */
[----:B------:R-:W-:-:S04]  /*12ab0*/  ISETP.NE.AND P1, PT, R178, 0x3, PT ;  /* 0x00000003b200780c */ /* 0x000fc80003f25270 */
[----:B------:R-:W-:-:S06]  /*12ac0*/  WARPGROUP.ARRIVE ;  /* 0x00000000000079c5 */ /* 0x000fcc0000000000 */
[----:B------:R-:W-:Y:S03]  /*12ad0*/  HGMMA.64x256x16.F32 R24, R152, gdesc[UR4].tnspB, R24, gsb0 ;  /* 0x43e0000498187df0 */ /* 0x000fe60008000818 */
        /* <DEDUP_REMOVED lines=27> */
[----:B------:R-:W-:Y:S02]  /*12c90*/  R2UR UR7, R153 ;  /* 0x00000000990772ca */ /* 0x000fe400000e0000 */
        /* <DEDUP_REMOVED lines=14> */
.L_x_3005:
[----:B------:R-:W-:Y:S02]  /*12d80*/  VIADD R0, R0, 0x22860 ;  /* 0x0002286000007836 */ /* 0x000fe40000000000 */
[----:B------:R-:W-:Y:S02]  /*12d90*/  IMAD.U32 R153, RZ, RZ, UR47 ;  /* 0x0000002fff997e24 */ /* 0x000fe4000f8e00ff */
[----:B------:R-:W-:Y:S02]  /*12da0*/  IMAD.MOV.U32 R215, RZ, RZ, R7 ;  /* 0x000000ffffd77224 */ /* 0x000fe400078e0007 */
[----:B------:R-:W-:Y:S01]  /*12db0*/  IMAD.MOV.U32 R216, RZ, RZ, R6 ;  /* 0x000000ffffd87224 */ /* 0x000fe200078e0006 */
[----:B------:R-:W-:-:S04]  /*12dc0*/  PRMT R0, R153, 0x654, R0 ;  /* 0x0000065499007816 */ /* 0x000fc80000000000 */
[----:B------:R0:W-:Y:S01]  /*12dd0*/  SYNCS.ARRIVE.TRANS64.RED.A1T0 RZ, [R0+URZ], RZ ;  /* 0x000000ff00ff79a7 */ /* 0x0001e2000810043f */
[----:B------:R-:W-:Y:S05]  /*12de0*/  @P0 BRA `(.L_x_3006) ;  /* 0xffffffd800a00947 */ /* 0x000fea000383ffff */
[----:B0-----:R-:W-:-:S07]  /*12df0*/  IMAD.MOV.U32 R0, RZ, RZ, R21 ;  /* 0x000000ffff007224 */ /* 0x001fce00078e0015 */
.L_x_2994:
[----:B------:R-:W3:Y:S02]  /*12e00*/  LDL R20, [R1+0x4] ;  /* 0x0000040001147983 */ /* 0x000ee40000100800 */
[----:B---3--:R-:W-:-:S13]  /*12e10*/  ISETP.GE.AND P0, PT, R0, R20, PT ;  /* 0x000000140000720c */ /* 0x008fda0003f06270 */
[----:B------:R-:W-:Y:S05]  /*12e20*/  @!P0 BRA `(.L_x_3007) ;  /* 0x00000038000c8947 */ /* 0x000fea0003800000 */
[----:B------:R-:W-:Y:S02]  /*12e30*/  IMAD.MOV.U32 R215, RZ, RZ, R7 ;  /* 0x000000ffffd77224 */ /* 0x000fe400078e0007 */
[----:B------:R-:W-:-:S07]  /*12e40*/  IMAD.MOV.U32 R216, RZ, RZ, R6 ;  /* 0x000000ffffd87224 */ /* 0x000fce00078e0006 */
.L_x_3027:
[----:B------:R-:W-:Y:S01]  /*12e50*/  IMAD.U32 R6, RZ, RZ, UR51 ;  /* 0x00000033ff067e24 */ /* 0x000fe2000f8e00ff */
[----:B------:R-:W-:Y:S05]  /*12e60*/  YIELD ;  /* 0x0000000000007946 */ /* 0x000fea0003800000 */
[----:B------:R-:W-:Y:S01]  /*12e70*/  ISETP.NE.AND P1, PT, R6, 0x3, PT ;  /* 0x000000030600780c */ /* 0x000fe20003f25270 */
[----:B------:R-:W-:-:S05]  /*12e80*/  VIADD R2, R2, 0x1 ;  /* 0x0000000102027836 */ /* 0x000fca0000000000 */
[----:B------:R-:W-:-:S04]  /*12e90*/  ISETP.NE.AND P0, PT, R2, 0x2, PT ;  /* 0x000000020200780c */ /* 0x000fc80003f05270 */
[----:B------:R-:W-:Y:S02]  /*12ea0*/  SEL R7, RZ, 0x1, P0 ;  /* 0x00000001ff077807 */ /* 0x000fe40000000000 */
[----:B------:R-:W-:Y:S02]  /*12eb0*/  SEL R2, R2, RZ, P0 ;  /* 0x000000ff02027207 */ /* 0x000fe40000000000 */
[----:B------:R-:W-:Y:S01]  /*12ec0*/  LOP3.LUT R202, R202, R7, RZ, 0x3c, !PT ;  /* 0x00000007caca7212 */ /* 0x000fe200078e3cff */
[----:B------:R-:W-:Y:S06]  /*12ed0*/  @!P1 BRA `(.L_x_3008) ;  /* 0x0000000000049947 */ /* 0x000fec0003800000 */
[----:B------:R-:W-:Y:S01]  /*12ee0*/  BPT.TRAP 0x1 ;  /* 0x000000040000795c */ /* 0x000fe20000300000 */
.L_x_3008:
[----:B------:R-:W-:Y:S01]  /*12ef0*/  IMAD R20, R2, 0x8, R23 ;  /* 0x0000000802147824 */ /* 0x000fe200078e0217 */
[----:B------:R-:W-:-:S04]  /*12f00*/  SHF.L.U32 R21, R202, 0x1f, RZ ;  /* 0x0000001fca157819 */ /* 0x000fc800000006ff */
[----:B------:R0:W1:Y:S01]  /*12f10*/  SYNCS.PHASECHK.TRANS64.TRYWAIT P0, [R20+URZ+0x22830], R21 ;  /* 0x02283015140075a7 */ /* 0x000062000800017f */
[----:B------:R-:W-:Y:S05]  /*12f20*/  @!P1 BRA `(.L_x_3009) ;  /* 0x0000000000049947 */ /* 0x000fea0003800000 */
[----:B------:R-:W-:Y:S01]  /*12f30*/  BPT.TRAP 0x1 ;  /* 0x000000040000795c */ /* 0x000fe20000300000 */
.L_x_3009:
[----:B------:R-:W-:Y:S02]  /*12f40*/  IMAD R154, R2, 0x300, R227 ;  /* 0x00000300029a7824 */ /* 0x000fe400078e02e3 */
[----:B------:R-:W-:Y:S01]  /*12f50*/  IMAD.MOV.U32 R155, RZ, RZ, 0x40000040 ;  /* 0x40000040ff9b7424 */ /* 0x000fe200078e00ff */
[----:B-1----:R-:W-:Y:S06]  /*12f60*/  @P0 BRA `(.L_x_3010) ;  /* 0x0000000000080947 */ /* 0x002fec0003800000 */
[----:B------:R-:W1:Y:S02]  /*12f70*/  SYNCS.PHASECHK.TRANS64.TRYWAIT P0, [R20+URZ+0x22830], R21 ;  /* 0x02283015140075a7 */ /* 0x000e64000800017f */
[----:B-1----:R-:W-:Y:S05]  /*12f80*/  @!P0 BRA `(.L_x_3011) ;  /* 0x000000f800208947 */ /* 0x002fea0003800000 */
.L_x_3010:
[----:B------:R-:W-:Y:S05]  /*12f90*/  WARPSYNC.ALL ;  /* 0x0000000000007948 */ /* 0x000fea0003800000 */
[C---:B------:R-:W-:Y:S01]  /*12fa0*/  R2UR UR6, R154.reuse ;  /* 0x000000009a0672ca */ /* 0x040fe200000e0000 */
[----:B------:R-:W-:Y:S01]  /*12fb0*/  VIADD R6, R154, 0x4 ;  /* 0x000000049a067836 */ /* 0x000fe20000000000 */
[----:B------:R-:W-:Y:S01]  /*12fc0*/  R2UR UR7, R155 ;  /* 0x000000009b0772ca */ /* 0x000fe200000e0000 */
[----:B------:R-:W-:Y:S01]  /*12fd0*/  IMAD.MOV.U32 R153, RZ, RZ, 0x40000040 ;  /* 0x40000040ff997424 */ /* 0x000fe200078e00ff */
[----:B------:R-:W-:Y:S01]  /*12fe0*/  R2UR UR4, R4 ;  /* 0x00000000040472ca */ /* 0x000fe200000e0000 */
[----:B------:R-:W-:Y:S01]  /*12ff0*/  IMAD.MOV.U32 R155, RZ, RZ, 0x40000040 ;  /* 0x40000040ff9b7424 */ /* 0x000fe200078e00ff */
[----:B------:R-:W-:Y:S01]  /*13000*/  R2UR UR5, R5 ;  /* 0x00000000050572ca */ /* 0x000fe200000e0000 */
[----:B------:R-:W-:Y:S01]  /*13010*/  IMAD.MOV.U32 R7, RZ, RZ, 0x40000040 ;  /* 0x40000040ff077424 */ /* 0x000fe200078e00ff */
[C---:B------:R-:W-:Y:S01]  /*13020*/  IADD3 R152, R154.reuse, 0x2, RZ ;  /* 0x000000029a987810 */ /* 0x040fe20007ffe0ff */
[----:B------:R-:W-:Y:S01]  /*13030*/  VIADD R154, R154, 0x6 ;  /* 0x000000069a9a7836 */ /* 0x000fe20000000000 */
[----:B------:R-:W-:Y:S01]  /*13040*/  R2UR UR11, R153 ;  /* 0x00000000990b72ca */ /* 0x000fe200000e0000 */
[----:B--2---:R-:W2:Y:S01]  /*13050*/  S2R R9, SR_TID.X ;  /* 0x0000000000097919 */ /* 0x004ea20000002100 */
        /* <DEDUP_REMOVED lines=12> */
[----:B------:R-:W-:Y:S02]  /*13120*/  R2UR UR16, R10 ;  /* 0x000000000a1072ca */ /* 0x000fe400000e0000 */
        /* <DEDUP_REMOVED lines=17> */
.L_x_3012:
[----:B------:R-:W3:Y:S01]  /*13240*/  LDC R6, c[0x0][0x448] ;  /* 0x00011200ff067b82 */ /* 0x000ee20000000800 */
[----:B------:R-:W-:Y:S01]  /*13250*/  FMUL.FTZ R218, R184, UR39 ;  /* 0x00000027b8da7c20 */ /* 0x000fe20008410000 */
[----:B------:R-:W-:Y:S01]  /*13260*/  FMUL.FTZ R184, R186, UR39 ;  /* 0x00000027bab87c20 */ /* 0x000fe20008410000 */
[----:B------:R-:W-:Y:S01]  /*13270*/  FMUL.FTZ R186, R190, UR39 ;  /* 0x00000027beba7c20 */ /* 0x000fe20008410000 */
[----:B------:R-:W-:Y:S01]  /*13280*/  FMUL.FTZ R190, R194, UR39 ;  /* 0x00000027c2be7c20 */ /* 0x000fe20008410000 */
[----:B------:R-:W-:Y:S02]  /*13290*/  IMAD R194, R0, -0x60, RZ ;  /* 0xffffffa000c27824 */ /* 0x000fe400078e02ff */
[----:B------:R-:W-:Y:S01]  /*132a0*/  FMUL.FTZ R219, R185, UR39 ;  /* 0x00000027b9db7c20 */ /* 0x000fe20008410000 */
[----:B------:R-:W-:Y:S01]  /*132b0*/  FMUL.FTZ R220, R189, UR39 ;  /* 0x00000027bddc7c20 */ /* 0x000fe20008410000 */
[----:B------:R-:W4:Y:S01]  /*132c0*/  LDC R226, c[0x0][0x9e4] ;  /* 0x00027900ffe27b82 */ /* 0x000f220000000800 */
        /* <DEDUP_REMOVED lines=15> */
[----:B---3--:R-:W-:Y:S01]  /*133c0*/  ISETP.NE.AND P0, PT, R6, 0x1, PT ;  /* 0x000000010600780c */ /* 0x008fe20003f05270 */
[----:B------:R-:W-:-:S02]  /*133d0*/  IMAD.IADD R6, R229, 0x1, R214 ;  /* 0x00000001e5067824 */ /* 0x000fc400078e02d6 */
        /* <DEDUP_REMOVED lines=10> */
[----:B------:R-:W5:Y:S07]  /*13480*/  @P0 LDC R217, c[0x0][0x44c] ;  /* 0x00011300ffd90b82 */ /* 0x000f6e0000000800 */
[----:B------:R-:W0:Y:S01]  /*13490*/  MUFU.TANH R171, R171 ;  /* 0x000000ab00ab7308 */ /* 0x000e220000002400 */
[----:B------:R-:W1:Y:S07]  /*134a0*/  @P0 LDC R7, c[0x0][0x450] ;  /* 0x00011400ff070b82 */ /* 0x000e6e0000000800 */
[----:B------:R-:W0:Y:S08]  /*134b0*/  MUFU.TANH R172, R172 ;  /* 0x000000ac00ac7308 */ /* 0x000e300000002400 */
[----:B------:R-:W0:Y:S01]  /*134c0*/  MUFU.TANH R173, R173 ;  /* 0x000000ad00ad7308 */ /* 0x000e220000002400 */
[----:B-----5:R-:W-:-:S07]  /*134d0*/  @P0 IMAD.HI.U32 R217, R6, R217, RZ ;  /* 0x000000d906d90227 */ /* 0x020fce00078e00ff */
[----:B------:R-:W0:Y:S01]  /*134e0*/  MUFU.TANH R174, R174 ;  /* 0x000000ae00ae7308 */ /* 0x000e220000002400 */
[----:B-1----:R-:W-:Y:S01]  /*134f0*/  @P0 SHF.R.U32.HI R6, RZ, R7, R217 ;  /* 0x00000007ff060219 */ /* 0x002fe200000116d9 */
        /* <DEDUP_REMOVED lines=19> */
[----:B------:R-:W1:Y:S01]  /*13630*/  SHFL.IDX PT, R223, R6, RZ, 0x1c1f ;  /* 0x001c1fff06df7589 */ /* 0x000e6200000e0000 */
[----:B------:R-:W-:Y:S01]  /*13640*/  IMAD.U32 R169, RZ, RZ, UR47 ;  /* 0x0000002fffa97e24 */ /* 0x000fe2000f8e00ff */
[----:B----4-:R-:W-:Y:S01]  /*13650*/  ISETP.GE.AND P0, PT, R226, 0x1, PT ;  /* 0x00000001e200780c */ /* 0x010fe20003f06270 */
[----:B------:R-:W4:Y:S03]  /*13660*/  MUFU.TANH R7, R7 ;  /* 0x0000000700077308 */ /* 0x000f260000002400 */
[----:B------:R-:W-:-:S04]  /*13670*/  PRMT R168, R169, 0x654, R168 ;  /* 0x00000654a9a87816 */ /* 0x000fc800000000a8 */
[----:B------:R5:W-:Y:S01]  /*13680*/  SYNCS.ARRIVE.TRANS64.RED.A1T0 RZ, [R168+URZ], RZ ;  /* 0x000000ffa8ff79a7 */ /* 0x000be2000810043f */
[----:B------:R-:W0:Y:S01]  /*13690*/  MUFU.TANH R152, R152 ;  /* 0x0000009800987308 */ /* 0x000e220000002400 */
[----:B-----5:R-:W-:-:S07]  /*136a0*/  VIADD R168, R194, 0x1 ;  /* 0x00000001c2a87836 */ /* 0x020fce0000000000 */
[----:B------:R-:W0:Y:S01]  /*136b0*/  MUFU.TANH R153, R153 ;  /* 0x0000009900997308 */ /* 0x000e220000002400 */
[----:B------:R-:W-:-:S07]  /*136c0*/  IMAD R168, R206, -0x2, R168 ;  /* 0xfffffffecea87824 */ /* 0x000fce00078e02a8 */
[----:B------:R-:W0:Y:S01]  /*136d0*/  MUFU.TANH R154, R154 ;  /* 0x0000009a009a7308 */ /* 0x000e220000002400 */
[----:B------:R-:W-:-:S04]  /*136e0*/  IADD3 R168, -R203, R168, R204 ;  /* 0x000000a8cba87210 */ /* 0x000fc80007ffe1cc */
[C---:B------:R-:W-:Y:S01]  /*136f0*/  IADD3 R199, R168.reuse, UR50, RZ ;  /* 0x00000032a8c77c10 */ /* 0x040fe2000fffe0ff */
[----:B------:R-:W-:Y:S02]  /*13700*/  VIADD R222, R168, UR45 ;  /* 0x0000002da8de7c36 */ /* 0x000fe40008000000 */
[----:B------:R-:W0:Y:S02]  /*13710*/  MUFU.TANH R155, R155 ;  /* 0x0000009b009b7308 */ /* 0x000e240000002400 */
[C---:B-1----:R-:W-:Y:S02]  /*13720*/  IMAD.IADD R198, R223.reuse, 0x1, R222 ;  /* 0x00000001dfc67824 */ /* 0x042fe400078e02de */
[----:B------:R-:W-:-:S04]  /*13730*/  IMAD.IADD R197, R223, 0x1, R199 ;  /* 0x00000001dfc57824 */ /* 0x000fc800078e02c7 */
        /* <DEDUP_REMOVED lines=39> */
[----:B------:R-:W-:Y:S01]  /*139b0*/  IADD3 R223, -R203, R204, R223 ;  /* 0x000000cccbdf7210 */ /* 0x000fe20007ffe1df */
        /* <DEDUP_REMOVED lines=11> */
.L_x_3015:
[----:B------:R-:W-:-:S05]  /*13a70*/  IMAD.U32 R224, RZ, RZ, UR38 ;  /* 0x00000026ffe07e24 */ /* 0x000fca000f8e00ff */
[----:B------:R-:W-:-:S13]  /*13a80*/  ISETP.NE.AND P0, PT, R224, 0x1, PT ;  /* 0x00000001e000780c */ /* 0x000fda0003f05270 */
[----:B------:R-:W1:Y:S02]  /*13a90*/  @P0 LDC.64 R168, c[0x0][0x9e8] ;  /* 0x00027a00ffa80b82 */ /* 0x000e640000000a00 */
[----:B-1----:R-:W-:-:S05]  /*13aa0*/  @P0 IMAD.HI.U32 R168, R223, R168, RZ ;  /* 0x000000a8dfa80227 */ /* 0x002fca00078e00ff */
[----:B------:R-:W-:-:S07]  /*13ab0*/  @P0 SHF.R.U32.HI R223, RZ, R169, R168 ;  /* 0x000000a9ffdf0219 */ /* 0x000fce00000116a8 */
.L_x_3016:
[----:B------:R-:W-:Y:S05]  /*13ac0*/  BSYNC B0 ;  /* 0x0000000000007941 */ /* 0x000fea0003800000 */
.L_x_3014:
[----:B------:R-:W-:-:S04]  /*13ad0*/  IMAD R168, R206, -0x2, R194 ;  /* 0xfffffffecea87824 */ /* 0x000fc800078e02c2 */
[----:B------:R-:W-:-:S05]  /*13ae0*/  IMAD R168, R223, R224, R168 ;  /* 0x000000e0dfa87224 */ /* 0x000fca00078e02a8 */
[----:B------:R-:W-:Y:S02]  /*13af0*/  VIMNMX R197, R197, R168, !PT ;  /* 0x000000a8c5c57248 */ /* 0x000fe40007fe0100 */
[----:B------:R-:W-:-:S07]  /*13b00*/  VIADDMNMX R198, R168, R224, R198, PT ;  /* 0x000000e0a8c67246 */ /* 0x000fce00038001c6 */
.L_x_3013:
[----:B------:R-:W-:Y:S01]  /*13b10*/  ISETP.GE.AND P0, PT, R194, 0x1, PT ;  /* 0x00000001c200780c */ /* 0x000fe20003f06270 */
[----:B------:R-:W1:Y:S01]  /*13b20*/  SHFL.IDX PT, R6, R6, 0x1, 0x1c1f ;  /* 0x003c1f0006067f89 */ /* 0x000e6200000e0000 */
[----:B------:R-:W-:Y:S02]  /*13b30*/  LOP3.LUT R22, R22, 0xfffdffff, RZ, 0xc0, !PT ;  /* 0xfffdffff16167812 */ /* 0x000fe400078ec0ff */
[----:B------:R-:W-:-:S09]  /*13b40*/  ISETP.GE.AND P2, PT, R194, 0x9, PT ;  /* 0x00000009c200780c */ /* 0x000fd20003f46270 */
[----:B------:R-:W-:Y:S02]  /*13b50*/  @P0 LOP3.LUT R22, R22, 0x20000, RZ, 0xfc, !PT ;  /* 0x0002000016160812 */ /* 0x000fe400078efcff */
[----:B------:R-:W-:Y:S02]  /*13b60*/  ISETP.GT.AND P0, PT, R197, RZ, !P0 ;  /* 0x000000ffc500720c */ /* 0x000fe40004704270 */
[----:B------:R-:W-:Y:S02]  /*13b70*/  LOP3.LUT R22, R22, 0xfffffffd, RZ, 0xc0, !PT ;  /* 0xfffffffd16167812 */ /* 0x000fe400078ec0ff */
[----:B------:R-:W-:Y:S02]  /*13b80*/  ISETP.LT.OR P1, PT, R198, 0x1, P0 ;  /* 0x00000001c600780c */ /* 0x000fe40000721670 */
[----:B------:R-:W-:Y:S02]  /*13b90*/  ISETP.GE.AND P0, PT, R194, 0x2, PT ;  /* 0x00000002c200780c */ /* 0x000fe40003f06270 */
[----:B------:R-:W-:-:S02]  /*13ba0*/  FSEL R168, R7, -INF , !P1 ;  /* 0xff80000007a87808 */ /* 0x000fc40004800000 */
[----:B------:R-:W-:Y:S01]  /*13bb0*/  ISETP.GT.AND P1, PT, R197, 0x1, !P0 ;  /* 0x00000001c500780c */ /* 0x000fe20004724270 */
[--C-:B-1----:R-:W-:Y:S01]  /*13bc0*/  IMAD.IADD R222, R222, 0x1, R6.reuse ;  /* 0x00000001dede7824 */ /* 0x102fe200078e0206 */
[----:B------:R-:W-:Y:S01]  /*13bd0*/  @P2 LOP3.LUT R22, R22, 0x2, RZ, 0xfc, !PT ;  /* 0x0000000216162812 */ /* 0x000fe200078efcff */
[----:B------:R-:W-:Y:S01]  /*13be0*/  IMAD.IADD R199, R199, 0x1, R6 ;  /* 0x00000001c7c77824 */ /* 0x000fe200078e0206 */
[----:B------:R-:W-:Y:S02]  /*13bf0*/  ISETP.LT.OR P1, PT, R198, 0x2, P1 ;  /* 0x00000002c600780c */ /* 0x000fe40000f21670 */
[----:B------:R-:W-:Y:S02]  /*13c00*/  LOP3.LUT R22, R22, 0xfffffffb, RZ, 0xc0, !PT ;  /* 0xfffffffb16167812 */ /* 0x000fe400078ec0ff */
[----:B0-----:R-:W-:Y:S02]  /*13c10*/  FSEL R152, R152, -INF , !P1 ;  /* 0xff80000098987808 */ /* 0x001fe40004800000 */
[----:B------:R-:W-:-:S02]  /*13c20*/  ISETP.GT.AND P1, PT, R197, 0x8, !P2 ;  /* 0x00000008c500780c */ /* 0x000fc40005724270 */
[----:B------:R-:W-:Y:S02]  /*13c30*/  ISETP.GE.AND P2, PT, R194, 0xa, PT ;  /* 0x0000000ac200780c */ /* 0x000fe40003f46270 */
[----:B------:R-:W-:-:S04]  /*13c40*/  ISETP.LT.OR P1, PT, R198, 0x9, P1 ;  /* 0x00000009c600780c */ /* 0x000fc80000f21670 */
[----:B------:R-:W-:Y:S02]  /*13c50*/  FSEL R155, R155, -INF , !P1 ;  /* 0xff8000009b9b7808 */ /* 0x000fe40004800000 */
        /* <DEDUP_REMOVED lines=128> */
.L_x_3019:
[----:B------:R-:W-:-:S05]  /*14460*/  IMAD.U32 R197, RZ, RZ, UR38 ;  /* 0x00000026ffc57e24 */ /* 0x000fca000f8e00ff */
[----:B------:R-:W-:-:S13]  /*14470*/  ISETP.NE.AND P6, PT, R197, 0x1, PT ;  /* 0x00000001c500780c */ /* 0x000fda0003fc5270 */
[----:B------:R-:W0:Y:S02]  /*14480*/  @P6 LDC.64 R6, c[0x0][0x9e8] ;  /* 0x00027a00ff066b82 */ /* 0x000e240000000a00 */
[----:B0-----:R-:W-:-:S05]  /*14490*/  @P6 IMAD.HI.U32 R6, R169, R6, RZ ;  /* 0x00000006a9066227 */ /* 0x001fca00078e00ff */
[----:B------:R-:W-:-:S07]  /*144a0*/  @P6 SHF.R.U32.HI R169, RZ, R7, R6 ;  /* 0x00000007ffa96219 */ /* 0x000fce0000011606 */
.L_x_3020:
[----:B------:R-:W-:Y:S05]  /*144b0*/  BSYNC B0 ;  /* 0x0000000000007941 */ /* 0x000fea0003800000 */
.L_x_3018:
[----:B------:R-:W-:-:S04]  /*144c0*/  IMAD R194, R206, -0x2, R194 ;  /* 0xfffffffecec27824 */ /* 0x000fc800078e02c2 */
[----:B------:R-:W-:-:S05]  /*144d0*/  IMAD R194, R169, R197, R194 ;  /* 0x000000c5a9c27224 */ /* 0x000fca00078e02c2 */
[----:B------:R-:W-:Y:S02]  /*144e0*/  VIMNMX R199, R199, R194, !PT ;  /* 0x000000c2c7c77248 */ /* 0x000fe40007fe0100 */
[----:B------:R-:W-:-:S07]  /*144f0*/  VIADDMNMX R222, R194, R197, R222, PT ;  /* 0x000000c5c2de7246 */ /* 0x000fce00038001de */
.L_x_3017:
[----:B------:R-:W-:Y:S01]  /*14500*/  ISETP.GT.AND P0, PT, R199, 0x1, !P0 ;  /* 0x00000001c700780c */ /* 0x000fe20004704270 */
[----:B------:R-:W-:Y:S01]  /*14510*/  UMOV UR48, UR41 ;  /* 0x0000002900307c82 */ /* 0x000fe20008000000 */
[----:B------:R-:W-:Y:S02]  /*14520*/  FMNMX.FTZ R6, R168, R216, !PT ;  /* 0x000000d8a8067209 */ /* 0x000fe40007810000 */
[----:B------:R-:W-:Y:S02]  /*14530*/  ISETP.LT.OR P0, PT, R222, 0x2, P0 ;  /* 0x00000002de00780c */ /* 0x000fe40000701670 */
[----:B------:R-:W-:Y:S02]  /*14540*/  LOP3.LUT P6, RZ, R22, 0x20, RZ, 0xc0, !PT ;  /* 0x0000002016ff7812 */ /* 0x000fe400078cc0ff */
        /* <DEDUP_REMOVED lines=64> */
[----:B------:R-:W-:Y:S02]  /*14950*/  FSEL R186, R186, -INF , !P1 ;  /* 0xff800000baba7808 */ /* 0x000fe40004800000 */
[C---:B------:R-:W-:Y:S02]  /*14960*/  ISETP.GT.AND P0, PT, R199.reuse, 0x29, !P0 ;  /* 0x00000029c700780c */ /* 0x040fe40004704270 */
[----:B------:R-:W-:Y:S02]  /*14970*/  LOP3.LUT P1, RZ, R22, 0x20000, RZ, 0xc0, !PT ;  /* 0x0002000016ff7812 */ /* 0x000fe4000782c0ff */
[----:B------:R-:W-:Y:S02]  /*14980*/  ISETP.LT.OR P0, PT, R222, 0x2a, P0 ;  /* 0x0000002ade00780c */ /* 0x000fe40000701670 */
[----:B------:R-:W-:Y:S02]  /*14990*/  ISETP.GT.AND P2, PT, R199, 0x49, !P2 ;  /* 0x00000049c700780c */ /* 0x000fe40005744270 */
[----:B------:R-:W-:-:S02]  /*149a0*/  FSEL R175, R175, -INF , !P0 ;  /* 0xff800000afaf7808 */ /* 0x000fc40004000000 */
[----:B------:R-:W-:Y:S02]  /*149b0*/  LOP3.LUT P0, RZ, R22, 0x800, RZ, 0xc0, !PT ;  /* 0x0000080016ff7812 */ /* 0x000fe4000780c0ff */
[----:B0-----:R-:W-:Y:S02]  /*149c0*/  FMNMX.FTZ R6, R6, R7, !PT ;  /* 0x0000000706067209 */ /* 0x001fe40007810000 */
[C---:B------:R-:W-:Y:S02]  /*149d0*/  ISETP.GT.AND P0, PT, R199.reuse, 0x30, !P0 ;  /* 0x00000030c700780c */ /* 0x040fe40004704270 */
[C---:B------:R-:W-:Y:S01]  /*149e0*/  ISETP.LT.OR P2, PT, R222.reuse, 0x4a, P2 ;  /* 0x0000004ade00780c */ /* 0x040fe20001741670 */
[----:B------:R-:W0:Y:S01]  /*149f0*/  SHFL.BFLY PT, R7, R6, 0x1, 0x1f ;  /* 0x0c201f0006077f89 */ /* 0x000e2200000e0000 */
[----:B------:R-:W-:Y:S02]  /*14a00*/  ISETP.LT.OR P0, PT, R222, 0x31, P0 ;  /* 0x00000031de00780c */ /* 0x000fe40000701670 */
[----:B------:R-:W-:-:S02]  /*14a10*/  ISETP.GT.AND P3, PT, R199, 0x50, !P3 ;  /* 0x00000050c700780c */ /* 0x000fc40005f64270 */
[----:B------:R-:W-:Y:S02]  /*14a20*/  FSEL R178, R178, -INF , !P0 ;  /* 0xff800000b2b27808 */ /* 0x000fe40004000000 */
[----:B------:R-:W-:Y:S02]  /*14a30*/  LOP3.LUT P0, RZ, R22, 0x400, RZ, 0xc0, !PT ;  /* 0x0000040016ff7812 */ /* 0x000fe4000780c0ff */
[----:B------:R-:W-:Y:S02]  /*14a40*/  FSEL R187, R187, -INF , !P2 ;  /* 0xff800000bbbb7808 */ /* 0x000fe40005000000 */
[----:B------:R-:W-:Y:S02]  /*14a50*/  ISETP.GT.AND P0, PT, R199, 0x31, !P0 ;  /* 0x00000031c700780c */ /* 0x000fe40004704270 */
[C---:B------:R-:W-:Y:S02]  /*14a60*/  ISETP.LT.OR P3, PT, R222.reuse, 0x51, P3 ;  /* 0x00000051de00780c */ /* 0x040fe40001f61670 */
[----:B------:R-:W-:-:S02]  /*14a70*/  ISETP.LT.OR P0, PT, R222, 0x32, P0 ;  /* 0x00000032de00780c */ /* 0x000fc40000701670 */
[----:B------:R-:W-:Y:S02]  /*14a80*/  ISETP.GT.AND P4, PT, R199, 0x51, !P4 ;  /* 0x00000051c700780c */ /* 0x000fe40006784270 */
[----:B------:R-:W-:Y:S02]  /*14a90*/  FSEL R179, R179, -INF , !P0 ;  /* 0xff800000b3b37808 */ /* 0x000fe40004000000 */
[----:B------:R-:W-:Y:S02]  /*14aa0*/  LOP3.LUT P0, RZ, R22, 0x200, RZ, 0xc0, !PT ;  /* 0x0000020016ff7812 */ /* 0x000fe4000780c0ff */
[----:B------:R-:W-:Y:S02]  /*14ab0*/  FSEL R190, R190, -INF , !P3 ;  /* 0xff800000bebe7808 */ /* 0x000fe40005800000 */
[----:B------:R-:W-:Y:S02]  /*14ac0*/  ISETP.GT.AND P0, PT, R199, 0x38, !P0 ;  /* 0x00000038c700780c */ /* 0x000fe40004704270 */
[----:B0-----:R-:W-:-:S02]  /*14ad0*/  FMNMX.FTZ R6, R6, R7, !PT ;  /* 0x0000000706067209 */ /* 0x001fc40007810000 */
[----:B------:R-:W-:Y:S02]  /*14ae0*/  ISETP.LT.OR P0, PT, R222, 0x39, P0 ;  /* 0x00000039de00780c */ /* 0x000fe40000701670 */
[C---:B------:R-:W-:Y:S01]  /*14af0*/  ISETP.GT.AND P5, PT, R199.reuse, 0x58, !P5 ;  /* 0x00000058c700780c */ /* 0x040fe20006fa4270 */
[----:B------:R-:W-:Y:S01]  /*14b00*/  FMUL.FTZ R7, R6, UR48 ;  /* 0x0000003006077c20 */ /* 0x000fe20008410000 */
[----:B------:R-:W-:Y:S02]  /*14b10*/  FSEL R182, R182, -INF , !P0 ;  /* 0xff800000b6b67808 */ /* 0x000fe40004000000 */
[----:B------:R-:W-:Y:S02]  /*14b20*/  LOP3.LUT P0, RZ, R22, 0x100, RZ, 0xc0, !PT ;  /* 0x0000010016ff7812 */ /* 0x000fe4000780c0ff */
[----:B------:R-:W-:Y:S02]  /*14b30*/  ISETP.LT.OR P4, PT, R222, 0x52, P4 ;  /* 0x00000052de00780c */ /* 0x000fe40002781670 */
[----:B------:R-:W-:-:S02]  /*14b40*/  ISETP.GT.AND P0, PT, R199, 0x39, !P0 ;  /* 0x00000039c700780c */ /* 0x000fc40004704270 */
[C---:B------:R-:W-:Y:S02]  /*14b50*/  ISETP.LT.OR P5, PT, R222.reuse, 0x59, P5 ;  /* 0x00000059de00780c */ /* 0x040fe40002fa1670 */
[----:B------:R-:W-:Y:S02]  /*14b60*/  ISETP.LT.OR P0, PT, R222, 0x3a, P0 ;  /* 0x0000003ade00780c */ /* 0x000fe40000701670 */
[----:B------:R-:W-:Y:S02]  /*14b70*/  FSEL R189, R189, -INF , !P4 ;  /* 0xff800000bdbd7808 */ /* 0x000fe40006000000 */
[----:B------:R-:W-:Y:S02]  /*14b80*/  FSEL R183, R183, -INF , !P0 ;  /* 0xff800000b7b77808 */ /* 0x000fe40004000000 */
[----:B------:R-:W-:Y:S02]  /*14b90*/  LOP3.LUT P0, RZ, R22, 0x80, RZ, 0xc0, !PT ;  /* 0x0000008016ff7812 */ /* 0x000fe4000780c0ff */
[----:B------:R-:W-:-:S02]  /*14ba0*/  FSEL R191, R191, -INF , !P5 ;  /* 0xff800000bfbf7808 */ /* 0x000fc40006800000 */
[----:B------:R-:W-:-:S04]  /*14bb0*/  ISETP.GT.AND P0, PT, R199, 0x40, !P0 ;  /* 0x00000040c700780c */ /* 0x000fc80004704270 */
[----:B------:R-:W-:-:S04]  /*14bc0*/  ISETP.LT.OR P0, PT, R222, 0x41, P0 ;  /* 0x00000041de00780c */ /* 0x000fc80000701670 */
[----:B------:R-:W-:Y:S02]  /*14bd0*/  FSEL R184, R184, -INF , !P0 ;  /* 0xff800000b8b87808 */ /* 0x000fe40004000000 */
[----:B------:R-:W-:Y:S02]  /*14be0*/  ISETP.GT.AND P0, PT, R199, 0x41, !P6 ;  /* 0x00000041c700780c */ /* 0x000fe40007704270 */
[----:B------:R-:W-:Y:S02]  /*14bf0*/  LOP3.LUT P6, RZ, R22, 0x1, RZ, 0xc0, !PT ;  /* 0x0000000116ff7812 */ /* 0x000fe400078cc0ff */
[----:B------:R-:W-:-:S04]  /*14c00*/  ISETP.LT.OR P0, PT, R222, 0x42, P0 ;  /* 0x00000042de00780c */ /* 0x000fc80000701670 */
[----:B------:R-:W-:Y:S02]  /*14c10*/  FSEL R185, R185, -INF , !P0 ;  /* 0xff800000b9b97808 */ /* 0x000fe40004000000 */
[----:B------:R-:W-:-:S04]  /*14c20*/  FSETP.NEU.FTZ.AND P0, PT, R6, -INF , PT ;  /* 0xff8000000600780b */ /* 0x000fc80003f1d000 */
[----:B------:R-:W-:Y:S02]  /*14c30*/  FSEL R169, R6, RZ, P0 ;  /* 0x000000ff06a97208 */ /* 0x000fe40000000000 */
[----:B------:R-:W-:Y:S02]  /*14c40*/  FSEL R7, R7, RZ, P0 ;  /* 0x000000ff07077208 */ /* 0x000fe40000000000 */
[----:B------:R-:W-:Y:S01]  /*14c50*/  ISETP.GT.AND P0, PT, R199, RZ, !P1 ;  /* 0x000000ffc700720c */ /* 0x000fe20004f04270 */
[----:B------:R-:W-:Y:S02]  /*14c60*/  FADD.FTZ R169, -R169, R216 ;  /* 0x000000d8a9a97221 */ /* 0x000fe40000010100 */
[--C-:B------:R-:W-:Y:S01]  /*14c70*/  FFMA.FTZ R168, R168, UR48, -R7.reuse ;  /* 0x00000030a8a87c23 */ /* 0x100fe20008010807 */
[----:B------:R-:W-:Y:S01]  /*14c80*/  ISETP.LT.OR P0, PT, R222, 0x1, P0 ;  /* 0x00000001de00780c */ /* 0x000fe20000701670 */
[--C-:B------:R-:W-:Y:S01]  /*14c90*/  FFMA.FTZ R152, R152, UR48, -R7.reuse ;  /* 0x0000003098987c23 */ /* 0x100fe20008010807 */
[--C-:B------:R-:W-:Y:S01]  /*14ca0*/  FFMA.FTZ R155, R155, UR48, -R7.reuse ;  /* 0x000000309b9b7c23 */ /* 0x100fe20008010807 */
[--C-:B------:R-:W-:Y:S01]  /*14cb0*/  FFMA.FTZ R156, R156, UR48, -R7.reuse ;  /* 0x000000309c9c7c23 */ /* 0x100fe20008010807 */
[----:B------:R-:W-:Y:S01]  /*14cc0*/  FSEL R194, R153, -INF , !P0 ;  /* 0xff80000099c27808 */ /* 0x000fe20004000000 */
        /* <DEDUP_REMOVED lines=20> */
[----:B------:R-:W-:Y:S01]  /*14e10*/  FMNMX.FTZ R7, R194, R215, !PT ;  /* 0x000000d7c2077209 */ /* 0x000fe20007810000 */
[----:B------:R-:W-:Y:S01]  /*14e20*/  FMUL.FTZ R153, R169, UR48 ;  /* 0x00000030a9997c20 */ /* 0x000fe20008410000 */
[----:B------:R-:W-:Y:S01]  /*14e30*/  MUFU.EX2 R168, R168 ;  /* 0x000000a800a87308 */ /* 0x000fe20000000800 */
[----:B------:R-:W-:-:S02]  /*14e40*/  ISETP.GT.AND P0, PT, R199, 0x59, !P6 ;  /* 0x00000059c700780c */ /* 0x000fc40007704270 */
[----:B------:R-:W-:Y:S02]  /*14e50*/  FMNMX.FTZ R7, R154, R7, !PT ;  /* 0x000000079a077209 */ /* 0x000fe40007810000 */
[----:B------:R-:W-:Y:S02]  /*14e60*/  ISETP.LT.OR P0, PT, R222, 0x5a, P0 ;  /* 0x0000005ade00780c */ /* 0x000fe40000701670 */
[----:B------:R-:W-:Y:S01]  /*14e70*/  FMNMX.FTZ R7, R157, R7, !PT ;  /* 0x000000079d077209 */ /* 0x000fe20007810000 */
[----:B------:R-:W0:Y:S01]  /*14e80*/  MUFU.EX2 R153, R153 ;  /* 0x0000009900997308 */ /* 0x000e220000000800 */
[----:B------:R-:W-:Y:S02]  /*14e90*/  FSEL R193, R193, -INF , !P0 ;  /* 0xff800000c1c17808 */ /* 0x000fe40004000000 */
[----:B------:R-:W-:Y:S02]  /*14ea0*/  FMNMX.FTZ R7, R158, R7, !PT ;  /* 0x000000079e077209 */ /* 0x000fe40007810000 */
[----:B------:R-:W-:-:S02]  /*14eb0*/  ISETP.NE.AND P6, PT, R225, 0x3, PT ;  /* 0x00000003e100780c */ /* 0x000fc40003fc5270 */
[----:B------:R-:W-:Y:S01]  /*14ec0*/  FMNMX.FTZ R7, R161, R7, !PT ;  /* 0x00000007a1077209 */ /* 0x000fe20007810000 */
[----:B------:R-:W1:Y:S03]  /*14ed0*/  MUFU.EX2 R152, R152 ;  /* 0x0000009800987308 */ /* 0x000e660000000800 */
[----:B------:R-:W-:-:S04]  /*14ee0*/  FMNMX.FTZ R7, R162, R7, !PT ;  /* 0x00000007a2077209 */ /* 0x000fc80007810000 */
[----:B------:R-:W-:Y:S01]  /*14ef0*/  FMNMX.FTZ R7, R165, R7, !PT ;  /* 0x00000007a5077209 */ /* 0x000fe20007810000 */
[----:B------:R-:W3:Y:S01]  /*14f00*/  MUFU.EX2 R155, R155 ;  /* 0x0000009b009b7308 */ /* 0x000ee20000000800 */
[----:B0-----:R-:W-:Y:S01]  /*14f10*/  FFMA.FTZ R8, R153, R8, R168 ;  /* 0x0000000899087223 */ /* 0x001fe200000100a8 */
[----:B------:R-:W-:Y:S01]  /*14f20*/  FMUL.FTZ R24, R24, R153 ;  /* 0x0000009918187220 */ /* 0x000fe20000410000 */
[----:B------:R-:W-:Y:S01]  /*14f30*/  FMNMX.FTZ R7, R166, R7, !PT ;  /* 0x00000007a6077209 */ /* 0x000fe20007810000 */
[-C--:B------:R-:W-:Y:S01]  /*14f40*/  FMUL.FTZ R25, R25, R153.reuse ;  /* 0x0000009919197220 */ /* 0x080fe20000410000 */
[-C--:B------:R-:W-:Y:S01]  /*14f50*/  FMUL.FTZ R28, R28, R153.reuse ;  /* 0x000000991c1c7220 */ /* 0x080fe20000410000 */
[----:B------:R-:W-:Y:S01]  /*14f60*/  FMUL.FTZ R29, R29, R153 ;  /* 0x000000991d1d7220 */ /* 0x000fe20000410000 */
[----:B------:R-:W-:Y:S01]  /*14f70*/  FMNMX.FTZ R7, R170, R7, !PT ;  /* 0x00000007aa077209 */ /* 0x000fe20007810000 */
[----:B------:R-:W0:Y:S01]  /*14f80*/  MUFU.EX2 R156, R156 ;  /* 0x0000009c009c7308 */ /* 0x000e220000000800 */
[C---:B-1----:R-:W-:Y:S01]  /*14f90*/  FADD.FTZ R8, R152.reuse, R8 ;  /* 0x0000000898087221 */ /* 0x042fe20000010000 */
[----:B------:R-:W-:Y:S01]  /*14fa0*/  F2FP.F16.F32.PACK_AB R152, R152, R168 ;  /* 0x000000a89898723e */ /* 0x000fe200000000ff */
[----:B------:R-:W-:Y:S01]  /*14fb0*/  FMUL.FTZ R32, R32, R153 ;  /* 0x0000009920207220 */ /* 0x000fe20000410000 */
[----:B------:R-:W-:Y:S01]  /*14fc0*/  FMNMX.FTZ R7, R171, R7, !PT ;  /* 0x00000007ab077209 */ /* 0x000fe20007810000 */
[-C--:B------:R-:W-:Y:S01]  /*14fd0*/  FMUL.FTZ R33, R33, R153.reuse ;  /* 0x0000009921217220 */ /* 0x080fe20000410000 */
[-C--:B------:R-:W-:Y:S01]  /*14fe0*/  FMUL.FTZ R36, R36, R153.reuse ;  /* 0x0000009924247220 */ /* 0x080fe20000410000 */
[----:B------:R-:W-:Y:S01]  /*14ff0*/  FMUL.FTZ R37, R37, R153 ;  /* 0x0000009925257220 */ /* 0x000fe20000410000 */
[----:B------:R-:W-:Y:S01]  /*15000*/  FMNMX.FTZ R7, R174, R7, !PT ;  /* 0x00000007ae077209 */ /* 0x000fe20007810000 */
[----:B------:R-:W1:Y:S01]  /*15010*/  MUFU.EX2 R159, R159 ;  /* 0x0000009f009f7308 */ /* 0x000e620000000800 */
        /* <DEDUP_REMOVED lines=16> */
[----:B-1----:R-:W-:Y:S01]  /*15120*/  FADD.FTZ R8, R159, R8 ;  /* 0x000000089f087221 */ /* 0x002fe20000010000 */
        /* <DEDUP_REMOVED lines=36> */
[-C--:B------:R-:W-:Y:S01]  /*15370*/  FMUL.FTZ R93, R93, R153.reuse ;  /* 0x000000995d5d7220 */ /* 0x080fe20000410000 */
[-C--:B------:R-:W-:Y:S01]  /*15380*/  FMUL.FTZ R96, R96, R153.reuse ;  /* 0x0000009960607220 */ /* 0x080fe20000410000 */
[----:B------:R-:W3:Y:S01]  /*15390*/  SHFL.BFLY PT, R168, R7, 0x2, 0x1f ;  /* 0x0c401f0007a87f89 */ /* 0x000ee200000e0000 */
[----:B------:R-:W4:Y:S01]  /*153a0*/  MUFU.EX2 R173, R173 ;  /* 0x000000ad00ad7308 */ /* 0x000f220000000800 */
        /* <DEDUP_REMOVED lines=16> */
[----:B----4-:R-:W-:Y:S01]  /*154b0*/  FADD.FTZ R8, R173, R8 ;  /* 0x00000008ad087221 */ /* 0x010fe20000010000 */
[-C--:B------:R-:W-:Y:S01]  /*154c0*/  FMUL.FTZ R121, R121, R153.reuse ;  /* 0x0000009979797220 */ /* 0x080fe20000410000 */
[-C--:B------:R-:W-:Y:S01]  /*154d0*/  FMUL.FTZ R124, R124, R153.reuse ;  /* 0x000000997c7c7220 */ /* 0x080fe20000410000 */
[-C--:B------:R-:W-:Y:S01]  /*154e0*/  FMUL.FTZ R125, R125, R153.reuse ;  /* 0x000000997d7d7220 */ /* 0x080fe20000410000 */
[-C--:B------:R-:W-:Y:S01]  /*154f0*/  FMUL.FTZ R128, R128, R153.reuse ;  /* 0x0000009980807220 */ /* 0x080fe20000410000 */
[-C--:B------:R-:W-:Y:S01]  /*15500*/  FMUL.FTZ R129, R129, R153.reuse ;  /* 0x0000009981817220 */ /* 0x080fe20000410000 */
[----:B---3--:R-:W-:Y:S01]  /*15510*/  FMNMX.FTZ R7, R7, R168, !PT ;  /* 0x000000a807077209 */ /* 0x008fe20007810000 */
[----:B------:R-:W3:Y:S01]  /*15520*/  MUFU.EX2 R180, R180 ;  /* 0x000000b400b47308 */ /* 0x000ee20000000800 */
[----:B0-----:R-:W-:Y:S01]  /*15530*/  FADD.FTZ R8, R176, R8 ;  /* 0x00000008b0087221 */ /* 0x001fe20000010000 */
[-C--:B------:R-:W-:Y:S01]  /*15540*/  FMUL.FTZ R132, R132, R153.reuse ;  /* 0x0000009984847220 */ /* 0x080fe20000410000 */
[-C--:B------:R-:W-:Y:S01]  /*15550*/  FMUL.FTZ R133, R133, R153.reuse ;  /* 0x0000009985857220 */ /* 0x080fe20000410000 */
[----:B------:R-:W0:Y:S01]  /*15560*/  SHFL.BFLY PT, R168, R7, 0x1, 0x1f ;  /* 0x0c201f0007a87f89 */ /* 0x000e2200000e0000 */
[-C--:B------:R-:W-:Y:S01]  /*15570*/  FMUL.FTZ R136, R136, R153.reuse ;  /* 0x0000009988887220 */ /* 0x080fe20000410000 */
[-C--:B------:R-:W-:Y:S01]  /*15580*/  FMUL.FTZ R137, R137, R153.reuse ;  /* 0x0000009989897220 */ /* 0x080fe20000410000 */
[-C--:B------:R-:W-:Y:S01]  /*15590*/  FMUL.FTZ R140, R140, R153.reuse ;  /* 0x000000998c8c7220 */ /* 0x080fe20000410000 */
[----:B------:R-:W4:Y:S01]  /*155a0*/  MUFU.EX2 R181, R181 ;  /* 0x000000b500b57308 */ /* 0x000f220000000800 */
[----:B-1----:R-:W-:Y:S01]  /*155b0*/  FADD.FTZ R8, R177, R8 ;  /* 0x00000008b1087221 */ /* 0x002fe20000010000 */
[-C--:B------:R-:W-:Y:S01]  /*155c0*/  FMUL.FTZ R141, R141, R153.reuse ;  /* 0x000000998d8d7220 */ /* 0x080fe20000410000 */
[-C--:B------:R-:W-:Y:S01]  /*155d0*/  FMUL.FTZ R144, R144, R153.reuse ;  /* 0x0000009990907220 */ /* 0x080fe20000410000 */
[-C--:B------:R-:W-:Y:S01]  /*155e0*/  FMUL.FTZ R145, R145, R153.reuse ;  /* 0x0000009991917220 */ /* 0x080fe20000410000 */
[-C--:B------:R-:W-:Y:S01]  /*155f0*/  FMUL.FTZ R148, R148, R153.reuse ;  /* 0x0000009994947220 */ /* 0x080fe20000410000 */
[----:B------:R-:W-:-:S02]  /*15600*/  FMUL.FTZ R149, R149, R153 ;  /* 0x0000009995957220 */ /* 0x000fc40000410000 */
[----:B------:R-:W1:Y:S01]  /*15610*/  MUFU.EX2 R218, R218 ;  /* 0x000000da00da7308 */ /* 0x000e620000000800 */
[----:B---3--:R-:W-:-:S07]  /*15620*/  FADD.FTZ R8, R180, R8 ;  /* 0x00000008b4087221 */ /* 0x008fce0000010000 */
[----:B------:R-:W3:Y:S01]  /*15630*/  MUFU.EX2 R219, R219 ;  /* 0x000000db00db7308 */ /* 0x000ee20000000800 */
[----:B----4-:R-:W-:Y:S01]  /*15640*/  FADD.FTZ R8, R181, R8 ;  /* 0x00000008b5087221 */ /* 0x010fe20000010000 */
[----:B0-----:R-:W-:-:S04]  /*15650*/  FMNMX.FTZ R7, R7, R168, !PT ;  /* 0x000000a807077209 */ /* 0x001fc80007810000 */
[C---:B------:R-:W-:Y:S01]  /*15660*/  FSETP.NEU.FTZ.AND P0, PT, R7.reuse, -INF , PT ;  /* 0xff8000000700780b */ /* 0x040fe20003f1d000 */
[----:B------:R-:W-:Y:S01]  /*15670*/  FMUL.FTZ R168, R7, UR48 ;  /* 0x0000003007a87c20 */ /* 0x000fe20008410000 */
[----:B------:R-:W0:Y:S01]  /*15680*/  MUFU.EX2 R188, R188 ;  /* 0x000000bc00bc7308 */ /* 0x000e220000000800 */
[----:B-1----:R-:W-:-:S03]  /*15690*/  FADD.FTZ R8, R218, R8 ;  /* 0x00000008da087221 */ /* 0x002fc60000010000 */
[----:B------:R-:W-:Y:S01]  /*156a0*/  FSEL R168, R168, RZ, P0 ;  /* 0x000000ffa8a87208 */ /* 0x000fe20000000000 */
[----:B---3--:R-:W-:-:S03]  /*156b0*/  FADD.FTZ R8, R219, R8 ;  /* 0x00000008db087221 */ /* 0x008fc60000010000 */
[----:B------:R-:W1:Y:S01]  /*156c0*/  MUFU.EX2 R220, R220 ;  /* 0x000000dc00dc7308 */ /* 0x000e620000000800 */
[--C-:B------:R-:W-:Y:S01]  /*156d0*/  FFMA.FTZ R222, R194, UR48, -R168.reuse ;  /* 0x00000030c2de7c23 */ /* 0x100fe200080108a8 */
[--C-:B------:R-:W-:Y:S01]  /*156e0*/  FFMA.FTZ R194, R158, UR48, -R168.reuse ;  /* 0x000000309ec27c23 */ /* 0x100fe200080108a8 */
[----:B------:R-:W-:Y:S01]  /*156f0*/  F2FP.F16.F32.PACK_AB R158, R164, R163 ;  /* 0x000000a3a49e723e */ /* 0x000fe200000000ff */
[--C-:B------:R-:W-:Y:S01]  /*15700*/  FFMA.FTZ R169, R154, UR48, -R168.reuse ;  /* 0x000000309aa97c23 */ /* 0x100fe200080108a8 */
[----:B------:R-:W-:Y:S01]  /*15710*/  F2FP.F16.F32.PACK_AB R164, R177, R176 ;  /* 0x000000b0b1a4723e */ /* 0x000fe200000000ff */
[--C-:B------:R-:W-:Y:S01]  /*15720*/  FFMA.FTZ R216, R157, UR48, -R168.reuse ;  /* 0x000000309dd87c23 */ /* 0x100fe200080108a8 */
[----:B------:R-:W-:Y:S01]  /*15730*/  FSEL R176, R7, RZ, P0 ;  /* 0x000000ff07b07208 */ /* 0x000fe20000000000 */
[----:B------:R-:W-:Y:S01]  /*15740*/  MUFU.EX2 R222, R222 ;  /* 0x000000de00de7308 */ /* 0x000fe20000000800 */
[----:B------:R-:W-:Y:S01]  /*15750*/  F2FP.F16.F32.PACK_AB R154, R156, R155 ;  /* 0x0000009b9c9a723e */ /* 0x000fe200000000ff */
[--C-:B------:R-:W-:Y:S01]  /*15760*/  FFMA.FTZ R199, R161, UR48, -R168.reuse ;  /* 0x00000030a1c77c23 */ /* 0x100fe200080108a8 */
[--C-:B------:R-:W-:Y:S01]  /*15770*/  FFMA.FTZ R161, R162, UR48, -R168.reuse ;  /* 0x00000030a2a17c23 */ /* 0x100fe200080108a8 */
[----:B------:R-:W-:Y:S01]  /*15780*/  FADD.FTZ R176, -R176, R215 ;  /* 0x000000d7b0b07221 */ /* 0x000fe20000010100 */
[--C-:B------:R-:W-:Y:S01]  /*15790*/  FFMA.FTZ R198, R165, UR48, -R168.reuse ;  /* 0x00000030a5c67c23 */ /* 0x100fe200080108a8 */
[----:B------:R-:W-:Y:S01]  /*157a0*/  FFMA.FTZ R165, R166, UR48, -R168 ;  /* 0x00000030a6a57c23 */ /* 0x000fe200080108a8 */
[----:B------:R-:W-:Y:S01]  /*157b0*/  F2FP.F16.F32.PACK_AB R166, R181, R180 ;  /* 0x000000b4b5a6723e */ /* 0x000fe200000000ff */
[----:B------:R-:W-:Y:S01]  /*157c0*/  FMUL.FTZ R176, R176, UR48 ;  /* 0x00000030b0b07c20 */ /* 0x000fe20008410000 */
[----:B------:R-:W-:Y:S01]  /*157d0*/  MUFU.EX2 R169, R169 ;  /* 0x000000a900a97308 */ /* 0x000fe20000000800 */
[----:B0-----:R-:W-:Y:S01]  /*157e0*/  FADD.FTZ R163, R188, R8 ;  /* 0x00000008bca37221 */ /* 0x001fe20000010000 */
[--C-:B------:R-:W-:Y:S01]  /*157f0*/  FFMA.FTZ R157, R174, UR48, -R168.reuse ;  /* 0x00000030ae9d7c23 */ /* 0x100fe200080108a8 */
[----:B------:R-:W-:Y:S01]  /*15800*/  F2FP.F16.F32.PACK_AB R156, R160, R159 ;  /* 0x0000009fa09c723e */ /* 0x000fe200000000ff */
[--C-:B------:R-:W-:Y:S01]  /*15810*/  FFMA.FTZ R197, R170, UR48, -R168.reuse ;  /* 0x00000030aac57c23 */ /* 0x100fe200080108a8 */
[----:B-1----:R-:W-:Y:S01]  /*15820*/  FADD.FTZ R163, R220, R163 ;  /* 0x000000a3dca37221 */ /* 0x002fe20000010000 */
[--C-:B------:R-:W-:Y:S01]  /*15830*/  FFMA.FTZ R171, R171, UR48, -R168.reuse ;  /* 0x00000030abab7c23 */ /* 0x100fe200080108a8 */
[--C-:B------:R-:W-:Y:S01]  /*15840*/  FFMA.FTZ R175, R175, UR48, -R168.reuse ;  /* 0x00000030afaf7c23 */ /* 0x100fe200080108a8 */
[----:B------:R-:W0:Y:S01]  /*15850*/  MUFU.EX2 R176, R176 ;  /* 0x000000b000b07308 */ /* 0x000e220000000800 */
[--C-:B------:R-:W-:Y:S01]  /*15860*/  FFMA.FTZ R178, R178, UR48, -R168.reuse ;  /* 0x00000030b2b27c23 */ /* 0x100fe200080108a8 */
[--C-:B------:R-:W-:Y:S01]  /*15870*/  FFMA.FTZ R179, R179, UR48, -R168.reuse ;  /* 0x00000030b3b37c23 */ /* 0x100fe200080108a8 */
[--C-:B------:R-:W-:Y:S01]  /*15880*/  FFMA.FTZ R182, R182, UR48, -R168.reuse ;  /* 0x00000030b6b67c23 */ /* 0x100fe200080108a8 */
[--C-:B------:R-:W-:Y:S01]  /*15890*/  FFMA.FTZ R183, R183, UR48, -R168.reuse ;  /* 0x00000030b7b77c23 */ /* 0x100fe200080108a8 */
[----:B------:R-:W-:Y:S01]  /*158a0*/  F2FP.F16.F32.PACK_AB R160, R217, R167 ;  /* 0x000000a7d9a0723e */ /* 0x000fe200000000ff */
[--C-:B------:R-:W-:Y:S01]  /*158b0*/  FFMA.FTZ R184, R184, UR48, -R168.reuse ;  /* 0x00000030b8b87c23 */ /* 0x100fe200080108a8 */
[--C-:B------:R-:W-:Y:S01]  /*158c0*/  FFMA.FTZ R185, R185, UR48, -R168.reuse ;  /* 0x00000030b9b97c23 */ /* 0x100fe200080108a8 */
[----:B------:R-:W1:Y:S01]  /*158d0*/  MUFU.EX2 R155, R216 ;  /* 0x000000d8009b7308 */ /* 0x000e620000000800 */
[--C-:B------:R-:W-:Y:S01]  /*158e0*/  FFMA.FTZ R186, R186, UR48, -R168.reuse ;  /* 0x00000030baba7c23 */ /* 0x100fe200080108a8 */
[--C-:B------:R-:W-:Y:S01]  /*158f0*/  FFMA.FTZ R187, R187, UR48, -R168.reuse ;  /* 0x00000030bbbb7c23 */ /* 0x100fe200080108a8 */
[--C-:B------:R-:W-:Y:S01]  /*15900*/  FFMA.FTZ R190, R190, UR48, -R168.reuse ;  /* 0x00000030bebe7c23 */ /* 0x100fe200080108a8 */
[--C-:B------:R-:W-:Y:S01]  /*15910*/  FFMA.FTZ R189, R189, UR48, -R168.reuse ;  /* 0x00000030bdbd7c23 */ /* 0x100fe200080108a8 */
[----:B------:R-:W-:Y:S01]  /*15920*/  F2FP.F16.F32.PACK_AB R162, R173, R172 ;  /* 0x000000acada2723e */ /* 0x000fe200000000ff */
[--C-:B------:R-:W-:Y:S01]  /*15930*/  FFMA.FTZ R191, R191, UR48, -R168.reuse ;  /* 0x00000030bfbf7c23 */ /* 0x100fe200080108a8 */
[----:B------:R-:W-:Y:S01]  /*15940*/  FFMA.FTZ R193, R193, UR48, -R168 ;  /* 0x00000030c1c17c23 */ /* 0x000fe200080108a8 */
[----:B------:R-:W3:Y:S01]  /*15950*/  MUFU.EX2 R192, R192 ;  /* 0x000000c000c07308 */ /* 0x000ee20000000800 */
        /* <DEDUP_REMOVED lines=16> */
[----:B---3--:R-:W-:Y:S01]  /*15a60*/  FADD.FTZ R8, R192, R163 ;  /* 0x000000a3c0087221 */ /* 0x008fe20000010000 */
[-C--:B------:R-:W-:Y:S01]  /*15a70*/  FMUL.FTZ R42, R42, R176.reuse ;  /* 0x000000b02a2a7220 */ /* 0x080fe20000410000 */
[-C--:B------:R-:W-:Y:S01]  /*15a80*/  FMUL.FTZ R43, R43, R176.reuse ;  /* 0x000000b02b2b7220 */ /* 0x080fe20000410000 */
[-C--:B------:R-:W-:Y:S01]  /*15a90*/  FMUL.FTZ R46, R46, R176.reuse ;  /* 0x000000b02e2e7220 */ /* 0x080fe20000410000 */
[-C--:B------:R-:W-:Y:S01]  /*15aa0*/  FMUL.FTZ R47, R47, R176.reuse ;  /* 0x000000b02f2f7220 */ /* 0x080fe20000410000 */
[-C--:B------:R-:W-:Y:S01]  /*15ab0*/  FMUL.FTZ R50, R50, R176.reuse ;  /* 0x000000b032327220 */ /* 0x080fe20000410000 */
[-C--:B------:R-:W-:Y:S01]  /*15ac0*/  FMUL.FTZ R51, R51, R176.reuse ;  /* 0x000000b033337220 */ /* 0x080fe20000410000 */
[----:B------:R-:W3:Y:S01]  /*15ad0*/  MUFU.EX2 R199, R199 ;  /* 0x000000c700c77308 */ /* 0x000ee20000000800 */
[C---:B0-----:R-:W-:Y:S01]  /*15ae0*/  FADD.FTZ R180, R194.reuse, R3 ;  /* 0x00000003c2b47221 */ /* 0x041fe20000010000 */
[----:B------:R-:W-:Y:S01]  /*15af0*/  F2FP.F16.F32.PACK_AB R155, R194, R155 ;  /* 0x0000009bc29b723e */ /* 0x000fe200000000ff */
        /* <DEDUP_REMOVED lines=61> */
[----:B------:R1:W4:Y:S01]  /*15ed0*/  MUFU.EX2 R163, R157 ;  /* 0x0000009d00a37308 */ /* 0x0003220000000800 */
        /* <DEDUP_REMOVED lines=8> */
[----:B0-----:R-:W-:Y:S01]  /*15f60*/  FADD.FTZ R180, R171, R180 ;  /* 0x000000b4abb47221 */ /* 0x001fe20000010000 */
[----:B-1----:R-:W-:-:S02]  /*15f70*/  F2FP.F16.F32.PACK_AB R157, R161, R199 ;  /* 0x000000c7a19d723e */ /* 0x002fc400000000ff */
[----:B------:R-:W-:-:S04]  /*15f80*/  F2FP.F16.F32.PACK_AB R161, R171, R197 ;  /* 0x000000c5aba1723e */ /* 0x000fc800000000ff */
[----:B------:R-:W0:Y:S01]  /*15f90*/  MUFU.EX2 R178, R178 ;  /* 0x000000b200b27308 */ /* 0x000e220000000800 */
[----:B----4-:R-:W-:-:S07]  /*15fa0*/  FADD.FTZ R180, R163, R180 ;  /* 0x000000b4a3b47221 */ /* 0x010fce0000010000 */
[----:B------:R-:W1:Y:S01]  /*15fb0*/  MUFU.EX2 R179, R179 ;  /* 0x000000b300b37308 */ /* 0x000e620000000800 */
[C---:B---3--:R-:W-:Y:S01]  /*15fc0*/  FADD.FTZ R3, R175.reuse, R180 ;  /* 0x000000b4af037221 */ /* 0x048fe20000010000 */
[----:B------:R-:W-:-:S06]  /*15fd0*/  F2FP.F16.F32.PACK_AB R163, R175, R163 ;  /* 0x000000a3afa3723e */ /* 0x000fcc00000000ff */
[----:B------:R-:W3:Y:S01]  /*15fe0*/  MUFU.EX2 R167, R182 ;  /* 0x000000b600a77308 */ /* 0x000ee20000000800 */
[----:B0-----:R-:W-:-:S07]  /*15ff0*/  FADD.FTZ R180, R178, R3 ;  /* 0x00000003b2b47221 */ /* 0x001fce0000010000 */
[----:B------:R-:W0:Y:S01]  /*16000*/  MUFU.EX2 R183, R183 ;  /* 0x000000b700b77308 */ /* 0x000e220000000800 */
[C---:B-1----:R-:W-:Y:S01]  /*16010*/  FADD.FTZ R180, R179.reuse, R180 ;  /* 0x000000b4b3b47221 */ /* 0x042fe20000010000 */
[----:B------:R-:W-:-:S06]  /*16020*/  F2FP.F16.F32.PACK_AB R165, R179, R178 ;  /* 0x000000b2b3a5723e */ /* 0x000fcc00000000ff */
[----:B------:R-:W1:Y:S01]  /*16030*/  MUFU.EX2 R184, R184 ;  /* 0x000000b800b87308 */ /* 0x000e620000000800 */
[----:B---3--:R-:W-:-:S07]  /*16040*/  FADD.FTZ R180, R167, R180 ;  /* 0x000000b4a7b47221 */ /* 0x008fce0000010000 */
[----:B------:R-:W3:Y:S01]  /*16050*/  MUFU.EX2 R185, R185 ;  /* 0x000000b900b97308 */ /* 0x000ee20000000800 */
[C---:B0-----:R-:W-:Y:S01]  /*16060*/  FADD.FTZ R3, R183.reuse, R180 ;  /* 0x000000b4b7037221 */ /* 0x041fe20000010000 */
[----:B------:R-:W-:-:S06]  /*16070*/  F2FP.F16.F32.PACK_AB R167, R183, R167 ;  /* 0x000000a7b7a7723e */ /* 0x000fcc00000000ff */
[----:B------:R-:W0:Y:S01]  /*16080*/  MUFU.EX2 R186, R186 ;  /* 0x000000ba00ba7308 */ /* 0x000e220000000800 */
[----:B-1----:R-:W-:-:S07]  /*16090*/  FADD.FTZ R180, R184, R3 ;  /* 0x00000003b8b47221 */ /* 0x002fce0000010000 */
        /* <DEDUP_REMOVED lines=12> */
[----:B------:R-:W-:-:S03]  /*16160*/  F2FP.F16.F32.PACK_AB R173, R189, R173 ;  /* 0x000000adbdad723e */ /* 0x000fc600000000ff */
[----:B-1----:R-:W-:-:S04]  /*16170*/  FADD.FTZ R180, R191, R180 ;  /* 0x000000b4bfb47221 */ /* 0x002fc80000010000 */
[C---:B---3--:R-:W-:Y:S01]  /*16180*/  FADD.FTZ R3, R193.reuse, R180 ;  /* 0x000000b4c1037221 */ /* 0x048fe20000010000 */
[----:B------:R-:W-:Y:S01]  /*16190*/  F2FP.F16.F32.PACK_AB R175, R193, R191 ;  /* 0x000000bfc1af723e */ /* 0x000fe200000000ff */
[----:B------:R-:W-:Y:S06]  /*161a0*/  @!P6 BRA `(.L_x_3021) ;  /* 0x000000000004e947 */ /* 0x000fec0003800000 */
[----:B------:R-:W-:Y:S01]  /*161b0*/  BPT.TRAP 0x1 ;  /* 0x000000040000795c */ /* 0x000fe20000300000 */
.L_x_3021:
[----:B------:R0:W1:Y:S01]  /*161c0*/  SYNCS.PHASECHK.TRANS64.TRYWAIT P0, [R20+URZ+0x22850], R21 ;  /* 0x02285015140075a7 */ /* 0x000062000800017f */
[----:B------:R-:W-:Y:S05]  /*161d0*/  @!P6 BRA `(.L_x_3022) ;  /* 0x000000000004e947 */ /* 0x000fea0003800000 */
[----:B------:R-:W-:Y:S01]  /*161e0*/  BPT.TRAP 0x1 ;  /* 0x000000040000795c */ /* 0x000fe20000300000 */
.L_x_3022:
[----:B------:R-:W-:Y:S01]  /*161f0*/  IMAD.MOV.U32 R177, RZ, RZ, 0xc00 ;  /* 0x00000c00ffb17424 */ /* 0x000fe200078e00ff */
[----:B------:R-:W-:Y:S03]  /*16200*/  BSSY B0, `(.L_x_3023) ;  /* 0x0000005000007945 */ /* 0x000fe60003800000 */
[----:B------:R-:W-:Y:S01]  /*16210*/  IMAD R176, R2, R177, UR49 ;  /* 0x0000003102b07e24 */ /* 0x000fe2000f8e02b1 */
[----:B-1----:R-:W-:Y:S06]  /*16220*/  @P0 BRA `(.L_x_3024) ;  /* 0x0000000000080947 */ /* 0x002fec0003800000 */
[----:B------:R-:W1:Y:S02]  /*16230*/  SYNCS.PHASECHK.TRANS64.TRYWAIT P0, [R20+URZ+0x22850], R21 ;  /* 0x02285015140075a7 */ /* 0x000e64000800017f */
[----:B-1----:R-:W-:Y:S05]  /*16240*/  @!P0 BRA `(.L_x_3025) ;  /* 0x000000c400848947 */ /* 0x002fea0003800000 */
.L_x_3024:
[----:B------:R-:W-:Y:S05]  /*16250*/  BSYNC B0 ;  /* 0x0000000000007941 */ /* 0x000fea0003800000 */
.L_x_3023:
[----:B------:R-:W3:Y:S01]  /*16260*/  S2R R178, SR_TID.X ;  /* 0x0000000000b27919 */ /* 0x000ee20000002100 */
[----:B------:R-:W-:Y:S05]  /*16270*/  WARPSYNC.ALL ;  /* 0x0000000000007948 */ /* 0x000fea0003800000 */
[----:B------:R-:W-:Y:S01]  /*16280*/  IMAD.MOV.U32 R177, RZ, RZ, 0x40000040 ;  /* 0x40000040ffb17424 */ /* 0x000fe200078e00ff */
[----:B------:R-:W-:-:S04]  /*16290*/  R2UR UR6, R176 ;  /* 0x00000000b00672ca */ /* 0x000fc800000e0000 */
[----:B------:R-:W-:Y:S02]  /*162a0*/  R2UR UR7, R177 ;  /* 0x00000000b10772ca */ /* 0x000fe400000e0000 */
        /* <DEDUP_REMOVED lines=8> */
[----:B------:R-:W-:Y:S01]  /*16330*/  IMAD.MOV.U32 R153, RZ, RZ, 0x40000040 ;  /* 0x40000040ff997424 */ /* 0x000fe200078e00ff */
[----:B------:R-:W-:Y:S01]  /*16340*/  IADD3 R152, R176, 0x80, RZ ;  /* 0x00000080b0987810 */ /* 0x000fe20007ffe0ff */
        /* <DEDUP_REMOVED lines=39> */
.L_x_3026:
[----:B------:R-:W3:Y:S01]  /*165c0*/  LDL R152, [R1+0x4] ;  /* 0x0000040001987983 */ /* 0x000ee20000100800 */
[----:B------:R-:W-:Y:S01]  /*165d0*/  VIADD R20, R20, 0x22860 ;  /* 0x0002286014147836 */ /* 0x000fe20000000000 */
[----:B------:R-:W-:Y:S01]  /*165e0*/  MOV R21, UR47 ;  /* 0x0000002f00157c02 */ /* 0x000fe20008000f00 */
[----:B------:R-:W-:Y:S02]  /*165f0*/  IMAD.MOV.U32 R215, RZ, RZ, R7 ;  /* 0x000000ffffd77224 */ /* 0x000fe400078e0007 */
[----:B------:R-:W-:Y:S01]  /*16600*/  IMAD.MOV.U32 R216, RZ, RZ, R6 ;  /* 0x000000ffffd87224 */ /* 0x000fe200078e0006 */
[----:B------:R-:W-:-:S04]  /*16610*/  PRMT R20, R21, 0x654, R20 ;  /* 0x0000065415147816 */ /* 0x000fc80000000014 */
[----:B------:R0:W-:Y:S01]  /*16620*/  SYNCS.ARRIVE.TRANS64.RED.A1T0 RZ, [R20+URZ], RZ ;  /* 0x000000ff14ff79a7 */ /* 0x0001e2000810043f */
[C---:B---3--:R-:W-:Y:S01]  /*16630*/  ISETP.GT.AND P0, PT, R0.reuse, R152, PT ;  /* 0x000000980000720c */ /* 0x048fe20003f04270 */
[----:B------:R-:W-:-:S12]  /*16640*/  VIADD R0, R0, 0xffffffff ;  /* 0xffffffff00007836 */ /* 0x000fd80000000000 */
[----:B0-----:R-:W-:Y:S05]  /*16650*/  @P0 BRA `(.L_x_3027) ;  /* 0xffffffc400fc0947 */ /* 0x001fea000383ffff */
.L_x_3007:
[----:B------:R-:W3:Y:S01]  /*16660*/  LDL.LU R176, [R1+0x18] ;  /* 0x0000180001b07983 */ /* 0x000ee20000300800 */
[----:B------:R-:W-:Y:S05]  /*16670*/  WARPSYNC.ALL ;  /* 0x0000000000007948 */ /* 0x000fea0003800000 */
[----:B------:R-:W0:Y:S01]  /*16680*/  SHFL.BFLY PT, R5, R8, 0x2, 0x1f ;  /* 0x0c401f0008057f89 */ /* 0x000e2200000e0000 */
[----:B------:R-:W-:Y:S01]  /*16690*/  VIADD R2, R2, 0x1 ;  /* 0x0000000102027836 */ /* 0x000fe20000000000 */
[----:B------:R-:W-:Y:S01]  /*166a0*/  PLOP3.LUT P0, PT, PT, PT, PT, 0x8, 0x0 ;  /* 0x000000000000781c */ /* 0x000fe20003f0e170 */
[----:B------:R-:W-:Y:S01]  /*166b0*/  IMAD.U32 R14, RZ, RZ, UR48 ;  /* 0x00000030ff0e7e24 */ /* 0x000fe2000f8e00ff */
[----:B------:R-:W1:Y:S01]  /*166c0*/  SHFL.BFLY PT, R4, R3, 0x2, 0x1f ;  /* 0x0c401f0003047f89 */ /* 0x000e6200000e0000 */
[----:B------:R-:W-:Y:S01]  /*166d0*/  IMAD.U32 R15, RZ, RZ, UR48 ;  /* 0x00000030ff0f7e24 */ /* 0x000fe2000f8e00ff */
[----:B------:R2:W-:Y:S08]  /*166e0*/  BAR.ARV R9, 0x100 ;  /* 0x000400090000751d */ /* 0x0005f00000002000 */
[----:B------:R-:W-:Y:S06]  /*166f0*/  BAR.ARV 0x8, 0x180 ;  /* 0x0206000000007b1d */ /* 0x000fec0000002000 */
[----:B------:R-:W-:Y:S01]  /*16700*/  ISETP.NE.AND P1, PT, R2, 0x2, PT ;  /* 0x000000020200780c */ /* 0x000fe20003f25270 */
[----:B------:R-:W-:-:S02]  /*16710*/  IMAD.MOV.U32 R13, RZ, RZ, -0x800000 ;  /* 0xff800000ff0d7424 */ /* 0x000fc400078e00ff */
[----:B0-----:R-:W-:Y:S01]  /*16720*/  FADD.FTZ R0, R5, R8 ;  /* 0x0000000805007221 */ /* 0x001fe20000010000 */
[----:B------:R-:W-:Y:S01]  /*16730*/  IMAD.MOV.U32 R8, RZ, RZ, RZ ;  /* 0x000000ffff087224 */ /* 0x000fe200078e00ff */
[----:B------:R-:W-:Y:S01]  /*16740*/  SEL R2, R2, RZ, P1 ;  /* 0x000000ff02027207 */ /* 0x000fe20000800000 */
[----:B------:R-:W-:Y:S02]  /*16750*/  IMAD.MOV.U32 R12, RZ, RZ, -0x800000 ;  /* 0xff800000ff0c7424 */ /* 0x000fe400078e00ff */
[----:B-1----:R-:W-:Y:S01]  /*16760*/  FADD.FTZ R10, R4, R3 ;  /* 0x00000003040a7221 */ /* 0x002fe20000010000 */
[----:B------:R-:W0:Y:S01]  /*16770*/  SHFL.BFLY PT, R5, R0, 0x1, 0x1f ;  /* 0x0c201f0000057f89 */ /* 0x000e2200000e0000 */
[----:B------:R-:W-:-:S03]  /*16780*/  SEL R3, RZ, 0x1, P1 ;  /* 0x00000001ff037807 */ /* 0x000fc60000800000 */
[----:B------:R-:W1:Y:S01]  /*16790*/  SHFL.BFLY PT, R11, R10, 0x1, 0x1f ;  /* 0x0c201f000a0b7f89 */ /* 0x000e6200000e0000 */
[----:B------:R-:W-:Y:S01]  /*167a0*/  LOP3.LUT R202, R202, R3, RZ, 0x3c, !PT ;  /* 0x00000003caca7212 */ /* 0x000fe200078e3cff */
[----:B0-----:R-:W-:Y:S01]  /*167b0*/  FADD.FTZ R4, R0, R5 ;  /* 0x0000000500047221 */ /* 0x001fe20000010000 */
[----:B------:R-:W-:Y:S02]  /*167c0*/  IMAD.MOV.U32 R0, RZ, RZ, RZ ;  /* 0x000000ffff007224 */ /* 0x000fe400078e00ff */
[----:B-1----:R-:W-:Y:S02]  /*167d0*/  FADD.FTZ R5, R10, R11 ;  /* 0x0000000b0a057221 */ /* 0x002fe40000010000 */
[----:B------:R-:W-:-:S03]  /*167e0*/  FSETP.NE.FTZ.AND P2, PT, R4, RZ, PT ;  /* 0x000000ff0400720b */ /* 0x000fc60003f55000 */
[----:B------:R-:W-:-:S10]  /*167f0*/  FSETP.NE.FTZ.AND P3, PT, R5, RZ, PT ;  /* 0x000000ff0500720b */ /* 0x000fd40003f75000 */
[----:B------:R-:W0:Y:S01]  /*16800*/  @P2 MUFU.LG2 R20, R4 ;  /* 0x0000000400142308 */ /* 0x000e220000000c00 */
[----:B------:R-:W-:Y:S02]  /*16810*/  @P2 FMUL.FTZ R14, R14, 0.69314718246459960938 ;  /* 0x3f3172180e0e2820 */ /* 0x000fe40000410000 */
[----:B------:R-:W-:-:S05]  /*16820*/  @P3 FMUL.FTZ R15, R15, 0.69314718246459960938 ;  /* 0x3f3172180f0f3820 */ /* 0x000fca0000410000 */
[----:B------:R-:W1:Y:S08]  /*16830*/  @P2 MUFU.RCP R8, R4 ;  /* 0x0000000400082308 */ /* 0x000e700000001000 */
[----:B------:R-:W4:Y:S01]  /*16840*/  @P3 MUFU.LG2 R21, R5 ;  /* 0x0000000500153308 */ /* 0x000f220000000c00 */
[----:B0-----:R-:W-:-:S04]  /*16850*/  @P2 FMUL.FTZ R23, R20, 0.69314718246459960938 ;  /* 0x3f31721814172820 */ /* 0x001fc80000410000 */
[----:B------:R-:W-:-:S03]  /*16860*/  @P2 FFMA.FTZ R13, R14, R6, R23 ;  /* 0x000000060e0d2223 */ /* 0x000fc60000010017 */
[----:B------:R-:W0:Y:S01]  /*16870*/  @P3 MUFU.RCP R0, R5 ;  /* 0x0000000500003308 */ /* 0x000e220000001000 */
        /* <DEDUP_REMOVED lines=64> */
[----:B----4-:R-:W-:Y:S01]  /*16c80*/  @P3 FMUL.FTZ R20, R21, 0.69314718246459960938 ;  /* 0x3f31721815143820 */ /* 0x010fe20000410000 */
[-C--:B0-----:R-:W-:Y:S01]  /*16c90*/  FMUL.FTZ R4, R31, R0.reuse ;  /* 0x000000001f047220 */ /* 0x081fe20000410000 */
[-C--:B------:R-:W-:Y:S01]  /*16ca0*/  FMUL.FTZ R8, R35, R0.reuse ;  /* 0x0000000023087220 */ /* 0x080fe20000410000 */
[-C--:B------:R-:W-:Y:S01]  /*16cb0*/  FMUL.FTZ R10, R27, R0.reuse ;  /* 0x000000001b0a7220 */ /* 0x080fe20000410000 */
        /* <DEDUP_REMOVED lines=62> */
[----:B---3--:R-:W-:-:S05]  /*170a0*/  VIADD R176, R176, 0x1 ;  /* 0x00000001b0b07836 */ /* 0x008fca0000000000 */
[----:B------:R0:W-:Y:S02]  /*170b0*/  STL [R1+0x18], R176 ;  /* 0x000018b001007387 */ /* 0x0001e40000100800 */
.L_x_2911:
[----:B------:R-:W-:Y:S05]  /*170c0*/  WARPSYNC.ALL ;  /* 0x0000000000007948 */ /* 0x000fea0003800000 */
[----:B------:R-:W1:Y:S08]  /*170d0*/  S2UR UR47, SR_CgaCtaId ;  /* 0x00000000002f79c3 */ /* 0x000e700000008800 */
[----:B------:R-:W-:Y:S06]  /*170e0*/  BAR.SYNC.DEFER_BLOCKING 0x5, 0x180 ;  /* 0x0146000000007b1d */ /* 0x000fec0000010000 */
[----:B------:R-:W-:Y:S01]  /*170f0*/  UMOV UR4, 0x400 ;  /* 0x0000040000047882 */ /* 0x000fe20000000000 */
[----:B------:R-:W-:Y:S01]  /*17100*/  BSSY B0, `(.L_x_3028) ;  /* 0x00002f8000007945 */ /* 0x000fe20003800000 */
[----:B-1----:R-:W-:-:S06]  /*17110*/  ULEA UR4, UR47, UR4, 0x18 ;  /* 0x000000042f047291 */ /* 0x002fcc000f8ec03f */
[----:B------:R-:W-:-:S05]  /*17120*/  MOV R23, UR4 ;  /* 0x0000000400177c02 */ /* 0x000fca0008000f00 */
[----:B------:R1:W2:Y:S01]  /*17130*/  LDS.128 R120, [R23+0x228d0] ;  /* 0x0228d00017787984 */ /* 0x0002a20000000c00 */
[----:B------:R-:W-:Y:S06]  /*17140*/  BAR.ARV 0x4, 0x180 ;  /* 0x0106000000007b1d */ /* 0x000fec0000002000 */
[----:B------:R-:W-:Y:S05]  /*17150*/  @P0 BRA `(.L_x_3029) ;  /* 0x0000002000340947 */ /* 0x000fea0003800000 */
[----:B------:R-:W3:Y:S04]  /*17160*/  LDL R7, [R1+0x38] ;  /* 0x0000380001077983 */ /* 0x000ee80000100800 */
[----:B------:R-:W4:Y:S01]  /*17170*/  LDL R180, [R1+0x14] ;  /* 0x0000140001b47983 */ /* 0x000f220000100800 */
[----:B------:R-:W1:Y:S01]  /*17180*/  S2R R6, SR_SWINHI ;  /* 0x0000000000067919 */ /* 0x000e620000002f00 */
[----:B------:R-:W-:Y:S05]  /*17190*/  WARPSYNC.ALL ;  /* 0x0000000000007948 */ /* 0x000fea0003800000 */
[----:B------:R-:W-:Y:S01]  /*171a0*/  ULDC.64 UR4, c[0x0][0xc00] ;  /* 0x0003000000047ab9 */ /* 0x000fe20000000a00 */
[----:B0-----:R-:W4:Y:S01]  /*171b0*/  LDL R176, [R1+0x10] ;  /* 0x0000100001b07983 */ /* 0x001f220000100800 */
[----:B------:R-:W-:-:S02]  /*171c0*/  MOV R14, R23 ;  /* 0x00000017000e7202 */ /* 0x000fc40000000f00 */
[----:B-1----:R-:W-:Y:S02]  /*171d0*/  MOV R15, R6 ;  /* 0x00000006000f7202 */ /* 0x002fe40000000f00 */
        /* <DEDUP_REMOVED lines=19> */
[----:B------:R-:W-:Y:S01]  /*17310*/  F2FP.F16.F32.PACK_AB R137, R112, R108 ;  /* 0x0000006c7089723e */ /* 0x000fe200000000ff */
[----:B------:R-:W-:Y:S01]  /*17320*/  BAR.SYNC.DEFER_BLOCKING 0x1, 0x100 ;  /* 0x0044000000007b1d */ /* 0x000fe20000010000 */
[----:B---3--:R-:W-:-:S03]  /*17330*/  IMAD.WIDE R150, R7, 0x2, R14 ;  /* 0x0000000207967825 */ /* 0x008fc600078e020e */
[C---:B------:R-:W-:Y:S02]  /*17340*/  IADD3 R183, P3, R150.reuse, 0x60, RZ ;  /* 0x0000006096b77810 */ /* 0x040fe40007f7e0ff */
[C---:B------:R-:W-:Y:S02]  /*17350*/  IADD3 R179, P1, R150.reuse, 0x20, RZ ;  /* 0x0000002096b37810 */ /* 0x040fe40007f3e0ff */
[----:B------:R-:W-:Y:S02]  /*17360*/  LOP3.LUT R98, R183, 0x380, RZ, 0xc0, !PT ;  /* 0x00000380b7627812 */ /* 0x000fe400078ec0ff */
[----:B------:R-:W-:Y:S02]  /*17370*/  IADD3 R181, P2, R150, 0x40, RZ ;  /* 0x0000004096b57810 */ /* 0x000fe40007f5e0ff */
[----:B------:R-:W-:Y:S02]  /*17380*/  LOP3.LUT R6, R179, 0x380, RZ, 0xc0, !PT ;  /* 0x00000380b3067812 */ /* 0x000fe400078ec0ff */
[----:B------:R-:W-:-:S02]  /*17390*/  SHF.R.U64 R98, R98, 0x3, RZ ;  /* 0x0000000362627819 */ /* 0x000fc400000012ff */
[C---:B------:R-:W-:Y:S02]  /*173a0*/  IADD3 R110, P0, R150.reuse, 0x4040, RZ ;  /* 0x00004040966e7810 */ /* 0x040fe40007f1e0ff */
[----:B------:R-:W-:Y:S01]  /*173b0*/  LOP3.LUT R94, R181, 0x380, RZ, 0xc0, !PT ;  /* 0x00000380b55e7812 */ /* 0x000fe200078ec0ff */
[----:B------:R-:W-:Y:S01]  /*173c0*/  IMAD.X R7, RZ, RZ, R151, P1 ;  /* 0x000000ffff077224 */ /* 0x000fe200008e0697 */
[----:B------:R-:W-:Y:S02]  /*173d0*/  IADD3 R102, P4, R150, 0x4000, RZ ;  /* 0x0000400096667810 */ /* 0x000fe40007f9e0ff */
[----:B------:R-:W-:Y:S02]  /*173e0*/  SHF.R.U64 R6, R6, 0x3, RZ ;  /* 0x0000000306067819 */ /* 0x000fe400000012ff */
[----:B------:R-:W-:Y:S02]  /*173f0*/  LOP3.LUT R98, R98, R183, RZ, 0x3c, !PT ;  /* 0x000000b762627212 */ /* 0x000fe400078e3cff */
[----:B------:R-:W-:-:S02]  /*17400*/  LOP3.LUT R183, R110, 0x380, RZ, 0xc0, !PT ;  /* 0x000003806eb77812 */ /* 0x000fc400078ec0ff */
[----:B------:R-:W-:Y:S02]  /*17410*/  IADD3 R114, P1, R150, 0x4060, RZ ;  /* 0x0000406096727810 */ /* 0x000fe40007f3e0ff */
[----:B------:R-:W-:Y:S02]  /*17420*/  SHF.R.U64 R94, R94, 0x3, RZ ;  /* 0x000000035e5e7819 */ /* 0x000fe400000012ff */
[----:B------:R-:W-:Y:S01]  /*17430*/  IADD3 R106, P5, R150, 0x4020, RZ ;  /* 0x00004020966a7810 */ /* 0x000fe20007fbe0ff */
[----:B------:R-:W-:Y:S01]  /*17440*/  IMAD.X R103, RZ, RZ, R151, P4 ;  /* 0x000000ffff677224 */ /* 0x000fe200020e0697 */
[----:B------:R-:W-:Y:S02]  /*17450*/  LOP3.LUT R6, R6, R179, RZ, 0x3c, !PT ;  /* 0x000000b306067212 */ /* 0x000fe400078e3cff */
[----:B------:R-:W-:Y:S02]  /*17460*/  LOP3.LUT R179, R102, 0x380, RZ, 0xc0, !PT ;  /* 0x0000038066b37812 */ /* 0x000fe400078ec0ff */
[----:B------:R-:W-:-:S02]  /*17470*/  SHF.R.U64 R183, R183, 0x3, RZ ;  /* 0x00000003b7b77819 */ /* 0x000fc400000012ff */
[----:B------:R-:W-:Y:S02]  /*17480*/  IADD3 R130, P4, R150, 0x8040, RZ ;  /* 0x0000804096827810 */ /* 0x000fe40007f9e0ff */
[----:B------:R-:W-:Y:S02]  /*17490*/  LOP3.LUT R94, R94, R181, RZ, 0x3c, !PT ;  /* 0x000000b55e5e7212 */ /* 0x000fe400078e3cff */
[----:B------:R-:W-:Y:S01]  /*174a0*/  LOP3.LUT R185, R114, 0x380, RZ, 0xc0, !PT ;  /* 0x0000038072b97812 */ /* 0x000fe200078ec0ff */
[--C-:B------:R-:W-:Y:S01]  /*174b0*/  IMAD.X R95, RZ, RZ, R151.reuse, P2 ;  /* 0x000000ffff5f7224 */ /* 0x100fe200010e0697 */
[----:B------:R-:W-:Y:S01]  /*174c0*/  LOP3.LUT R181, R106, 0x380, RZ, 0xc0, !PT ;  /* 0x000003806ab57812 */ /* 0x000fe200078ec0ff */
[----:B------:R-:W-:Y:S01]  /*174d0*/  IMAD.X R107, RZ, RZ, R151, P5 ;  /* 0x000000ffff6b7224 */ /* 0x000fe200028e0697 */
[----:B------:R-:W-:Y:S02]  /*174e0*/  IADD3 R118, P2, R150, 0x8000, RZ ;  /* 0x0000800096767810 */ /* 0x000fe40007f5e0ff */
[----:B------:R-:W-:-:S02]  /*174f0*/  SHF.R.U64 R179, R179, 0x3, RZ ;  /* 0x00000003b3b37819 */ /* 0x000fc400000012ff */
[----:B------:R-:W-:Y:S01]  /*17500*/  LOP3.LUT R110, R183, R110, RZ, 0x3c, !PT ;  /* 0x0000006eb76e7212 */ /* 0x000fe200078e3cff */
[--C-:B------:R-:W-:Y:S01]  /*17510*/  IMAD.X R99, RZ, RZ, R151.reuse, P3 ;  /* 0x000000ffff637224 */ /* 0x100fe200018e0697 */
[----:B------:R-:W-:Y:S02]  /*17520*/  SHF.R.U64 R185, R185, 0x3, RZ ;  /* 0x00000003b9b97819 */ /* 0x000fe400000012ff */
[----:B------:R-:W-:Y:S02]  /*17530*/  LOP3.LUT R183, R130, 0x380, RZ, 0xc0, !PT ;  /* 0x0000038082b77812 */ /* 0x000fe400078ec0ff */
[C---:B------:R-:W-:Y:S02]  /*17540*/  IADD3 R134, P5, R150.reuse, 0x8060, RZ ;  /* 0x0000806096867810 */ /* 0x040fe40007fbe0ff */
[----:B------:R-:W-:Y:S02]  /*17550*/  SHF.R.U64 R181, R181, 0x3, RZ ;  /* 0x00000003b5b57819 */ /* 0x000fe400000012ff */
[----:B------:R-:W-:Y:S01]  /*17560*/  IADD3 R126, P3, R150, 0x8020, RZ ;  /* 0x00008020967e7810 */ /* 0x000fe20007f7e0ff */
[----:B------:R-:W-:Y:S01]  /*17570*/  IMAD.X R119, RZ, RZ, R151, P2 ;  /* 0x000000ffff777224 */ /* 0x000fe200010e0697 */
[----:B------:R-:W-:-:S02]  /*17580*/  LOP3.LUT R102, R179, R102, RZ, 0x3c, !PT ;  /* 0x00000066b3667212 */ /* 0x000fc400078e3cff */
[----:B------:R-:W-:Y:S02]  /*17590*/  LOP3.LUT R21, R150, 0x380, RZ, 0xc0, !PT ;  /* 0x0000038096157812 */ /* 0x000fe400078ec0ff */
[----:B------:R-:W-:Y:S02]  /*175a0*/  LOP3.LUT R114, R185, R114, RZ, 0x3c, !PT ;  /* 0x00000072b9727212 */ /* 0x000fe400078e3cff */
[----:B------:R-:W-:Y:S02]  /*175b0*/  LOP3.LUT R179, R118, 0x380, RZ, 0xc0, !PT ;  /* 0x0000038076b37812 */ /* 0x000fe400078ec0ff */
[----:B------:R-:W-:Y:S02]  /*175c0*/  SHF.R.U64 R183, R183, 0x3, RZ ;  /* 0x00000003b7b77819 */ /* 0x000fe400000012ff */
[----:B--2---:R-:W-:Y:S02]  /*175d0*/  IADD3 R120, P2, R150, 0xc040, RZ ;  /* 0x0000c04096787810 */ /* 0x004fe40007f5e0ff */
[----:B------:R-:W-:-:S02]  /*175e0*/  LOP3.LUT R106, R181, R106, RZ, 0x3c, !PT ;  /* 0x0000006ab56a7212 */ /* 0x000fc400078e3cff */
[----:B------:R-:W-:Y:S01]  /*175f0*/  LOP3.LUT R185, R134, 0x380, RZ, 0xc0, !PT ;  /* 0x0000038086b97812 */ /* 0x000fe200078ec0ff */
[--C-:B------:R-:W-:Y:S01]  /*17600*/  IMAD.X R111, RZ, RZ, R151.reuse, P0 ;  /* 0x000000ffff6f7224 */ /* 0x100fe200000e0697 */
[----:B------:R-:W-:Y:S01]  /*17610*/  LOP3.LUT R181, R126, 0x380, RZ, 0xc0, !PT ;  /* 0x000003807eb57812 */ /* 0x000fe200078ec0ff */
[--C-:B------:R-:W-:Y:S01]  /*17620*/  IMAD.X R127, RZ, RZ, R151.reuse, P3 ;  /* 0x000000ffff7f7224 */ /* 0x100fe200018e0697 */
[----:B------:R-:W-:Y:S02]  /*17630*/  IADD3 R20, P0, R150, 0xc000, RZ ;  /* 0x0000c00096147810 */ /* 0x000fe40007f1e0ff */
[----:B------:R-:W-:Y:S02]  /*17640*/  SHF.R.U64 R21, R21, 0x3, RZ ;  /* 0x0000000315157819 */ /* 0x000fe400000012ff */
[----:B------:R-:W-:Y:S02]  /*17650*/  SHF.R.U64 R179, R179, 0x3, RZ ;  /* 0x00000003b3b37819 */ /* 0x000fe400000012ff */
[----:B------:R-:W-:Y:S01]  /*17660*/  LOP3.LUT R130, R183, R130, RZ, 0x3c, !PT ;  /* 0x00000082b7827212 */ /* 0x000fe200078e3cff */
[----:B------:R-:W-:Y:S01]  /*17670*/  IMAD.X R115, RZ, RZ, R151, P1 ;  /* 0x000000ffff737224 */ /* 0x000fe200008e0697 */
[----:B------:R-:W-:-:S02]  /*17680*/  SHF.R.U64 R185, R185, 0x3, RZ ;  /* 0x00000003b9b97819 */ /* 0x000fc400000012ff */
[----:B------:R-:W-:Y:S02]  /*17690*/  LOP3.LUT R183, R120, 0x380, RZ, 0xc0, !PT ;  /* 0x0000038078b77812 */ /* 0x000fe400078ec0ff */
[C---:B-----5:R-:W-:Y:S02]  /*176a0*/  IADD3 R30, P3, R150.reuse, 0xc060, RZ ;  /* 0x0000c060961e7810 */ /* 0x060fe40007f7e0ff */
[----:B------:R-:W-:Y:S02]  /*176b0*/  SHF.R.U64 R181, R181, 0x3, RZ ;  /* 0x00000003b5b57819 */ /* 0x000fe400000012ff */
[----:B------:R-:W-:Y:S02]  /*176c0*/  IADD3 R34, P1, R150, 0xc020, RZ ;  /* 0x0000c02096227810 */ /* 0x000fe40007f3e0ff */
[----:B------:R-:W-:Y:S02]  /*176d0*/  IADD3.X R139, RZ, R151, RZ, P0, !PT ;  /* 0x00000097ff8b7210 */ /* 0x000fe400007fe4ff */
[----:B------:R-:W-:-:S02]  /*176e0*/  LOP3.LUT R150, R21, R150, RZ, 0x3c, !PT ;  /* 0x0000009615967212 */ /* 0x000fc400078e3cff */
[----:B------:R-:W-:Y:S02]  /*176f0*/  LOP3.LUT R118, R179, R118, RZ, 0x3c, !PT ;  /* 0x00000076b3767212 */ /* 0x000fe400078e3cff */
[----:B------:R-:W-:Y:S02]  /*17700*/  LOP3.LUT R134, R185, R134, RZ, 0x3c, !PT ;  /* 0x00000086b9867212 */ /* 0x000fe400078e3cff */
[----:B------:R-:W-:Y:S02]  /*17710*/  LOP3.LUT R179, R20, 0x380, RZ, 0xc0, !PT ;  /* 0x0000038014b37812 */ /* 0x000fe400078ec0ff */
[----:B------:R-:W-:Y:S02]  /*17720*/  SHF.R.U64 R183, R183, 0x3, RZ ;  /* 0x00000003b7b77819 */ /* 0x000fe400000012ff */
[----:B------:R-:W-:Y:S02]  /*17730*/  ISETP.NE.U32.AND P0, PT, RZ, UR4, PT ;  /* 0x00000004ff007c0c */ /* 0x000fe4000bf05070 */
[----:B------:R-:W-:-:S02]  /*17740*/  LOP3.LUT R126, R181, R126, RZ, 0x3c, !PT ;  /* 0x0000007eb57e7212 */ /* 0x000fc400078e3cff */
[----:B------:R-:W-:Y:S02]  /*17750*/  LOP3.LUT R185, R30, 0x380, RZ, 0xc0, !PT ;  /* 0x000003801eb97812 */ /* 0x000fe400078ec0ff */
[----:B------:R-:W-:Y:S02]  /*17760*/  LOP3.LUT R181, R34, 0x380, RZ, 0xc0, !PT ;  /* 0x0000038022b57812 */ /* 0x000fe400078ec0ff */
[----:B------:R-:W-:Y:S02]  /*17770*/  MOV R150, R150 ;  /* 0x0000009600967202 */ /* 0x000fe40000000f00 */
[----:B------:R-:W-:Y:S02]  /*17780*/  SHF.R.U64 R179, R179, 0x3, RZ ;  /* 0x00000003b3b37819 */ /* 0x000fe400000012ff */
[----:B------:R-:W-:Y:S02]  /*17790*/  LOP3.LUT R146, R183, R120, RZ, 0x3c, !PT ;  /* 0x00000078b7927212 */ /* 0x000fe400078e3cff */
[----:B------:R-:W-:Y:S01]  /*177a0*/  ISETP.NE.AND.EX P0, PT, RZ, UR5, PT, P0 ;  /* 0x00000005ff007c0c */ /* 0x000fe2000bf05300 */
[----:B------:R-:W-:Y:S01]  /*177b0*/  ULDC.64 UR4, c[0x0][0xc08] ;  /* 0x0003020000047ab9 */ /* 0x000fe20000000a00 */
[----:B------:R-:W-:Y:S01]  /*177c0*/  SHF.R.U64 R185, R185, 0x3, RZ ;  /* 0x00000003b9b97819 */ /* 0x000fe200000012ff */
[----:B------:R-:W-:Y:S01]  /*177d0*/  IMAD.X R147, RZ, RZ, R151, P2 ;  /* 0x000000ffff937224 */ /* 0x000fe200010e0697 */
[----:B------:R-:W-:-:S02]  /*177e0*/  MOV R120, R6 ;  /* 0x0000000600787202 */ /* 0x000fc40000000f00 */
[----:B------:R-:W-:Y:S02]  /*177f0*/  SHF.R.U64 R181, R181, 0x3, RZ ;  /* 0x00000003b5b57819 */ /* 0x000fe400000012ff */
[----:B------:R-:W-:Y:S02]  /*17800*/  F2FP.F16.F32.PACK_AB R6, R37, R154 ;  /* 0x0000009a2506723e */ /* 0x000fe400000000ff */
[----:B------:R-:W-:Y:S01]  /*17810*/  F2FP.F16.F32.PACK_AB R7, R39, R38 ;  /* 0x000000262707723e */ /* 0x000fe200000000ff */
[----:B------:R0:W-:Y:S01]  /*17820*/  STSM.16.M88.4 [R150], R24 ;  /* 0x0000001896007844 */ /* 0x0001e20000000200 */
[----:B------:R-:W-:Y:S02]  /*17830*/  ISETP.NE.U32.AND P2, PT, RZ, UR4, PT ;  /* 0x00000004ff007c0c */ /* 0x000fe4000bf45070 */
[----:B------:R-:W-:Y:S02]  /*17840*/  LOP3.LUT R138, R179, R20, RZ, 0x3c, !PT ;  /* 0x00000014b38a7212 */ /* 0x000fe400078e3cff */
[----:B------:R-:W-:-:S02]  /*17850*/  MOV R95, R94 ;  /* 0x0000005e005f7202 */ /* 0x000fc40000000f00 */
[----:B------:R-:W-:Y:S02]  /*17860*/  LOP3.LUT R20, R185, R30, RZ, 0x3c, !PT ;  /* 0x0000001eb9147212 */ /* 0x000fe400078e3cff */
[----:B------:R-:W-:Y:S01]  /*17870*/  MOV R98, R98 ;  /* 0x0000006200627202 */ /* 0x000fe20000000f00 */
[----:B------:R1:W-:Y:S01]  /*17880*/  STSM.16.M88.4 [R120], R4 ;  /* 0x0000000478007844 */ /* 0x0003e20000000200 */
[----:B------:R-:W-:Y:S02]  /*17890*/  LOP3.LUT R142, R181, R34, RZ, 0x3c, !PT ;  /* 0x00000022b58e7212 */ /* 0x000fe400078e3cff */
[----:B------:R-:W-:Y:S02]  /*178a0*/  MOV R102, R102 ;  /* 0x0000006600667202 */ /* 0x000fe40000000f00 */
[----:B------:R-:W-:Y:S02]  /*178b0*/  F2FP.F16.F32.PACK_AB R30, R61, R160 ;  /* 0x000000a03d1e723e */ /* 0x000fe400000000ff */
[----:B0-----:R-:W-:-:S02]  /*178c0*/  F2FP.F16.F32.PACK_AB R24, R49, R157 ;  /* 0x0000009d3118723e */ /* 0x001fc400000000ff */
[----:B------:R-:W-:Y:S02]  /*178d0*/  F2FP.F16.F32.PACK_AB R25, R51, R50 ;  /* 0x000000323319723e */ /* 0x000fe400000000ff */
[----:B------:R-:W-:Y:S02]  /*178e0*/  F2FP.F16.F32.PACK_AB R26, R53, R158 ;  /* 0x0000009e351a723e */ /* 0x000fe400000000ff */
[----:B------:R-:W-:Y:S01]  /*178f0*/  F2FP.F16.F32.PACK_AB R27, R55, R54 ;  /* 0x00000036371b723e */ /* 0x000fe200000000ff */
[--C-:B------:R-:W-:Y:S01]  /*17900*/  IMAD.X R131, RZ, RZ, R151.reuse, P4 ;  /* 0x000000ffff837224 */ /* 0x100fe200020e0697 */
[----:B------:R-:W-:Y:S02]  /*17910*/  MOV R106, R106 ;  /* 0x0000006a006a7202 */ /* 0x000fe40000000f00 */
[----:B------:R-:W-:Y:S02]  /*17920*/  F2FP.F16.F32.PACK_AB R34, R69, R162 ;  /* 0x000000a24522723e */ /* 0x000fe400000000ff */
[----:B------:R-:W-:Y:S01]  /*17930*/  ISETP.NE.AND.EX P2, PT, RZ, UR5, PT, P2 ;  /* 0x00000005ff007c0c */ /* 0x000fe2000bf45320 */
[----:B------:R-:W-:Y:S01]  /*17940*/  IMAD.X R135, RZ, RZ, R151, P5 ;  /* 0x000000ffff877224 */ /* 0x000fe200028e0697 */
[----:B------:R-:W-:Y:S01]  /*17950*/  MOV R110, R110 ;  /* 0x0000006e006e7202 */ /* 0x000fe20000000f00 */
[----:B------:R0:W-:Y:S01]  /*17960*/  STSM.16.M88.4 [R95], R8 ;  /* 0x000000085f007844 */ /* 0x0001e20000000200 */
[----:B-1----:R-:W-:-:S02]  /*17970*/  F2FP.F16.F32.PACK_AB R4, R73, R163 ;  /* 0x000000a34904723e */ /* 0x002fc400000000ff */
[----:B------:R-:W-:Y:S02]  /*17980*/  F2FP.F16.F32.PACK_AB R5, R75, R74 ;  /* 0x0000004a4b05723e */ /* 0x000fe400000000ff */
[----:B------:R-:W-:Y:S02]  /*17990*/  F2FP.F16.F32.PACK_AB R6, R77, R164 ;  /* 0x000000a44d06723e */ /* 0x000fe400000000ff */
[----:B------:R-:W-:Y:S01]  /*179a0*/  F2FP.F16.F32.PACK_AB R7, R79, R78 ;  /* 0x0000004e4f07723e */ /* 0x000fe200000000ff */
[----:B------:R1:W-:Y:S01]  /*179b0*/  STSM.16.M88.4 [R98], R24 ;  /* 0x0000001862007844 */ /* 0x0003e20000000200 */
[----:B------:R-:W-:Y:S01]  /*179c0*/  MOV R114, R114 ;  /* 0x0000007200727202 */ /* 0x000fe20000000f00 */
[----:B------:R-:W-:Y:S01]  /*179d0*/  IMAD.X R143, RZ, RZ, R151, P1 ;  /* 0x000000ffff8f7224 */ /* 0x000fe200008e0697 */
[----:B------:R-:W-:Y:S01]  /*179e0*/  MOV R118, R118 ;  /* 0x0000007600767202 */ /* 0x000fe20000000f00 */
[----:B------:R2:W-:Y:S01]  /*179f0*/  STSM.16.M88.4 [R102], R28 ;  /* 0x0000001c66007844 */ /* 0x0005e20000000200 */
[----:B------:R-:W-:-:S02]  /*17a00*/  MOV R126, R126 ;  /* 0x0000007e007e7202 */ /* 0x000fc40000000f00 */
[----:B0-----:R-:W-:Y:S02]  /*17a10*/  F2FP.F16.F32.PACK_AB R8, R81, R165 ;  /* 0x000000a55108723e */ /* 0x001fe400000000ff */
[----:B------:R-:W-:Y:S02]  /*17a20*/  F2FP.F16.F32.PACK_AB R9, R83, R82 ;  /* 0x000000525309723e */ /* 0x000fe400000000ff */
[----:B------:R-:W-:Y:S02]  /*17a30*/  F2FP.F16.F32.PACK_AB R10, R85, R166 ;  /* 0x000000a6550a723e */ /* 0x000fe400000000ff */
[----:B------:R-:W-:Y:S01]  /*17a40*/  F2FP.F16.F32.PACK_AB R11, R87, R86 ;  /* 0x00000056570b723e */ /* 0x000fe200000000ff */
[----:B------:R-:W-:Y:S01]  /*17a50*/  STSM.16.M88.4 [R106], R32 ;  /* 0x000000206a007844 */ /* 0x000fe20000000200 */
[----:B-1----:R-:W-:Y:S02]  /*17a60*/  F2FP.F16.F32.PACK_AB R24, R89, R167 ;  /* 0x000000a75918723e */ /* 0x002fe400000000ff */
[----:B------:R-:W-:-:S02]  /*17a70*/  F2FP.F16.F32.PACK_AB R25, R91, R90 ;  /* 0x0000005a5b19723e */ /* 0x000fc400000000ff */
[----:B------:R-:W-:Y:S02]  /*17a80*/  F2FP.F16.F32.PACK_AB R26, R93, R168 ;  /* 0x000000a85d1a723e */ /* 0x000fe400000000ff */
[----:B------:R-:W-:Y:S01]  /*17a90*/  F2FP.F16.F32.PACK_AB R27, R40, R36 ;  /* 0x00000024281b723e */ /* 0x000fe200000000ff */
[----:B------:R0:W-:Y:S01]  /*17aa0*/  STSM.16.M88.4 [R110], R4 ;  /* 0x000000046e007844 */ /* 0x0001e20000000200 */
[----:B------:R-:W-:Y:S01]  /*17ab0*/  F2FP.F16.F32.PACK_AB R36, R97, R169 ;  /* 0x000000a96124723e */ /* 0x000fe200000000ff */
[----:B------:R-:W-:Y:S01]  /*17ac0*/  IMAD.X R21, RZ, RZ, R151, P3 ;  /* 0x000000ffff157224 */ /* 0x000fe200018e0697 */
[----:B------:R-:W-:Y:S01]  /*17ad0*/  F2FP.F16.F32.PACK_AB R37, R44, R42 ;  /* 0x0000002a2c25723e */ /* 0x000fe200000000ff */
[----:B--2---:R-:W4:Y:S01]  /*17ae0*/  LDC.64 R28, c[0x0][0xc00] ;  /* 0x00030000ff1c7b82 */ /* 0x004f220000000a00 */
[----:B------:R-:W-:Y:S02]  /*17af0*/  F2FP.F16.F32.PACK_AB R38, R101, R170 ;  /* 0x000000aa6526723e */ /* 0x000fe400000000ff */
[----:B------:R-:W-:-:S02]  /*17b00*/  F2FP.F16.F32.PACK_AB R39, R48, R46 ;  /* 0x0000002e3027723e */ /* 0x000fc400000000ff */
[----:B------:R-:W-:Y:S02]  /*17b10*/  MOV R130, R130 ;  /* 0x0000008200827202 */ /* 0x000fe40000000f00 */
[----:B------:R-:W-:Y:S02]  /*17b20*/  F2FP.F16.F32.PACK_AB R40, R105, R171 ;  /* 0x000000ab6928723e */ /* 0x000fe400000000ff */
[----:B------:R-:W-:Y:S01]  /*17b30*/  F2FP.F16.F32.PACK_AB R42, R109, R172 ;  /* 0x000000ac6d2a723e */ /* 0x000fe200000000ff */
[----:B------:R1:W-:Y:S01]  /*17b40*/  STSM.16.M88.4 [R114], R8 ;  /* 0x0000000872007844 */ /* 0x0003e20000000200 */
[----:B------:R-:W-:Y:S02]  /*17b50*/  MOV R134, R134 ;  /* 0x0000008600867202 */ /* 0x000fe40000000f00 */
[----:B0-----:R-:W-:Y:S02]  /*17b60*/  F2FP.F16.F32.PACK_AB R4, R113, R173 ;  /* 0x000000ad7104723e */ /* 0x001fe400000000ff */
[----:B------:R-:W-:-:S02]  /*17b70*/  F2FP.F16.F32.PACK_AB R5, R68, R64 ;  /* 0x000000404405723e */ /* 0x000fc400000000ff */
[----:B------:R-:W-:Y:S02]  /*17b80*/  F2FP.F16.F32.PACK_AB R6, R117, R174 ;  /* 0x000000ae7506723e */ /* 0x000fe400000000ff */
[----:B------:R-:W-:Y:S01]  /*17b90*/  F2FP.F16.F32.PACK_AB R7, R72, R71 ;  /* 0x000000474807723e */ /* 0x000fe200000000ff */
[----:B------:R0:W-:Y:S01]  /*17ba0*/  STSM.16.M88.4 [R118], R24 ;  /* 0x0000001876007844 */ /* 0x0001e20000000200 */
[----:B------:R-:W-:Y:S02]  /*17bb0*/  MOV R94, R138 ;  /* 0x0000008a005e7202 */ /* 0x000fe40000000f00 */
[----:B------:R-:W-:Y:S01]  /*17bc0*/  MOV R142, R142 ;  /* 0x0000008e008e7202 */ /* 0x000fe20000000f00 */
[----:B------:R-:W-:Y:S01]  /*17bd0*/  STSM.16.M88.4 [R126], R36 ;  /* 0x000000247e007844 */ /* 0x000fe20000000200 */
[----:B-1----:R-:W-:Y:S02]  /*17be0*/  F2FP.F16.F32.PACK_AB R8, R3, R175 ;  /* 0x000000af0308723e */ /* 0x002fe400000000ff */
[----:B------:R-:W-:-:S02]  /*17bf0*/  F2FP.F16.F32.PACK_AB R9, R80, R76 ;  /* 0x0000004c5009723e */ /* 0x000fc400000000ff */
[----:B------:R-:W-:Y:S02]  /*17c00*/  F2FP.F16.F32.PACK_AB R10, R125, R177 ;  /* 0x000000b17d0a723e */ /* 0x000fe400000000ff */
[----:B------:R-:W-:Y:S01]  /*17c10*/  F2FP.F16.F32.PACK_AB R11, R88, R84 ;  /* 0x00000054580b723e */ /* 0x000fe200000000ff */
[----:B------:R-:W-:Y:S01]  /*17c20*/  STSM.16.M88.4 [R130], R40 ;  /* 0x0000002882007844 */ /* 0x000fe20000000200 */
[----:B------:R-:W-:Y:S02]  /*17c30*/  MOV R146, R146 ;  /* 0x0000009200927202 */ /* 0x000fe40000000f00 */
[----:B------:R-:W-:Y:S02]  /*17c40*/  MOV R21, R20 ;  /* 0x0000001400157202 */ /* 0x000fe40000000f00 */
[----:B0-----:R-:W-:Y:S02]  /*17c50*/  F2FP.F16.F32.PACK_AB R24, R129, R178 ;  /* 0x000000b28118723e */ /* 0x001fe400000000ff */
[----:B------:R-:W-:-:S02]  /*17c60*/  F2FP.F16.F32.PACK_AB R25, R96, R92 ;  /* 0x0000005c6019723e */ /* 0x000fc400000000ff */
[----:B------:R-:W-:Y:S02]  /*17c70*/  F2FP.F16.F32.PACK_AB R26, R133, R132 ;  /* 0x00000084851a723e */ /* 0x000fe400000000ff */
[----:B------:R-:W-:Y:S01]  /*17c80*/  F2FP.F16.F32.PACK_AB R27, R104, R100 ;  /* 0x00000064681b723e */ /* 0x000fe200000000ff */
[----:B------:R0:W-:Y:S01]  /*17c90*/  STSM.16.M88.4 [R134], R4 ;  /* 0x0000000486007844 */ /* 0x0001e20000000200 */
[----:B------:R-:W-:Y:S02]  /*17ca0*/  F2FP.F16.F32.PACK_AB R138, R141, R140 ;  /* 0x0000008c8d8a723e */ /* 0x000fe400000000ff */
[----:B------:R-:W-:Y:S02]  /*17cb0*/  F2FP.F16.F32.PACK_AB R32, R145, R144 ;  /* 0x000000909120723e */ /* 0x000fe400000000ff */
[----:B------:R-:W-:Y:S02]  /*17cc0*/  F2FP.F16.F32.PACK_AB R139, R124, R116 ;  /* 0x000000747c8b723e */ /* 0x000fe400000000ff */
[----:B------:R-:W-:-:S02]  /*17cd0*/  F2FP.F16.F32.PACK_AB R33, R152, R128 ;  /* 0x000000809821723e */ /* 0x000fc400000000ff */
[----:B------:R-:W-:Y:S02]  /*17ce0*/  F2FP.F16.F32.PACK_AB R34, R149, R148 ;  /* 0x000000949522723e */ /* 0x000fe400000000ff */
[----:B------:R-:W-:Y:S01]  /*17cf0*/  F2FP.F16.F32.PACK_AB R35, R0, R153 ;  /* 0x000000990023723e */ /* 0x000fe200000000ff */
[----:B------:R1:W-:Y:S01]  /*17d00*/  STSM.16.M88.4 [R94], R8 ;  /* 0x000000085e007844 */ /* 0x0003e20000000200 */
[----:B------:R-:W-:Y:S01]  /*17d10*/  ULDC UR4, c[0x0][0xa88] ;  /* 0x0002a20000047ab9 */ /* 0x000fe20000000800 */
[----:B----4-:R-:W-:Y:S01]  /*17d20*/  IMAD.WIDE R28, R180, 0x4, R28 ;  /* 0x00000004b41c7825 */ /* 0x010fe200078e021c */
[----:B------:R-:W2:Y:S01]  /*17d30*/  LDC R3, c[0x0][0xbe8] ;  /* 0x0002fa00ff037b82 */ /* 0x000ea20000000800 */
[----:B------:R3:W-:Y:S04]  /*17d40*/  STSM.16.M88.4 [R142], R24 ;  /* 0x000000188e007844 */ /* 0x0007e80000000200 */
[----:B------:R3:W-:Y:S03]  /*17d50*/  STSM.16.M88.4 [R146], R136 ;  /* 0x0000008892007844 */ /* 0x0007e60000000200 */
[----:B0-----:R-:W0:Y:S01]  /*17d60*/  @P2 LDC.64 R4, c[0x0][0xc08] ;  /* 0x00030200ff042b82 */ /* 0x001e220000000a00 */
[----:B------:R3:W-:Y:S01]  /*17d70*/  STSM.16.M88.4 [R21], R32 ;  /* 0x0000002015007844 */ /* 0x0007e20000000200 */
[----:B------:R-:W-:-:S06]  /*17d80*/  IMAD.MOV.U32 R20, RZ, RZ, RZ ;  /* 0x000000ffff147224 */ /* 0x000fcc00078e00ff */
[----:B------:R-:W-:Y:S01]  /*17d90*/  BAR.SYNC.DEFER_BLOCKING 0x1, 0x100 ;  /* 0x0044000000007b1d */ /* 0x000fe20000010000 */
[----:B------:R-:W-:Y:S02]  /*17da0*/  IMAD.U32 R6, RZ, RZ, UR4 ;  /* 0x00000004ff067e24 */ /* 0x000fe4000f8e00ff */
[----:B0-----:R-:W-:-:S03]  /*17db0*/  @P2 IMAD.WIDE R4, R180, 0x4, R4 ;  /* 0x00000004b4042825 */ /* 0x001fc600078e0204 */
[----:B------:R3:W5:Y:S04]  /*17dc0*/  @P0 LDG.E R20, desc[UR54][R28.64] ;  /* 0x000000361c140981 */ /* 0x000768000c1e1900 */
[----:B------:R3:W5:Y:S01]  /*17dd0*/  @P2 LDG.E R6, desc[UR54][R4.64] ;  /* 0x0000003604062981 */ /* 0x000762000c1e1900 */
[----:B--2---:R-:W-:-:S13]  /*17de0*/  ISETP.NE.AND P1, PT, R3, 0x1, PT ;  /* 0x000000010300780c */ /* 0x004fda0003f25270 */
[----:B------:R-:W0:Y:S08]  /*17df0*/  @P1 LDC R7, c[0x0][0xbec] ;  /* 0x0002fb00ff071b82 */ /* 0x000e300000000800 */
[----:B-1----:R-:W1:Y:S01]  /*17e00*/  @P1 LDC R11, c[0x0][0xbf0] ;  /* 0x0002fc00ff0b1b82 */ /* 0x002e620000000800 */
[----:B------:R-:W-:Y:S01]  /*17e10*/  SHF.R.S32.HI R76, RZ, 0x1f, R176 ;  /* 0x0000001fff4c7819 */ /* 0x000fe200000114b0 */
[----:B---3--:R-:W-:Y:S06]  /*17e20*/  @P2 BRA `(.L_x_3030) ;  /* 0x0000000000102947 */ /* 0x008fec0003800000 */
[----:B------:R-:W-:Y:S05]  /*17e30*/  @!P0 BRA `(.L_x_3030) ;  /* 0x00000000000c8947 */ /* 0x000fea0003800000 */
[----:B------:R-:W2:Y:S04]  /*17e40*/  LDG.E R5, desc[UR54][R28.64] ;  /* 0x000000361c057981 */ /* 0x000ea8000c1e1900 */
[----:B-----5:R-:W2:Y:S02]  /*17e50*/  LDG.E R6, desc[UR54][R28.64+0x4] ;  /* 0x000004361c067981 */ /* 0x020ea4000c1e1900 */
[----:B--2---:R-:W-:-:S07]  /*17e60*/  IMAD.IADD R6, R6, 0x1, -R5 ;  /* 0x0000000106067824 */ /* 0x004fce00078e0a05 */
.L_x_3030:
[----:B------:R-:W2:Y:S01]  /*17e70*/  S2R R25, SR_TID.X ;  /* 0x0000000000197919 */ /* 0x000ea20000002100 */
[----:B------:R-:W-:Y:S01]  /*17e80*/  ULDC.64 UR4, c[0x0][0xb90] ;  /* 0x0002e40000047ab9 */ /* 0x000fe20000000a00 */
[----:B------:R-:W-:Y:S01]  /*17e90*/  IMAD.IADD R8, R229, 0x1, R214 ;  /* 0x00000001e5087824 */ /* 0x000fe200078e02d6 */
[----:B-----5:R-:W-:Y:S01]  /*17ea0*/  SHF.R.S32.HI R21, RZ, 0x1f, R20 ;  /* 0x0000001fff157819 */ /* 0x020fe20000011414 */
[----:B------:R-:W-:Y:S01]  /*17eb0*/  IMAD R0, R76, UR4, RZ ;  /* 0x000000044c007c24 */ /* 0x000fe2000f8e02ff */
[----:B------:R-:W-:Y:S01]  /*17ec0*/  SHF.R.S32.HI R78, RZ, 0x1f, R180 ;  /* 0x0000001fff4e7819 */ /* 0x000fe200000114b4 */
[----:B------:R-:W-:Y:S01]  /*17ed0*/  IMAD R81, R6, R3, RZ ;  /* 0x0000000306517224 */ /* 0x000fe200078e02ff */
[----:B------:R-:W-:Y:S01]  /*17ee0*/  SEL R79, R180, RZ, !P0 ;  /* 0x000000ffb44f7207 */ /* 0x000fe20004000000 */
[----:B------:R-:W-:Y:S01]  /*17ef0*/  IMAD R9, R176, UR5, R0 ;  /* 0x00000005b0097c24 */ /* 0x000fe2000f8e0200 */
[----:B------:R-:W-:Y:S01]  /*17f00*/  SEL R78, R78, RZ, !P0 ;  /* 0x000000ff4e4e7207 */ /* 0x000fe20004000000 */
[----:B0-----:R-:W-:Y:S01]  /*17f10*/  @P1 IMAD.HI.U32 R0, R8, R7, RZ ;  /* 0x0000000708001227 */ /* 0x001fe200078e00ff */
[----:B------:R-:W0:Y:S03]  /*17f20*/  @P1 LDC R87, c[0x0][0xbec] ;  /* 0x0002fb00ff571b82 */ /* 0x000e260000000800 */
[----:B------:R-:W-:Y:S01]  /*17f30*/  IMAD.MOV.U32 R7, RZ, RZ, R8 ;  /* 0x000000ffff077224 */ /* 0x000fe200078e0008 */
[----:B-1----:R-:W-:Y:S01]  /*17f40*/  @P1 SHF.R.U32.HI R7, RZ, R11, R0 ;  /* 0x0000000bff071219 */ /* 0x002fe20000011600 */
[----:B------:R-:W-:Y:S01]  /*17f50*/  IMAD.WIDE.U32 R4, R176, UR4, R20 ;  /* 0x00000004b0047c25 */ /* 0x000fe2000f8e0014 */
[----:B------:R-:W-:-:S02]  /*17f60*/  ULDC.64 UR4, c[0x0][0xb98] ;  /* 0x0002e60000047ab9 */ /* 0x000fc40000000a00 */
[----:B------:R-:W1:Y:S01]  /*17f70*/  @P1 LDC R89, c[0x0][0xbf0] ;  /* 0x0002fc00ff591b82 */ /* 0x000e620000000800 */
[----:B------:R-:W-:Y:S02]  /*17f80*/  IMAD.IADD R5, R5, 0x1, R9 ;  /* 0x0000000105057824 */ /* 0x000fe400078e0209 */
[----:B------:R-:W-:Y:S02]  /*17f90*/  IMAD.MOV R0, RZ, RZ, -R7 ;  /* 0x000000ffff007224 */ /* 0x000fe400078e0a07 */
[----:B------:R-:W-:-:S04]  /*17fa0*/  IMAD.WIDE.U32 R4, R79, UR4, R4 ;  /* 0x000000044f047c25 */ /* 0x000fc8000f8e0004 */
[----:B------:R-:W-:Y:S01]  /*17fb0*/  IMAD R9, R3, R0, R8 ;  /* 0x0000000003097224 */ /* 0x000fe200078e0208 */
[----:B------:R-:W-:Y:S01]  /*17fc0*/  IADD3 R4, P2, R7, R4, RZ ;  /* 0x0000000407047210 */ /* 0x000fe20007f5e0ff */
[----:B------:R-:W-:Y:S02]  /*17fd0*/  IMAD R8, R78, UR4, RZ ;  /* 0x000000044e087c24 */ /* 0x000fe4000f8e02ff */
[----:B--2---:R-:W-:Y:S02]  /*17fe0*/  VIADD R25, R25, 0xffffff80 ;  /* 0xffffff8019197836 */ /* 0x004fe40000000000 */
[----:B------:R-:W-:Y:S01]  /*17ff0*/  IMAD R8, R79, UR5, R8 ;  /* 0x000000054f087c24 */ /* 0x000fe2000f8e0208 */
[----:B------:R-:W-:Y:S02]  /*18000*/  ULDC.64 UR4, c[0x0][0xb88] ;  /* 0x0002e20000047ab9 */ /* 0x000fe40000000a00 */
[----:B------:R-:W-:-:S04]  /*18010*/  SHF.R.S32.HI R10, RZ, 0x1f, R25 ;  /* 0x0000001fff0a7819 */ /* 0x000fc80000011419 */
[CC--:B------:R-:W-:Y:S02]  /*18020*/  LEA.HI R77, R10.reuse, R25.reuse, RZ, 0x3 ;  /* 0x000000190a4d7211 */ /* 0x0c0fe400078f18ff */
[----:B------:R-:W-:Y:S02]  /*18030*/  LEA.HI R10, R10, R25, RZ, 0x7 ;  /* 0x000000190a0a7211 */ /* 0x000fe400078f38ff */
[----:B------:R-:W-:Y:S02]  /*18040*/  LOP3.LUT R80, R77, 0xfffffff8, RZ, 0xc0, !PT ;  /* 0xfffffff84d507812 */ /* 0x000fe400078ec0ff */
[----:B------:R-:W-:Y:S02]  /*18050*/  LOP3.LUT R11, R10, 0xffffff80, RZ, 0xc0, !PT ;  /* 0xffffff800a0b7812 */ /* 0x000fe400078ec0ff */
[----:B------:R-:W-:Y:S01]  /*18060*/  SHF.R.S32.HI R77, RZ, 0x3, R77 ;  /* 0x00000003ff4d7819 */ /* 0x000fe2000001144d */
[C---:B------:R-:W-:Y:S01]  /*18070*/  IMAD.IADD R80, R25.reuse, 0x1, -R80 ;  /* 0x0000000119507824 */ /* 0x040fe200078e0a50 */
[----:B------:R-:W-:-:S02]  /*18080*/  IADD3 R24, R25, -R11, RZ ;  /* 0x8000000b19187210 */ /* 0x000fc40007ffe0ff */
[----:B------:R-:W-:Y:S01]  /*18090*/  SHF.R.S32.HI R25, RZ, 0x1f, R7 ;  /* 0x0000001fff197819 */ /* 0x000fe20000011407 */
[----:B------:R-:W-:Y:S01]  /*180a0*/  IMAD.SHL.U32 R0, R80, 0x8, RZ ;  /* 0x0000000850007824 */ /* 0x000fe200078e00ff */
[----:B------:R-:W-:Y:S02]  /*180b0*/  SHF.R.S32.HI R7, RZ, 0x1f, R9 ;  /* 0x0000001fff077819 */ /* 0x000fe40000011409 */
[----:B------:R-:W-:Y:S01]  /*180c0*/  IADD3.X R5, R25, R5, R8, P2, !PT ;  /* 0x0000000519057210 */ /* 0x000fe200017fe408 */
[----:B------:R-:W-:Y:S01]  /*180d0*/  IMAD R11, R77, 0x40, R0 ;  /* 0x000000404d0b7824 */ /* 0x000fe200078e0200 */
[----:B------:R-:W-:Y:S01]  /*180e0*/  SHF.R.S32.HI R27, RZ, 0x1f, R24 ;  /* 0x0000001fff1b7819 */ /* 0x000fe20000011418 */
[----:B------:R-:W-:Y:S01]  /*180f0*/  IMAD R8, R7, UR4, RZ ;  /* 0x0000000407087c24 */ /* 0x000fe2000f8e02ff */
[----:B------:R-:W-:Y:S01]  /*18100*/  LOP3.LUT P0, RZ, R24, 0x3, RZ, 0xc0, !PT ;  /* 0x0000000318ff7812 */ /* 0x000fe2000780c0ff */
[----:B------:R-:W-:Y:S01]  /*18110*/  IMAD.WIDE.U32 R4, R9, UR4, R4 ;  /* 0x0000000409047c25 */ /* 0x000fe2000f8e0004 */
[----:B------:R-:W-:-:S02]  /*18120*/  LEA.HI R26, R27, R24, RZ, 0x2 ;  /* 0x000000181b1a7211 */ /* 0x000fc400078f10ff */
[----:B------:R-:W-:Y:S01]  /*18130*/  LEA.HI R24, R27, R24, RZ, 0x5 ;  /* 0x000000181b187211 */ /* 0x000fe200078f28ff */
[----:B------:R-:W-:Y:S01]  /*18140*/  IMAD R7, R9, UR5, R8 ;  /* 0x0000000509077c24 */ /* 0x000fe2000f8e0208 */
[----:B------:R-:W-:Y:S01]  /*18150*/  ULDC.64 UR4, c[0x0][0xb50] ;  /* 0x0002d40000047ab9 */ /* 0x000fe20000000a00 */
[----:B------:R-:W-:Y:S01]  /*18160*/  IMAD.WIDE R14, R11, 0x2, R14 ;  /* 0x000000020b0e7825 */ /* 0x000fe200078e020e */
[----:B------:R-:W-:Y:S02]  /*18170*/  LEA R8, P2, R4, UR4, 0x2 ;  /* 0x0000000404087c11 */ /* 0x000fe4000f8410ff */
[----:B------:R-:W-:Y:S01]  /*18180*/  SHF.R.S32.HI R28, RZ, 0x2, R26 ;  /* 0x00000002ff1c7819 */ /* 0x000fe2000001141a */
[----:B------:R-:W-:Y:S01]  /*18190*/  IMAD.IADD R5, R5, 0x1, R7 ;  /* 0x0000000105057824 */ /* 0x000fe200078e0207 */
[C---:B------:R-:W-:Y:S02]  /*181a0*/  IADD3 R69, P4, R14.reuse, 0x2000, RZ ;  /* 0x000020000e457810 */ /* 0x040fe40007f9e0ff */
[----:B------:R-:W-:-:S02]  /*181b0*/  IADD3 R61, P3, R14, 0x4000, RZ ;  /* 0x000040000e3d7810 */ /* 0x000fc40007f7e0ff */
[----:B------:R-:W-:Y:S01]  /*181c0*/  LEA.HI.X R9, R4, UR5, R5, 0x2, P2 ;  /* 0x0000000504097c11 */ /* 0x000fe200090f1405 */
[----:B------:R-:W-:Y:S01]  /*181d0*/  ULDC.64 UR4, c[0x0][0xaa0] ;  /* 0x0002a80000047ab9 */ /* 0x000fe20000000a00 */
[C---:B------:R-:W-:Y:S02]  /*181e0*/  IADD3 R65, P2, R14.reuse, 0x3000, RZ ;  /* 0x000030000e417810 */ /* 0x040fe40007f5e0ff */
[----:B------:R-:W-:Y:S01]  /*181f0*/  IADD3 R73, P5, R14, 0x1000, RZ ;  /* 0x000010000e497810 */ /* 0x000fe20007fbe0ff */
[----:B------:R-:W-:Y:S01]  /*18200*/  SHFL.IDX PT, R27, R9, 0x1, 0x1c1f ;  /* 0x003c1f00091b7f89 */ /* 0x000fe200000e0000 */
[----:B------:R-:W-:Y:S02]  /*18210*/  LOP3.LUT R64, R65, 0x380, RZ, 0xc0, !PT ;  /* 0x0000038041407812 */ /* 0x000fe400078ec0ff */
[----:B------:R-:W-:Y:S02]  /*18220*/  LOP3.LUT R68, R69, 0x380, RZ, 0xc0, !PT ;  /* 0x0000038045447812 */ /* 0x000fe400078ec0ff */
[----:B------:R-:W-:-:S02]  /*18230*/  SHF.R.U64 R64, R64, 0x3, RZ ;  /* 0x0000000340407819 */ /* 0x000fc400000012ff */
[----:B------:R-:W-:Y:S02]  /*18240*/  LOP3.LUT R60, R61, 0x380, RZ, 0xc0, !PT ;  /* 0x000003803d3c7812 */ /* 0x000fe400078ec0ff */
[----:B------:R-:W-:Y:S02]  /*18250*/  LOP3.LUT R72, R73, 0x380, RZ, 0xc0, !PT ;  /* 0x0000038049487812 */ /* 0x000fe400078ec0ff */
[----:B------:R-:W-:Y:S02]  /*18260*/  SHF.R.U64 R68, R68, 0x3, RZ ;  /* 0x0000000344447819 */ /* 0x000fe400000012ff */
[----:B------:R-:W-:Y:S02]  /*18270*/  SHF.R.S32.HI R29, RZ, 0x1f, R26 ;  /* 0x0000001fff1d7819 */ /* 0x000fe4000001141a */
[----:B------:R-:W-:Y:S01]  /*18280*/  LOP3.LUT R64, R64, R65, RZ, 0x3c, !PT ;  /* 0x0000004140407212 */ /* 0x000fe200078e3cff */
[----:B------:R-:W-:Y:S01]  /*18290*/  IMAD.X R65, RZ, RZ, R15, P2 ;  /* 0x000000ffff417224 */ /* 0x000fe200010e060f */
[----:B------:R-:W-:Y:S01]  /*182a0*/  SHF.R.U64 R60, R60, 0x3, RZ ;  /* 0x000000033c3c7819 */ /* 0x000fe200000012ff */
[----:B------:R-:W-:Y:S01]  /*182b0*/  SHFL.IDX PT, R26, R8, 0x1, 0x1c1f ;  /* 0x003c1f00081a7f89 */ /* 0x000fe200000e0000 */
[----:B------:R-:W-:-:S02]  /*182c0*/  IADD3 R49, P2, R14, 0x7000, RZ ;  /* 0x000070000e317810 */ /* 0x000fc40007f5e0ff */
[----:B------:R-:W-:Y:S02]  /*182d0*/  SHF.R.U64 R72, R72, 0x3, RZ ;  /* 0x0000000348487819 */ /* 0x000fe400000012ff */
[----:B------:R-:W-:Y:S01]  /*182e0*/  LOP3.LUT R68, R68, R69, RZ, 0x3c, !PT ;  /* 0x0000004544447212 */ /* 0x000fe200078e3cff */
[--C-:B------:R-:W-:Y:S01]  /*182f0*/  IMAD.X R69, RZ, RZ, R15.reuse, P4 ;  /* 0x000000ffff457224 */ /* 0x100fe200020e060f */
[----:B------:R-:W-:Y:S02]  /*18300*/  LEA.HI R29, R29, R28, RZ, 0x3 ;  /* 0x0000001c1d1d7211 */ /* 0x000fe400078f18ff */
[----:B------:R-:W-:Y:S02]  /*18310*/  SHF.R.S32.HI R11, RZ, 0x7, R10 ;  /* 0x00000007ff0b7819 */ /* 0x000fe4000001140a */
[----:B------:R-:W-:Y:S02]  /*18320*/  IADD3 R53, P4, R14, 0x6000, RZ ;  /* 0x000060000e357810 */ /* 0x000fe40007f9e0ff */
[----:B------:R-:W-:Y:S01]  /*18330*/  LOP3.LUT R60, R60, R61, RZ, 0x3c, !PT ;  /* 0x0000003d3c3c7212 */ /* 0x000fe200078e3cff */
[----:B------:R-:W-:Y:S01]  /*18340*/  IMAD.X R61, RZ, RZ, R15, P3 ;  /* 0x000000ffff3d7224 */ /* 0x000fe200018e060f */
[----:B------:R-:W-:-:S02]  /*18350*/  LOP3.LUT R48, R49, 0x380, RZ, 0xc0, !PT ;  /* 0x0000038031307812 */ /* 0x000fc400078ec0ff */
[----:B------:R-:W-:Y:S01]  /*18360*/  LOP3.LUT R72, R72, R73, RZ, 0x3c, !PT ;  /* 0x0000004948487212 */ /* 0x000fe200078e3cff */
[----:B------:R-:W-:Y:S01]  /*18370*/  IMAD.X R73, RZ, RZ, R15, P5 ;  /* 0x000000ffff497224 */ /* 0x000fe200028e060f */
[----:B------:R-:W-:Y:S02]  /*18380*/  LOP3.LUT R29, R29, 0xfffffff8, RZ, 0xc0, !PT ;  /* 0xfffffff81d1d7812 */ /* 0x000fe400078ec0ff */
[----:B------:R-:W-:Y:S02]  /*18390*/  LEA.HI R10, R10, R11, RZ, 0x1 ;  /* 0x0000000b0a0a7211 */ /* 0x000fe400078f08ff */
[----:B------:R-:W-:Y:S01]  /*183a0*/  IADD3 R45, P3, R14, 0x8000, RZ ;  /* 0x000080000e2d7810 */ /* 0x000fe20007f7e0ff */
[----:B------:R-:W-:Y:S01]  /*183b0*/  IMAD.IADD R29, R28, 0x1, -R29 ;  /* 0x000000011c1d7824 */ /* 0x000fe200078e0a1d */
[----:B------:R-:W-:Y:S02]  /*183c0*/  IADD3 R57, P5, R14, 0x5000, RZ ;  /* 0x000050000e397810 */ /* 0x000fe40007fbe0ff */
[----:B------:R-:W-:-:S02]  /*183d0*/  LOP3.LUT R52, R53, 0x380, RZ, 0xc0, !PT ;  /* 0x0000038035347812 */ /* 0x000fc400078ec0ff */
[----:B------:R-:W-:Y:S02]  /*183e0*/  SHF.R.U64 R48, R48, 0x3, RZ ;  /* 0x0000000330307819 */ /* 0x000fe400000012ff */
[----:B------:R-:W-:Y:S02]  /*183f0*/  LOP3.LUT R10, R10, 0x3fffffe, RZ, 0xc0, !PT ;  /* 0x03fffffe0a0a7812 */ /* 0x000fe400078ec0ff */
[----:B------:R-:W-:Y:S02]  /*18400*/  SHF.R.S32.HI R24, RZ, 0x5, R24 ;  /* 0x00000005ff187819 */ /* 0x000fe40000011418 */
[----:B------:R-:W-:Y:S01]  /*18410*/  LOP3.LUT R44, R45, 0x380, RZ, 0xc0, !PT ;  /* 0x000003802d2c7812 */ /* 0x000fe200078ec0ff */
[----:B------:R-:W-:Y:S01]  /*18420*/  IMAD.IADD R10, R11, 0x1, -R10 ;  /* 0x000000010b0a7824 */ /* 0x000fe200078e0a0a */
[----:B------:R-:W-:Y:S01]  /*18430*/  LOP3.LUT R56, R57, 0x380, RZ, 0xc0, !PT ;  /* 0x0000038039387812 */ /* 0x000fe200078ec0ff */
[----:B------:R-:W-:Y:S01]  /*18440*/  IMAD R7, R24, 0x10, R29 ;  /* 0x0000001018077824 */ /* 0x000fe200078e021d */
[----:B------:R-:W-:Y:S01]  /*18450*/  SHF.R.U64 R52, R52, 0x3, RZ ;  /* 0x0000000334347819 */ /* 0x000fe200000012ff */
[----:B------:R-:W-:Y:S01]  /*18460*/  SHFL.IDX PT, R11, R9, RZ, 0x1c1f ;  /* 0x001c1fff090b7589 */ /* 0x000fe200000e0000 */
[----:B------:R-:W-:Y:S01]  /*18470*/  LOP3.LUT R48, R48, R49, RZ, 0x3c, !PT ;  /* 0x0000003130307212 */ /* 0x000fe200078e3cff */
[----:B------:R-:W-:Y:S01]  /*18480*/  IMAD.X R49, RZ, RZ, R15, P2 ;  /* 0x000000ffff317224 */ /* 0x000fe200010e060f */
[----:B------:R-:W-:Y:S01]  /*18490*/  SHF.R.U64 R44, R44, 0x3, RZ ;  /* 0x000000032c2c7819 */ /* 0x000fe200000012ff */
[----:B------:R-:W-:Y:S01]  /*184a0*/  IMAD R5, R10, 0x40, R7 ;  /* 0x000000400a057824 */ /* 0x000fe200078e0207 */
[----:B------:R-:W-:Y:S01]  /*184b0*/  IADD3 R33, P2, R14, 0xb000, RZ ;  /* 0x0000b0000e217810 */ /* 0x000fe20007f5e0ff */
[----:B------:R-:W2:Y:S01]  /*184c0*/  SHFL.IDX PT, R10, R8, RZ, 0x1c1f ;  /* 0x001c1fff080a7589 */ /* 0x000ea200000e0000 */
[----:B------:R-:W-:Y:S01]  /*184d0*/  SHF.R.U64 R56, R56, 0x3, RZ ;  /* 0x0000000338387819 */ /* 0x000fe200000012ff */
[----:B------:R-:W-:Y:S01]  /*184e0*/  IMAD.IADD R4, R5, 0x1, R214 ;  /* 0x0000000105047824 */ /* 0x000fe200078e02d6 */
[----:B------:R-:W-:Y:S01]  /*184f0*/  LOP3.LUT R52, R52, R53, RZ, 0x3c, !PT ;  /* 0x0000003534347212 */ /* 0x000fe200078e3cff */
[----:B------:R-:W-:Y:S01]  /*18500*/  IMAD.X R53, RZ, RZ, R15, P4 ;  /* 0x000000ffff357224 */ /* 0x000fe200020e060f */
[----:B------:R-:W-:-:S02]  /*18510*/  IADD3 R37, P4, R14, 0xa000, RZ ;  /* 0x0000a0000e257810 */ /* 0x000fc40007f9e0ff */
[----:B------:R-:W-:Y:S01]  /*18520*/  LOP3.LUT R44, R44, R45, RZ, 0x3c, !PT ;  /* 0x0000002d2c2c7212 */ /* 0x000fe200078e3cff */
[----:B------:R-:W-:Y:S01]  /*18530*/  IMAD.X R45, RZ, RZ, R15, P3 ;  /* 0x000000ffff2d7224 */ /* 0x000fe200018e060f */
[----:B------:R-:W-:Y:S02]  /*18540*/  LOP3.LUT R32, R33, 0x380, RZ, 0xc0, !PT ;  /* 0x0000038021207812 */ /* 0x000fe400078ec0ff */
[----:B------:R-:W-:Y:S02]  /*18550*/  LOP3.LUT R56, R56, R57, RZ, 0x3c, !PT ;  /* 0x0000003938387212 */ /* 0x000fe400078e3cff */
[----:B------:R-:W-:Y:S02]  /*18560*/  IADD3.X R57, RZ, R15, RZ, P5, !PT ;  /* 0x0000000fff397210 */ /* 0x000fe40002ffe4ff */
[C---:B------:R-:W-:Y:S02]  /*18570*/  IADD3 R29, P3, R14.reuse, 0xc000, RZ ;  /* 0x0000c0000e1d7810 */ /* 0x040fe40007f7e0ff */
[----:B------:R-:W-:-:S02]  /*18580*/  IADD3 R41, P5, R14, 0x9000, RZ ;  /* 0x000090000e297810 */ /* 0x000fc40007fbe0ff */
[----:B------:R-:W-:Y:S02]  /*18590*/  LOP3.LUT R36, R37, 0x380, RZ, 0xc0, !PT ;  /* 0x0000038025247812 */ /* 0x000fe400078ec0ff */
[----:B------:R-:W-:Y:S02]  /*185a0*/  SHF.R.U64 R32, R32, 0x3, RZ ;  /* 0x0000000320207819 */ /* 0x000fe400000012ff */
[----:B------:R-:W-:Y:S02]  /*185b0*/  LOP3.LUT R28, R29, 0x380, RZ, 0xc0, !PT ;  /* 0x000003801d1c7812 */ /* 0x000fe400078ec0ff */
[----:B------:R-:W-:Y:S02]  /*185c0*/  LOP3.LUT R40, R41, 0x380, RZ, 0xc0, !PT ;  /* 0x0000038029287812 */ /* 0x000fe400078ec0ff */
[----:B------:R-:W-:Y:S02]  /*185d0*/  SHF.R.U64 R36, R36, 0x3, RZ ;  /* 0x0000000324247819 */ /* 0x000fe400000012ff */
[----:B------:R-:W-:Y:S01]  /*185e0*/  LOP3.LUT R32, R32, R33, RZ, 0x3c, !PT ;  /* 0x0000002120207212 */ /* 0x000fe200078e3cff */
[----:B------:R-:W-:Y:S01]  /*185f0*/  IMAD.X R33, RZ, RZ, R15, P2 ;  /* 0x000000ffff217224 */ /* 0x000fe200010e060f */
[----:B------:R-:W-:-:S02]  /*18600*/  SHF.R.U64 R28, R28, 0x3, RZ ;  /* 0x000000031c1c7819 */ /* 0x000fc400000012ff */
[C---:B------:R-:W-:Y:S01]  /*18610*/  ISETP.GE.OR P2, PT, R4.reuse, R81, P0 ;  /* 0x000000510400720c */ /* 0x040fe20000746670 */
[----:B------:R-:W-:Y:S01]  /*18620*/  VIADD R4, R4, 0x8 ;  /* 0x0000000804047836 */ /* 0x000fe20000000000 */
[----:B------:R-:W-:Y:S02]  /*18630*/  SHF.R.U64 R40, R40, 0x3, RZ ;  /* 0x0000000328287819 */ /* 0x000fe400000012ff */
[----:B------:R-:W-:Y:S01]  /*18640*/  LOP3.LUT R36, R36, R37, RZ, 0x3c, !PT ;  /* 0x0000002524247212 */ /* 0x000fe200078e3cff */
[--C-:B------:R-:W-:Y:S01]  /*18650*/  IMAD.X R37, RZ, RZ, R15.reuse, P4 ;  /* 0x000000ffff257224 */ /* 0x100fe200020e060f */
[----:B------:R-:W-:Y:S01]  /*18660*/  IADD3 R83, P4, R14, 0xe000, RZ ;  /* 0x0000e0000e537810 */ /* 0x000fe20007f9e0ff */
[----:B------:R-:W-:Y:S01]  /*18670*/  IMAD R21, R21, UR4, RZ ;  /* 0x0000000415157c24 */ /* 0x000fe2000f8e02ff */
[----:B------:R-:W-:Y:S01]  /*18680*/  LOP3.LUT R28, R28, R29, RZ, 0x3c, !PT ;  /* 0x0000001d1c1c7212 */ /* 0x000fe200078e3cff */
[--C-:B------:R-:W-:Y:S01]  /*18690*/  IMAD.X R29, RZ, RZ, R15.reuse, P3 ;  /* 0x000000ffff1d7224 */ /* 0x100fe200018e060f */
[----:B------:R-:W-:Y:S01]  /*186a0*/  LOP3.LUT R40, R40, R41, RZ, 0x3c, !PT ;  /* 0x0000002928287212 */ /* 0x000fe200078e3cff */
[----:B------:R-:W-:Y:S01]  /*186b0*/  IMAD.X R41, RZ, RZ, R15, P5 ;  /* 0x000000ffff297224 */ /* 0x000fe200028e060f */
[----:B------:R-:W-:Y:S01]  /*186c0*/  IADD3 R5, P3, R14, 0xf000, RZ ;  /* 0x0000f0000e057810 */ /* 0x000fe20007f7e0ff */
[----:B--2---:R-:W-:Y:S01]  /*186d0*/  @!P2 ST.E desc[UR54][R10.64], R13 ;  /* 0x0000000d0a00a985 */ /* 0x004fe2000c101936 */
[----:B------:R-:W-:-:S02]  /*186e0*/  ISETP.GE.OR P0, PT, R4, R81, P0 ;  /* 0x000000510400720c */ /* 0x000fc40000706670 */
[C---:B------:R-:W-:Y:S02]  /*186f0*/  IADD3 R25, P5, R14.reuse, 0xd000, RZ ;  /* 0x0000d0000e197810 */ /* 0x040fe40007fbe0ff */
[----:B------:R-:W-:Y:S02]  /*18700*/  LOP3.LUT R7, R14, 0x380, RZ, 0xc0, !PT ;  /* 0x000003800e077812 */ /* 0x000fe400078ec0ff */
[----:B------:R-:W-:Y:S01]  /*18710*/  LOP3.LUT R82, R83, 0x380, RZ, 0xc0, !PT ;  /* 0x0000038053527812 */ /* 0x000fe200078ec0ff */
[C---:B------:R-:W-:Y:S01]  /*18720*/  IMAD R85, R20.reuse, UR5, R21 ;  /* 0x0000000514557c24 */ /* 0x040fe2000f8e0215 */
[----:B------:R-:W-:Y:S01]  /*18730*/  LOP3.LUT R4, R5, 0x380, RZ, 0xc0, !PT ;  /* 0x0000038005047812 */ /* 0x000fe200078ec0ff */
[----:B------:R-:W-:Y:S01]  /*18740*/  IMAD.WIDE.U32 R20, R20, UR4, RZ ;  /* 0x0000000414147c25 */ /* 0x000fe2000f8e00ff */
[----:B------:R-:W-:Y:S01]  /*18750*/  LOP3.LUT R24, R25, 0x380, RZ, 0xc0, !PT ;  /* 0x0000038019187812 */ /* 0x000fe200078ec0ff */
[----:B------:R-:W-:Y:S01]  /*18760*/  ULDC.64 UR4, c[0x0][0xae8] ;  /* 0x0002ba0000047ab9 */ /* 0x000fe20000000a00 */
[----:B------:R-:W-:Y:S01]  /*18770*/  SHF.R.U64 R82, R82, 0x3, RZ ;  /* 0x0000000352527819 */ /* 0x000fe200000012ff */
[----:B------:R2:W-:Y:S01]  /*18780*/  @!P0 ST.E desc[UR54][R26.64], R12 ;  /* 0x0000000c1a008985 */ /* 0x0005e2000c101936 */
[----:B------:R-:W-:Y:S01]  /*18790*/  SHF.R.U64 R7, R7, 0x3, RZ ;  /* 0x0000000307077819 */ /* 0x000fe200000012ff */
[----:B------:R-:W-:Y:S01]  /*187a0*/  IMAD.IADD R21, R21, 0x1, R85 ;  /* 0x0000000115157824 */ /* 0x000fe200078e0255 */
[----:B------:R-:W-:Y:S01]  /*187b0*/  SHF.R.U64 R4, R4, 0x3, RZ ;  /* 0x0000000304047819 */ /* 0x000fe200000012ff */
[----:B------:R-:W-:Y:S01]  /*187c0*/  IMAD R85, R80, 0x20, R77 ;  /* 0x0000002050557824 */ /* 0x000fe200078e024d */
[----:B------:R-:W-:Y:S01]  /*187d0*/  SHF.R.U64 R24, R24, 0x3, RZ ;  /* 0x0000000318187819 */ /* 0x000fe200000012ff */
[----:B------:R-:W-:Y:S01]  /*187e0*/  IMAD R76, R76, UR4, RZ ;  /* 0x000000044c4c7c24 */ /* 0x000fe2000f8e02ff */
[----:B------:R-:W-:Y:S01]  /*187f0*/  LOP3.LUT R82, R82, R83, RZ, 0x3c, !PT ;  /* 0x0000005352527212 */ /* 0x000fe200078e3cff */
[----:B------:R-:W-:Y:S01]  /*18800*/  IMAD.X R9, RZ, RZ, R15, P3 ;  /* 0x000000ffff097224 */ /* 0x000fe200018e060f */
[----:B------:R-:W-:Y:S01]  /*18810*/  LOP3.LUT R14, R7, R14, RZ, 0x3c, !PT ;  /* 0x0000000e070e7212 */ /* 0x000fe200078e3cff */
[----:B------:R-:W5:Y:S01]  /*18820*/  LD.E.128 R72, desc[UR54][R72.64] ;  /* 0x0000003648487980 */ /* 0x000f62000c101d00 */
[----:B------:R-:W-:Y:S01]  /*18830*/  IADD3.X R83, RZ, R15, RZ, P4, !PT ;  /* 0x0000000fff537210 */ /* 0x000fe200027fe4ff */
[----:B------:R-:W-:Y:S01]  /*18840*/  IMAD.IADD R80, R214, 0x1, R85 ;  /* 0x00000001d6507824 */ /* 0x000fe200078e0255 */
[----:B------:R-:W-:Y:S01]  /*18850*/  LOP3.LUT R24, R24, R25, RZ, 0x3c, !PT ;  /* 0x0000001918187212 */ /* 0x000fe200078e3cff */
[----:B------:R-:W-:Y:S01]  /*18860*/  IMAD.X R25, RZ, RZ, R15, P5 ;  /* 0x000000ffff197224 */ /* 0x000fe200028e060f */
[----:B------:R-:W-:Y:S01]  /*18870*/  LOP3.LUT R8, R4, R5, RZ, 0x3c, !PT ;  /* 0x0000000504087212 */ /* 0x000fe200078e3cff */
[----:B------:R-:W5:Y:S01]  /*18880*/  LD.E.128 R68, desc[UR54][R68.64] ;  /* 0x0000003644447980 */ /* 0x000f62000c101d00 */
[----:B------:R-:W-:-:S03]  /*18890*/  IMAD.WIDE.U32 R20, R176, UR4, R20 ;  /* 0x00000004b0147c25 */ /* 0x000fc6000f8e0014 */
[----:B------:R-:W5:Y:S01]  /*188a0*/  LD.E.128 R4, desc[UR54][R14.64] ;  /* 0x000000360e047980 */ /* 0x000f62000c101d00 */
[----:B------:R-:W-:-:S03]  /*188b0*/  IMAD.IADD R214, R77, 0x1, R214 ;  /* 0x000000014dd67824 */ /* 0x000fc600078e02d6 */
[----:B------:R-:W5:Y:S04]  /*188c0*/  LD.E.128 R64, desc[UR54][R64.64] ;  /* 0x0000003640407980 */ /* 0x000f68000c101d00 */
[----:B------:R-:W5:Y:S04]  /*188d0*/  LD.E.128 R60, desc[UR54][R60.64] ;  /* 0x000000363c3c7980 */ /* 0x000f68000c101d00 */
[----:B--2---:R2:W5:Y:S04]  /*188e0*/  LD.E.128 R12, desc[UR54][R82.64] ;  /* 0x00000036520c7980 */ /* 0x004568000c101d00 */
[----:B------:R-:W5:Y:S04]  /*188f0*/  LD.E.128 R56, desc[UR54][R56.64] ;  /* 0x0000003638387980 */ /* 0x000f68000c101d00 */
[----:B------:R-:W5:Y:S01]  /*18900*/  LD.E.128 R52, desc[UR54][R52.64] ;  /* 0x0000003634347980 */ /* 0x000f62000c101d00 */
[----:B--2---:R-:W-:Y:S01]  /*18910*/  IMAD R83, R176, UR5, R76 ;  /* 0x00000005b0537c24 */ /* 0x004fe2000f8e024c */
[----:B------:R-:W-:Y:S01]  /*18920*/  ULDC.64 UR4, c[0x0][0xaf0] ;  /* 0x0002bc0000047ab9 */ /* 0x000fe20000000a00 */
[----:B0-----:R-:W-:Y:S01]  /*18930*/  @P1 IMAD.HI.U32 R76, R80, R87, RZ ;  /* 0x00000057504c1227 */ /* 0x001fe200078e00ff */
[----:B------:R-:W5:Y:S03]  /*18940*/  LD.E.128 R48, desc[UR54][R48.64] ;  /* 0x0000003630307980 */ /* 0x000f66000c101d00 */
[----:B------:R-:W-:Y:S01]  /*18950*/  IMAD.IADD R21, R21, 0x1, R83 ;  /* 0x0000000115157824 */ /* 0x000fe200078e0253 */
[----:B------:R-:W5:Y:S01]  /*18960*/  LD.E.128 R44, desc[UR54][R44.64] ;  /* 0x000000362c2c7980 */ /* 0x000f62000c101d00 */
[----:B------:R-:W-:Y:S01]  /*18970*/  IMAD.MOV.U32 R83, RZ, RZ, R80 ;  /* 0x000000ffff537224 */ /* 0x000fe200078e0050 */
[----:B-1----:R-:W-:Y:S01]  /*18980*/  @P1 SHF.R.U32.HI R83, RZ, R89, R76 ;  /* 0x00000059ff531219 */ /* 0x002fe2000001164c */
[----:B------:R-:W-:Y:S01]  /*18990*/  IMAD R78, R78, UR4, RZ ;  /* 0x000000044e4e7c24 */ /* 0x000fe2000f8e02ff */
[----:B------:R-:W5:Y:S02]  /*189a0*/  LD.E.128 R40, desc[UR54][R40.64] ;  /* 0x0000003628287980 */ /* 0x000f64000c101d00 */
[--C-:B------:R-:W-:Y:S01]  /*189b0*/  SHF.R.S32.HI R76, RZ, 0x1f, R83.reuse ;  /* 0x0000001fff4c7819 */ /* 0x100fe20000011453 */
[----:B------:R-:W-:Y:S01]  /*189c0*/  IMAD R85, R79, UR5, R78 ;  /* 0x000000054f557c24 */ /* 0x000fe2000f8e024e */
[----:B------:R-:W5:Y:S01]  /*189d0*/  LD.E.128 R36, desc[UR54][R36.64] ;  /* 0x0000003624247980 */ /* 0x000f62000c101d00 */
[----:B------:R-:W-:-:S02]  /*189e0*/  IMAD.MOV R78, RZ, RZ, -R83 ;  /* 0x000000ffff4e7224 */ /* 0x000fc400078e0a53 */
[----:B------:R-:W-:Y:S01]  /*189f0*/  IMAD.WIDE.U32 R20, R79, UR4, R20 ;  /* 0x000000044f147c25 */ /* 0x000fe2000f8e0014 */
[----:B------:R-:W-:Y:S01]  /*18a00*/  ULDC.64 UR4, c[0x0][0xae0] ;  /* 0x0002b80000047ab9 */ /* 0x000fe20000000a00 */
[----:B------:R-:W5:Y:S02]  /*18a10*/  LD.E.128 R32, desc[UR54][R32.64] ;  /* 0x0000003620207980 */ /* 0x000f64000c101d00 */
[----:B------:R-:W-:Y:S02]  /*18a20*/  IMAD R76, R76, UR4, RZ ;  /* 0x000000044c4c7c24 */ /* 0x000fe4000f8e02ff */
[----:B------:R-:W-:Y:S01]  /*18a30*/  IMAD R3, R3, R78, R80 ;  /* 0x0000004e03037224 */ /* 0x000fe200078e0250 */
[----:B------:R-:W5:Y:S01]  /*18a40*/  LD.E.128 R28, desc[UR54][R28.64] ;  /* 0x000000361c1c7980 */ /* 0x000f62000c101d00 */
[----:B------:R-:W-:Y:S02]  /*18a50*/  IMAD.IADD R21, R21, 0x1, R85 ;  /* 0x0000000115157824 */ /* 0x000fe400078e0255 */
[C---:B------:R-:W-:Y:S01]  /*18a60*/  IMAD R79, R83.reuse, UR5, R76 ;  /* 0x00000005534f7c24 */ /* 0x040fe2000f8e024c */
[----:B------:R-:W-:Y:S01]  /*18a70*/  SHF.R.S32.HI R76, RZ, 0x1f, R3 ;  /* 0x0000001fff4c7819 */ /* 0x000fe20000011403 */
[----:B------:R-:W-:Y:S01]  /*18a80*/  IMAD.WIDE.U32 R20, R83, UR4, R20 ;  /* 0x0000000453147c25 */ /* 0x000fe2000f8e0014 */
[----:B------:R-:W-:Y:S01]  /*18a90*/  ULDC.64 UR4, c[0x0][0xad8] ;  /* 0x0002b60000047ab9 */ /* 0x000fe20000000a00 */
[----:B------:R-:W5:Y:S02]  /*18aa0*/  LD.E.128 R24, desc[UR54][R24.64] ;  /* 0x0000003618187980 */ /* 0x000f64000c101d00 */
[----:B------:R-:W-:-:S02]  /*18ab0*/  IMAD.IADD R21, R21, 0x1, R79 ;  /* 0x0000000115157824 */ /* 0x000fc400078e024f */
[----:B------:R-:W5:Y:S01]  /*18ac0*/  LD.E.128 R8, desc[UR54][R8.64] ;  /* 0x0000003608087980 */ /* 0x000f62000c101d00 */
[----:B------:R-:W-:Y:S01]  /*18ad0*/  IMAD R76, R76, UR4, RZ ;  /* 0x000000044c4c7c24 */ /* 0x000fe2000f8e02ff */
[----:B------:R-:W-:Y:S01]  /*18ae0*/  @!PT LDS RZ, [RZ] ;  /* 0x00000000fffff984 */ /* 0x000fe20000000800 */
[----:B------:R-:W-:Y:S01]  /*18af0*/  @!PT LDS RZ, [RZ] ;  /* 0x00000000fffff984 */ /* 0x000fe20000000800 */
[----:B------:R-:W-:Y:S01]  /*18b00*/  @!PT LDS RZ, [RZ] ;  /* 0x00000000fffff984 */ /* 0x000fe20000000800 */
[----:B------:R-:W-:Y:S01]  /*18b10*/  @!PT LDS RZ, [RZ] ;  /* 0x00000000fffff984 */ /* 0x000fe20000000800 */
[----:B------:R0:W-:Y:S06]  /*18b20*/  MEMBAR.ALL.CTA ;  /* 0x0000000000007992 */ /* 0x0001ec0000008000 */
[----:B0-----:R-:W0:Y:S01]  /*18b30*/  FENCE.VIEW.ASYNC.S ;  /* 0x00000000000073c6 */ /* 0x001e220000000000 */
[C---:B------:R-:W-:Y:S02]  /*18b40*/  IMAD R77, R3.reuse, UR5, R76 ;  /* 0x00000005034d7c24 */ /* 0x040fe4000f8e024c */
[----:B------:R-:W-:Y:S01]  /*18b50*/  IMAD.WIDE.U32 R20, R3, UR4, R20 ;  /* 0x0000000403147c25 */ /* 0x000fe2000f8e0014 */
[----:B------:R-:W-:-:S03]  /*18b60*/  ULDC.64 UR4, c[0x0][0xa80] ;  /* 0x0002a00000047ab9 */ /* 0x000fc60000000a00 */
[----:B------:R-:W-:Y:S01]  /*18b70*/  IMAD.IADD R21, R21, 0x1, R77 ;  /* 0x0000000115157824 */ /* 0x000fe200078e024d */
[----:B------:R-:W-:Y:S01]  /*18b80*/  LEA R80, P2, R20, UR4, 0x1 ;  /* 0x0000000414507c11 */ /* 0x000fe2000f8408ff */
[----:B------:R-:W-:-:S03]  /*18b90*/  VIADD R3, R23, 0x22820 ;  /* 0x0002282017037836 */ /* 0x000fc60000000000 */
[----:B------:R-:W-:Y:S02]  /*18ba0*/  LEA.HI.X R84, R20, UR5, R21, 0x1, P2 ;  /* 0x0000000514547c11 */ /* 0x000fe400090f0c15 */
[CC--:B------:R-:W-:Y:S02]  /*18bb0*/  ISETP.GE.AND P2, PT, R214.reuse, R81.reuse, PT ;  /* 0x00000051d600720c */ /* 0x0c0fe40003f46270 */
[----:B------:R-:W-:Y:S01]  /*18bc0*/  PRMT R3, RZ, 0x654, R3 ;  /* 0x00000654ff037816 */ /* 0x000fe20000000003 */
[C---:B------:R-:W-:Y:S01]  /*18bd0*/  VIADD R78, R214.reuse, 0x40 ;  /* 0x00000040d64e7836 */ /* 0x040fe20000000000 */
[----:B------:R-:W-:Y:S01]  /*18be0*/  IADD3 R76, R214, 0x20, RZ ;  /* 0x00000020d64c7810 */ /* 0x000fe20007ffe0ff */
[C---:B------:R-:W-:Y:S02]  /*18bf0*/  VIADD R86, R0.reuse, 0xc0 ;  /* 0x000000c000567836 */ /* 0x040fe40000000000 */
[C---:B------:R-:W-:Y:S02]  /*18c00*/  VIADD R88, R0.reuse, 0x40 ;  /* 0x0000004000587836 */ /* 0x040fe40000000000 */
[----:B------:R-:W-:Y:S01]  /*18c10*/  VIADD R90, R0, 0x80 ;  /* 0x00000080005a7836 */ /* 0x000fe20000000000 */
[----:B0-----:R0:W-:Y:S01]  /*18c20*/  SYNCS.ARRIVE.TRANS64.RED.A1T0 RZ, [R3+URZ], RZ ;  /* 0x000000ff03ff79a7 */ /* 0x0011e2000810043f */
[----:B------:R1:W2:Y:S01]  /*18c30*/  SHFL.IDX PT, R83, R80, RZ, 0x181f ;  /* 0x00181fff50537589 */ /* 0x0002a200000e0000 */
[----:B------:R-:W-:Y:S01]  /*18c40*/  BSSY B1, `(.L_x_3031) ;  /* 0x000001a000017945 */ /* 0x000fe20003800000 */
[----:B------:R-:W-:-:S02]  /*18c50*/  ISETP.GE.AND P1, PT, R76, R81, PT ;  /* 0x000000514c00720c */ /* 0x000fc40003f26270 */
[----:B------:R-:W-:Y:S01]  /*18c60*/  ISETP.GE.AND P0, PT, R78, R81, PT ;  /* 0x000000514e00720c */ /* 0x000fe20003f06270 */
[----:B0-----:R1:W0:Y:S01]  /*18c70*/  SHFL.IDX PT, R3, R84, RZ, 0x181f ;  /* 0x00181fff54037589 */ /* 0x00122200000e0000 */
[----:B------:R-:W-:Y:S02]  /*18c80*/  SHF.R.S32.HI R87, RZ, 0x1f, R0 ;  /* 0x0000001fff577819 */ /* 0x000fe40000011400 */
[----:B------:R-:W-:Y:S02]  /*18c90*/  SHF.R.S32.HI R85, RZ, 0x1f, R86 ;  /* 0x0000001fff557819 */ /* 0x000fe40000011456 */
[----:B------:R-:W-:Y:S02]  /*18ca0*/  SHF.R.S32.HI R89, RZ, 0x1f, R88 ;  /* 0x0000001fff597819 */ /* 0x000fe40000011458 */
[----:B------:R-:W-:Y:S01]  /*18cb0*/  SHF.R.S32.HI R91, RZ, 0x1f, R90 ;  /* 0x0000001fff5b7819 */ /* 0x000fe2000001145a */
[----:B-1----:R-:W-:Y:S06]  /*18cc0*/  @P2 BRA `(.L_x_3032) ;  /* 0x0000000000442947 */ /* 0x002fec0003800000 */
[----:B------:R-:W-:Y:S02]  /*18cd0*/  ULDC UR4, c[0x0][0xac8] ;  /* 0x0002b20000047ab9 */ /* 0x000fe40000000800 */
[----:B------:R-:W-:Y:S02]  /*18ce0*/  ISETP.GE.AND P2, PT, R0, UR4, PT ;  /* 0x0000000400007c0c */ /* 0x000fe4000bf46270 */
[----:B------:R-:W-:Y:S02]  /*18cf0*/  ISETP.GE.AND P3, PT, R88, UR4, PT ;  /* 0x0000000458007c0c */ /* 0x000fe4000bf66270 */
[----:B------:R-:W-:-:S09]  /*18d00*/  ISETP.GE.AND P4, PT, R90, UR4, PT ;  /* 0x000000045a007c0c */ /* 0x000fd2000bf86270 */
[----:B--2---:R-:W-:-:S04]  /*18d10*/  @!P2 LEA R20, P5, R0, R83, 0x1 ;  /* 0x000000530014a211 */ /* 0x004fc800078a08ff */
[----:B0-----:R-:W-:Y:S02]  /*18d20*/  @!P2 LEA.HI.X R21, R0, R3, R87, 0x1, P5 ;  /* 0x000000030015a211 */ /* 0x001fe400028f0c57 */
        /* <DEDUP_REMOVED lines=11> */
.L_x_3032:
[----:B------:R-:W-:Y:S05]  /*18de0*/  BSYNC B1 ;  /* 0x0000000000017941 */ /* 0x000fea0003800000 */
.L_x_3031:
[----:B0-----:R0:W3:Y:S01]  /*18df0*/  SHFL.IDX PT, R3, R84, 0x1, 0x181f ;  /* 0x00381f0054037f89 */ /* 0x0010e200000e0000 */
[----:B------:R-:W-:Y:S03]  /*18e00*/  BSSY B1, `(.L_x_3033) ;  /* 0x0000014000017945 */ /* 0x000fe60003800000 */
[----:B-1---5:R0:W1:Y:S01]  /*18e10*/  SHFL.IDX PT, R29, R80, 0x1, 0x181f ;  /* 0x00381f00501d7f89 */ /* 0x02206200000e0000 */
[----:B------:R-:W-:Y:S05]  /*18e20*/  @P1 BRA `(.L_x_3034) ;  /* 0x0000000000441947 */ /* 0x000fea0003800000 */
[----:B------:R-:W-:Y:S02]  /*18e30*/  ULDC UR4, c[0x0][0xac8] ;  /* 0x0002b20000047ab9 */ /* 0x000fe40000000800 */
[----:B------:R-:W-:Y:S02]  /*18e40*/  ISETP.GE.AND P4, PT, R0, UR4, PT ;  /* 0x0000000400007c0c */ /* 0x000fe4000bf86270 */
[----:B------:R-:W-:Y:S02]  /*18e50*/  ISETP.GE.AND P3, PT, R88, UR4, PT ;  /* 0x0000000458007c0c */ /* 0x000fe4000bf66270 */
[----:B------:R-:W-:Y:S02]  /*18e60*/  ISETP.GE.AND P2, PT, R90, UR4, PT ;  /* 0x000000045a007c0c */ /* 0x000fe4000bf46270 */
[----:B------:R-:W-:-:S07]  /*18e70*/  ISETP.GE.AND P1, PT, R86, UR4, PT ;  /* 0x0000000456007c0c */ /* 0x000fce000bf26270 */
[----:B-1----:R-:W-:-:S04]  /*18e80*/  @!P4 LEA R4, P5, R0, R29, 0x1 ;  /* 0x0000001d0004c211 */ /* 0x002fc800078a08ff */
[----:B---3--:R-:W-:Y:S02]  /*18e90*/  @!P4 LEA.HI.X R5, R0, R3, R87, 0x1, P5 ;  /* 0x000000030005c211 */ /* 0x008fe400028f0c57 */
        /* <DEDUP_REMOVED lines=10> */
.L_x_3034:
[----:B------:R-:W-:Y:S05]  /*18f40*/  BSYNC B1 ;  /* 0x0000000000017941 */ /* 0x000fea0003800000 */
.L_x_3033:
[----:B---3--:R3:W0:Y:S01]  /*18f50*/  SHFL.IDX PT, R3, R84, 0x2, 0x181f ;  /* 0x00581f0054037f89 */ /* 0x00862200000e0000 */
[----:B------:R-:W-:Y:S03]  /*18f60*/  BSSY B1, `(.L_x_3035) ;  /* 0x0000014000017945 */ /* 0x000fe60003800000 */
[----:B----4-:R3:W4:Y:S01]  /*18f70*/  SHFL.IDX PT, R25, R80, 0x2, 0x181f ;  /* 0x00581f0050197f89 */ /* 0x01072200000e0000 */
[----:B------:R-:W-:Y:S05]  /*18f80*/  @P0 BRA `(.L_x_3036) ;  /* 0x0000000000440947 */ /* 0x000fea0003800000 */
[----:B------:R-:W-:Y:S02]  /*18f90*/  ULDC UR4, c[0x0][0xac8] ;  /* 0x0002b20000047ab9 */ /* 0x000fe40000000800 */
[----:B------:R-:W-:Y:S02]  /*18fa0*/  ISETP.GE.AND P3, PT, R0, UR4, PT ;  /* 0x0000000400007c0c */ /* 0x000fe4000bf66270 */
[----:B------:R-:W-:Y:S02]  /*18fb0*/  ISETP.GE.AND P2, PT, R88, UR4, PT ;  /* 0x0000000458007c0c */ /* 0x000fe4000bf46270 */
[----:B------:R-:W-:Y:S02]  /*18fc0*/  ISETP.GE.AND P1, PT, R90, UR4, PT ;  /* 0x000000045a007c0c */ /* 0x000fe4000bf26270 */
[----:B------:R-:W-:-:S07]  /*18fd0*/  ISETP.GE.AND P0, PT, R86, UR4, PT ;  /* 0x0000000456007c0c */ /* 0x000fce000bf06270 */
[-C--:B----4-:R-:W-:Y:S02]  /*18fe0*/  @!P3 LEA R4, P5, R0, R25.reuse, 0x1 ;  /* 0x000000190004b211 */ /* 0x090fe400078a08ff */
[----:B------:R-:W-:Y:S02]  /*18ff0*/  @!P2 LEA R6, P4, R88, R25, 0x1 ;  /* 0x000000195806a211 */ /* 0x000fe400078808ff */
[----:B0-----:R-:W-:Y:S02]  /*19000*/  @!P3 LEA.HI.X R5, R0, R3, R87, 0x1, P5 ;  /* 0x000000030005b211 */ /* 0x001fe400028f0c57 */
        /* <DEDUP_REMOVED lines=9> */
.L_x_3036:
[----:B------:R-:W-:Y:S05]  /*190a0*/  BSYNC B1 ;  /* 0x0000000000017941 */ /* 0x000fea0003800000 */
.L_x_3035:
[----:B0-----:R-:W-:Y:S01]  /*190b0*/  VIADD R4, R214, 0x60 ;  /* 0x00000060d6047836 */ /* 0x001fe20000000000 */
[----:B------:R0:W0:Y:S04]  /*190c0*/  SHFL.IDX PT, R3, R84, 0x3, 0x181f ;  /* 0x00781f0054037f89 */ /* 0x00002800000e0000 */
        /* <DEDUP_REMOVED lines=22> */
.L_x_3029:
[----:B------:R-:W3:Y:S01]  /*19230*/  LDL R9, [R1+0x14] ;  /* 0x0000140001097983 */ /* 0x000ee20000100800 */
[----:B------:R-:W-:Y:S01]  /*19240*/  ULDC.64 UR4, c[0x0][0xc00] ;  /* 0x0003000000047ab9 */ /* 0x000fe20000000a00 */
[----:B------:R-:W3:Y:S01]  /*19250*/  LDC.64 R4, c[0x0][0xc00] ;  /* 0x00030000ff047b82 */ /* 0x000ee20000000a00 */
[----:B------:R-:W-:Y:S01]  /*19260*/  ISETP.NE.U32.AND P0, PT, RZ, UR4, PT ;  /* 0x00000004ff007c0c */ /* 0x000fe2000bf05070 */
[----:B------:R-:W-:-:S03]  /*19270*/  IMAD.MOV.U32 R0, RZ, RZ, RZ ;  /* 0x000000ffff007224 */ /* 0x000fc600078e00ff */
[----:B------:R-:W-:Y:S01]  /*19280*/  ISETP.NE.AND.EX P0, PT, RZ, UR5, PT, P0 ;  /* 0x00000005ff007c0c */ /* 0x000fe2000bf05300 */
[----:B------:R-:W-:Y:S02]  /*19290*/  ULDC.64 UR4, c[0x0][0xc08] ;  /* 0x0003020000047ab9 */ /* 0x000fe40000000a00 */
[----:B------:R-:W-:Y:S01]  /*192a0*/  ISETP.NE.U32.AND P1, PT, RZ, UR4, PT ;  /* 0x00000004ff007c0c */ /* 0x000fe2000bf25070 */
[----:B------:R-:W4:Y:S03]  /*192b0*/  LDC R25, c[0x0][0xbe8] ;  /* 0x0002fa00ff197b82 */ /* 0x000f260000000800 */
[----:B------:R-:W-:-:S13]  /*192c0*/  ISETP.NE.AND.EX P1, PT, RZ, UR5, PT, P1 ;  /* 0x00000005ff007c0c */ /* 0x000fda000bf25310 */
[----:B------:R-:W0:Y:S01]  /*192d0*/  @P1 LDC.64 R6, c[0x0][0xc08] ;  /* 0x00030200ff061b82 */ /* 0x000e220000000a00 */
[----:B------:R-:W-:Y:S02]  /*192e0*/  ULDC UR4, c[0x0][0xa88] ;  /* 0x0002a20000047ab9 */ /* 0x000fe40000000800 */
[----:B------:R-:W-:Y:S01]  /*192f0*/  IMAD.U32 R8, RZ, RZ, UR4 ;  /* 0x00000004ff087e24 */ /* 0x000fe2000f8e00ff */
[----:B------:R-:W1:Y:S01]  /*19300*/  S2R R28, SR_TID.X ;  /* 0x00000000001c7919 */ /* 0x000e620000002100 */
[----:B---3--:R-:W-:-:S04]  /*19310*/  IMAD.WIDE R4, R9, 0x4, R4 ;  /* 0x0000000409047825 */ /* 0x008fc800078e0204 */
[----:B0-----:R-:W-:Y:S01]  /*19320*/  @P1 IMAD.WIDE R6, R9, 0x4, R6 ;  /* 0x0000000409061825 */ /* 0x001fe200078e0206 */
[----:B------:R0:W5:Y:S04]  /*19330*/  @P0 LDG.E R0, desc[UR54][R4.64] ;  /* 0x0000003604000981 */ /* 0x000168000c1e1900 */
[----:B------:R0:W5:Y:S01]  /*19340*/  @P1 LDG.E R8, desc[UR54][R6.64] ;  /* 0x0000003606081981 */ /* 0x000162000c1e1900 */
[----:B----4-:R-:W-:Y:S01]  /*19350*/  ISETP.NE.AND P2, PT, R25, 0x1, PT ;  /* 0x000000011900780c */ /* 0x010fe20003f45270 */
[----:B-1----:R-:W-:-:S05]  /*19360*/  VIADD R28, R28, 0xffffff80 ;  /* 0xffffff801c1c7836 */ /* 0x002fca0000000000 */
[----:B------:R-:W-:Y:S02]  /*19370*/  SHF.R.S32.HI R3, RZ, 0x1f, R28 ;  /* 0x0000001fff037819 */ /* 0x000fe4000001141c */
[----:B------:R-:W-:Y:S02]  /*19380*/  ISETP.GE.AND P3, PT, R28, 0x80, PT ;  /* 0x000000801c00780c */ /* 0x000fe40003f66270 */
[----:B------:R-:W-:-:S03]  /*19390*/  LEA.HI R20, R3, R28, RZ, 0x3 ;  /* 0x0000001c03147211 */ /* 0x000fc600078f18ff */
[----:B------:R-:W1:Y:S01]  /*193a0*/  @P2 LDC R27, c[0x0][0xbec] ;  /* 0x0002fb00ff1b2b82 */ /* 0x000e620000000800 */
[----:B0-----:R-:W-:Y:S07]  /*193b0*/  @P1 BRA `(.L_x_3038) ;  /* 0x0000000000101947 */ /* 0x001fee0003800000 */
[----:B------:R-:W-:Y:S05]  /*193c0*/  @!P0 BRA `(.L_x_3038) ;  /* 0x00000000000c8947 */ /* 0x000fea0003800000 */
[----:B------:R-:W3:Y:S04]  /*193d0*/  LDG.E R3, desc[UR54][R4.64] ;  /* 0x0000003604037981 */ /* 0x000ee8000c1e1900 */
[----:B-----5:R-:W3:Y:S02]  /*193e0*/  LDG.E R8, desc[UR54][R4.64+0x4] ;  /* 0x0000043604087981 */ /* 0x020ee4000c1e1900 */
[----:B---3--:R-:W-:-:S07]  /*193f0*/  IMAD.IADD R8, R8, 0x1, -R3 ;  /* 0x0000000108087824 */ /* 0x008fce00078e0a03 */
.L_x_3038:
[----:B------:R-:W3:Y:S01]  /*19400*/  LDL R26, [R1+0x10] ;  /* 0x00001000011a7983 */ /* 0x000ee20000100800 */
[----:B------:R-:W-:Y:S01]  /*19410*/  SHF.R.S32.HI R3, RZ, 0x1f, R9 ;  /* 0x0000001fff037819 */ /* 0x000fe20000011409 */
[----:B------:R-:W-:Y:S01]  /*19420*/  BSSY B1, `(.L_x_3039) ;  /* 0x000002e000017945 */ /* 0x000fe20003800000 */
[----:B------:R-:W-:Y:S02]  /*19430*/  LOP3.LUT R24, R20, 0xfffffff8, RZ, 0xc0, !PT ;  /* 0xfffffff814187812 */ /* 0x000fe400078ec0ff */
[----:B------:R-:W-:Y:S02]  /*19440*/  SEL R13, R9, RZ, !P0 ;  /* 0x000000ff090d7207 */ /* 0x000fe40004000000 */
[----:B------:R-:W-:Y:S02]  /*19450*/  SEL R14, R3, RZ, !P0 ;  /* 0x000000ff030e7207 */ /* 0x000fe40004000000 */
[----:B-----5:R-:W-:Y:S02]  /*19460*/  SHF.R.S32.HI R11, RZ, 0x1f, R0 ;  /* 0x0000001fff0b7819 */ /* 0x020fe40000011400 */
[----:B---3--:R-:W-:Y:S01]  /*19470*/  SHF.R.S32.HI R12, RZ, 0x1f, R26 ;  /* 0x0000001fff0c7819 */ /* 0x008fe2000001141a */
[----:B------:R-:W-:Y:S06]  /*19480*/  @P3 BRA `(.L_x_3040) ;  /* 0x00000000009c3947 */ /* 0x000fec0003800000 */
[----:B------:R-:W0:Y:S01]  /*19490*/  S2R R5, SR_TID.X ;  /* 0x0000000000057919 */ /* 0x000e220000002100 */
[----:B------:R-:W3:Y:S02]  /*194a0*/  LDC R9, c[0x0][0xbe8] ;  /* 0x0002fa00ff097b82 */ /* 0x000ee40000000800 */
[----:B---3--:R-:W-:Y:S01]  /*194b0*/  IMAD R3, R8, R9, RZ ;  /* 0x0000000908037224 */ /* 0x008fe200078e02ff */
[----:B0-----:R-:W-:-:S04]  /*194c0*/  IADD3 R10, R214, -0x80, R5 ;  /* 0xffffff80d60a7810 */ /* 0x001fc80007ffe005 */
[----:B------:R-:W-:-:S13]  /*194d0*/  ISETP.GE.AND P0, PT, R10, R3, PT ;  /* 0x000000030a00720c */ /* 0x000fda0003f06270 */
[----:B------:R-:W-:Y:S05]  /*194e0*/  @P0 BRA `(.L_x_3040) ;  /* 0x0000000000840947 */ /* 0x000fea0003800000 */
[----:B------:R-:W-:Y:S01]  /*194f0*/  ISETP.NE.AND P0, PT, R9, 0x1, PT ;  /* 0x000000010900780c */ /* 0x000fe20003f05270 */
[----:B------:R-:W-:Y:S01]  /*19500*/  ULDC.64 UR4, c[0x0][0xb90] ;  /* 0x0002e40000047ab9 */ /* 0x000fe20000000a00 */
[----:B------:R-:W-:Y:S01]  /*19510*/  MOV R4, R0 ;  /* 0x0000000000047202 */ /* 0x000fe20000000f00 */
[----:B------:R-:W-:Y:S02]  /*19520*/  IMAD R7, R12, UR4, RZ ;  /* 0x000000040c077c24 */ /* 0x000fe4000f8e02ff */
[----:B------:R-:W-:Y:S02]  /*19530*/  IMAD.MOV.U32 R5, RZ, RZ, R11 ;  /* 0x000000ffff057224 */ /* 0x000fe400078e000b */
[----:B------:R-:W-:Y:S02]  /*19540*/  IMAD.MOV.U32 R3, RZ, RZ, R10 ;  /* 0x000000ffff037224 */ /* 0x000fe400078e000a */
[----:B------:R-:W-:-:S04]  /*19550*/  IMAD.WIDE.U32 R4, R26, UR4, R4 ;  /* 0x000000041a047c25 */ /* 0x000fc8000f8e0004 */
[----:B------:R-:W0:Y:S01]  /*19560*/  @P0 LDC R15, c[0x0][0xbec] ;  /* 0x0002fb00ff0f0b82 */ /* 0x000e220000000800 */
[----:B------:R-:W-:Y:S01]  /*19570*/  IMAD R7, R26, UR5, R7 ;  /* 0x000000051a077c24 */ /* 0x000fe2000f8e0207 */
[----:B------:R-:W-:-:S03]  /*19580*/  ULDC.64 UR4, c[0x0][0xb98] ;  /* 0x0002e60000047ab9 */ /* 0x000fc60000000a00 */
[----:B------:R-:W-:-:S03]  /*19590*/  IMAD.IADD R5, R5, 0x1, R7 ;  /* 0x0000000105057824 */ /* 0x000fc600078e0207 */
[----:B------:R-:W3:Y:S01]  /*195a0*/  @P0 LDC R21, c[0x0][0xbf0] ;  /* 0x0002fc00ff150b82 */ /* 0x000ee20000000800 */
[----:B------:R-:W-:-:S04]  /*195b0*/  IMAD.WIDE.U32 R4, R13, UR4, R4 ;  /* 0x000000040d047c25 */ /* 0x000fc8000f8e0004 */
[----:B0-----:R-:W-:-:S05]  /*195c0*/  @P0 IMAD.HI.U32 R6, R10, R15, RZ ;  /* 0x0000000f0a060227 */ /* 0x001fca00078e00ff */
[----:B---3--:R-:W-:Y:S01]  /*195d0*/  @P0 SHF.R.U32.HI R3, RZ, R21, R6 ;  /* 0x00000015ff030219 */ /* 0x008fe20000011606 */
[----:B------:R-:W-:-:S03]  /*195e0*/  IMAD R6, R14, UR4, RZ ;  /* 0x000000040e067c24 */ /* 0x000fc6000f8e02ff */
[----:B------:R-:W-:Y:S01]  /*195f0*/  IADD3 R4, P0, R3, R4, RZ ;  /* 0x0000000403047210 */ /* 0x000fe20007f1e0ff */
[--C-:B------:R-:W-:Y:S02]  /*19600*/  IMAD.MOV R7, RZ, RZ, -R3.reuse ;  /* 0x000000ffff077224 */ /* 0x100fe400078e0a03 */
        /* <DEDUP_REMOVED lines=12> */
[----:B------:R-:W-:Y:S01]  /*196d0*/  LEA.HI.X R7, R4, UR5, R3, 0x2, P0 ;  /* 0x0000000504077c11 */ /* 0x000fe200080f1403 */
[----:B------:R-:W-:-:S05]  /*196e0*/  IMAD.MOV.U32 R3, RZ, RZ, -0x800000 ;  /* 0xff800000ff037424 */ /* 0x000fca00078e00ff */
[----:B------:R0:W-:Y:S02]  /*196f0*/  STG.E desc[UR54][R6.64], R3 ;  /* 0x0000000306007986 */ /* 0x0001e4000c101936 */
.L_x_3040:
[----:B------:R-:W-:Y:S05]  /*19700*/  BSYNC B1 ;  /* 0x0000000000017941 */ /* 0x000fea0003800000 */
.L_x_3039:
[----:B------:R-:W3:Y:S01]  /*19710*/  @P2 LDC R9, c[0x0][0xbf0] ;  /* 0x0002fc00ff092b82 */ /* 0x000ee20000000800 */
[----:B------:R-:W-:Y:S01]  /*19720*/  ULDC.64 UR4, c[0x0][0xaa0] ;  /* 0x0002a80000047ab9 */ /* 0x000fe20000000a00 */
[----:B------:R-:W-:Y:S01]  /*19730*/  SHF.R.S32.HI R29, RZ, 0x3, R20 ;  /* 0x00000003ff1d7819 */ /* 0x000fe20000011414 */
[----:B0-----:R-:W-:Y:S02]  /*19740*/  IMAD R3, R11, UR4, RZ ;  /* 0x000000040b037c24 */ /* 0x001fe4000f8e02ff */
[----:B------:R-:W-:Y:S02]  /*19750*/  IMAD.IADD R24, R28, 0x1, -R24 ;  /* 0x000000011c187824 */ /* 0x000fe400078e0a18 */
[C---:B------:R-:W-:Y:S02]  /*19760*/  IMAD R3, R0.reuse, UR5, R3 ;  /* 0x0000000500037c24 */ /* 0x040fe4000f8e0203 */
[----:B------:R-:W-:Y:S01]  /*19770*/  IMAD.WIDE.U32 R4, R0, UR4, RZ ;  /* 0x0000000400047c25 */ /* 0x000fe2000f8e00ff */
[----:B------:R-:W-:-:S03]  /*19780*/  ULDC.64 UR4, c[0x0][0xae8] ;  /* 0x0002ba0000047ab9 */ /* 0x000fc60000000a00 */
[----:B------:R-:W-:Y:S02]  /*19790*/  IMAD R7, R24, 0x20, R29 ;  /* 0x0000002018077824 */ /* 0x000fe400078e021d */
[----:B------:R-:W-:Y:S02]  /*197a0*/  IMAD R0, R12, UR4, RZ ;  /* 0x000000040c007c24 */ /* 0x000fe4000f8e02ff */
[----:B------:R-:W-:Y:S02]  /*197b0*/  IMAD.IADD R10, R214, 0x1, R7 ;  /* 0x00000001d60a7824 */ /* 0x000fe400078e0207 */
[----:B------:R-:W-:Y:S02]  /*197c0*/  IMAD R7, R26, UR5, R0 ;  /* 0x000000051a077c24 */ /* 0x000fe4000f8e0200 */
[----:B------:R-:W-:Y:S02]  /*197d0*/  IMAD.IADD R5, R5, 0x1, R3 ;  /* 0x0000000105057824 */ /* 0x000fe400078e0203 */
[----:B-1----:R-:W-:-:S04]  /*197e0*/  @P2 IMAD.HI.U32 R0, R10, R27, RZ ;  /* 0x0000001b0a002227 */ /* 0x002fc800078e00ff */
[----:B------:R-:W-:Y:S01]  /*197f0*/  IMAD.WIDE.U32 R4, R26, UR4, R4 ;  /* 0x000000041a047c25 */ /* 0x000fe2000f8e0004 */
[----:B------:R-:W-:-:S03]  /*19800*/  ULDC.64 UR4, c[0x0][0xaf0] ;  /* 0x0002bc0000047ab9 */ /* 0x000fc60000000a00 */
[----:B------:R-:W-:Y:S01]  /*19810*/  IMAD.MOV.U32 R3, RZ, RZ, R10 ;  /* 0x000000ffff037224 */ /* 0x000fe200078e000a */
[----:B---3--:R-:W-:Y:S01]  /*19820*/  @P2 SHF.R.U32.HI R3, RZ, R9, R0 ;  /* 0x00000009ff032219 */ /* 0x008fe20000011600 */
[----:B------:R-:W-:Y:S02]  /*19830*/  IMAD.IADD R5, R5, 0x1, R7 ;  /* 0x0000000105057824 */ /* 0x000fe400078e0207 */
[----:B------:R-:W-:Y:S01]  /*19840*/  IMAD R6, R14, UR4, RZ ;  /* 0x000000040e067c24 */ /* 0x000fe2000f8e02ff */
[----:B------:R-:W-:Y:S01]  /*19850*/  IADD3 R7, -R3, RZ, RZ ;  /* 0x000000ff03077210 */ /* 0x000fe20007ffe1ff */
[----:B------:R-:W-:Y:S01]  /*19860*/  IMAD.WIDE.U32 R4, R13, UR4, R4 ;  /* 0x000000040d047c25 */ /* 0x000fe2000f8e0004 */
[----:B------:R-:W-:-:S03]  /*19870*/  SHF.R.S32.HI R0, RZ, 0x1f, R3 ;  /* 0x0000001fff007819 */ /* 0x000fc60000011403 */
[----:B------:R-:W-:Y:S01]  /*19880*/  IMAD R9, R13, UR5, R6 ;  /* 0x000000050d097c24 */ /* 0x000fe2000f8e0206 */
[----:B------:R-:W-:Y:S01]  /*19890*/  ULDC.64 UR4, c[0x0][0xae0] ;  /* 0x0002b80000047ab9 */ /* 0x000fe20000000a00 */
        /* <DEDUP_REMOVED lines=12> */
[----:B------:R-:W-:Y:S02]  /*19960*/  IMAD.SHL.U32 R9, R24, 0x8, RZ ;  /* 0x0000000818097824 */ /* 0x000fe400078e00ff */
[----:B------:R-:W-:Y:S01]  /*19970*/  IMAD.IADD R5, R5, 0x1, R3 ;  /* 0x0000000105057824 */ /* 0x000fe200078e0203 */
        /* <DEDUP_REMOVED lines=11> */
[----:B------:R0:W1:Y:S04]  /*19a30*/  SHFL.IDX PT, R0, R4, RZ, 0x181f ;  /* 0x00181fff04007589 */ /* 0x00006800000e0000 */
[----:B------:R0:W3:Y:S02]  /*19a40*/  SHFL.IDX PT, R14, R3, RZ, 0x181f ;  /* 0x00181fff030e7589 */ /* 0x0000e400000e0000 */
.L_x_3245:
[----:B------:R-:W-:Y:S01]  /*19a50*/  IMAD R8, R8, R25, RZ ;  /* 0x0000001908087224 */ /* 0x000fe200078e02ff */
[----:B------:R-:W-:Y:S01]  /*19a60*/  BSSY B1, `(.L_x_3042) ;  /* 0x0000015000017945 */ /* 0x000fe20003800000 */
[----:B------:R-:W-:-:S05]  /*19a70*/  IMAD.IADD R7, R29, 0x1, R214 ;  /* 0x000000011d077824 */ /* 0x000fca00078e02d6 */
        /* <DEDUP_REMOVED lines=9> */
[----:B-1----:R-:W-:Y:S02]  /*19b10*/  @!P3 LEA.HI.X R13, R9, R0, R20, 0x1, P5 ;  /* 0x00000000090db211 */ /* 0x002fe400028f0c14 */
        /* <DEDUP_REMOVED lines=9> */
.L_x_3043:
[----:B------:R-:W-:Y:S05]  /*19bb0*/  BSYNC B1 ;  /* 0x0000000000017941 */ /* 0x000fea0003800000 */
.L_x_3042:
[----:B------:R-:W-:-:S03]  /*19bc0*/  UMOV UR4, 0xffffffff ;  /* 0xffffffff00047882 */ /* 0x000fc60000000000 */
[----:B------:R-:W-:Y:S05]  /*19bd0*/  BRA.DIV UR4, `(.L_x_3044) ;  /* 0x0000008e04687947 */ /* 0x000fea000b800000 */
[----:B-1----:R1:W0:Y:S04]  /*19be0*/  SHFL.IDX PT, R0, R4, 0x1, 0x181f ;  /* 0x00381f0004007f89 */ /* 0x00222800000e0000 */
[----:B---34-:R1:W3:Y:S02]  /*19bf0*/  SHFL.IDX PT, R14, R3, 0x1, 0x181f ;  /* 0x00381f00030e7f89 */ /* 0x0182e400000e0000 */
.L_x_3249:
        /* <DEDUP_REMOVED lines=21> */
.L_x_3046:
[----:B------:R-:W-:Y:S05]  /*19d50*/  BSYNC B1 ;  /* 0x0000000000017941 */ /* 0x000fea0003800000 */
.L_x_3045:
[----:B------:R-:W-:-:S03]  /*19d60*/  UMOV UR4, 0xffffffff ;  /* 0xffffffff00047882 */ /* 0x000fc60000000000 */
[----:B------:R-:W-:Y:S05]  /*19d70*/  BRA.DIV UR4, `(.L_x_3047) ;  /* 0x0000008e04487947 */ /* 0x000fea000b800000 */
[----:B0-----:R0:W0:Y:S04]  /*19d80*/  SHFL.IDX PT, R0, R4, 0x2, 0x181f ;  /* 0x00581f0004007f89 */ /* 0x00102800000e0000 */
[----:B---34-:R3:W4:Y:S02]  /*19d90*/  SHFL.IDX PT, R14, R3, 0x2, 0x181f ;  /* 0x00581f00030e7f89 */ /* 0x01872400000e0000 */
.L_x_3253:
        /* <DEDUP_REMOVED lines=21> */
.L_x_3049:
[----:B------:R-:W-:Y:S05]  /*19ef0*/  BSYNC B1 ;  /* 0x0000000000017941 */ /* 0x000fea0003800000 */
.L_x_3048:
[----:B------:R-:W-:-:S03]  /*19f00*/  UMOV UR4, 0xffffffff ;  /* 0xffffffff00047882 */ /* 0x000fc60000000000 */
[----:B------:R-:W-:Y:S05]  /*19f10*/  BRA.DIV UR4, `(.L_x_3050) ;  /* 0x0000008e04287947 */ /* 0x000fea000b800000 */
[----:B0-----:R0:W0:Y:S04]  /*19f20*/  SHFL.IDX PT, R0, R4, 0x3, 0x181f ;  /* 0x00781f0004007f89 */ /* 0x00102800000e0000 */
[----:B----4-:R4:W0:Y:S02]  /*19f30*/  SHFL.IDX PT, R14, R3, 0x3, 0x181f ;  /* 0x00781f00030e7f89 */ /* 0x01082400000e0000 */
.L_x_3257:
[----:B-1-34-:R-:W-:-:S05]  /*19f40*/  VIADD R3, R7, 0x60 ;  /* 0x0000006007037836 */ /* 0x01afca0000000000 */
        /* <DEDUP_REMOVED lines=19> */
.L_x_3037:
[----:B------:R-:W-:Y:S05]  /*1a080*/  BSYNC B0 ;  /* 0x0000000000007941 */ /* 0x000fea0003800000 */
.L_x_3028:
[----:B------:R-:W-:Y:S02]  /*1a090*/  ULDC UR4, c[0x0][0xc3c] ;  /* 0x00030f0000047ab9 */ /* 0x000fe40000000800 */
[----:B--2---:R-:W-:-:S13]  /*1a0a0*/  ISETP.GE.AND P0, PT, R123, UR4, PT ;  /* 0x000000047b007c0c */ /* 0x004fda000bf06270 */
[----:B------:R-:W-:Y:S05]  /*1a0b0*/  @!P0 BRA `(.L_x_3051) ;  /* 0xfffffe6c00b48947 */ /* 0x000fea000383ffff */
[----:B------:R-:W-:Y:S05]  /*1a0c0*/  BRA `(.L_x_2831) ;  /* 0x0000007000b07947 */ /* 0x000fea0003800000 */
.L_x_2829:
[----:B------:R-:W-:-:S08]  /*1a0d0*/  NOP ;  /* 0x0000000000007918 */ /* 0x000fd00000000000 */
[----:B------:R-:W0:-:S00]  /*1a0e0*/  USETMAXREG.DEALLOC.CTAPOOL 0x28 ;  /* 0x00000028000079c8 */ /* 0x000e0000080e0500 */
[----:B0-----:R-:W-:Y:S02]  /*1a0f0*/  LOP3.LUT R2, R2, 0x3, RZ, 0xc0, !PT ;  /* 0x0000000302027812 */ /* 0x001fe400078ec0ff */
[----:B------:R-:W-:Y:S02]  /*1a100*/  LOP3.LUT R22, R22, 0xffffff7f, RZ, 0xc0, !PT ;  /* 0xffffff7f16167812 */ /* 0x000fe400078ec0ff */
[----:B------:R-:W-:Y:S02]  /*1a110*/  MOV R4, RZ ;  /* 0x000000ff00047202 */ /* 0x000fe40000000f00 */
        /* <DEDUP_REMOVED lines=11> */
.L_x_3052:
        /* <DEDUP_REMOVED lines=41> */
.L_x_3058:
[----:B------:R-:W-:Y:S01]  /*1a460*/  UIADD3 UR4, UR4, 0x1f, URZ ;  /* 0x0000001f04047890 */ /* 0x000fe2000fffe03f */
[----:B------:R-:W-:-:S05]  /*1a470*/  IMAD.U32 R19, RZ, RZ, UR7 ;  /* 0x00000007ff137e24 */ /* 0x000fca000f8e00ff */
        /* <DEDUP_REMOVED lines=10> */
.L_x_3057:
[----:B------:R-:W-:Y:S05]  /*1a520*/  BSYNC B0 ;  /* 0x0000000000007941 */ /* 0x000fea0003800000 */
.L_x_3056:
[----:B0----5:R-:W0:Y:S02]  /*1a530*/  SHFL.UP PT, R2, R4, 0x1, RZ ;  /* 0x0420000004027989 */ /* 0x021e2400000e00ff */
        /* <DEDUP_REMOVED lines=19> */
.L_x_3054:
        /* <DEDUP_REMOVED lines=20> */
.L_x_3059:
[----:B---3--:R-:W-:Y:S01]  /*1a7b0*/  IMAD R16, R16, UR5, R13 ;  /* 0x0000000510107c24 */ /* 0x008fe2000f8e020d */
[----:B------:R-:W-:Y:S01]  /*1a7c0*/  IABS R2, R6 ;  /* 0x0000000600027213 */ /* 0x000fe20000000000 */
[----:B01----:R-:W-:-:S03]  /*1a7d0*/  IMAD.MOV R11, RZ, RZ, -R3 ;  /* 0x000000ffff0b7224 */ /* 0x003fc600078e0a03 */
[----:B--2---:R-:W-:Y:S01]  /*1a7e0*/  IADD3 R9, -R16, UR6, RZ ;  /* 0x0000000610097c10 */ /* 0x004fe2000fffe1ff */
[----:B------:R-:W-:Y:S01]  /*1a7f0*/  IMAD.MOV R10, RZ, RZ, -R2 ;  /* 0x000000ffff0a7224 */ /* 0x000fe200078e0a02 */
[----:B------:R-:W-:Y:S01]  /*1a800*/  MOV R2, RZ ;  /* 0x000000ff00027202 */ /* 0x000fe20000000f00 */
[----:B------:R-:W-:Y:S01]  /*1a810*/  IMAD R11, R11, R12, RZ ;  /* 0x0000000c0b0b7224 */ /* 0x000fe200078e02ff */
        /* <DEDUP_REMOVED lines=19> */
[----:B------:R-:W-:Y:S01]  /*1a950*/  IMAD R6, R6, R2, R9 ;  /* 0x0000000206067224 */ /* 0x000fe200078e0209 */
[----:B------:R-:W-:Y:S02]  /*1a960*/  MOV R2, RZ ;  /* 0x000000ff00027202 */ /* 0x000fe40000000f00 */
[----:B------:R-:W-:Y:S02]  /*1a970*/  VIADDMNMX R15, R8, UR5, R7, PT ;  /* 0x00000005080f7c46 */ /* 0x000fe4000b800107 */
[----:B------:R-:W-:-:S02]  /*1a980*/  IABS R11, R6 ;  /* 0x00000006000b7213 */ /* 0x000fc40000000000 */
[----:B------:R-:W-:Y:S01]  /*1a990*/  IABS R8, R15 ;  /* 0x0000000f00087213 */ /* 0x000fe20000000000 */
[----:B------:R-:W-:-:S03]  /*1a9a0*/  IMAD.MOV R18, RZ, RZ, -R15 ;  /* 0x000000ffff127224 */ /* 0x000fc600078e0a0f */
[----:B------:R-:W0:Y:S08]  /*1a9b0*/  I2F.RP R7, R8 ;  /* 0x0000000800077306 */ /* 0x000e300000209400 */
[----:B0-----:R-:W0:Y:S02]  /*1a9c0*/  MUFU.RCP R7, R7 ;  /* 0x0000000700077308 */ /* 0x001e240000001000 */
[----:B0-----:R-:W-:-:S06]  /*1a9d0*/  VIADD R3, R7, 0xffffffe ;  /* 0x0ffffffe07037836 */ /* 0x001fcc0000000000 */
[----:B------:R-:W0:Y:S02]  /*1a9e0*/  F2I.FTZ.U32.TRUNC.NTZ R3, R3 ;  /* 0x0000000300037305 */ /* 0x000e24000021f000 */
[----:B0-----:R-:W-:-:S04]  /*1a9f0*/  IMAD.MOV R10, RZ, RZ, -R3 ;  /* 0x000000ffff0a7224 */ /* 0x001fc800078e0a03 */
[----:B------:R-:W-:Y:S01]  /*1aa00*/  IMAD.MOV.U32 R9, RZ, RZ, R10 ;  /* 0x000000ffff097224 */ /* 0x000fe200078e000a */
[----:B------:R-:W-:-:S03]  /*1aa10*/  IABS R10, R15 ;  /* 0x0000000f000a7213 */ /* 0x000fc60000000000 */
        /* <DEDUP_REMOVED lines=20> */
.L_x_3055:
[----:B------:R-:W-:Y:S02]  /*1ab60*/  IMAD.MOV.U32 R17, RZ, RZ, RZ ;  /* 0x000000ffff117224 */ /* 0x000fe400078e00ff */
[----:B------:R-:W-:Y:S02]  /*1ab70*/  IMAD.U32 R16, RZ, RZ, UR6 ;  /* 0x00000006ff107e24 */ /* 0x000fe4000f8e00ff */
[----:B------:R-:W-:-:S07]  /*1ab80*/  IMAD.MOV.U32 R18, RZ, RZ, RZ ;  /* 0x000000ffff127224 */ /* 0x000fce00078e00ff */
.L_x_3060:
[----:B------:R-:W-:-:S13]  /*1ab90*/  ISETP.NE.AND P0, PT, R5, RZ, PT ;  /* 0x000000ff0500720c */ /* 0x000fda0003f05270 */
[----:B------:R-:W0:Y:S01]  /*1aba0*/  @!P0 S2R R3, SR_CgaCtaId ;  /* 0x0000000000038919 */ /* 0x000e220000008800 */
[----:B------:R-:W-:-:S04]  /*1abb0*/  @!P0 MOV R2, 0x400 ;  /* 0x0000040000028802 */ /* 0x000fc80000000f00 */
[----:B0-----:R-:W-:-:S05]  /*1abc0*/  @!P0 LEA R2, R3, R2, 0x18 ;  /* 0x0000000203028211 */ /* 0x001fca00078ec0ff */
[----:B------:R0:W-:Y:S01]  /*1abd0*/  @!P0 STS.128 [R2+0x228d0], R16 ;  /* 0x0228d01002008388 */ /* 0x0001e20000000c00 */
[----:B------:R-:W-:Y:S06]  /*1abe0*/  BAR.ARV 0x5, 0x180 ;  /* 0x0146000000007b1d */ /* 0x000fec0000002000 */
.L_x_3053:
[----:B------:R2:W-:Y:S01]  /*1abf0*/  STL [R1+0x24], RZ ;  /* 0x000024ff01007387 */ /* 0x0005e20000100800 */
[----:B------:R-:W-:Y:S01]  /*1ac00*/  ULDC UR4, c[0x0][0xc3c] ;  /* 0x00030f0000047ab9 */ /* 0x000fe20000000800 */
[----:B------:R-:W-:Y:S01]  /*1ac10*/  MOV R26, 0x1 ;  /* 0x00000001001a7802 */ /* 0x000fe20000000f00 */
[----:B------:R-:W-:Y:S01]  /*1ac20*/  IMAD.MOV.U32 R25, RZ, RZ, RZ ;  /* 0x000000ffff197224 */ /* 0x000fe200078e00ff */
[----:B-1----:R-:W-:-:S13]  /*1ac30*/  ISETP.GE.AND P0, PT, R19, UR4, PT ;  /* 0x0000000413007c0c */ /* 0x002fda000bf06270 */
[----:B--2---:R-:W-:Y:S05]  /*1ac40*/  @P0 BRA `(.L_x_3061) ;  /* 0x0000006000f40947 */ /* 0x004fea0003800000 */
[----:B------:R-:W1:Y:S01]  /*1ac50*/  S2UR UR5, SR_CgaCtaId ;  /* 0x00000000000579c3 */ /* 0x000e620000008800 */
[C---:B0-----:R-:W-:Y:S01]  /*1ac60*/  IMAD.SHL.U32 R2, R0.reuse, 0x8, RZ ;  /* 0x0000000800027824 */ /* 0x041fe200078e00ff */
[----:B------:R-:W-:Y:S01]  /*1ac70*/  LOP3.LUT R4, R0, 0x7f, RZ, 0xc0, !PT ;  /* 0x0000007f00047812 */ /* 0x000fe200078ec0ff */
[----:B------:R-:W-:Y:S01]  /*1ac80*/  UMOV UR4, 0x400 ;  /* 0x0000040000047882 */ /* 0x000fe20000000000 */
[----:B------:R0:W-:Y:S01]  /*1ac90*/  STL [R1+0x24], RZ ;  /* 0x000024ff01007387 */ /* 0x0001e20000100800 */
[----:B------:R-:W-:Y:S01]  /*1aca0*/  BSSY B8, `(.L_x_3061) ;  /* 0x0000637000087945 */ /* 0x000fe20003800000 */
[----:B------:R-:W-:Y:S01]  /*1acb0*/  LOP3.LUT R3, R2, 0x1f8, RZ, 0xc0, !PT ;  /* 0x000001f802037812 */ /* 0x000fe200078ec0ff */
[----:B------:R-:W-:Y:S01]  /*1acc0*/  IMAD.SHL.U32 R30, R4, 0x8, RZ ;  /* 0x00000008041e7824 */ /* 0x000fe200078e00ff */
[----:B------:R-:W-:Y:S01]  /*1acd0*/  LOP3.LUT R2, R2, 0x38, RZ, 0xc0, !PT ;  /* 0x0000003802027812 */ /* 0x000fe200078ec0ff */
[----:B------:R-:W-:Y:S01]  /*1ace0*/  IMAD.MOV.U32 R27, RZ, RZ, 0x1 ;  /* 0x00000001ff1b7424 */ /* 0x000fe200078e00ff */
[----:B------:R-:W-:Y:S01]  /*1acf0*/  LOP3.LUT R3, R3, 0x38, R0, 0x78, !PT ;  /* 0x0000003803037812 */ /* 0x000fe200078e7800 */
[----:B------:R-:W-:Y:S01]  /*1ad00*/  IMAD.SHL.U32 R0, R0, 0x10, RZ ;  /* 0x0000001000007824 */ /* 0x000fe200078e00ff */
[----:B------:R-:W-:Y:S01]  /*1ad10*/  CS2R R24, SRZ ;  /* 0x0000000000187805 */ /* 0x000fe2000001ff00 */
[----:B------:R-:W-:Y:S01]  /*1ad20*/  IMAD.MOV.U32 R26, RZ, RZ, 0x1 ;  /* 0x00000001ff1a7424 */ /* 0x000fe200078e00ff */
[----:B------:R-:W-:Y:S01]  /*1ad30*/  LOP3.LUT R30, R3, 0x200, R30, 0xf8, !PT ;  /* 0x00000200031e7812 */ /* 0x000fe200078ef81e */
[----:B------:R-:W-:Y:S01]  /*1ad40*/  ULDC.64 UR40, c[0x0][0x198] ;  /* 0x0000660000287ab9 */ /* 0x000fe20000000a00 */
[----:B------:R-:W-:Y:S01]  /*1ad50*/  SHF.R.U32.HI R3, RZ, 0x3, R4 ;  /* 0x00000003ff037819 */ /* 0x000fe20000011604 */
[----:B------:R-:W-:Y:S01]  /*1ad60*/  ULOP3.LUT UR38, UR36, 0x2, URZ, 0xfc, !UPT ;  /* 0x0000000224267892 */ /* 0x000fe2000f8efc3f */
[----:B------:R-:W-:-:S02]  /*1ad70*/  ULDC UR37, c[0x0][0xc] ;  /* 0x0000030000257ab9 */ /* 0x000fc40000000800 */
[----:B------:R-:W-:Y:S02]  /*1ad80*/  LOP3.LUT R3, R3, 0x70, R0, 0xf8, !PT ;  /* 0x0000007003037812 */ /* 0x000fe400078ef800 */
[C---:B------:R-:W-:Y:S01]  /*1ad90*/  LOP3.LUT R0, R2.reuse, 0x40, RZ, 0xfc, !PT ;  /* 0x0000004002007812 */ /* 0x040fe200078efcff */
[----:B-1----:R-:W-:Y:S01]  /*1ada0*/  ULEA UR4, UR5, UR4, 0x18 ;  /* 0x0000000405047291 */ /* 0x002fe2000f8ec03f */
[C---:B------:R-:W-:Y:S02]  /*1adb0*/  LOP3.LUT R3, R2.reuse, 0x80, RZ, 0xfc, !PT ;  /* 0x0000008002037812 */ /* 0x040fe400078efcff */
[----:B------:R-:W-:-:S03]  /*1adc0*/  LOP3.LUT R2, R2, 0xc0, RZ, 0xfc, !PT ;  /* 0x000000c002027812 */ /* 0x000fc600078efcff */
[----:B------:R-:W-:-:S04]  /*1add0*/  IMAD.U32 R23, RZ, RZ, UR4 ;  /* 0x00000004ff177e24 */ /* 0x000fc8000f8e00ff */
[----:B------:R-:W-:-:S05]  /*1ade0*/  IMAD R0, R30, 0x2, R23 ;  /* 0x000000021e007824 */ /* 0x000fca00078e0217 */
[----:B------:R0:W-:Y:S02]  /*1adf0*/  STL [R1+0x8], R0 ;  /* 0x0000080001007387 */ /* 0x0001e40000100800 */
.L_x_3176:
[----:B------:R-:W-:Y:S05]  /*1ae00*/  YIELD ;  /* 0x0000000000007946 */ /* 0x000fea0003800000 */
[----:B------:R-:W-:Y:S01]  /*1ae10*/  ULDC.64 UR4, c[0x0][0xa28] ;  /* 0x00028a0000047ab9 */ /* 0x000fe20000000a00 */
[----:B------:R-:W-:Y:S01]  /*1ae20*/  IMAD.MOV.U32 R31, RZ, RZ, RZ ;  /* 0x000000ffff1f7224 */ /* 0x000fe200078e00ff */
[----:B------:R-:W-:Y:S01]  /*1ae30*/  ISETP.NE.U32.AND P0, PT, RZ, UR4, PT ;  /* 0x00000004ff007c0c */ /* 0x000fe2000bf05070 */
[----:B0123--:R-:W1:Y:S01]  /*1ae40*/  LDC.64 R4, c[0x0][0xa00] ;  /* 0x00028000ff047b82 */ /* 0x00fe620000000a00 */
[----:B------:R-:W-:Y:S01]  /*1ae50*/  IMAD.MOV.U32 R8, RZ, RZ, RZ ;  /* 0x000000ffff087224 */ /* 0x000fe200078e00ff */
[----:B------:R-:W-:Y:S01]  /*1ae60*/  ULDC.64 UR6, c[0x0][0xa10] ;  /* 0x0002840000067ab9 */ /* 0x000fe20000000a00 */
[----:B------:R-:W-:Y:S01]  /*1ae70*/  ISETP.NE.AND.EX P0, PT, RZ, UR5, PT, P0 ;  /* 0x00000005ff007c0c */ /* 0x000fe2000bf05300 */
[----:B------:R-:W-:-:S12]  /*1ae80*/  ULDC.64 UR4, c[0x0][0xa18] ;  /* 0x0002860000047ab9 */ /* 0x000fd80000000a00 */
[----:B------:R-:W2:Y:S02]  /*1ae90*/  @P0 LDC.64 R2, c[0x0][0xa28] ;  /* 0x00028a00ff020b82 */ /* 0x000ea40000000a00 */
[----:B--2---:R-:W-:-:S05]  /*1aea0*/  @P0 IMAD.WIDE R2, R19, 0x4, R2 ;  /* 0x0000000413020825 */ /* 0x004fca00078e0202 */
[----:B------:R2:W5:Y:S01]  /*1aeb0*/  @P0 LDG.E R31, desc[UR54][R2.64] ;  /* 0x00000036021f0981 */ /* 0x000562000c1e1900 */
[----:B------:R-:W-:Y:S01]  /*1aec0*/  ISETP.NE.U32.AND P0, PT, RZ, UR4, PT ;  /* 0x00000004ff007c0c */ /* 0x000fe2000bf05070 */
[----:B-1----:R-:W-:Y:S01]  /*1aed0*/  IMAD.WIDE R4, R19, 0x4, R4 ;  /* 0x0000000413047825 */ /* 0x002fe200078e0204 */
[----:B------:R-:W-:Y:S02]  /*1aee0*/  ISETP.NE.U32.AND P1, PT, RZ, UR6, PT ;  /* 0x00000006ff007c0c */ /* 0x000fe4000bf25070 */
[----:B------:R-:W-:Y:S01]  /*1aef0*/  ISETP.NE.AND.EX P2, PT, RZ, UR5, PT, P0 ;  /* 0x00000005ff007c0c */ /* 0x000fe2000bf45300 */
[----:B------:R-:W-:Y:S01]  /*1af00*/  ULDC.64 UR4, c[0x0][0xa00] ;  /* 0x0002800000047ab9 */ /* 0x000fe20000000a00 */
[----:B------:R-:W-:Y:S01]  /*1af10*/  ISETP.NE.AND.EX P1, PT, RZ, UR7, PT, P1 ;  /* 0x00000007ff007c0c */ /* 0x000fe2000bf25310 */
[----:B0-----:R-:W-:Y:S01]  /*1af20*/  IMAD.MOV.U32 R0, RZ, RZ, RZ ;  /* 0x000000ffff007224 */ /* 0x001fe200078e00ff */
[----:B------:R-:W-:Y:S01]  /*1af30*/  ISETP.NE.U32.AND P0, PT, RZ, UR4, PT ;  /* 0x00000004ff007c0c */ /* 0x000fe2000bf05070 */
[----:B--2---:R-:W0:Y:S03]  /*1af40*/  LDC.64 R2, c[0x0][0xa10] ;  /* 0x00028400ff027b82 */ /* 0x004e260000000a00 */
[----:B------:R-:W-:-:S05]  /*1af50*/  ISETP.NE.AND.EX P0, PT, RZ, UR5, PT, P0 ;  /* 0x00000005ff007c0c */ /* 0x000fca000bf05300 */
[----:B------:R-:W1:Y:S08]  /*1af60*/  @P2 LDC.64 R6, c[0x0][0xa18] ;  /* 0x00028600ff062b82 */ /* 0x000e700000000a00 */
[----:B------:R-:W2:Y:S01]  /*1af70*/  @P0 LDG.E R8, desc[UR54][R4.64] ;  /* 0x0000003604080981 */ /* 0x000ea2000c1e1900 */
[----:B------:R-:W-:Y:S01]  /*1af80*/  ULDC UR4, c[0x0][0x288] ;  /* 0x0000a20000047ab9 */ /* 0x000fe20000000800 */
[----:B0-----:R-:W-:-:S05]  /*1af90*/  IMAD.WIDE R2, R19, 0x4, R2 ;  /* 0x0000000413027825 */ /* 0x001fca00078e0202 */
[----:B------:R-:W5:Y:S01]  /*1afa0*/  @P1 LDG.E R0, desc[UR54][R2.64] ;  /* 0x0000003602001981 */ /* 0x000f62000c1e1900 */
[----:B-1----:R-:W-:-:S03]  /*1afb0*/  @P2 IMAD.WIDE R6, R19, 0x4, R6 ;  /* 0x0000000413062825 */ /* 0x002fc600078e0206 */
[----:B--2---:R0:W-:Y:S02]  /*1afc0*/  STL [R1+0xc], R8 ;  /* 0x00000c0801007387 */ /* 0x0041e40000100800 */
[----:B0-----:R-:W-:Y:S01]  /*1afd0*/  MOV R8, UR4 ;  /* 0x0000000400087c02 */ /* 0x001fe20008000f00 */
[----:B------:R-:W-:-:S05]  /*1afe0*/  ULDC.64 UR4, c[0x0][0x418] ;  /* 0x0001060000047ab9 */ /* 0x000fca0000000a00 */
        /* <DEDUP_REMOVED lines=8> */
[----:B0-----:R-:W-:Y:S02]  /*1b070*/  IMAD.U32 R6, RZ, RZ, UR5 ;  /* 0x00000005ff067e24 */ /* 0x001fe4000f8e00ff */
[----:B------:R-:W-:Y:S01]  /*1b080*/  IMAD.U32 R10, RZ, RZ, UR4 ;  /* 0x00000004ff0a7e24 */ /* 0x000fe2000f8e00ff */
[----:B--2---:R0:W-:Y:S01]  /*1b090*/  STL [R1+0x4], R8 ;  /* 0x0000040801007387 */ /* 0x0041e20000100800 */
[----:B------:R-:W-:Y:S01]  /*1b0a0*/  IMAD.MOV.U32 R12, RZ, RZ, R8 ;  /* 0x000000ffff0c7224 */ /* 0x000fe200078e0008 */
[----:B------:R-:W-:Y:S06]  /*1b0b0*/  @P2 BRA `(.L_x_3062) ;  /* 0x0000000000142947 */ /* 0x000fec0003800000 */
[----:B------:R-:W-:Y:S05]  /*1b0c0*/  @!P0 BRA `(.L_x_3062) ;  /* 0x0000000000108947 */ /* 0x000fea0003800000 */
[----:B0-----:R-:W2:Y:S04]  /*1b0d0*/  LDG.E R8, desc[UR54][R4.64] ;  /* 0x0000003604087981 */ /* 0x001ea8000c1e1900 */
[----:B------:R-:W2:Y:S02]  /*1b0e0*/  LDG.E R7, desc[UR54][R4.64+0x4] ;  /* 0x0000043604077981 */ /* 0x000ea4000c1e1900 */
[----:B--2---:R-:W-:-:S05]  /*1b0f0*/  IMAD.IADD R12, R7, 0x1, -R8 ;  /* 0x00000001070c7824 */ /* 0x004fca00078e0a08 */
[----:B------:R1:W-:Y:S02]  /*1b100*/  STL [R1+0x4], R12 ;  /* 0x0000040c01007387 */ /* 0x0003e40000100800 */
.L_x_3062:
[----:B------:R-:W-:Y:S02]  /*1b110*/  ULDC.64 UR4, c[0x0][0xa20] ;  /* 0x0002880000047ab9 */ /* 0x000fe40000000a00 */
[----:B------:R-:W-:-:S04]  /*1b120*/  ISETP.NE.U32.AND P0, PT, RZ, UR4, PT ;  /* 0x00000004ff007c0c */ /* 0x000fc8000bf05070 */
[----:B------:R-:W-:-:S13]  /*1b130*/  ISETP.NE.AND.EX P0, PT, RZ, UR5, PT, P0 ;  /* 0x00000005ff007c0c */ /* 0x000fda000bf05300 */
[----:B------:R-:W-:Y:S05]  /*1b140*/  @!P0 BRA `(.L_x_3063) ;  /* 0x0000000000108947 */ /* 0x000fea0003800000 */
[----:B------:R-:W2:Y:S02]  /*1b150*/  LDC.64 R4, c[0x0][0xa20] ;  /* 0x00028800ff047b82 */ /* 0x000ea40000000a00 */
[----:B--2---:R-:W-:-:S05]  /*1b160*/  IMAD.WIDE R4, R19, 0x4, R4 ;  /* 0x0000000413047825 */ /* 0x004fca00078e0204 */
[----:B------:R2:W5:Y:S01]  /*1b170*/  LDG.E R10, desc[UR54][R4.64] ;  /* 0x00000036040a7981 */ /* 0x000562000c1e1900 */
[----:B------:R-:W-:Y:S05]  /*1b180*/  BRA `(.L_x_3064) ;  /* 0x0000000000247947 */ /* 0x000fea0003800000 */
.L_x_3063:
[----:B------:R-:W-:Y:S02]  /*1b190*/  ULDC.64 UR4, c[0x0][0xa08] ;  /* 0x0002820000047ab9 */ /* 0x000fe40000000a00 */
[----:B------:R-:W-:-:S04]  /*1b1a0*/  ISETP.NE.U32.AND P0, PT, RZ, UR4, PT ;  /* 0x00000004ff007c0c */ /* 0x000fc8000bf05070 */
[----:B------:R-:W-:-:S13]  /*1b1b0*/  ISETP.NE.AND.EX P0, PT, RZ, UR5, PT, P0 ;  /* 0x00000005ff007c0c */ /* 0x000fda000bf05300 */
[----:B------:R-:W-:Y:S05]  /*1b1c0*/  @!P0 BRA `(.L_x_3064) ;  /* 0x0000000000148947 */ /* 0x000fea0003800000 */
[----:B------:R-:W2:Y:S02]  /*1b1d0*/  LDC.64 R4, c[0x0][0xa08] ;  /* 0x00028200ff047b82 */ /* 0x000ea40000000a00 */
[----:B--2---:R-:W-:-:S05]  /*1b1e0*/  IMAD.WIDE R4, R19, 0x4, R4 ;  /* 0x0000000413047825 */ /* 0x004fca00078e0204 */
[----:B------:R-:W2:Y:S04]  /*1b1f0*/  LDG.E R10, desc[UR54][R4.64] ;  /* 0x00000036040a7981 */ /* 0x000ea8000c1e1900 */
[----:B------:R-:W2:Y:S02]  /*1b200*/  LDG.E R7, desc[UR54][R4.64+0x4] ;  /* 0x0000043604077981 */ /* 0x000ea4000c1e1900 */
[----:B--2---:R-:W-:-:S07]  /*1b210*/  IMAD.IADD R10, R7, 0x1, -R10 ;  /* 0x00000001070a7824 */ /* 0x004fce00078e0a0a */
.L_x_3064:
[----:B--2---:R-:W2:Y:S01]  /*1b220*/  @P1 LDG.E R5, desc[UR54][R2.64] ;  /* 0x0000003602051981 */ /* 0x004ea2000c1e1900 */
[----:B------:R-:W3:Y:S03]  /*1b230*/  LDC R7, c[0x0][0x448] ;  /* 0x00011200ff077b82 */ /* 0x000ee60000000800 */
[----:B------:R4:W2:Y:S01]  /*1b240*/  @P1 LDG.E R4, desc[UR54][R2.64+0x4] ;  /* 0x0000043602041981 */ /* 0x0008a2000c1e1900 */
[----:B------:R-:W-:Y:S02]  /*1b250*/  IMAD.SHL.U32 R35, R17, 0x80, RZ ;  /* 0x0000008011237824 */ /* 0x000fe400078e00ff */
[----:B-----5:R-:W-:Y:S02]  /*1b260*/  IMAD.IADD R10, R10, 0x1, -R31 ;  /* 0x000000010a0a7824 */ /* 0x020fe400078e0a1f */
[----:B----4-:R-:W4:Y:S01]  /*1b270*/  LDC.64 R2, c[0x0][0x9e0] ;  /* 0x00027800ff027b82 */ /* 0x010f220000000a00 */
[----:B---3--:R-:W-:-:S13]  /*1b280*/  ISETP.NE.AND P2, PT, R7, 0x1, PT ;  /* 0x000000010700780c */ /* 0x008fda0003f45270 */
[----:B------:R-:W3:Y:S01]  /*1b290*/  @P2 LDC R7, c[0x0][0x44c] ;  /* 0x00011300ff072b82 */ /* 0x000ee20000000800 */
[----:B----4-:R-:W-:-:S07]  /*1b2a0*/  ISETP.GE.AND P3, PT, R3, 0x1, PT ;  /* 0x000000010300780c */ /* 0x010fce0003f66270 */
[----:B0-----:R-:W0:Y:S01]  /*1b2b0*/  @P2 LDC R8, c[0x0][0x450] ;  /* 0x00011400ff082b82 */ /* 0x001e220000000800 */
[----:B--2---:R-:W-:Y:S02]  /*1b2c0*/  @P1 IMAD.IADD R6, R4, 0x1, -R5 ;  /* 0x0000000104061824 */ /* 0x004fe400078e0a05 */
[----:B------:R-:W-:Y:S02]  /*1b2d0*/  VIADD R4, R35, 0x7f ;  /* 0x0000007f23047836 */ /* 0x000fe40000000000 */
[----:B------:R-:W-:Y:S02]  /*1b2e0*/  IMAD.IADD R17, R10, 0x1, R6 ;  /* 0x000000010a117824 */ /* 0x000fe400078e0206 */
[----:B---3--:R-:W-:-:S03]  /*1b2f0*/  @P2 IMAD.HI.U32 R5, R4, R7, RZ ;  /* 0x0000000704052227 */ /* 0x008fc600078e00ff */
[C---:B------:R-:W-:Y:S02]  /*1b300*/  IADD3 R7, R17.reuse, 0x1, -R12 ;  /* 0x0000000111077810 */ /* 0x040fe40007ffe80c */
[----:B0-----:R-:W-:Y:S01]  /*1b310*/  @P2 SHF.R.U32.HI R4, RZ, R8, R5 ;  /* 0x00000008ff042219 */ /* 0x001fe20000011605 */
[----:B------:R-:W-:-:S03]  /*1b320*/  VIADD R5, R17, 0x5f ;  /* 0x0000005f11057836 */ /* 0x000fc60000000000 */
[----:B------:R-:W-:Y:S01]  /*1b330*/  IADD3 R11, R7, R4, RZ ;  /* 0x00000004070b7210 */ /* 0x000fe20007ffe0ff */
[----:B------:R-:W-:-:S04]  /*1b340*/  IMAD.HI R5, R5, 0x2aaaaaab, RZ ;  /* 0x2aaaaaab05057827 */ /* 0x000fc800078e02ff */
[----:B------:R-:W-:Y:S01]  /*1b350*/  IMAD.IADD R2, R11, 0x1, R2 ;  /* 0x000000010b027824 */ /* 0x000fe200078e0202 */
[----:B------:R-:W-:-:S04]  /*1b360*/  SHF.R.U32.HI R4, RZ, 0x1f, R5 ;  /* 0x0000001fff047819 */ /* 0x000fc80000011605 */
[----:B------:R-:W-:Y:S01]  /*1b370*/  LEA.HI.SX32 R9, R5, R4, 0x1c ;  /* 0x0000000405097211 */ /* 0x000fe200078fe2ff */
        /* <DEDUP_REMOVED lines=12> */
.L_x_3067:
[----:B------:R-:W-:-:S13]  /*1b440*/  ISETP.NE.AND P0, PT, R3, 0x1, PT ;  /* 0x000000010300780c */ /* 0x000fda0003f05270 */
[----:B------:R-:W0:Y:S02]  /*1b450*/  @P0 LDC.64 R4, c[0x0][0x9e8] ;  /* 0x00027a00ff040b82 */ /* 0x000e240000000a00 */
[----:B0-----:R-:W-:-:S05]  /*1b460*/  @P0 IMAD.HI.U32 R4, R8, R4, RZ ;  /* 0x0000000408040227 */ /* 0x001fca00078e00ff */
[----:B------:R-:W-:-:S07]  /*1b470*/  @P0 SHF.R.U32.HI R8, RZ, R5, R4 ;  /* 0x00000005ff080219 */ /* 0x000fce0000011604 */
.L_x_3068:
[----:B------:R-:W-:Y:S05]  /*1b480*/  BSYNC B0 ;  /* 0x0000000000007941 */ /* 0x000fea0003800000 */
.L_x_3066:
[----:B------:R-:W-:-:S05]  /*1b490*/  IMAD R5, R8, R3, R3 ;  /* 0x0000000308057224 */ /* 0x000fca00078e0203 */
[----:B------:R-:W-:-:S07]  /*1b4a0*/  VIMNMX R2, R2, R5, PT ;  /* 0x0000000502027248 */ /* 0x000fce0003fe0100 */
.L_x_3065:
[----:B------:R-:W0:Y:S01]  /*1b4b0*/  @P2 LDC R4, c[0x0][0x44c] ;  /* 0x00011300ff042b82 */ /* 0x000e220000000800 */
[----:B------:R-:W-:Y:S01]  /*1b4c0*/  IMAD.MOV.U32 R5, RZ, RZ, R35 ;  /* 0x000000ffff057224 */ /* 0x000fe200078e0023 */
[----:B------:R-:W-:Y:S01]  /*1b4d0*/  ULDC UR4, c[0x0][0x9dc] ;  /* 0x0002770000047ab9 */ /* 0x000fe20000000800 */
[----:B------:R-:W-:-:S05]  /*1b4e0*/  IMAD.IADD R8, R17, 0x1, -R12 ;  /* 0x0000000111087824 */ /* 0x000fca00078e0a0c */
[----:B------:R-:W2:Y:S01]  /*1b4f0*/  @P2 LDC R11, c[0x0][0x450] ;  /* 0x00011400ff0b2b82 */ /* 0x000ea20000000800 */
[----:B0-----:R-:W-:-:S05]  /*1b500*/  @P2 IMAD.HI.U32 R4, R35, R4, RZ ;  /* 0x0000000423042227 */ /* 0x001fca00078e00ff */
[----:B--2---:R-:W-:-:S05]  /*1b510*/  @P2 SHF.R.U32.HI R5, RZ, R11, R4 ;  /* 0x0000000bff052219 */ /* 0x004fca0000011604 */
[----:B-1----:R-:W-:-:S04]  /*1b520*/  IMAD.IADD R12, R8, 0x1, R5 ;  /* 0x00000001080c7824 */ /* 0x002fc800078e0205 */
        /* <DEDUP_REMOVED lines=12> */
.L_x_3071:
[----:B------:R-:W-:-:S13]  /*1b5f0*/  ISETP.NE.AND P0, PT, R3, 0x1, PT ;  /* 0x000000010300780c */ /* 0x000fda0003f05270 */
[----:B------:R-:W0:Y:S02]  /*1b600*/  @P0 LDC.64 R4, c[0x0][0x9e8] ;  /* 0x00027a00ff040b82 */ /* 0x000e240000000a00 */
[----:B0-----:R-:W-:-:S05]  /*1b610*/  @P0 IMAD.HI.U32 R4, R12, R4, RZ ;  /* 0x000000040c040227 */ /* 0x001fca00078e00ff */
[----:B------:R-:W-:-:S07]  /*1b620*/  @P0 SHF.R.U32.HI R12, RZ, R5, R4 ;  /* 0x00000005ff0c0219 */ /* 0x000fce0000011604 */
.L_x_3072:
[----:B------:R-:W-:Y:S05]  /*1b630*/  BSYNC B0 ;  /* 0x0000000000007941 */ /* 0x000fea0003800000 */
.L_x_3070:
[----:B------:R-:W-:-:S05]  /*1b640*/  IMAD R12, R12, R3, RZ ;  /* 0x000000030c0c7224 */ /* 0x000fca00078e02ff */
[----:B------:R-:W-:-:S07]  /*1b650*/  VIMNMX R11, R11, R12, !PT ;  /* 0x0000000c0b0b7248 */ /* 0x000fce0007fe0100 */
.L_x_3069:
[----:B------:R-:W-:Y:S01]  /*1b660*/  VIADD R2, R2, 0x5f ;  /* 0x0000005f02027836 */ /* 0x000fe20000000000 */
[----:B------:R-:W-:Y:S01]  /*1b670*/  BSSY B0, `(.L_x_3073) ;  /* 0x0000138000007945 */ /* 0x000fe20003800000 */
        /* <DEDUP_REMOVED lines=14> */
[----:B------:R-:W-:-:S07]  /*1b760*/  SHF.R.U32.HI R4, RZ, 0x6, R3 ;  /* 0x00000006ff047819 */ /* 0x000fce0000011603 */
[----:B------:R-:W-:Y:S02]  /*1b770*/  @P0 VIADD R5, R6, 0x5f ;  /* 0x0000005f06050836 */ /* 0x000fe40000000000 */
[----:B------:R-:W-:Y:S02]  /*1b780*/  IMAD.MOV.U32 R6, RZ, RZ, R4 ;  /* 0x000000ffff067224 */ /* 0x000fe400078e0004 */
[----:B------:R-:W-:-:S05]  /*1b790*/  @P0 IMAD.HI R5, R5, 0x2aaaaaab, RZ ;  /* 0x2aaaaaab05050827 */ /* 0x000fca00078e02ff */
[----:B------:R-:W-:-:S04]  /*1b7a0*/  @P0 SHF.R.U32.HI R2, RZ, 0x1f, R5 ;  /* 0x0000001fff020819 */ /* 0x000fc80000011605 */
        /* <DEDUP_REMOVED lines=11> */
.L_x_3260:
[----:B-1----:R-:W-:Y:S02]  /*1b860*/  ISETP.NE.AND P0, PT, R14, RZ, PT ;  /* 0x000000ff0e00720c */ /* 0x002fe40003f05270 */
[----:B------:R-:W-:-:S11]  /*1b870*/  PLOP3.LUT P6, PT, PT, PT, PT, 0x8, 0x0 ;  /* 0x000000000000781c */ /* 0x000fd60003fce170 */
[----:B------:R-:W-:Y:S05]  /*1b880*/  @P0 BRA `(.L_x_3076) ;  /* 0x00000000000c0947 */ /* 0x000fea0003800000 */
[----:B------:R-:W-:-:S03]  /*1b890*/  UMOV UR4, 0xffffffff ;  /* 0xffffffff00047882 */ /* 0x000fc60000000000 */
[----:B------:R-:W-:Y:S05]  /*1b8a0*/  BRA.DIV UR4, `(.L_x_3077) ;  /* 0x0000007604407947 */ /* 0x000fea000b800000 */
[----:B------:R-:W-:-:S13]  /*1b8b0*/  ELECT P6, URZ, PT ;  /* 0x00000000003f782f */ /* 0x000fda00038c0000 */
.L_x_3076:
        /* <DEDUP_REMOVED lines=9> */
.L_x_3263:
[----:B------:R-:W-:Y:S05]  /*1b950*/  BSYNC B1 ;  /* 0x0000000000017941 */ /* 0x000fea0003800000 */
.L_x_3078:
[----:B------:R-:W-:Y:S04]  /*1b960*/  BSSY B1, `(.L_x_3080) ;  /* 0x000007b000017945 */ /* 0x000fe80003800000 */
[----:B------:R-:W-:Y:S05]  /*1b970*/  @!P6 BRA `(.L_x_3081) ;  /* 0x0000000400e4e947 */ /* 0x000fea0003800000 */
[----:B------:R-:W-:Y:S01]  /*1b980*/  IMAD R12, R24, 0x8, R23 ;  /* 0x00000008180c7824 */ /* 0x000fe200078e0217 */
[----:B0-----:R-:W-:Y:S01]  /*1b990*/  SHF.L.U32 R2, R27, 0x1f, RZ ;  /* 0x0000001f1b027819 */ /* 0x001fe200000006ff */
[----:B------:R-:W0:Y:S01]  /*1b9a0*/  S2R R3, SR_TID.X ;  /* 0x0000000000037919 */ /* 0x000e220000002100 */
[----:B------:R-:W-:Y:S02]  /*1b9b0*/  BSSY B2, `(.L_x_3082) ;  /* 0x0000005000027945 */ /* 0x000fe40003800000 */
[----:B------:R-:W1:Y:S01]  /*1b9c0*/  SYNCS.PHASECHK.TRANS64.TRYWAIT P0, [R12+URZ+0x228a0], R2 ;  /* 0x0228a0020c0075a7 */ /* 0x000e62000800017f */
[----:B0-----:R-:W-:-:S04]  /*1b9d0*/  LOP3.LUT R3, R3, 0x7f, RZ, 0xc0, !PT ;  /* 0x0000007f03037812 */ /* 0x001fc800078ec0ff */
[----:B------:R-:W-:Y:S01]  /*1b9e0*/  ISETP.NE.AND P1, PT, R3, RZ, PT ;  /* 0x000000ff0300720c */ /* 0x000fe20003f25270 */
[----:B-1----:R-:W-:-:S12]  /*1b9f0*/  @!P0 BRA `(.L_x_3083) ;  /* 0x0000007400208947 */ /* 0x002fd80003800000 */
.L_x_3264:
[----:B------:R-:W-:Y:S05]  /*1ba00*/  BSYNC B2 ;  /* 0x0000000000027941 */ /* 0x000fea0003800000 */
.L_x_3082:
        /* <DEDUP_REMOVED lines=9> */
.L_x_3085:
[----:B------:R-:W-:Y:S05]  /*1baa0*/  BSYNC B2 ;  /* 0x0000000000027941 */ /* 0x000fea0003800000 */
.L_x_3084:
        /* <DEDUP_REMOVED lines=10> */
[----:B------:R-:W-:Y:S01]  /*1bb50*/  VIADD R13, R12, 0x22890 ;  /* 0x000228900c0d7836 */ /* 0x000fe20000000000 */
[----:B------:R-:W-:-:S09]  /*1bb60*/  UMOV UR7, 0x12f00000 ;  /* 0x12f0000000077882 */ /* 0x000fd20000000000 */
.L_x_3086:
        /* <DEDUP_REMOVED lines=13> */
.L_x_3265:
[----:B------:R-:W-:Y:S05]  /*1bc40*/  BSYNC B2 ;  /* 0x0000000000027941 */ /* 0x000fea0003800000 */
.L_x_3087:
[----:B------:R-:W-:Y:S01]  /*1bc50*/  BSSY B2, `(.L_x_3089) ;  /* 0x000000b000027945 */ /* 0x000fe20003800000 */
[----:B01----:R-:W-:Y:S02]  /*1bc60*/  IMAD.MOV.U32 R2, RZ, RZ, 0x0 ;  /* 0x00000000ff027424 */ /* 0x003fe400078e00ff */
[----:B------:R-:W-:Y:S01]  /*1bc70*/  IMAD.MOV.U32 R3, RZ, RZ, 0x12f00000 ;  /* 0x12f00000ff037424 */ /* 0x000fe200078e00ff */
[----:B------:R-:W-:Y:S06]  /*1bc80*/  @P1 BRA `(.L_x_3090) ;  /* 0x00000000001c1947 */ /* 0x000fec0003800000 */
[----:B------:R-:W0:Y:S01]  /*1bc90*/  S2R R14, SR_TID.X ;  /* 0x00000000000e7919 */ /* 0x000e220000002100 */
[----:B------:R-:W-:-:S04]  /*1bca0*/  IMAD.MOV.U32 R13, RZ, RZ, 0xc000 ;  /* 0x0000c000ff0d7424 */ /* 0x000fc800078e00ff */
[----:B------:R1:W-:Y:S01]  /*1bcb0*/  SYNCS.ARRIVE.TRANS64 RZ, [R12+URZ+0x228b0], R13 ;  /* 0x0228b00d0cff79a7 */ /* 0x0003e2000800003f */
[----:B0-----:R-:W-:-:S04]  /*1bcc0*/  LOP3.LUT R14, R14, 0x1f, RZ, 0xc0, !PT ;  /* 0x0000001f0e0e7812 */ /* 0x001fc800078ec0ff */
[----:B------:R-:W-:-:S13]  /*1bcd0*/  ISETP.NE.AND P0, PT, R14, RZ, PT ;  /* 0x000000ff0e00720c */ /* 0x000fda0003f05270 */
[----:B-1----:R-:W-:Y:S05]  /*1bce0*/  @!P0 BRA `(.L_x_3090) ;  /* 0x0000000000048947 */ /* 0x002fea0003800000 */
[----:B------:R-:W-:Y:S01]  /*1bcf0*/  BPT.TRAP 0x1 ;  /* 0x000000040000795c */ /* 0x000fe20000300000 */
.L_x_3090:
[----:B------:R-:W-:Y:S05]  /*1bd00*/  BSYNC B2 ;  /* 0x0000000000027941 */ /* 0x000fea0003800000 */
.L_x_3089:
[----:B------:R-:W-:Y:S01]  /*1bd10*/  R2UR UR6, R2 ;  /* 0x00000000020672ca */ /* 0x000fe200000e0000 */
[----:B------:R-:W-:Y:S01]  /*1bd20*/  UIADD3 UR4, UP0, UR40, 0x670, URZ ;  /* 0x0000067028047890 */ /* 0x000fe2000ff1e03f */
[----:B------:R-:W-:Y:S01]  /*1bd30*/  R2UR UR7, R3 ;  /* 0x00000000030772ca */ /* 0x000fe200000e0000 */
[----:B------:R-:W-:Y:S01]  /*1bd40*/  VIADD R12, R12, 0x228b0 ;  /* 0x000228b00c0c7836 */ /* 0x000fe20000000000 */
[----:B------:R-:W-:Y:S01]  /*1bd50*/  R2UR UR10, R11 ;  /* 0x000000000b0a72ca */ /* 0x000fe200000e0000 */
[----:B------:R-:W-:Y:S01]  /*1bd60*/  IMAD R11, R24, 0xc000, R23 ;  /* 0x0000c000180b7824 */ /* 0x000fe200078e0217 */
[----:B------:R-:W-:Y:S01]  /*1bd70*/  PLOP3.LUT P0, PT, PT, PT, PT, 0x80, 0x0 ;  /* 0x000000000000781c */ /* 0x000fe20003f0f070 */
[----:B------:R-:W-:Y:S02]  /*1bd80*/  UIADD3.X UR5, URZ, UR41, URZ, UP0, !UPT ;  /* 0x000000293f057290 */ /* 0x000fe400087fe43f */
[----:B------:R-:W-:-:S10]  /*1bd90*/  VIADD R13, R11, 0x400 ;  /* 0x000004000b0d7836 */ /* 0x000fd40000000000 */
.L_x_3091:
        /* <DEDUP_REMOVED lines=15> */
.L_x_3092:
        /* <DEDUP_REMOVED lines=15> */
.L_x_3093:
        /* <DEDUP_REMOVED lines=15> */
.L_x_3094:
        /* <DEDUP_REMOVED lines=10> */
.L_x_3081:
[----:B------:R-:W-:Y:S05]  /*1c110*/  BSYNC B1 ;  /* 0x0000000000017941 */ /* 0x000fea0003800000 */
.L_x_3080:
[----:B------:R-:W-:Y:S01]  /*1c120*/  VIADD R11, R6, 0xfffffffe ;  /* 0xfffffffe060b7836 */ /* 0x000fe20000000000 */
[----:B------:R-:W-:Y:S01]  /*1c130*/  PLOP3.LUT P0, PT, PT, PT, PT, 0x8, 0x0 ;  /* 0x000000000000781c */ /* 0x000fe20003f0e170 */
[----:B------:R-:W-:-:S03]  /*1c140*/  VIADD R24, R24, 0x1 ;  /* 0x0000000118187836 */ /* 0x000fc60000000000 */
[----:B------:R-:W-:Y:S02]  /*1c150*/  ISETP.GE.AND P2, PT, R11, R4, PT ;  /* 0x000000040b00720c */ /* 0x000fe40003f46270 */
[----:B------:R-:W-:-:S04]  /*1c160*/  ISETP.NE.AND P1, PT, R24, 0x2, PT ;  /* 0x000000021800780c */ /* 0x000fc80003f25270 */
[----:B0-----:R-:W-:Y:S02]  /*1c170*/  SEL R2, RZ, 0x1, P1 ;  /* 0x00000001ff027807 */ /* 0x001fe40000800000 */
[----:B------:R-:W-:Y:S02]  /*1c180*/  SEL R24, R24, RZ, P1 ;  /* 0x000000ff18187207 */ /* 0x000fe40000800000 */
[----:B------:R-:W-:-:S03]  /*1c190*/  LOP3.LUT R27, R27, R2, RZ, 0x3c, !PT ;  /* 0x000000021b1b7212 */ /* 0x000fc600078e3cff */
[----:B------:R-:W-:Y:S05]  /*1c1a0*/  @!P2 BRA `(.L_x_3074) ;  /* 0x000000080010a947 */ /* 0x000fea0003800000 */
.L_x_3110:
[----:B------:R-:W-:Y:S05]  /*1c1b0*/  YIELD ;  /* 0x0000000000007946 */ /* 0x000fea0003800000 */
[----:B------:R-:W-:Y:S04]  /*1c1c0*/  BSSY B1, `(.L_x_3095) ;  /* 0x000007a000017945 */ /* 0x000fe80003800000 */
[----:B------:R-:W-:Y:S05]  /*1c1d0*/  @!P6 BRA `(.L_x_3096) ;  /* 0x0000000400e0e947 */ /* 0x000fea0003800000 */
[----:B------:R-:W-:Y:S01]  /*1c1e0*/  IMAD R10, R24, 0x8, R23 ;  /* 0x00000008180a7824 */ /* 0x000fe200078e0217 */
[----:B------:R-:W-:Y:S01]  /*1c1f0*/  SHF.L.U32 R2, R27, 0x1f, RZ ;  /* 0x0000001f1b027819 */ /* 0x000fe200000006ff */
[----:B------:R-:W0:Y:S01]  /*1c200*/  S2R R3, SR_TID.X ;  /* 0x0000000000037919 */ /* 0x000e220000002100 */
[----:B------:R-:W-:Y:S02]  /*1c210*/  BSSY B2, `(.L_x_3097) ;  /* 0x0000005000027945 */ /* 0x000fe40003800000 */
[----:B------:R-:W1:Y:S01]  /*1c220*/  SYNCS.PHASECHK.TRANS64.TRYWAIT P1, [R10+URZ+0x228a0], R2 ;  /* 0x0228a0020a0075a7 */ /* 0x000e62000802017f */
[----:B0-----:R-:W-:-:S04]  /*1c230*/  LOP3.LUT R3, R3, 0x7f, RZ, 0xc0, !PT ;  /* 0x0000007f03037812 */ /* 0x001fc800078ec0ff */
[----:B------:R-:W-:Y:S01]  /*1c240*/  ISETP.NE.AND P2, PT, R3, RZ, PT ;  /* 0x000000ff0300720c */ /* 0x000fe20003f45270 */
[----:B-1----:R-:W-:-:S12]  /*1c250*/  @!P1 BRA `(.L_x_3098) ;  /* 0x0000006c00309947 */ /* 0x002fd80003800000 */
.L_x_3266:
[----:B------:R-:W-:Y:S05]  /*1c260*/  BSYNC B2 ;  /* 0x0000000000027941 */ /* 0x000fea0003800000 */
.L_x_3097:
        /* <DEDUP_REMOVED lines=9> */
.L_x_3100:
[----:B------:R-:W-:Y:S05]  /*1c300*/  BSYNC B2 ;  /* 0x0000000000027941 */ /* 0x000fea0003800000 */
.L_x_3099:
        /* <DEDUP_REMOVED lines=11> */
.L_x_3101:
        /* <DEDUP_REMOVED lines=13> */
.L_x_3267:
[----:B------:R-:W-:Y:S05]  /*1c490*/  BSYNC B2 ;  /* 0x0000000000027941 */ /* 0x000fea0003800000 */
.L_x_3102:
[----:B------:R-:W-:Y:S01]  /*1c4a0*/  BSSY B2, `(.L_x_3104) ;  /* 0x000000b000027945 */ /* 0x000fe20003800000 */
[----:B01----:R-:W-:Y:S02]  /*1c4b0*/  IMAD.MOV.U32 R2, RZ, RZ, 0x0 ;  /* 0x00000000ff027424 */ /* 0x003fe400078e00ff */
[----:B------:R-:W-:Y:S01]  /*1c4c0*/  IMAD.MOV.U32 R3, RZ, RZ, 0x12f00000 ;  /* 0x12f00000ff037424 */ /* 0x000fe200078e00ff */
[----:B------:R-:W-:Y:S06]  /*1c4d0*/  @P2 BRA `(.L_x_3105) ;  /* 0x00000000001c2947 */ /* 0x000fec0003800000 */
[----:B------:R-:W0:Y:S01]  /*1c4e0*/  S2R R14, SR_TID.X ;  /* 0x00000000000e7919 */ /* 0x000e220000002100 */
[----:B------:R-:W-:-:S04]  /*1c4f0*/  MOV R13, 0xc000 ;  /* 0x0000c000000d7802 */ /* 0x000fc80000000f00 */
[----:B------:R1:W-:Y:S01]  /*1c500*/  SYNCS.ARRIVE.TRANS64 RZ, [R10+URZ+0x228b0], R13 ;  /* 0x0228b00d0aff79a7 */ /* 0x0003e2000800003f */
[----:B0-----:R-:W-:-:S04]  /*1c510*/  LOP3.LUT R14, R14, 0x1f, RZ, 0xc0, !PT ;  /* 0x0000001f0e0e7812 */ /* 0x001fc800078ec0ff */
[----:B------:R-:W-:-:S13]  /*1c520*/  ISETP.NE.AND P1, PT, R14, RZ, PT ;  /* 0x000000ff0e00720c */ /* 0x000fda0003f25270 */
[----:B-1----:R-:W-:Y:S05]  /*1c530*/  @!P1 BRA `(.L_x_3105) ;  /* 0x0000000000049947 */ /* 0x002fea0003800000 */
[----:B------:R-:W-:Y:S01]  /*1c540*/  BPT.TRAP 0x1 ;  /* 0x000000040000795c */ /* 0x000fe20000300000 */
.L_x_3105:
[----:B------:R-:W-:Y:S05]  /*1c550*/  BSYNC B2 ;  /* 0x0000000000027941 */ /* 0x000fea0003800000 */
.L_x_3104:
        /* <DEDUP_REMOVED lines=9> */
.L_x_3106:
        /* <DEDUP_REMOVED lines=15> */
.L_x_3107:
        /* <DEDUP_REMOVED lines=15> */
.L_x_3108:
        /* <DEDUP_REMOVED lines=15> */
.L_x_3109:
        /* <DEDUP_REMOVED lines=10> */
.L_x_3096:
[----:B------:R-:W-:Y:S05]  /*1c960*/  BSYNC B1 ;  /* 0x0000000000017941 */ /* 0x000fea0003800000 */
.L_x_3095:
        /* <DEDUP_REMOVED lines=8> */
.L_x_3074:
[----:B------:R-:W-:Y:S05]  /*1c9f0*/  BSYNC B0 ;  /* 0x0000000000007941 */ /* 0x000fea0003800000 */
.L_x_3073:
[----:B------:R-:W0:Y:S01]  /*1ca00*/  LDC R0, c[0x0][0x448] ;  /* 0x00011200ff007b82 */ /* 0x000e220000000800 */
[----:B------:R-:W-:Y:S07]  /*1ca10*/  @!P0 WARPSYNC.ALL ;  /* 0x0000000000008948 */ /* 0x000fee0003800000 */
[----:B------:R-:W1:Y:S08]  /*1ca20*/  LDC.64 R2, c[0x0][0x9e0] ;  /* 0x00027800ff027b82 */ /* 0x000e700000000a00 */
[----:B------:R-:W-:Y:S01]  /*1ca30*/  @!P0 BAR.SYNC.DEFER_BLOCKING 0xc, 0x180 ;  /* 0x0306000000008b1d */ /* 0x000fe20000010000 */
[----:B0-----:R-:W-:Y:S01]  /*1ca40*/  ISETP.NE.AND P1, PT, R0, 0x1, PT ;  /* 0x000000010000780c */ /* 0x001fe20003f25270 */
[----:B------:R-:W-:Y:S01]  /*1ca50*/  VIADD R0, R35, 0x7f ;  /* 0x0000007f23007836 */ /* 0x000fe20000000000 */
[----:B-1----:R-:W-:-:S11]  /*1ca60*/  ISETP.GE.AND P2, PT, R3, 0x1, PT ;  /* 0x000000010300780c */ /* 0x002fd60003f46270 */
[----:B------:R-:W0:Y:S08]  /*1ca70*/  @P1 LDC R5, c[0x0][0x44c] ;  /* 0x00011300ff051b82 */ /* 0x000e300000000800 */
[----:B------:R-:W1:Y:S01]  /*1ca80*/  @P1 LDC R4, c[0x0][0x450] ;  /* 0x00011400ff041b82 */ /* 0x000e620000000800 */
[----:B0-----:R-:W-:-:S05]  /*1ca90*/  @P1 IMAD.HI.U32 R5, R0, R5, RZ ;  /* 0x0000000500051227 */ /* 0x001fca00078e00ff */
[----:B-1----:R-:W-:-:S05]  /*1caa0*/  @P1 SHF.R.U32.HI R0, RZ, R4, R5 ;  /* 0x00000004ff001219 */ /* 0x002fca0000011605 */
[----:B------:R-:W-:-:S04]  /*1cab0*/  IMAD.IADD R7, R7, 0x1, R0 ;  /* 0x0000000107077824 */ /* 0x000fc800078e0200 */
        /* <DEDUP_REMOVED lines=13> */
.L_x_3113:
[----:B------:R-:W-:-:S13]  /*1cb90*/  ISETP.NE.AND P0, PT, R3, 0x1, PT ;  /* 0x000000010300780c */ /* 0x000fda0003f05270 */
[----:B------:R-:W0:Y:S02]  /*1cba0*/  @P0 LDC.64 R4, c[0x0][0x9e8] ;  /* 0x00027a00ff040b82 */ /* 0x000e240000000a00 */
[----:B0-----:R-:W-:-:S05]  /*1cbb0*/  @P0 IMAD.HI.U32 R4, R0, R4, RZ ;  /* 0x0000000400040227 */ /* 0x001fca00078e00ff */
[----:B------:R-:W-:-:S07]  /*1cbc0*/  @P0 SHF.R.U32.HI R0, RZ, R5, R4 ;  /* 0x00000005ff000219 */ /* 0x000fce0000011604 */
.L_x_3114:
[----:B------:R-:W-:Y:S05]  /*1cbd0*/  BSYNC B0 ;  /* 0x0000000000007941 */ /* 0x000fea0003800000 */
.L_x_3112:
[----:B------:R-:W-:-:S05]  /*1cbe0*/  IMAD R5, R0, R3, R3 ;  /* 0x0000000300057224 */ /* 0x000fca00078e0203 */
[----:B------:R-:W-:-:S07]  /*1cbf0*/  VIMNMX R2, R2, R5, PT ;  /* 0x0000000502027248 */ /* 0x000fce0003fe0100 */
.L_x_3111:
[----:B------:R-:W0:Y:S01]  /*1cc00*/  @P1 LDC R0, c[0x0][0x44c] ;  /* 0x00011300ff001b82 */ /* 0x000e220000000800 */
[----:B------:R-:W-:Y:S01]  /*1cc10*/  VIADD R2, R2, 0x5f ;  /* 0x0000005f02027836 */ /* 0x000fe20000000000 */
[----:B------:R-:W-:Y:S01]  /*1cc20*/  ULDC UR4, c[0x0][0x9dc] ;  /* 0x0002770000047ab9 */ /* 0x000fe20000000800 */
[----:B------:R-:W-:Y:S02]  /*1cc30*/  IMAD.MOV.U32 R7, RZ, RZ, R35 ;  /* 0x000000ffff077224 */ /* 0x000fe400078e0023 */
[----:B------:R-:W-:-:S03]  /*1cc40*/  IMAD.HI R2, R2, 0x2aaaaaab, RZ ;  /* 0x2aaaaaab02027827 */ /* 0x000fc600078e02ff */
[----:B------:R-:W1:Y:S01]  /*1cc50*/  @P1 LDC R5, c[0x0][0x450] ;  /* 0x00011400ff051b82 */ /* 0x000e620000000800 */
[----:B0-----:R-:W-:-:S05]  /*1cc60*/  @P1 IMAD.HI.U32 R0, R35, R0, RZ ;  /* 0x0000000023001227 */ /* 0x001fca00078e00ff */
[----:B-1----:R-:W-:Y:S02]  /*1cc70*/  @P1 SHF.R.U32.HI R7, RZ, R5, R0 ;  /* 0x00000005ff071219 */ /* 0x002fe40000011600 */
[----:B------:R-:W-:-:S03]  /*1cc80*/  SHF.R.U32.HI R5, RZ, 0x1f, R2 ;  /* 0x0000001fff057819 */ /* 0x000fc60000011602 */
[----:B------:R-:W-:Y:S01]  /*1cc90*/  IMAD.IADD R8, R8, 0x1, R7 ;  /* 0x0000000108087824 */ /* 0x000fe200078e0207 */
[----:B------:R-:W-:-:S03]  /*1cca0*/  LEA.HI.SX32 R2, R2, R5, 0x1c ;  /* 0x0000000502027211 */ /* 0x000fc600078fe2ff */
[----:B------:R-:W-:Y:S01]  /*1ccb0*/  VIADD R0, R8, -UR4 ;  /* 0x8000000408007c36 */ /* 0x000fe20008000000 */
[----:B------:R-:W-:-:S05]  /*1ccc0*/  VIMNMX R33, R9, R2, PT ;  /* 0x0000000209217248 */ /* 0x000fca0003fe0100 */
        /* <DEDUP_REMOVED lines=12> */
.L_x_3117:
[----:B------:R-:W-:-:S13]  /*1cd90*/  ISETP.NE.AND P0, PT, R3, 0x1, PT ;  /* 0x000000010300780c */ /* 0x000fda0003f05270 */
[----:B------:R-:W1:Y:S02]  /*1cda0*/  @P0 LDC.64 R4, c[0x0][0x9e8] ;  /* 0x00027a00ff040b82 */ /* 0x000e640000000a00 */
[----:B-1----:R-:W-:-:S05]  /*1cdb0*/  @P0 IMAD.HI.U32 R4, R8, R4, RZ ;  /* 0x0000000408040227 */ /* 0x002fca00078e00ff */
[----:B------:R-:W-:-:S07]  /*1cdc0*/  @P0 SHF.R.U32.HI R8, RZ, R5, R4 ;  /* 0x00000005ff080219 */ /* 0x000fce0000011604 */
.L_x_3118:
[----:B------:R-:W-:Y:S05]  /*1cdd0*/  BSYNC B0 ;  /* 0x0000000000007941 */ /* 0x000fea0003800000 */
.L_x_3116:
[----:B------:R-:W-:-:S05]  /*1cde0*/  IMAD R3, R8, R3, RZ ;  /* 0x0000000308037224 */ /* 0x000fca00078e02ff */
[----:B------:R-:W-:-:S07]  /*1cdf0*/  VIMNMX R0, R0, R3, !PT ;  /* 0x0000000300007248 */ /* 0x000fce0007fe0100 */
.L_x_3115:
        /* <DEDUP_REMOVED lines=24> */
.L_x_3120:
        /* <DEDUP_REMOVED lines=9> */
[----:B------:R-:W-:Y:S01]  /*1d010*/  MOV R8, 0x70 ;  /* 0x0000007000087802 */ /* 0x000fe20000000f00 */
[----:B------:R-:W1:Y:S01]  /*1d020*/  LDC.64 R2, c[0x4][R2] ;  /* 0x0100000002027b82 */ /* 0x000e620000000a00 */
        /* <DEDUP_REMOVED lines=8> */
[----:B01----:R-:W-:Y:S05]  /*1d0b0*/  CALL.ABS.NOINC R2 ;  /* 0x0000000002007343 */ /* 0x003fea0003c00000 */
.L_x_3123:
[----:B------:R-:W-:Y:S05]  /*1d0c0*/  BSYNC B6 ;  /* 0x0000000000067941 */ /* 0x000fea0003800000 */
.L_x_3122:
        /* <DEDUP_REMOVED lines=10> */
[----:B------:R-:W-:Y:S01]  /*1d170*/  MOV R13, RZ ;  /* 0x000000ff000d7202 */ /* 0x000fe20000000f00 */
[----:B------:R-:W-:Y:S02]  /*1d180*/  IMAD.U32 R5, RZ, RZ, UR7 ;  /* 0x00000007ff057e24 */ /* 0x000fe4000f8e00ff */
[----:B------:R-:W-:Y:S02]  /*1d190*/  IMAD.U32 R6, RZ, RZ, UR8 ;  /* 0x00000008ff067e24 */ /* 0x000fe4000f8e00ff */
[----:B------:R-:W-:-:S02]  /*1d1a0*/  IMAD.U32 R7, RZ, RZ, UR9 ;  /* 0x00000009ff077e24 */ /* 0x000fc4000f8e00ff */
[----:B------:R-:W-:Y:S02]  /*1d1b0*/  IMAD.U32 R10, RZ, RZ, UR4 ;  /* 0x00000004ff0a7e24 */ /* 0x000fe4000f8e00ff */
[----:B------:R-:W-:Y:S02]  /*1d1c0*/  IMAD.U32 R11, RZ, RZ, UR5 ;  /* 0x00000005ff0b7e24 */ /* 0x000fe4000f8e00ff */
[----:B------:R-:W-:Y:S02]  /*1d1d0*/  IMAD.MOV.U32 R8, RZ, RZ, 0x70 ;  /* 0x00000070ff087424 */ /* 0x000fe400078e00ff */
[----:B-1----:R-:W-:-:S07]  /*1d1e0*/  IMAD.MOV.U32 R12, RZ, RZ, 0x1 ;  /* 0x00000001ff0c7424 */ /* 0x002fce00078e00ff */
[----:B------:R-:W-:-:S07]  /*1d1f0*/  LEPC R20, `(.L_x_3126) ;  /* 0x000000001014794e */ /* 0x000fce0000000000 */
[----:B0-2---:R-:W-:Y:S05]  /*1d200*/  CALL.ABS.NOINC R2 ;  /* 0x0000000002007343 */ /* 0x005fea0003c00000 */
.L_x_3126:
        /* <DEDUP_REMOVED lines=15> */
.L_x_3125:
[----:B------:R-:W-:Y:S05]  /*1d300*/  BSYNC B6 ;  /* 0x0000000000067941 */ /* 0x000fea0003800000 */
.L_x_3124:
[----:B------:R-:W-:Y:S01]  /*1d310*/  ULDC.64 UR4, c[0x0][0x9f8] ;  /* 0x00027e0000047ab9 */ /* 0x000fe20000000a00 */
[----:B------:R-:W-:Y:S01]  /*1d320*/  IMAD.MOV.U32 R29, RZ, RZ, R19 ;  /* 0x000000ffff1d7224 */ /* 0x000fe200078e0013 */
[----:B------:R-:W-:Y:S01]  /*1d330*/  ISETP.NE.U32.AND P0, PT, RZ, UR4, PT ;  /* 0x00000004ff007c0c */ /* 0x000fe2000bf05070 */
[----:B------:R-:W1:Y:S01]  /*1d340*/  S2R R20, SR_TID.X ;  /* 0x0000000000147919 */ /* 0x000e620000002100 */
[----:B------:R-:W2:Y:S01]  /*1d350*/  LDC R10, c[0x0][0x430] ;  /* 0x00010c00ff0a7b82 */ /* 0x000ea20000000800 */
[----:B------:R-:W-:Y:S01]  /*1d360*/  IADD3 R0, R33, -0x1, RZ ;  /* 0xffffffff21007810 */ /* 0x000fe20007ffe0ff */
[----:B------:R-:W-:Y:S01]  /*1d370*/  IMAD.MOV.U32 R37, RZ, RZ, RZ ;  /* 0x000000ffff257224 */ /* 0x000fe200078e00ff */
[----:B------:R-:W-:Y:S01]  /*1d380*/  ISETP.NE.AND.EX P0, PT, RZ, UR5, PT, P0 ;  /* 0x00000005ff007c0c */ /* 0x000fe2000bf05300 */
[----:B------:R-:W-:-:S12]  /*1d390*/  ULDC UR4, c[0x0][0x320] ;  /* 0x0000c80000047ab9 */ /* 0x000fd80000000800 */
[----:B------:R-:W3:Y:S01]  /*1d3a0*/  @P0 LDC.64 R2, c[0x0][0x9f8] ;  /* 0x00027e00ff020b82 */ /* 0x000ee20000000a00 */
[----:B-1----:R-:W-:Y:S01]  /*1d3b0*/  LOP3.LUT R20, R20, 0x7f, RZ, 0xc0, !PT ;  /* 0x0000007f14147812 */ /* 0x002fe200078ec0ff */
[----:B---3--:R-:W-:-:S05]  /*1d3c0*/  @P0 IMAD.WIDE R2, R19, 0x4, R2 ;  /* 0x0000000413020825 */ /* 0x008fca00078e0202 */
[----:B------:R1:W3:Y:S01]  /*1d3d0*/  @P0 LDG.E R29, desc[UR54][R2.64] ;  /* 0x00000036021d0981 */ /* 0x0002e2000c1e1900 */
[----:B------:R-:W-:Y:S02]  /*1d3e0*/  SHF.R.U32.HI R21, RZ, 0x3, R20 ;  /* 0x00000003ff157819 */ /* 0x000fe40000011614 */
[----:B--2---:R-:W-:Y:S01]  /*1d3f0*/  ISETP.NE.AND P1, PT, R10, 0x1, PT ;  /* 0x000000010a00780c */ /* 0x004fe20003f25270 */
[----:B------:R-:W2:-:S12]  /*1d400*/  S2R R20, SR_TID.X ;  /* 0x0000000000147919 */ /* 0x000e980000002100 */
[----:B------:R-:W4:Y:S08]  /*1d410*/  @P1 LDC R5, c[0x0][0x434] ;  /* 0x00010d00ff051b82 */ /* 0x000f300000000800 */
[----:B------:R-:W0:Y:S01]  /*1d420*/  @P1 LDC R7, c[0x0][0x438] ;  /* 0x00010e00ff071b82 */ /* 0x000e220000000800 */
[----:B--2---:R-:W-:-:S05]  /*1d430*/  IMAD.SHL.U32 R20, R20, 0x10, RZ ;  /* 0x0000001014147824 */ /* 0x004fca00078e00ff */
[----:B------:R-:W-:-:S05]  /*1d440*/  LOP3.LUT R20, R21, 0x70, R20, 0xf8, !PT ;  /* 0x0000007015147812 */ /* 0x000fca00078ef814 */
[----:B------:R-:W-:-:S05]  /*1d450*/  IMAD R8, R0, 0x60, R20 ;  /* 0x0000006000087824 */ /* 0x000fca00078e0214 */
[C---:B------:R-:W-:Y:S01]  /*1d460*/  ISETP.GE.AND P0, PT, R8.reuse, R17, PT ;  /* 0x000000110800720c */ /* 0x040fe20003f06270 */
[----:B------:R-:W-:-:S03]  /*1d470*/  IMAD.IADD R8, R8, 0x1, R31 ;  /* 0x0000000108087824 */ /* 0x000fc600078e021f */
[----:B------:R-:W-:Y:S01]  /*1d480*/  ISETP.GT.U32.OR P0, PT, R20, 0x5f, P0 ;  /* 0x0000005f1400780c */ /* 0x000fe20000704470 */
[----:B----4-:R-:W-:-:S04]  /*1d490*/  @P1 IMAD.HI.U32 R4, R8, R5, RZ ;  /* 0x0000000508041227 */ /* 0x010fc800078e00ff */
[----:B------:R-:W-:Y:S01]  /*1d4a0*/  IMAD.MOV.U32 R9, RZ, RZ, R8 ;  /* 0x000000ffff097224 */ /* 0x000fe200078e0008 */
[----:B0-----:R-:W-:-:S07]  /*1d4b0*/  @P1 SHF.R.U32.HI R9, RZ, R7, R4 ;  /* 0x00000007ff091219 */ /* 0x001fce0000011604 */
[----:B-1----:R-:W0:Y:S01]  /*1d4c0*/  @!P0 LDC.64 R2, c[0x0][0x428] ;  /* 0x00010a00ff028b82 */ /* 0x002e220000000a00 */
[--C-:B------:R-:W-:Y:S01]  /*1d4d0*/  @!P0 SHF.R.S32.HI R7, RZ, 0x1f, R9.reuse ;  /* 0x0000001fff078819 */ /* 0x100fe20000011409 */
[----:B------:R-:W-:-:S06]  /*1d4e0*/  @!P0 IMAD.MOV.U32 R6, RZ, RZ, R9 ;  /* 0x000000ffff068224 */ /* 0x000fcc00078e0009 */
[----:B------:R-:W1:Y:S01]  /*1d4f0*/  @!P0 LDC.64 R4, c[0x0][0x418] ;  /* 0x00010600ff048b82 */ /* 0x000e620000000a00 */
[----:B------:R-:W-:Y:S01]  /*1d500*/  LOP3.LUT R22, R22, 0xffffffdf, RZ, 0xc0, !PT ;  /* 0xffffffdf16167812 */ /* 0x000fe200078ec0ff */
[----:B------:R-:W-:Y:S01]  /*1d510*/  UMOV UR5, 0xffffffff ;  /* 0xffffffff00057882 */ /* 0x000fe20000000000 */
[----:B---3--:R-:W-:Y:S01]  /*1d520*/  SHF.R.S32.HI R34, RZ, 0x1f, R29 ;  /* 0x0000001fff227819 */ /* 0x008fe2000001141d */
[----:B0-----:R-:W-:-:S04]  /*1d530*/  @!P0 IMAD.WIDE.U32 R6, R29, R2, R6 ;  /* 0x000000021d068225 */ /* 0x001fc800078e0006 */
[----:B------:R-:W-:Y:S01]  /*1d540*/  @!P0 IMAD R2, R34, R2, RZ ;  /* 0x0000000222028224 */ /* 0x000fe200078e02ff */
[----:B-1----:R-:W-:-:S03]  /*1d550*/  @!P0 LEA R4, P1, R6, R4, 0x2 ;  /* 0x0000000406048211 */ /* 0x002fc600078210ff */
[----:B------:R-:W-:-:S04]  /*1d560*/  @!P0 IMAD R3, R29, R3, R2 ;  /* 0x000000031d038224 */ /* 0x000fc800078e0202 */
[----:B------:R-:W-:-:S05]  /*1d570*/  @!P0 IMAD.IADD R3, R7, 0x1, R3 ;  /* 0x0000000107038824 */ /* 0x000fca00078e0203 */
[----:B------:R-:W-:-:S05]  /*1d580*/  @!P0 LEA.HI.X R5, R6, R5, R3, 0x2, P1 ;  /* 0x0000000506058211 */ /* 0x000fca00008f1403 */
[----:B------:R0:W5:Y:S01]  /*1d590*/  @!P0 LDG.E R37, desc[UR54][R4.64] ;  /* 0x0000003604258981 */ /* 0x000162000c1e1900 */
[----:B------:R-:W-:Y:S01]  /*1d5a0*/  ISETP.GT.U32.AND P0, PT, R20, 0x5f, PT ;  /* 0x0000005f1400780c */ /* 0x000fe20003f04070 */
[----:B------:R-:W-:Y:S01]  /*1d5b0*/  IMAD.U32 R2, RZ, RZ, UR38 ;  /* 0x00000026ff027e24 */ /* 0x000fe2000f8e00ff */
[----:B------:R-:W1:Y:S01]  /*1d5c0*/  S2R R20, SR_TID.X ;  /* 0x0000000000147919 */ /* 0x000e620000002100 */
[----:B------:R-:W-:-:S03]  /*1d5d0*/  IMAD.MOV R3, RZ, RZ, -R9 ;  /* 0x000000ffff037224 */ /* 0x000fc600078e0a09 */
[----:B------:R-:W-:Y:S01]  /*1d5e0*/  ISETP.NE.AND P2, PT, R2, 0x3, PT ;  /* 0x000000030200780c */ /* 0x000fe20003f45270 */
[----:B------:R-:W-:-:S06]  /*1d5f0*/  IMAD R3, R10, R3, R8 ;  /* 0x000000030a037224 */ /* 0x000fcc00078e0208 */
[----:B------:R-:W-:Y:S01]  /*1d600*/  @P0 LOP3.LUT R22, R22, 0x20, RZ, 0xfc, !PT ;  /* 0x0000002016160812 */ /* 0x000fe200078efcff */
[----:B------:R0:W-:Y:S03]  /*1d610*/  STL [R1], R3 ;  /* 0x0000000301007387 */ /* 0x0001e60000100800 */
[----:B------:R-:W-:-:S04]  /*1d620*/  LOP3.LUT R22, R22, 0xffffffbf, RZ, 0xc0, !PT ;  /* 0xffffffbf16167812 */ /* 0x000fc800078ec0ff */
[----:B------:R-:W-:-:S04]  /*1d630*/  @P2 LOP3.LUT R22, R22, 0x40, RZ, 0xfc, !PT ;  /* 0x0000004016162812 */ /* 0x000fc800078efcff */
[----:B------:R-:W-:Y:S01]  /*1d640*/  LOP3.LUT R22, R22, 0xfffffff7, RZ, 0xc0, !PT ;  /* 0xfffffff716167812 */ /* 0x000fe200078ec0ff */
[----:B-1----:R-:W-:-:S05]  /*1d650*/  IMAD.SHL.U32 R20, R20, 0x8, RZ ;  /* 0x0000000814147824 */ /* 0x002fca00078e00ff */
[----:B------:R-:W-:-:S04]  /*1d660*/  LOP3.LUT R20, R20, 0x38, RZ, 0xc0, !PT ;  /* 0x0000003814147812 */ /* 0x000fc800078ec0ff */
[C---:B------:R-:W-:Y:S02]  /*1d670*/  LOP3.LUT R13, R20.reuse, 0x40, RZ, 0xfc, !PT ;  /* 0x00000040140d7812 */ /* 0x040fe400078efcff */
[----:B------:R-:W-:Y:S02]  /*1d680*/  LOP3.LUT R12, R20, 0x80, RZ, 0xfc, !PT ;  /* 0x00000080140c7812 */ /* 0x000fe400078efcff */
[----:B------:R-:W-:Y:S02]  /*1d690*/  ISETP.GE.AND P4, PT, R13, UR4, PT ;  /* 0x000000040d007c0c */ /* 0x000fe4000bf86270 */
[----:B------:R-:W-:Y:S02]  /*1d6a0*/  ISETP.GE.AND P3, PT, R12, UR4, PT ;  /* 0x000000040c007c0c */ /* 0x000fe4000bf66270 */
[C---:B------:R-:W-:Y:S02]  /*1d6b0*/  ISETP.GE.AND P0, PT, R20.reuse, UR4, PT ;  /* 0x0000000414007c0c */ /* 0x040fe4000bf06270 */
[----:B------:R-:W-:-:S04]  /*1d6c0*/  LOP3.LUT R11, R20, 0xc0, RZ, 0xfc, !PT ;  /* 0x000000c0140b7812 */ /* 0x000fc800078efcff */
[----:B------:R-:W-:-:S03]  /*1d6d0*/  ISETP.GE.AND P1, PT, R11, UR4, PT ;  /* 0x000000040b007c0c */ /* 0x000fc6000bf26270 */
[----:B------:R-:W-:-:S04]  /*1d6e0*/  @P4 LOP3.LUT R22, R22, 0x8, RZ, 0xfc, !PT ;  /* 0x0000000816164812 */ /* 0x000fc800078efcff */
[----:B------:R-:W-:-:S04]  /*1d6f0*/  LOP3.LUT R22, R22, 0xffffffef, RZ, 0xc0, !PT ;  /* 0xffffffef16167812 */ /* 0x000fc800078ec0ff */
[----:B------:R-:W-:-:S04]  /*1d700*/  LOP3.LUT R22, R22, 0xfffffffb, RZ, 0xc0, !PT ;  /* 0xfffffffb16167812 */ /* 0x000fc800078ec0ff */
[----:B------:R-:W-:-:S04]  /*1d710*/  @P3 LOP3.LUT R22, R22, 0x4, RZ, 0xfc, !PT ;  /* 0x0000000416163812 */ /* 0x000fc800078efcff */
[----:B------:R-:W-:-:S04]  /*1d720*/  @P0 LOP3.LUT R22, R22, 0x10, RZ, 0xfc, !PT ;  /* 0x0000001016160812 */ /* 0x000fc800078efcff */
[----:B------:R-:W-:-:S04]  /*1d730*/  LOP3.LUT R22, R22, 0xfffffffd, RZ, 0xc0, !PT ;  /* 0xfffffffd16167812 */ /* 0x000fc800078ec0ff */
[----:B------:R-:W-:Y:S01]  /*1d740*/  @P1 LOP3.LUT R22, R22, 0x2, RZ, 0xfc, !PT ;  /* 0x0000000216161812 */ /* 0x000fe200078efcff */
[----:B0-----:R-:W-:Y:S06]  /*1d750*/  BRA.DIV UR5, `(.L_x_3127) ;  /* 0x0000005a05187947 */ /* 0x001fec000b800000 */
.L_x_3270:
[----:B------:R-:W-:Y:S02]  /*1d760*/  SHF.R.S32.HI R28, RZ, 0x1f, R18 ;  /* 0x0000001fff1c7819 */ /* 0x000fe40000011412 */
[----:B------:R-:W-:Y:S01]  /*1d770*/  SEL R6, RZ, 0x1, P0 ;  /* 0x00000001ff067807 */ /* 0x000fe20000000000 */
[----:B------:R-:W-:Y:S06]  /*1d780*/  @!P2 BRA `(.L_x_3128) ;  /* 0x000000000004a947 */ /* 0x000fec0003800000 */
[----:B------:R-:W-:Y:S01]  /*1d790*/  BPT.TRAP 0x1 ;  /* 0x000000040000795c */ /* 0x000fe20000300000 */
.L_x_3128:
[----:B------:R-:W-:Y:S01]  /*1d7a0*/  IMAD R33, R0, -0x60, R17 ;  /* 0xffffffa000217824 */ /* 0x000fe200078e0211 */
[----:B------:R-:W-:Y:S01]  /*1d7b0*/  SHF.L.U32 R0, R26, 0x1f, RZ ;  /* 0x0000001f1a007819 */ /* 0x000fe200000006ff */
[----:B------:R-:W-:Y:S01]  /*1d7c0*/  IMAD R17, R25, 0x8, R23 ;  /* 0x0000000819117824 */ /* 0x000fe200078e0217 */
[----:B------:R-:W-:Y:S03]  /*1d7d0*/  BSSY B0, `(.L_x_3129) ;  /* 0x0000003000007945 */ /* 0x000fe60003800000 */
[----:B------:R-:W0:Y:S02]  /*1d7e0*/  SYNCS.PHASECHK.TRANS64.TRYWAIT P0, [R17+URZ+0x22840], R0 ;  /* 0x02284000110075a7 */ /* 0x000e24000800017f */
[----:B0-----:R-:W-:Y:S05]  /*1d7f0*/  @!P0 BRA `(.L_x_3130) ;  /* 0x0000005800248947 */ /* 0x001fea0003800000 */
.L_x_3271:
[----:B------:R-:W-:Y:S05]  /*1d800*/  BSYNC B0 ;  /* 0x0000000000007941 */ /* 0x000fea0003800000 */
.L_x_3129:
[----:B------:R-:W0:Y:S01]  /*1d810*/  LDL R2, [R1] ;  /* 0x0000000001027983 */ /* 0x000e220000100800 */
[----:B------:R-:W-:Y:S01]  /*1d820*/  ULDC.64 UR4, c[0x0][0x300] ;  /* 0x0000c00000047ab9 */ /* 0x000fe20000000a00 */
[----:B-----5:R-:W-:Y:S01]  /*1d830*/  SHF.R.S32.HI R4, RZ, 0x1f, R37 ;  /* 0x0000001fff047819 */ /* 0x020fe20000011425 */
[----:B------:R-:W1:Y:S01]  /*1d840*/  S2R R8, SR_TID.X ;  /* 0x0000000000087919 */ /* 0x000e620000002100 */
[----:B------:R-:W-:Y:S01]  /*1d850*/  LOP3.LUT R22, R22, 0xfffffffe, RZ, 0xc0, !PT ;  /* 0xfffffffe16167812 */ /* 0x000fe200078ec0ff */
[----:B-1----:R-:W-:-:S05]  /*1d860*/  IMAD.SHL.U32 R8, R8, 0x8, RZ ;  /* 0x0000000808087824 */ /* 0x002fca00078e00ff */
[----:B------:R-:W-:Y:S02]  /*1d870*/  LOP3.LUT R8, R8, 0x38, RZ, 0xc0, !PT ;  /* 0x0000003808087812 */ /* 0x000fe400078ec0ff */
[----:B0-----:R-:W-:-:S05]  /*1d880*/  SHF.R.S32.HI R0, RZ, 0x1f, R2 ;  /* 0x0000001fff007819 */ /* 0x001fca0000011402 */
[----:B------:R0:W-:Y:S04]  /*1d890*/  STL [R1+0x28], R0 ;  /* 0x0000280001007387 */ /* 0x0001e80000100800 */
[----:B------:R1:W-:Y:S01]  /*1d8a0*/  STL [R1+0x2c], R4 ;  /* 0x00002c0401007387 */ /* 0x0003e20000100800 */
[----:B0-----:R-:W-:-:S04]  /*1d8b0*/  IMAD R0, R0, UR4, RZ ;  /* 0x0000000400007c24 */ /* 0x001fc8000f8e02ff */
[C---:B------:R-:W-:Y:S02]  /*1d8c0*/  IMAD R0, R2.reuse, UR5, R0 ;  /* 0x0000000502007c24 */ /* 0x040fe4000f8e0200 */
[----:B------:R-:W-:Y:S01]  /*1d8d0*/  IMAD.WIDE.U32 R2, R2, UR4, RZ ;  /* 0x0000000402027c25 */ /* 0x000fe2000f8e00ff */
        /* <DEDUP_REMOVED lines=12> */
[----:B0-----:R-:W-:-:S04]  /*1d9a0*/  LOP3.LUT R4, R4, 0x7f, RZ, 0xc0, !PT ;  /* 0x0000007f04047812 */ /* 0x001fc800078ec0ff */
[----:B------:R-:W-:Y:S02]  /*1d9b0*/  SHF.R.U32.HI R5, RZ, 0x3, R4 ;  /* 0x00000003ff057819 */ /* 0x000fe40000011604 */
[----:B------:R-:W-:Y:S02]  /*1d9c0*/  IADD3 R4, R3, R0, RZ ;  /* 0x0000000003047210 */ /* 0x000fe40007ffe0ff */
[----:B------:R-:W-:Y:S01]  /*1d9d0*/  LEA R0, P0, R2, UR4, 0x1 ;  /* 0x0000000402007c11 */ /* 0x000fe2000f8008ff */
[----:B------:R-:W-:Y:S01]  /*1d9e0*/  ULDC UR4, c[0x0][0x2f4] ;  /* 0x0000bd0000047ab9 */ /* 0x000fe20000000800 */
[----:B------:R-:W-:Y:S01]  /*1d9f0*/  IMAD.IADD R33, R33, 0x1, -R5 ;  /* 0x0000000121217824 */ /* 0x000fe200078e0a05 */
[----:B------:R-:W-:Y:S01]  /*1da00*/  ISETP.GE.AND P2, PT, R8, UR4, PT ;  /* 0x0000000408007c0c */ /* 0x000fe2000bf46270 */
[----:B------:R-:W-:Y:S01]  /*1da10*/  IMAD R5, R25, 0x1800, R30 ;  /* 0x0000180019057824 */ /* 0x000fe200078e021e */
[----:B------:R-:W-:Y:S01]  /*1da20*/  LEA.HI.X R4, R2, UR5, R4, 0x1, P0 ;  /* 0x0000000502047c11 */ /* 0x000fe200080f0c04 */
[----:B------:R-:W-:Y:S01]  /*1da30*/  UMOV UR5, 0xffffffff ;  /* 0xffffffff00057882 */ /* 0x000fe20000000000 */
[----:B------:R-:W-:-:S09]  /*1da40*/  ISETP.GE.AND P0, PT, R33, 0x1, PT ;  /* 0x000000012100780c */ /* 0x000fd20003f06270 */
        /* <DEDUP_REMOVED lines=54> */
.L_x_3285:
        /* <DEDUP_REMOVED lines=10> */
.L_x_3132:
        /* <DEDUP_REMOVED lines=11> */
.L_x_3133:
[----:B0-----:R0:W5:Y:S01]  /*1df00*/  LDL.LU R3, [R1+0xc] ;  /* 0x00000c0001037983 */ /* 0x0011620000300800 */
[C---:B------:R-:W-:Y:S01]  /*1df10*/  LOP3.LUT P2, RZ, R22.reuse, 0x8, RZ, 0xc0, !PT ;  /* 0x0000000816ff7812 */ /* 0x040fe2000784c0ff */
[----:B------:R0:W-:Y:S01]  /*1df20*/  SYNCS.ARRIVE.TRANS64.A1T0 RZ, [R17+URZ+0x22830], RZ ;  /* 0x022830ff11ff79a7 */ /* 0x0001e2000810003f */
[----:B------:R-:W-:-:S13]  /*1df30*/  LOP3.LUT P1, RZ, R22, 0x4, RZ, 0xc0, !PT ;  /* 0x0000000416ff7812 */ /* 0x000fda000782c0ff */
[----:B------:R-:W-:Y:S05]  /*1df40*/  WARPSYNC.ALL ;  /* 0x0000000000007948 */ /* 0x000fea0003800000 */
[----:B------:R-:W-:Y:S01]  /*1df50*/  BAR.SYNC.DEFER_BLOCKING 0x8, 0x180 ;  /* 0x0206000000007b1d */ /* 0x000fe20000010000 */
[----:B------:R-:W-:Y:S02]  /*1df60*/  LOP3.LUT P0, RZ, R22, 0x2, RZ, 0xc0, !PT ;  /* 0x0000000216ff7812 */ /* 0x000fe4000780c0ff */
[----:B------:R-:W-:Y:S02]  /*1df70*/  SEL R0, RZ, 0x2, P2 ;  /* 0x00000002ff007807 */ /* 0x000fe40001000000 */
[----:B------:R-:W-:Y:S01]  /*1df80*/  SEL R2, RZ, 0x4, P1 ;  /* 0x00000004ff027807 */ /* 0x000fe20000800000 */
[----:B------:R-:W-:Y:S01]  /*1df90*/  ULDC.64 UR4, c[0x0][0xa00] ;  /* 0x0002800000047ab9 */ /* 0x000fe20000000a00 */
[----:B------:R-:W-:Y:S01]  /*1dfa0*/  SEL R36, RZ, 0x8, P0 ;  /* 0x00000008ff247807 */ /* 0x000fe20000000000 */
[----:B------:R-:W-:Y:S01]  /*1dfb0*/  BSSY B6, `(.L_x_3134) ;  /* 0x0000025000067945 */ /* 0x000fe20003800000 */
[----:B------:R-:W-:-:S02]  /*1dfc0*/  IADD3 R0, R2, R0, R6 ;  /* 0x0000000002007210 */ /* 0x000fc40007ffe006 */
[----:B------:R-:W-:-:S03]  /*1dfd0*/  ISETP.NE.U32.AND P0, PT, RZ, UR4, PT ;  /* 0x00000004ff007c0c */ /* 0x000fc6000bf05070 */
[----:B------:R-:W-:Y:S01]  /*1dfe0*/  IMAD.IADD R36, R0, 0x1, R36 ;  /* 0x0000000100247824 */ /* 0x000fe200078e0224 */
[----:B------:R-:W-:Y:S01]  /*1dff0*/  ISETP.NE.AND.EX P0, PT, RZ, UR5, PT, P0 ;  /* 0x00000005ff007c0c */ /* 0x000fe2000bf05300 */
[----:B------:R-:W-:Y:S01]  /*1e000*/  VIADD R0, R23, 0x18400 ;  /* 0x0001840017007836 */ /* 0x000fe20000000000 */
[----:B------:R-:W-:Y:S02]  /*1e010*/  ULDC.64 UR4, c[0x0][0x298] ;  /* 0x0000a60000047ab9 */ /* 0x000fe40000000a00 */
[----:B------:R-:W-:Y:S02]  /*1e020*/  SEL R2, R19, RZ, !P0 ;  /* 0x000000ff13027207 */ /* 0x000fe40004000000 */
[----:B------:R-:W-:Y:S02]  /*1e030*/  LOP3.LUT P1, RZ, R0, 0x3ff, RZ, 0xc0, !PT ;  /* 0x000003ff00ff7812 */ /* 0x000fe4000782c0ff */
[----:B------:R-:W-:-:S04]  /*1e040*/  SHF.R.S32.HI R0, RZ, 0x1f, R19 ;  /* 0x0000001fff007819 */ /* 0x000fc80000011413 */
[----:B------:R-:W-:-:S05]  /*1e050*/  SEL R0, R0, RZ, !P0 ;  /* 0x000000ff00007207 */ /* 0x000fca0004000000 */
[----:B------:R1:W-:Y:S04]  /*1e060*/  STL [R1+0x34], R0 ;  /* 0x0000340001007387 */ /* 0x0003e80000100800 */
[----:B------:R2:W-:Y:S01]  /*1e070*/  STL [R1+0x14], R2 ;  /* 0x0000140201007387 */ /* 0x0005e20000100800 */
[----:B-1---5:R-:W-:-:S05]  /*1e080*/  SHF.R.S32.HI R0, RZ, 0x1f, R3 ;  /* 0x0000001fff007819 */ /* 0x022fca0000011403 */
[----:B------:R-:W-:-:S04]  /*1e090*/  IMAD R0, R0, UR4, RZ ;  /* 0x0000000400007c24 */ /* 0x000fc8000f8e02ff */
[C---:B------:R-:W-:Y:S02]  /*1e0a0*/  IMAD R0, R3.reuse, UR5, R0 ;  /* 0x0000000503007c24 */ /* 0x040fe4000f8e0200 */
[----:B--2---:R-:W-:-:S04]  /*1e0b0*/  IMAD.WIDE.U32 R2, R3, UR4, RZ ;  /* 0x0000000403027c25 */ /* 0x004fc8000f8e00ff */
[----:B------:R-:W-:Y:S01]  /*1e0c0*/  IMAD.IADD R0, R3, 0x1, R0 ;  /* 0x0000000103007824 */ /* 0x000fe200078e0200 */
[----:B------:R1:W-:Y:S04]  /*1e0d0*/  STL.64 [R1+0x18], R2 ;  /* 0x0000180201007387 */ /* 0x0003e80000100a00 */
[----:B------:R1:W-:Y:S01]  /*1e0e0*/  STL [R1+0xc], R0 ;  /* 0x00000c0001007387 */ /* 0x0003e20000100800 */
[----:B------:R-:W-:Y:S05]  /*1e0f0*/  @!P1 BRA `(.L_x_3135) ;  /* 0x0000000000409947 */ /* 0x000fea0003800000 */
[----:B-1----:R-:W-:Y:S01]  /*1e100*/  MOV R2, 0x0 ;  /* 0x0000000000027802 */ /* 0x002fe20000000f00 */
        /* <DEDUP_REMOVED lines=15> */
.L_x_3135:
[----:B------:R-:W-:Y:S05]  /*1e200*/  BSYNC B6 ;  /* 0x0000000000067941 */ /* 0x000fea0003800000 */
.L_x_3134:
[----:B-1----:R-:W2:Y:S01]  /*1e210*/  LDL.LU R0, [R1+0xc] ;  /* 0x00000c0001007983 */ /* 0x002ea20000300800 */
[----:B------:R-:W-:Y:S01]  /*1e220*/  ULDC.64 UR4, c[0x0][0x2d8] ;  /* 0x0000b60000047ab9 */ /* 0x000fe20000000a00 */
[----:B------:R-:W1:Y:S02]  /*1e230*/  LDC R7, c[0x0][0x448] ;  /* 0x00011200ff077b82 */ /* 0x000e640000000800 */
[----:B------:R-:W2:Y:S04]  /*1e240*/  LDL.LU.64 R2, [R1+0x18] ;  /* 0x0000180001027983 */ /* 0x000ea80000300a00 */
[----:B------:R-:W3:Y:S04]  /*1e250*/  LDL.LU R20, [R1+0x34] ;  /* 0x0000340001147983 */ /* 0x000ee80000300800 */
[----:B------:R-:W4:Y:S04]  /*1e260*/  LDL.LU R21, [R1+0x14] ;  /* 0x0000140001157983 */ /* 0x000f280000300800 */
[----:B------:R0:W5:Y:S01]  /*1e270*/  LDL R8, [R1+0x8] ;  /* 0x0000080001087983 */ /* 0x0001620000100800 */
[----:B-1----:R-:W-:-:S13]  /*1e280*/  ISETP.NE.AND P0, PT, R7, 0x1, PT ;  /* 0x000000010700780c */ /* 0x002fda0003f05270 */
[----:B------:R-:W1:Y:S01]  /*1e290*/  @P0 LDC R6, c[0x0][0x44c] ;  /* 0x00011300ff060b82 */ /* 0x000e620000000800 */
[----:B--2---:R-:W-:Y:S02]  /*1e2a0*/  IMAD.MOV.U32 R3, RZ, RZ, R0 ;  /* 0x000000ffff037224 */ /* 0x004fe400078e0000 */
[----:B------:R-:W-:Y:S02]  /*1e2b0*/  IMAD R0, R28, UR4, RZ ;  /* 0x000000041c007c24 */ /* 0x000fe4000f8e02ff */
[----:B------:R-:W-:-:S04]  /*1e2c0*/  IMAD.WIDE.U32 R2, R18, UR4, R2 ;  /* 0x0000000412027c25 */ /* 0x000fc8000f8e0002 */
[----:B------:R-:W-:Y:S01]  /*1e2d0*/  IMAD R0, R18, UR5, R0 ;  /* 0x0000000512007c24 */ /* 0x000fe2000f8e0200 */
[----:B------:R-:W-:-:S03]  /*1e2e0*/  ULDC.64 UR4, c[0x0][0x2e0] ;  /* 0x0000b80000047ab9 */ /* 0x000fc60000000a00 */
[----:B------:R-:W-:Y:S02]  /*1e2f0*/  IMAD.IADD R3, R3, 0x1, R0 ;  /* 0x0000000103037824 */ /* 0x000fe400078e0200 */
[----:B---3--:R-:W-:Y:S02]  /*1e300*/  IMAD R0, R20, UR4, RZ ;  /* 0x0000000414007c24 */ /* 0x008fe4000f8e02ff */
[----:B------:R-:W2:Y:S01]  /*1e310*/  S2R R20, SR_TID.X ;  /* 0x0000000000147919 */ /* 0x000ea20000002100 */
[----:B----4-:R-:W-:-:S04]  /*1e320*/  IMAD.WIDE.U32 R2, R21, UR4, R2 ;  /* 0x0000000415027c25 */ /* 0x010fc8000f8e0002 */
[----:B------:R-:W-:Y:S01]  /*1e330*/  IMAD R0, R21, UR5, R0 ;  /* 0x0000000515007c24 */ /* 0x000fe2000f8e0200 */
[----:B------:R-:W3:Y:S01]  /*1e340*/  S2R R9, SR_TID.X ;  /* 0x0000000000097919 */ /* 0x000ee20000002100 */
[----:B------:R-:W-:Y:S02]  /*1e350*/  ULDC.64 UR4, c[0x0][0x2d0] ;  /* 0x0000b40000047ab9 */ /* 0x000fe40000000a00 */
[----:B------:R-:W-:Y:S02]  /*1e360*/  IMAD.IADD R3, R3, 0x1, R0 ;  /* 0x0000000103037824 */ /* 0x000fe400078e0200 */
[----:B------:R-:W4:Y:S01]  /*1e370*/  @P0 LDC R0, c[0x0][0x450] ;  /* 0x00011400ff000b82 */ /* 0x000f220000000800 */
[----:B--2---:R-:W-:-:S04]  /*1e380*/  LOP3.LUT R20, R20, 0x7f, RZ, 0xc0, !PT ;  /* 0x0000007f14147812 */ /* 0x004fc800078ec0ff */
[----:B------:R-:W-:Y:S02]  /*1e390*/  SHF.R.U32.HI R21, RZ, 0x3, R20 ;  /* 0x00000003ff157819 */ /* 0x000fe40000011614 */
[----:B------:R-:W2:Y:S02]  /*1e3a0*/  S2R R20, SR_TID.X ;  /* 0x0000000000147919 */ /* 0x000ea40000002100 */
[----:B--2---:R-:W-:-:S05]  /*1e3b0*/  IMAD.SHL.U32 R20, R20, 0x10, RZ ;  /* 0x0000001014147824 */ /* 0x004fca00078e00ff */
[----:B------:R-:W-:-:S05]  /*1e3c0*/  LOP3.LUT R20, R21, 0x70, R20, 0xf8, !PT ;  /* 0x0000007015147812 */ /* 0x000fca00078ef814 */
[----:B------:R-:W-:Y:S02]  /*1e3d0*/  IMAD.IADD R5, R20, 0x1, R35 ;  /* 0x0000000114057824 */ /* 0x000fe400078e0223 */
[----:B------:R0:W5:Y:S02]  /*1e3e0*/  LDL R20, [R1+0x4] ;  /* 0x0000040001147983 */ /* 0x0001640000100800 */
[----:B-1----:R-:W-:-:S04]  /*1e3f0*/  @P0 IMAD.HI.U32 R6, R5, R6, RZ ;  /* 0x0000000605060227 */ /* 0x002fc800078e00ff */
[----:B------:R-:W-:Y:S01]  /*1e400*/  IMAD.MOV.U32 R4, RZ, RZ, R5 ;  /* 0x000000ffff047224 */ /* 0x000fe200078e0005 */
[----:B----4-:R-:W-:Y:S01]  /*1e410*/  @P0 SHF.R.U32.HI R4, RZ, R0, R6 ;  /* 0x00000000ff040219 */ /* 0x010fe20000011606 */
[----:B------:R-:W1:Y:S04]  /*1e420*/  S2R R21, SR_TID.X ;  /* 0x0000000000157919 */ /* 0x000e680000002100 */
        /* <DEDUP_REMOVED lines=13> */
[----:B---3--:R-:W-:Y:S01]  /*1e500*/  IMAD.SHL.U32 R9, R9, 0x8, RZ ;  /* 0x0000000809097824 */ /* 0x008fe200078e00ff */
[C---:B------:R-:W-:Y:S01]  /*1e510*/  LEA R0, P0, R2.reuse, UR4, 0x1 ;  /* 0x0000000402007c11 */ /* 0x040fe2000f8008ff */
[----:B------:R-:W-:Y:S01]  /*1e520*/  ULDC UR4, c[0x0][0x2b8] ;  /* 0x0000ae0000047ab9 */ /* 0x000fe20000000800 */
[----:B------:R-:W-:Y:S02]  /*1e530*/  IADD3 R4, R3, R4, RZ ;  /* 0x0000000403047210 */ /* 0x000fe40007ffe0ff */
[----:B------:R-:W-:Y:S02]  /*1e540*/  LOP3.LUT R9, R9, 0x38, RZ, 0xc0, !PT ;  /* 0x0000003809097812 */ /* 0x000fe400078ec0ff */
[----:B------:R-:W-:Y:S01]  /*1e550*/  LEA.HI.X R4, R2, UR5, R4, 0x1, P0 ;  /* 0x0000000502047c11 */ /* 0x000fe200080f0c04 */
[----:B------:R-:W-:Y:S01]  /*1e560*/  UMOV UR5, 0xffffffff ;  /* 0xffffffff00057882 */ /* 0x000fe20000000000 */
[----:B-1----:R-:W-:-:S02]  /*1e570*/  LOP3.LUT R21, R21, 0x7f, RZ, 0xc0, !PT ;  /* 0x0000007f15157812 */ /* 0x002fc400078ec0ff */
[----:B------:R-:W-:Y:S02]  /*1e580*/  ISETP.GE.AND P1, PT, R9, UR4, PT ;  /* 0x0000000409007c0c */ /* 0x000fe4000bf26270 */
[----:B------:R-:W-:Y:S01]  /*1e590*/  SHF.R.U32.HI R10, RZ, 0x3, R21 ;  /* 0x00000003ff0a7819 */ /* 0x000fe20000011615 */
[----:B0-----:R-:W-:Y:S10]  /*1e5a0*/  BRA.DIV UR5, `(.L_x_3136) ;  /* 0x0000005205cc7947 */ /* 0x001ff4000b800000 */
[----:B------:R-:W0:Y:S01]  /*1e5b0*/  SHFL.IDX PT, R3, R0, RZ, 0x181f ;  /* 0x00181fff00037589 */ /* 0x000e2200000e0000 */
[----:B-----5:R-:W-:Y:S02]  /*1e5c0*/  IMAD R5, R20, R7, RZ ;  /* 0x0000000714057224 */ /* 0x020fe400078e02ff */
[----:B------:R-:W-:Y:S01]  /*1e5d0*/  IMAD.IADD R35, R10, 0x1, R35 ;  /* 0x000000010a237824 */ /* 0x000fe200078e0223 */
[----:B------:R-:W1:Y:S03]  /*1e5e0*/  SHFL.IDX PT, R2, R4, RZ, 0x181f ;  /* 0x00181fff04027589 */ /* 0x000e6600000e0000 */
[C---:B------:R-:W-:Y:S01]  /*1e5f0*/  VIADD R6, R35.reuse, 0x10 ;  /* 0x0000001023067836 */ /* 0x040fe20000000000 */
[----:B------:R-:W-:-:S13]  /*1e600*/  ISETP.GE.AND P0, PT, R35, R5, PT ;  /* 0x000000052300720c */ /* 0x000fda0003f06270 */
        /* <DEDUP_REMOVED lines=60> */
[----:B------:R-:W2:Y:S04]  /*1e9d0*/  SHFL.IDX PT, R4, R4, 0x7, 0x181f ;  /* 0x00f81f0004047f89 */ /* 0x000ea800000e0000 */
[----:B------:R-:W3:Y:S01]  /*1e9e0*/  SHFL.IDX PT, R0, R0, 0x7, 0x181f ;  /* 0x00f81f0000007f89 */ /* 0x000ee200000e0000 */
[----:B0-----:R-:W-:-:S05]  /*1e9f0*/  @!P0 LEA R3, P2, R9, R3, 0x1 ;  /* 0x0000000309038211 */ /* 0x001fca00078408ff */
[----:B-1----:R-:W-:-:S05]  /*1ea00*/  @!P0 IMAD.X R2, RZ, RZ, R2, P2 ;  /* 0x000000ffff028224 */ /* 0x002fca00010e0602 */
[----:B------:R-:W-:-:S04]  /*1ea10*/  @!P0 LOP3.LUT R3, R3, R2, RZ, 0x3c, !PT ;  /* 0x0000000203038212 */ /* 0x000fc800078e3cff */
[----:B------:R-:W-:-:S04]  /*1ea20*/  @!P0 LOP3.LUT R2, R3, R2, RZ, 0x3c, !PT ;  /* 0x0000000203028212 */ /* 0x000fc800078e3cff */
[----:B------:R-:W-:-:S05]  /*1ea30*/  @!P0 LOP3.LUT R3, R3, R2, RZ, 0x3c, !PT ;  /* 0x0000000203038212 */ /* 0x000fca00078e3cff */
[----:B--23--:R0:W-:Y:S02]  /*1ea40*/  @!P0 LDGSTS.E.BYPASS.LTC128B.128 [R8+0x1b400], desc[UR54][R2.64], !P1 ;  /* 0x1b40000002088fae */ /* 0x00c1e4000c901d76 */
.L_x_3302:
[----:B------:R-:W-:-:S05]  /*1ea50*/  VIADD R35, R35, 0x70 ;  /* 0x0000007023237836 */ /* 0x000fca0000000000 */
[----:B------:R-:W-:-:S13]  /*1ea60*/  ISETP.GE.AND P0, PT, R35, R5, PT ;  /* 0x000000052300720c */ /* 0x000fda0003f06270 */
[----:B0-----:R-:W-:-:S05]  /*1ea70*/  @!P0 LEA R2, P2, R9, R0, 0x1 ;  /* 0x0000000009028211 */ /* 0x001fca00078408ff */
[----:B------:R-:W-:-:S05]  /*1ea80*/  @!P0 IMAD.X R3, RZ, RZ, R4, P2 ;  /* 0x000000ffff038224 */ /* 0x000fca00010e0604 */
[----:B------:R-:W-:Y:S01]  /*1ea90*/  @!PT LDS RZ, [RZ] ;  /* 0x00000000fffff984 */ /* 0x000fe20000000800 */
[----:B------:R-:W-:Y:S01]  /*1eaa0*/  @!PT LDS RZ, [RZ] ;  /* 0x00000000fffff984 */ /* 0x000fe20000000800 */
[----:B------:R-:W-:Y:S01]  /*1eab0*/  @!PT LDS RZ, [RZ] ;  /* 0x00000000fffff984 */ /* 0x000fe20000000800 */
[----:B------:R0:W-:Y:S01]  /*1eac0*/  @!P0 LDGSTS.E.BYPASS.LTC128B.128 [R8+0x1bc00], desc[UR54][R2.64], !P1 ;  /* 0x1bc0000002088fae */ /* 0x0001e2000c901d76 */
[----:B------:R-:W-:Y:S01]  /*1ead0*/  PLOP3.LUT P0, PT, PT, PT, PT, 0x80, 0x0 ;  /* 0x000000000000781c */ /* 0x000fe20003f0f070 */
[----:B------:R-:W-:-:S12]  /*1eae0*/  NOP ;  /* 0x0000000000007918 */ /* 0x000fd80000000000 */
.L_x_3137:
        /* <DEDUP_REMOVED lines=18> */
.L_x_3303:
[----:B------:R-:W-:Y:S05]  /*1ec10*/  BSYNC B0 ;  /* 0x0000000000007941 */ /* 0x000fea0003800000 */
.L_x_3138:
[----:B------:R-:W-:-:S05]  /*1ec20*/  IMAD.U32 R2, RZ, RZ, UR38 ;  /* 0x00000026ff027e24 */ /* 0x000fca000f8e00ff */
[----:B------:R-:W-:-:S13]  /*1ec30*/  ISETP.NE.AND P0, PT, R2, 0x3, PT ;  /* 0x000000030200780c */ /* 0x000fda0003f05270 */
[----:B------:R-:W-:Y:S05]  /*1ec40*/  @!P0 BRA `(.L_x_3140) ;  /* 0x0000000000048947 */ /* 0x000fea0003800000 */
[----:B------:R-:W-:Y:S01]  /*1ec50*/  BPT.TRAP 0x1 ;  /* 0x000000040000795c */ /* 0x000fe20000300000 */
.L_x_3140:
[----:B0-----:R-:W-:Y:S01]  /*1ec60*/  SHF.L.U32 R0, R26, 0x1f, RZ ;  /* 0x0000001f1a007819 */ /* 0x001fe200000006ff */
[----:B------:R-:W-:Y:S03]  /*1ec70*/  BSSY B0, `(.L_x_3141) ;  /* 0x0000003000007945 */ /* 0x000fe60003800000 */
[----:B------:R-:W0:Y:S02]  /*1ec80*/  SYNCS.PHASECHK.TRANS64.TRYWAIT P0, [R17+URZ+0x22860], R0 ;  /* 0x02286000110075a7 */ /* 0x000e24000800017f */
[----:B0-----:R-:W-:Y:S05]  /*1ec90*/  @!P0 BRA `(.L_x_3142) ;  /* 0x0000005400c88947 */ /* 0x001fea0003800000 */
.L_x_3304:
[----:B------:R-:W-:Y:S05]  /*1eca0*/  BSYNC B0 ;  /* 0x0000000000007941 */ /* 0x000fea0003800000 */
.L_x_3141:
[----:B------:R-:W0:Y:S01]  /*1ecb0*/  LDL.LU R3, [R1+0x28] ;  /* 0x0000280001037983 */ /* 0x000e220000300800 */
[----:B------:R-:W-:-:S03]  /*1ecc0*/  ULDC.64 UR4, c[0x0][0x328] ;  /* 0x0000ca0000047ab9 */ /* 0x000fc60000000a00 */
[----:B------:R-:W2:Y:S04]  /*1ecd0*/  LDL.LU R2, [R1] ;  /* 0x0000000001027983 */ /* 0x000ea80000300800 */
[----:B------:R-:W3:Y:S01]  /*1ece0*/  LDL.LU R4, [R1+0x2c] ;  /* 0x00002c0001047983 */ /* 0x000ee20000300800 */
[----:B0-----:R-:W-:-:S04]  /*1ecf0*/  IMAD R0, R3, UR4, RZ ;  /* 0x0000000403007c24 */ /* 0x001fc8000f8e02ff */
[C---:B--2---:R-:W-:Y:S02]  /*1ed00*/  IMAD R5, R2.reuse, UR5, R0 ;  /* 0x0000000502057c24 */ /* 0x044fe4000f8e0200 */
[----:B------:R-:W-:Y:S01]  /*1ed10*/  IMAD.WIDE.U32 R2, R2, UR4, RZ ;  /* 0x0000000402027c25 */ /* 0x000fe2000f8e00ff */
        /* <DEDUP_REMOVED lines=18> */
[----:B------:R-:W-:Y:S01]  /*1ee40*/  LOP3.LUT R7, R36, 0x1, RZ, 0xc0, !PT ;  /* 0x0000000124077812 */ /* 0x000fe200078ec0ff */
[----:B------:R-:W-:Y:S01]  /*1ee50*/  IMAD R4, R4, 0x2, R23 ;  /* 0x0000000204047824 */ /* 0x000fe200078e0217 */
[C---:B------:R-:W-:Y:S01]  /*1ee60*/  LOP3.LUT P2, RZ, R36.reuse, 0x2, RZ, 0xc0, !PT ;  /* 0x0000000224ff7812 */ /* 0x040fe2000784c0ff */
[----:B------:R-:W1:Y:S01]  /*1ee70*/  SHFL.IDX PT, R14, R5, RZ, 0x181f ;  /* 0x00181fff050e7589 */ /* 0x000e6200000e0000 */
[----:B------:R-:W-:Y:S02]  /*1ee80*/  ISETP.NE.U32.AND P3, PT, R7, 0x1, PT ;  /* 0x000000010700780c */ /* 0x000fe40003f65070 */
[----:B------:R-:W-:Y:S01]  /*1ee90*/  LOP3.LUT P1, RZ, R36, 0x4, RZ, 0xc0, !PT ;  /* 0x0000000424ff7812 */ /* 0x000fe2000782c0ff */
[----:B------:R-:W2:Y:S03]  /*1eea0*/  SHFL.IDX PT, R3, R6, RZ, 0x181f ;  /* 0x00181fff06037589 */ /* 0x000ea600000e0000 */
[----:B------:R-:W-:-:S02]  /*1eeb0*/  ISETP.LT.OR P4, PT, R33, 0x1, !P1 ;  /* 0x000000012100780c */ /* 0x000fc40004f81670 */
[----:B0-----:R-:W-:-:S04]  /*1eec0*/  SHF.L.U32 R2, R2, 0x3, RZ ;  /* 0x0000000302027819 */ /* 0x001fc800000006ff */
        /* <DEDUP_REMOVED lines=62> */
.L_x_3318:
        /* <DEDUP_REMOVED lines=15> */
.L_x_3144:
        /* <DEDUP_REMOVED lines=11> */
.L_x_3145:
[----:B------:R-:W2:Y:S01]  /*1f450*/  LDL.LU R2, [R1+0x20] ;  /* 0x0000200001027983 */ /* 0x000ea20000300800 */
[----:B------:R0:W-:Y:S01]  /*1f460*/  SYNCS.ARRIVE.TRANS64.A1T0 RZ, [R17+URZ+0x22850], RZ ;  /* 0x022850ff11ff79a7 */ /* 0x0001e2000810003f */
[----:B------:R-:W-:Y:S01]  /*1f470*/  BSSY B0, `(.L_x_3146) ;  /* 0x00000e0000007945 */ /* 0x000fe20003800000 */
[----:B--2---:R-:W-:-:S05]  /*1f480*/  VIADD R10, R2, 0xfffffffe ;  /* 0xfffffffe020a7836 */ /* 0x004fca0000000000 */
[----:B------:R-:W-:-:S13]  /*1f490*/  ISETP.GE.AND P0, PT, R10, R32, PT ;  /* 0x000000200a00720c */ /* 0x000fda0003f06270 */
[----:B0-----:R-:W-:Y:S05]  /*1f4a0*/  @!P0 BRA `(.L_x_3147) ;  /* 0x0000000c00708947 */ /* 0x001fea0003800000 */
.L_x_3160:
[----:B0-----:R-:W0:Y:S01]  /*1f4b0*/  S2R R2, SR_TID.X ;  /* 0x0000000000027919 */ /* 0x001e220000002100 */
[----:B------:R-:W1:Y:S01]  /*1f4c0*/  LDC R6, c[0x0][0x430] ;  /* 0x00010c00ff067b82 */ /* 0x000e620000000800 */
[----:B------:R-:W-:Y:S01]  /*1f4d0*/  IMAD R7, R10, 0x60, R31 ;  /* 0x000000600a077824 */ /* 0x000fe200078e021f */
[----:B--23--:R-:W2:Y:S01]  /*1f4e0*/  S2R R4, SR_TID.X ;  /* 0x0000000000047919 */ /* 0x00cea20000002100 */
[----:B------:R-:W-:Y:S02]  /*1f4f0*/  IMAD.U32 R12, RZ, RZ, UR38 ;  /* 0x00000026ff0c7e24 */ /* 0x000fe4000f8e00ff */
[----:B------:R-:W-:Y:S01]  /*1f500*/  VIADD R25, R25, 0x1 ;  /* 0x0000000119197836 */ /* 0x000fe20000000000 */
[----:B-1----:R-:W-:Y:S02]  /*1f510*/  ISETP.NE.AND P0, PT, R6, 0x1, PT ;  /* 0x000000010600780c */ /* 0x002fe40003f05270 */
[----:B0-----:R-:W-:Y:S01]  /*1f520*/  LOP3.LUT R2, R2, 0x7f, RZ, 0xc0, !PT ;  /* 0x0000007f02027812 */ /* 0x001fe200078ec0ff */
[----:B--2---:R-:W-:-:S03]  /*1f530*/  IMAD.SHL.U32 R4, R4, 0x10, RZ ;  /* 0x0000001004047824 */ /* 0x004fc600078e00ff */
[----:B------:R-:W-:-:S07]  /*1f540*/  SHF.R.U32.HI R2, RZ, 0x3, R2 ;  /* 0x00000003ff027819 */ /* 0x000fce0000011602 */
[----:B------:R-:W0:Y:S01]  /*1f550*/  @P0 LDC R3, c[0x0][0x438] ;  /* 0x00010e00ff030b82 */ /* 0x000e220000000800 */
[----:B------:R-:W-:-:S04]  /*1f560*/  LOP3.LUT R4, R2, 0x70, R4, 0xf8, !PT ;  /* 0x0000007002047812 */ /* 0x000fc800078ef804 */
[----:B------:R-:W-:-:S03]  /*1f570*/  ISETP.GT.U32.AND P1, PT, R4, 0x5f, PT ;  /* 0x0000005f0400780c */ /* 0x000fc60003f24070 */
[----:B------:R-:W1:Y:S01]  /*1f580*/  @P0 LDC R2, c[0x0][0x434] ;  /* 0x00010d00ff020b82 */ /* 0x000e620000000800 */
[----:B------:R-:W-:-:S05]  /*1f590*/  IADD3 R7, R4, R7, RZ ;  /* 0x0000000704077210 */ /* 0x000fca0007ffe0ff */
[----:B------:R-:W-:-:S04]  /*1f5a0*/  IMAD.MOV.U32 R11, RZ, RZ, R7 ;  /* 0x000000ffff0b7224 */ /* 0x000fc800078e0007 */
[----:B------:R-:W2:Y:S08]  /*1f5b0*/  @!P1 LDC.64 R4, c[0x0][0x428] ;  /* 0x00010a00ff049b82 */ /* 0x000eb00000000a00 */
[----:B------:R-:W3:Y:S01]  /*1f5c0*/  @!P1 LDC.64 R8, c[0x0][0x418] ;  /* 0x00010600ff089b82 */ /* 0x000ee20000000a00 */
[----:B-1----:R-:W-:-:S05]  /*1f5d0*/  @P0 IMAD.HI.U32 R2, R7, R2, RZ ;  /* 0x0000000207020227 */ /* 0x002fca00078e00ff */
[----:B0-----:R-:W-:-:S04]  /*1f5e0*/  @P0 SHF.R.U32.HI R11, RZ, R3, R2 ;  /* 0x00000003ff0b0219 */ /* 0x001fc80000011602 */
[--C-:B------:R-:W-:Y:S01]  /*1f5f0*/  @!P1 SHF.R.S32.HI R3, RZ, 0x1f, R11.reuse ;  /* 0x0000001fff039819 */ /* 0x100fe2000001140b */
[----:B------:R-:W-:-:S04]  /*1f600*/  @!P1 IMAD.MOV.U32 R2, RZ, RZ, R11 ;  /* 0x000000ffff029224 */ /* 0x000fc800078e000b */
[----:B--2---:R-:W-:-:S04]  /*1f610*/  @!P1 IMAD.WIDE.U32 R2, R29, R4, R2 ;  /* 0x000000041d029225 */ /* 0x004fc800078e0002 */
[----:B------:R-:W-:Y:S01]  /*1f620*/  @!P1 IMAD R4, R34, R4, RZ ;  /* 0x0000000422049224 */ /* 0x000fe200078e02ff */
[----:B---3--:R-:W-:-:S03]  /*1f630*/  @!P1 LEA R8, P0, R2, R8, 0x2 ;  /* 0x0000000802089211 */ /* 0x008fc600078010ff */
[----:B------:R-:W-:-:S04]  /*1f640*/  @!P1 IMAD R5, R29, R5, R4 ;  /* 0x000000051d059224 */ /* 0x000fc800078e0204 */
[----:B------:R-:W-:Y:S02]  /*1f650*/  @!P1 IMAD.IADD R3, R5, 0x1, R3 ;  /* 0x0000000105039824 */ /* 0x000fe400078e0203 */
[----:B------:R-:W-:-:S03]  /*1f660*/  IMAD.MOV.U32 R5, RZ, RZ, RZ ;  /* 0x000000ffff057224 */ /* 0x000fc600078e00ff */
[----:B------:R-:W-:Y:S01]  /*1f670*/  @!P1 LEA.HI.X R9, R2, R9, R3, 0x2, P0 ;  /* 0x0000000902099211 */ /* 0x000fe200000f1403 */
[----:B------:R-:W-:Y:S01]  /*1f680*/  IMAD.MOV R2, RZ, RZ, -R11 ;  /* 0x000000ffff027224 */ /* 0x000fe200078e0a0b */
[----:B------:R-:W-:-:S03]  /*1f690*/  ISETP.NE.AND P0, PT, R25, 0x2, PT ;  /* 0x000000021900780c */ /* 0x000fc60003f05270 */
[----:B------:R0:W5:Y:S01]  /*1f6a0*/  @!P1 LDG.E R5, desc[UR54][R8.64] ;  /* 0x0000003608059981 */ /* 0x000162000c1e1900 */
[----:B------:R-:W-:Y:S01]  /*1f6b0*/  ISETP.NE.AND P1, PT, R12, 0x3, PT ;  /* 0x000000030c00780c */ /* 0x000fe20003f25270 */
[----:B------:R-:W-:Y:S05]  /*1f6c0*/  YIELD ;  /* 0x0000000000007946 */ /* 0x000fea0003800000 */
[----:B------:R-:W-:Y:S01]  /*1f6d0*/  SEL R3, RZ, 0x1, P0 ;  /* 0x00000001ff037807 */ /* 0x000fe20000000000 */
[----:B------:R-:W-:Y:S01]  /*1f6e0*/  IMAD R6, R6, R2, R7 ;  /* 0x0000000206067224 */ /* 0x000fe200078e0207 */
[----:B------:R-:W-:Y:S02]  /*1f6f0*/  SEL R25, R25, RZ, P0 ;  /* 0x000000ff19197207 */ /* 0x000fe40000000000 */
[----:B------:R-:W-:Y:S01]  /*1f700*/  LOP3.LUT R26, R26, R3, RZ, 0x3c, !PT ;  /* 0x000000031a1a7212 */ /* 0x000fe200078e3cff */
[----:B------:R-:W-:-:S02]  /*1f710*/  IMAD.MOV.U32 R3, RZ, RZ, R10 ;  /* 0x000000ffff037224 */ /* 0x000fc400078e000a */
[----:B------:R-:W-:-:S03]  /*1f720*/  VIADD R10, R10, 0xffffffff ;  /* 0xffffffff0a0a7836 */ /* 0x000fc60000000000 */
[----:B------:R-:W-:Y:S01]  /*1f730*/  ISETP.GT.AND P2, PT, R3, R32, PT ;  /* 0x000000200300720c */ /* 0x000fe20003f44270 */
[----:B0-----:R-:W-:-:S12]  /*1f740*/  @!P1 BRA `(.L_x_3148) ;  /* 0x0000000000049947 */ /* 0x001fd80003800000 */
[----:B------:R-:W-:Y:S01]  /*1f750*/  BPT.TRAP 0x1 ;  /* 0x000000040000795c */ /* 0x000fe20000300000 */
.L_x_3148:
[----:B------:R-:W-:Y:S01]  /*1f760*/  IMAD R4, R25, 0x8, R23 ;  /* 0x0000000819047824 */ /* 0x000fe200078e0217 */
[----:B------:R-:W-:Y:S01]  /*1f770*/  SHF.L.U32 R21, R26, 0x1f, RZ ;  /* 0x0000001f1a157819 */ /* 0x000fe200000006ff */
[----:B------:R-:W-:Y:S01]  /*1f780*/  BSSY B1, `(.L_x_3149) ;  /* 0x0000004000017945 */ /* 0x000fe20003800000 */
[----:B------:R-:W-:Y:S02]  /*1f790*/  SHF.R.S32.HI R17, RZ, 0x1f, R6 ;  /* 0x0000001fff117819 */ /* 0x000fe40000011406 */
[----:B------:R-:W0:Y:S02]  /*1f7a0*/  SYNCS.PHASECHK.TRANS64.TRYWAIT P0, [R4+URZ+0x22840], R21 ;  /* 0x02284015040075a7 */ /* 0x000e24000800017f */
[----:B0-----:R-:W-:Y:S05]  /*1f7b0*/  @!P0 BRA `(.L_x_3150) ;  /* 0x00000054005c8947 */ /* 0x001fea0003800000 */
.L_x_3319:
[----:B------:R-:W-:Y:S05]  /*1f7c0*/  BSYNC B1 ;  /* 0x0000000000017941 */ /* 0x000fea0003800000 */
.L_x_3149:
        /* <DEDUP_REMOVED lines=11> */
[----:B------:R-:W-:-:S04]  /*1f880*/  ULDC.64 UR4, c[0x0][0x308] ;  /* 0x0000c20000047ab9 */ /* 0x000fc80000000a00 */
[----:B------:R-:W-:Y:S01]  /*1f890*/  IADD3 R3, R3, R7, RZ ;  /* 0x0000000703037210 */ /* 0x000fe20007ffe0ff */
[----:B------:R-:W-:-:S04]  /*1f8a0*/  IMAD R7, R28, UR4, RZ ;  /* 0x000000041c077c24 */ /* 0x000fc8000f8e02ff */
[C---:B------:R-:W-:Y:S02]  /*1f8b0*/  IMAD R7, R18.reuse, UR5, R7 ;  /* 0x0000000512077c24 */ /* 0x040fe4000f8e0207 */
[----:B------:R-:W-:Y:S01]  /*1f8c0*/  IMAD.WIDE.U32 R2, R18, UR4, R2 ;  /* 0x0000000412027c25 */ /* 0x000fe2000f8e0002 */
[----:B------:R-:W-:-:S03]  /*1f8d0*/  ULDC.64 UR4, c[0x0][0x2e8] ;  /* 0x0000ba0000047ab9 */ /* 0x000fc60000000a00 */
[----:B------:R-:W-:Y:S01]  /*1f8e0*/  IMAD.IADD R7, R7, 0x1, R3 ;  /* 0x0000000107077824 */ /* 0x000fe200078e0203 */
[----:B------:R-:W-:Y:S01]  /*1f8f0*/  LEA R8, P0, R2, UR4, 0x1 ;  /* 0x0000000402087c11 */ /* 0x000fe2000f8008ff */
[----:B------:R-:W-:-:S03]  /*1f900*/  UMOV UR4, 0xffffffff ;  /* 0xffffffff00047882 */ /* 0x000fc60000000000 */
[----:B------:R-:W-:Y:S01]  /*1f910*/  LEA.HI.X R9, R2, UR5, R7, 0x1, P0 ;  /* 0x0000000502097c11 */ /* 0x000fe200080f0c07 */
[----:B------:R-:W-:Y:S01]  /*1f920*/  IMAD R7, R25, 0x1800, R30 ;  /* 0x0000180019077824 */ /* 0x000fe200078e021e */
[----:B------:R-:W-:Y:S07]  /*1f930*/  BRA.DIV UR4, `(.L_x_3151) ;  /* 0x0000005604107947 */ /* 0x000fee000b800000 */
        /* <DEDUP_REMOVED lines=29> */
.L_x_3333:
        /* <DEDUP_REMOVED lines=8> */
.L_x_3152:
        /* <DEDUP_REMOVED lines=11> */
.L_x_3153:
[----:B------:R2:W-:Y:S01]  /*1fc40*/  SYNCS.ARRIVE.TRANS64.A1T0 RZ, [R4+URZ+0x22830], RZ ;  /* 0x022830ff04ff79a7 */ /* 0x0005e2000810003f */
[----:B------:R-:W-:Y:S05]  /*1fc50*/  @!P3 BRA `(.L_x_3154) ;  /* 0x000000000004b947 */ /* 0x000fea0003800000 */
[----:B------:R-:W-:Y:S01]  /*1fc60*/  BPT.TRAP 0x1 ;  /* 0x000000040000795c */ /* 0x000fe20000300000 */
.L_x_3154:
[----:B------:R-:W3:Y:S01]  /*1fc70*/  SYNCS.PHASECHK.TRANS64.TRYWAIT P0, [R4+URZ+0x22860], R21 ;  /* 0x02286015040075a7 */ /* 0x000ee2000800017f */
[----:B------:R-:W-:Y:S04]  /*1fc80*/  BSSY B1, `(.L_x_3155) ;  /* 0x0000002000017945 */ /* 0x000fe80003800000 */
[----:B---3--:R-:W-:Y:S05]  /*1fc90*/  @!P0 BRA `(.L_x_3156) ;  /* 0x0000005400dc8947 */ /* 0x008fea0003800000 */
.L_x_3334:
[----:B------:R-:W-:Y:S05]  /*1fca0*/  BSYNC B1 ;  /* 0x0000000000017941 */ /* 0x000fea0003800000 */
.L_x_3155:
        /* <DEDUP_REMOVED lines=21> */
[----:B------:R-:W-:Y:S01]  /*1fe00*/  IADD3 R7, R5, R3, RZ ;  /* 0x0000000305077210 */ /* 0x000fe20007ffe0ff */
[----:B------:R-:W-:-:S03]  /*1fe10*/  IMAD R5, R25, 0x6000, R30 ;  /* 0x0000600019057824 */ /* 0x000fc600078e021e */
[----:B------:R-:W-:Y:S01]  /*1fe20*/  LEA.HI.X R7, R2, UR5, R7, 0x1, P0 ;  /* 0x0000000502077c11 */ /* 0x000fe200080f0c07 */
[----:B------:R-:W-:Y:S06]  /*1fe30*/  BRA.DIV UR4, `(.L_x_3157) ;  /* 0x0000005604887947 */ /* 0x000fec000b800000 */
        /* <DEDUP_REMOVED lines=43> */
.L_x_3348:
        /* <DEDUP_REMOVED lines=11> */
.L_x_3158:
        /* <DEDUP_REMOVED lines=11> */
.L_x_3159:
[----:B------:R0:W-:Y:S01]  /*20250*/  SYNCS.ARRIVE.TRANS64.A1T0 RZ, [R4+URZ+0x22850], RZ ;  /* 0x022850ff04ff79a7 */ /* 0x0001e2000810003f */
[----:B------:R-:W-:Y:S05]  /*20260*/  @P2 BRA `(.L_x_3160) ;  /* 0xfffffff000902947 */ /* 0x000fea000383ffff */
.L_x_3147:
[----:B------:R-:W-:Y:S05]  /*20270*/  BSYNC B0 ;  /* 0x0000000000007941 */ /* 0x000fea0003800000 */
.L_x_3146:
[----:B------:R-:W1:Y:S01]  /*20280*/  S2R R2, SR_TID.X ;  /* 0x0000000000027919 */ /* 0x000e620000002100 */
[----:B------:R-:W-:Y:S01]  /*20290*/  VIADD R25, R25, 0x1 ;  /* 0x0000000119197836 */ /* 0x000fe20000000000 */
[----:B------:R-:W-:Y:S04]  /*202a0*/  BSSY B0, `(.L_x_3161) ;  /* 0x0000012000007945 */ /* 0x000fe80003800000 */
[----:B------:R-:W-:-:S04]  /*202b0*/  ISETP.NE.AND P0, PT, R25, 0x2, PT ;  /* 0x000000021900780c */ /* 0x000fc80003f05270 */
[----:B------:R-:W-:Y:S02]  /*202c0*/  SEL R5, RZ, 0x1, P0 ;  /* 0x00000001ff057807 */ /* 0x000fe40000000000 */
        /* <DEDUP_REMOVED lines=15> */
.L_x_3162:
[----:B------:R-:W-:Y:S05]  /*203c0*/  BSYNC B0 ;  /* 0x0000000000007941 */ /* 0x000fea0003800000 */
.L_x_3161:
[----:B------:R-:W-:Y:S02]  /*203d0*/  LOP3.LUT R26, R26, R5, RZ, 0x3c, !PT ;  /* 0x000000051a1a7212 */ /* 0x000fe400078e3cff */
[----:B------:R-:W-:-:S07]  /*203e0*/  SEL R25, R25, RZ, P0 ;  /* 0x000000ff19197207 */ /* 0x000fce0000000000 */
.L_x_3121:
[----:B------:R-:W-:Y:S05]  /*203f0*/  BSYNC B7 ;  /* 0x0000000000077941 */ /* 0x000fea0003800000 */
.L_x_3119:
[----:B------:R-:W-:-:S13]  /*20400*/  LOP3.LUT P0, RZ, R22, 0x80, RZ, 0xc0, !PT ;  /* 0x0000008016ff7812 */ /* 0x000fda000780c0ff */
[----:B------:R-:W-:Y:S05]  /*20410*/  @!P0 BRA `(.L_x_3163) ;  /* 0x0000000000248947 */ /* 0x000fea0003800000 */
[----:B------:R-:W-:Y:S05]  /*20420*/  WARPSYNC.ALL ;  /* 0x0000000000007948 */ /* 0x000fea0003800000 */
[----:B------:R-:W1:Y:S08]  /*20430*/  S2UR UR5, SR_CgaCtaId ;  /* 0x00000000000579c3 */ /* 0x000e700000008800 */
[----:B------:R-:W-:Y:S06]  /*20440*/  BAR.SYNC.DEFER_BLOCKING 0x5, 0x180 ;  /* 0x0146000000007b1d */ /* 0x000fec0000010000 */
[----:B------:R-:W-:-:S02]  /*20450*/  UMOV UR4, 0x400 ;  /* 0x0000040000047882 */ /* 0x000fc40000000000 */
[----:B-1----:R-:W-:-:S06]  /*20460*/  ULEA UR4, UR5, UR4, 0x18 ;  /* 0x0000000405047291 */ /* 0x002fcc000f8ec03f */
[----:B------:R-:W-:-:S05]  /*20470*/  IMAD.U32 R23, RZ, RZ, UR4 ;  /* 0x00000004ff177e24 */ /* 0x000fca000f8e00ff */
[----:B------:R1:W4:Y:S01]  /*20480*/  LDS.128 R16, [R23+0x228d0] ;  /* 0x0228d00017107984 */ /* 0x0003220000000c00 */
[----:B------:R-:W-:Y:S06]  /*20490*/  BAR.ARV 0x4, 0x180 ;  /* 0x0106000000007b1d */ /* 0x000fec0000002000 */
[----:B------:R-:W-:Y:S05]  /*204a0*/  BRA `(.L_x_3164) ;  /* 0x0000000800cc7947 */ /* 0x000fea0003800000 */
.L_x_3163:
        /* <DEDUP_REMOVED lines=8> */
[----:B------:R-:W1:Y:S02]  /*20530*/  @!P1 LDC.64 R2, c[0x0][0xc80] ;  /* 0x00032000ff029b82 */ /* 0x000e640000000a00 */
[----:B-1----:R-:W-:-:S06]  /*20540*/  @!P1 IMAD.WIDE R2, R5, 0x4, R2 ;  /* 0x0000000405029825 */ /* 0x002fcc00078e0202 */
[----:B------:R-:W4:Y:S01]  /*20550*/  @!P1 LDG.E R2, desc[UR54][R2.64] ;  /* 0x0000003602029981 */ /* 0x000f22000c1e1900 */
[----:B------:R-:W-:Y:S02]  /*20560*/  MOV R5, RZ ;  /* 0x000000ff00057202 */ /* 0x000fe40000000f00 */
[C---:B------:R-:W-:Y:S01]  /*20570*/  ISETP.GE.U32.AND P2, PT, R8.reuse, 0x2, PT ;  /* 0x000000020800780c */ /* 0x040fe20003f46070 */
[----:B------:R-:W-:Y:S01]  /*20580*/  SHFL.IDX PT, R0, R16, RZ, 0x1f ;  /* 0x00001fff10007589 */ /* 0x000fe200000e0000 */
[C---:B------:R-:W-:Y:S02]  /*20590*/  ISETP.GE.U32.AND P3, PT, R8.reuse, 0x4, PT ;  /* 0x000000040800780c */ /* 0x040fe40003f66070 */
[C---:B------:R-:W-:Y:S01]  /*205a0*/  ISETP.GE.U32.AND P4, PT, R8.reuse, 0x8, PT ;  /* 0x000000080800780c */ /* 0x040fe20003f86070 */
[----:B0-23--:R-:W-:Y:S01]  /*205b0*/  SHFL.IDX PT, R4, R16, 0x1, 0x1f ;  /* 0x00201f0010047f89 */ /* 0x00dfe200000e0000 */
[C---:B------:R-:W-:Y:S01]  /*205c0*/  ISETP.GE.U32.AND P5, PT, R8.reuse, 0x10, PT ;  /* 0x000000100800780c */ /* 0x040fe20003fa6070 */
        /* <DEDUP_REMOVED lines=18> */
.L_x_3358:
[----:B------:R-:W-:Y:S02]  /*206f0*/  ULDC UR4, c[0x0][0xc38] ;  /* 0x00030e0000047ab9 */ /* 0x000fe40000000800 */
[----:B------:R-:W-:-:S04]  /*20700*/  IMAD.U32 R7, RZ, RZ, UR4 ;  /* 0x00000004ff077e24 */ /* 0x000fc8000f8e00ff */
[----:B-1----:R-:W-:-:S04]  /*20710*/  IMAD R14, R14, R7, RZ ;  /* 0x000000070e0e7224 */ /* 0x002fc800078e02ff */
[----:B------:R-:W-:-:S05]  /*20720*/  IMAD.IADD R9, R4, 0x1, R14 ;  /* 0x0000000104097824 */ /* 0x000fca00078e020e */
[----:B------:R-:W-:-:S13]  /*20730*/  ISETP.GT.AND P6, PT, R9, R0, PT ;  /* 0x000000000900720c */ /* 0x000fda0003fc4270 */
[----:B------:R-:W-:Y:S05]  /*20740*/  @P6 BRA `(.L_x_3166) ;  /* 0x00000000009c6947 */ /* 0x000fea0003800000 */
.L_x_3171:
[----:B0-----:R-:W0:Y:S01]  /*20750*/  LDC R2, c[0x0][0xc3c] ;  /* 0x00030f00ff027b82 */ /* 0x001e220000000800 */
[----:B------:R-:W-:-:S05]  /*20760*/  VIADD R19, R19, 0x1f ;  /* 0x0000001f13137836 */ /* 0x000fca0000000000 */
        /* <DEDUP_REMOVED lines=12> */
.L_x_3169:
[----:B------:R-:W-:Y:S05]  /*20830*/  BSYNC B0 ;  /* 0x0000000000007941 */ /* 0x000fea0003800000 */
.L_x_3168:
[----:B------:R-:W-:-:S03]  /*20840*/  UMOV UR4, 0xffffffff ;  /* 0xffffffff00047882 */ /* 0x000fc60000000000 */
[----:B------:R-:W-:Y:S05]  /*20850*/  BRA.DIV UR4, `(.L_x_3170) ;  /* 0x0000005604ec7947 */ /* 0x000fea000b800000 */
[----:B-----5:R-:W1:Y:S02]  /*20860*/  SHFL.UP PT, R14, R5, 0x1, RZ ;  /* 0x04200000050e7989 */ /* 0x020e6400000e00ff */
[----:B-1----:R-:W-:-:S04]  /*20870*/  SEL R14, R14, RZ, P1 ;  /* 0x000000ff0e0e7207 */ /* 0x002fc80000800000 */
        /* <DEDUP_REMOVED lines=14> */
.L_x_3366:
[----:B------:R-:W-:Y:S02]  /*20960*/  ULDC UR4, c[0x0][0xc38] ;  /* 0x00030e0000047ab9 */ /* 0x000fe40000000800 */
[----:B------:R-:W-:-:S04]  /*20970*/  IMAD.U32 R7, RZ, RZ, UR4 ;  /* 0x00000004ff077e24 */ /* 0x000fc8000f8e00ff */
[----:B-1----:R-:W-:-:S04]  /*20980*/  IMAD R14, R14, R7, RZ ;  /* 0x000000070e0e7224 */ /* 0x002fc800078e02ff */
[----:B------:R-:W-:-:S05]  /*20990*/  IMAD.IADD R9, R14, 0x1, R9 ;  /* 0x000000010e097824 */ /* 0x000fca00078e0209 */
[----:B------:R-:W-:-:S13]  /*209a0*/  ISETP.GT.AND P6, PT, R9, R0, PT ;  /* 0x000000000900720c */ /* 0x000fda0003fc4270 */
[----:B------:R-:W-:Y:S05]  /*209b0*/  @!P6 BRA `(.L_x_3171) ;  /* 0xfffffffc0064e947 */ /* 0x000fea000383ffff */
.L_x_3166:
        /* <DEDUP_REMOVED lines=8> */
.L_x_3370:
[----:B------:R-:W-:Y:S01]  /*20a40*/  ISETP.NE.AND P0, PT, R3, RZ, PT ;  /* 0x000000ff0300720c */ /* 0x000fe20003f05270 */
[----:B------:R-:W-:-:S12]  /*20a50*/  IMAD.MOV.U32 R14, RZ, RZ, RZ ;  /* 0x000000ffff0e7224 */ /* 0x000fd800078e00ff */
[----:B------:R-:W-:Y:S05]  /*20a60*/  @!P0 BRA `(.L_x_3173) ;  /* 0x0000000000108947 */ /* 0x000fea0003800000 */
[----:B------:R-:W-:Y:S01]  /*20a70*/  UMOV UR4, 0xffffffff ;  /* 0xffffffff00047882 */ /* 0x000fe20000000000 */
[----:B------:R-:W-:Y:S02]  /*20a80*/  VIADD R12, R4, 0xffffffff ;  /* 0xffffffff040c7836 */ /* 0x000fe40000000000 */
[----:B------:R-:W-:Y:S05]  /*20a90*/  BRA.DIV UR4, `(.L_x_3174) ;  /* 0x0000005a04607947 */ /* 0x000fea000b800000 */
[----:B------:R3:W4:Y:S02]  /*20aa0*/  SHFL.IDX PT, R14, R2, R12, 0x1f ;  /* 0x00001f0c020e7589 */ /* 0x00072400000e0000 */
.L_x_3173:
[----:B0--3--:R-:W0:Y:S01]  /*20ab0*/  LDC.64 R2, c[0x0][0xc90] ;  /* 0x00032400ff027b82 */ /* 0x009e220000000a00 */
[----:B------:R-:W-:-:S04]  /*20ac0*/  IMAD.IADD R19, R4, 0x1, R19 ;  /* 0x0000000104137824 */ /* 0x000fc800078e0213 */
[----:B0-----:R-:W-:-:S05]  /*20ad0*/  IMAD.WIDE R2, R19, 0x4, R2 ;  /* 0x0000000413027825 */ /* 0x001fca00078e0202 */
[----:B------:R0:W1:Y:S01]  /*20ae0*/  LDG.E R6, desc[UR54][R2.64] ;  /* 0x0000003602067981 */ /* 0x000062000c1e1900 */
[----:B----4-:R-:W-:Y:S02]  /*20af0*/  IMAD R16, R14, R7, R16 ;  /* 0x000000070e107224 */ /* 0x010fe400078e0210 */
[----:B0-----:R-:W-:Y:S02]  /*20b00*/  IMAD.MOV.U32 R2, RZ, RZ, RZ ;  /* 0x000000ffff027224 */ /* 0x001fe400078e00ff */
[----:B-12---:R-:W-:-:S05]  /*20b10*/  IMAD R4, R5, R6, RZ ;  /* 0x0000000605047224 */ /* 0x006fca00078e02ff */
[----:B------:R-:W-:-:S04]  /*20b20*/  IABS R8, R4 ;  /* 0x0000000400087213 */ /* 0x000fc80000000000 */
[----:B------:R-:W0:Y:S08]  /*20b30*/  I2F.RP R10, R8 ;  /* 0x00000008000a7306 */ /* 0x000e300000209400 */
[----:B0-----:R-:W0:Y:S02]  /*20b40*/  MUFU.RCP R10, R10 ;  /* 0x0000000a000a7308 */ /* 0x001e240000001000 */
[----:B0-----:R-:W-:-:S06]  /*20b50*/  IADD3 R11, R10, 0xffffffe, RZ ;  /* 0x0ffffffe0a0b7810 */ /* 0x001fcc0007ffe0ff */
        /* <DEDUP_REMOVED lines=20> */
[----:B------:R-:W-:Y:S01]  /*20ca0*/  IMAD R0, R6, R2, RZ ;  /* 0x0000000206007224 */ /* 0x000fe200078e02ff */
[----:B------:R-:W-:-:S03]  /*20cb0*/  IADD3 R2, -R2, RZ, RZ ;  /* 0x000000ff02027210 */ /* 0x000fc60007ffe1ff */
        /* <DEDUP_REMOVED lines=33> */
.L_x_3167:
[----:B------:R-:W-:Y:S01]  /*20ed0*/  UMOV UR4, URZ ;  /* 0x0000003f00047c82 */ /* 0x000fe20008000000 */
[----:B------:R-:W-:Y:S01]  /*20ee0*/  UMOV UR5, URZ ;  /* 0x0000003f00057c82 */ /* 0x000fe20008000000 */
[----:B------:R-:W-:Y:S01]  /*20ef0*/  ULDC UR6, c[0x0][0xc3c] ;  /* 0x00030f0000067ab9 */ /* 0x000fe20000000800 */
[----:B------:R-:W-:Y:S01]  /*20f00*/  MOV R16, R0 ;  /* 0x0000000000107202 */ /* 0x000fe20000000f00 */
[----:B------:R-:W-:Y:S02]  /*20f10*/  IMAD.U32 R17, RZ, RZ, UR4 ;  /* 0x00000004ff117e24 */ /* 0x000fe4000f8e00ff */
[----:B------:R-:W-:Y:S02]  /*20f20*/  IMAD.U32 R18, RZ, RZ, UR5 ;  /* 0x00000005ff127e24 */ /* 0x000fe4000f8e00ff */
[----:B------:R-:W-:-:S07]  /*20f30*/  IMAD.U32 R19, RZ, RZ, UR6 ;  /* 0x00000006ff137e24 */ /* 0x000fce000f8e00ff */
.L_x_3175:
        /* <DEDUP_REMOVED lines=10> */
.L_x_3164:
[----:B------:R-:W-:Y:S02]  /*20fe0*/  ULDC UR4, c[0x0][0xc3c] ;  /* 0x00030f0000047ab9 */ /* 0x000fe40000000800 */
[----:B----4-:R-:W-:-:S13]  /*20ff0*/  ISETP.GE.AND P0, PT, R19, UR4, PT ;  /* 0x0000000413007c0c */ /* 0x010fda000bf06270 */
[----:B------:R-:W-:Y:S05]  /*21000*/  @!P0 BRA `(.L_x_3176) ;  /* 0xffffff9c007c8947 */ /* 0x000fea000383ffff */
[----:B------:R-:W-:Y:S05]  /*21010*/  BSYNC B8 ;  /* 0x0000000000087941 */ /* 0x000fea0003800000 */
.L_x_3061:
[----:B------:R-:W4:Y:S01]  /*21020*/  LDL.LU R0, [R1+0x24] ;  /* 0x0000240001007983 */ /* 0x000f220000300800 */
[----:B------:R-:W-:Y:S01]  /*21030*/  BSSY B0, `(.L_x_3177) ;  /* 0x000000b000007945 */ /* 0x000fe20003800000 */
[----:B------:R-:W2:Y:S01]  /*21040*/  S2R R5, SR_CgaCtaId ;  /* 0x0000000000057919 */ /* 0x000ea20000008800 */
[----:B----4-:R-:W-:-:S05]  /*21050*/  VIADD R0, R0, 0x1 ;  /* 0x0000000100007836 */ /* 0x010fca0000000000 */
[----:B0-----:R-:W-:-:S04]  /*21060*/  LEA.HI R2, R0, R0, RZ, 0x1 ;  /* 0x0000000000027211 */ /* 0x001fc800078f08ff */
[----:B------:R-:W-:Y:S02]  /*21070*/  LOP3.LUT R3, R2, 0xfffffffe, RZ, 0xc0, !PT ;  /* 0xfffffffe02037812 */ /* 0x000fe400078ec0ff */
[----:B------:R-:W-:-:S03]  /*21080*/  MOV R2, 0x400 ;  /* 0x0000040000027802 */ /* 0x000fc60000000f00 */
[----:B------:R-:W-:Y:S01]  /*21090*/  IMAD.IADD R0, R0, 0x1, -R3 ;  /* 0x0000000100007824 */ /* 0x000fe200078e0a03 */
[----:B--23--:R-:W-:-:S04]  /*210a0*/  LEA R4, R5, R2, 0x18 ;  /* 0x0000000205047211 */ /* 0x00cfc800078ec0ff */
[----:B------:R-:W-:-:S04]  /*210b0*/  SHF.L.U32 R0, R0, 0x1f, RZ ;  /* 0x0000001f00007819 */ /* 0x000fc800000006ff */
[----:B------:R-:W0:Y:S02]  /*210c0*/  SYNCS.PHASECHK.TRANS64.TRYWAIT P0, [R4+URZ+0x22820], R0 ;  /* 0x02282000040075a7 */ /* 0x000e24000800017f */
[----:B0-----:R-:W-:Y:S05]  /*210d0*/  @!P0 BRA `(.L_x_3178) ;  /* 0x0000005000f48947 */ /* 0x001fea0003800000 */
.L_x_3373:
[----:B------:R-:W-:Y:S05]  /*210e0*/  BSYNC B0 ;  /* 0x0000000000007941 */ /* 0x000fea0003800000 */
.L_x_3177:
[----:B------:R-:W-:-:S03]  /*210f0*/  UMOV UR4, 0xffffffff ;  /* 0xffffffff00047882 */ /* 0x000fc60000000000 */
[----:B------:R-:W-:Y:S05]  /*21100*/  BRA.DIV UR4, `(.L_x_3179) ;  /* 0x0000005204fc7947 */ /* 0x000fea000b800000 */
[----:B0-----:R-:W0:Y:S02]  /*21110*/  S2R R0, SR_TID.X ;  /* 0x0000000000007919 */ /* 0x001e240000002100 */
[----:B0-----:R-:W-:-:S04]  /*21120*/  SHF.R.U32.HI R0, RZ, 0x5, R0 ;  /* 0x00000005ff007819 */ /* 0x001fc80000011600 */
[----:B------:R-:W-:-:S05]  /*21130*/  LOP3.LUT R0, R0, 0x3, RZ, 0xc0, !PT ;  /* 0x0000000300007812 */ /* 0x000fca00078ec0ff */
[----:B------:R0:W2:Y:S02]  /*21140*/  SHFL.IDX PT, R14, R0, RZ, 0x1f ;  /* 0x00001fff000e7589 */ /* 0x0000a400000e0000 */
.L_x_3376:
[----:B--2---:R-:W-:-:S13]  /*21150*/  ISETP.NE.AND P0, PT, R14, RZ, PT ;  /* 0x000000ff0e00720c */ /* 0x004fda0003f05270 */
[----:B------:R-:W-:Y:S05]  /*21160*/  @P0 BRA `(.L_x_2831) ;  /* 0x0000000000880947 */ /* 0x000fea0003800000 */
[----:B------:R-:W-:-:S03]  /*21170*/  UMOV UR4, 0xffffffff ;  /* 0xffffffff00047882 */ /* 0x000fc60000000000 */
[----:B------:R-:W-:Y:S05]  /*21180*/  BRA.DIV UR4, `(.L_x_3180) ;  /* 0x0000005604107947 */ /* 0x000fea000b800000 */
[----:B------:R-:W-:-:S13]  /*21190*/  ELECT P6, URZ, PT ;  /* 0x00000000003f782f */ /* 0x000fda00038c0000 */
.L_x_3379:
[----:B------:R-:W-:Y:S05]  /*211a0*/  @!P6 BRA `(.L_x_2831) ;  /* 0x000000000078e947 */ /* 0x000fea0003800000 */
[----:B------:R-:W-:-:S06]  /*211b0*/  ULOP3.LUT UR4, UR36, 0x2, URZ, 0xfc, !UPT ;  /* 0x0000000224047892 */ /* 0x000fcc000f8efc3f */
[----:B0-----:R-:W-:-:S05]  /*211c0*/  IMAD.U32 R0, RZ, RZ, UR4 ;  /* 0x00000004ff007e24 */ /* 0x001fca000f8e00ff */
[----:B------:R-:W-:-:S13]  /*211d0*/  ISETP.NE.AND P0, PT, R0, 0x3, PT ;  /* 0x000000030000780c */ /* 0x000fda0003f05270 */
[----:B------:R-:W-:Y:S05]  /*211e0*/  @!P0 BRA `(.L_x_3181) ;  /* 0x0000000000048947 */ /* 0x000fea0003800000 */
[----:B------:R-:W-:Y:S01]  /*211f0*/  BPT.TRAP 0x1 ;  /* 0x000000040000795c */ /* 0x000fe20000300000 */
.L_x_3181:
[C---:B------:R-:W-:Y:S01]  /*21200*/  IMAD R5, R25.reuse, 0x8, R4 ;  /* 0x0000000819057824 */ /* 0x040fe200078e0204 */
[----:B------:R-:W-:Y:S01]  /*21210*/  SHF.L.U32 R0, R26, 0x1f, RZ ;  /* 0x0000001f1a007819 */ /* 0x000fe200000006ff */
[----:B------:R-:W-:-:S03]  /*21220*/  VIADD R25, R25, 0x1 ;  /* 0x0000000119197836 */ /* 0x000fc60000000000 */
[----:B------:R-:W0:Y:S02]  /*21230*/  SYNCS.PHASECHK.TRANS64.TRYWAIT P1, [R5+URZ+0x22840], R0 ;  /* 0x02284000050075a7 */ /* 0x000e24000802017f */
[----:B------:R-:W-:-:S04]  /*21240*/  ISETP.NE.AND P2, PT, R25, 0x2, PT ;  /* 0x000000021900780c */ /* 0x000fc80003f45270 */
[----:B------:R-:W-:Y:S01]  /*21250*/  SEL R3, RZ, 0x1, P2 ;  /* 0x00000001ff037807 */ /* 0x000fe20001000000 */
[----:B0-----:R-:W-:Y:S08]  /*21260*/  @!P1 BRA `(.L_x_3182) ;  /* 0x0000005000f89947 */ /* 0x001ff00003800000 */
.L_x_3380:
[----:B------:R-:W-:Y:S02]  /*21270*/  SEL R25, R25, RZ, P2 ;  /* 0x000000ff19197207 */ /* 0x000fe40001000000 */
[----:B------:R-:W-:Y:S01]  /*21280*/  LOP3.LUT R2, R26, R3, RZ, 0x3c, !PT ;  /* 0x000000031a027212 */ /* 0x000fe200078e3cff */
[----:B------:R-:W-:Y:S06]  /*21290*/  @!P0 BRA `(.L_x_3183) ;  /* 0x0000000000048947 */ /* 0x000fec0003800000 */
[----:B------:R-:W-:Y:S01]  /*212a0*/  BPT.TRAP 0x1 ;  /* 0x000000040000795c */ /* 0x000fe20000300000 */
.L_x_3183:
[----:B------:R-:W-:Y:S01]  /*212b0*/  IMAD R25, R25, 0x8, R4 ;  /* 0x0000000819197824 */ /* 0x000fe200078e0204 */
[----:B------:R-:W-:-:S04]  /*212c0*/  SHF.L.U32 R2, R2, 0x1f, RZ ;  /* 0x0000001f02027819 */ /* 0x000fc800000006ff */
[----:B------:R-:W2:Y:S02]  /*212d0*/  SYNCS.PHASECHK.TRANS64.TRYWAIT P1, [R25+URZ+0x22840], R2 ;  /* 0x02284002190075a7 */ /* 0x000ea4000802017f */
[----:B--2---:R-:W-:Y:S05]  /*212e0*/  @!P1 BRA `(.L_x_3184) ;  /* 0x0000005000ec9947 */ /* 0x004fea0003800000 */
.L_x_3381:
[----:B------:R-:W-:Y:S05]  /*212f0*/  @!P0 BRA `(.L_x_3185) ;  /* 0x0000000000048947 */ /* 0x000fea0003800000 */
[----:B------:R-:W-:Y:S01]  /*21300*/  BPT.TRAP 0x1 ;  /* 0x000000040000795c */ /* 0x000fe20000300000 */
.L_x_3185:
[----:B------:R-:W3:Y:S02]  /*21310*/  SYNCS.PHASECHK.TRANS64.TRYWAIT P1, [R5+URZ+0x22860], R0 ;  /* 0x02286000050075a7 */ /* 0x000ee4000802017f */
[----:B---3--:R-:W-:Y:S05]  /*21320*/  @!P1 BRA `(.L_x_3186) ;  /* 0x0000005000f09947 */ /* 0x008fea0003800000 */
.L_x_3382:
[----:B------:R-:W-:Y:S05]  /*21330*/  @!P0 BRA `(.L_x_3187) ;  /* 0x0000000000048947 */ /* 0x000fea0003800000 */
[----:B------:R-:W-:Y:S01]  /*21340*/  BPT.TRAP 0x1 ;  /* 0x000000040000795c */ /* 0x000fe20000300000 */
.L_x_3187:
[----:B----4-:R4:W0:Y:S02]  /*21350*/  SYNCS.PHASECHK.TRANS64.TRYWAIT P0, [R25+URZ+0x22860], R2 ;  /* 0x02286002190075a7 */ /* 0x010824000800017f */
[----:B0-----:R-:W-:Y:S05]  /*21360*/  @!P0 NANOSLEEP.SYNCS 0x989680 ;  /* 0x009896800000895d */ /* 0x001fea0003900000 */
[----:B------:R-:W0:Y:S02]  /*21370*/  @!P0 SYNCS.PHASECHK.TRANS64 P0, [R25+URZ+0x22860], R2 ;  /* 0x02286002190085a7 */ /* 0x000e24000800007f */
[----:B0-----:R-:W-:Y:S05]  /*21380*/  @!P0 BRA `(.L_x_3187) ;  /* 0xfffffffc00f08947 */ /* 0x001fea000383ffff */
.L_x_2831:
[----:B------:R-:W-:Y:S05]  /*21390*/  BSYNC B9 ;  /* 0x0000000000097941 */ /* 0x000fea0003800000 */
.L_x_2828:
[----:B------:R-:W-:Y:S05]  /*213a0*/  EXIT ;  /* 0x000000000000794d */ /* 0x000fea0003800000 */
.L_x_2857:
[----:B0-----:R0:W1:Y:S02]  /*213b0*/  SYNCS.PHASECHK.TRANS64.TRYWAIT P4, [R89+URZ+0x22890], R102 ;  /* 0x02289066590075a7 */ /* 0x001064000808017f */
[----:B-1----:R-:W-:Y:S05]  /*213c0*/  @!P4 NANOSLEEP.SYNCS 0x989680 ;  /* 0x009896800000c95d */ /* 0x002fea0003900000 */
[----:B------:R-:W1:Y:S02]  /*213d0*/  @!P4 SYNCS.PHASECHK.TRANS64 P4, [R89+URZ+0x22890], R102 ;  /* 0x022890665900c5a7 */ /* 0x000e64000808007f */
[----:B-1----:R-:W-:Y:S05]  /*213e0*/  @!P4 BRA `(.L_x_2857) ;  /* 0xfffffffc00f0c947 */ /* 0x002fea000383ffff */
[----:B------:R-:W-:Y:S05]  /*213f0*/  BRA `(.L_x_3188) ;  /* 0xfffffe1800d47947 */ /* 0x000fea000383ffff */
.L_x_2858:
[----:B------:R-:W-:Y:S01]  /*21400*/  BSSY B1, `(.L_x_3189) ;  /* 0x0000008000017945 */ /* 0x000fe20003800000 */
[----:B------:R-:W-:Y:S01]  /*21410*/  IMAD.MOV.U32 R13, RZ, RZ, R94 ;  /* 0x000000ffff0d7224 */ /* 0x000fe200078e005e */
[----:B------:R-:W-:Y:S01]  /*21420*/  MOV R12, RZ ;  /* 0x000000ff000c7202 */ /* 0x000fe20000000f00 */
[----:B------:R-:W-:Y:S02]  /*21430*/  IMAD.MOV.U32 R11, RZ, RZ, 0x1c1f ;  /* 0x00001c1fff0b7424 */ /* 0x000fe400078e00ff */
[----:B------:R-:W-:-:S07]  /*21440*/  IMAD.MOV.U32 R15, RZ, RZ, -0x1 ;  /* 0xffffffffff0f7424 */ /* 0x000fce00078e00ff */
[----:B0-----:R-:W-:Y:S05]  /*21450*/  WARPSYNC.COLLECTIVE R15, `(.L_x_3190) ;  /* 0x000000000f087348 */ /* 0x001fea0003c00000 */
[----:B------:R1:W2:Y:S02]  /*21460*/  SHFL.IDX P6, R14, R13, R12, R11 ;  /* 0x0000000c0d0e7389 */ /* 0x0002a400000c000b */
[----:B012---:R-:W-:Y:S01]  /*21470*/  ENDCOLLECTIVE ;  /* 0x000000000000791b */ /* 0x007fe20003800000 */
.L_x_3190:
[----:B------:R-:W-:Y:S05]  /*21480*/  BSYNC B1 ;  /* 0x0000000000017941 */ /* 0x000fea0003800000 */
.L_x_3189:
[----:B------:R-:W-:Y:S02]  /*21490*/  IMAD.MOV.U32 R13, RZ, RZ, R93 ;  /* 0x000000ffff0d7224 */ /* 0x000fe400078e005d */
[----:B------:R-:W-:Y:S02]  /*214a0*/  IMAD.MOV.U32 R12, RZ, RZ, RZ ;  /* 0x000000ffff0c7224 */ /* 0x000fe400078e00ff */
[----:B------:R-:W-:Y:S02]  /*214b0*/  IMAD.MOV.U32 R11, RZ, RZ, 0x1c1f ;  /* 0x00001c1fff0b7424 */ /* 0x000fe400078e00ff */
[----:B------:R-:W-:Y:S02]  /*214c0*/  IMAD.MOV.U32 R15, RZ, RZ, -0x1 ;  /* 0xffffffffff0f7424 */ /* 0x000fe400078e00ff */
[----:B------:R-:W-:-:S07]  /*214d0*/  IMAD.MOV.U32 R33, RZ, RZ, R14 ;  /* 0x000000ffff217224 */ /* 0x000fce00078e000e */
[----:B------:R-:W-:Y:S05]  /*214e0*/  WARPSYNC.COLLECTIVE R15, `(.L_x_3191) ;  /* 0x000000000f087348 */ /* 0x000fea0003c00000 */
[----:B------:R0:W1:Y:S02]  /*214f0*/  SHFL.IDX P6, R14, R13, R12, R11 ;  /* 0x0000000c0d0e7389 */ /* 0x00006400000c000b */
[----:B01----:R-:W-:Y:S01]  /*21500*/  ENDCOLLECTIVE ;  /* 0x000000000000791b */ /* 0x003fe20003800000 */
.L_x_3191:
[----:B------:R-:W-:Y:S01]  /*21510*/  IMAD.MOV.U32 R35, RZ, RZ, R14 ;  /* 0x000000ffff237224 */ /* 0x000fe200078e000e */
[----:B------:R-:W-:Y:S06]  /*21520*/  BRA `(.L_x_3192) ;  /* 0xfffffe18009c7947 */ /* 0x000fec000383ffff */
.L_x_2867:
[----:B------:R-:W-:Y:S01]  /*21530*/  BSSY B1, `(.L_x_3193) ;  /* 0x0000008000017945 */ /* 0x000fe20003800000 */
[----:B0---4-:R-:W-:Y:S01]  /*21540*/  IMAD.MOV.U32 R13, RZ, RZ, R94 ;  /* 0x000000ffff0d7224 */ /* 0x011fe200078e005e */
[----:B------:R-:W-:Y:S01]  /*21550*/  MOV R11, 0x1c1f ;  /* 0x00001c1f000b7802 */ /* 0x000fe20000000f00 */
[----:B------:R-:W-:Y:S02]  /*21560*/  IMAD.MOV.U32 R12, RZ, RZ, 0x1 ;  /* 0x00000001ff0c7424 */ /* 0x000fe400078e00ff */
[----:B------:R-:W-:-:S07]  /*21570*/  IMAD.MOV.U32 R15, RZ, RZ, -0x1 ;  /* 0xffffffffff0f7424 */ /* 0x000fce00078e00ff */
[----:B-123--:R-:W-:Y:S05]  /*21580*/  WARPSYNC.COLLECTIVE R15, `(.L_x_3194) ;  /* 0x000000000f087348 */ /* 0x00efea0003c00000 */
[----:B------:R0:W4:Y:S02]  /*21590*/  SHFL.IDX P6, R14, R13, R12, R11 ;  /* 0x0000000c0d0e7389 */ /* 0x00012400000c000b */
[----:B01234-:R-:W-:Y:S01]  /*215a0*/  ENDCOLLECTIVE ;  /* 0x000000000000791b */ /* 0x01ffe20003800000 */
.L_x_3194:
[----:B------:R-:W-:Y:S05]  /*215b0*/  BSYNC B1 ;  /* 0x0000000000017941 */ /* 0x000fea0003800000 */
.L_x_3193:
        /* <DEDUP_REMOVED lines=8> */
.L_x_3195:
[----:B------:R-:W-:Y:S01]  /*21640*/  IMAD.MOV.U32 R93, RZ, RZ, R14 ;  /* 0x000000ffff5d7224 */ /* 0x000fe200078e000e */
[----:B------:R-:W-:Y:S06]  /*21650*/  BRA `(.L_x_3196) ;  /* 0xfffffe2000007947 */ /* 0x000fec000383ffff */
.L_x_2877:
[----:B-1----:R1:W2:Y:S02]  /*21660*/  SYNCS.PHASECHK.TRANS64.TRYWAIT P3, [R89+URZ+0x22890], R102 ;  /* 0x02289066590075a7 */ /* 0x0022a4000806017f */
[----:B--2---:R-:W-:Y:S05]  /*21670*/  @!P3 NANOSLEEP.SYNCS 0x989680 ;  /* 0x009896800000b95d */ /* 0x004fea0003900000 */
[----:B------:R-:W2:Y:S02]  /*21680*/  @!P3 SYNCS.PHASECHK.TRANS64 P3, [R89+URZ+0x22890], R102 ;  /* 0x022890665900b5a7 */ /* 0x000ea4000806007f */
[----:B--2---:R-:W-:Y:S05]  /*21690*/  @!P3 BRA `(.L_x_2877) ;  /* 0xfffffffc00f0b947 */ /* 0x004fea000383ffff */
[----:B------:R-:W-:Y:S05]  /*216a0*/  BRA `(.L_x_3197) ;  /* 0xfffffe2800b87947 */ /* 0x000fea000383ffff */
.L_x_2878:
[----:B------:R-:W-:Y:S01]  /*216b0*/  BSSY B1, `(.L_x_3198) ;  /* 0x0000008000017945 */ /* 0x000fe20003800000 */
[----:B------:R-:W-:Y:S01]  /*216c0*/  IMAD.MOV.U32 R13, RZ, RZ, R94 ;  /* 0x000000ffff0d7224 */ /* 0x000fe200078e005e */
[----:B------:R-:W-:Y:S01]  /*216d0*/  MOV R15, 0xffffffff ;  /* 0xffffffff000f7802 */ /* 0x000fe20000000f00 */
[----:B------:R-:W-:Y:S02]  /*216e0*/  IMAD.MOV.U32 R12, RZ, RZ, RZ ;  /* 0x000000ffff0c7224 */ /* 0x000fe400078e00ff */
[----:B------:R-:W-:-:S07]  /*216f0*/  IMAD.MOV.U32 R11, RZ, RZ, 0x1c1f ;  /* 0x00001c1fff0b7424 */ /* 0x000fce00078e00ff */
[----:B-1----:R-:W-:Y:S05]  /*21700*/  WARPSYNC.COLLECTIVE R15, `(.L_x_3199) ;  /* 0x000000000f087348 */ /* 0x002fea0003c00000 */
[----:B------:R0:W2:Y:S02]  /*21710*/  SHFL.IDX P6, R14, R13, R12, R11 ;  /* 0x0000000c0d0e7389 */ /* 0x0000a400000c000b */
[----:B012---:R-:W-:Y:S01]  /*21720*/  ENDCOLLECTIVE ;  /* 0x000000000000791b */ /* 0x007fe20003800000 */
.L_x_3199:
[----:B------:R-:W-:Y:S05]  /*21730*/  BSYNC B1 ;  /* 0x0000000000017941 */ /* 0x000fea0003800000 */
.L_x_3198:
        /* <DEDUP_REMOVED lines=8> */
.L_x_3200:
[----:B------:R-:W-:Y:S05]  /*217c0*/  BRA `(.L_x_3201) ;  /* 0xfffffe2800887947 */ /* 0x000fea000383ffff */
.L_x_2883:
[----:B------:R-:W-:Y:S01]  /*217d0*/  BSSY B1, `(.L_x_3202) ;  /* 0x0000008000017945 */ /* 0x000fe20003800000 */
[----:B----4-:R-:W-:Y:S02]  /*217e0*/  IMAD.MOV.U32 R13, RZ, RZ, R94 ;  /* 0x000000ffff0d7224 */ /* 0x010fe400078e005e */
[----:B------:R-:W-:Y:S02]  /*217f0*/  IMAD.MOV.U32 R12, RZ, RZ, 0x1 ;  /* 0x00000001ff0c7424 */ /* 0x000fe400078e00ff */
[----:B------:R-:W-:Y:S02]  /*21800*/  IMAD.MOV.U32 R11, RZ, RZ, 0x1c1f ;  /* 0x00001c1fff0b7424 */ /* 0x000fe400078e00ff */
[----:B------:R-:W-:-:S07]  /*21810*/  IMAD.MOV.U32 R15, RZ, RZ, -0x1 ;  /* 0xffffffffff0f7424 */ /* 0x000fce00078e00ff */
[----:B0123--:R-:W-:Y:S05]  /*21820*/  WARPSYNC.COLLECTIVE R15, `(.L_x_3203) ;  /* 0x000000000f087348 */ /* 0x00ffea0003c00000 */
[----:B---3--:R3:W4:Y:S02]  /*21830*/  SHFL.IDX P6, R14, R13, R12, R11 ;  /* 0x0000000c0d0e7389 */ /* 0x00872400000c000b */
[----:B01234-:R-:W-:Y:S01]  /*21840*/  ENDCOLLECTIVE ;  /* 0x000000000000791b */ /* 0x01ffe20003800000 */
.L_x_3203:
[----:B------:R-:W-:Y:S05]  /*21850*/  BSYNC B1 ;  /* 0x0000000000017941 */ /* 0x000fea0003800000 */
.L_x_3202:
        /* <DEDUP_REMOVED lines=8> */
.L_x_3204:
[----:B------:R-:W-:Y:S01]  /*218e0*/  IMAD.MOV.U32 R36, RZ, RZ, R14 ;  /* 0x000000ffff247224 */ /* 0x000fe200078e000e */
[----:B------:R-:W-:Y:S06]  /*218f0*/  BRA `(.L_x_3205) ;  /* 0xfffffe30001c7947 */ /* 0x000fec000383ffff */
.L_x_2888:
[----:B0-----:R0:W1:Y:S02]  /*21900*/  SYNCS.PHASECHK.TRANS64.TRYWAIT P1, [R89+URZ+0x22890], R102 ;  /* 0x02289066590075a7 */ /* 0x001064000802017f */
[----:B-1----:R-:W-:Y:S05]  /*21910*/  @!P1 NANOSLEEP.SYNCS 0x989680 ;  /* 0x009896800000995d */ /* 0x002fea0003900000 */
[----:B------:R-:W1:Y:S02]  /*21920*/  @!P1 SYNCS.PHASECHK.TRANS64 P1, [R89+URZ+0x22890], R102 ;  /* 0x02289066590095a7 */ /* 0x000e64000802007f */
[----:B-1----:R-:W-:Y:S05]  /*21930*/  @!P1 BRA `(.L_x_2888) ;  /* 0xfffffffc00f09947 */ /* 0x002fea000383ffff */
[----:B------:R-:W-:Y:S05]  /*21940*/  BRA `(.L_x_3206) ;  /* 0xfffffe38001c7947 */ /* 0x000fea000383ffff */
.L_x_2889:
        /* <DEDUP_REMOVED lines=8> */
.L_x_3208:
[----:B------:R-:W-:Y:S05]  /*219d0*/  BSYNC B1 ;  /* 0x0000000000017941 */ /* 0x000fea0003800000 */
.L_x_3207:
        /* <DEDUP_REMOVED lines=8> */
.L_x_3209:
[----:B------:R-:W-:Y:S05]  /*21a60*/  BRA `(.L_x_3210) ;  /* 0xfffffe3800447947 */ /* 0x000fea000383ffff */
.L_x_2892:
        /* <DEDUP_REMOVED lines=8> */
.L_x_3212:
[----:B------:R-:W-:Y:S05]  /*21af0*/  BSYNC B1 ;  /* 0x0000000000017941 */ /* 0x000fea0003800000 */
.L_x_3211:
        /* <DEDUP_REMOVED lines=8> */
.L_x_3213:
[----:B------:R-:W-:Y:S05]  /*21b80*/  BRA `(.L_x_3214) ;  /* 0xfffffe3800447947 */ /* 0x000fea000383ffff */
.L_x_2896:
[----:B------:R0:W0:Y:S02]  /*21b90*/  SYNCS.PHASECHK.TRANS64.TRYWAIT P2, [R89+URZ+0x228b0], R102 ;  /* 0x0228b066590075a7 */ /* 0x000024000804017f */
[----:B0-----:R-:W-:Y:S05]  /*21ba0*/  @!P2 NANOSLEEP.SYNCS 0x989680 ;  /* 0x009896800000a95d */ /* 0x001fea0003900000 */
[----:B------:R-:W0:Y:S02]  /*21bb0*/  @!P2 SYNCS.PHASECHK.TRANS64 P2, [R89+URZ+0x228b0], R102 ;  /* 0x0228b0665900a5a7 */ /* 0x000e24000804007f */
[----:B0-----:R-:W-:Y:S05]  /*21bc0*/  @!P2 BRA `(.L_x_2896) ;  /* 0xfffffffc00f0a947 */ /* 0x001fea000383ffff */
[----:B------:R-:W-:Y:S05]  /*21bd0*/  BRA `(.L_x_3215) ;  /* 0xfffffe3800bc7947 */ /* 0x000fea000383ffff */
.L_x_2912:
[----:B------:R-:W-:Y:S01]  /*21be0*/  BSSY B0, `(.L_x_3216) ;  /* 0x0000007000007945 */ /* 0x000fe20003800000 */
[----:B------:R-:W-:Y:S02]  /*21bf0*/  IMAD.MOV.U32 R12, RZ, RZ, RZ ;  /* 0x000000ffff0c7224 */ /* 0x000fe400078e00ff */
[----:B------:R-:W-:Y:S02]  /*21c00*/  IMAD.MOV.U32 R11, RZ, RZ, 0x1f ;  /* 0x0000001fff0b7424 */ /* 0x000fe400078e00ff */
[----:B------:R-:W-:-:S07]  /*21c10*/  IMAD.MOV.U32 R15, RZ, RZ, -0x1 ;  /* 0xffffffffff0f7424 */ /* 0x000fce00078e00ff */
[----:B-----5:R-:W-:Y:S05]  /*21c20*/  WARPSYNC.COLLECTIVE R15, `(.L_x_3217) ;  /* 0x000000000f087348 */ /* 0x020fea0003c00000 */
[----:B------:R0:W1:Y:S02]  /*21c30*/  SHFL.IDX P6, R14, R13, R12, R11 ;  /* 0x0000000c0d0e7389 */ /* 0x00006400000c000b */
[----:B01---5:R-:W-:Y:S01]  /*21c40*/  ENDCOLLECTIVE ;  /* 0x000000000000791b */ /* 0x023fe20003800000 */
.L_x_3217:
[----:B------:R-:W-:Y:S05]  /*21c50*/  BSYNC B0 ;  /* 0x0000000000007941 */ /* 0x000fea0003800000 */
.L_x_3216:
[----:B------:R-:W-:Y:S05]  /*21c60*/  BRA `(.L_x_3218) ;  /* 0xfffffe4c00587947 */ /* 0x000fea000383ffff */
.L_x_2924:
[----:B------:R-:W-:Y:S01]  /*21c70*/  BSSY B1, `(.L_x_3219) ;  /* 0x0000008000017945 */ /* 0x000fe20003800000 */
[----:B0-----:R-:W-:Y:S02]  /*21c80*/  IMAD.MOV.U32 R13, RZ, RZ, R6 ;  /* 0x000000ffff0d7224 */ /* 0x001fe400078e0006 */
[----:B------:R-:W-:Y:S02]  /*21c90*/  IMAD.MOV.U32 R12, RZ, RZ, RZ ;  /* 0x000000ffff0c7224 */ /* 0x000fe400078e00ff */
[----:B------:R-:W-:Y:S02]  /*21ca0*/  IMAD.MOV.U32 R11, RZ, RZ, 0x1c1f ;  /* 0x00001c1fff0b7424 */ /* 0x000fe400078e00ff */
[----:B------:R-:W-:-:S07]  /*21cb0*/  IMAD.MOV.U32 R15, RZ, RZ, -0x1 ;  /* 0xffffffffff0f7424 */ /* 0x000fce00078e00ff */
[----:B------:R-:W-:Y:S05]  /*21cc0*/  WARPSYNC.COLLECTIVE R15, `(.L_x_3220) ;  /* 0x000000000f087348 */ /* 0x000fea0003c00000 */
[----:B------:R0:W1:Y:S02]  /*21cd0*/  SHFL.IDX P6, R14, R13, R12, R11 ;  /* 0x0000000c0d0e7389 */ /* 0x00006400000c000b */
[----:B01----:R-:W-:Y:S01]  /*21ce0*/  ENDCOLLECTIVE ;  /* 0x000000000000791b */ /* 0x003fe20003800000 */
.L_x_3220:
[----:B------:R-:W-:Y:S05]  /*21cf0*/  BSYNC B1 ;  /* 0x0000000000017941 */ /* 0x000fea0003800000 */
.L_x_3219:
        /* <DEDUP_REMOVED lines=8> */
.L_x_3221:
[----:B------:R-:W-:Y:S02]  /*21d80*/  IMAD.MOV.U32 R13, RZ, RZ, R8 ;  /* 0x000000ffff0d7224 */ /* 0x000fe400078e0008 */
[----:B------:R-:W-:-:S07]  /*21d90*/  IMAD.MOV.U32 R0, RZ, RZ, R14 ;  /* 0x000000ffff007224 */ /* 0x000fce00078e000e */
[----:B------:R-:W-:Y:S05]  /*21da0*/  WARPSYNC.COLLECTIVE R15, `(.L_x_3222) ;  /* 0x000000000f087348 */ /* 0x000fea0003c00000 */
[----:B------:R0:W1:Y:S02]  /*21db0*/  SHFL.IDX P6, R14, R13, R12, R11 ;  /* 0x0000000c0d0e7389 */ /* 0x00006400000c000b */
[----:B01----:R-:W-:Y:S01]  /*21dc0*/  ENDCOLLECTIVE ;  /* 0x000000000000791b */ /* 0x003fe20003800000 */
.L_x_3222:
[----:B------:R-:W-:Y:S02]  /*21dd0*/  IMAD.MOV.U32 R13, RZ, RZ, R7 ;  /* 0x000000ffff0d7224 */ /* 0x000fe400078e0007 */
[----:B------:R-:W-:-:S07]  /*21de0*/  IMAD.MOV.U32 R5, RZ, RZ, R14 ;  /* 0x000000ffff057224 */ /* 0x000fce00078e000e */
[----:B------:R-:W-:Y:S05]  /*21df0*/  WARPSYNC.COLLECTIVE R15, `(.L_x_3223) ;  /* 0x000000000f087348 */ /* 0x000fea0003c00000 */
[----:B------:R0:W1:Y:S02]  /*21e00*/  SHFL.IDX P6, R14, R13, R12, R11 ;  /* 0x0000000c0d0e7389 */ /* 0x00006400000c000b */
[----:B01----:R-:W-:Y:S01]  /*21e10*/  ENDCOLLECTIVE ;  /* 0x000000000000791b */ /* 0x003fe20003800000 */
.L_x_3223:
[----:B------:R-:W-:Y:S05]  /*21e20*/  BRA `(.L_x_3224) ;  /* 0xfffffe5000d47947 */ /* 0x000fea000383ffff */
.L_x_2927:
[----:B------:R-:W-:Y:S01]  /*21e30*/  BSSY B1, `(.L_x_3225) ;  /* 0x0000008000017945 */ /* 0x000fe20003800000 */
[----:B------:R-:W-:Y:S02]  /*21e40*/  IMAD.MOV.U32 R13, RZ, RZ, R6 ;  /* 0x000000ffff0d7224 */ /* 0x000fe400078e0006 */
[----:B------:R-:W-:Y:S02]  /*21e50*/  IMAD.MOV.U32 R12, RZ, RZ, 0x1 ;  /* 0x00000001ff0c7424 */ /* 0x000fe400078e00ff */
[----:B------:R-:W-:Y:S02]  /*21e60*/  IMAD.MOV.U32 R11, RZ, RZ, 0x1c1f ;  /* 0x00001c1fff0b7424 */ /* 0x000fe400078e00ff */
[----:B------:R-:W-:-:S07]  /*21e70*/  IMAD.MOV.U32 R15, RZ, RZ, -0x1 ;  /* 0xffffffffff0f7424 */ /* 0x000fce00078e00ff */
[----:B-1----:R-:W-:Y:S05]  /*21e80*/  WARPSYNC.COLLECTIVE R15, `(.L_x_3226) ;  /* 0x000000000f087348 */ /* 0x002fea0003c00000 */
[----:B------:R0:W2:Y:S02]  /*21e90*/  SHFL.IDX P6, R14, R13, R12, R11 ;  /* 0x0000000c0d0e7389 */ /* 0x0000a400000c000b */
[----:B012---:R-:W-:Y:S01]  /*21ea0*/  ENDCOLLECTIVE ;  /* 0x000000000000791b */ /* 0x007fe20003800000 */
.L_x_3226:
[----:B------:R-:W-:Y:S05]  /*21eb0*/  BSYNC B1 ;  /* 0x0000000000017941 */ /* 0x000fea0003800000 */
.L_x_3225:
        /* <DEDUP_REMOVED lines=8> */
.L_x_3227:
[----:B------:R-:W-:Y:S02]  /*21f40*/  IMAD.MOV.U32 R13, RZ, RZ, R8 ;  /* 0x000000ffff0d7224 */ /* 0x000fe400078e0008 */
[----:B------:R-:W-:-:S07]  /*21f50*/  IMAD.MOV.U32 R0, RZ, RZ, R14 ;  /* 0x000000ffff007224 */ /* 0x000fce00078e000e */
[----:B------:R-:W-:Y:S05]  /*21f60*/  WARPSYNC.COLLECTIVE R15, `(.L_x_3228) ;  /* 0x000000000f087348 */ /* 0x000fea0003c00000 */
[----:B------:R0:W1:Y:S02]  /*21f70*/  SHFL.IDX P6, R14, R13, R12, R11 ;  /* 0x0000000c0d0e7389 */ /* 0x00006400000c000b */
[----:B01----:R-:W-:Y:S01]  /*21f80*/  ENDCOLLECTIVE ;  /* 0x000000000000791b */ /* 0x003fe20003800000 */
.L_x_3228:
[----:B------:R-:W-:Y:S02]  /*21f90*/  IMAD.MOV.U32 R13, RZ, RZ, R7 ;  /* 0x000000ffff0d7224 */ /* 0x000fe400078e0007 */
[----:B------:R-:W-:-:S07]  /*21fa0*/  IMAD.MOV.U32 R5, RZ, RZ, R14 ;  /* 0x000000ffff057224 */ /* 0x000fce00078e000e */
[----:B------:R-:W-:Y:S05]  /*21fb0*/  WARPSYNC.COLLECTIVE R15, `(.L_x_3229) ;  /* 0x000000000f087348 */ /* 0x000fea0003c00000 */
[----:B------:R0:W1:Y:S02]  /*21fc0*/  SHFL.IDX P6, R14, R13, R12, R11 ;  /* 0x0000000c0d0e7389 */ /* 0x00006400000c000b */
[----:B01----:R-:W-:Y:S01]  /*21fd0*/  ENDCOLLECTIVE ;  /* 0x000000000000791b */ /* 0x003fe20003800000 */
.L_x_3229:
[----:B------:R-:W-:Y:S05]  /*21fe0*/  BRA `(.L_x_3230) ;  /* 0xfffffe54002c7947 */ /* 0x000fea000383ffff */
.L_x_2931:
[----:B0-----:R0:W1:Y:S02]  /*21ff0*/  SYNCS.PHASECHK.TRANS64.TRYWAIT P0, [R23+URZ+0x22800], R36 ;  /* 0x02280024170075a7 */ /* 0x001064000800017f */
[----:B-1----:R-:W-:Y:S05]  /*22000*/  @!P0 NANOSLEEP.SYNCS 0x989680 ;  /* 0x009896800000895d */ /* 0x002fea0003900000 */
[----:B------:R-:W1:Y:S02]  /*22010*/  @!P0 SYNCS.PHASECHK.TRANS64 P0, [R23+URZ+0x22800], R36 ;  /* 0x02280024170085a7 */ /* 0x000e64000800007f */
[----:B-1----:R-:W-:Y:S05]  /*22020*/  @!P0 BRA `(.L_x_2931) ;  /* 0xfffffffc00f08947 */ /* 0x002fea000383ffff */
[----:B------:R-:W-:Y:S05]  /*22030*/  BRA `(.L_x_3231) ;  /* 0xfffffe5800307947 */ /* 0x000fea000383ffff */
.L_x_2939:
[----:B------:R-:W1:Y:S01]  /*22040*/  LDC R37, c[0x0][0x3f4] ;  /* 0x0000fd00ff257b82 */ /* 0x000e620000000800 */
[----:B------:R-:W-:Y:S01]  /*22050*/  BSSY B1, `(.L_x_3232) ;  /* 0x0000008000017945 */ /* 0x000fe20003800000 */
[----:B0-----:R-:W-:Y:S01]  /*22060*/  IMAD.MOV.U32 R13, RZ, RZ, R20 ;  /* 0x000000ffff0d7224 */ /* 0x001fe200078e0014 */
[----:B------:R-:W-:Y:S01]  /*22070*/  MOV R15, 0xffffffff ;  /* 0xffffffff000f7802 */ /* 0x000fe20000000f00 */
[----:B------:R-:W-:Y:S02]  /*22080*/  IMAD.MOV.U32 R12, RZ, RZ, RZ ;  /* 0x000000ffff0c7224 */ /* 0x000fe400078e00ff */
[----:B------:R-:W-:-:S07]  /*22090*/  IMAD.MOV.U32 R11, RZ, RZ, 0x1c1f ;  /* 0x00001c1fff0b7424 */ /* 0x000fce00078e00ff */
[----:B-1----:R-:W-:Y:S05]  /*220a0*/  WARPSYNC.COLLECTIVE R15, `(.L_x_3233) ;  /* 0x000000000f087348 */ /* 0x002fea0003c00000 */
[----:B------:R0:W2:Y:S02]  /*220b0*/  SHFL.IDX P6, R14, R13, R12, R11 ;  /* 0x0000000c0d0e7389 */ /* 0x0000a400000c000b */
[----:B012---:R-:W-:Y:S01]  /*220c0*/  ENDCOLLECTIVE ;  /* 0x000000000000791b */ /* 0x007fe20003800000 */
.L_x_3233:
[----:B------:R-:W-:Y:S05]  /*220d0*/  BSYNC B1 ;  /* 0x0000000000017941 */ /* 0x000fea0003800000 */
.L_x_3232:
[----:B------:R-:W-:Y:S01]  /*220e0*/  IMAD.MOV.U32 R13, RZ, RZ, R10 ;  /* 0x000000ffff0d7224 */ /* 0x000fe200078e000a */
[----:B------:R-:W-:Y:S01]  /*220f0*/  ISETP.GE.AND P0, PT, R16, R37, PT ;  /* 0x000000251000720c */ /* 0x000fe20003f06270 */
[----:B------:R-:W-:Y:S02]  /*22100*/  IMAD.MOV.U32 R12, RZ, RZ, RZ ;  /* 0x000000ffff0c7224 */ /* 0x000fe400078e00ff */
[----:B------:R-:W-:Y:S02]  /*22110*/  IMAD.MOV.U32 R11, RZ, RZ, 0x1c1f ;  /* 0x00001c1fff0b7424 */ /* 0x000fe400078e00ff */
[----:B------:R-:W-:Y:S02]  /*22120*/  IMAD.MOV.U32 R15, RZ, RZ, -0x1 ;  /* 0xffffffffff0f7424 */ /* 0x000fe400078e00ff */
[----:B------:R-:W-:Y:S02]  /*22130*/  IMAD.MOV.U32 R0, RZ, RZ, R14 ;  /* 0x000000ffff007224 */ /* 0x000fe400078e000e */
[----:B------:R-:W-:-:S07]  /*22140*/  IMAD R27, R203, R8, RZ ;  /* 0x00000008cb1b7224 */ /* 0x000fce00078e02ff */
[----:B------:R-:W-:Y:S05]  /*22150*/  WARPSYNC.COLLECTIVE R15, `(.L_x_3234) ;  /* 0x000000000f087348 */ /* 0x000fea0003c00000 */
[----:B------:R0:W1:Y:S02]  /*22160*/  SHFL.IDX P6, R14, R13, R12, R11 ;  /* 0x0000000c0d0e7389 */ /* 0x00006400000c000b */
[----:B01----:R-:W-:Y:S01]  /*22170*/  ENDCOLLECTIVE ;  /* 0x000000000000791b */ /* 0x003fe20003800000 */
.L_x_3234:
[----:B------:R-:W-:Y:S01]  /*22180*/  ISETP.GE.OR P1, PT, R36, R27, P0 ;  /* 0x0000001b2400720c */ /* 0x000fe20000726670 */
[----:B------:R-:W-:-:S12]  /*22190*/  IMAD.MOV.U32 R13, RZ, RZ, R25 ;  /* 0x000000ffff0d7224 */ /* 0x000fd800078e0019 */
[C---:B------:R-:W-:Y:S01]  /*221a0*/  @!P1 IMAD.SHL.U32 R9, R16.reuse, 0x2, RZ ;  /* 0x0000000210099824 */ /* 0x040fe200078e00ff */
[----:B------:R-:W-:Y:S01]  /*221b0*/  @!P1 SHF.L.U64.HI R21, R16, 0x1, R17 ;  /* 0x0000000110159819 */ /* 0x000fe20000010211 */
[----:B------:R-:W-:-:S07]  /*221c0*/  IMAD.MOV.U32 R3, RZ, RZ, R14 ;  /* 0x000000ffff037224 */ /* 0x000fce00078e000e */
[----:B------:R-:W-:Y:S05]  /*221d0*/  WARPSYNC.COLLECTIVE R15, `(.L_x_3235) ;  /* 0x000000000f087348 */ /* 0x000fea0003c00000 */
[----:B------:R0:W1:Y:S02]  /*221e0*/  SHFL.IDX P6, R14, R13, R12, R11 ;  /* 0x0000000c0d0e7389 */ /* 0x00006400000c000b */
[----:B01----:R-:W-:Y:S01]  /*221f0*/  ENDCOLLECTIVE ;  /* 0x000000000000791b */ /* 0x003fe20003800000 */
.L_x_3235:
[----:B------:R-:W-:-:S04]  /*22200*/  @!P1 IADD3 R4, P2, R3, R9, RZ ;  /* 0x0000000903049210 */ /* 0x000fc80007f5e0ff */
[----:B------:R-:W-:-:S06]  /*22210*/  @!P1 IADD3.X R5, R0, R21, RZ, P2, !PT ;  /* 0x0000001500059210 */ /* 0x000fcc00017fe4ff */
[----:B------:R-:W5:Y:S01]  /*22220*/  @!P1 LD.E.128 R4, desc[UR54][R4.64] ;  /* 0x0000003604049980 */ /* 0x000f62000c101d00 */
[----:B------:R-:W-:Y:S02]  /*22230*/  IMAD.MOV.U32 R13, RZ, RZ, R24 ;  /* 0x000000ffff0d7224 */ /* 0x000fe400078e0018 */
[----:B------:R-:W-:-:S07]  /*22240*/  IMAD.MOV.U32 R8, RZ, RZ, R14 ;  /* 0x000000ffff087224 */ /* 0x000fce00078e000e */
[----:B-----5:R-:W-:Y:S05]  /*22250*/  WARPSYNC.COLLECTIVE R15, `(.L_x_3236) ;  /* 0x000000000f087348 */ /* 0x020fea0003c00000 */
[----:B------:R0:W1:Y:S02]  /*22260*/  SHFL.IDX P6, R14, R13, R12, R11 ;  /* 0x0000000c0d0e7389 */ /* 0x00006400000c000b */
[----:B01---5:R-:W-:Y:S01]  /*22270*/  ENDCOLLECTIVE ;  /* 0x000000000000791b */ /* 0x023fe20003800000 */
.L_x_3236:
[----:B------:R-:W-:-:S05]  /*22280*/  @!P1 IADD3 R14, P2, R14, R9, RZ ;  /* 0x000000090e0e9210 */ /* 0x000fca0007f5e0ff */
[----:B------:R-:W-:-:S04]  /*22290*/  @!P1 IMAD.X R3, R8, 0x1, R21, P2 ;  /* 0x0000000108039824 */ /* 0x000fc800010e0615 */
[----:B------:R-:W-:-:S05]  /*222a0*/  @!P1 IMAD.MOV.U32 R15, RZ, RZ, R3 ;  /* 0x000000ffff0f9224 */ /* 0x000fca00078e0003 */
[----:B------:R0:W5:Y:S01]  /*222b0*/  @!P1 LD.E.128 R28, desc[UR54][R14.64] ;  /* 0x000000360e1c9980 */ /* 0x000162000c101d00 */
[----:B------:R-:W-:Y:S02]  /*222c0*/  IMAD.MOV.U32 R13, RZ, RZ, R20 ;  /* 0x000000ffff0d7224 */ /* 0x000fe400078e0014 */
[----:B------:R-:W-:Y:S01]  /*222d0*/  IMAD.MOV.U32 R12, RZ, RZ, 0x1 ;  /* 0x00000001ff0c7424 */ /* 0x000fe200078e00ff */
[----:B0-----:R-:W-:-:S07]  /*222e0*/  MOV R15, 0xffffffff ;  /* 0xffffffff000f7802 */ /* 0x001fce0000000f00 */
[----:B-----5:R-:W-:Y:S05]  /*222f0*/  WARPSYNC.COLLECTIVE R15, `(.L_x_3237) ;  /* 0x000000000f087348 */ /* 0x020fea0003c00000 */
[----:B------:R0:W1:Y:S02]  /*22300*/  SHFL.IDX P6, R14, R13, R12, R11 ;  /* 0x0000000c0d0e7389 */ /* 0x00006400000c000b */
[----:B01---5:R-:W-:Y:S01]  /*22310*/  ENDCOLLECTIVE ;  /* 0x000000000000791b */ /* 0x023fe20003800000 */
.L_x_3237:
[----:B------:R-:W-:Y:S01]  /*22320*/  CS2R R42, SRZ ;  /* 0x00000000002a7805 */ /* 0x000fe2000001ff00 */
[----:B------:R-:W-:Y:S01]  /*22330*/  IMAD.MOV.U32 R13, RZ, RZ, R10 ;  /* 0x000000ffff0d7224 */ /* 0x000fe200078e000a */
[----:B------:R-:W-:Y:S01]  /*22340*/  CS2R R40, SRZ ;  /* 0x0000000000287805 */ /* 0x000fe2000001ff00 */
[----:B------:R-:W-:-:S04]  /*22350*/  @!P1 IMAD.MOV.U32 R42, RZ, RZ, R4 ;  /* 0x000000ffff2a9224 */ /* 0x000fc800078e0004 */
[----:B------:R-:W-:-:S05]  /*22360*/  IMAD.MOV.U32 R0, RZ, RZ, R42 ;  /* 0x000000ffff007224 */ /* 0x000fca00078e002a */
[----:B------:R-:W-:Y:S01]  /*22370*/  PRMT R48, R48, 0x5410, R0 ;  /* 0x0000541030307816 */ /* 0x000fe20000000000 */
[----:B------:R-:W-:-:S07]  /*22380*/  IMAD.MOV.U32 R0, RZ, RZ, R14 ;  /* 0x000000ffff007224 */ /* 0x000fce00078e000e */
[----:B------:R-:W-:Y:S05]  /*22390*/  WARPSYNC.COLLECTIVE R15, `(.L_x_3238) ;  /* 0x000000000f087348 */ /* 0x000fea0003c00000 */
[----:B------:R0:W1:Y:S02]  /*223a0*/  SHFL.IDX P6, R14, R13, R12, R11 ;  /* 0x0000000c0d0e7389 */ /* 0x00006400000c000b */
[----:B01----:R-:W-:Y:S01]  /*223b0*/  ENDCOLLECTIVE ;  /* 0x000000000000791b */ /* 0x003fe20003800000 */
.L_x_3238:
[----:B------:R-:W-:-:S04]  /*223c0*/  @!P1 IMAD.MOV.U32 R43, RZ, RZ, R5 ;  /* 0x000000ffff2b9224 */ /* 0x000fc800078e0005 */
[----:B------:R-:W-:-:S05]  /*223d0*/  IMAD.MOV.U32 R3, RZ, RZ, R43 ;  /* 0x000000ffff037224 */ /* 0x000fca00078e002b */
[----:B------:R-:W-:Y:S01]  /*223e0*/  PRMT R44, R3, 0x7610, R44 ;  /* 0x00007610032c7816 */ /* 0x000fe2000000002c */
[----:B------:R-:W-:Y:S02]  /*223f0*/  IMAD.MOV.U32 R13, RZ, RZ, R25 ;  /* 0x000000ffff0d7224 */ /* 0x000fe400078e0019 */
[----:B------:R-:W-:-:S07]  /*22400*/  IMAD.MOV.U32 R3, RZ, RZ, R14 ;  /* 0x000000ffff037224 */ /* 0x000fce00078e000e */
[----:B------:R-:W-:Y:S05]  /*22410*/  WARPSYNC.COLLECTIVE R15, `(.L_x_3239) ;  /* 0x000000000f087348 */ /* 0x000fea0003c00000 */
[----:B------:R0:W1:Y:S02]  /*22420*/  SHFL.IDX P6, R14, R13, R12, R11 ;  /* 0x0000000c0d0e7389 */ /* 0x00006400000c000b */
[----:B01----:R-:W-:Y:S01]  /*22430*/  ENDCOLLECTIVE ;  /* 0x000000000000791b */ /* 0x003fe20003800000 */
.L_x_3239:
[----:B------:R-:W-:Y:S02]  /*22440*/  @!P1 IMAD.MOV.U32 R40, RZ, RZ, R6 ;  /* 0x000000ffff289224 */ /* 0x000fe400078e0006 */
[----:B------:R-:W-:Y:S01]  /*22450*/  @!P1 IMAD.MOV.U32 R41, RZ, RZ, R7 ;  /* 0x000000ffff299224 */ /* 0x000fe200078e0007 */
[----:B------:R-:W-:Y:S02]  /*22460*/  CS2R R4, SRZ ;  /* 0x0000000000047805 */ /* 0x000fe4000001ff00 */
[----:B------:R-:W-:Y:S01]  /*22470*/  CS2R R6, SRZ ;  /* 0x0000000000067805 */ /* 0x000fe2000001ff00 */
[----:B------:R-:W-:Y:S02]  /*22480*/  IMAD.MOV.U32 R10, RZ, RZ, R40 ;  /* 0x000000ffff0a7224 */ /* 0x000fe400078e0028 */
[----:B------:R-:W-:Y:S01]  /*22490*/  IMAD.MOV.U32 R21, RZ, RZ, R41 ;  /* 0x000000ffff157224 */ /* 0x000fe200078e0029 */
[----:B------:R-:W-:Y:S01]  /*224a0*/  @!P1 MOV R4, R30 ;  /* 0x0000001e00049202 */ /* 0x000fe20000000f00 */
[----:B------:R-:W-:-:S02]  /*224b0*/  IMAD.MOV.U32 R13, RZ, RZ, R24 ;  /* 0x000000ffff0d7224 */ /* 0x000fc400078e0018 */
[----:B------:R-:W-:Y:S02]  /*224c0*/  @!P1 IMAD.MOV.U32 R6, RZ, RZ, R28 ;  /* 0x000000ffff069224 */ /* 0x000fe400078e001c */
[----:B------:R-:W-:Y:S02]  /*224d0*/  @!P1 IMAD.MOV.U32 R7, RZ, RZ, R29 ;  /* 0x000000ffff079224 */ /* 0x000fe400078e001d */
[----:B------:R-:W-:Y:S01]  /*224e0*/  @!P1 IMAD.MOV.U32 R5, RZ, RZ, R31 ;  /* 0x000000ffff059224 */ /* 0x000fe200078e001f */
[----:B------:R-:W-:Y:S01]  /*224f0*/  PRMT R9, R10, 0x5410, R21 ;  /* 0x000054100a097816 */ /* 0x000fe20000000015 */
[----:B------:R-:W-:Y:S02]  /*22500*/  IMAD.MOV.U32 R10, RZ, RZ, R6 ;  /* 0x000000ffff0a7224 */ /* 0x000fe400078e0006 */
[----:B------:R-:W-:-:S07]  /*22510*/  IMAD.MOV.U32 R8, RZ, RZ, R14 ;  /* 0x000000ffff087224 */ /* 0x000fce00078e000e */
[----:B------:R-:W-:Y:S05]  /*22520*/  WARPSYNC.COLLECTIVE R15, `(.L_x_3240) ;  /* 0x000000000f087348 */ /* 0x000fea0003c00000 */
[----:B------:R0:W1:Y:S02]  /*22530*/  SHFL.IDX P6, R14, R13, R12, R11 ;  /* 0x0000000c0d0e7389 */ /* 0x00006400000c000b */
[----:B01----:R-:W-:Y:S01]  /*22540*/  ENDCOLLECTIVE ;  /* 0x000000000000791b */ /* 0x003fe20003800000 */
.L_x_3240:
[----:B------:R-:W-:Y:S02]  /*22550*/  PRMT R48, R10, 0x7610, R48 ;  /* 0x000076100a307816 */ /* 0x000fe40000000030 */
[----:B------:R-:W-:Y:S01]  /*22560*/  CS2R R28, SRZ ;  /* 0x00000000001c7805 */ /* 0x000fe2000001ff00 */
[----:B------:R-:W-:Y:S02]  /*22570*/  IMAD.MOV.U32 R11, RZ, RZ, R7 ;  /* 0x000000ffff0b7224 */ /* 0x000fe400078e0007 */
[----:B------:R-:W-:Y:S02]  /*22580*/  IMAD.MOV.U32 R12, RZ, RZ, R4 ;  /* 0x000000ffff0c7224 */ /* 0x000fe400078e0004 */
[----:B------:R-:W-:Y:S01]  /*22590*/  IMAD.MOV.U32 R13, RZ, RZ, R5 ;  /* 0x000000ffff0d7224 */ /* 0x000fe200078e0005 */
[----:B------:R-:W-:Y:S02]  /*225a0*/  PRMT R25, R11, 0x7610, R25 ;  /* 0x000076100b197816 */ /* 0x000fe40000000019 */
[----:B------:R-:W-:-:S02]  /*225b0*/  PRMT R53, R12, 0x7610, R53 ;  /* 0x000076100c357816 */ /* 0x000fc40000000035 */
[----:B------:R-:W-:Y:S01]  /*225c0*/  PRMT R24, R13, 0x7610, R24 ;  /* 0x000076100d187816 */ /* 0x000fe20000000018 */
[----:B------:R-:W-:Y:S06]  /*225d0*/  BRA `(.L_x_3241) ;  /* 0xfffffe64001c7947 */ /* 0x000fec000383ffff */
.L_x_2943:
[----:B-1----:R1:W2:Y:S02]  /*225e0*/  SYNCS.PHASECHK.TRANS64.TRYWAIT P1, [R23+URZ+0x22800], R10 ;  /* 0x0228000a170075a7 */ /* 0x0022a4000802017f */
[----:B--2---:R-:W-:Y:S05]  /*225f0*/  @!P1 NANOSLEEP.SYNCS 0x989680 ;  /* 0x009896800000995d */ /* 0x004fea0003900000 */
[----:B------:R-:W2:Y:S02]  /*22600*/  @!P1 SYNCS.PHASECHK.TRANS64 P1, [R23+URZ+0x22800], R10 ;  /* 0x0228000a170095a7 */ /* 0x000ea4000802007f */
[----:B--2---:R-:W-:Y:S05]  /*22610*/  @!P1 BRA `(.L_x_2943) ;  /* 0xfffffffc00f09947 */ /* 0x004fea000383ffff */
[----:B------:R-:W-:Y:S05]  /*22620*/  BRA `(.L_x_3242) ;  /* 0xfffffe6400b87947 */ /* 0x000fea000383ffff */
.L_x_2949:
[----:B--2---:R2:W3:Y:S02]  /*22630*/  SYNCS.PHASECHK.TRANS64.TRYWAIT P0, [R0+URZ+0x22830], R21 ;  /* 0x02283015000075a7 */ /* 0x0044e4000800017f */
[----:B---3--:R-:W-:Y:S05]  /*22640*/  @!P0 NANOSLEEP.SYNCS 0x989680 ;  /* 0x009896800000895d */ /* 0x008fea0003900000 */
[----:B------:R-:W3:Y:S02]  /*22650*/  @!P0 SYNCS.PHASECHK.TRANS64 P0, [R0+URZ+0x22830], R21 ;  /* 0x02283015000085a7 */ /* 0x000ee4000800007f */
[----:B---3--:R-:W-:Y:S05]  /*22660*/  @!P0 BRA `(.L_x_2949) ;  /* 0xfffffffc00f08947 */ /* 0x008fea000383ffff */
[----:B------:R-:W-:Y:S05]  /*22670*/  BRA `(.L_x_2948) ;  /* 0xfffffe7400607947 */ /* 0x000fea000383ffff */
.L_x_2963:
[----:B-1----:R1:W2:Y:S02]  /*22680*/  SYNCS.PHASECHK.TRANS64.TRYWAIT P0, [R0+URZ+0x22850], R21 ;  /* 0x02285015000075a7 */ /* 0x0022a4000800017f */
[----:B--2---:R-:W-:Y:S05]  /*22690*/  @!P0 NANOSLEEP.SYNCS 0x989680 ;  /* 0x009896800000895d */ /* 0x004fea0003900000 */
[----:B------:R-:W2:Y:S02]  /*226a0*/  @!P0 SYNCS.PHASECHK.TRANS64 P0, [R0+URZ+0x22850], R21 ;  /* 0x02285015000085a7 */ /* 0x000ea4000800007f */
[----:B--2---:R-:W-:Y:S05]  /*226b0*/  @!P0 BRA `(.L_x_2963) ;  /* 0xfffffffc00f08947 */ /* 0x004fea000383ffff */
[----:B------:R-:W-:Y:S05]  /*226c0*/  BRA `(.L_x_2962) ;  /* 0xfffffe9c00d47947 */ /* 0x000fea000383ffff */
.L_x_2973:
[----:B-1----:R1:W2:Y:S02]  /*226d0*/  SYNCS.PHASECHK.TRANS64.TRYWAIT P0, [R20+URZ+0x22830], R21 ;  /* 0x02283015140075a7 */ /* 0x0022a4000800017f */
[----:B--2---:R-:W-:Y:S05]  /*226e0*/  @!P0 NANOSLEEP.SYNCS 0x989680 ;  /* 0x009896800000895d */ /* 0x004fea0003900000 */
[----:B------:R-:W2:Y:S02]  /*226f0*/  @!P0 SYNCS.PHASECHK.TRANS64 P0, [R20+URZ+0x22830], R21 ;  /* 0x02283015140085a7 */ /* 0x000ea4000800007f */
[----:B--2---:R-:W-:Y:S05]  /*22700*/  @!P0 BRA `(.L_x_2973) ;  /* 0xfffffffc00f08947 */ /* 0x004fea000383ffff */
[----:B------:R-:W-:Y:S05]  /*22710*/  BRA `(.L_x_2972) ;  /* 0xfffffea400d47947 */ /* 0x000fea000383ffff */
.L_x_2987:
[----:B-1----:R1:W2:Y:S02]  /*22720*/  SYNCS.PHASECHK.TRANS64.TRYWAIT P0, [R20+URZ+0x22850], R21 ;  /* 0x02285015140075a7 */ /* 0x0022a4000800017f */
[----:B--2---:R-:W-:Y:S05]  /*22730*/  @!P0 NANOSLEEP.SYNCS 0x989680 ;  /* 0x009896800000895d */ /* 0x004fea0003900000 */
[----:B------:R-:W2:Y:S02]  /*22740*/  @!P0 SYNCS.PHASECHK.TRANS64 P0, [R20+URZ+0x22850], R21 ;  /* 0x02285015140085a7 */ /* 0x000ea4000800007f */
[----:B--2---:R-:W-:Y:S05]  /*22750*/  @!P0 BRA `(.L_x_2987) ;  /* 0xfffffffc00f08947 */ /* 0x004fea000383ffff */
[----:B------:R-:W-:Y:S05]  /*22760*/  BRA `(.L_x_2986) ;  /* 0xfffffed800747947 */ /* 0x000fea000383ffff */
.L_x_2998:
[----:B-1----:R1:W2:Y:S02]  /*22770*/  SYNCS.PHASECHK.TRANS64.TRYWAIT P1, [R0+URZ+0x22830], R20 ;  /* 0x02283014000075a7 */ /* 0x0022a4000802017f */
[----:B--2---:R-:W-:Y:S05]  /*22780*/  @!P1 NANOSLEEP.SYNCS 0x989680 ;  /* 0x009896800000995d */ /* 0x004fea0003900000 */
[----:B------:R-:W2:Y:S02]  /*22790*/  @!P1 SYNCS.PHASECHK.TRANS64 P1, [R0+URZ+0x22830], R20 ;  /* 0x02283014000095a7 */ /* 0x000ea4000802007f */
[----:B--2---:R-:W-:Y:S05]  /*227a0*/  @!P1 BRA `(.L_x_2998) ;  /* 0xfffffffc00f09947 */ /* 0x004fea000383ffff */
[----:B------:R-:W-:Y:S05]  /*227b0*/  BRA `(.L_x_2997) ;  /* 0xfffffee000887947 */ /* 0x000fea000383ffff */
.L_x_3004:
[----:B-1----:R1:W3:Y:S02]  /*227c0*/  SYNCS.PHASECHK.TRANS64.TRYWAIT P1, [R0+URZ+0x22850], R20 ;  /* 0x02285014000075a7 */ /* 0x0022e4000802017f */
[----:B---3--:R-:W-:Y:S05]  /*227d0*/  @!P1 NANOSLEEP.SYNCS 0x989680 ;  /* 0x009896800000995d */ /* 0x008fea0003900000 */
[----:B------:R-:W3:Y:S02]  /*227e0*/  @!P1 SYNCS.PHASECHK.TRANS64 P1, [R0+URZ+0x22850], R20 ;  /* 0x02285014000095a7 */ /* 0x000ee4000802007f */
[----:B---3--:R-:W-:Y:S05]  /*227f0*/  @!P1 BRA `(.L_x_3004) ;  /* 0xfffffffc00f09947 */ /* 0x008fea000383ffff */
[----:B------:R-:W-:Y:S05]  /*22800*/  BRA `(.L_x_3003) ;  /* 0xffffff0000807947 */ /* 0x000fea000383ffff */
.L_x_3011:
[----:B-1----:R1:W3:Y:S02]  /*22810*/  SYNCS.PHASECHK.TRANS64.TRYWAIT P0, [R20+URZ+0x22830], R21 ;  /* 0x02283015140075a7 */ /* 0x0022e4000800017f */
[----:B---3--:R-:W-:Y:S05]  /*22820*/  @!P0 NANOSLEEP.SYNCS 0x989680 ;  /* 0x009896800000895d */ /* 0x008fea0003900000 */
[----:B------:R-:W3:Y:S02]  /*22830*/  @!P0 SYNCS.PHASECHK.TRANS64 P0, [R20+URZ+0x22830], R21 ;  /* 0x02283015140085a7 */ /* 0x000ee4000800007f */
[----:B---3--:R-:W-:Y:S05]  /*22840*/  @!P0 BRA `(.L_x_3011) ;  /* 0xfffffffc00f08947 */ /* 0x008fea000383ffff */
[----:B------:R-:W-:Y:S05]  /*22850*/  BRA `(.L_x_3010) ;  /* 0xffffff0400cc7947 */ /* 0x000fea000383ffff */
.L_x_3025:
[----:B-1----:R1:W3:Y:S02]  /*22860*/  SYNCS.PHASECHK.TRANS64.TRYWAIT P0, [R20+URZ+0x22850], R21 ;  /* 0x02285015140075a7 */ /* 0x0022e4000800017f */
[----:B---3--:R-:W-:Y:S05]  /*22870*/  @!P0 NANOSLEEP.SYNCS 0x989680 ;  /* 0x009896800000895d */ /* 0x008fea0003900000 */
[----:B------:R-:W3:Y:S02]  /*22880*/  @!P0 SYNCS.PHASECHK.TRANS64 P0, [R20+URZ+0x22850], R21 ;  /* 0x02285015140085a7 */ /* 0x000ee4000800007f */
[----:B---3--:R-:W-:Y:S05]  /*22890*/  @!P0 BRA `(.L_x_3025) ;  /* 0xfffffffc00f08947 */ /* 0x008fea000383ffff */
[----:B------:R-:W-:Y:S05]  /*228a0*/  BRA `(.L_x_3024) ;  /* 0xffffff3800687947 */ /* 0x000fea000383ffff */
.L_x_3041:
[----:B------:R-:W-:Y:S02]  /*228b0*/  IMAD.MOV.U32 R13, RZ, RZ, R4 ;  /* 0x000000ffff0d7224 */ /* 0x000fe400078e0004 */
[----:B------:R-:W-:Y:S02]  /*228c0*/  IMAD.MOV.U32 R12, RZ, RZ, RZ ;  /* 0x000000ffff0c7224 */ /* 0x000fe400078e00ff */
[----:B------:R-:W-:Y:S02]  /*228d0*/  IMAD.MOV.U32 R11, RZ, RZ, 0x181f ;  /* 0x0000181fff0b7424 */ /* 0x000fe400078e00ff */
[----:B------:R-:W-:-:S07]  /*228e0*/  IMAD.MOV.U32 R15, RZ, RZ, -0x1 ;  /* 0xffffffffff0f7424 */ /* 0x000fce00078e00ff */
[----:B--2---:R-:W-:Y:S05]  /*228f0*/  WARPSYNC.COLLECTIVE R15, `(.L_x_3243) ;  /* 0x000000000f087348 */ /* 0x004fea0003c00000 */
[----:B------:R0:W1:Y:S02]  /*22900*/  SHFL.IDX P6, R14, R13, R12, R11 ;  /* 0x0000000c0d0e7389 */ /* 0x00006400000c000b */
[----:B012---:R-:W-:Y:S01]  /*22910*/  ENDCOLLECTIVE ;  /* 0x000000000000791b */ /* 0x007fe20003800000 */
.L_x_3243:
[----:B------:R-:W-:Y:S01]  /*22920*/  MOV R13, R3 ;  /* 0x00000003000d7202 */ /* 0x000fe20000000f00 */
[----:B------:R-:W-:-:S07]  /*22930*/  IMAD.MOV.U32 R0, RZ, RZ, R14 ;  /* 0x000000ffff007224 */ /* 0x000fce00078e000e */
[----:B------:R-:W-:Y:S05]  /*22940*/  WARPSYNC.COLLECTIVE R15, `(.L_x_3244) ;  /* 0x000000000f087348 */ /* 0x000fea0003c00000 */
[----:B------:R0:W1:Y:S02]  /*22950*/  SHFL.IDX P6, R14, R13, R12, R11 ;  /* 0x0000000c0d0e7389 */ /* 0x00006400000c000b */
[----:B01----:R-:W-:Y:S01]  /*22960*/  ENDCOLLECTIVE ;  /* 0x000000000000791b */ /* 0x003fe20003800000 */
.L_x_3244:
[----:B------:R-:W-:Y:S05]  /*22970*/  BRA `(.L_x_3245) ;  /* 0xffffff7000347947 */ /* 0x000fea000383ffff */
.L_x_3044:
        /* <DEDUP_REMOVED lines=8> */
.L_x_3247:
[----:B------:R-:W-:Y:S05]  /*22a00*/  BSYNC B1 ;  /* 0x0000000000017941 */ /* 0x000fea0003800000 */
.L_x_3246:
        /* <DEDUP_REMOVED lines=8> */
.L_x_3248:
[----:B------:R-:W-:Y:S05]  /*22a90*/  BRA `(.L_x_3249) ;  /* 0xffffff7000587947 */ /* 0x000fea000383ffff */
.L_x_3047:
        /* <DEDUP_REMOVED lines=8> */
.L_x_3251:
[----:B------:R-:W-:Y:S05]  /*22b20*/  BSYNC B1 ;  /* 0x0000000000017941 */ /* 0x000fea0003800000 */
.L_x_3250:
        /* <DEDUP_REMOVED lines=8> */
.L_x_3252:
[----:B------:R-:W-:Y:S05]  /*22bb0*/  BRA `(.L_x_3253) ;  /* 0xffffff7000787947 */ /* 0x000fea000383ffff */
.L_x_3050:
        /* <DEDUP_REMOVED lines=8> */
.L_x_3255:
[----:B------:R-:W-:Y:S05]  /*22c40*/  BSYNC B1 ;  /* 0x0000000000017941 */ /* 0x000fea0003800000 */
.L_x_3254:
        /* <DEDUP_REMOVED lines=8> */
.L_x_3256:
[----:B------:R-:W-:Y:S05]  /*22cd0*/  BRA `(.L_x_3257) ;  /* 0xffffff7000987947 */ /* 0x000fea000383ffff */
.L_x_3075:
[----:B------:R-:W0:Y:S01]  /*22ce0*/  S2R R12, SR_TID.X ;  /* 0x00000000000c7919 */ /* 0x000e220000002100 */
[----:B------:R-:W-:Y:S01]  /*22cf0*/  BSSY B1, `(.L_x_3258) ;  /* 0x000000a000017945 */ /* 0x000fe20003800000 */
[----:B------:R-:W-:Y:S02]  /*22d00*/  IMAD.MOV.U32 R11, RZ, RZ, 0x1f ;  /* 0x0000001fff0b7424 */ /* 0x000fe400078e00ff */
[----:B------:R-:W-:Y:S01]  /*22d10*/  IMAD.MOV.U32 R15, RZ, RZ, -0x1 ;  /* 0xffffffffff0f7424 */ /* 0x000fe200078e00ff */
[----:B0-----:R-:W-:-:S04]  /*22d20*/  SHF.R.U32.HI R12, RZ, 0x5, R12 ;  /* 0x00000005ff0c7819 */ /* 0x001fc8000001160c */
[----:B------:R-:W-:-:S05]  /*22d30*/  LOP3.LUT R12, R12, 0x3, RZ, 0xc0, !PT ;  /* 0x000000030c0c7812 */ /* 0x000fca00078ec0ff */
[----:B------:R-:W-:Y:S02]  /*22d40*/  IMAD.MOV.U32 R13, RZ, RZ, R12 ;  /* 0x000000ffff0d7224 */ /* 0x000fe400078e000c */
[----:B------:R-:W-:-:S07]  /*22d50*/  IMAD.MOV.U32 R12, RZ, RZ, RZ ;  /* 0x000000ffff0c7224 */ /* 0x000fce00078e00ff */
[----:B------:R-:W-:Y:S05]  /*22d60*/  WARPSYNC.COLLECTIVE R15, `(.L_x_3259) ;  /* 0x000000000f087348 */ /* 0x000fea0003c00000 */
[----:B------:R0:W1:Y:S02]  /*22d70*/  SHFL.IDX P6, R14, R13, R12, R11 ;  /* 0x0000000c0d0e7389 */ /* 0x00006400000c000b */
[----:B01----:R-:W-:Y:S01]  /*22d80*/  ENDCOLLECTIVE ;  /* 0x000000000000791b */ /* 0x003fe20003800000 */
.L_x_3259:
[----:B------:R-:W-:Y:S05]  /*22d90*/  BSYNC B1 ;  /* 0x0000000000017941 */ /* 0x000fea0003800000 */
.L_x_3258:
[----:B------:R-:W-:Y:S05]  /*22da0*/  BRA `(.L_x_3260) ;  /* 0xffffff8800ac7947 */ /* 0x000fea000383ffff */
.L_x_3077:
[----:B------:R-:W-:Y:S01]  /*22db0*/  BSSY B1, `(.L_x_3261) ;  /* 0x0000006000017945 */ /* 0x000fe20003800000 */
[----:B------:R-:W-:-:S07]  /*22dc0*/  IMAD.MOV.U32 R15, RZ, RZ, -0x1 ;  /* 0xffffffffff0f7424 */ /* 0x000fce00078e00ff */
[----:B0-----:R-:W-:Y:S05]  /*22dd0*/  WARPSYNC.COLLECTIVE R15, `(.L_x_3262) ;  /* 0x000000000f0c7348 */ /* 0x001fea0003c00000 */
[----:B------:R-:W-:Y:S02]  /*22de0*/  ELECT P6, UR62, PT ;  /* 0x00000000003e782f */ /* 0x000fe400038c0000 */
[----:B------:R-:W-:Y:S01]  /*22df0*/  MOV R14, UR62 ;  /* 0x0000003e000e7c02 */ /* 0x000fe20008000f00 */
[----:B0-----:R-:W-:Y:S10]  /*22e00*/  ENDCOLLECTIVE ;  /* 0x000000000000791b */ /* 0x001ff40003800000 */
.L_x_3262:
[----:B------:R-:W-:Y:S05]  /*22e10*/  BSYNC B1 ;  /* 0x0000000000017941 */ /* 0x000fea0003800000 */
.L_x_3261:
[----:B------:R-:W-:Y:S05]  /*22e20*/  BRA `(.L_x_3076) ;  /* 0xffffff8800a47947 */ /* 0x000fea000383ffff */
.L_x_3079:
[----:B0-----:R0:W1:Y:S02]  /*22e30*/  SYNCS.PHASECHK.TRANS64.TRYWAIT P0, [R23+URZ+0x22820], R2 ;  /* 0x02282002170075a7 */ /* 0x001064000800017f */
[----:B-1----:R-:W-:Y:S05]  /*22e40*/  @!P0 NANOSLEEP.SYNCS 0x989680 ;  /* 0x009896800000895d */ /* 0x002fea0003900000 */
[----:B------:R-:W1:Y:S02]  /*22e50*/  @!P0 SYNCS.PHASECHK.TRANS64 P0, [R23+URZ+0x22820], R2 ;  /* 0x02282002170085a7 */ /* 0x000e64000800007f */
[----:B-1----:R-:W-:Y:S05]  /*22e60*/  @!P0 BRA `(.L_x_3079) ;  /* 0xfffffffc00f08947 */ /* 0x002fea000383ffff */
[----:B------:R-:W-:Y:S05]  /*22e70*/  BRA `(.L_x_3263) ;  /* 0xffffff8800b47947 */ /* 0x000fea000383ffff */
.L_x_3083:
[----:B0-----:R0:W1:Y:S02]  /*22e80*/  SYNCS.PHASECHK.TRANS64.TRYWAIT P0, [R12+URZ+0x228a0], R2 ;  /* 0x0228a0020c0075a7 */ /* 0x001064000800017f */
[----:B-1----:R-:W-:Y:S05]  /*22e90*/  @!P0 NANOSLEEP.SYNCS 0x989680 ;  /* 0x009896800000895d */ /* 0x002fea0003900000 */
[----:B------:R-:W1:Y:S02]  /*22ea0*/  @!P0 SYNCS.PHASECHK.TRANS64 P0, [R12+URZ+0x228a0], R2 ;  /* 0x0228a0020c0085a7 */ /* 0x000e64000800007f */
[----:B-1----:R-:W-:Y:S05]  /*22eb0*/  @!P0 BRA `(.L_x_3083) ;  /* 0xfffffffc00f08947 */ /* 0x002fea000383ffff */
[----:B------:R-:W-:Y:S05]  /*22ec0*/  BRA `(.L_x_3264) ;  /* 0xffffff8800cc7947 */ /* 0x000fea000383ffff */
.L_x_3088:
[----:B-1----:R1:W2:Y:S02]  /*22ed0*/  SYNCS.PHASECHK.TRANS64.TRYWAIT P0, [R12+URZ+0x228c0], R2 ;  /* 0x0228c0020c0075a7 */ /* 0x0022a4000800017f */
[----:B--2---:R-:W-:Y:S05]  /*22ee0*/  @!P0 NANOSLEEP.SYNCS 0x989680 ;  /* 0x009896800000895d */ /* 0x004fea0003900000 */
[----:B------:R-:W2:Y:S02]  /*22ef0*/  @!P0 SYNCS.PHASECHK.TRANS64 P0, [R12+URZ+0x228c0], R2 ;  /* 0x0228c0020c0085a7 */ /* 0x000ea4000800007f */
[----:B--2---:R-:W-:Y:S05]  /*22f00*/  @!P0 BRA `(.L_x_3088) ;  /* 0xfffffffc00f08947 */ /* 0x004fea000383ffff */
[----:B------:R-:W-:Y:S05]  /*22f10*/  BRA `(.L_x_3265) ;  /* 0xffffff8c00487947 */ /* 0x000fea000383ffff */
.L_x_3098:
[----:B0-----:R0:W1:Y:S02]  /*22f20*/  SYNCS.PHASECHK.TRANS64.TRYWAIT P1, [R10+URZ+0x228a0], R2 ;  /* 0x0228a0020a0075a7 */ /* 0x001064000802017f */
[----:B-1----:R-:W-:Y:S05]  /*22f30*/  @!P1 NANOSLEEP.SYNCS 0x989680 ;  /* 0x009896800000995d */ /* 0x002fea0003900000 */
[----:B------:R-:W1:Y:S02]  /*22f40*/  @!P1 SYNCS.PHASECHK.TRANS64 P1, [R10+URZ+0x228a0], R2 ;  /* 0x0228a0020a0095a7 */ /* 0x000e64000802007f */
[----:B-1----:R-:W-:Y:S05]  /*22f50*/  @!P1 BRA `(.L_x_3098) ;  /* 0xfffffffc00f09947 */ /* 0x002fea000383ffff */
[----:B------:R-:W-:Y:S05]  /*22f60*/  BRA `(.L_x_3266) ;  /* 0xffffff9000bc7947 */ /* 0x000fea000383ffff */
.L_x_3103:
[----:B-1----:R1:W2:Y:S02]  /*22f70*/  SYNCS.PHASECHK.TRANS64.TRYWAIT P1, [R10+URZ+0x228c0], R2 ;  /* 0x0228c0020a0075a7 */ /* 0x0022a4000802017f */
[----:B--2---:R-:W-:Y:S05]  /*22f80*/  @!P1 NANOSLEEP.SYNCS 0x989680 ;  /* 0x009896800000995d */ /* 0x004fea0003900000 */
[----:B------:R-:W2:Y:S02]  /*22f90*/  @!P1 SYNCS.PHASECHK.TRANS64 P1, [R10+URZ+0x228c0], R2 ;  /* 0x0228c0020a0095a7 */ /* 0x000ea4000802007f */
[----:B--2---:R-:W-:Y:S05]  /*22fa0*/  @!P1 BRA `(.L_x_3103) ;  /* 0xfffffffc00f09947 */ /* 0x004fea000383ffff */
[----:B------:R-:W-:Y:S05]  /*22fb0*/  BRA `(.L_x_3267) ;  /* 0xffffff9400347947 */ /* 0x000fea000383ffff */
.L_x_3127:
[----:B------:R-:W0:Y:S01]  /*22fc0*/  S2R R11, SR_TID.X ;  /* 0x00000000000b7919 */ /* 0x000e220000002100 */
[----:B------:R-:W-:Y:S01]  /*22fd0*/  BSSY B0, `(.L_x_3268) ;  /* 0x000000a000007945 */ /* 0x000fe20003800000 */
[----:B------:R-:W-:Y:S02]  /*22fe0*/  IMAD.MOV.U32 R12, RZ, RZ, RZ ;  /* 0x000000ffff0c7224 */ /* 0x000fe400078e00ff */
[----:B------:R-:W-:Y:S01]  /*22ff0*/  IMAD.MOV.U32 R15, RZ, RZ, -0x1 ;  /* 0xffffffffff0f7424 */ /* 0x000fe200078e00ff */
[----:B0-----:R-:W-:-:S04]  /*23000*/  SHF.R.U32.HI R11, RZ, 0x5, R11 ;  /* 0x00000005ff0b7819 */ /* 0x001fc8000001160b */
[----:B------:R-:W-:-:S04]  /*23010*/  LOP3.LUT R11, R11, 0x3, RZ, 0xc0, !PT ;  /* 0x000000030b0b7812 */ /* 0x000fc800078ec0ff */
[----:B------:R-:W-:Y:S01]  /*23020*/  MOV R13, R11 ;  /* 0x0000000b000d7202 */ /* 0x000fe20000000f00 */
[----:B------:R-:W-:-:S07]  /*23030*/  IMAD.MOV.U32 R11, RZ, RZ, 0x1f ;  /* 0x0000001fff0b7424 */ /* 0x000fce00078e00ff */
[----:B-----5:R-:W-:Y:S05]  /*23040*/  WARPSYNC.COLLECTIVE R15, `(.L_x_3269) ;  /* 0x000000000f087348 */ /* 0x020fea0003c00000 */
[----:B------:R0:W1:Y:S02]  /*23050*/  SHFL.IDX P6, R14, R13, R12, R11 ;  /* 0x0000000c0d0e7389 */ /* 0x00006400000c000b */
[----:B01---5:R-:W-:Y:S01]  /*23060*/  ENDCOLLECTIVE ;  /* 0x000000000000791b */ /* 0x023fe20003800000 */
.L_x_3269:
[----:B------:R-:W-:Y:S05]  /*23070*/  BSYNC B0 ;  /* 0x0000000000007941 */ /* 0x000fea0003800000 */
.L_x_3268:
[----:B------:R-:W-:Y:S05]  /*23080*/  BRA `(.L_x_3270) ;  /* 0xffffffa400b47947 */ /* 0x000fea000383ffff */
.L_x_3130:
[----:B0-----:R0:W1:Y:S02]  /*23090*/  SYNCS.PHASECHK.TRANS64.TRYWAIT P0, [R17+URZ+0x22840], R0 ;  /* 0x02284000110075a7 */ /* 0x001064000800017f */
[----:B-1----:R-:W-:Y:S05]  /*230a0*/  @!P0 NANOSLEEP.SYNCS 0x989680 ;  /* 0x009896800000895d */ /* 0x002fea0003900000 */
[----:B------:R-:W1:Y:S02]  /*230b0*/  @!P0 SYNCS.PHASECHK.TRANS64 P0, [R17+URZ+0x22840], R0 ;  /* 0x02284000110085a7 */ /* 0x000e64000800007f */
[----:B-1----:R-:W-:Y:S05]  /*230c0*/  @!P0 BRA `(.L_x_3130) ;  /* 0xfffffffc00f08947 */ /* 0x002fea000383ffff */
[----:B------:R-:W-:Y:S05]  /*230d0*/  BRA `(.L_x_3271) ;  /* 0xffffffa400c87947 */ /* 0x000fea000383ffff */
.L_x_3131:
        /* <DEDUP_REMOVED lines=8> */
.L_x_3273:
[----:B------:R-:W-:Y:S05]  /*23160*/  BSYNC B0 ;  /* 0x0000000000007941 */ /* 0x000fea0003800000 */
.L_x_3272:
[----:B------:R-:W-:Y:S01]  /*23170*/  IMAD.MOV.U32 R13, RZ, RZ, R0 ;  /* 0x000000ffff0d7224 */ /* 0x000fe200078e0000 */
[----:B------:R-:W-:Y:S01]  /*23180*/  MOV R11, 0x181f ;  /* 0x0000181f000b7802 */ /* 0x000fe20000000f00 */
[----:B------:R-:W-:Y:S02]  /*23190*/  IMAD.MOV.U32 R12, RZ, RZ, RZ ;  /* 0x000000ffff0c7224 */ /* 0x000fe400078e00ff */
[----:B------:R-:W-:Y:S02]  /*231a0*/  IMAD.MOV.U32 R15, RZ, RZ, -0x1 ;  /* 0xffffffffff0f7424 */ /* 0x000fe400078e00ff */
[----:B------:R-:W-:Y:S02]  /*231b0*/  IMAD.MOV.U32 R2, RZ, RZ, R14 ;  /* 0x000000ffff027224 */ /* 0x000fe400078e000e */
[----:B------:R-:W-:-:S07]  /*231c0*/  @P0 IMAD R7, R5, 0x2, R23 ;  /* 0x0000000205070824 */ /* 0x000fce00078e0217 */
[----:B------:R-:W-:Y:S05]  /*231d0*/  WARPSYNC.COLLECTIVE R15, `(.L_x_3274) ;  /* 0x000000000f087348 */ /* 0x000fea0003c00000 */
[----:B------:R0:W1:Y:S02]  /*231e0*/  SHFL.IDX P6, R14, R13, R12, R11 ;  /* 0x0000000c0d0e7389 */ /* 0x00006400000c000b */
[----:B01----:R-:W-:Y:S01]  /*231f0*/  ENDCOLLECTIVE ;  /* 0x000000000000791b */ /* 0x003fe20003800000 */
.L_x_3274:
[----:B------:R-:W-:Y:S02]  /*23200*/  IMAD.MOV.U32 R13, RZ, RZ, R4 ;  /* 0x000000ffff0d7224 */ /* 0x000fe400078e0004 */
[----:B------:R-:W-:Y:S02]  /*23210*/  IMAD.MOV.U32 R12, RZ, RZ, 0x1 ;  /* 0x00000001ff0c7424 */ /* 0x000fe400078e00ff */
[----:B------:R-:W-:-:S07]  /*23220*/  IMAD.MOV.U32 R3, RZ, RZ, R14 ;  /* 0x000000ffff037224 */ /* 0x000fce00078e000e */
[----:B------:R-:W-:Y:S05]  /*23230*/  WARPSYNC.COLLECTIVE R15, `(.L_x_3275) ;  /* 0x000000000f087348 */ /* 0x000fea0003c00000 */
[----:B------:R0:W1:Y:S02]  /*23240*/  SHFL.IDX P6, R14, R13, R12, R11 ;  /* 0x0000000c0d0e7389 */ /* 0x00006400000c000b */
[----:B01----:R-:W-:Y:S01]  /*23250*/  ENDCOLLECTIVE ;  /* 0x000000000000791b */ /* 0x003fe20003800000 */
.L_x_3275:
        /* <DEDUP_REMOVED lines=15> */
.L_x_3276:
[----:B------:R-:W-:Y:S01]  /*23350*/  @P0 LEA R7, R5, R23, 0x1 ;  /* 0x0000001705070211 */ /* 0x000fe200078e08ff */
[----:B------:R-:W-:Y:S02]  /*23360*/  IMAD.MOV.U32 R13, RZ, RZ, R4 ;  /* 0x000000ffff0d7224 */ /* 0x000fe400078e0004 */
[----:B------:R-:W-:Y:S02]  /*23370*/  IMAD.MOV.U32 R12, RZ, RZ, 0x2 ;  /* 0x00000002ff0c7424 */ /* 0x000fe400078e00ff */
[----:B------:R-:W-:-:S07]  /*23380*/  IMAD.MOV.U32 R3, RZ, RZ, R14 ;  /* 0x000000ffff037224 */ /* 0x000fce00078e000e */
[----:B------:R-:W-:Y:S05]  /*23390*/  WARPSYNC.COLLECTIVE R15, `(.L_x_3277) ;  /* 0x000000000f087348 */ /* 0x000fea0003c00000 */
[----:B------:R0:W1:Y:S02]  /*233a0*/  SHFL.IDX P6, R14, R13, R12, R11 ;  /* 0x0000000c0d0e7389 */ /* 0x00006400000c000b */
[----:B01----:R-:W-:Y:S01]  /*233b0*/  ENDCOLLECTIVE ;  /* 0x000000000000791b */ /* 0x003fe20003800000 */
.L_x_3277:
        /* <DEDUP_REMOVED lines=15> */
.L_x_3278:
[----:B------:R-:W-:Y:S02]  /*234b0*/  @P0 IMAD R7, R5, 0x2, R23 ;  /* 0x0000000205070824 */ /* 0x000fe400078e0217 */
[----:B------:R-:W-:Y:S02]  /*234c0*/  IMAD.MOV.U32 R13, RZ, RZ, R4 ;  /* 0x000000ffff0d7224 */ /* 0x000fe400078e0004 */
[----:B------:R-:W-:Y:S02]  /*234d0*/  IMAD.MOV.U32 R12, RZ, RZ, 0x3 ;  /* 0x00000003ff0c7424 */ /* 0x000fe400078e00ff */
[----:B------:R-:W-:-:S07]  /*234e0*/  IMAD.MOV.U32 R3, RZ, RZ, R14 ;  /* 0x000000ffff037224 */ /* 0x000fce00078e000e */
[----:B------:R-:W-:Y:S05]  /*234f0*/  WARPSYNC.COLLECTIVE R15, `(.L_x_3279) ;  /* 0x000000000f087348 */ /* 0x000fea0003c00000 */
[----:B------:R0:W1:Y:S02]  /*23500*/  SHFL.IDX P6, R14, R13, R12, R11 ;  /* 0x0000000c0d0e7389 */ /* 0x00006400000c000b */
[----:B01----:R-:W-:Y:S01]  /*23510*/  ENDCOLLECTIVE ;  /* 0x000000000000791b */ /* 0x003fe20003800000 */
.L_x_3279:
        /* <DEDUP_REMOVED lines=15> */
.L_x_3280:
[----:B------:R-:W-:Y:S02]  /*23610*/  @P0 IMAD R7, R5, 0x2, R23 ;  /* 0x0000000205070824 */ /* 0x000fe400078e0217 */
[----:B------:R-:W-:Y:S02]  /*23620*/  IMAD.MOV.U32 R13, RZ, RZ, R4 ;  /* 0x000000ffff0d7224 */ /* 0x000fe400078e0004 */
[----:B------:R-:W-:Y:S02]  /*23630*/  IMAD.MOV.U32 R12, RZ, RZ, 0x4 ;  /* 0x00000004ff0c7424 */ /* 0x000fe400078e00ff */
[----:B------:R-:W-:-:S07]  /*23640*/  IMAD.MOV.U32 R3, RZ, RZ, R14 ;  /* 0x000000ffff037224 */ /* 0x000fce00078e000e */
[----:B------:R-:W-:Y:S05]  /*23650*/  WARPSYNC.COLLECTIVE R15, `(.L_x_3281) ;  /* 0x000000000f087348 */ /* 0x000fea0003c00000 */
[----:B------:R0:W1:Y:S02]  /*23660*/  SHFL.IDX P6, R14, R13, R12, R11 ;  /* 0x0000000c0d0e7389 */ /* 0x00006400000c000b */
[----:B01----:R-:W-:Y:S01]  /*23670*/  ENDCOLLECTIVE ;  /* 0x000000000000791b */ /* 0x003fe20003800000 */
.L_x_3281:
        /* <DEDUP_REMOVED lines=15> */
.L_x_3282:
[----:B------:R-:W-:Y:S01]  /*23770*/  @P0 IMAD R7, R5, 0x2, R23 ;  /* 0x0000000205070824 */ /* 0x000fe200078e0217 */
[----:B------:R-:W-:Y:S01]  /*23780*/  MOV R13, R4 ;  /* 0x00000004000d7202 */ /* 0x000fe20000000f00 */
[----:B------:R-:W-:Y:S02]  /*23790*/  IMAD.MOV.U32 R12, RZ, RZ, 0x5 ;  /* 0x00000005ff0c7424 */ /* 0x000fe400078e00ff */
[----:B------:R-:W-:-:S07]  /*237a0*/  IMAD.MOV.U32 R3, RZ, RZ, R14 ;  /* 0x000000ffff037224 */ /* 0x000fce00078e000e */
[----:B------:R-:W-:Y:S05]  /*237b0*/  WARPSYNC.COLLECTIVE R15, `(.L_x_3283) ;  /* 0x000000000f087348 */ /* 0x000fea0003c00000 */
[----:B------:R0:W1:Y:S02]  /*237c0*/  SHFL.IDX P6, R14, R13, R12, R11 ;  /* 0x0000000c0d0e7389 */ /* 0x00006400000c000b */
[----:B01----:R-:W-:Y:S01]  /*237d0*/  ENDCOLLECTIVE ;  /* 0x000000000000791b */ /* 0x003fe20003800000 */
.L_x_3283:
        /* <DEDUP_REMOVED lines=10> */
.L_x_3284:
[----:B------:R-:W-:Y:S01]  /*23880*/  @!PT LDS RZ, [RZ] ;  /* 0x00000000fffff984 */ /* 0x000fe20000000800 */
[----:B------:R-:W-:Y:S01]  /*23890*/  @!PT LDS RZ, [RZ] ;  /* 0x00000000fffff984 */ /* 0x000fe20000000800 */
[----:B------:R-:W-:Y:S01]  /*238a0*/  @!PT LDS RZ, [RZ] ;  /* 0x00000000fffff984 */ /* 0x000fe20000000800 */
[----:B------:R1:W-:Y:S01]  /*238b0*/  @P0 LDGSTS.E.BYPASS.LTC128B.128 [R7+0x1e400], desc[UR54][R2.64], !P2 ;  /* 0x1e40000002070fae */ /* 0x0003e2000d101d76 */
[----:B------:R-:W-:Y:S01]  /*238c0*/  IMAD.MOV.U32 R0, RZ, RZ, R14 ;  /* 0x000000ffff007224 */ /* 0x000fe200078e000e */
[----:B------:R-:W-:Y:S06]  /*238d0*/  BRA `(.L_x_3285) ;  /* 0xffffffa400347947 */ /* 0x000fec000383ffff */
.L_x_3136:
[----:B------:R-:W-:Y:S02]  /*238e0*/  IMAD.MOV.U32 R13, RZ, RZ, R4 ;  /* 0x000000ffff0d7224 */ /* 0x000fe400078e0004 */
        /* <DEDUP_REMOVED lines=8> */
.L_x_3286:
[C---:B------:R-:W-:Y:S01]  /*23970*/  VIADD R6, R35.reuse, 0x10 ;  /* 0x0000001023067836 */ /* 0x040fe20000000000 */
[----:B------:R-:W-:Y:S01]  /*23980*/  ISETP.GE.AND P0, PT, R35, R5, PT ;  /* 0x000000052300720c */ /* 0x000fe20003f06270 */
[----:B------:R-:W-:Y:S02]  /*23990*/  IMAD.MOV.U32 R13, RZ, RZ, R0 ;  /* 0x000000ffff0d7224 */ /* 0x000fe400078e0000 */
[----:B------:R-:W-:-:S10]  /*239a0*/  IMAD.MOV.U32 R2, RZ, RZ, R14 ;  /* 0x000000ffff027224 */ /* 0x000fd400078e000e */
[----:B------:R-:W-:Y:S05]  /*239b0*/  WARPSYNC.COLLECTIVE R15, `(.L_x_3287) ;  /* 0x000000000f087348 */ /* 0x000fea0003c00000 */
[----:B------:R0:W1:Y:S02]  /*239c0*/  SHFL.IDX P6, R14, R13, R12, R11 ;  /* 0x0000000c0d0e7389 */ /* 0x00006400000c000b */
[----:B01----:R-:W-:Y:S01]  /*239d0*/  ENDCOLLECTIVE ;  /* 0x000000000000791b */ /* 0x003fe20003800000 */
.L_x_3287:
[----:B------:R-:W-:Y:S02]  /*239e0*/  IMAD.MOV.U32 R13, RZ, RZ, R4 ;  /* 0x000000ffff0d7224 */ /* 0x000fe400078e0004 */
[----:B------:R-:W-:Y:S01]  /*239f0*/  IMAD.MOV.U32 R12, RZ, RZ, 0x1 ;  /* 0x00000001ff0c7424 */ /* 0x000fe200078e00ff */
[----:B------:R-:W-:-:S07]  /*23a00*/  MOV R3, R14 ;  /* 0x0000000e00037202 */ /* 0x000fce0000000f00 */
[----:B------:R-:W-:Y:S05]  /*23a10*/  WARPSYNC.COLLECTIVE R15, `(.L_x_3288) ;  /* 0x000000000f087348 */ /* 0x000fea0003c00000 */
[----:B------:R0:W1:Y:S02]  /*23a20*/  SHFL.IDX P6, R14, R13, R12, R11 ;  /* 0x0000000c0d0e7389 */ /* 0x00006400000c000b */
[----:B01----:R-:W-:Y:S01]  /*23a30*/  ENDCOLLECTIVE ;  /* 0x000000000000791b */ /* 0x003fe20003800000 */
.L_x_3288:
        /* <DEDUP_REMOVED lines=15> */
.L_x_3289:
[----:B------:R-:W-:Y:S01]  /*23b30*/  MOV R13, R4 ;  /* 0x00000004000d7202 */ /* 0x000fe20000000f00 */
[----:B------:R-:W-:Y:S02]  /*23b40*/  IMAD.MOV.U32 R12, RZ, RZ, 0x2 ;  /* 0x00000002ff0c7424 */ /* 0x000fe400078e00ff */
[----:B------:R-:W-:-:S07]  /*23b50*/  IMAD.MOV.U32 R3, RZ, RZ, R14 ;  /* 0x000000ffff037224 */ /* 0x000fce00078e000e */
[----:B------:R-:W-:Y:S05]  /*23b60*/  WARPSYNC.COLLECTIVE R15, `(.L_x_3290) ;  /* 0x000000000f087348 */ /* 0x000fea0003c00000 */
[----:B------:R0:W1:Y:S02]  /*23b70*/  SHFL.IDX P6, R14, R13, R12, R11 ;  /* 0x0000000c0d0e7389 */ /* 0x00006400000c000b */
[----:B01----:R-:W-:Y:S01]  /*23b80*/  ENDCOLLECTIVE ;  /* 0x000000000000791b */ /* 0x003fe20003800000 */
.L_x_3290:
        /* <DEDUP_REMOVED lines=16> */
.L_x_3291:
[----:B------:R-:W-:Y:S02]  /*23c90*/  IMAD.MOV.U32 R13, RZ, RZ, R4 ;  /* 0x000000ffff0d7224 */ /* 0x000fe400078e0004 */
[----:B------:R-:W-:Y:S02]  /*23ca0*/  IMAD.MOV.U32 R12, RZ, RZ, 0x3 ;  /* 0x00000003ff0c7424 */ /* 0x000fe400078e00ff */
[----:B------:R-:W-:-:S07]  /*23cb0*/  IMAD.MOV.U32 R3, RZ, RZ, R14 ;  /* 0x000000ffff037224 */ /* 0x000fce00078e000e */
[----:B------:R-:W-:Y:S05]  /*23cc0*/  WARPSYNC.COLLECTIVE R15, `(.L_x_3292) ;  /* 0x000000000f087348 */ /* 0x000fea0003c00000 */
[----:B------:R0:W1:Y:S02]  /*23cd0*/  SHFL.IDX P6, R14, R13, R12, R11 ;  /* 0x0000000c0d0e7389 */ /* 0x00006400000c000b */
[----:B01----:R-:W-:Y:S01]  /*23ce0*/  ENDCOLLECTIVE ;  /* 0x000000000000791b */ /* 0x003fe20003800000 */
.L_x_3292:
        /* <DEDUP_REMOVED lines=16> */
.L_x_3293:
[----:B------:R-:W-:Y:S02]  /*23df0*/  IMAD.MOV.U32 R13, RZ, RZ, R4 ;  /* 0x000000ffff0d7224 */ /* 0x000fe400078e0004 */
[----:B------:R-:W-:Y:S01]  /*23e00*/  IMAD.MOV.U32 R12, RZ, RZ, 0x4 ;  /* 0x00000004ff0c7424 */ /* 0x000fe200078e00ff */
[----:B------:R-:W-:-:S07]  /*23e10*/  MOV R3, R14 ;  /* 0x0000000e00037202 */ /* 0x000fce0000000f00 */
[----:B------:R-:W-:Y:S05]  /*23e20*/  WARPSYNC.COLLECTIVE R15, `(.L_x_3294) ;  /* 0x000000000f087348 */ /* 0x000fea0003c00000 */
[----:B------:R0:W1:Y:S02]  /*23e30*/  SHFL.IDX P6, R14, R13, R12, R11 ;  /* 0x0000000c0d0e7389 */ /* 0x00006400000c000b */
[----:B01----:R-:W-:Y:S01]  /*23e40*/  ENDCOLLECTIVE ;  /* 0x000000000000791b */ /* 0x003fe20003800000 */
.L_x_3294:
        /* <DEDUP_REMOVED lines=16> */
.L_x_3295:
[----:B------:R-:W-:Y:S01]  /*23f50*/  IMAD.MOV.U32 R13, RZ, RZ, R4 ;  /* 0x000000ffff0d7224 */ /* 0x000fe200078e0004 */
[----:B------:R-:W-:Y:S01]  /*23f60*/  MOV R12, 0x5 ;  /* 0x00000005000c7802 */ /* 0x000fe20000000f00 */
[----:B------:R-:W-:-:S07]  /*23f70*/  IMAD.MOV.U32 R3, RZ, RZ, R14 ;  /* 0x000000ffff037224 */ /* 0x000fce00078e000e */
[----:B------:R-:W-:Y:S05]  /*23f80*/  WARPSYNC.COLLECTIVE R15, `(.L_x_3296) ;  /* 0x000000000f087348 */ /* 0x000fea0003c00000 */
[----:B------:R0:W1:Y:S02]  /*23f90*/  SHFL.IDX P6, R14, R13, R12, R11 ;  /* 0x0000000c0d0e7389 */ /* 0x00006400000c000b */
[----:B01----:R-:W-:Y:S01]  /*23fa0*/  ENDCOLLECTIVE ;  /* 0x000000000000791b */ /* 0x003fe20003800000 */
.L_x_3296:
        /* <DEDUP_REMOVED lines=16> */
.L_x_3297:
[----:B------:R-:W-:Y:S02]  /*240b0*/  IMAD.MOV.U32 R13, RZ, RZ, R4 ;  /* 0x000000ffff0d7224 */ /* 0x000fe400078e0004 */
[----:B------:R-:W-:Y:S02]  /*240c0*/  IMAD.MOV.U32 R12, RZ, RZ, 0x6 ;  /* 0x00000006ff0c7424 */ /* 0x000fe400078e00ff */
[----:B------:R-:W-:-:S07]  /*240d0*/  IMAD.MOV.U32 R3, RZ, RZ, R14 ;  /* 0x000000ffff037224 */ /* 0x000fce00078e000e */
[----:B------:R-:W-:Y:S05]  /*240e0*/  WARPSYNC.COLLECTIVE R15, `(.L_x_3298) ;  /* 0x000000000f087348 */ /* 0x000fea0003c00000 */
[----:B------:R0:W1:Y:S02]  /*240f0*/  SHFL.IDX P6, R14, R13, R12, R11 ;  /* 0x0000000c0d0e7389 */ /* 0x00006400000c000b */
[----:B01----:R-:W-:Y:S01]  /*24100*/  ENDCOLLECTIVE ;  /* 0x000000000000791b */ /* 0x003fe20003800000 */
.L_x_3298:
        /* <DEDUP_REMOVED lines=16> */
.L_x_3299:
[----:B------:R-:W-:Y:S02]  /*24210*/  IMAD.MOV.U32 R13, RZ, RZ, R4 ;  /* 0x000000ffff0d7224 */ /* 0x000fe400078e0004 */
[----:B------:R-:W-:Y:S02]  /*24220*/  IMAD.MOV.U32 R12, RZ, RZ, 0x7 ;  /* 0x00000007ff0c7424 */ /* 0x000fe400078e00ff */
[----:B------:R-:W-:-:S07]  /*24230*/  IMAD.MOV.U32 R3, RZ, RZ, R14 ;  /* 0x000000ffff037224 */ /* 0x000fce00078e000e */
[----:B------:R-:W-:Y:S05]  /*24240*/  WARPSYNC.COLLECTIVE R15, `(.L_x_3300) ;  /* 0x000000000f087348 */ /* 0x000fea0003c00000 */
[----:B------:R0:W1:Y:S02]  /*24250*/  SHFL.IDX P6, R14, R13, R12, R11 ;  /* 0x0000000c0d0e7389 */ /* 0x00006400000c000b */
[----:B01----:R-:W-:Y:S01]  /*24260*/  ENDCOLLECTIVE ;  /* 0x000000000000791b */ /* 0x003fe20003800000 */
.L_x_3300:
        /* <DEDUP_REMOVED lines=14> */
.L_x_3301:
[----:B------:R-:W-:Y:S01]  /*24350*/  IMAD.MOV.U32 R0, RZ, RZ, R14 ;  /* 0x000000ffff007224 */ /* 0x000fe200078e000e */
[----:B------:R-:W-:Y:S06]  /*24360*/  BRA `(.L_x_3302) ;  /* 0xffffffa400b87947 */ /* 0x000fec000383ffff */
.L_x_3139:
[----:B0-----:R0:W1:Y:S02]  /*24370*/  SYNCS.PHASECHK.TRANS64.TRYWAIT P0, [R23+URZ+0x22820], R0 ;  /* 0x02282000170075a7 */ /* 0x001064000800017f */
[----:B-1----:R-:W-:Y:S05]  /*24380*/  @!P0 NANOSLEEP.SYNCS 0x989680 ;  /* 0x009896800000895d */ /* 0x002fea0003900000 */
[----:B------:R-:W1:Y:S02]  /*24390*/  @!P0 SYNCS.PHASECHK.TRANS64 P0, [R23+URZ+0x22820], R0 ;  /* 0x02282000170085a7 */ /* 0x000e64000800007f */
[----:B-1----:R-:W-:Y:S05]  /*243a0*/  @!P0 BRA `(.L_x_3139) ;  /* 0xfffffffc00f08947 */ /* 0x002fea000383ffff */
[----:B------:R-:W-:Y:S05]  /*243b0*/  BRA `(.L_x_3303) ;  /* 0xffffffa800147947 */ /* 0x000fea000383ffff */
.L_x_3142:
[----:B0-----:R0:W1:Y:S02]  /*243c0*/  SYNCS.PHASECHK.TRANS64.TRYWAIT P0, [R17+URZ+0x22860], R0 ;  /* 0x02286000110075a7 */ /* 0x001064000800017f */
[----:B-1----:R-:W-:Y:S05]  /*243d0*/  @!P0 NANOSLEEP.SYNCS 0x989680 ;  /* 0x009896800000895d */ /* 0x002fea0003900000 */
[----:B------:R-:W1:Y:S02]  /*243e0*/  @!P0 SYNCS.PHASECHK.TRANS64 P0, [R17+URZ+0x22860], R0 ;  /* 0x02286000110085a7 */ /* 0x000e64000800007f */
[----:B-1----:R-:W-:Y:S05]  /*243f0*/  @!P0 BRA `(.L_x_3142) ;  /* 0xfffffffc00f08947 */ /* 0x002fea000383ffff */
[----:B------:R-:W-:Y:S05]  /*24400*/  BRA `(.L_x_3304) ;  /* 0xffffffa800247947 */ /* 0x000fea000383ffff */
.L_x_3143:
        /* <DEDUP_REMOVED lines=8> */
.L_x_3306:
[----:B------:R-:W-:Y:S05]  /*24490*/  BSYNC B0 ;  /* 0x0000000000007941 */ /* 0x000fea0003800000 */
.L_x_3305:
        /* <DEDUP_REMOVED lines=13> */
.L_x_3307:
[----:B------:R-:W-:Y:S02]  /*24570*/  IMAD.MOV.U32 R13, RZ, RZ, R6 ;  /* 0x000000ffff0d7224 */ /* 0x000fe400078e0006 */
[----:B------:R-:W-:Y:S02]  /*24580*/  IMAD.MOV.U32 R12, RZ, RZ, 0x1 ;  /* 0x00000001ff0c7424 */ /* 0x000fe400078e00ff */
[----:B------:R-:W-:-:S05]  /*24590*/  IMAD.SHL.U32 R7, R7, 0x8, RZ ;  /* 0x0000000807077824 */ /* 0x000fca00078e00ff */
[----:B------:R-:W-:-:S05]  /*245a0*/  LOP3.LUT R7, R7, 0x38, RZ, 0xc0, !PT ;  /* 0x0000003807077812 */ /* 0x000fca00078ec0ff */
[----:B------:R-:W-:Y:S01]  /*245b0*/  IMAD.SHL.U32 R0, R7, 0x2, RZ ;  /* 0x0000000207007824 */ /* 0x000fe200078e00ff */
[----:B------:R-:W-:-:S04]  /*245c0*/  LOP3.LUT R7, R36, 0x1, RZ, 0xc0, !PT ;  /* 0x0000000124077812 */ /* 0x000fc800078ec0ff */
[----:B------:R-:W-:Y:S02]  /*245d0*/  IADD3 R2, P0, R14, R0, RZ ;  /* 0x000000000e027210 */ /* 0x000fe40007f1e0ff */
[----:B------:R-:W-:-:S13]  /*245e0*/  ISETP.NE.U32.AND P3, PT, R7, 0x1, PT ;  /* 0x000000010700780c */ /* 0x000fda0003f65070 */
[----:B------:R-:W-:Y:S05]  /*245f0*/  WARPSYNC.COLLECTIVE R15, `(.L_x_3308) ;  /* 0x000000000f087348 */ /* 0x000fea0003c00000 */
[----:B------:R0:W1:Y:S02]  /*24600*/  SHFL.IDX P6, R14, R13, R12, R11 ;  /* 0x0000000c0d0e7389 */ /* 0x00006400000c000b */
[----:B01----:R-:W-:Y:S01]  /*24610*/  ENDCOLLECTIVE ;  /* 0x000000000000791b */ /* 0x003fe20003800000 */
.L_x_3308:
        /* <DEDUP_REMOVED lines=17> */
.L_x_3309:
[----:B------:R-:W-:Y:S02]  /*24730*/  IMAD.MOV.U32 R13, RZ, RZ, R6 ;  /* 0x000000ffff0d7224 */ /* 0x000fe400078e0006 */
[----:B------:R-:W-:Y:S01]  /*24740*/  IMAD.MOV.U32 R12, RZ, RZ, 0x2 ;  /* 0x00000002ff0c7424 */ /* 0x000fe200078e00ff */
[----:B------:R-:W-:-:S13]  /*24750*/  IADD3 R2, P4, R14, R0, RZ ;  /* 0x000000000e027210 */ /* 0x000fda0007f9e0ff */
[----:B------:R-:W-:Y:S05]  /*24760*/  WARPSYNC.COLLECTIVE R15, `(.L_x_3310) ;  /* 0x000000000f087348 */ /* 0x000fea0003c00000 */
[----:B------:R0:W1:Y:S02]  /*24770*/  SHFL.IDX P6, R14, R13, R12, R11 ;  /* 0x0000000c0d0e7389 */ /* 0x00006400000c000b */
[----:B01----:R-:W-:Y:S01]  /*24780*/  ENDCOLLECTIVE ;  /* 0x000000000000791b */ /* 0x003fe20003800000 */
.L_x_3310:
        /* <DEDUP_REMOVED lines=17> */
.L_x_3311:
[----:B------:R-:W-:Y:S02]  /*248a0*/  IMAD.MOV.U32 R13, RZ, RZ, R6 ;  /* 0x000000ffff0d7224 */ /* 0x000fe400078e0006 */
[----:B------:R-:W-:Y:S01]  /*248b0*/  IMAD.MOV.U32 R12, RZ, RZ, 0x3 ;  /* 0x00000003ff0c7424 */ /* 0x000fe200078e00ff */
[----:B------:R-:W-:-:S13]  /*248c0*/  IADD3 R2, P4, R14, R0, RZ ;  /* 0x000000000e027210 */ /* 0x000fda0007f9e0ff */
[----:B------:R-:W-:Y:S05]  /*248d0*/  WARPSYNC.COLLECTIVE R15, `(.L_x_3312) ;  /* 0x000000000f087348 */ /* 0x000fea0003c00000 */
[----:B------:R0:W1:Y:S02]  /*248e0*/  SHFL.IDX P6, R14, R13, R12, R11 ;  /* 0x0000000c0d0e7389 */ /* 0x00006400000c000b */
[----:B01----:R-:W-:Y:S01]  /*248f0*/  ENDCOLLECTIVE ;  /* 0x000000000000791b */ /* 0x003fe20003800000 */
.L_x_3312:
        /* <DEDUP_REMOVED lines=17> */
.L_x_3313:
[----:B------:R-:W-:Y:S02]  /*24a10*/  IMAD.MOV.U32 R13, RZ, RZ, R6 ;  /* 0x000000ffff0d7224 */ /* 0x000fe400078e0006 */
[----:B------:R-:W-:Y:S01]  /*24a20*/  IMAD.MOV.U32 R12, RZ, RZ, 0x4 ;  /* 0x00000004ff0c7424 */ /* 0x000fe200078e00ff */
[----:B------:R-:W-:-:S13]  /*24a30*/  IADD3 R2, P4, R14, R0, RZ ;  /* 0x000000000e027210 */ /* 0x000fda0007f9e0ff */
[----:B------:R-:W-:Y:S05]  /*24a40*/  WARPSYNC.COLLECTIVE R15, `(.L_x_3314) ;  /* 0x000000000f087348 */ /* 0x000fea0003c00000 */
[----:B------:R0:W1:Y:S02]  /*24a50*/  SHFL.IDX P6, R14, R13, R12, R11 ;  /* 0x0000000c0d0e7389 */ /* 0x00006400000c000b */
[----:B01----:R-:W-:Y:S01]  /*24a60*/  ENDCOLLECTIVE ;  /* 0x000000000000791b */ /* 0x003fe20003800000 */
.L_x_3314:
        /* <DEDUP_REMOVED lines=17> */
.L_x_3315:
[----:B------:R-:W-:Y:S02]  /*24b80*/  IMAD.MOV.U32 R13, RZ, RZ, R6 ;  /* 0x000000ffff0d7224 */ /* 0x000fe400078e0006 */
[----:B------:R-:W-:Y:S01]  /*24b90*/  IMAD.MOV.U32 R12, RZ, RZ, 0x5 ;  /* 0x00000005ff0c7424 */ /* 0x000fe200078e00ff */
[----:B------:R-:W-:-:S13]  /*24ba0*/  IADD3 R2, P4, R14, R0, RZ ;  /* 0x000000000e027210 */ /* 0x000fda0007f9e0ff */
[----:B------:R-:W-:Y:S05]  /*24bb0*/  WARPSYNC.COLLECTIVE R15, `(.L_x_3316) ;  /* 0x000000000f087348 */ /* 0x000fea0003c00000 */
[----:B------:R0:W1:Y:S02]  /*24bc0*/  SHFL.IDX P6, R14, R13, R12, R11 ;  /* 0x0000000c0d0e7389 */ /* 0x00006400000c000b */
[----:B01----:R-:W-:Y:S01]  /*24bd0*/  ENDCOLLECTIVE ;  /* 0x000000000000791b */ /* 0x003fe20003800000 */
.L_x_3316:
        /* <DEDUP_REMOVED lines=12> */
.L_x_3317:
        /* <DEDUP_REMOVED lines=9> */
.L_x_3150:
[----:B0-----:R0:W1:Y:S02]  /*24d30*/  SYNCS.PHASECHK.TRANS64.TRYWAIT P0, [R4+URZ+0x22840], R21 ;  /* 0x02284015040075a7 */ /* 0x001064000800017f */
[----:B-1----:R-:W-:Y:S05]  /*24d40*/  @!P0 NANOSLEEP.SYNCS 0x989680 ;  /* 0x009896800000895d */ /* 0x002fea0003900000 */
[----:B------:R-:W1:Y:S02]  /*24d50*/  @!P0 SYNCS.PHASECHK.TRANS64 P0, [R4+URZ+0x22840], R21 ;  /* 0x02284015040085a7 */ /* 0x000e64000800007f */
[----:B-1----:R-:W-:Y:S05]  /*24d60*/  @!P0 BRA `(.L_x_3150) ;  /* 0xfffffffc00f08947 */ /* 0x002fea000383ffff */
[----:B------:R-:W-:Y:S05]  /*24d70*/  BRA `(.L_x_3319) ;  /* 0xffffffa800907947 */ /* 0x000fea000383ffff */
.L_x_3151:
        /* <DEDUP_REMOVED lines=8> */
.L_x_3321:
[----:B------:R-:W-:Y:S05]  /*24e00*/  BSYNC B1 ;  /* 0x0000000000017941 */ /* 0x000fea0003800000 */
.L_x_3320:
        /* <DEDUP_REMOVED lines=9> */
.L_x_3322:
[----:B------:R-:W-:Y:S01]  /*24ea0*/  MOV R13, R9 ;  /* 0x00000009000d7202 */ /* 0x000fe20000000f00 */
[----:B------:R-:W-:Y:S02]  /*24eb0*/  IMAD.MOV.U32 R12, RZ, RZ, 0x1 ;  /* 0x00000001ff0c7424 */ /* 0x000fe400078e00ff */
[----:B------:R-:W-:-:S07]  /*24ec0*/  IMAD.MOV.U32 R2, RZ, RZ, R14 ;  /* 0x000000ffff027224 */ /* 0x000fce00078e000e */
[----:B------:R-:W-:Y:S05]  /*24ed0*/  WARPSYNC.COLLECTIVE R15, `(.L_x_3323) ;  /* 0x000000000f087348 */ /* 0x000fea0003c00000 */
[----:B------:R0:W1:Y:S02]  /*24ee0*/  SHFL.IDX P6, R14, R13, R12, R11 ;  /* 0x0000000c0d0e7389 */ /* 0x00006400000c000b */
[----:B01----:R-:W-:Y:S01]  /*24ef0*/  ENDCOLLECTIVE ;  /* 0x000000000000791b */ /* 0x003fe20003800000 */
.L_x_3323:
        /* <DEDUP_REMOVED lines=11> */
.L_x_3324:
[----:B------:R-:W-:Y:S02]  /*24fb0*/  IMAD.MOV.U32 R13, RZ, RZ, R9 ;  /* 0x000000ffff0d7224 */ /* 0x000fe400078e0009 */
[----:B------:R-:W-:Y:S02]  /*24fc0*/  IMAD.MOV.U32 R12, RZ, RZ, 0x2 ;  /* 0x00000002ff0c7424 */ /* 0x000fe400078e00ff */
[----:B------:R-:W-:-:S07]  /*24fd0*/  IMAD.MOV.U32 R2, RZ, RZ, R14 ;  /* 0x000000ffff027224 */ /* 0x000fce00078e000e */
[----:B------:R-:W-:Y:S05]  /*24fe0*/  WARPSYNC.COLLECTIVE R15, `(.L_x_3325) ;  /* 0x000000000f087348 */ /* 0x000fea0003c00000 */
[----:B------:R0:W1:Y:S02]  /*24ff0*/  SHFL.IDX P6, R14, R13, R12, R11 ;  /* 0x0000000c0d0e7389 */ /* 0x00006400000c000b */
[----:B01----:R-:W-:Y:S01]  /*25000*/  ENDCOLLECTIVE ;  /* 0x000000000000791b */ /* 0x003fe20003800000 */
.L_x_3325:
        /* <DEDUP_REMOVED lines=11> */
.L_x_3326:
[----:B------:R-:W-:Y:S02]  /*250c0*/  IMAD.MOV.U32 R13, RZ, RZ, R9 ;  /* 0x000000ffff0d7224 */ /* 0x000fe400078e0009 */
[----:B------:R-:W-:Y:S02]  /*250d0*/  IMAD.MOV.U32 R12, RZ, RZ, 0x3 ;  /* 0x00000003ff0c7424 */ /* 0x000fe400078e00ff */
[----:B------:R-:W-:-:S07]  /*250e0*/  IMAD.MOV.U32 R2, RZ, RZ, R14 ;  /* 0x000000ffff027224 */ /* 0x000fce00078e000e */
[----:B------:R-:W-:Y:S05]  /*250f0*/  WARPSYNC.COLLECTIVE R15, `(.L_x_3327) ;  /* 0x000000000f087348 */ /* 0x000fea0003c00000 */
[----:B------:R0:W1:Y:S02]  /*25100*/  SHFL.IDX P6, R14, R13, R12, R11 ;  /* 0x0000000c0d0e7389 */ /* 0x00006400000c000b */
[----:B01----:R-:W-:Y:S01]  /*25110*/  ENDCOLLECTIVE ;  /* 0x000000000000791b */ /* 0x003fe20003800000 */
.L_x_3327:
[----:B------:R-:W-:-:S04]  /*25120*/  IADD3 R2, P0, R2, R0, RZ ;  /* 0x0000000002027210 */ /* 0x000fc80007f1e0ff */
[----:B------:R-:W-:-:S05]  /*25130*/  IADD3.X R3, RZ, R3, RZ, P0, !PT ;  /* 0x00000003ff037210 */ /* 0x000fca00007fe4ff */
        /* <DEDUP_REMOVED lines=9> */
.L_x_3328:
[----:B------:R-:W-:Y:S02]  /*251d0*/  IMAD.MOV.U32 R13, RZ, RZ, R9 ;  /* 0x000000ffff0d7224 */ /* 0x000fe400078e0009 */
[----:B------:R-:W-:Y:S02]  /*251e0*/  IMAD.MOV.U32 R12, RZ, RZ, 0x4 ;  /* 0x00000004ff0c7424 */ /* 0x000fe400078e00ff */
[----:B------:R-:W-:-:S07]  /*251f0*/  IMAD.MOV.U32 R2, RZ, RZ, R14 ;  /* 0x000000ffff027224 */ /* 0x000fce00078e000e */
[----:B------:R-:W-:Y:S05]  /*25200*/  WARPSYNC.COLLECTIVE R15, `(.L_x_3329) ;  /* 0x000000000f087348 */ /* 0x000fea0003c00000 */
[----:B------:R0:W1:Y:S02]  /*25210*/  SHFL.IDX P6, R14, R13, R12, R11 ;  /* 0x0000000c0d0e7389 */ /* 0x00006400000c000b */
[----:B01----:R-:W-:Y:S01]  /*25220*/  ENDCOLLECTIVE ;  /* 0x000000000000791b */ /* 0x003fe20003800000 */
.L_x_3329:
        /* <DEDUP_REMOVED lines=11> */
.L_x_3330:
[----:B------:R-:W-:Y:S02]  /*252e0*/  IMAD.MOV.U32 R13, RZ, RZ, R9 ;  /* 0x000000ffff0d7224 */ /* 0x000fe400078e0009 */
[----:B------:R-:W-:Y:S01]  /*252f0*/  IMAD.MOV.U32 R12, RZ, RZ, 0x5 ;  /* 0x00000005ff0c7424 */ /* 0x000fe200078e00ff */
[----:B------:R-:W-:-:S07]  /*25300*/  MOV R2, R14 ;  /* 0x0000000e00027202 */ /* 0x000fce0000000f00 */
[----:B------:R-:W-:Y:S05]  /*25310*/  WARPSYNC.COLLECTIVE R15, `(.L_x_3331) ;  /* 0x000000000f087348 */ /* 0x000fea0003c00000 */
[----:B------:R0:W1:Y:S02]  /*25320*/  SHFL.IDX P6, R14, R13, R12, R11 ;  /* 0x0000000c0d0e7389 */ /* 0x00006400000c000b */
[----:B01----:R-:W-:Y:S01]  /*25330*/  ENDCOLLECTIVE ;  /* 0x000000000000791b */ /* 0x003fe20003800000 */
.L_x_3331:
        /* <DEDUP_REMOVED lines=11> */
.L_x_3332:
[----:B------:R-:W-:Y:S01]  /*253f0*/  IMAD.MOV.U32 R2, RZ, RZ, R14 ;  /* 0x000000ffff027224 */ /* 0x000fe200078e000e */
[----:B------:R-:W-:Y:S06]  /*25400*/  BRA `(.L_x_3333) ;  /* 0xffffffa400c07947 */ /* 0x000fec000383ffff */
.L_x_3156:
[----:B---3--:R3:W4:Y:S02]  /*25410*/  SYNCS.PHASECHK.TRANS64.TRYWAIT P0, [R4+URZ+0x22860], R21 ;  /* 0x02286015040075a7 */ /* 0x008724000800017f */
[----:B----4-:R-:W-:Y:S05]  /*25420*/  @!P0 NANOSLEEP.SYNCS 0x989680 ;  /* 0x009896800000895d */ /* 0x010fea0003900000 */
[----:B------:R-:W4:Y:S02]  /*25430*/  @!P0 SYNCS.PHASECHK.TRANS64 P0, [R4+URZ+0x22860], R21 ;  /* 0x02286015040085a7 */ /* 0x000f24000800007f */
[----:B----4-:R-:W-:Y:S05]  /*25440*/  @!P0 BRA `(.L_x_3156) ;  /* 0xfffffffc00f08947 */ /* 0x010fea000383ffff */
[----:B------:R-:W-:Y:S05]  /*25450*/  BRA `(.L_x_3334) ;  /* 0xffffffa800107947 */ /* 0x000fea000383ffff */
.L_x_3157:
        /* <DEDUP_REMOVED lines=8> */
.L_x_3336:
[----:B------:R-:W-:Y:S05]  /*254e0*/  BSYNC B1 ;  /* 0x0000000000017941 */ /* 0x000fea0003800000 */
.L_x_3335:
        /* <DEDUP_REMOVED lines=9> */
.L_x_3337:
[----:B------:R-:W-:Y:S02]  /*25580*/  IMAD.MOV.U32 R13, RZ, RZ, R7 ;  /* 0x000000ffff0d7224 */ /* 0x000fe400078e0007 */
[----:B------:R-:W-:Y:S01]  /*25590*/  IMAD.MOV.U32 R12, RZ, RZ, 0x1 ;  /* 0x00000001ff0c7424 */ /* 0x000fe200078e00ff */
[----:B------:R-:W-:-:S13]  /*255a0*/  IADD3 R2, P0, R14, R0, RZ ;  /* 0x000000000e027210 */ /* 0x000fda0007f1e0ff */
[----:B------:R-:W-:Y:S05]  /*255b0*/  WARPSYNC.COLLECTIVE R15, `(.L_x_3338) ;  /* 0x000000000f087348 */ /* 0x000fea0003c00000 */
[----:B------:R0:W1:Y:S02]  /*255c0*/  SHFL.IDX P6, R14, R13, R12, R11 ;  /* 0x0000000c0d0e7389 */ /* 0x00006400000c000b */
[----:B01----:R-:W-:Y:S01]  /*255d0*/  ENDCOLLECTIVE ;  /* 0x000000000000791b */ /* 0x003fe20003800000 */
.L_x_3338:
        /* <DEDUP_REMOVED lines=13> */
.L_x_3339:
[----:B------:R-:W-:Y:S02]  /*256b0*/  IMAD.MOV.U32 R13, RZ, RZ, R7 ;  /* 0x000000ffff0d7224 */ /* 0x000fe400078e0007 */
[----:B------:R-:W-:Y:S01]  /*256c0*/  IMAD.MOV.U32 R12, RZ, RZ, 0x2 ;  /* 0x00000002ff0c7424 */ /* 0x000fe200078e00ff */
[----:B------:R-:W-:-:S13]  /*256d0*/  IADD3 R2, P0, R14, R0, RZ ;  /* 0x000000000e027210 */ /* 0x000fda0007f1e0ff */
[----:B------:R-:W-:Y:S05]  /*256e0*/  WARPSYNC.COLLECTIVE R15, `(.L_x_3340) ;  /* 0x000000000f087348 */ /* 0x000fea0003c00000 */
[----:B------:R0:W1:Y:S02]  /*256f0*/  SHFL.IDX P6, R14, R13, R12, R11 ;  /* 0x0000000c0d0e7389 */ /* 0x00006400000c000b */
[----:B01----:R-:W-:Y:S01]  /*25700*/  ENDCOLLECTIVE ;  /* 0x000000000000791b */ /* 0x003fe20003800000 */
.L_x_3340:
        /* <DEDUP_REMOVED lines=13> */
.L_x_3341:
[----:B------:R-:W-:Y:S02]  /*257e0*/  IMAD.MOV.U32 R13, RZ, RZ, R7 ;  /* 0x000000ffff0d7224 */ /* 0x000fe400078e0007 */
[----:B------:R-:W-:Y:S01]  /*257f0*/  IMAD.MOV.U32 R12, RZ, RZ, 0x3 ;  /* 0x00000003ff0c7424 */ /* 0x000fe200078e00ff */
[----:B------:R-:W-:-:S13]  /*25800*/  IADD3 R2, P0, R14, R0, RZ ;  /* 0x000000000e027210 */ /* 0x000fda0007f1e0ff */
[----:B------:R-:W-:Y:S05]  /*25810*/  WARPSYNC.COLLECTIVE R15, `(.L_x_3342) ;  /* 0x000000000f087348 */ /* 0x000fea0003c00000 */
[----:B------:R0:W1:Y:S02]  /*25820*/  SHFL.IDX P6, R14, R13, R12, R11 ;  /* 0x0000000c0d0e7389 */ /* 0x00006400000c000b */
[----:B01----:R-:W-:Y:S01]  /*25830*/  ENDCOLLECTIVE ;  /* 0x000000000000791b */ /* 0x003fe20003800000 */
.L_x_3342:
        /* <DEDUP_REMOVED lines=13> */
.L_x_3343:
[----:B------:R-:W-:Y:S01]  /*25910*/  MOV R13, R7 ;  /* 0x00000007000d7202 */ /* 0x000fe20000000f00 */
[----:B------:R-:W-:Y:S01]  /*25920*/  IMAD.MOV.U32 R12, RZ, RZ, 0x4 ;  /* 0x00000004ff0c7424 */ /* 0x000fe200078e00ff */
[----:B------:R-:W-:-:S13]  /*25930*/  IADD3 R2, P0, R14, R0, RZ ;  /* 0x000000000e027210 */ /* 0x000fda0007f1e0ff */
[----:B------:R-:W-:Y:S05]  /*25940*/  WARPSYNC.COLLECTIVE R15, `(.L_x_3344) ;  /* 0x000000000f087348 */ /* 0x000fea0003c00000 */
[----:B------:R0:W1:Y:S02]  /*25950*/  SHFL.IDX P6, R14, R13, R12, R11 ;  /* 0x0000000c0d0e7389 */ /* 0x00006400000c000b */
[----:B01----:R-:W-:Y:S01]  /*25960*/  ENDCOLLECTIVE ;  /* 0x000000000000791b */ /* 0x003fe20003800000 */
.L_x_3344:
        /* <DEDUP_REMOVED lines=13> */
.L_x_3345:
[----:B------:R-:W-:Y:S02]  /*25a40*/  IMAD.MOV.U32 R13, RZ, RZ, R7 ;  /* 0x000000ffff0d7224 */ /* 0x000fe400078e0007 */
[----:B------:R-:W-:Y:S01]  /*25a50*/  IMAD.MOV.U32 R12, RZ, RZ, 0x5 ;  /* 0x00000005ff0c7424 */ /* 0x000fe200078e00ff */
[----:B------:R-:W-:-:S13]  /*25a60*/  IADD3 R2, P0, R14, R0, RZ ;  /* 0x000000000e027210 */ /* 0x000fda0007f1e0ff */
[----:B------:R-:W-:Y:S05]  /*25a70*/  WARPSYNC.COLLECTIVE R15, `(.L_x_3346) ;  /* 0x000000000f087348 */ /* 0x000fea0003c00000 */
[----:B------:R0:W1:Y:S02]  /*25a80*/  SHFL.IDX P6, R14, R13, R12, R11 ;  /* 0x0000000c0d0e7389 */ /* 0x00006400000c000b */
[----:B01----:R-:W-:Y:S01]  /*25a90*/  ENDCOLLECTIVE ;  /* 0x000000000000791b */ /* 0x003fe20003800000 */
.L_x_3346:
        /* <DEDUP_REMOVED lines=13> */
.L_x_3347:
[----:B------:R-:W-:Y:S05]  /*25b70*/  BRA `(.L_x_3348) ;  /* 0xffffffa4005c7947 */ /* 0x000fea000383ffff */
.L_x_3165:
        /* <DEDUP_REMOVED lines=8> */
.L_x_3350:
[----:B------:R-:W-:Y:S05]  /*25c00*/  BSYNC B0 ;  /* 0x0000000000007941 */ /* 0x000fea0003800000 */
.L_x_3349:
        /* <DEDUP_REMOVED lines=9> */
.L_x_3351:
        /* <DEDUP_REMOVED lines=18> */
.L_x_3352:
[----:B------:R-:W-:Y:S01]  /*25dc0*/  IMAD.MOV.U32 R12, RZ, RZ, 0x2 ;  /* 0x00000002ff0c7424 */ /* 0x000fe200078e00ff */
[----:B------:R-:W-:-:S05]  /*25dd0*/  SEL R6, R14, RZ, P1 ;  /* 0x000000ff0e067207 */ /* 0x000fca0000800000 */
[----:B------:R-:W-:-:S04]  /*25de0*/  IMAD.IADD R6, R5, 0x1, R6 ;  /* 0x0000000105067824 */ /* 0x000fc800078e0206 */
[----:B------:R-:W-:-:S07]  /*25df0*/  IMAD.MOV.U32 R13, RZ, RZ, R6 ;  /* 0x000000ffff0d7224 */ /* 0x000fce00078e0006 */
[----:B------:R-:W-:Y:S05]  /*25e00*/  WARPSYNC.COLLECTIVE R15, `(.L_x_3353) ;  /* 0x000000000f087348 */ /* 0x000fea0003c00000 */
[----:B------:R0:W1:Y:S02]  /*25e10*/  SHFL.UP P6, R14, R13, R12, R11 ;  /* 0x0400000c0d0e7389 */ /* 0x00006400000c000b */
[----:B01----:R-:W-:Y:S01]  /*25e20*/  ENDCOLLECTIVE ;  /* 0x000000000000791b */ /* 0x003fe20003800000 */
.L_x_3353:
[----:B------:R-:W-:Y:S01]  /*25e30*/  IMAD.MOV.U32 R12, RZ, RZ, 0x4 ;  /* 0x00000004ff0c7424 */ /* 0x000fe200078e00ff */
[----:B------:R-:W-:-:S05]  /*25e40*/  SEL R7, R14, RZ, P2 ;  /* 0x000000ff0e077207 */ /* 0x000fca0001000000 */
[----:B------:R-:W-:-:S04]  /*25e50*/  IMAD.IADD R7, R6, 0x1, R7 ;  /* 0x0000000106077824 */ /* 0x000fc800078e0207 */
[----:B------:R-:W-:-:S07]  /*25e60*/  IMAD.MOV.U32 R13, RZ, RZ, R7 ;  /* 0x000000ffff0d7224 */ /* 0x000fce00078e0007 */
[----:B------:R-:W-:Y:S05]  /*25e70*/  WARPSYNC.COLLECTIVE R15, `(.L_x_3354) ;  /* 0x000000000f087348 */ /* 0x000fea0003c00000 */
[----:B------:R0:W1:Y:S02]  /*25e80*/  SHFL.UP P6, R14, R13, R12, R11 ;  /* 0x0400000c0d0e7389 */ /* 0x00006400000c000b */
[----:B01----:R-:W-:Y:S01]  /*25e90*/  ENDCOLLECTIVE ;  /* 0x000000000000791b */ /* 0x003fe20003800000 */
.L_x_3354:
[----:B------:R-:W-:Y:S01]  /*25ea0*/  IMAD.MOV.U32 R12, RZ, RZ, 0x8 ;  /* 0x00000008ff0c7424 */ /* 0x000fe200078e00ff */
[----:B------:R-:W-:-:S05]  /*25eb0*/  SEL R2, R14, RZ, P3 ;  /* 0x000000ff0e027207 */ /* 0x000fca0001800000 */
[----:B------:R-:W-:-:S04]  /*25ec0*/  IMAD.IADD R2, R7, 0x1, R2 ;  /* 0x0000000107027824 */ /* 0x000fc800078e0202 */
[----:B------:R-:W-:-:S07]  /*25ed0*/  IMAD.MOV.U32 R13, RZ, RZ, R2 ;  /* 0x000000ffff0d7224 */ /* 0x000fce00078e0002 */
[----:B------:R-:W-:Y:S05]  /*25ee0*/  WARPSYNC.COLLECTIVE R15, `(.L_x_3355) ;  /* 0x000000000f087348 */ /* 0x000fea0003c00000 */
[----:B------:R0:W1:Y:S02]  /*25ef0*/  SHFL.UP P6, R14, R13, R12, R11 ;  /* 0x0400000c0d0e7389 */ /* 0x00006400000c000b */
[----:B01----:R-:W-:Y:S01]  /*25f00*/  ENDCOLLECTIVE ;  /* 0x000000000000791b */ /* 0x003fe20003800000 */
.L_x_3355:
[----:B------:R-:W-:Y:S01]  /*25f10*/  IMAD.MOV.U32 R12, RZ, RZ, 0x10 ;  /* 0x00000010ff0c7424 */ /* 0x000fe200078e00ff */
[----:B------:R-:W-:-:S04]  /*25f20*/  SEL R3, R14, RZ, P4 ;  /* 0x000000ff0e037207 */ /* 0x000fc80002000000 */
[----:B------:R-:W-:-:S05]  /*25f30*/  IADD3 R3, R2, R3, RZ ;  /* 0x0000000302037210 */ /* 0x000fca0007ffe0ff */
[----:B------:R-:W-:-:S07]  /*25f40*/  IMAD.MOV.U32 R13, RZ, RZ, R3 ;  /* 0x000000ffff0d7224 */ /* 0x000fce00078e0003 */
[----:B------:R-:W-:Y:S05]  /*25f50*/  WARPSYNC.COLLECTIVE R15, `(.L_x_3356) ;  /* 0x000000000f087348 */ /* 0x000fea0003c00000 */
[----:B------:R0:W1:Y:S02]  /*25f60*/  SHFL.UP P6, R14, R13, R12, R11 ;  /* 0x0400000c0d0e7389 */ /* 0x00006400000c000b */
[----:B01----:R-:W-:Y:S01]  /*25f70*/  ENDCOLLECTIVE ;  /* 0x000000000000791b */ /* 0x003fe20003800000 */
.L_x_3356:
        /* <DEDUP_REMOVED lines=8> */
.L_x_3357:
[----:B------:R-:W-:Y:S05]  /*26000*/  BRA `(.L_x_3358) ;  /* 0xffffffa400b87947 */ /* 0x000fea000383ffff */
.L_x_3170:
[----:B------:R-:W-:Y:S01]  /*26010*/  BSSY B0, `(.L_x_3359) ;  /* 0x0000008000007945 */ /* 0x000fe20003800000 */
[----:B-----5:R-:W-:Y:S02]  /*26020*/  IMAD.MOV.U32 R13, RZ, RZ, R5 ;  /* 0x000000ffff0d7224 */ /* 0x020fe400078e0005 */
[----:B------:R-:W-:Y:S02]  /*26030*/  IMAD.MOV.U32 R12, RZ, RZ, 0x1 ;  /* 0x00000001ff0c7424 */ /* 0x000fe400078e00ff */
[----:B------:R-:W-:Y:S02]  /*26040*/  IMAD.MOV.U32 R11, RZ, RZ, RZ ;  /* 0x000000ffff0b7224 */ /* 0x000fe400078e00ff */
[----:B------:R-:W-:-:S07]  /*26050*/  IMAD.MOV.U32 R15, RZ, RZ, -0x1 ;  /* 0xffffffffff0f7424 */ /* 0x000fce00078e00ff */
[----:B0-----:R-:W-:Y:S05]  /*26060*/  WARPSYNC.COLLECTIVE R15, `(.L_x_3360) ;  /* 0x000000000f087348 */ /* 0x001fea0003c00000 */
[----:B------:R1:W2:Y:S02]  /*26070*/  SHFL.UP P6, R14, R13, R12, R11 ;  /* 0x0400000c0d0e7389 */ /* 0x0002a400000c000b */
[----:B012---:R-:W-:Y:S01]  /*26080*/  ENDCOLLECTIVE ;  /* 0x000000000000791b */ /* 0x007fe20003800000 */
.L_x_3360:
[----:B------:R-:W-:Y:S05]  /*26090*/  BSYNC B0 ;  /* 0x0000000000007941 */ /* 0x000fea0003800000 */
.L_x_3359:
[----:B------:R-:W-:Y:S01]  /*260a0*/  SEL R14, R14, RZ, P1 ;  /* 0x000000ff0e0e7207 */ /* 0x000fe20000800000 */
[----:B------:R-:W-:Y:S02]  /*260b0*/  IMAD.MOV.U32 R12, RZ, RZ, 0x2 ;  /* 0x00000002ff0c7424 */ /* 0x000fe400078e00ff */
[----:B------:R-:W-:Y:S01]  /*260c0*/  IMAD.MOV.U32 R11, RZ, RZ, RZ ;  /* 0x000000ffff0b7224 */ /* 0x000fe200078e00ff */
[----:B------:R-:W-:Y:S01]  /*260d0*/  IADD3 R13, R5, R14, RZ ;  /* 0x0000000e050d7210 */ /* 0x000fe20007ffe0ff */
[----:B------:R-:W-:-:S07]  /*260e0*/  IMAD.MOV.U32 R15, RZ, RZ, -0x1 ;  /* 0xffffffffff0f7424 */ /* 0x000fce00078e00ff */
[----:B------:R-:W-:Y:S05]  /*260f0*/  WARPSYNC.COLLECTIVE R15, `(.L_x_3361) ;  /* 0x000000000f087348 */ /* 0x000fea0003c00000 */
[----:B------:R0:W1:Y:S02]  /*26100*/  SHFL.UP P6, R14, R13, R12, R11 ;  /* 0x0400000c0d0e7389 */ /* 0x00006400000c000b */
[----:B01----:R-:W-:Y:S01]  /*26110*/  ENDCOLLECTIVE ;  /* 0x000000000000791b */ /* 0x003fe20003800000 */
.L_x_3361:
[----:B------:R-:W-:Y:S01]  /*26120*/  IMAD.MOV.U32 R12, RZ, RZ, 0x4 ;  /* 0x00000004ff0c7424 */ /* 0x000fe200078e00ff */
[----:B------:R-:W-:-:S05]  /*26130*/  SEL R2, R14, RZ, P2 ;  /* 0x000000ff0e027207 */ /* 0x000fca0001000000 */
[----:B------:R-:W-:-:S04]  /*26140*/  IMAD.IADD R2, R13, 0x1, R2 ;  /* 0x000000010d027824 */ /* 0x000fc800078e0202 */
[----:B------:R-:W-:-:S07]  /*26150*/  IMAD.MOV.U32 R13, RZ, RZ, R2 ;  /* 0x000000ffff0d7224 */ /* 0x000fce00078e0002 */
[----:B------:R-:W-:Y:S05]  /*26160*/  WARPSYNC.COLLECTIVE R15, `(.L_x_3362) ;  /* 0x000000000f087348 */ /* 0x000fea0003c00000 */
[----:B------:R0:W1:Y:S02]  /*26170*/  SHFL.UP P6, R14, R13, R12, R11 ;  /* 0x0400000c0d0e7389 */ /* 0x00006400000c000b */
[----:B01----:R-:W-:Y:S01]  /*26180*/  ENDCOLLECTIVE ;  /* 0x000000000000791b */ /* 0x003fe20003800000 */
.L_x_3362:
[----:B------:R-:W-:Y:S01]  /*26190*/  IMAD.MOV.U32 R12, RZ, RZ, 0x8 ;  /* 0x00000008ff0c7424 */ /* 0x000fe200078e00ff */
[----:B------:R-:W-:-:S05]  /*261a0*/  SEL R3, R14, RZ, P3 ;  /* 0x000000ff0e037207 */ /* 0x000fca0001800000 */
[----:B------:R-:W-:-:S04]  /*261b0*/  IMAD.IADD R3, R2, 0x1, R3 ;  /* 0x0000000102037824 */ /* 0x000fc800078e0203 */
[----:B------:R-:W-:-:S07]  /*261c0*/  IMAD.MOV.U32 R13, RZ, RZ, R3 ;  /* 0x000000ffff0d7224 */ /* 0x000fce00078e0003 */
[----:B------:R-:W-:Y:S05]  /*261d0*/  WARPSYNC.COLLECTIVE R15, `(.L_x_3363) ;  /* 0x000000000f087348 */ /* 0x000fea0003c00000 */
[----:B------:R0:W1:Y:S02]  /*261e0*/  SHFL.UP P6, R14, R13, R12, R11 ;  /* 0x0400000c0d0e7389 */ /* 0x00006400000c000b */
[----:B01----:R-:W-:Y:S01]  /*261f0*/  ENDCOLLECTIVE ;  /* 0x000000000000791b */ /* 0x003fe20003800000 */
.L_x_3363:
[----:B------:R-:W-:Y:S01]  /*26200*/  IMAD.MOV.U32 R12, RZ, RZ, 0x10 ;  /* 0x00000010ff0c7424 */ /* 0x000fe200078e00ff */
[----:B------:R-:W-:-:S05]  /*26210*/  SEL R4, R14, RZ, P4 ;  /* 0x000000ff0e047207 */ /* 0x000fca0002000000 */
[----:B------:R-:W-:-:S05]  /*26220*/  IMAD.IADD R4, R3, 0x1, R4 ;  /* 0x0000000103047824 */ /* 0x000fca00078e0204 */
[----:B------:R-:W-:-:S07]  /*26230*/  MOV R13, R4 ;  /* 0x00000004000d7202 */ /* 0x000fce0000000f00 */
[----:B------:R-:W-:Y:S05]  /*26240*/  WARPSYNC.COLLECTIVE R15, `(.L_x_3364) ;  /* 0x000000000f087348 */ /* 0x000fea0003c00000 */
[----:B------:R0:W1:Y:S02]  /*26250*/  SHFL.UP P6, R14, R13, R12, R11 ;  /* 0x0400000c0d0e7389 */ /* 0x00006400000c000b */
[----:B01----:R-:W-:Y:S01]  /*26260*/  ENDCOLLECTIVE ;  /* 0x000000000000791b */ /* 0x003fe20003800000 */
.L_x_3364:
        /* <DEDUP_REMOVED lines=8> */
.L_x_3365:
[----:B------:R-:W-:Y:S05]  /*262f0*/  BRA `(.L_x_3366) ;  /* 0xffffffa400987947 */ /* 0x000fea000383ffff */
.L_x_3172:
[----:B------:R-:W-:Y:S01]  /*26300*/  BSSY B0, `(.L_x_3367) ;  /* 0x0000006000007945 */ /* 0x000fe20003800000 */
[----:B------:R-:W-:Y:S01]  /*26310*/  PLOP3.LUT P6, PT, P6, PT, PT, 0x8, 0x0 ;  /* 0x000000000000781c */ /* 0x000fe200037ce170 */
[----:B------:R-:W-:-:S12]  /*26320*/  IMAD.MOV.U32 R15, RZ, RZ, -0x1 ;  /* 0xffffffffff0f7424 */ /* 0x000fd800078e00ff */
[----:B0-----:R-:W-:Y:S05]  /*26330*/  WARPSYNC.COLLECTIVE R15, `(.L_x_3368) ;  /* 0x000000000f087348 */ /* 0x001fea0003c00000 */
[----:B------:R-:W-:Y:S01]  /*26340*/  VOTE.ANY R14, PT, P6 ;  /* 0x00000000000e7806 */ /* 0x000fe200030e0100 */
[----:B0-----:R-:W-:Y:S06]  /*26350*/  ENDCOLLECTIVE ;  /* 0x000000000000791b */ /* 0x001fec0003800000 */
.L_x_3368:
[----:B------:R-:W-:Y:S05]  /*26360*/  BSYNC B0 ;  /* 0x0000000000007941 */ /* 0x000fea0003800000 */
.L_x_3367:
[----:B------:R-:W-:Y:S01]  /*26370*/  IMAD.MOV.U32 R3, RZ, RZ, R14 ;  /* 0x000000ffff037224 */ /* 0x000fe200078e000e */
[----:B------:R-:W-:Y:S01]  /*26380*/  MOV R15, 0xffffffff ;  /* 0xffffffff000f7802 */ /* 0x000fe20000000f00 */
[----:B------:R-:W-:Y:S02]  /*26390*/  IMAD.MOV.U32 R13, RZ, RZ, R5 ;  /* 0x000000ffff0d7224 */ /* 0x000fe400078e0005 */
[----:B------:R-:W0:Y:S01]  /*263a0*/  POPC R4, R3 ;  /* 0x0000000300047309 */ /* 0x000e220000000000 */
[----:B------:R-:W-:Y:S02]  /*263b0*/  IMAD.MOV.U32 R11, RZ, RZ, 0x1f ;  /* 0x0000001fff0b7424 */ /* 0x000fe400078e00ff */
[----:B0-----:R-:W-:-:S07]  /*263c0*/  IMAD.MOV.U32 R12, RZ, RZ, R4 ;  /* 0x000000ffff0c7224 */ /* 0x001fce00078e0004 */
[----:B------:R-:W-:Y:S05]  /*263d0*/  WARPSYNC.COLLECTIVE R15, `(.L_x_3369) ;  /* 0x000000000f087348 */ /* 0x000fea0003c00000 */
[----:B------:R0:W1:Y:S02]  /*263e0*/  SHFL.IDX P6, R14, R13, R12, R11 ;  /* 0x0000000c0d0e7389 */ /* 0x00006400000c000b */
[----:B01----:R-:W-:Y:S01]  /*263f0*/  ENDCOLLECTIVE ;  /* 0x000000000000791b */ /* 0x003fe20003800000 */
.L_x_3369:
[----:B------:R-:W-:Y:S01]  /*26400*/  IMAD.MOV.U32 R5, RZ, RZ, R14 ;  /* 0x000000ffff057224 */ /* 0x000fe200078e000e */
[----:B------:R-:W-:Y:S06]  /*26410*/  BRA `(.L_x_3370) ;  /* 0xffffffa400887947 */ /* 0x000fec000383ffff */
.L_x_3174:
[----:B------:R-:W-:Y:S01]  /*26420*/  BSSY B0, `(.L_x_3371) ;  /* 0x0000007000007945 */ /* 0x000fe20003800000 */
[----:B------:R-:W-:Y:S02]  /*26430*/  IMAD.MOV.U32 R13, RZ, RZ, R2 ;  /* 0x000000ffff0d7224 */ /* 0x000fe400078e0002 */
[----:B------:R-:W-:Y:S02]  /*26440*/  IMAD.MOV.U32 R11, RZ, RZ, 0x1f ;  /* 0x0000001fff0b7424 */ /* 0x000fe400078e00ff */
[----:B------:R-:W-:-:S07]  /*26450*/  IMAD.MOV.U32 R15, RZ, RZ, -0x1 ;  /* 0xffffffffff0f7424 */ /* 0x000fce00078e00ff */
[----:B012---:R-:W-:Y:S05]  /*26460*/  WARPSYNC.COLLECTIVE R15, `(.L_x_3372) ;  /* 0x000000000f087348 */ /* 0x007fea0003c00000 */
[----:B------:R3:W4:Y:S02]  /*26470*/  SHFL.IDX P6, R14, R13, R12, R11 ;  /* 0x0000000c0d0e7389 */ /* 0x00072400000c000b */
[----:B01234-:R-:W-:Y:S01]  /*26480*/  ENDCOLLECTIVE ;  /* 0x000000000000791b */ /* 0x01ffe20003800000 */
.L_x_3372:
[----:B------:R-:W-:Y:S05]  /*26490*/  BSYNC B0 ;  /* 0x0000000000007941 */ /* 0x000fea0003800000 */
.L_x_3371:
[----:B------:R-:W-:Y:S05]  /*264a0*/  BRA `(.L_x_3173) ;  /* 0xffffffa400807947 */ /* 0x000fea000383ffff */
.L_x_3178:
[----:B0-----:R0:W2:Y:S02]  /*264b0*/  SYNCS.PHASECHK.TRANS64.TRYWAIT P0, [R4+URZ+0x22820], R0 ;  /* 0x02282000040075a7 */ /* 0x0010a4000800017f */
[----:B--2---:R-:W-:Y:S05]  /*264c0*/  @!P0 NANOSLEEP.SYNCS 0x989680 ;  /* 0x009896800000895d */ /* 0x004fea0003900000 */
[----:B------:R-:W2:Y:S02]  /*264d0*/  @!P0 SYNCS.PHASECHK.TRANS64 P0, [R4+URZ+0x22820], R0 ;  /* 0x02282000040085a7 */ /* 0x000ea4000800007f */
[----:B--2---:R-:W-:Y:S05]  /*264e0*/  @!P0 BRA `(.L_x_3178) ;  /* 0xfffffffc00f08947 */ /* 0x004fea000383ffff */
[----:B------:R-:W-:Y:S05]  /*264f0*/  BRA `(.L_x_3373) ;  /* 0xffffffa800f87947 */ /* 0x000fea000383ffff */
.L_x_3179:
[----:B------:R-:W2:Y:S01]  /*26500*/  S2R R2, SR_TID.X ;  /* 0x0000000000027919 */ /* 0x000ea20000002100 */
[----:B------:R-:W-:Y:S01]  /*26510*/  BSSY B0, `(.L_x_3374) ;  /* 0x000000a000007945 */ /* 0x000fe20003800000 */
[----:B------:R-:W-:Y:S02]  /*26520*/  IMAD.MOV.U32 R12, RZ, RZ, RZ ;  /* 0x000000ffff0c7224 */ /* 0x000fe400078e00ff */
[----:B------:R-:W-:Y:S02]  /*26530*/  IMAD.MOV.U32 R11, RZ, RZ, 0x1f ;  /* 0x0000001fff0b7424 */ /* 0x000fe400078e00ff */
[----:B------:R-:W-:Y:S01]  /*26540*/  IMAD.MOV.U32 R15, RZ, RZ, -0x1 ;  /* 0xffffffffff0f7424 */ /* 0x000fe200078e00ff */
[----:B--2---:R-:W-:-:S04]  /*26550*/  SHF.R.U32.HI R2, RZ, 0x5, R2 ;  /* 0x00000005ff027819 */ /* 0x004fc80000011602 */
[----:B------:R-:W-:-:S05]  /*26560*/  LOP3.LUT R2, R2, 0x3, RZ, 0xc0, !PT ;  /* 0x0000000302027812 */ /* 0x000fca00078ec0ff */
[----:B------:R-:W-:-:S07]  /*26570*/  IMAD.MOV.U32 R13, RZ, RZ, R2 ;  /* 0x000000ffff0d7224 */ /* 0x000fce00078e0002 */
[----:B01----:R-:W-:Y:S05]  /*26580*/  WARPSYNC.COLLECTIVE R15, `(.L_x_3375) ;  /* 0x000000000f087348 */ /* 0x003fea0003c00000 */
[----:B------:R2:W3:Y:S02]  /*26590*/  SHFL.IDX P6, R14, R13, R12, R11 ;  /* 0x0000000c0d0e7389 */ /* 0x0004e400000c000b */
[----:B0123--:R-:W-:Y:S01]  /*265a0*/  ENDCOLLECTIVE ;  /* 0x000000000000791b */ /* 0x00ffe20003800000 */
.L_x_3375:
[----:B------:R-:W-:Y:S05]  /*265b0*/  BSYNC B0 ;  /* 0x0000000000007941 */ /* 0x000fea0003800000 */
.L_x_3374:
[----:B------:R-:W-:Y:S05]  /*265c0*/  BRA `(.L_x_3376) ;  /* 0xffffffa800e07947 */ /* 0x000fea000383ffff */
.L_x_3180:
[----:B------:R-:W-:Y:S01]  /*265d0*/  BSSY B0, `(.L_x_3377) ;  /* 0x0000006000007945 */ /* 0x000fe20003800000 */
[----:B------:R-:W-:-:S07]  /*265e0*/  IMAD.MOV.U32 R15, RZ, RZ, -0x1 ;  /* 0xffffffffff0f7424 */ /* 0x000fce00078e00ff */
[----:B01----:R-:W-:Y:S05]  /*265f0*/  WARPSYNC.COLLECTIVE R15, `(.L_x_3378) ;  /* 0x000000000f0c7348 */ /* 0x003fea0003c00000 */
[----:B------:R-:W-:Y:S02]  /*26600*/  ELECT P6, UR62, PT ;  /* 0x00000000003e782f */ /* 0x000fe400038c0000 */
[----:B------:R-:W-:Y:S01]  /*26610*/  MOV R14, UR62 ;  /* 0x0000003e000e7c02 */ /* 0x000fe20008000f00 */
[----:B01----:R-:W-:Y:S10]  /*26620*/  ENDCOLLECTIVE ;  /* 0x000000000000791b */ /* 0x003ff40003800000 */
.L_x_3378:
[----:B------:R-:W-:Y:S05]  /*26630*/  BSYNC B0 ;  /* 0x0000000000007941 */ /* 0x000fea0003800000 */
.L_x_3377:
[----:B------:R-:W-:Y:S05]  /*26640*/  BRA `(.L_x_3379) ;  /* 0xffffffa800d47947 */ /* 0x000fea000383ffff */
.L_x_3182:
[----:B0-----:R0:W2:Y:S02]  /*26650*/  SYNCS.PHASECHK.TRANS64.TRYWAIT P1, [R5+URZ+0x22840], R0 ;  /* 0x02284000050075a7 */ /* 0x0010a4000802017f */
[----:B--2---:R-:W-:Y:S05]  /*26660*/  @!P1 NANOSLEEP.SYNCS 0x989680 ;  /* 0x009896800000995d */ /* 0x004fea0003900000 */
[----:B------:R-:W2:Y:S02]  /*26670*/  @!P1 SYNCS.PHASECHK.TRANS64 P1, [R5+URZ+0x22840], R0 ;  /* 0x02284000050095a7 */ /* 0x000ea4000802007f */
[----:B--2---:R-:W-:Y:S05]  /*26680*/  @!P1 BRA `(.L_x_3182) ;  /* 0xfffffffc00f09947 */ /* 0x004fea000383ffff */
[----:B------:R-:W-:Y:S05]  /*26690*/  BRA `(.L_x_3380) ;  /* 0xffffffa800f47947 */ /* 0x000fea000383ffff */
.L_x_3184:
[----:B--2---:R2:W3:Y:S02]  /*266a0*/  SYNCS.PHASECHK.TRANS64.TRYWAIT P1, [R25+URZ+0x22840], R2 ;  /* 0x02284002190075a7 */ /* 0x0044e4000802017f */
[----:B---3--:R-:W-:Y:S05]  /*266b0*/  @!P1 NANOSLEEP.SYNCS 0x989680 ;  /* 0x009896800000995d */ /* 0x008fea0003900000 */
[----:B------:R-:W3:Y:S02]  /*266c0*/  @!P1 SYNCS.PHASECHK.TRANS64 P1, [R25+URZ+0x22840], R2 ;  /* 0x02284002190095a7 */ /* 0x000ee4000802007f */
[----:B---3--:R-:W-:Y:S05]  /*266d0*/  @!P1 BRA `(.L_x_3184) ;  /* 0xfffffffc00f09947 */ /* 0x008fea000383ffff */
[----:B------:R-:W-:Y:S05]  /*266e0*/  BRA `(.L_x_3381) ;  /* 0xffffffac00007947 */ /* 0x000fea000383ffff */
.L_x_3186:
[----:B---3--:R3:W4:Y:S02]  /*266f0*/  SYNCS.PHASECHK.TRANS64.TRYWAIT P1, [R5+URZ+0x22860], R0 ;  /* 0x02286000050075a7 */ /* 0x008724000802017f */
[----:B----4-:R-:W-:Y:S05]  /*26700*/  @!P1 NANOSLEEP.SYNCS 0x989680 ;  /* 0x009896800000995d */ /* 0x010fea0003900000 */
[----:B------:R-:W4:Y:S02]  /*26710*/  @!P1 SYNCS.PHASECHK.TRANS64 P1, [R5+URZ+0x22860], R0 ;  /* 0x02286000050095a7 */ /* 0x000f24000802007f */
[----:B----4-:R-:W-:Y:S05]  /*26720*/  @!P1 BRA `(.L_x_3186) ;  /* 0xfffffffc00f09947 */ /* 0x010fea000383ffff */
[----:B------:R-:W-:Y:S05]  /*26730*/  BRA `(.L_x_3382) ;  /* 0xffffffa800fc7947 */ /* 0x000fea000383ffff */
.L_x_3383:
        /* <DEDUP_REMOVED lines=12> */
.L_x_6458:


//--------------------- .text._ZN7cutlass13device_kernelIN5flash11enable_sm90INS1_16FlashAttnFwdSm90INS1_25CollectiveMainloopFwdSm90ILi2EN4cute5tupleIJNS5_1CILi1EEES8_S8_EEENS6_IJNS7_ILi128EEENS7_ILi96EEENS7_ILi64EEEEEELi256ENS_6half_tEfNS_4arch4Sm90ELb0ELb1ELb1ELb1ELb1ELb0ELb1ELb1ELb0ELb1ELb0ELb0EEENS1_21CollectiveEpilogueFwdINS6_IJSA_NS7_ILi256EEESB_EEES9_SE_SG_Li256ELb1ELb1ELb0ELb0EEENS1_36VarlenDynamicPersistentTileSchedulerILi128ELi96ELi256ELi128ELb0ELb1ELb1ELb1ELb0ELb1EEEEEEEEEvNT_6ParamsE --------------------------
	.section	.text._ZN7cutlass13device_kernelIN5flash11enable_sm90INS1_16FlashAttnFwdSm90INS1_25CollectiveMainloopFwdSm90ILi2EN4cute5tupleIJNS5_1CILi1EEES8_S8_EEENS6_IJNS7_ILi128EEENS7_ILi96EEENS7_ILi64EEEEEELi256ENS_6half_tEfNS_4arch4Sm90ELb0ELb1ELb1ELb1ELb1ELb0ELb1ELb1ELb0ELb1ELb0ELb0EEENS1_21CollectiveEpilogueFwdINS6_IJSA_NS7_ILi256EEESB_EEES9_SE_SG_Li256ELb1ELb1ELb0ELb0EEENS1_36VarlenDynamicPersistentTileSchedulerILi128ELi96ELi256ELi128ELb0ELb1ELb1ELb1ELb0ELb1EEEEEEEEEvNT_6ParamsE,"ax",@progbits
	.align	128
.text._ZN7cutlass13device_kernelIN5flash11enable_sm90INS1_16FlashAttnFwdSm90INS1_25CollectiveMainloopFwdSm90ILi2EN4cute5tupleIJNS5_1CILi1EEES8_S8_EEENS6_IJNS7_ILi128EEENS7_ILi96EEENS7_ILi64EEEEEELi256ENS_6half_tEfNS_4arch4Sm90ELb0ELb1ELb1ELb1ELb1ELb0ELb1ELb1ELb0ELb1ELb0ELb0EEENS1_21CollectiveEpilogueFwdINS6_IJSA_NS7_ILi256EEESB_EEES9_SE_SG_Li256ELb1ELb1ELb0ELb0EEENS1_36VarlenDynamicPersistentTileSchedulerILi128ELi96ELi256ELi128ELb0ELb1ELb1ELb1ELb0ELb1EEEEEEEEEvNT_6ParamsE:
        .type           _ZN7cutlass13device_kernelIN5flash11enable_sm90INS1_16FlashAttnFwdSm90INS1_25CollectiveMainloopFwdSm90ILi2EN4cute5tupleIJNS5_1CILi1EEES8_S8_EEENS6_IJNS7_ILi128EEENS7_ILi96EEENS7_ILi64EEEEEELi256ENS_6half_tEfNS_4arch4Sm90ELb0ELb1ELb1ELb1ELb1ELb0ELb1ELb1ELb0ELb1ELb0ELb0EEENS1_21CollectiveEpilogueFwdINS6_IJSA_NS7_ILi256EEESB_EEES9_SE_SG_Li256ELb1ELb1ELb0ELb0EEENS1_36VarlenDynamicPersistentTileSchedulerILi128ELi96ELi256ELi128ELb0ELb1ELb1ELb1ELb0ELb1EEEEEEEEEvNT_6ParamsE,@function
        .size           _ZN7cutlass13device_kernelIN5flash11enable_sm90INS1_16FlashAttnFwdSm90INS1_25CollectiveMainloopFwdSm90ILi2EN4cute5tupleIJNS5_1CILi1EEES8_S8_EEENS6_IJNS7_ILi128EEENS7_ILi96EEENS7_ILi64EEEEEELi256ENS_6half_tEfNS_4arch4Sm90ELb0ELb1ELb1ELb1ELb1ELb0ELb1ELb1ELb0ELb1ELb0ELb0EEENS1_21CollectiveEpilogueFwdINS6_IJSA_NS7_ILi256EEESB_EEES9_SE_SG_Li256ELb1ELb1ELb0ELb0EEENS1_36VarlenDynamicPersistentTileSchedulerILi128ELi96ELi256ELi128ELb0ELb1ELb1ELb1ELb0ELb1EEEEEEEEEvNT_6ParamsE,(.L_x_6459 - _ZN7cutlass13device_kernelIN5flash11enable_sm90INS1_16FlashAttnFwdSm90INS1_25CollectiveMainloopFwdSm90ILi2EN4cute5tupleIJNS5_1CILi1EEES8_S8_EEENS6_IJNS7_ILi128EEENS7_ILi96EEENS7_ILi64EEEEEELi256ENS_6half_tEfNS_4arch4Sm90ELb0ELb1ELb1ELb1ELb1ELb0ELb1ELb1ELb0ELb1ELb0ELb0EEENS1_21CollectiveEpilogueFwdINS6_IJSA_NS7_ILi256EEESB_EEES9_SE_SG_Li256ELb1ELb1ELb0ELb0EEENS1_36VarlenDynamicPersistentTileSchedulerILi128ELi96ELi256ELi128ELb0ELb1ELb1ELb1ELb0ELb1EEEEEEEEEvNT_6ParamsE)
        .other          _ZN7cutlass13device_kernelIN5flash11enable_sm90INS1_16FlashAttnFwdSm90INS1_25CollectiveMainloopFwdSm90ILi2EN4cute5tupleIJNS5_1CILi1EEES8_S8_EEENS6_IJNS7_ILi128EEENS7_ILi96EEENS7_ILi64EEEEEELi256ENS_6half_tEfNS_4arch4Sm90ELb0ELb1ELb1ELb1ELb1ELb0ELb1ELb1ELb0ELb1ELb0ELb0EEENS1_21CollectiveEpilogueFwdINS6_IJSA_NS7_ILi256EEESB_EEES9_SE_SG_Li256ELb1ELb1ELb0ELb0EEENS1_36VarlenDynamicPersistentTileSchedulerILi128ELi96ELi256ELi128ELb0ELb1ELb1ELb1ELb0ELb1EEEEEEEEEvNT_6ParamsE,@"STO_CUDA_ENTRY STV_DEFAULT"
_ZN7cutlass13device_kernelIN5flash11enable_sm90INS1_16FlashAttnFwdSm90INS1_25CollectiveMainloopFwdSm90ILi2EN4cute5tupleIJNS5_1CILi1EEES8_S8_EEENS6_IJNS7_ILi128EEENS7_ILi96EEENS7_ILi64EEEEEELi256ENS_6half_tEfNS_4arch4Sm90ELb0ELb1ELb1ELb1ELb1ELb0ELb1ELb1ELb0ELb1ELb0ELb0EEENS1_21CollectiveEpilogueFwdINS6_IJSA_NS7_ILi256EEESB_EEES9_SE_SG_Li256ELb1ELb1ELb0ELb0EEENS1_36VarlenDynamicPersistentTileSchedulerILi128ELi96ELi256ELi128ELb0ELb1ELb1ELb1ELb0ELb1EEEEEEEEEvNT_6ParamsE:
        /* <DEDUP_REMOVED lines=47> */
.L_x_3384:
        /* <DEDUP_REMOVED lines=22> */
.L_x_3385:
        /* <DEDUP_REMOVED lines=18> */
.L_x_3386:
        /* <DEDUP_REMOVED lines=22> */
.L_x_3387:
        /* <DEDUP_REMOVED lines=23> */
.L_x_3388:
        /* <DEDUP_REMOVED lines=18> */
.L_x_3390:
[----:B------:R-:W-:-:S08]  /*0960*/  NOP ;  /* 0x0000000000007918 */ /* 0x000fd00000000000 */
[----:B------:R-:W0:Y:S02]  /*0970*/  USETMAXREG.TRY_ALLOC.CTAPOOL UP0, 0xe8 ;  /* 0x000000e8000079c8 */ /* 0x000e240008000600 */
[----:B0-----:R-:W-:-:S13]  /*0980*/  PLOP3.LUT P0, PT, PT, PT, UP0, 0x80, 0x0 ;  /* 0x000000000000781c */ /* 0x001fda0003f0f008 */
[----:B------:R-:W-:Y:S05]  /*0990*/  @!P0 BRA `(.L_x_3390) ;  /* 0xfffffffc00f08947 */ /* 0x000fea000383ffff */
[----:B------:R-:W-:Y:S01]  /*09a0*/  ISETP.NE.AND P0, PT, R20, 0x1, PT ;  /* 0x000000011400780c */ /* 0x000fe20003f05270 */
[----:B------:R-:W0:Y:S08]  /*09b0*/  S2UR UR12, SR_CgaCtaId ;  /* 0x00000000000c79c3 */ /* 0x000e300000008800 */
[----:B------:R-:W-:Y:S06]  /*09c0*/  BAR.ARV 0x8, 0x180 ;  /* 0x0206000000007b1d */ /* 0x000fec0000002000 */
[----:B------:R-:W-:Y:S01]  /*09d0*/  UMOV UR42, 0x400 ;  /* 0x00000400002a7882 */ /* 0x000fe20000000000 */
[----:B------:R-:W-:Y:S01]  /*09e0*/  ULDC UR4, c[0x0][0xd3c] ;  /* 0x00034f0000047ab9 */ /* 0x000fe20000000800 */
[----:B------:R-:W-:Y:S08]  /*09f0*/  @!P0 BAR.ARV 0x9, 0x100 ;  /* 0x0244000000008b1d */ /* 0x000ff00000002000 */
[----:B------:R-:W-:Y:S01]  /*0a00*/  BAR.SYNC.DEFER_BLOCKING 0x5, 0x180 ;  /* 0x0146000000007b1d */ /* 0x000fe20000010000 */
[----:B------:R-:W-:-:S02]  /*0a10*/  IADD3 R212, P1, R16, 0x1f8, RZ ;  /* 0x000001f810d47810 */ /* 0x000fc40007f3e0ff */
[----:B------:R-:W-:Y:S01]  /*0a20*/  IADD3 R215, P2, R16, 0x204, RZ ;  /* 0x0000020410d77810 */ /* 0x000fe20007f5e0ff */
[----:B0-----:R-:W-:Y:S02]  /*0a30*/  ULEA UR42, UR12, UR42, 0x18 ;  /* 0x0000002a0c2a7291 */ /* 0x001fe4000f8ec03f */
[--C-:B------:R-:W-:Y:S01]  /*0a40*/  IMAD.X R213, RZ, RZ, R17.reuse, P1 ;  /* 0x000000ffffd57224 */ /* 0x100fe200008e0611 */
[----:B------:R-:W-:Y:S01]  /*0a50*/  STL.64 [R1+0x1f8], RZ ;  /* 0x0001f8ff01007387 */ /* 0x000fe20000100a00 */
[----:B------:R-:W-:-:S03]  /*0a60*/  IMAD.X R214, RZ, RZ, R17, P2 ;  /* 0x000000ffffd67224 */ /* 0x000fc600010e0611 */
[----:B------:R-:W-:Y:S04]  /*0a70*/  STL [R1+0x200], RZ ;  /* 0x000200ff01007387 */ /* 0x000fe80000100800 */
[----:B------:R-:W-:Y:S04]  /*0a80*/  STL [R1+0x204], RZ ;  /* 0x000204ff01007387 */ /* 0x000fe80000100800 */
[----:B------:R-:W0:Y:S01]  /*0a90*/  LDS.128 R24, [UR42+0x324d0] ;  /* 0x0324d02aff187984 */ /* 0x000e220008000c00 */
[----:B------:R-:W-:Y:S06]  /*0aa0*/  BAR.ARV 0x4, 0x180 ;  /* 0x0106000000007b1d */ /* 0x000fec0000002000 */
[----:B0-----:R-:W-:-:S13]  /*0ab0*/  ISETP.GE.AND P0, PT, R27, UR4, PT ;  /* 0x000000041b007c0c */ /* 0x001fda000bf06270 */
[----:B------:R-:W-:Y:S05]  /*0ac0*/  @P0 EXIT ;  /* 0x000000000000094d */ /* 0x000fea0003800000 */
[----:B------:R-:W0:Y:S01]  /*0ad0*/  S2R R0, SR_TID.X ;  /* 0x0000000000007919 */ /* 0x000e220000002100 */
[----:B------:R-:W2:Y:S01]  /*0ae0*/  S2UR UR4, SR_SWINHI ;  /* 0x00000000000479c3 */ /* 0x000ea20000002f00 */
[----:B------:R-:W-:Y:S01]  /*0af0*/  IMAD.MOV.U32 R184, RZ, RZ, 0x2 ;  /* 0x00000002ffb87424 */ /* 0x000fe200078e00ff */
[----:B------:R-:W-:Y:S01]  /*0b00*/  R2UR UR5, R25 ;  /* 0x00000000190572ca */ /* 0x000fe200000e0000 */
[----:B------:R-:W-:Y:S01]  /*0b10*/  VIADD R209, R20, 0x8 ;  /* 0x0000000814d17836 */ /* 0x000fe20000000000 */
[----:B------:R-:W-:Y:S02]  /*0b20*/  R2UR UR7, R26 ;  /* 0x000000001a0772ca */ /* 0x000fe400000e0000 */
[----:B------:R-:W-:Y:S02]  /*0b30*/  R2UR UR6, R27 ;  /* 0x000000001b0672ca */ /* 0x000fe400000e0000 */
[----:B------:R-:W-:Y:S01]  /*0b40*/  IADD3 R208, -R20, 0xb, RZ ;  /* 0x0000000b14d07810 */ /* 0x000fe20007ffe1ff */
[----:B------:R-:W-:Y:S01]  /*0b50*/  UMOV UR58, UR42 ;  /* 0x0000002a003a7c82 */ /* 0x000fe20008000000 */
[----:B--2---:R-:W-:Y:S01]  /*0b60*/  UMOV UR59, UR4 ;  /* 0x00000004003b7c82 */ /* 0x004fe20008000000 */
[----:B0-----:R-:W-:-:S05]  /*0b70*/  VIADD R205, R0, 0xffffff80 ;  /* 0xffffff8000cd7836 */ /* 0x001fca0000000000 */
[----:B------:R-:W-:-:S04]  /*0b80*/  SHF.R.S32.HI R0, RZ, 0x1f, R205 ;  /* 0x0000001fff007819 */ /* 0x000fc800000114cd */
[CC--:B------:R-:W-:Y:S02]  /*0b90*/  LEA.HI R15, R0.reuse, R205.reuse, RZ, 0x7 ;  /* 0x000000cd000f7211 */ /* 0x0c0fe400078f38ff */
[CC--:B------:R-:W-:Y:S02]  /*0ba0*/  LEA.HI R3, R0.reuse, R205.reuse, RZ, 0x4 ;  /* 0x000000cd00037211 */ /* 0x0c0fe400078f20ff */
[----:B-1----:R-:W-:Y:S02]  /*0bb0*/  LOP3.LUT R2, R15, 0xffffff80, RZ, 0xc0, !PT ;  /* 0xffffff800f027812 */ /* 0x002fe400078ec0ff */
[CC--:B------:R-:W-:Y:S02]  /*0bc0*/  LEA.HI R4, R0.reuse, R205.reuse, RZ, 0x5 ;  /* 0x000000cd00047211 */ /* 0x0c0fe400078f28ff */
[----:B------:R-:W-:Y:S01]  /*0bd0*/  SHF.R.S32.HI R6, RZ, 0x4, R3 ;  /* 0x00000004ff067819 */ /* 0x000fe20000011403 */
[----:B------:R-:W-:Y:S01]  /*0be0*/  IMAD.IADD R211, R205, 0x1, -R2 ;  /* 0x00000001cdd37824 */ /* 0x000fe200078e0a02 */
[----:B------:R-:W-:Y:S01]  /*0bf0*/  LEA.HI R9, R0, R205, RZ, 0x2 ;  /* 0x000000cd00097211 */ /* 0x000fe200078f10ff */
[----:B------:R-:W-:Y:S01]  /*0c00*/  IMAD.SHL.U32 R5, R4, 0x20, RZ ;  /* 0x0000002004057824 */ /* 0x000fe200078e00ff */
[----:B------:R-:W-:-:S02]  /*0c10*/  LOP3.LUT R4, R3, 0x3fffff0, RZ, 0xc0, !PT ;  /* 0x03fffff003047812 */ /* 0x000fc400078ec0ff */
[----:B------:R-:W-:Y:S02]  /*0c20*/  SHF.R.S32.HI R2, RZ, 0x1f, R211 ;  /* 0x0000001fff027819 */ /* 0x000fe400000114d3 */
[----:B------:R-:W-:Y:S02]  /*0c30*/  LEA.HI R3, R3, R6, RZ, 0x1 ;  /* 0x0000000603037211 */ /* 0x000fe400078f08ff */
[----:B------:R-:W-:Y:S02]  /*0c40*/  LEA.HI R21, R2, R211, RZ, 0x2 ;  /* 0x000000d302157211 */ /* 0x000fe400078f10ff */
[----:B------:R-:W-:Y:S01]  /*0c50*/  LOP3.LUT R8, R5, 0xfffffc00, RZ, 0xc0, !PT ;  /* 0xfffffc0005087812 */ /* 0x000fe200078ec0ff */
[----:B------:R-:W-:Y:S01]  /*0c60*/  IMAD.IADD R5, R205, 0x1, -R4 ;  /* 0x00000001cd057824 */ /* 0x000fe200078e0a04 */
[----:B------:R-:W-:Y:S02]  /*0c70*/  LOP3.LUT R7, R3, 0x1ffffffe, RZ, 0xc0, !PT ;  /* 0x1ffffffe03077812 */ /* 0x000fe400078ec0ff */
[--C-:B------:R-:W-:Y:S01]  /*0c80*/  SHF.R.S32.HI R3, RZ, 0x2, R21.reuse ;  /* 0x00000002ff037819 */ /* 0x100fe20000011415 */
[----:B------:R-:W-:Y:S01]  /*0c90*/  IMAD R8, R5, 0x40, R8 ;  /* 0x0000004005087824 */ /* 0x000fe200078e0208 */
[----:B------:R-:W-:Y:S01]  /*0ca0*/  SHF.R.S32.HI R4, RZ, 0x1f, R21 ;  /* 0x0000001fff047819 */ /* 0x000fe20000011415 */
[----:B------:R-:W-:Y:S01]  /*0cb0*/  IMAD.IADD R7, R6, 0x1, -R7 ;  /* 0x0000000106077824 */ /* 0x000fe200078e0a07 */
[----:B------:R-:W-:-:S02]  /*0cc0*/  LOP3.LUT R10, R9, 0xfffffffc, RZ, 0xc0, !PT ;  /* 0xfffffffc090a7812 */ /* 0x000fc400078ec0ff */
[----:B------:R-:W-:Y:S01]  /*0cd0*/  LEA.HI R4, R4, R3, RZ, 0x3 ;  /* 0x0000000304047211 */ /* 0x000fe200078f18ff */
[----:B------:R-:W-:Y:S01]  /*0ce0*/  IMAD R7, R7, 0x8, R8 ;  /* 0x0000000807077824 */ /* 0x000fe200078e0208 */
[----:B------:R-:W-:Y:S01]  /*0cf0*/  LEA.HI R2, R2, R211, RZ, 0x5 ;  /* 0x000000d302027211 */ /* 0x000fe200078f28ff */
[----:B------:R-:W-:Y:S01]  /*0d00*/  IMAD.IADD R10, R205, 0x1, -R10 ;  /* 0x00000001cd0a7824 */ /* 0x000fe200078e0a0a */
[----:B------:R-:W-:Y:S01]  /*0d10*/  LOP3.LUT R4, R4, 0xfffffff8, RZ, 0xc0, !PT ;  /* 0xfffffff804047812 */ /* 0x000fe200078ec0ff */
[----:B------:R-:W-:Y:S01]  /*0d20*/  IMAD.WIDE R184, R7, R184, UR58 ;  /* 0x0000003a07b87e25 */ /* 0x000fe2000f8e02b8 */
[----:B------:R-:W-:Y:S02]  /*0d30*/  SHF.R.S32.HI R2, RZ, 0x5, R2 ;  /* 0x00000005ff027819 */ /* 0x000fe40000011402 */
[----:B------:R-:W-:Y:S01]  /*0d40*/  LEA.HI R5, R10, R10, RZ, 0x1 ;  /* 0x0000000a0a057211 */ /* 0x000fe200078f08ff */
[----:B------:R-:W-:Y:S01]  /*0d50*/  IMAD.IADD R3, R3, 0x1, -R4 ;  /* 0x0000000103037824 */ /* 0x000fe200078e0a04 */
[----:B------:R-:W-:-:S02]  /*0d60*/  LEA.HI R0, R0, R205, RZ, 0x3 ;  /* 0x000000cd00007211 */ /* 0x000fc400078f18ff */
[----:B------:R-:W-:Y:S01]  /*0d70*/  LOP3.LUT R5, R5, 0x1ffffffe, RZ, 0xc0, !PT ;  /* 0x1ffffffe05057812 */ /* 0x000fe200078ec0ff */
[----:B------:R-:W-:Y:S01]  /*0d80*/  IMAD R206, R2, 0x10, R3 ;  /* 0x0000001002ce7824 */ /* 0x000fe200078e0203 */
[----:B------:R-:W-:Y:S02]  /*0d90*/  IADD3 R3, P6, R184, 0x20, RZ ;  /* 0x00000020b8037810 */ /* 0x000fe40007fde0ff */
[----:B------:R-:W-:Y:S01]  /*0da0*/  SHF.R.S32.HI R218, RZ, 0x7, R15 ;  /* 0x00000007ffda7819 */ /* 0x000fe2000001140f */
[----:B------:R-:W-:Y:S01]  /*0db0*/  IMAD.IADD R25, R10, 0x1, -R5 ;  /* 0x000000010a197824 */ /* 0x000fe200078e0a05 */
[----:B------:R-:W-:Y:S02]  /*0dc0*/  LOP3.LUT R2, R3, 0x380, RZ, 0xc0, !PT ;  /* 0x0000038003027812 */ /* 0x000fe400078ec0ff */
[----:B------:R-:W-:Y:S02]  /*0dd0*/  IADD3 R5, P5, R184, 0x40, RZ ;  /* 0x00000040b8057810 */ /* 0x000fe40007fbe0ff */
[----:B------:R-:W-:-:S02]  /*0de0*/  SHF.R.U64 R2, R2, 0x3, RZ ;  /* 0x0000000302027819 */ /* 0x000fc400000012ff */
[----:B------:R-:W-:Y:S02]  /*0df0*/  LOP3.LUT R4, R5, 0x380, RZ, 0xc0, !PT ;  /* 0x0000038005047812 */ /* 0x000fe400078ec0ff */
[----:B------:R-:W-:Y:S01]  /*0e00*/  LOP3.LUT R2, R2, R3, RZ, 0x3c, !PT ;  /* 0x0000000302027212 */ /* 0x000fe200078e3cff */
[----:B------:R-:W-:Y:S01]  /*0e10*/  IMAD.X R3, RZ, RZ, R185, P6 ;  /* 0x000000ffff037224 */ /* 0x000fe200030e06b9 */
[----:B------:R-:W-:Y:S02]  /*0e20*/  SHF.R.U64 R4, R4, 0x3, RZ ;  /* 0x0000000304047819 */ /* 0x000fe400000012ff */
[----:B------:R-:W-:Y:S02]  /*0e30*/  IADD3 R13, P1, R184, 0x4040, RZ ;  /* 0x00004040b80d7810 */ /* 0x000fe40007f3e0ff */
[----:B------:R-:W-:Y:S02]  /*0e40*/  LOP3.LUT R4, R4, R5, RZ, 0x3c, !PT ;  /* 0x0000000504047212 */ /* 0x000fe400078e3cff */
[----:B------:R-:W-:-:S02]  /*0e50*/  IADD3 R7, P4, R184, 0x60, RZ ;  /* 0x00000060b8077810 */ /* 0x000fc40007f9e0ff */
[C---:B------:R-:W-:Y:S02]  /*0e60*/  IADD3 R9, P3, R184.reuse, 0x4000, RZ ;  /* 0x00004000b8097810 */ /* 0x040fe40007f7e0ff */
[C---:B------:R-:W-:Y:S02]  /*0e70*/  IADD3 R11, P2, R184.reuse, 0x4020, RZ ;  /* 0x00004020b80b7810 */ /* 0x040fe40007f5e0ff */
[C---:B------:R-:W-:Y:S02]  /*0e80*/  IADD3 R5, P0, R184.reuse, 0x4060, RZ ;  /* 0x00004060b8057810 */ /* 0x040fe40007f1e0ff */
[----:B------:R-:W-:Y:S02]  /*0e90*/  IADD3 R19, P6, R184, 0x8000, RZ ;  /* 0x00008000b8137810 */ /* 0x000fe40007fde0ff */
[----:B------:R-:W-:Y:S02]  /*0ea0*/  MOV R227, R2 ;  /* 0x0000000200e37202 */ /* 0x000fe40000000f00 */
[----:B------:R-:W-:-:S02]  /*0eb0*/  LOP3.LUT R210, R0, 0xfffffff8, RZ, 0xc0, !PT ;  /* 0xfffffff800d27812 */ /* 0x000fc400078ec0ff */
[----:B------:R-:W-:Y:S01]  /*0ec0*/  LEA.HI R2, R15, R218, RZ, 0x1 ;  /* 0x000000da0f027211 */ /* 0x000fe200078f08ff */
[----:B------:R-:W-:Y:S01]  /*0ed0*/  IMAD.X R15, RZ, RZ, R185, P0 ;  /* 0x000000ffff0f7224 */ /* 0x000fe200000e06b9 */
[----:B------:R-:W-:Y:S01]  /*0ee0*/  LOP3.LUT R12, R13, 0x380, RZ, 0xc0, !PT ;  /* 0x000003800d0c7812 */ /* 0x000fe200078ec0ff */
[----:B------:R-:W-:Y:S01]  /*0ef0*/  IMAD.IADD R210, R205, 0x1, -R210 ;  /* 0x00000001cdd27824 */ /* 0x000fe200078e0ad2 */
[----:B------:R-:W-:Y:S02]  /*0f00*/  LOP3.LUT R6, R7, 0x380, RZ, 0xc0, !PT ;  /* 0x0000038007067812 */ /* 0x000fe400078ec0ff */
[----:B------:R-:W-:Y:S01]  /*0f10*/  LOP3.LUT R8, R9, 0x380, RZ, 0xc0, !PT ;  /* 0x0000038009087812 */ /* 0x000fe200078ec0ff */
[----:B------:R-:W-:Y:S01]  /*0f20*/  IMAD.SHL.U32 R193, R210, 0x8, RZ ;  /* 0x00000008d2c17824 */ /* 0x000fe200078e00ff */
[----:B------:R-:W-:Y:S02]  /*0f30*/  LOP3.LUT R10, R11, 0x380, RZ, 0xc0, !PT ;  /* 0x000003800b0a7812 */ /* 0x000fe400078ec0ff */
[----:B------:R-:W-:Y:S01]  /*0f40*/  LOP3.LUT R14, R5, 0x380, RZ, 0xc0, !PT ;  /* 0x00000380050e7812 */ /* 0x000fe200078ec0ff */
[----:B------:R-:W-:Y:S01]  /*0f50*/  VIADD R195, R193, 0x40 ;  /* 0x00000040c1c37836 */ /* 0x000fe20000000000 */
[----:B------:R-:W-:Y:S01]  /*0f60*/  LOP3.LUT R18, R19, 0x380, RZ, 0xc0, !PT ;  /* 0x0000038013127812 */ /* 0x000fe200078ec0ff */
[C---:B------:R-:W-:Y:S01]  /*0f70*/  VIADD R194, R193.reuse, 0x80 ;  /* 0x00000080c1c27836 */ /* 0x040fe20000000000 */
[----:B------:R-:W-:Y:S01]  /*0f80*/  LOP3.LUT R3, R2, 0x3fffffe, RZ, 0xc0, !PT ;  /* 0x03fffffe02037812 */ /* 0x000fe200078ec0ff */
[----:B------:R-:W-:Y:S01]  /*0f90*/  VIADD R196, R193, 0xc0 ;  /* 0x000000c0c1c47836 */ /* 0x000fe20000000000 */
[----:B------:R-:W-:-:S02]  /*0fa0*/  SHF.R.U64 R12, R12, 0x3, RZ ;  /* 0x000000030c0c7819 */ /* 0x000fc400000012ff */
[----:B------:R-:W-:Y:S01]  /*0fb0*/  SHF.R.U64 R6, R6, 0x3, RZ ;  /* 0x0000000306067819 */ /* 0x000fe200000012ff */
[----:B------:R-:W-:Y:S01]  /*0fc0*/  IMAD.IADD R3, R218, 0x1, -R3 ;  /* 0x00000001da037824 */ /* 0x000fe200078e0a03 */
[----:B------:R-:W-:Y:S02]  /*0fd0*/  SHF.R.U64 R8, R8, 0x3, RZ ;  /* 0x0000000308087819 */ /* 0x000fe400000012ff */
[----:B------:R-:W-:Y:S01]  /*0fe0*/  SHF.R.U64 R10, R10, 0x3, RZ ;  /* 0x000000030a0a7819 */ /* 0x000fe200000012ff */
[----:B------:R-:W-:Y:S01]  /*0ff0*/  IMAD R206, R3, 0x40, R206 ;  /* 0x0000004003ce7824 */ /* 0x000fe200078e02ce */
[----:B------:R-:W-:Y:S02]  /*1000*/  SHF.R.U64 R14, R14, 0x3, RZ ;  /* 0x000000030e0e7819 */ /* 0x000fe400000012ff */
[----:B------:R-:W-:Y:S01]  /*1010*/  SHF.R.U64 R18, R18, 0x3, RZ ;  /* 0x0000000312127819 */ /* 0x000fe200000012ff */
[----:B------:R-:W-:Y:S01]  /*1020*/  IMAD R228, R25, 0x8, R206 ;  /* 0x0000000819e47824 */ /* 0x000fe200078e02ce */
[----:B------:R-:W-:-:S02]  /*1030*/  SHF.R.S32.HI R203, RZ, 0x3, R0 ;  /* 0x00000003ffcb7819 */ /* 0x000fc40000011400 */
[----:B------:R-:W-:Y:S02]  /*1040*/  LOP3.LUT R0, R21, 0x7ffffffc, RZ, 0xc0, !PT ;  /* 0x7ffffffc15007812 */ /* 0x000fe400078ec0ff */
        /* <DEDUP_REMOVED lines=12> */
[C---:B------:R-:W-:Y:S01]  /*1110*/  IADD3 R22, P0, R16.reuse, 0x11c, RZ ;  /* 0x0000011c10167810 */ /* 0x040fe20007f1e0ff */
[----:B------:R-:W-:Y:S01]  /*1120*/  IMAD.IADD R0, R211, 0x1, -R0 ;  /* 0x00000001d3007824 */ /* 0x000fe200078e0a00 */
[----:B------:R-:W-:-:S02]  /*1130*/  IADD3 R217, P1, R16, 0x210, RZ ;  /* 0x0000021010d97810 */ /* 0x000fc40007f3e0ff */
[----:B------:R-:W-:Y:S01]  /*1140*/  MOV R226, R4 ;  /* 0x0000000400e27202 */ /* 0x000fe20000000f00 */
        /* <DEDUP_REMOVED lines=8> */
[----:B------:R-:W-:Y:S02]  /*11d0*/  MOV R219, R18 ;  /* 0x0000001200db7202 */ /* 0x000fe40000000f00 */
[----:B------:R-:W-:Y:S02]  /*11e0*/  SHF.R.S32.HI R202, RZ, 0x1f, R193 ;  /* 0x0000001fffca7819 */ /* 0x000fe400000114c1 */
[----:B------:R-:W-:Y:S02]  /*11f0*/  SHF.R.S32.HI R201, RZ, 0x1f, R195 ;  /* 0x0000001fffc97819 */ /* 0x000fe400000114c3 */
[----:B------:R-:W-:Y:S02]  /*1200*/  SHF.R.S32.HI R200, RZ, 0x1f, R194 ;  /* 0x0000001fffc87819 */ /* 0x000fe400000114c2 */
[----:B------:R-:W-:-:S07]  /*1210*/  SHF.R.S32.HI R199, RZ, 0x1f, R196 ;  /* 0x0000001fffc77819 */ /* 0x000fce00000114c4 */
.L_x_3523:
[----:B------:R-:W-:Y:S01]  /*1220*/  ULDC.64 UR8, c[0x0][0xb20] ;  /* 0x0002c80000087ab9 */ /* 0x000fe20000000a00 */
[----:B------:R-:W-:Y:S01]  /*1230*/  ULDC UR44, c[0x0][0x2f0] ;  /* 0x0000bc00002c7ab9 */ /* 0x000fe20000000800 */
[----:B------:R-:W-:-:S04]  /*1240*/  UISETP.NE.U32.AND UP0, UPT, UR8, URZ, UPT ;  /* 0x0000003f0800728c */ /* 0x000fc8000bf05070 */
        /* <DEDUP_REMOVED lines=9> */
[----:B012---:R-:W-:Y:S02]  /*12e0*/  IMAD.U32 R2, RZ, RZ, UR8 ;  /* 0x00000008ff027e24 */ /* 0x007fe4000f8e00ff */
[----:B------:R-:W-:Y:S01]  /*12f0*/  IMAD.U32 R3, RZ, RZ, UR9 ;  /* 0x00000009ff037e24 */ /* 0x000fe2000f8e00ff */
[----:B------:R-:W-:-:S03]  /*1300*/  @UP1 UIMAD.WIDE UR8, UR6, 0x4, UR10 ;  /* 0x00000004060818a5 */ /* 0x000fc6000f8e020a */
[----:B------:R-:W-:Y:S01]  /*1310*/  ULDC.64 UR10, c[0x0][0xb18] ;  /* 0x0002c600000a7ab9 */ /* 0x000fe20000000a00 */
[----:B------:R-:W2:Y:S02]  /*1320*/  @P0 LDG.E R2, desc[UR36][R2.64] ;  /* 0x0000002402020981 */ /* 0x000ea4000c1e1900 */
[----:B------:R-:W-:Y:S02]  /*1330*/  IMAD.U32 R4, RZ, RZ, UR8 ;  /* 0x00000008ff047e24 */ /* 0x000fe4000f8e00ff */
[----:B------:R-:W-:Y:S01]  /*1340*/  IMAD.U32 R5, RZ, RZ, UR9 ;  /* 0x00000009ff057e24 */ /* 0x000fe2000f8e00ff */
[----:B------:R-:W-:-:S04]  /*1350*/  ULDC.64 UR8, c[0x0][0x418] ;  /* 0x0001060000087ab9 */ /* 0x000fc80000000a00 */
[----:B---3--:R-:W3:Y:S01]  /*1360*/  @P2 LDG.E R4, desc[UR36][R4.64] ;  /* 0x0000002404042981 */ /* 0x008ee2000c1e1900 */
[----:B------:R-:W-:Y:S01]  /*1370*/  UISETP.NE.U32.AND UP0, UPT, UR8, URZ, UPT ;  /* 0x0000003f0800728c */ /* 0x000fe2000bf05070 */
[----:B------:R-:W-:Y:S01]  /*1380*/  ISETP.NE.U32.AND P1, PT, RZ, UR10, PT ;  /* 0x0000000aff007c0c */ /* 0x000fe2000bf25070 */
[----:B------:R-:W-:Y:S01]  /*1390*/  UMOV UR4, URZ ;  /* 0x0000003f00047c82 */ /* 0x000fe20008000000 */
[----:B------:R-:W-:Y:S01]  /*13a0*/  ULDC UR8, c[0x0][0x424] ;  /* 0x0001090000087ab9 */ /* 0x000fe20000000800 */
[----:B------:R-:W-:Y:S01]  /*13b0*/  UISETP.NE.AND.EX UP0, UPT, UR9, URZ, UPT, UP0 ;  /* 0x0000003f0900728c */ /* 0x000fe2000bf05300 */
[----:B------:R-:W-:Y:S01]  /*13c0*/  ISETP.NE.AND.EX P1, PT, RZ, UR11, PT, P1 ;  /* 0x0000000bff007c0c */ /* 0x000fe2000bf25310 */
[----:B------:R-:W-:Y:S01]  /*13d0*/  ULDC UR43, c[0x0][0x288] ;  /* 0x0000a200002b7ab9 */ /* 0x000fe20000000800 */
[----:B------:R-:W-:Y:S01]  /*13e0*/  UMOV UR61, UR7 ;  /* 0x00000007003d7c82 */ /* 0x000fe20008000000 */
[----:B------:R-:W-:-:S04]  /*13f0*/  USEL UR8, UR8, 0x1, UP0 ;  /* 0x0000000108087887 */ /* 0x000fc80008000000 */
[----:B------:R-:W-:Y:S01]  /*1400*/  UIMAD UR44, UR8, UR44, URZ ;  /* 0x0000002c082c72a4 */ /* 0x000fe2000f8e023f */
[----:B--2---:R-:W-:Y:S02]  /*1410*/  @P0 R2UR UR4, R2 ;  /* 0x00000000020402ca */ /* 0x004fe400000e0000 */
[----:B---3--:R-:W-:Y:S01]  /*1420*/  @P2 R2UR UR43, R4 ;  /* 0x00000000042b22ca */ /* 0x008fe200000e0000 */
[----:B----4-:R-:W-:-:S14]  /*1430*/  @P2 BRA `(.L_x_3391) ;  /* 0x0000000000342947 */ /* 0x010fdc0003800000 */
        /* <DEDUP_REMOVED lines=9> */
[----:B------:R-:W3:Y:S01]  /*14d0*/  LDG.E R0, desc[UR36][R2.64+0x4] ;  /* 0x0000042402007981 */ /* 0x000ee2000c1e1900 */
[----:B--2---:R-:W-:Y:S02]  /*14e0*/  R2UR UR43, R4 ;  /* 0x00000000042b72ca */ /* 0x004fe400000e0000 */
[----:B---3--:R-:W-:-:S13]  /*14f0*/  R2UR UR7, R0 ;  /* 0x00000000000772ca */ /* 0x008fda00000e0000 */
[----:B------:R-:W-:-:S12]  /*1500*/  UIADD3 UR43, -UR43, UR7, URZ ;  /* 0x000000072b2b7290 */ /* 0x000fd8000fffe13f */
.L_x_3391:
[----:B------:R-:W-:Y:S01]  /*1510*/  IMAD.U32 R204, RZ, RZ, UR6 ;  /* 0x00000006ffcc7e24 */ /* 0x000fe2000f8e00ff */
[----:B------:R-:W-:Y:S06]  /*1520*/  @!P1 BRA `(.L_x_3392) ;  /* 0x00000000001c9947 */ /* 0x000fec0003800000 */
[----:B------:R-:W-:Y:S02]  /*1530*/  ULDC.64 UR8, c[0x0][0xb18] ;  /* 0x0002c60000087ab9 */ /* 0x000fe40000000a00 */
[----:B------:R-:W-:-:S06]  /*1540*/  UIMAD.WIDE UR6, UR6, 0x4, UR8 ;  /* 0x00000004060678a5 */ /* 0x000fcc000f8e0208 */
[----:B------:R-:W-:Y:S02]  /*1550*/  IMAD.U32 R2, RZ, RZ, UR6 ;  /* 0x00000006ff027e24 */ /* 0x000fe4000f8e00ff */
[----:B------:R-:W-:-:S05]  /*1560*/  IMAD.U32 R3, RZ, RZ, UR7 ;  /* 0x00000007ff037e24 */ /* 0x000fca000f8e00ff */
[----:B------:R-:W2:Y:S02]  /*1570*/  LDG.E R2, desc[UR36][R2.64] ;  /* 0x0000002402027981 */ /* 0x000ea4000c1e1900 */
[----:B--2---:R-:W-:Y:S01]  /*1580*/  R2UR UR44, R2 ;  /* 0x00000000022c72ca */ /* 0x004fe200000e0000 */
[----:B------:R-:W-:-:S14]  /*1590*/  BRA `(.L_x_3393) ;  /* 0x0000000000347947 */ /* 0x000fdc0003800000 */
.L_x_3392:
        /* <DEDUP_REMOVED lines=13> */
.L_x_3393:
[----:B------:R-:W2:Y:S01]  /*1670*/  LDL R0, [R1+0x478] ;  /* 0x0004780001007983 */ /* 0x000ea20000100800 */
[----:B------:R-:W-:Y:S01]  /*1680*/  UIADD3 UR13, UP0, UR58, 0x32430, URZ ;  /* 0x000324303a0d7890 */ /* 0x000fe2000ff1e03f */
[----:B------:R-:W-:Y:S01]  /*1690*/  IMAD.U32 R15, RZ, RZ, UR12 ;  /* 0x0000000cff0f7e24 */ /* 0x000fe2000f8e00ff */
[----:B------:R-:W-:Y:S01]  /*16a0*/  UIADD3 UR10, UP1, UR58, 0x32440, URZ ;  /* 0x000324403a0a7890 */ /* 0x000fe2000ff3e03f */
[----:B------:R-:W-:Y:S01]  /*16b0*/  IMAD.U32 R4, RZ, RZ, UR5 ;  /* 0x00000005ff047e24 */ /* 0x000fe2000f8e00ff */
[----:B------:R-:W-:Y:S01]  /*16c0*/  UIADD3 UR8, UP2, UR58, 0x32450, URZ ;  /* 0x000324503a087890 */ /* 0x000fe2000ff5e03f */
[----:B------:R-:W-:Y:S01]  /*16d0*/  IMAD.MOV.U32 R7, RZ, RZ, 0x80 ;  /* 0x00000080ff077424 */ /* 0x000fe200078e00ff */
[----:B------:R-:W-:Y:S01]  /*16e0*/  UIADD3 UR6, UP3, UR58, 0x32460, URZ ;  /* 0x000324603a067890 */ /* 0x000fe2000ff7e03f */
[----:B------:R-:W-:Y:S01]  /*16f0*/  IMAD.MOV.U32 R13, RZ, RZ, 0x80 ;  /* 0x00000080ff0d7424 */ /* 0x000fe200078e00ff */
[----:B------:R-:W-:Y:S01]  /*1700*/  UIADD3.X UR12, URZ, UR59, URZ, UP0, !UPT ;  /* 0x0000003b3f0c7290 */ /* 0x000fe200087fe43f */
[----:B------:R0:W-:Y:S01]  /*1710*/  STL [R1+0x50], R4 ;  /* 0x0000500401007387 */ /* 0x0001e20000100800 */
[----:B------:R-:W-:Y:S01]  /*1720*/  UIADD3.X UR9, URZ, UR59, URZ, UP2, !UPT ;  /* 0x0000003b3f097290 */ /* 0x000fe200097fe43f */
[----:B------:R-:W-:Y:S01]  /*1730*/  IMAD.MOV.U32 R14, RZ, RZ, 0x100 ;  /* 0x00000100ff0e7424 */ /* 0x000fe200078e00ff */
[----:B------:R-:W-:Y:S01]  /*1740*/  UIADD3.X UR11, URZ, UR59, URZ, UP1, !UPT ;  /* 0x0000003b3f0b7290 */ /* 0x000fe20008ffe43f */
[----:B------:R-:W-:Y:S01]  /*1750*/  IMAD.U32 R8, RZ, RZ, UR8 ;  /* 0x00000008ff087e24 */ /* 0x000fe2000f8e00ff */
[----:B------:R-:W-:Y:S01]  /*1760*/  UIADD3 UR44, -UR4, UR44, URZ ;  /* 0x0000002c042c7290 */ /* 0x000fe2000fffe13f */
[----:B------:R-:W-:Y:S01]  /*1770*/  IMAD.U32 R10, RZ, RZ, UR6 ;  /* 0x00000006ff0a7e24 */ /* 0x000fe2000f8e00ff */
[----:B------:R-:W-:Y:S01]  /*1780*/  USHF.L.U32 UR60, UR5, 0x7, URZ ;  /* 0x00000007053c7899 */ /* 0x000fe2000800063f */
[----:B------:R-:W-:Y:S01]  /*1790*/  IMAD.U32 R9, RZ, RZ, UR9 ;  /* 0x00000009ff097e24 */ /* 0x000fe2000f8e00ff */
[----:B------:R-:W-:Y:S01]  /*17a0*/  ULDC UR4, c[0x0][0x448] ;  /* 0x0001120000047ab9 */ /* 0x000fe20000000800 */
[----:B0-----:R-:W-:Y:S01]  /*17b0*/  IMAD.U32 R4, RZ, RZ, UR10 ;  /* 0x0000000aff047e24 */ /* 0x001fe2000f8e00ff */
[----:B------:R-:W-:Y:S01]  /*17c0*/  UISETP.NE.AND UP4, UPT, UR4, 0x1, UPT ;  /* 0x000000010400788c */ /* 0x000fe2000bf85270 */
[----:B------:R-:W-:Y:S01]  /*17d0*/  IMAD.U32 R3, RZ, RZ, UR12 ;  /* 0x0000000cff037e24 */ /* 0x000fe2000f8e00ff */
[----:B------:R0:W-:Y:S01]  /*17e0*/  STL.64 [R1+0x30], R14 ;  /* 0x0000300e01007387 */ /* 0x0001e20000100a00 */
[----:B------:R-:W-:Y:S01]  /*17f0*/  IMAD.U32 R5, RZ, RZ, UR11 ;  /* 0x0000000bff057e24 */ /* 0x000fe2000f8e00ff */
[----:B------:R-:W-:Y:S01]  /*1800*/  ULDC.64 UR4, c[0x0][0xad8] ;  /* 0x0002b60000047ab9 */ /* 0x000fe20000000a00 */
[----:B------:R-:W-:Y:S01]  /*1810*/  UIADD3 UR8, UR60, 0x7f, URZ ;  /* 0x0000007f3c087890 */ /* 0x000fe2000fffe03f */
[----:B------:R0:W-:Y:S01]  /*1820*/  STL.128 [R1+0x420], RZ ;  /* 0x000420ff01007387 */ /* 0x0001e20000100c00 */
[----:B------:R-:W-:Y:S01]  /*1830*/  UISETP.GE.AND UP0, UPT, UR5, 0x1, UPT ;  /* 0x000000010500788c */ /* 0x000fe2000bf06270 */
[C---:B------:R-:W-:Y:S01]  /*1840*/  IADD3 R33, P0, R16.reuse, 0x420, RZ ;  /* 0x0000042010217810 */ /* 0x040fe20007f1e0ff */
[----:B------:R-:W-:Y:S01]  /*1850*/  UIADD3 UR38, UR44, 0x1, -UR43 ;  /* 0x000000012c267890 */ /* 0x000fe2000fffe82b */
[----:B------:R0:W-:Y:S01]  /*1860*/  STL.64 [R1+0x20], R4 ;  /* 0x0000200401007387 */ /* 0x0001e20000100a00 */
[----:B------:R-:W-:Y:S01]  /*1870*/  @UP4 ULDC UR6, c[0x0][0x44c] ;  /* 0x0001130000064ab9 */ /* 0x000fe20000000800 */
[----:B------:R-:W-:Y:S01]  /*1880*/  @UP4 ULDC UR9, c[0x0][0x450] ;  /* 0x0001140000094ab9 */ /* 0x000fe20000000800 */
[----:B------:R-:W-:Y:S01]  /*1890*/  PLOP3.LUT P2, PT, PT, PT, UP0, 0x40, 0x0 ;  /* 0x000000000000781c */ /* 0x000fe20003f4e808 */
[----:B------:R0:W-:Y:S01]  /*18a0*/  STL.128 [R1+0x430], RZ ;  /* 0x000430ff01007387 */ /* 0x0001e20000100c00 */
[----:B------:R-:W-:Y:S01]  /*18b0*/  IADD3 R32, P1, R16, 0x28, RZ ;  /* 0x0000002810207810 */ /* 0x000fe20007f3e0ff */
[----:B------:R-:W-:Y:S01]  /*18c0*/  UP2UR UR39, UPR, URZ, 0x10 ;  /* 0x000000103f277883 */ /* 0x000fe20008000000 */
[--C-:B------:R-:W-:Y:S01]  /*18d0*/  IMAD.X R44, RZ, RZ, R17.reuse, P0 ;  /* 0x000000ffff2c7224 */ /* 0x100fe200000e0611 */
[----:B------:R0:W-:Y:S01]  /*18e0*/  STL.128 [R1+0x210], RZ ;  /* 0x000210ff01007387 */ /* 0x0001e20000100c00 */
[----:B------:R-:W-:Y:S01]  /*18f0*/  UP2UR UR41, UPR, URZ, 0x1 ;  /* 0x000000013f297883 */ /* 0x000fe20008000000 */
[----:B------:R-:W-:-:S02]  /*1900*/  IMAD.X R45, RZ, RZ, R17, P1 ;  /* 0x000000ffff2d7224 */ /* 0x000fc400008e0611 */
[----:B------:R0:W-:Y:S04]  /*1910*/  STL.128 [R1+0x220], RZ ;  /* 0x000220ff01007387 */ /* 0x0001e80000100c00 */
        /* <DEDUP_REMOVED lines=30> */
[----:B------:R0:W-:Y:S04]  /*1b00*/  STL [R1+0x10], RZ ;  /* 0x000010ff01007387 */ /* 0x0001e80000100800 */
[----:B------:R0:W-:Y:S01]  /*1b10*/  STL [R1+0x38], RZ ;  /* 0x000038ff01007387 */ /* 0x0001e20000100800 */
[----:B--2---:R-:W-:-:S02]  /*1b20*/  R2UR UR7, R0 ;  /* 0x00000000000772ca */ /* 0x004fc400000e0000 */
[----:B------:R-:W1:Y:S11]  /*1b30*/  LDC R0, c[0x0][0xa80] ;  /* 0x0002a000ff007b82 */ /* 0x000e760000000800 */
[----:B------:R-:W-:-:S02]  /*1b40*/  IMAD.U32 R6, RZ, RZ, UR7 ;  /* 0x00000007ff067e24 */ /* 0x000fc4000f8e00ff */
[----:B------:R-:W-:Y:S01]  /*1b50*/  IMAD.U32 R2, RZ, RZ, UR7 ;  /* 0x00000007ff027e24 */ /* 0x000fe2000f8e00ff */
[----:B------:R-:W-:Y:S02]  /*1b60*/  UIADD3.X UR7, URZ, UR59, URZ, UP3, !UPT ;  /* 0x0000003b3f077290 */ /* 0x000fe40009ffe43f */
[----:B------:R0:W-:Y:S01]  /*1b70*/  STL.64 [R1+0x28], R6 ;  /* 0x0000280601007387 */ /* 0x0001e20000100a00 */
[----:B------:R-:W-:Y:S02]  /*1b80*/  IMAD.MOV.U32 R12, RZ, RZ, R2 ;  /* 0x000000ffff0c7224 */ /* 0x000fe400078e0002 */
[----:B------:R-:W-:Y:S02]  /*1b90*/  IMAD.U32 R2, RZ, RZ, UR13 ;  /* 0x0000000dff027e24 */ /* 0x000fe4000f8e00ff */
[----:B------:R-:W-:Y:S01]  /*1ba0*/  IMAD.U32 R11, RZ, RZ, UR7 ;  /* 0x00000007ff0b7e24 */ /* 0x000fe2000f8e00ff */
[----:B------:R0:W-:Y:S01]  /*1bb0*/  STL.128 [R1], R12 ;  /* 0x0000000c01007387 */ /* 0x0001e20000100c00 */
[----:B------:R-:W-:-:S03]  /*1bc0*/  UIMAD.WIDE.U32 UR6, UR8, UR6, URZ ;  /* 0x00000006080672a5 */ /* 0x000fc6000f8e003f */
[----:B------:R0:W-:Y:S01]  /*1bd0*/  STL.128 [R1+0x40], R8 ;  /* 0x0000400801007387 */ /* 0x0001e20000100c00 */
[----:B------:R-:W-:-:S03]  /*1be0*/  @UP4 USHF.R.U32.HI UR8, URZ, UR9, UR7 ;  /* 0x000000093f084299 */ /* 0x000fc60008011607 */
[----:B------:R0:W-:Y:S01]  /*1bf0*/  STL.64 [R1+0x18], R2 ;  /* 0x0000180201007387 */ /* 0x0001e20000100a00 */
[----:B------:R-:W-:-:S03]  /*1c00*/  UIADD3 UR6, UR38, UR8, URZ ;  /* 0x0000000826067290 */ /* 0x000fc6000fffe03f */
[----:B-1----:R0:W-:Y:S01]  /*1c10*/  STL [R1+0x440], R0 ;  /* 0x0004400001007387 */ /* 0x0021e20000100800 */
[----:B------:R-:W-:Y:S01]  /*1c20*/  UIADD3 UR4, UR6, UR4, URZ ;  /* 0x0000000406047290 */ /* 0x000fe2000fffe03f */
[----:B------:R-:W-:Y:S11]  /*1c30*/  @P2 BRA `(.L_x_3394) ;  /* 0x0000000000442947 */ /* 0x000ff60003800000 */
        /* <DEDUP_REMOVED lines=10> */
.L_x_3395:
[----:B------:R-:W-:-:S11]  /*1ce0*/  UISETP.NE.AND UP0, UPT, UR5, 0x1, UPT ;  /* 0x000000010500788c */ /* 0x000fd6000bf05270 */
[----:B------:R-:W-:Y:S02]  /*1cf0*/  @UP0 ULDC.64 UR10, c[0x0][0xae0] ;  /* 0x0002b800000a0ab9 */ /* 0x000fe40000000a00 */
[----:B------:R-:W-:-:S04]  /*1d00*/  UIMAD.WIDE.U32 UR6, UR8, UR10, URZ ;  /* 0x0000000a080672a5 */ /* 0x000fc8000f8e003f */
[----:B------:R-:W-:-:S12]  /*1d10*/  @UP0 USHF.R.U32.HI UR8, URZ, UR11, UR7 ;  /* 0x0000000b3f080299 */ /* 0x000fd80008011607 */
.L_x_3396:
[----:B------:R-:W-:-:S04]  /*1d20*/  UIMAD UR8, UR8, UR5, UR5 ;  /* 0x00000005080872a4 */ /* 0x000fc8000f8e0205 */
[----:B------:R-:W-:-:S04]  /*1d30*/  UISETP.LT.AND UP0, UPT, UR4, UR8, UPT ;  /* 0x000000080400728c */ /* 0x000fc8000bf01270 */
[----:B------:R-:W-:-:S12]  /*1d40*/  USEL UR4, UR4, UR8, UP0 ;  /* 0x0000000804047287 */ /* 0x000fd80008000000 */
.L_x_3394:
        /* <DEDUP_REMOVED lines=34> */
.L_x_3398:
[----:B------:R-:W-:-:S11]  /*1f70*/  UISETP.NE.AND UP0, UPT, UR5, 0x1, UPT ;  /* 0x000000010500788c */ /* 0x000fd6000bf05270 */
[----:B------:R-:W-:Y:S02]  /*1f80*/  @UP0 ULDC.64 UR10, c[0x0][0xae0] ;  /* 0x0002b800000a0ab9 */ /* 0x000fe40000000a00 */
[----:B------:R-:W-:-:S04]  /*1f90*/  UIMAD.WIDE.U32 UR6, UR4, UR10, URZ ;  /* 0x0000000a040672a5 */ /* 0x000fc8000f8e003f */
[----:B------:R-:W-:-:S12]  /*1fa0*/  @UP0 USHF.R.U32.HI UR4, URZ, UR11, UR7 ;  /* 0x0000000b3f040299 */ /* 0x000fd80008011607 */
.L_x_3399:
[----:B------:R-:W-:-:S04]  /*1fb0*/  UIMAD UR4, UR4, UR5, URZ ;  /* 0x00000005040472a4 */ /* 0x000fc8000f8e023f */
[----:B------:R-:W-:-:S04]  /*1fc0*/  UISETP.LT.AND UP0, UPT, UR8, UR4, UPT ;  /* 0x000000040800728c */ /* 0x000fc8000bf01270 */
[----:B------:R-:W-:-:S12]  /*1fd0*/  USEL UR8, UR8, UR4, !UP0 ;  /* 0x0000000408087287 */ /* 0x000fd8000c000000 */
.L_x_3397:
        /* <DEDUP_REMOVED lines=9> */
[----:B0-----:R-:W0:Y:S01]  /*2070*/  SHFL.IDX PT, R0, R218, RZ, 0x1f ;  /* 0x00001fffda007589 */ /* 0x001e2200000e0000 */
        /* <DEDUP_REMOVED lines=87> */
.L_x_3401:
[----:B------:R-:W1:Y:S01]  /*25f0*/  S2R R20, SR_TID.X ;  /* 0x0000000000147919 */ /* 0x000e620000002100 */
[----:B0-----:R-:W0:Y:S01]  /*2600*/  LDC.64 R10, c[0x0][0xad0] ;  /* 0x0002b400ff0a7b82 */ /* 0x001e220000000a00 */
[----:B------:R-:W-:Y:S01]  /*2610*/  IADD3 R8, P0, R16, 0x100, RZ ;  /* 0x0000010010087810 */ /* 0x000fe20007f1e0ff */
[----:B------:R-:W-:Y:S01]  /*2620*/  ULDC UR4, c[0x0][0x20] ;  /* 0x0000080000047ab9 */ /* 0x000fe20000000800 */
[----:B------:R-:W-:Y:S01]  /*2630*/  IMAD.U32 R0, RZ, RZ, UR43 ;  /* 0x0000002bff007e24 */ /* 0x000fe2000f8e00ff */
[----:B------:R-:W-:Y:S01]  /*2640*/  STL.64 [R1+0x110], R34 ;  /* 0x0001102201007387 */ /* 0x000fe20000100a00 */
[----:B------:R-:W-:Y:S02]  /*2650*/  VIADD R197, R22, -UR4 ;  /* 0x8000000416c57c36 */ /* 0x000fe40008000000 */
[--C-:B------:R-:W-:Y:S01]  /*2660*/  IMAD.X R9, RZ, RZ, R17.reuse, P0 ;  /* 0x000000ffff097224 */ /* 0x100fe200000e0611 */
[----:B------:R-:W2:Y:S01]  /*2670*/  LDC.64 R6, c[0x0][0x448] ;  /* 0x00011200ff067b82 */ /* 0x000ea20000000a00 */
[----:B------:R-:W-:Y:S01]  /*2680*/  IMAD.U32 R12, RZ, RZ, UR44 ;  /* 0x0000002cff0c7e24 */ /* 0x000fe2000f8e00ff */
[----:B------:R-:W-:Y:S04]  /*2690*/  STL.64 [R1+0x100], R206 ;  /* 0x000100ce01007387 */ /* 0x000fe80000100a00 */
[----:B------:R3:W-:Y:S02]  /*26a0*/  STL.64 [R1+0x108], R8 ;  /* 0x0001080801007387 */ /* 0x0007e40000100a00 */
[----:B------:R-:W4:Y:S02]  /*26b0*/  LDC.64 R2, c[0x0][0xad8] ;  /* 0x0002b600ff027b82 */ /* 0x000f240000000a00 */
[----:B------:R-:W-:Y:S04]  /*26c0*/  STL.U8 [R1+0x118], RZ ;  /* 0x000118ff01007387 */ /* 0x000fe80000100000 */
[----:B------:R5:W-:Y:S02]  /*26d0*/  STL [R197+0x4], R0 ;  /* 0x00000400c5007387 */ /* 0x000be40000100800 */
[----:B------:R-:W3:Y:S02]  /*26e0*/  LDC.64 R4, c[0x0][0xae0] ;  /* 0x0002b800ff047b82 */ /* 0x000ee40000000a00 */
[----:B------:R0:W-:Y:S04]  /*26f0*/  STL [R197+0x8], R12 ;  /* 0x0000080cc5007387 */ /* 0x0001e80000100800 */
[----:B0-----:R0:W-:Y:S01]  /*2700*/  STL [R197+0xc], R11 ;  /* 0x00000c0bc5007387 */ /* 0x0011e20000100800 */
[----:B-1----:R-:W-:Y:S01]  /*2710*/  VIADD R205, R20, 0xffffff80 ;  /* 0xffffff8014cd7836 */ /* 0x002fe20000000000 */
[----:B------:R-:W1:Y:S02]  /*2720*/  LDC R229, c[0x0][0x450] ;  /* 0x00011400ffe57b82 */ /* 0x000e640000000800 */
[----:B--2---:R0:W-:Y:S04]  /*2730*/  STL [R197+0x24], R6 ;  /* 0x00002406c5007387 */ /* 0x0041e80000100800 */
[----:B------:R0:W-:Y:S04]  /*2740*/  STL [R197+0x14], RZ ;  /* 0x000014ffc5007387 */ /* 0x0001e80000100800 */
[----:B------:R0:W-:Y:S04]  /*2750*/  STL [R197], R205 ;  /* 0x000000cdc5007387 */ /* 0x0001e80000100800 */
[----:B------:R0:W-:Y:S04]  /*2760*/  STL [R197+0x28], R7 ;  /* 0x00002807c5007387 */ /* 0x0001e80000100800 */
[----:B----4-:R0:W-:Y:S04]  /*2770*/  STL [R197+0x10], R2 ;  /* 0x00001002c5007387 */ /* 0x0101e80000100800 */
[----:B------:R0:W-:Y:S04]  /*2780*/  STL [R197+0x18], R3 ;  /* 0x00001803c5007387 */ /* 0x0001e80000100800 */
[----:B---3--:R0:W-:Y:S04]  /*2790*/  STL [R197+0x1c], R4 ;  /* 0x00001c04c5007387 */ /* 0x0081e80000100800 */
[----:B------:R0:W-:Y:S04]  /*27a0*/  STL [R197+0x20], R5 ;  /* 0x00002005c5007387 */ /* 0x0001e80000100800 */
[----:B-1----:R0:W-:Y:S04]  /*27b0*/  STL [R197+0x2c], R229 ;  /* 0x00002ce5c5007387 */ /* 0x0021e80000100800 */
[----:B------:R-:W5:Y:S01]  /*27c0*/  LDL R13, [R1+0x204] ;  /* 0x00020400010d7983 */ /* 0x000f620000100800 */
[----:B------:R-:W-:Y:S01]  /*27d0*/  IADD3 R8, P0, R16, 0x14c, RZ ;  /* 0x0000014c10087810 */ /* 0x000fe20007f1e0ff */
[----:B------:R-:W-:Y:S02]  /*27e0*/  BSSY B0, `(.L_x_3402) ;  /* 0x000000a000007945 */ /* 0x000fe40003800000 */
[----:B------:R0:W-:Y:S02]  /*27f0*/  STL [R1+0x14c], R10 ;  /* 0x00014c0a01007387 */ /* 0x0001e40000100800 */
[----:B------:R-:W-:-:S05]  /*2800*/  IMAD.X R9, RZ, RZ, R17, P0 ;  /* 0x000000ffff097224 */ /* 0x000fca00000e0611 */
[----:B------:R0:W-:Y:S01]  /*2810*/  STL.64 [R1+0x150], R8 ;  /* 0x0001500801007387 */ /* 0x0001e20000100a00 */
[----:B-----5:R-:W-:-:S04]  /*2820*/  LEA.HI R0, R13, R13, RZ, 0x1 ;  /* 0x0000000d0d007211 */ /* 0x020fc800078f08ff */
[----:B------:R-:W-:-:S05]  /*2830*/  LOP3.LUT R0, R0, 0xfffffffe, RZ, 0xc0, !PT ;  /* 0xfffffffe00007812 */ /* 0x000fca00078ec0ff */
[----:B------:R-:W-:-:S05]  /*2840*/  IMAD.IADD R0, R13, 0x1, -R0 ;  /* 0x000000010d007824 */ /* 0x000fca00078e0a00 */
[----:B------:R-:W-:-:S04]  /*2850*/  SHF.L.U32 R0, R0, 0x1f, RZ ;  /* 0x0000001f00007819 */ /* 0x000fc800000006ff */
[----:B------:R-:W1:Y:S02]  /*2860*/  SYNCS.PHASECHK.TRANS64.TRYWAIT P0, [UR42+0x32400], R0 ;  /* 0x03240000ff0075a7 */ /* 0x000e64000800016a */
[----:B01----:R-:W-:Y:S05]  /*2870*/  @!P0 BRA `(.L_x_3403) ;  /* 0x0000026c004c8947 */ /* 0x003fea0003800000 */
.L_x_3622:
[----:B------:R-:W-:Y:S05]  /*2880*/  BSYNC B0 ;  /* 0x0000000000007941 */ /* 0x000fea0003800000 */
.L_x_3402:
        /* <DEDUP_REMOVED lines=25> */
[----:B0-----:R-:W-:Y:S02]  /*2a20*/  IMAD.MOV.U32 R8, RZ, RZ, R19 ;  /* 0x000000ffff087224 */ /* 0x001fe400078e0013 */
[----:B------:R-:W-:Y:S02]  /*2a30*/  IMAD.MOV.U32 R9, RZ, RZ, R38 ;  /* 0x000000ffff097224 */ /* 0x000fe400078e0026 */
[----:B------:R-:W-:Y:S02]  /*2a40*/  IMAD.MOV.U32 R10, RZ, RZ, R29 ;  /* 0x000000ffff0a7224 */ /* 0x000fe400078e001d */
[----:B------:R-:W-:Y:S02]  /*2a50*/  IMAD.MOV.U32 R11, RZ, RZ, R42 ;  /* 0x000000ffff0b7224 */ /* 0x000fe400078e002a */
[----:B------:R-:W-:Y:S01]  /*2a60*/  IMAD.X R19, RZ, RZ, R17, P1 ;  /* 0x000000ffff137224 */ /* 0x000fe200008e0611 */
[----:B------:R-:W-:-:S02]  /*2a70*/  IADD3 R6, P1, R16, 0x108, RZ ;  /* 0x0000010810067810 */ /* 0x000fc40007f3e0ff */
[----:B------:R0:W-:Y:S03]  /*2a80*/  STL.128 [R1+0x1a0], R8 ;  /* 0x0001a00801007387 */ /* 0x0001e60000100c00 */
[----:B------:R-:W-:Y:S02]  /*2a90*/  IMAD.X R13, RZ, RZ, R17, P1 ;  /* 0x000000ffff0d7224 */ /* 0x000fe400008e0611 */
[----:B0-----:R-:W-:Y:S02]  /*2aa0*/  IMAD.MOV.U32 R8, RZ, RZ, R30 ;  /* 0x000000ffff087224 */ /* 0x001fe400078e001e */
[----:B------:R-:W-:Y:S02]  /*2ab0*/  IMAD.MOV.U32 R9, RZ, RZ, R31 ;  /* 0x000000ffff097224 */ /* 0x000fe400078e001f */
[----:B------:R-:W-:Y:S02]  /*2ac0*/  IMAD.MOV.U32 R10, RZ, RZ, R0 ;  /* 0x000000ffff0a7224 */ /* 0x000fe400078e0000 */
[----:B------:R-:W-:-:S02]  /*2ad0*/  IMAD.MOV.U32 R11, RZ, RZ, R19 ;  /* 0x000000ffff0b7224 */ /* 0x000fc400078e0013 */
[----:B------:R-:W-:-:S03]  /*2ae0*/  IMAD.MOV.U32 R19, RZ, RZ, R40 ;  /* 0x000000ffff137224 */ /* 0x000fc600078e0028 */
[----:B------:R0:W-:Y:S02]  /*2af0*/  STL.128 [R1+0x1b0], R8 ;  /* 0x0001b00801007387 */ /* 0x0001e40000100c00 */
[----:B0-----:R-:W-:Y:S02]  /*2b00*/  IMAD.MOV.U32 R10, RZ, RZ, R33 ;  /* 0x000000ffff0a7224 */ /* 0x001fe400078e0021 */
[----:B------:R-:W-:Y:S02]  /*2b10*/  IMAD.MOV.U32 R11, RZ, RZ, R44 ;  /* 0x000000ffff0b7224 */ /* 0x000fe400078e002c */
[----:B------:R-:W-:Y:S02]  /*2b20*/  IMAD.MOV.U32 R8, RZ, RZ, R18 ;  /* 0x000000ffff087224 */ /* 0x000fe400078e0012 */
[----:B------:R-:W-:Y:S02]  /*2b30*/  IMAD.MOV.U32 R9, RZ, RZ, R15 ;  /* 0x000000ffff097224 */ /* 0x000fe400078e000f */
[----:B------:R-:W-:-:S03]  /*2b40*/  IMAD.MOV.U32 R18, RZ, RZ, R27 ;  /* 0x000000ffff127224 */ /* 0x000fc600078e001b */
[----:B------:R0:W-:Y:S04]  /*2b50*/  STL.128 [R1+0x1c0], R8 ;  /* 0x0001c00801007387 */ /* 0x0001e80000100c00 */
[----:B------:R-:W-:Y:S01]  /*2b60*/  STL.128 [R1+0x170], R16 ;  /* 0x0001701001007387 */ /* 0x000fe20000100c00 */
[----:B0-----:R-:W-:Y:S02]  /*2b70*/  IMAD.MOV.U32 R10, RZ, RZ, R217 ;  /* 0x000000ffff0a7224 */ /* 0x001fe400078e00d9 */
[----:B------:R-:W-:Y:S02]  /*2b80*/  IMAD.MOV.U32 R11, RZ, RZ, R216 ;  /* 0x000000ffff0b7224 */ /* 0x000fe400078e00d8 */
[----:B------:R-:W-:Y:S02]  /*2b90*/  IMAD.MOV.U32 R8, RZ, RZ, R6 ;  /* 0x000000ffff087224 */ /* 0x000fe400078e0006 */
[----:B------:R-:W-:-:S05]  /*2ba0*/  IMAD.MOV.U32 R9, RZ, RZ, R13 ;  /* 0x000000ffff097224 */ /* 0x000fca00078e000d */
[----:B------:R0:W-:Y:S02]  /*2bb0*/  STL.128 [R1+0x1d0], R8 ;  /* 0x0001d00801007387 */ /* 0x0001e40000100c00 */
[----:B0-----:R-:W-:Y:S02]  /*2bc0*/  IMAD.MOV.U32 R8, RZ, RZ, R26 ;  /* 0x000000ffff087224 */ /* 0x001fe400078e001a */
        /* <DEDUP_REMOVED lines=8> */
.L_x_3405:
[----:B------:R-:W-:Y:S05]  /*2c50*/  BSYNC B0 ;  /* 0x0000000000007941 */ /* 0x000fea0003800000 */
.L_x_3404:
        /* <DEDUP_REMOVED lines=8> */
.L_x_3407:
[----:B------:R-:W-:Y:S05]  /*2ce0*/  BSYNC B0 ;  /* 0x0000000000007941 */ /* 0x000fea0003800000 */
.L_x_3406:
[----:B------:R-:W-:Y:S04]  /*2cf0*/  BSSY B0, `(.L_x_3408) ;  /* 0x0000004000007945 */ /* 0x000fe80003800000 */
[----:B-1----:R-:W-:Y:S05]  /*2d00*/  @P0 BRA `(.L_x_3409) ;  /* 0x0000000000080947 */ /* 0x002fea0003800000 */
[----:B------:R-:W1:Y:S02]  /*2d10*/  SYNCS.PHASECHK.TRANS64.TRYWAIT P0, [R20+URZ], R21 ;  /* 0x00000015140075a7 */ /* 0x000e64000800017f */
[----:B-1----:R-:W-:Y:S05]  /*2d20*/  @!P0 BRA `(.L_x_3410) ;  /* 0x0000026800388947 */ /* 0x002fea0003800000 */
.L_x_3409:
[----:B------:R-:W-:Y:S05]  /*2d30*/  BSYNC B0 ;  /* 0x0000000000007941 */ /* 0x000fea0003800000 */
.L_x_3408:
        /* <DEDUP_REMOVED lines=58> */
.L_x_3623:
[----:B------:R-:W-:Y:S05]  /*30e0*/  BSYNC B0 ;  /* 0x0000000000007941 */ /* 0x000fea0003800000 */
.L_x_3411:
[----:B0-----:R-:W2:Y:S04]  /*30f0*/  LDL R6, [R1+0x28] ;  /* 0x0000280001067983 */ /* 0x001ea80000100800 */
[----:B------:R0:W5:Y:S01]  /*3100*/  LDL.64 R8, [R1+0x1f8] ;  /* 0x0001f80001087983 */ /* 0x0001620000100a00 */
[----:B------:R-:W-:Y:S01]  /*3110*/  BSSY B0, `(.L_x_3413) ;  /* 0x0000005000007945 */ /* 0x000fe20003800000 */
[----:B--2---:R-:W-:-:S04]  /*3120*/  LOP3.LUT R6, R6, 0x1, RZ, 0xfc, !PT ;  /* 0x0000000106067812 */ /* 0x004fc800078efcff */
[----:B------:R-:W-:-:S13]  /*3130*/  ISETP.NE.AND P1, PT, R6, 0x3, PT ;  /* 0x000000030600780c */ /* 0x000fda0003f25270 */
[----:B0-----:R-:W-:Y:S05]  /*3140*/  @!P1 BRA `(.L_x_3414) ;  /* 0x0000000000049947 */ /* 0x001fea0003800000 */
[----:B------:R-:W-:Y:S01]  /*3150*/  BPT.TRAP 0x1 ;  /* 0x000000040000795c */ /* 0x000fe20000300000 */
.L_x_3414:
[----:B------:R-:W-:Y:S05]  /*3160*/  BSYNC B0 ;  /* 0x0000000000007941 */ /* 0x000fea0003800000 */
.L_x_3413:
        /* <DEDUP_REMOVED lines=8> */
.L_x_3416:
[----:B------:R-:W-:Y:S05]  /*31f0*/  BSYNC B0 ;  /* 0x0000000000007941 */ /* 0x000fea0003800000 */
.L_x_3415:
[----:B------:R-:W-:Y:S04]  /*3200*/  BSSY B0, `(.L_x_3417) ;  /* 0x0000004000007945 */ /* 0x000fe80003800000 */
[----:B-1----:R-:W-:Y:S05]  /*3210*/  @P0 BRA `(.L_x_3418) ;  /* 0x0000000000080947 */ /* 0x002fea0003800000 */
[----:B------:R-:W1:Y:S02]  /*3220*/  SYNCS.PHASECHK.TRANS64.TRYWAIT P0, [R8+URZ], R9 ;  /* 0x00000009080075a7 */ /* 0x000e64000800017f */
[----:B-1----:R-:W-:Y:S05]  /*3230*/  @!P0 BRA `(.L_x_3419) ;  /* 0x0000026400208947 */ /* 0x002fea0003800000 */
.L_x_3418:
[----:B------:R-:W-:Y:S05]  /*3240*/  BSYNC B0 ;  /* 0x0000000000007941 */ /* 0x000fea0003800000 */
.L_x_3417:
        /* <DEDUP_REMOVED lines=204> */
.L_x_3421:
[----:B------:R-:W-:Y:S05]  /*3f10*/  BSYNC B0 ;  /* 0x0000000000007941 */ /* 0x000fea0003800000 */
.L_x_3420:
        /* <DEDUP_REMOVED lines=13> */
[----:B--2---:R-:W2:Y:S01]  /*3ff0*/  LD.E R13, desc[UR36][R12.64] ;  /* 0x000000240c0d7980 */ /* 0x004ea2000c101900 */
[----:B----4-:R-:W-:-:S03]  /*4000*/  ISETP.NE.AND P0, PT, R6, 0x1, PT ;  /* 0x000000010600780c */ /* 0x010fc60003f05270 */
[----:B------:R-:W4:Y:S04]  /*4010*/  LDL R6, [R197+0x8] ;  /* 0x00000800c5067983 */ /* 0x000f280000100800 */
[----:B------:R-:W4:Y:S06]  /*4020*/  LDL R12, [R197+0x14] ;  /* 0x00001400c50c7983 */ /* 0x000f2c0000100800 */
[----:B------:R-:W4:Y:S04]  /*4030*/  @P0 LDL R19, [R197+0x28] ;  /* 0x00002800c5130983 */ /* 0x000f280000100800 */
[----:B------:R-:W4:Y:S01]  /*4040*/  @P0 LDL R14, [R197+0x2c] ;  /* 0x00002c00c50e0983 */ /* 0x000f220000100800 */
[----:B---3--:R-:W-:Y:S01]  /*4050*/  ISETP.GE.AND P1, PT, R8, 0x1, PT ;  /* 0x000000010800780c */ /* 0x008fe20003f26270 */
[----:B------:R-:W-:-:S02]  /*4060*/  UMOV UR4, 0xffffffa0 ;  /* 0xffffffa000047882 */ /* 0x000fc40000000000 */
[----:B------:R-:W-:Y:S01]  /*4070*/  UIMAD UR4, UR45, UR4, 0x60 ;  /* 0x000000602d0474a4 */ /* 0x000fe2000f8e0204 */
        /* <DEDUP_REMOVED lines=10> */
[----:B------:R-:W-:Y:S02]  /*4120*/  SHF.R.S32.HI R27, RZ, 0x1f, R28 ;  /* 0x0000001fff1b7819 */ /* 0x000fe4000001141c */
[----:B------:R-:W-:Y:S02]  /*4130*/  LEA.HI R26, R26, R15, RZ, 0x2 ;  /* 0x0000000f1a1a7211 */ /* 0x000fe400078f10ff */
[----:B------:R-:W-:Y:S01]  /*4140*/  LEA.HI R29, R27, R28, RZ, 0x2 ;  /* 0x0000001c1b1d7211 */ /* 0x000fe200078f10ff */
[-C--:B------:R-:W-:Y:S01]  /*4150*/  FMUL.FTZ R147, R30, R13.reuse ;  /* 0x0000000d1e937220 */ /* 0x080fe20000410000 */
[----:B------:R-:W-:Y:S01]  /*4160*/  FMUL.FTZ R146, R31, R13 ;  /* 0x0000000d1f927220 */ /* 0x000fe20000410000 */
[----:B------:R-:W-:Y:S02]  /*4170*/  LOP3.LUT R26, R26, 0xfffffffc, RZ, 0xc0, !PT ;  /* 0xfffffffc1a1a7812 */ /* 0x000fe400078ec0ff */
[--C-:B------:R-:W-:Y:S02]  /*4180*/  SHF.R.S32.HI R30, RZ, 0x2, R29.reuse ;  /* 0x00000002ff1e7819 */ /* 0x100fe4000001141d */
[----:B------:R-:W-:Y:S01]  /*4190*/  SHF.R.S32.HI R31, RZ, 0x1f, R29 ;  /* 0x0000001fff1f7819 */ /* 0x000fe2000001141d */
[----:B------:R-:W-:Y:S01]  /*41a0*/  IMAD.IADD R15, R15, 0x1, -R26 ;  /* 0x000000010f0f7824 */ /* 0x000fe200078e0a1a */
[----:B------:R-:W-:-:S02]  /*41b0*/  SHF.R.S32.HI R26, RZ, 0x7, R25 ;  /* 0x00000007ff1a7819 */ /* 0x000fc40000011419 */
[----:B------:R-:W-:Y:S02]  /*41c0*/  LEA.HI R31, R31, R30, RZ, 0x3 ;  /* 0x0000001e1f1f7211 */ /* 0x000fe400078f18ff */
[----:B------:R-:W-:Y:S02]  /*41d0*/  LEA.HI R27, R27, R28, RZ, 0x5 ;  /* 0x0000001c1b1b7211 */ /* 0x000fe400078f28ff */
[----:B------:R-:W-:Y:S02]  /*41e0*/  LOP3.LUT R31, R31, 0xfffffff8, RZ, 0xc0, !PT ;  /* 0xfffffff81f1f7812 */ /* 0x000fe400078ec0ff */
[----:B------:R-:W-:Y:S02]  /*41f0*/  LEA.HI R25, R25, R26, RZ, 0x1 ;  /* 0x0000001a19197211 */ /* 0x000fe400078f08ff */
[----:B------:R-:W-:Y:S01]  /*4200*/  SHF.R.S32.HI R27, RZ, 0x5, R27 ;  /* 0x00000005ff1b7819 */ /* 0x000fe2000001141b */
[----:B------:R-:W-:Y:S01]  /*4210*/  IMAD.IADD R31, R30, 0x1, -R31 ;  /* 0x000000011e1f7824 */ /* 0x000fe200078e0a1f */
[----:B------:R-:W-:-:S02]  /*4220*/  LOP3.LUT R25, R25, 0x3fffffe, RZ, 0xc0, !PT ;  /* 0x03fffffe19197812 */ /* 0x000fc400078ec0ff */
        /* <DEDUP_REMOVED lines=58> */
[----:B------:R-:W-:Y:S01]  /*45d0*/  IMAD R18, R29, -0x2, R18 ;  /* 0xfffffffe1d127824 */ /* 0x000fe200078e0212 */
[----:B------:R-:W-:Y:S01]  /*45e0*/  LOP3.LUT R13, RZ, R10, RZ, 0x33, !PT ;  /* 0x0000000aff0d7212 */ /* 0x000fe200078e33ff */
[----:B------:R-:W-:-:S03]  /*45f0*/  VIADD R14, R14, 0x60 ;  /* 0x000000600e0e7836 */ /* 0x000fc60000000000 */
[----:B------:R-:W2:Y:S01]  /*4600*/  MUFU.TANH R121, R121 ;  /* 0x0000007900797308 */ /* 0x000ea20000002400 */
[----:B------:R-:W-:-:S07]  /*4610*/  IMAD.IADD R18, R18, 0x1, -R9 ;  /* 0x0000000112127824 */ /* 0x000fce00078e0a09 */
        /* <DEDUP_REMOVED lines=48> */
[----:B------:R-:W-:-:S02]  /*4920*/  IMAD.U32 R26, RZ, RZ, UR4 ;  /* 0x00000004ff1a7e24 */ /* 0x000fc4000f8e00ff */
[----:B------:R-:W-:Y:S02]  /*4930*/  IMAD.IADD R18, R18, 0x1, R13 ;  /* 0x0000000112127824 */ /* 0x000fe400078e020d */
[----:B------:R-:W-:Y:S01]  /*4940*/  VIADD R25, R12, UR4 ;  /* 0x000000040c197c36 */ /* 0x000fe20008000000 */
[----:B0-----:R-:W-:Y:S01]  /*4950*/  VIADDMNMX R11, R15, R19, R14, PT ;  /* 0x000000130f0b7246 */ /* 0x001fe2000380010e */
[----:B------:R-:W-:Y:S02]  /*4960*/  IMAD R29, R29, -0x2, R26 ;  /* 0xfffffffe1d1d7824 */ /* 0x000fe400078e021a */
        /* <DEDUP_REMOVED lines=14> */
.L_x_3427:
[----:B------:R-:W-:Y:S05]  /*4a50*/  BSYNC B2 ;  /* 0x0000000000027941 */ /* 0x000fea0003800000 */
.L_x_3426:
[----:B------:R-:W-:Y:S01]  /*4a60*/  LOP3.LUT R13, RZ, R13, RZ, 0x33, !PT ;  /* 0x0000000dff0d7212 */ /* 0x000fe200078e33ff */
[----:B------:R-:W-:Y:S06]  /*4a70*/  BRA `(.L_x_3428) ;  /* 0x0000000000187947 */ /* 0x000fec0003800000 */
.L_x_3425:
[----:B------:R-:W-:-:S13]  /*4a80*/  ISETP.NE.AND P0, PT, R8, 0x1, PT ;  /* 0x000000010800780c */ /* 0x000fda0003f05270 */
[----:B------:R-:W-:Y:S05]  /*4a90*/  @!P0 BRA `(.L_x_3428) ;  /* 0x0000000000108947 */ /* 0x000fea0003800000 */
[----:B------:R-:W2:Y:S04]  /*4aa0*/  LDL R12, [R197+0x1c] ;  /* 0x00001c00c50c7983 */ /* 0x000ea80000100800 */
[----:B------:R-:W3:Y:S01]  /*4ab0*/  LDL R26, [R197+0x20] ;  /* 0x00002000c51a7983 */ /* 0x000ee20000100800 */
[----:B--2---:R-:W-:-:S05]  /*4ac0*/  IMAD.HI.U32 R13, R13, R12, RZ ;  /* 0x0000000c0d0d7227 */ /* 0x004fca00078e00ff */
[----:B---3--:R-:W-:-:S07]  /*4ad0*/  SHF.R.U32.HI R13, RZ, R26, R13 ;  /* 0x0000001aff0d7219 */ /* 0x008fce000001160d */
.L_x_3428:
[----:B------:R-:W-:Y:S05]  /*4ae0*/  BSYNC B1 ;  /* 0x0000000000017941 */ /* 0x000fea0003800000 */
.L_x_3424:
[----:B------:R-:W-:-:S05]  /*4af0*/  IMAD R13, R8, R13, R29 ;  /* 0x0000000d080d7224 */ /* 0x000fca00078e021d */
[----:B------:R-:W-:Y:S02]  /*4b00*/  VIMNMX R10, R10, R13, !PT ;  /* 0x0000000d0a0a7248 */ /* 0x000fe40007fe0100 */
[----:B------:R-:W-:-:S07]  /*4b10*/  VIADDMNMX R11, R13, R8, R11, PT ;  /* 0x000000080d0b7246 */ /* 0x000fce000380010b */
.L_x_3423:
[----:B------:R-:W-:Y:S05]  /*4b20*/  BSYNC B0 ;  /* 0x0000000000007941 */ /* 0x000fea0003800000 */
.L_x_3422:
        /* <DEDUP_REMOVED lines=132> */
.L_x_3434:
[----:B------:R-:W-:Y:S05]  /*5370*/  BSYNC B2 ;  /* 0x0000000000027941 */ /* 0x000fea0003800000 */
.L_x_3433:
[----:B------:R-:W-:Y:S01]  /*5380*/  LOP3.LUT R9, RZ, R9, RZ, 0x33, !PT ;  /* 0x00000009ff097212 */ /* 0x000fe200078e33ff */
[----:B------:R-:W-:Y:S06]  /*5390*/  BRA `(.L_x_3435) ;  /* 0x0000000000187947 */ /* 0x000fec0003800000 */
.L_x_3432:
[----:B------:R-:W-:-:S13]  /*53a0*/  ISETP.NE.AND P6, PT, R8, 0x1, PT ;  /* 0x000000010800780c */ /* 0x000fda0003fc5270 */
[----:B------:R-:W-:Y:S05]  /*53b0*/  @!P6 BRA `(.L_x_3435) ;  /* 0x000000000010e947 */ /* 0x000fea0003800000 */
[----:B------:R-:W2:Y:S04]  /*53c0*/  LDL R6, [R197+0x1c] ;  /* 0x00001c00c5067983 */ /* 0x000ea80000100800 */
[----:B------:R-:W3:Y:S01]  /*53d0*/  LDL R12, [R197+0x20] ;  /* 0x00002000c50c7983 */ /* 0x000ee20000100800 */
[----:B--2---:R-:W-:-:S05]  /*53e0*/  IMAD.HI.U32 R9, R9, R6, RZ ;  /* 0x0000000609097227 */ /* 0x004fca00078e00ff */
[----:B---3--:R-:W-:-:S07]  /*53f0*/  SHF.R.U32.HI R9, RZ, R12, R9 ;  /* 0x0000000cff097219 */ /* 0x008fce0000011609 */
.L_x_3435:
[----:B------:R-:W-:Y:S05]  /*5400*/  BSYNC B1 ;  /* 0x0000000000017941 */ /* 0x000fea0003800000 */
.L_x_3431:
[----:B------:R-:W-:-:S05]  /*5410*/  IMAD R9, R8, R9, R29 ;  /* 0x0000000908097224 */ /* 0x000fca00078e021d */
[----:B------:R-:W-:Y:S02]  /*5420*/  VIADDMNMX R11, R9, R8, R11, PT ;  /* 0x00000008090b7246 */ /* 0x000fe4000380010b */
[----:B------:R-:W-:-:S07]  /*5430*/  VIMNMX R10, R10, R9, !PT ;  /* 0x000000090a0a7248 */ /* 0x000fce0007fe0100 */
.L_x_3430:
[----:B------:R-:W-:Y:S05]  /*5440*/  BSYNC B0 ;  /* 0x0000000000007941 */ /* 0x000fea0003800000 */
.L_x_3429:
        /* <DEDUP_REMOVED lines=10> */
[----:B------:R-:W2:Y:S01]  /*54f0*/  LDL R138, [R1+0x218] ;  /* 0x00021800018a7983 */ /* 0x000ea20000100800 */
[----:B------:R-:W-:Y:S02]  /*5500*/  ISETP.GT.AND P0, PT, R10, 0x9, !P0 ;  /* 0x000000090a00780c */ /* 0x000fe40004704270 */
[----:B------:R-:W-:Y:S01]  /*5510*/  ISETP.NE.AND P1, PT, R28, RZ, PT ;  /* 0x000000ff1c00720c */ /* 0x000fe20003f25270 */
[----:B------:R-:W2:Y:S01]  /*5520*/  LDL R25, [R1+0x22c] ;  /* 0x00022c0001197983 */ /* 0x000ea20000100800 */
[----:B------:R-:W-:Y:S02]  /*5530*/  ISETP.LT.OR P0, PT, R11, 0xa, P0 ;  /* 0x0000000a0b00780c */ /* 0x000fe40000701670 */
[----:B------:R-:W-:Y:S01]  /*5540*/  ISETP.NE.AND P6, PT, R32, RZ, PT ;  /* 0x000000ff2000720c */ /* 0x000fe20003fc5270 */
[----:B------:R-:W2:Y:S01]  /*5550*/  LDL R28, [R1+0x238] ;  /* 0x00023800011c7983 */ /* 0x000ea20000100800 */
[----:B------:R-:W-:-:S02]  /*5560*/  FSEL R146, R146, -INF , !P0 ;  /* 0xff80000092927808 */ /* 0x000fc40004000000 */
[----:B------:R-:W-:Y:S01]  /*5570*/  ISETP.NE.AND P0, PT, R27, RZ, PT ;  /* 0x000000ff1b00720c */ /* 0x000fe20003f05270 */
[----:B------:R-:W2:Y:S01]  /*5580*/  LDL R26, [R1+0x230] ;  /* 0x00023000011a7983 */ /* 0x000ea20000100800 */
[----:B------:R-:W-:Y:S02]  /*5590*/  FMNMX.FTZ R9, R120, R121, !PT ;  /* 0x0000007978097209 */ /* 0x000fe40007810000 */
[----:B------:R-:W-:Y:S01]  /*55a0*/  ISETP.GT.AND P0, PT, R10, 0x10, !P0 ;  /* 0x000000100a00780c */ /* 0x000fe20004704270 */
[----:B------:R-:W2:Y:S01]  /*55b0*/  LDL R27, [R1+0x234] ;  /* 0x00023400011b7983 */ /* 0x000ea20000100800 */
[----:B------:R-:W-:Y:S02]  /*55c0*/  FMNMX.FTZ R8, R122, R9, !PT ;  /* 0x000000097a087209 */ /* 0x000fe40007810000 */
[----:B------:R-:W-:Y:S01]  /*55d0*/  ISETP.LT.OR P0, PT, R11, 0x11, P0 ;  /* 0x000000110b00780c */ /* 0x000fe20000701670 */
[----:B------:R-:W2:Y:S01]  /*55e0*/  LDL R29, [R1+0x23c] ;  /* 0x00023c00011d7983 */ /* 0x000ea20000100800 */
[----:B------:R-:W-:-:S02]  /*55f0*/  FMNMX.FTZ R13, R21, R8, !PT ;  /* 0x00000008150d7209 */ /* 0x000fc40007810000 */
[----:B------:R-:W-:Y:S01]  /*5600*/  FSEL R162, R162, -INF , !P0 ;  /* 0xff800000a2a27808 */ /* 0x000fe20004000000 */
[----:B------:R-:W2:Y:S01]  /*5610*/  LDL R30, [R1+0x240] ;  /* 0x00024000011e7983 */ /* 0x000ea20000100800 */
[----:B------:R-:W-:Y:S02]  /*5620*/  ISETP.GT.AND P0, PT, R10, 0x11, !P1 ;  /* 0x000000110a00780c */ /* 0x000fe40004f04270 */
[----:B------:R-:W-:Y:S01]  /*5630*/  ISETP.NE.AND P1, PT, R40, RZ, PT ;  /* 0x000000ff2800720c */ /* 0x000fe20003f25270 */
[----:B------:R-:W2:Y:S01]  /*5640*/  LDL R152, [R1+0x220] ;  /* 0x0002200001987983 */ /* 0x000ea20000100800 */
[----:B------:R-:W-:Y:S02]  /*5650*/  ISETP.LT.OR P0, PT, R11, 0x12, P0 ;  /* 0x000000120b00780c */ /* 0x000fe40000701670 */
[----:B------:R-:W-:Y:S01]  /*5660*/  ISETP.GT.AND P2, PT, R10, 0x49, !P2 ;  /* 0x000000490a00780c */ /* 0x000fe20005744270 */
[----:B------:R-:W2:Y:S01]  /*5670*/  LDL R151, [R1+0x21c] ;  /* 0x00021c0001977983 */ /* 0x000ea20000100800 */
[----:B------:R-:W-:-:S02]  /*5680*/  FSEL R163, R163, -INF , !P0 ;  /* 0xff800000a3a37808 */ /* 0x000fc40004000000 */
[----:B------:R-:W-:Y:S01]  /*5690*/  ISETP.NE.AND P0, PT, R31, RZ, PT ;  /* 0x000000ff1f00720c */ /* 0x000fe20003f05270 */
[----:B------:R-:W2:Y:S01]  /*56a0*/  LDL R32, [R1+0x248] ;  /* 0x0002480001207983 */ /* 0x000ea20000100800 */
[C---:B------:R-:W-:Y:S02]  /*56b0*/  ISETP.GT.AND P3, PT, R10.reuse, 0x50, !P3 ;  /* 0x000000500a00780c */ /* 0x040fe40005f64270 */
[C---:B------:R-:W-:Y:S01]  /*56c0*/  ISETP.GT.AND P0, PT, R10.reuse, 0x18, !P0 ;  /* 0x000000180a00780c */ /* 0x040fe20004704270 */
[----:B------:R-:W2:Y:S01]  /*56d0*/  LDL R31, [R1+0x244] ;  /* 0x00024400011f7983 */ /* 0x000ea20000100800 */
[C---:B------:R-:W-:Y:S02]  /*56e0*/  ISETP.LT.OR P2, PT, R11.reuse, 0x4a, P2 ;  /* 0x0000004a0b00780c */ /* 0x040fe40001741670 */
[----:B------:R-:W-:Y:S01]  /*56f0*/  ISETP.LT.OR P0, PT, R11, 0x19, P0 ;  /* 0x000000190b00780c */ /* 0x000fe20000701670 */
[----:B------:R-:W2:Y:S01]  /*5700*/  LDL R40, [R1+0x268] ;  /* 0x0002680001287983 */ /* 0x000ea20000100800 */
[----:B------:R-:W-:-:S02]  /*5710*/  ISETP.GT.AND P4, PT, R10, 0x51, !P4 ;  /* 0x000000510a00780c */ /* 0x000fc40006784270 */
[----:B------:R-:W-:Y:S01]  /*5720*/  FSEL R158, R158, -INF , !P0 ;  /* 0xff8000009e9e7808 */ /* 0x000fe20004000000 */
[----:B------:R-:W2:Y:S01]  /*5730*/  LDL R44, [R1+0x278] ;  /* 0x00027800012c7983 */ /* 0x000ea20000100800 */
[----:B------:R-:W-:Y:S02]  /*5740*/  ISETP.GT.AND P0, PT, R10, 0x19, !P6 ;  /* 0x000000190a00780c */ /* 0x000fe40007704270 */
[----:B------:R-:W-:Y:S01]  /*5750*/  ISETP.NE.AND P6, PT, R41, RZ, PT ;  /* 0x000000ff2900720c */ /* 0x000fe20003fc5270 */
[----:B------:R-:W2:Y:S01]  /*5760*/  LDL R45, [R1+0x27c] ;  /* 0x00027c00012d7983 */ /* 0x000ea20000100800 */
[C---:B------:R-:W-:Y:S02]  /*5770*/  ISETP.LT.OR P0, PT, R11.reuse, 0x1a, P0 ;  /* 0x0000001a0b00780c */ /* 0x040fe40000701670 */
[----:B------:R-:W-:Y:S01]  /*5780*/  ISETP.LT.OR P3, PT, R11, 0x51, P3 ;  /* 0x000000510b00780c */ /* 0x000fe20001f61670 */
[----:B------:R-:W2:Y:S01]  /*5790*/  LDL R41, [R1+0x26c] ;  /* 0x00026c0001297983 */ /* 0x000ea20000100800 */
[----:B------:R-:W-:-:S02]  /*57a0*/  FSEL R190, R190, -INF , !P0 ;  /* 0xff800000bebe7808 */ /* 0x000fc40004000000 */
[----:B------:R-:W-:Y:S01]  /*57b0*/  ISETP.NE.AND P0, PT, R33, RZ, PT ;  /* 0x000000ff2100720c */ /* 0x000fe20003f05270 */
[----:B------:R-:W2:Y:S01]  /*57c0*/  LDL R46, [R1+0x280] ;  /* 0x00028000012e7983 */ /* 0x000ea20000100800 */
[----:B------:R-:W-:Y:S02]  /*57d0*/  FSEL R171, R171, -INF , !P2 ;  /* 0xff800000abab7808 */ /* 0x000fe40005000000 */
[C---:B------:R-:W-:Y:S01]  /*57e0*/  ISETP.GT.AND P0, PT, R10.reuse, 0x20, !P0 ;  /* 0x000000200a00780c */ /* 0x040fe20004704270 */
[----:B------:R-:W2:Y:S01]  /*57f0*/  LDL R33, [R1+0x24c] ;  /* 0x00024c0001217983 */ /* 0x000ea20000100800 */
[----:B------:R-:W-:Y:S02]  /*5800*/  ISETP.GT.AND P5, PT, R10, 0x58, !P5 ;  /* 0x000000580a00780c */ /* 0x000fe40006fa4270 */
[C---:B------:R-:W-:Y:S01]  /*5810*/  ISETP.LT.OR P0, PT, R11.reuse, 0x21, P0 ;  /* 0x000000210b00780c */ /* 0x040fe20000701670 */
[----:B------:R-:W2:Y:S01]  /*5820*/  LDL R47, [R1+0x284] ;  /* 0x00028400012f7983 */ /* 0x000ea20000100800 */
[----:B------:R-:W-:-:S02]  /*5830*/  ISETP.LT.OR P4, PT, R11, 0x52, P4 ;  /* 0x000000520b00780c */ /* 0x000fc40002781670 */
[----:B------:R-:W-:Y:S01]  /*5840*/  FSEL R160, R160, -INF , !P0 ;  /* 0xff800000a0a07808 */ /* 0x000fe20004000000 */
[----:B------:R-:W2:Y:S01]  /*5850*/  LDL R48, [R1+0x288] ;  /* 0x0002880001307983 */ /* 0x000ea20000100800 */
[----:B------:R-:W-:Y:S02]  /*5860*/  ISETP.NE.AND P0, PT, R34, RZ, PT ;  /* 0x000000ff2200720c */ /* 0x000fe40003f05270 */
[----:B------:R-:W-:Y:S01]  /*5870*/  FSEL R172, R172, -INF , !P3 ;  /* 0xff800000acac7808 */ /* 0x000fe20005800000 */
[----:B------:R-:W2:Y:S01]  /*5880*/  LDL R34, [R1+0x250] ;  /* 0x0002500001227983 */ /* 0x000ea20000100800 */
[----:B------:R-:W-:Y:S02]  /*5890*/  ISETP.GT.AND P0, PT, R10, 0x21, !P0 ;  /* 0x000000210a00780c */ /* 0x000fe40004704270 */
[C---:B------:R-:W-:Y:S01]  /*58a0*/  ISETP.LT.OR P5, PT, R11.reuse, 0x59, P5 ;  /* 0x000000590b00780c */ /* 0x040fe20002fa1670 */
[----:B------:R-:W2:Y:S01]  /*58b0*/  LDL R49, [R1+0x28c] ;  /* 0x00028c0001317983 */ /* 0x000ea20000100800 */
[----:B------:R-:W-:-:S02]  /*58c0*/  ISETP.LT.OR P0, PT, R11, 0x22, P0 ;  /* 0x000000220b00780c */ /* 0x000fc40000701670 */
[----:B------:R-:W-:Y:S01]  /*58d0*/  FSEL R173, R173, -INF , !P4 ;  /* 0xff800000adad7808 */ /* 0x000fe20006000000 */
[----:B------:R-:W2:Y:S01]  /*58e0*/  LDL R50, [R1+0x290] ;  /* 0x0002900001327983 */ /* 0x000ea20000100800 */
[----:B------:R-:W-:Y:S02]  /*58f0*/  FSEL R180, R180, -INF , !P0 ;  /* 0xff800000b4b47808 */ /* 0x000fe40004000000 */
[----:B------:R-:W-:Y:S01]  /*5900*/  ISETP.NE.AND P0, PT, R35, RZ, PT ;  /* 0x000000ff2300720c */ /* 0x000fe20003f05270 */
[----:B------:R-:W2:Y:S01]  /*5910*/  LDL R51, [R1+0x294] ;  /* 0x0002940001337983 */ /* 0x000ea20000100800 */
[----:B------:R-:W-:Y:S02]  /*5920*/  FSEL R174, R174, -INF , !P5 ;  /* 0xff800000aeae7808 */ /* 0x000fe40006800000 */
[----:B------:R-:W-:Y:S01]  /*5930*/  ISETP.GT.AND P0, PT, R10, 0x28, !P0 ;  /* 0x000000280a00780c */ /* 0x000fe20004704270 */
[----:B------:R-:W2:Y:S03]  /*5940*/  LDL R35, [R1+0x254] ;  /* 0x0002540001237983 */ /* 0x000ea60000100800 */
[----:B------:R-:W-:Y:S01]  /*5950*/  ISETP.LT.OR P0, PT, R11, 0x29, P0 ;  /* 0x000000290b00780c */ /* 0x000fe20000701670 */
[----:B------:R-:W2:Y:S03]  /*5960*/  LDL R52, [R1+0x298] ;  /* 0x0002980001347983 */ /* 0x000ea60000100800 */
[----:B------:R-:W-:Y:S01]  /*5970*/  FSEL R181, R181, -INF , !P0 ;  /* 0xff800000b5b57808 */ /* 0x000fe20004000000 */
[----:B------:R-:W2:Y:S01]  /*5980*/  LDL R53, [R1+0x29c] ;  /* 0x00029c0001357983 */ /* 0x000ea20000100800 */
[----:B------:R-:W-:-:S03]  /*5990*/  ISETP.NE.AND P0, PT, R36, RZ, PT ;  /* 0x000000ff2400720c */ /* 0x000fc60003f05270 */
[----:B------:R-:W2:Y:S01]  /*59a0*/  LDL R36, [R1+0x258] ;  /* 0x0002580001247983 */ /* 0x000ea20000100800 */
[----:B------:R-:W-:-:S03]  /*59b0*/  ISETP.GT.AND P0, PT, R10, 0x29, !P0 ;  /* 0x000000290a00780c */ /* 0x000fc60004704270 */
[----:B------:R-:W2:Y:S01]  /*59c0*/  LDL R54, [R1+0x2a0] ;  /* 0x0002a00001367983 */ /* 0x000ea20000100800 */
[----:B------:R-:W-:-:S03]  /*59d0*/  ISETP.LT.OR P0, PT, R11, 0x2a, P0 ;  /* 0x0000002a0b00780c */ /* 0x000fc60000701670 */
[----:B------:R-:W2:Y:S01]  /*59e0*/  LDL R55, [R1+0x2a4] ;  /* 0x0002a40001377983 */ /* 0x000ea20000100800 */
[----:B------:R-:W-:Y:S02]  /*59f0*/  FSEL R182, R182, -INF , !P0 ;  /* 0xff800000b6b67808 */ /* 0x000fe40004000000 */
[----:B------:R-:W-:Y:S01]  /*5a00*/  ISETP.NE.AND P0, PT, R37, RZ, PT ;  /* 0x000000ff2500720c */ /* 0x000fe20003f05270 */
[----:B------:R-:W2:Y:S03]  /*5a10*/  LDL R56, [R1+0x2a8] ;  /* 0x0002a80001387983 */ /* 0x000ea60000100800 */
        /* <DEDUP_REMOVED lines=15> */
[C---:B------:R-:W-:Y:S01]  /*5b10*/  ISETP.GT.AND P0, PT, R10.reuse, 0x38, !P0 ;  /* 0x000000380a00780c */ /* 0x040fe20004704270 */
[----:B------:R-:W2:Y:S03]  /*5b20*/  LDL R39, [R1+0x264] ;  /* 0x0002640001277983 */ /* 0x000ea60000100800 */
[----:B------:R-:W-:Y:S01]  /*5b30*/  ISETP.LT.OR P0, PT, R11, 0x39, P0 ;  /* 0x000000390b00780c */ /* 0x000fe20000701670 */
[----:B------:R-:W2:Y:S03]  /*5b40*/  LDL R62, [R1+0x2c0] ;  /* 0x0002c000013e7983 */ /* 0x000ea60000100800 */
[----:B------:R-:W-:Y:S01]  /*5b50*/  FSEL R187, R187, -INF , !P0 ;  /* 0xff800000bbbb7808 */ /* 0x000fe20004000000 */
[----:B------:R-:W2:Y:S01]  /*5b60*/  LDL R63, [R1+0x2c4] ;  /* 0x0002c400013f7983 */ /* 0x000ea20000100800 */
[----:B------:R-:W-:-:S02]  /*5b70*/  ISETP.GT.AND P0, PT, R10, 0x39, !P1 ;  /* 0x000000390a00780c */ /* 0x000fc40004f04270 */
[----:B------:R-:W-:Y:S01]  /*5b80*/  ISETP.NE.AND P1, PT, R43, RZ, PT ;  /* 0x000000ff2b00720c */ /* 0x000fe20003f25270 */
[----:B------:R-:W2:Y:S01]  /*5b90*/  LDL R64, [R1+0x2c8] ;  /* 0x0002c80001407983 */ /* 0x000ea20000100800 */
[----:B------:R-:W-:Y:S02]  /*5ba0*/  ISETP.LT.OR P0, PT, R11, 0x3a, P0 ;  /* 0x0000003a0b00780c */ /* 0x000fe40000701670 */
[----:B------:R-:W-:Y:S01]  /*5bb0*/  ISETP.GT.AND P1, PT, R10, 0x48, !P1 ;  /* 0x000000480a00780c */ /* 0x000fe20004f24270 */
[----:B------:R-:W2:Y:S01]  /*5bc0*/  LDL R43, [R1+0x274] ;  /* 0x00027400012b7983 */ /* 0x000ea20000100800 */
[----:B------:R-:W-:Y:S02]  /*5bd0*/  FSEL R188, R188, -INF , !P0 ;  /* 0xff800000bcbc7808 */ /* 0x000fe40004000000 */
[----:B------:R-:W-:Y:S01]  /*5be0*/  ISETP.NE.AND P0, PT, R15, RZ, PT ;  /* 0x000000ff0f00720c */ /* 0x000fe20003f05270 */
[----:B------:R-:W2:Y:S01]  /*5bf0*/  LDL R65, [R1+0x2cc] ;  /* 0x0002cc0001417983 */ /* 0x000ea20000100800 */
[----:B------:R-:W-:-:S02]  /*5c00*/  ISETP.LT.OR P1, PT, R11, 0x49, P1 ;  /* 0x000000490b00780c */ /* 0x000fc40000f21670 */
[----:B------:R-:W-:Y:S01]  /*5c10*/  ISETP.GT.AND P0, PT, R10, RZ, !P0 ;  /* 0x000000ff0a00720c */ /* 0x000fe20004704270 */
[----:B------:R-:W2:Y:S01]  /*5c20*/  LDL R66, [R1+0x2d0] ;  /* 0x0002d00001427983 */ /* 0x000ea20000100800 */
[----:B------:R-:W-:Y:S02]  /*5c30*/  FSEL R170, R170, -INF , !P1 ;  /* 0xff800000aaaa7808 */ /* 0x000fe40004800000 */
[----:B------:R-:W-:Y:S01]  /*5c40*/  ISETP.LT.OR P0, PT, R11, 0x1, P0 ;  /* 0x000000010b00780c */ /* 0x000fe20000701670 */
[----:B------:R-:W2:Y:S03]  /*5c50*/  LDL R67, [R1+0x2d4] ;  /* 0x0002d40001437983 */ /* 0x000ea60000100800 */
[----:B------:R-:W-:Y:S01]  /*5c60*/  FSEL R149, R149, -INF , !P0 ;  /* 0xff80000095957808 */ /* 0x000fe20004000000 */
[----:B------:R-:W2:Y:S01]  /*5c70*/  LDL R68, [R1+0x2d8] ;  /* 0x0002d80001447983 */ /* 0x000ea20000100800 */
[----:B------:R-:W-:-:S02]  /*5c80*/  ISETP.GT.AND P0, PT, R10, 0x40, !P6 ;  /* 0x000000400a00780c */ /* 0x000fc40007704270 */
[----:B------:R-:W-:Y:S01]  /*5c90*/  FMNMX.FTZ R6, R149, R148, !PT ;  /* 0x0000009495067209 */ /* 0x000fe20007810000 */
[----:B------:R-:W2:Y:S01]  /*5ca0*/  LDL R69, [R1+0x2dc] ;  /* 0x0002dc0001457983 */ /* 0x000ea20000100800 */
[----:B------:R-:W-:Y:S02]  /*5cb0*/  ISETP.LT.OR P0, PT, R11, 0x41, P0 ;  /* 0x000000410b00780c */ /* 0x000fe40000701670 */
[----:B------:R-:W-:Y:S01]  /*5cc0*/  FMNMX.FTZ R9, R147, R6, !PT ;  /* 0x0000000693097209 */ /* 0x000fe20007810000 */
[----:B------:R-:W2:Y:S01]  /*5cd0*/  LDL R70, [R1+0x2e0] ;  /* 0x0002e00001467983 */ /* 0x000ea20000100800 */
[----:B------:R-:W-:Y:S02]  /*5ce0*/  FMNMX.FTZ R6, R192, R13, !PT ;  /* 0x0000000dc0067209 */ /* 0x000fe40007810000 */
[----:B------:R-:W-:Y:S01]  /*5cf0*/  FMNMX.FTZ R9, R146, R9, !PT ;  /* 0x0000000992097209 */ /* 0x000fe20007810000 */
[----:B------:R-:W2:Y:S01]  /*5d00*/  LDL R71, [R1+0x2e4] ;  /* 0x0002e40001477983 */ /* 0x000ea20000100800 */
[----:B------:R-:W-:-:S02]  /*5d10*/  FSEL R168, R168, -INF , !P0 ;  /* 0xff800000a8a87808 */ /* 0x000fc40004000000 */
[----:B------:R-:W-:Y:S01]  /*5d20*/  FMNMX.FTZ R8, R162, R9, !PT ;  /* 0x00000009a2087209 */ /* 0x000fe20007810000 */
[----:B------:R-:W2:Y:S01]  /*5d30*/  LDL R72, [R1+0x2e8] ;  /* 0x0002e80001487983 */ /* 0x000ea20000100800 */
[----:B------:R-:W-:Y:S02]  /*5d40*/  FMNMX.FTZ R9, R161, R6, !PT ;  /* 0x00000006a1097209 */ /* 0x000fe40007810000 */
[----:B------:R-:W-:Y:S01]  /*5d50*/  FMNMX.FTZ R13, R163, R8, !PT ;  /* 0x00000008a30d7209 */ /* 0x000fe20007810000 */
[----:B------:R-:W2:Y:S01]  /*5d60*/  LDL R73, [R1+0x2ec] ;  /* 0x0002ec0001497983 */ /* 0x000ea20000100800 */
[----:B------:R-:W-:Y:S02]  /*5d70*/  FMNMX.FTZ R9, R156, R9, !PT ;  /* 0x000000099c097209 */ /* 0x000fe40007810000 */
[----:B------:R-:W-:Y:S01]  /*5d80*/  FMNMX.FTZ R13, R158, R13, !PT ;  /* 0x0000000d9e0d7209 */ /* 0x000fe20007810000 */
[----:B------:R-:W2:Y:S01]  /*5d90*/  LDL R74, [R1+0x2f0] ;  /* 0x0002f000014a7983 */ /* 0x000ea20000100800 */
[----:B------:R-:W-:-:S02]  /*5da0*/  FMNMX.FTZ R9, R224, R9, !PT ;  /* 0x00000009e0097209 */ /* 0x000fc40007810000 */
        /* <DEDUP_REMOVED lines=18> */
[----:B------:R-:W-:Y:S01]  /*5ed0*/  ISETP.NE.AND P0, PT, R42, RZ, PT ;  /* 0x000000ff2a00720c */ /* 0x000fe20003f05270 */
[----:B------:R-:W2:Y:S01]  /*5ee0*/  LDL R81, [R1+0x30c] ;  /* 0x00030c0001517983 */ /* 0x000ea20000100800 */
[----:B------:R-:W-:Y:S02]  /*5ef0*/  FMNMX.FTZ R9, R136, R9, !PT ;  /* 0x0000000988097209 */ /* 0x000fe40007810000 */
[----:B------:R-:W-:Y:S01]  /*5f00*/  FMNMX.FTZ R6, R186, R13, !PT ;  /* 0x0000000dba067209 */ /* 0x000fe20007810000 */
[----:B------:R-:W2:Y:S01]  /*5f10*/  LDL R42, [R1+0x270] ;  /* 0x00027000012a7983 */ /* 0x000ea20000100800 */
[----:B------:R-:W-:Y:S02]  /*5f20*/  FMNMX.FTZ R9, R20, R9, !PT ;  /* 0x0000000914097209 */ /* 0x000fe40007810000 */
[----:B------:R-:W-:Y:S01]  /*5f30*/  ISETP.GT.AND P0, PT, R10, 0x41, !P0 ;  /* 0x000000410a00780c */ /* 0x000fe20004704270 */
[----:B------:R-:W2:Y:S01]  /*5f40*/  LDL R82, [R1+0x310] ;  /* 0x0003100001527983 */ /* 0x000ea20000100800 */
[----:B------:R-:W-:-:S02]  /*5f50*/  FMNMX.FTZ R13, R187, R6, !PT ;  /* 0x00000006bb0d7209 */ /* 0x000fc40007810000 */
[----:B------:R-:W-:Y:S01]  /*5f60*/  FMNMX.FTZ R9, R176, R9, !PT ;  /* 0x00000009b0097209 */ /* 0x000fe20007810000 */
[----:B------:R-:W2:Y:S01]  /*5f70*/  LDL R83, [R1+0x314] ;  /* 0x0003140001537983 */ /* 0x000ea20000100800 */
[----:B------:R-:W-:Y:S02]  /*5f80*/  ISETP.LT.OR P0, PT, R11, 0x42, P0 ;  /* 0x000000420b00780c */ /* 0x000fe40000701670 */
[----:B------:R-:W-:Y:S01]  /*5f90*/  FMNMX.FTZ R13, R188, R13, !PT ;  /* 0x0000000dbc0d7209 */ /* 0x000fe20007810000 */
[----:B------:R-:W2:Y:S01]  /*5fa0*/  LDL R84, [R1+0x318] ;  /* 0x0003180001547983 */ /* 0x000ea20000100800 */
[----:B------:R-:W-:Y:S02]  /*5fb0*/  FMNMX.FTZ R9, R130, R9, !PT ;  /* 0x0000000982097209 */ /* 0x000fe40007810000 */
[----:B------:R-:W-:Y:S01]  /*5fc0*/  FSEL R169, R169, -INF , !P0 ;  /* 0xff800000a9a97808 */ /* 0x000fe20004000000 */
        /* <DEDUP_REMOVED lines=10> */
[----:B------:R-:W-:-:S02]  /*6070*/  ISETP.NE.AND P6, PT, R24, RZ, PT ;  /* 0x000000ff1800720c */ /* 0x000fc40003fc5270 */
[----:B------:R-:W-:Y:S01]  /*6080*/  FMNMX.FTZ R13, R171, R6, !PT ;  /* 0x00000006ab0d7209 */ /* 0x000fe20007810000 */
[----:B------:R-:W2:Y:S01]  /*6090*/  LDL R24, [R1+0x228] ;  /* 0x0002280001187983 */ /* 0x000ea20000100800 */
[----:B------:R-:W-:Y:S02]  /*60a0*/  FMNMX.FTZ R9, R164, R9, !PT ;  /* 0x00000009a4097209 */ /* 0x000fe40007810000 */
[----:B------:R-:W-:Y:S01]  /*60b0*/  ISETP.GT.AND P6, PT, R10, 0x59, !P6 ;  /* 0x000000590a00780c */ /* 0x000fe200077c4270 */
[----:B------:R-:W2:Y:S01]  /*60c0*/  LDL R89, [R1+0x32c] ;  /* 0x00032c0001597983 */ /* 0x000ea20000100800 */
[----:B------:R-:W-:Y:S02]  /*60d0*/  FMNMX.FTZ R6, R172, R13, !PT ;  /* 0x0000000dac067209 */ /* 0x000fe40007810000 */
[----:B------:R-:W-:Y:S01]  /*60e0*/  FMNMX.FTZ R9, R124, R9, !PT ;  /* 0x000000097c097209 */ /* 0x000fe20007810000 */
[----:B------:R-:W2:Y:S01]  /*60f0*/  LDL R10, [R1+0x440] ;  /* 0x00044000010a7983 */ /* 0x000ea20000100800 */
[----:B------:R-:W-:-:S02]  /*6100*/  ISETP.LT.OR P6, PT, R11, 0x5a, P6 ;  /* 0x0000005a0b00780c */ /* 0x000fc400037c1670 */
[----:B------:R-:W-:Y:S01]  /*6110*/  FMNMX.FTZ R11, R173, R6, !PT ;  /* 0x00000006ad0b7209 */ /* 0x000fe20007810000 */
[----:B------:R-:W2:Y:S01]  /*6120*/  LDL R90, [R1+0x330] ;  /* 0x00033000015a7983 */ /* 0x000ea20000100800 */
[----:B------:R-:W-:Y:S02]  /*6130*/  FMNMX.FTZ R12, R166, R9, !PT ;  /* 0x00000009a60c7209 */ /* 0x000fe40007810000 */
[----:B------:R-:W-:Y:S01]  /*6140*/  FSEL R175, R175, -INF , !P6 ;  /* 0xff800000afaf7808 */ /* 0x000fe20007000000 */
[----:B------:R-:W2:Y:S01]  /*6150*/  LDL R91, [R1+0x334] ;  /* 0x00033400015b7983 */ /* 0x000ea20000100800 */
[----:B------:R-:W-:-:S03]  /*6160*/  FMNMX.FTZ R6, R174, R11, !PT ;  /* 0x0000000bae067209 */ /* 0x000fc60007810000 */
[----:B------:R-:W0:Y:S01]  /*6170*/  SHFL.BFLY PT, R9, R12, 0x2, 0x1f ;  /* 0x0c401f000c097f89 */ /* 0x000e2200000e0000 */
[----:B------:R-:W-:-:S03]  /*6180*/  FMNMX.FTZ R13, R175, R6, !PT ;  /* 0x00000006af0d7209 */ /* 0x000fc60007810000 */
[----:B------:R-:W2:Y:S04]  /*6190*/  LDL R92, [R1+0x338] ;  /* 0x00033800015c7983 */ /* 0x000ea80000100800 */
[----:B------:R-:W-:Y:S04]  /*61a0*/  STL.64 [R1+0x420], R12 ;  /* 0x0004200c01007387 */ /* 0x000fe80000100a00 */
[----:B------:R-:W2:Y:S04]  /*61b0*/  LDL R18, [R1+0x424] ;  /* 0x0004240001127983 */ /* 0x000ea80000100800 */
[----:B------:R-:W2:Y:S04]  /*61c0*/  LDL R93, [R1+0x33c] ;  /* 0x00033c00015d7983 */ /* 0x000ea80000100800 */
[----:B------:R-:W2:Y:S01]  /*61d0*/  LDL R94, [R1+0x340] ;  /* 0x00034000015e7983 */ /* 0x000ea20000100800 */
[----:B0-----:R-:W-:-:S03]  /*61e0*/  FMNMX.FTZ R6, R12, R9, !PT ;  /* 0x000000090c067209 */ /* 0x001fc60007810000 */
[----:B------:R-:W2:Y:S04]  /*61f0*/  LDL R95, [R1+0x344] ;  /* 0x00034400015f7983 */ /* 0x000ea80000100800 */
[----:B------:R-:W0:Y:S04]  /*6200*/  SHFL.BFLY PT, R9, R6, 0x1, 0x1f ;  /* 0x0c201f0006097f89 */ /* 0x000e2800000e0000 */
[----:B------:R-:W2:Y:S04]  /*6210*/  LDL R96, [R1+0x348] ;  /* 0x0003480001607983 */ /* 0x000ea80000100800 */
[----:B------:R-:W2:Y:S04]  /*6220*/  LDL R97, [R1+0x34c] ;  /* 0x00034c0001617983 */ /* 0x000ea80000100800 */
[----:B------:R-:W2:Y:S04]  /*6230*/  LDL R98, [R1+0x350] ;  /* 0x0003500001627983 */ /* 0x000ea80000100800 */
[----:B------:R-:W2:Y:S04]  /*6240*/  LDL R99, [R1+0x354] ;  /* 0x0003540001637983 */ /* 0x000ea80000100800 */
[----:B------:R-:W2:Y:S01]  /*6250*/  LDL R100, [R1+0x358] ;  /* 0x0003580001647983 */ /* 0x000ea20000100800 */
[----:B0-----:R-:W-:-:S03]  /*6260*/  FMNMX.FTZ R14, R6, R9, !PT ;  /* 0x00000009060e7209 */ /* 0x001fc60007810000 */
[----:B------:R-:W2:Y:S04]  /*6270*/  LDL R101, [R1+0x35c] ;  /* 0x00035c0001657983 */ /* 0x000ea80000100800 */
[----:B------:R-:W-:Y:S04]  /*6280*/  STL [R1+0x420], R14 ;  /* 0x0004200e01007387 */ /* 0x000fe80000100800 */
[----:B------:R-:W2:Y:S04]  /*6290*/  LDL R123, [R1+0x420] ;  /* 0x00042000017b7983 */ /* 0x000ea80000100800 */
[----:B------:R-:W2:Y:S04]  /*62a0*/  LDL.64 R8, [R1+0x88] ;  /* 0x0000880001087983 */ /* 0x000ea80000100a00 */
[----:B---3--:R0:W-:Y:S04]  /*62b0*/  STL [R1+0x210], R132 ;  /* 0x0002108401007387 */ /* 0x0081e80000100800 */
[----:B----4-:R1:W-:Y:S04]  /*62c0*/  STL [R1+0x214], R134 ;  /* 0x0002148601007387 */ /* 0x0103e80000100800 */
[----:B--2---:R2:W-:Y:S04]  /*62d0*/  STL [R1+0x218], R138 ;  /* 0x0002188a01007387 */ /* 0x0045e80000100800 */
        /* <DEDUP_REMOVED lines=21> */
[----:B0-----:R-:W4:Y:S04]  /*6430*/  LDL R132, [R1+0x3d8] ;  /* 0x0003d80001847983 */ /* 0x001f280000100800 */
[----:B------:R-:W4:Y:S04]  /*6440*/  LDL R133, [R1+0x3dc] ;  /* 0x0003dc0001857983 */ /* 0x000f280000100800 */
[----:B-1----:R-:W4:Y:S04]  /*6450*/  LDL R134, [R1+0x3e0] ;  /* 0x0003e00001867983 */ /* 0x002f280000100800 */
[----:B------:R-:W4:Y:S04]  /*6460*/  LDL R135, [R1+0x3e4] ;  /* 0x0003e40001877983 */ /* 0x000f280000100800 */
[----:B------:R-:W4:Y:S04]  /*6470*/  LDL R137, [R1+0x3ec] ;  /* 0x0003ec0001897983 */ /* 0x000f280000100800 */
[----:B--2---:R-:W2:Y:S04]  /*6480*/  LDL R138, [R1+0x3f0] ;  /* 0x0003f000018a7983 */ /* 0x004ea80000100800 */
[----:B------:R-:W2:Y:S04]  /*6490*/  LDL R139, [R1+0x3f4] ;  /* 0x0003f400018b7983 */ /* 0x000ea80000100800 */
[----:B------:R-:W2:Y:S04]  /*64a0*/  LDL R141, [R1+0x3fc] ;  /* 0x0003fc00018d7983 */ /* 0x000ea80000100800 */
[----:B------:R-:W2:Y:S04]  /*64b0*/  LDL R143, [R1+0x404] ;  /* 0x00040400018f7983 */ /* 0x000ea80000100800 */
[----:B------:R-:W0:Y:S02]  /*64c0*/  SHFL.BFLY PT, R11, R18, 0x2, 0x1f ;  /* 0x0c401f00120b7f89 */ /* 0x000e2400000e0000 */
[----:B0-----:R-:W-:-:S02]  /*64d0*/  FMNMX.FTZ R6, R11, R18, !PT ;  /* 0x000000120b067209 */ /* 0x001fc40007810000 */
[----:B------:R-:W3:Y:S04]  /*64e0*/  LDL R11, [R1+0x224] ;  /* 0x00022400010b7983 */ /* 0x000ee80000100800 */
[----:B------:R-:W0:Y:S01]  /*64f0*/  SHFL.BFLY PT, R127, R6, 0x1, 0x1f ;  /* 0x0c201f00067f7f89 */ /* 0x000e2200000e0000 */
[----:B------:R-:W-:Y:S01]  /*6500*/  FSETP.NEU.FTZ.AND P0, PT, R123, -INF , PT ;  /* 0xff8000007b00780b */ /* 0x000fe20003f1d000 */
[----:B------:R-:W-:-:S05]  /*6510*/  FMUL.FTZ R123, R10, R123 ;  /* 0x0000007b0a7b7220 */ /* 0x000fca0000410000 */
[----:B------:R-:W-:Y:S01]  /*6520*/  FSEL R123, R123, RZ, P0 ;  /* 0x000000ff7b7b7208 */ /* 0x000fe20000000000 */
[----:B------:R-:W-:Y:S01]  /*6530*/  IMAD R8, R125, 0xc00, R8 ;  /* 0x00000c007d087824 */ /* 0x000fe200078e0208 */
[----:B0-----:R-:W-:Y:S01]  /*6540*/  FMNMX.FTZ R6, R6, R127, !PT ;  /* 0x0000007f06067209 */ /* 0x001fe20007810000 */
[----:B------:R-:W2:Y:S02]  /*6550*/  LDL R125, [R1+0x3bc] ;  /* 0x0003bc00017d7983 */ /* 0x000ea40000100800 */
        /* <DEDUP_REMOVED lines=24> */
[----:B------:R-:W2:Y:S04]  /*66e0*/  LDL R144, [R1+0x3ac] ;  /* 0x0003ac0001907983 */ /* 0x000ea80000100800 */
        /* <DEDUP_REMOVED lines=11> */
[----:B------:R-:W2:Y:S01]  /*67a0*/  LDL R224, [R1+0x40c] ;  /* 0x00040c0001e07983 */ /* 0x000ea20000100800 */
[----:B------:R-:W-:Y:S01]  /*67b0*/  FSETP.NEU.FTZ.AND P0, PT, R6, -INF , PT ;  /* 0xff8000000600780b */ /* 0x000fe20003f1d000 */
[----:B------:R-:W-:Y:S02]  /*67c0*/  MUFU.EX2 R120, R120 ;  /* 0x0000007800787308 */ /* 0x000fe40000000800 */
[----:B------:R0:W-:Y:S06]  /*67d0*/  STL [R1+0x22c], R25 ;  /* 0x00022c1901007387 */ /* 0x0001ec0000100800 */
[----:B------:R-:W1:Y:S01]  /*67e0*/  MUFU.EX2 R121, R121 ;  /* 0x0000007900797308 */ /* 0x000e620000000800 */
[----:B------:R-:W-:Y:S07]  /*67f0*/  STL [R1+0x228], R24 ;  /* 0x0002281801007387 */ /* 0x000fee0000100800 */
[----:B0-----:R-:W-:Y:S08]  /*6800*/  MUFU.EX2 R25, R21 ;  /* 0x0000001500197308 */ /* 0x001ff00000000800 */
[----:B------:R-:W0:Y:S01]  /*6810*/  MUFU.EX2 R122, R122 ;  /* 0x0000007a007a7308 */ /* 0x000e220000000800 */
[----:B------:R1:W-:Y:S04]  /*6820*/  STL [R1+0x238], R28 ;  /* 0x0002381c01007387 */ /* 0x0003e80000100800 */
[----:B------:R4:W-:Y:S01]  /*6830*/  STL [R1+0x234], R27 ;  /* 0x0002341b01007387 */ /* 0x0009e20000100800 */
[----:B-1----:R-:W-:-:S02]  /*6840*/  VIADD R28, R8, 0x80 ;  /* 0x00000080081c7836 */ /* 0x002fc40000000000 */
[----:B----4-:R-:W-:-:S03]  /*6850*/  FADD.FTZ R27, R120, R121 ;  /* 0x00000079781b7221 */ /* 0x010fc60000010000 */
[----:B------:R-:W-:Y:S01]  /*6860*/  R2UR UR10, R28 ;  /* 0x000000001c0a72ca */ /* 0x000fe200000e0000 */
[----:B------:R1:W-:Y:S01]  /*6870*/  STL [R1+0x230], R26 ;  /* 0x0002301a01007387 */ /* 0x0003e20000100800 */
[----:B------:R-:W-:Y:S01]  /*6880*/  R2UR UR6, R8 ;  /* 0x00000000080672ca */ /* 0x000fe200000e0000 */
[----:B0-----:R-:W-:Y:S01]  /*6890*/  FADD.FTZ R28, R122, R27 ;  /* 0x0000001b7a1c7221 */ /* 0x001fe20000010000 */
[----:B------:R-:W-:Y:S01]  /*68a0*/  R2UR UR7, R9 ;  /* 0x00000000090772ca */ /* 0x000fe200000e0000 */
[----:B------:R0:W-:Y:S01]  /*68b0*/  STL [R1+0x23c], R29 ;  /* 0x00023c1d01007387 */ /* 0x0001e20000100800 */
[----:B------:R-:W-:-:S03]  /*68c0*/  IMAD.MOV.U32 R27, RZ, RZ, R9 ;  /* 0x000000ffff1b7224 */ /* 0x000fc600078e0009 */
[----:B------:R4:W-:Y:S01]  /*68d0*/  STL [R1+0x240], R30 ;  /* 0x0002401e01007387 */ /* 0x0009e20000100800 */
[----:B-1----:R-:W-:-:S03]  /*68e0*/  VIADD R26, R8, 0x180 ;  /* 0x00000180081a7836 */ /* 0x002fc60000000000 */
[----:B------:R1:W-:Y:S01]  /*68f0*/  STL [R1+0x244], R31 ;  /* 0x0002441f01007387 */ /* 0x0003e20000100800 */
[--C-:B0-----:R-:W-:Y:S01]  /*6900*/  IMAD.MOV.U32 R29, RZ, RZ, R9.reuse ;  /* 0x000000ffff1d7224 */ /* 0x101fe200078e0009 */
[----:B------:R-:W-:Y:S02]  /*6910*/  F2FP.F16.F32.PACK_AB R154, R25, R122 ;  /* 0x0000007a199a723e */ /* 0x000fe400000000ff */
[----:B------:R0:W-:Y:S01]  /*6920*/  STL [R1+0x220], R152 ;  /* 0x0002209801007387 */ /* 0x0001e20000100800 */
[----:B----4-:R-:W-:Y:S02]  /*6930*/  VIADD R30, R8, 0x100 ;  /* 0x00000100081e7836 */ /* 0x010fe40000000000 */
[----:B-1----:R-:W-:Y:S01]  /*6940*/  IMAD.MOV.U32 R31, RZ, RZ, R9 ;  /* 0x000000ffff1f7224 */ /* 0x002fe200078e0009 */
[----:B------:R-:W-:Y:S01]  /*6950*/  STL [R1+0x21c], R151 ;  /* 0x00021c9701007387 */ /* 0x000fe20000100800 */
[----:B0-----:R-:W-:-:S03]  /*6960*/  F2FP.F16.F32.PACK_AB R152, R121, R120 ;  /* 0x000000787998723e */ /* 0x001fc600000000ff */
[----:B------:R-:W-:Y:S01]  /*6970*/  STL [R1+0x248], R32 ;  /* 0x0002482001007387 */ /* 0x000fe20000100800 */
[----:B------:R-:W-:Y:S01]  /*6980*/  R2UR UR11, R29 ;  /* 0x000000001d0b72ca */ /* 0x000fe200000e0000 */
[----:B------:R-:W-:Y:S01]  /*6990*/  FADD.FTZ R191, R25, R28 ;  /* 0x0000001c19bf7221 */ /* 0x000fe20000010000 */
[----:B------:R-:W-:Y:S01]  /*69a0*/  R2UR UR14, R30 ;  /* 0x000000001e0e72ca */ /* 0x000fe200000e0000 */
        /* <DEDUP_REMOVED lines=24> */
[----:B---3--:R0:W-:Y:S02]  /*6b30*/  STL [R1+0x224], R11 ;  /* 0x0002240b01007387 */ /* 0x0081e40000100800 */
[----:B0-----:R-:W-:-:S05]  /*6b40*/  FMUL.FTZ R11, R6, R10 ;  /* 0x0000000a060b7220 */ /* 0x001fca0000410000 */
[----:B------:R-:W-:-:S05]  /*6b50*/  FSEL R11, R11, RZ, P0 ;  /* 0x000000ff0b0b7208 */ /* 0x000fca0000000000 */
[-CC-:B------:R-:W-:Y:S01]  /*6b60*/  FFMA.FTZ R149, R149, R10.reuse, -R11.reuse ;  /* 0x0000000a95957223 */ /* 0x180fe2000001080b */
[-CC-:B------:R-:W-:Y:S01]  /*6b70*/  FFMA.FTZ R148, R148, R10.reuse, -R11.reuse ;  /* 0x0000000a94947223 */ /* 0x180fe2000001080b */
[-CC-:B------:R-:W-:Y:S01]  /*6b80*/  FFMA.FTZ R21, R146, R10.reuse, -R11.reuse ;  /* 0x0000000a92157223 */ /* 0x180fe2000001080b */
[----:B------:R-:W-:-:S03]  /*6b90*/  FFMA.FTZ R147, R147, R10, -R11 ;  /* 0x0000000a93937223 */ /* 0x000fc6000001080b */
[----:B------:R-:W-:Y:S08]  /*6ba0*/  MUFU.EX2 R149, R149 ;  /* 0x0000009500957308 */ /* 0x000ff00000000800 */
[----:B------:R-:W0:Y:S08]  /*6bb0*/  MUFU.EX2 R148, R148 ;  /* 0x0000009400947308 */ /* 0x000e300000000800 */
[----:B------:R-:W1:Y:S08]  /*6bc0*/  MUFU.EX2 R24, R147 ;  /* 0x0000009300187308 */ /* 0x000e700000000800 */
[----:B------:R-:W3:Y:S01]  /*6bd0*/  MUFU.EX2 R21, R21 ;  /* 0x0000001500157308 */ /* 0x000ee20000000800 */
[----:B0-----:R-:W-:Y:S01]  /*6be0*/  FADD.FTZ R189, R149, R148 ;  /* 0x0000009495bd7221 */ /* 0x001fe20000010000 */
[----:B------:R-:W-:Y:S01]  /*6bf0*/  F2FP.F16.F32.PACK_AB R153, R148, R149 ;  /* 0x000000959499723e */ /* 0x000fe200000000ff */
[----:B------:R-:W-:Y:S04]  /*6c00*/  STL [R1+0x2a0], R54 ;  /* 0x0002a03601007387 */ /* 0x000fe80000100800 */
[----:B------:R-:W-:Y:S01]  /*6c10*/  STL [R1+0x2a4], R55 ;  /* 0x0002a43701007387 */ /* 0x000fe20000100800 */
[----:B-1----:R-:W-:-:S03]  /*6c20*/  FADD.FTZ R189, R24, R189 ;  /* 0x000000bd18bd7221 */ /* 0x002fc60000010000 */
[----:B------:R-:W-:Y:S01]  /*6c30*/  STL [R1+0x2a8], R56 ;  /* 0x0002a83801007387 */ /* 0x000fe20000100800 */
[----:B---3--:R-:W-:-:S03]  /*6c40*/  F2FP.F16.F32.PACK_AB R155, R21, R24 ;  /* 0x00000018159b723e */ /* 0x008fc600000000ff */
        /* <DEDUP_REMOVED lines=63> */
[----:B--2---:R-:W-:Y:S04]  /*7040*/  STL [R1+0x3a8], R123 ;  /* 0x0003a87b01007387 */ /* 0x004fe80000100800 */
        /* <DEDUP_REMOVED lines=31> */
[----:B------:R-:W-:Y:S08]  /*7240*/  MUFU.EX2 R156, R156 ;  /* 0x0000009c009c7308 */ /* 0x000ff00000000800 */
[----:B------:R-:W0:Y:S08]  /*7250*/  MUFU.EX2 R157, R157 ;  /* 0x0000009d009d7308 */ /* 0x000e300000000800 */
[----:B------:R-:W-:Y:S08]  /*7260*/  MUFU.EX2 R162, R162 ;  /* 0x000000a200a27308 */ /* 0x000ff00000000800 */
[----:B------:R-:W2:Y:S08]  /*7270*/  MUFU.EX2 R163, R163 ;  /* 0x000000a300a37308 */ /* 0x000eb00000000800 */
[----:B------:R-:W-:Y:S08]  /*7280*/  MUFU.EX2 R158, R158 ;  /* 0x0000009e009e7308 */ /* 0x000ff00000000800 */
[----:B------:R-:W3:Y:S01]  /*7290*/  MUFU.EX2 R190, R190 ;  /* 0x000000be00be7308 */ /* 0x000ee20000000800 */
[----:B------:R-:W-:Y:S04]  /*72a0*/  STL [R1+0x408], R198 ;  /* 0x000408c601007387 */ /* 0x000fe80000100800 */
[----:B------:R-:W-:Y:S01]  /*72b0*/  STL [R1+0x40c], R224 ;  /* 0x00040ce001007387 */ /* 0x000fe20000100800 */
[-CC-:B------:R-:W-:Y:S01]  /*72c0*/  FFMA.FTZ R160, R160, R10.reuse, -R11.reuse ;  /* 0x0000000aa0a07223 */ /* 0x180fe2000001080b */
[-CC-:B------:R-:W-:Y:S01]  /*72d0*/  FFMA.FTZ R180, R180, R10.reuse, -R11.reuse ;  /* 0x0000000ab4b47223 */ /* 0x180fe2000001080b */
[-CC-:B------:R-:W-:Y:S01]  /*72e0*/  FFMA.FTZ R181, R181, R10.reuse, -R11.reuse ;  /* 0x0000000ab5b57223 */ /* 0x180fe2000001080b */
[----:B------:R-:W-:Y:S01]  /*72f0*/  FFMA.FTZ R182, R182, R10, -R11 ;  /* 0x0000000ab6b67223 */ /* 0x000fe2000001080b */
[----:B------:R-:W-:Y:S08]  /*7300*/  MUFU.EX2 R159, R159 ;  /* 0x0000009f009f7308 */ /* 0x000ff00000000800 */
[----:B------:R-:W-:Y:S08]  /*7310*/  MUFU.EX2 R12, R12 ;  /* 0x0000000c000c7308 */ /* 0x000ff00000000800 */
[----:B------:R-:W-:Y:S08]  /*7320*/  MUFU.EX2 R13, R13 ;  /* 0x0000000d000d7308 */ /* 0x000ff00000000800 */
[----:B------:R-:W-:Y:S08]  /*7330*/  MUFU.EX2 R14, R14 ;  /* 0x0000000e000e7308 */ /* 0x000ff00000000800 */
[----:B------:R-:W-:Y:S01]  /*7340*/  MUFU.EX2 R160, R160 ;  /* 0x000000a000a07308 */ /* 0x000fe20000000800 */
[----:B------:R-:W-:-:S07]  /*7350*/  WARPGROUP.DEPBAR.LE gsb0, 0x0 ;  /* 0x00008000000079c5 */ /* 0x000fce0000010000 */
[----:B------:R-:W4:Y:S01]  /*7360*/  MUFU.EX2 R152, R192 ;  /* 0x000000c000987308 */ /* 0x000f220000000800 */
[----:B0-----:R-:W-:Y:S02]  /*7370*/  F2FP.F16.F32.PACK_AB R154, R157, R156 ;  /* 0x0000009c9d9a723e */ /* 0x001fe400000000ff */
[----:B--2---:R-:W-:Y:S02]  /*7380*/  F2FP.F16.F32.PACK_AB R153, R163, R162 ;  /* 0x000000a2a399723e */ /* 0x004fe400000000ff */
[----:B---3--:R-:W-:Y:S01]  /*7390*/  F2FP.F16.F32.PACK_AB R155, R190, R158 ;  /* 0x0000009ebe9b723e */ /* 0x008fe200000000ff */
[----:B------:R-:W-:Y:S04]  /*73a0*/  STL.128 [R1+0x210], R24 ;  /* 0x0002101801007387 */ /* 0x000fe80000100c00 */
[----:B------:R-:W-:Y:S01]  /*73b0*/  STL.128 [R1+0x220], R28 ;  /* 0x0002201c01007387 */ /* 0x000fe20000100c00 */
[----:B----4-:R-:W-:Y:S01]  /*73c0*/  FADD.FTZ R191, R152, R191 ;  /* 0x000000bf98bf7221 */ /* 0x010fe20000010000 */
[----:B------:R-:W-:-:S02]  /*73d0*/  F2FP.F16.F32.PACK_AB R152, R161, R152 ;  /* 0x00000098a198723e */ /* 0x000fc400000000ff */
        /* <DEDUP_REMOVED lines=36> */
[----:B------:R-:W-:Y:S01]  /*7620*/  FADD.FTZ R191, R161, R191 ;  /* 0x000000bfa1bf7221 */ /* 0x000fe20000010000 */
[-CC-:B------:R-:W-:Y:S01]  /*7630*/  FFMA.FTZ R183, R183, R10.reuse, -R11.reuse ;  /* 0x0000000ab7b77223 */ /* 0x180fe2000001080b */
[-CC-:B------:R-:W-:Y:S01]  /*7640*/  FFMA.FTZ R186, R186, R10.reuse, -R11.reuse ;  /* 0x0000000ababa7223 */ /* 0x180fe2000001080b */
[-CC-:B------:R-:W-:Y:S01]  /*7650*/  FFMA.FTZ R21, R187, R10.reuse, -R11.reuse ;  /* 0x0000000abb157223 */ /* 0x180fe2000001080b */
[----:B------:R-:W-:-:S02]  /*7660*/  FFMA.FTZ R161, R188, R10, -R11 ;  /* 0x0000000abca17223 */ /* 0x000fc4000001080b */
[----:B------:R-:W-:Y:S08]  /*7670*/  MUFU.EX2 R15, R15 ;  /* 0x0000000f000f7308 */ /* 0x000ff00000000800 */
[----:B------:R-:W3:Y:S08]  /*7680*/  MUFU.EX2 R18, R18 ;  /* 0x0000001200127308 */ /* 0x000ef00000000800 */
[----:B------:R-:W-:Y:S08]  /*7690*/  MUFU.EX2 R19, R19 ;  /* 0x0000001300137308 */ /* 0x000ff00000000800 */
[----:B------:R-:W4:Y:S08]  /*76a0*/  MUFU.EX2 R20, R20 ;  /* 0x0000001400147308 */ /* 0x000f300000000800 */
[----:B------:R-:W-:Y:S08]  /*76b0*/  MUFU.EX2 R183, R183 ;  /* 0x000000b700b77308 */ /* 0x000ff00000000800 */
[----:B------:R-:W1:Y:S08]  /*76c0*/  MUFU.EX2 R186, R186 ;  /* 0x000000ba00ba7308 */ /* 0x000e700000000800 */
[----:B------:R-:W-:Y:S08]  /*76d0*/  MUFU.EX2 R21, R21 ;  /* 0x0000001500157308 */ /* 0x000ff00000000800 */
[----:B------:R-:W1:Y:S01]  /*76e0*/  MUFU.EX2 R161, R161 ;  /* 0x000000a100a17308 */ /* 0x000e620000000800 */
[----:B------:R-:W-:-:S02]  /*76f0*/  WARPGROUP.DEPBAR.LE gsb0, 0x0 ;  /* 0x00008000000079c5 */ /* 0x000fc40000010000 */
[----:B------:R-:W-:Y:S02]  /*7700*/  F2FP.F16.F32.PACK_AB R152, R12, R159 ;  /* 0x0000009f0c98723e */ /* 0x000fe400000000ff */
        /* <DEDUP_REMOVED lines=37> */
[----:B------:R-:W-:-:S04]  /*7960*/  FADD.FTZ R162, R162, R189 ;  /* 0x000000bda2a27221 */ /* 0x000fc80000010000 */
[----:B------:R-:W-:Y:S01]  /*7970*/  FADD.FTZ R163, R163, R162 ;  /* 0x000000a2a3a37221 */ /* 0x000fe20000010000 */
[-CC-:B------:R-:W-:Y:S01]  /*7980*/  FFMA.FTZ R168, R168, R10.reuse, -R11.reuse ;  /* 0x0000000aa8a87223 */ /* 0x180fe2000001080b */
[-CC-:B------:R-:W-:Y:S01]  /*7990*/  FFMA.FTZ R170, R170, R10.reuse, -R11.reuse ;  /* 0x0000000aaaaa7223 */ /* 0x180fe2000001080b */
[-C--:B------:R-:W-:Y:S01]  /*79a0*/  FFMA.FTZ R171, R171, R10.reuse, -R11 ;  /* 0x0000000aabab7223 */ /* 0x080fe2000001080b */
[----:B------:R-:W-:Y:S01]  /*79b0*/  FADD.FTZ R163, R158, R163 ;  /* 0x000000a39ea37221 */ /* 0x000fe20000010000 */
[-CC-:B------:R-:W-:Y:S01]  /*79c0*/  FFMA.FTZ R158, R169, R10.reuse, -R11.reuse ;  /* 0x0000000aa99e7223 */ /* 0x180fe2000001080b */
[-CC-:B------:R-:W-:Y:S01]  /*79d0*/  FFMA.FTZ R172, R172, R10.reuse, -R11.reuse ;  /* 0x0000000aacac7223 */ /* 0x180fe2000001080b */
[-CC-:B------:R-:W-:Y:S01]  /*79e0*/  FFMA.FTZ R173, R173, R10.reuse, -R11.reuse ;  /* 0x0000000aadad7223 */ /* 0x180fe2000001080b */
[-CC-:B------:R-:W-:Y:S01]  /*79f0*/  FFMA.FTZ R174, R174, R10.reuse, -R11.reuse ;  /* 0x0000000aaeae7223 */ /* 0x180fe2000001080b */
[----:B------:R-:W-:Y:S01]  /*7a00*/  FFMA.FTZ R175, R175, R10, -R11 ;  /* 0x0000000aafaf7223 */ /* 0x000fe2000001080b */
[----:B------:R-:W-:Y:S01]  /*7a10*/  VIADD R10, R8, 0x200 ;  /* 0x00000200080a7836 */ /* 0x000fe20000000000 */
[----:B------:R-:W-:Y:S04]  /*7a20*/  MUFU.EX2 R176, R176 ;  /* 0x000000b000b07308 */ /* 0x000fe80000000800 */
[----:B------:R-:W-:-:S04]  /*7a30*/  R2UR UR6, R10 ;  /* 0x000000000a0672ca */ /* 0x000fc800000e0000 */
[----:B------:R-:W0:Y:S08]  /*7a40*/  MUFU.EX2 R177, R177 ;  /* 0x000000b100b17308 */ /* 0x000e300000000800 */
[----:B------:R-:W-:Y:S08]  /*7a50*/  MUFU.EX2 R178, R178 ;  /* 0x000000b200b27308 */ /* 0x000ff00000000800 */
[----:B------:R-:W2:Y:S08]  /*7a60*/  MUFU.EX2 R179, R179 ;  /* 0x000000b300b37308 */ /* 0x000eb00000000800 */
[----:B------:R-:W-:Y:S08]  /*7a70*/  MUFU.EX2 R158, R158 ;  /* 0x0000009e009e7308 */ /* 0x000ff00000000800 */
[----:B------:R-:W-:Y:S01]  /*7a80*/  MUFU.EX2 R10, R171 ;  /* 0x000000ab000a7308 */ /* 0x000fe20000000800 */
[----:B------:R-:W-:-:S05]  /*7a90*/  IMAD.MOV.U32 R11, RZ, RZ, R9 ;  /* 0x000000ffff0b7224 */ /* 0x000fca00078e0009 */
[----:B------:R-:W-:Y:S01]  /*7aa0*/  R2UR UR7, R11 ;  /* 0x000000000b0772ca */ /* 0x000fe200000e0000 */
[----:B------:R-:W-:Y:S02]  /*7ab0*/  WARPGROUP.DEPBAR.LE gsb0, 0x0 ;  /* 0x00008000000079c5 */ /* 0x000fe40000010000 */
[----:B---3--:R-:W-:Y:S02]  /*7ac0*/  F2FP.F16.F32.PACK_AB R152, R18, R15 ;  /* 0x0000000f1298723e */ /* 0x008fe400000000ff */
[----:B----4-:R-:W-:Y:S02]  /*7ad0*/  F2FP.F16.F32.PACK_AB R154, R20, R19 ;  /* 0x00000013149a723e */ /* 0x010fe400000000ff */
[----:B-1----:R-:W-:Y:S02]  /*7ae0*/  F2FP.F16.F32.PACK_AB R153, R186, R183 ;  /* 0x000000b7ba99723e */ /* 0x002fe400000000ff */
        /* <DEDUP_REMOVED lines=43> */
[----:B------:R-:W-:Y:S01]  /*7da0*/  VIADD R8, R8, 0x280 ;  /* 0x0000028008087836 */ /* 0x000fe20000000000 */
[----:B------:R-:W-:-:S02]  /*7db0*/  WARPGROUP.DEPBAR.LE gsb0, 0x0 ;  /* 0x00008000000079c5 */ /* 0x000fc40000010000 */
[----:B------:R-:W-:-:S04]  /*7dc0*/  FADD.FTZ R152, R156, R191 ;  /* 0x000000bf9c987221 */ /* 0x000fc80000010000 */
[----:B------:R-:W1:Y:S01]  /*7dd0*/  MUFU.EX2 R156, R168 ;  /* 0x000000a8009c7308 */ /* 0x000e620000000800 */
[----:B------:R-:W-:-:S07]  /*7de0*/  FADD.FTZ R152, R157, R152 ;  /* 0x000000989d987221 */ /* 0x000fce0000010000 */
[----:B------:R-:W3:Y:S01]  /*7df0*/  MUFU.EX2 R157, R170 ;  /* 0x000000aa009d7308 */ /* 0x000ee20000000800 */
[----:B------:R-:W-:Y:S01]  /*7e00*/  FADD.FTZ R159, R159, R152 ;  /* 0x000000989f9f7221 */ /* 0x000fe20000010000 */
[----:B0-----:R-:W-:Y:S02]  /*7e10*/  F2FP.F16.F32.PACK_AB R152, R177, R176 ;  /* 0x000000b0b198723e */ /* 0x001fe400000000ff */
[----:B--2---:R-:W-:Y:S01]  /*7e20*/  F2FP.F16.F32.PACK_AB R154, R179, R178 ;  /* 0x000000b2b39a723e */ /* 0x004fe200000000ff */
[----:B------:R-:W-:Y:S01]  /*7e30*/  STL.128 [R1+0x210], R24 ;  /* 0x0002101801007387 */ /* 0x000fe20000100c00 */
[----:B-1----:R-:W-:-:S03]  /*7e40*/  F2FP.F16.F32.PACK_AB R153, R158, R156 ;  /* 0x0000009c9e99723e */ /* 0x002fc600000000ff */
[----:B------:R-:W-:Y:S04]  /*7e50*/  STL.128 [R1+0x220], R28 ;  /* 0x0002201c01007387 */ /* 0x000fe80000100c00 */
[----:B------:R-:W-:Y:S01]  /*7e60*/  STL.128 [R1+0x230], R32 ;  /* 0x0002302001007387 */ /* 0x000fe20000100c00 */
[----:B---3--:R-:W-:-:S03]  /*7e70*/  F2FP.F16.F32.PACK_AB R155, R10, R157 ;  /* 0x0000009d0a9b723e */ /* 0x008fc600000000ff */
        /* <DEDUP_REMOVED lines=31> */
[----:B------:R-:W-:Y:S02]  /*8070*/  R2UR UR6, R8 ;  /* 0x00000000080672ca */ /* 0x000fe400000e0000 */
[----:B------:R-:W-:Y:S01]  /*8080*/  R2UR UR7, R9 ;  /* 0x00000000090772ca */ /* 0x000fe200000e0000 */
[----:B------:R-:W-:Y:S01]  /*8090*/  FADD.FTZ R163, R190, R163 ;  /* 0x000000a3bea37221 */ /* 0x000fe20000010000 */
[----:B------:R-:W-:Y:S01]  /*80a0*/  FADD.FTZ R12, R12, R159 ;  /* 0x0000009f0c0c7221 */ /* 0x000fe20000010000 */
[----:B------:R-:W2:Y:S02]  /*80b0*/  LDL R9, [R1+0x28] ;  /* 0x0000280001097983 */ /* 0x000ea40000100800 */
[----:B------:R-:W-:Y:S01]  /*80c0*/  FADD.FTZ R11, R160, R163 ;  /* 0x000000a3a00b7221 */ /* 0x000fe20000010000 */
[----:B------:R-:W-:Y:S01]  /*80d0*/  FADD.FTZ R13, R13, R12 ;  /* 0x0000000c0d0d7221 */ /* 0x000fe20000010000 */
[----:B------:R0:W5:Y:S02]  /*80e0*/  LDL R8, [R1+0x1f8] ;  /* 0x0001f80001087983 */ /* 0x0001640000100800 */
[----:B------:R-:W-:Y:S01]  /*80f0*/  FADD.FTZ R180, R180, R11 ;  /* 0x0000000bb4b47221 */ /* 0x000fe20000010000 */
[----:B------:R-:W-:-:S03]  /*8100*/  FADD.FTZ R160, R14, R13 ;  /* 0x0000000d0ea07221 */ /* 0x000fc60000010000 */
[----:B------:R-:W-:Y:S01]  /*8110*/  FADD.FTZ R181, R181, R180 ;  /* 0x000000b4b5b57221 */ /* 0x000fe20000010000 */
[----:B------:R-:W-:Y:S02]  /*8120*/  WARPGROUP.DEPBAR.LE gsb0, 0x0 ;  /* 0x00008000000079c5 */ /* 0x000fe40000010000 */
[----:B------:R-:W-:Y:S02]  /*8130*/  F2FP.F16.F32.PACK_AB R152, R164, R167 ;  /* 0x000000a7a498723e */ /* 0x000fe400000000ff */
[----:B------:R-:W-:Y:S02]  /*8140*/  F2FP.F16.F32.PACK_AB R154, R166, R165 ;  /* 0x000000a5a69a723e */ /* 0x000fe400000000ff */
        /* <DEDUP_REMOVED lines=364> */
.L_x_3437:
[----:B------:R-:W-:Y:S05]  /*9810*/  BSYNC B0 ;  /* 0x0000000000007941 */ /* 0x000fea0003800000 */
.L_x_3436:
        /* <DEDUP_REMOVED lines=31> */
.L_x_3440:
[----:B------:R-:W-:-:S13]  /*9a10*/  ISETP.NE.AND P0, PT, R3, 0x1, PT ;  /* 0x000000010300780c */ /* 0x000fda0003f05270 */
[----:B------:R-:W-:-:S05]  /*9a20*/  @P0 IMAD.HI.U32 R4, R6, R4, RZ ;  /* 0x0000000406040227 */ /* 0x000fca00078e00ff */
[----:B------:R-:W-:-:S07]  /*9a30*/  @P0 SHF.R.U32.HI R6, RZ, R5, R4 ;  /* 0x00000005ff060219 */ /* 0x000fce0000011604 */
.L_x_3441:
[----:B------:R-:W-:Y:S05]  /*9a40*/  BSYNC B0 ;  /* 0x0000000000007941 */ /* 0x000fea0003800000 */
.L_x_3439:
[----:B------:R-:W-:-:S05]  /*9a50*/  IMAD R3, R6, R3, R3 ;  /* 0x0000000306037224 */ /* 0x000fca00078e0203 */
[----:B------:R-:W-:-:S07]  /*9a60*/  VIMNMX R2, R2, R3, PT ;  /* 0x0000000302027248 */ /* 0x000fce0003fe0100 */
.L_x_3438:
        /* <DEDUP_REMOVED lines=8> */
.L_x_3445:
[----:B------:R-:W-:Y:S01]  /*9af0*/  VIADD R0, R16, 0x158 ;  /* 0x0000015810007836 */ /* 0x000fe20000000000 */
[----:B------:R-:W-:-:S07]  /*9b00*/  MOV R224, 0x9b20 ;  /* 0x00009b2000e07802 */ /* 0x000fce0000000f00 */
[----:B------:R-:W-:Y:S05]  /*9b10*/  CALL.REL.NOINC `($_ZN7cutlass13device_kernelIN5flash11enable_sm90INS1_16FlashAttnFwdSm90INS1_25CollectiveMainloopFwdSm90ILi2EN4cute5tupleIJNS5_1CILi1EEES8_S8_EEENS6_IJNS7_ILi128EEENS7_ILi96EEENS7_ILi64EEEEEELi256ENS_6half_tEfNS_4arch4Sm90ELb0ELb1ELb1ELb1ELb1ELb0ELb1ELb1ELb0ELb1ELb0ELb0EEENS1_21CollectiveEpilogueFwdINS6_IJSA_NS7_ILi256EEESB_EEES9_SE_SG_Li256ELb1ELb1ELb0ELb0EEENS1_36VarlenDynamicPersistentTileSchedulerILi128ELi96ELi256ELi128ELb0ELb1ELb1ELb1ELb0ELb1EEEEEEEEEvNT_6ParamsE$_ZZN5flash25CollectiveMainloopFwdSm90ILi2EN4cute5tupleIJNS1_1CILi1EEES4_S4_EEENS2_IJNS3_ILi128EEENS3_ILi96EEENS3_ILi64EEEEEELi256EN7cutlass6half_tEfNSA_4arch4Sm90ELb0ELb1ELb1ELb1ELb1ELb0ELb1ELb1ELb0ELb1ELb0ELb0EE3mmaINS_16FlashAttnFwdSm90ISE_NS_21CollectiveEpilogueFwdINS2_IJS6_NS3_ILi256EEES7_EEES5_SB_SD_Li256ELb1ELb1ELb0ELb0EEENS_36VarlenDynamicPersistentTileSchedulerILi128ELi96ELi256ELi128ELb0ELb1ELb1ELb1ELb0ELb1EEEE13SharedStorageENS1_6TensorINS1_11ArrayEngineIfLm128EEENS1_6LayoutINS2_IJNS2_IJNS3_ILi2EEEST_NS3_ILi32EEEEEES4_S4_EEENS2_IJNS2_IJS4_ST_NS3_ILi4EEEEEENS3_ILi0EEESZ_EEEEEEENS_7SoftmaxILi2ELi0EEEEEbRKNSE_6ParamsENSA_13PipelineAsyncILi2EEES19_RNSA_13PipelineStateILj2EEERT0_RT1_iRiRKNS_16SeqlenInfoQKNewKILb1ELb0EEENS2_IJiiiiEEERT_ENKUliT_T0_T1_E_clIZSF_ISO_S12_S14_EbS17_S19_S19_S1C_S1E_S1G_iS1H_S1L_S1M_S1O_EUlRS1P_iE1_NS3_ILb0EEENS3_ILb1EEEEEDaiS1P_S1Q_S1R_) ;  /* 0x0000023c00e07944 */ /* 0x000fea0003c00000 */
[C---:B------:R-:W-:Y:S01]  /*9b20*/  ISETP.GT.AND P0, PT, R10.reuse, R192, PT ;  /* 0x000000c00a00720c */ /* 0x040fe20003f04270 */
[----:B------:R-:W-:-:S12]  /*9b30*/  VIADD R10, R10, 0xffffffff ;  /* 0xffffffff0a0a7836 */ /* 0x000fd80000000000 */
[----:B------:R-:W-:Y:S05]  /*9b40*/  @P0 BRA `(.L_x_3445) ;  /* 0xfffffffc00e80947 */ /* 0x000fea000383ffff */
[----:B------:R-:W-:Y:S05]  /*9b50*/  BSYNC B0 ;  /* 0x0000000000007941 */ /* 0x000fea0003800000 */
.L_x_3444:
[----:B------:R-:W2:Y:S02]  /*9b60*/  LDL R0, [R1+0x50] ;  /* 0x0000500001007983 */ /* 0x000ea40000100800 */
[----:B--2---:R-:W-:-:S07]  /*9b70*/  IMAD.SHL.U32 R0, R0, 0x80, RZ ;  /* 0x0000008000007824 */ /* 0x004fce00078e00ff */
.L_x_3443:
[----:B------:R-:W-:Y:S05]  /*9b80*/  BSYNC B1 ;  /* 0x0000000000017941 */ /* 0x000fea0003800000 */
.L_x_3442:
        /* <DEDUP_REMOVED lines=26> */
.L_x_3448:
[----:B------:R-:W-:Y:S02]  /*9d30*/  ULDC UR4, c[0x0][0xadc] ;  /* 0x0002b70000047ab9 */ /* 0x000fe40000000800 */
[----:B------:R-:W-:-:S05]  /*9d40*/  IMAD.U32 R5, RZ, RZ, UR4 ;  /* 0x00000004ff057e24 */ /* 0x000fca000f8e00ff */
[----:B------:R-:W-:-:S13]  /*9d50*/  ISETP.NE.AND P0, PT, R5, 0x1, PT ;  /* 0x000000010500780c */ /* 0x000fda0003f05270 */
[----:B------:R-:W0:Y:S02]  /*9d60*/  @P0 LDC.64 R6, c[0x0][0xae0] ;  /* 0x0002b800ff060b82 */ /* 0x000e240000000a00 */
[----:B0-----:R-:W-:-:S05]  /*9d70*/  @P0 IMAD.HI.U32 R4, R0, R6, RZ ;  /* 0x0000000600040227 */ /* 0x001fca00078e00ff */
[----:B------:R-:W-:-:S07]  /*9d80*/  @P0 SHF.R.U32.HI R0, RZ, R7, R4 ;  /* 0x00000007ff000219 */ /* 0x000fce0000011604 */
.L_x_3449:
[----:B------:R-:W-:Y:S05]  /*9d90*/  BSYNC B0 ;  /* 0x0000000000007941 */ /* 0x000fea0003800000 */
.L_x_3447:
[----:B------:R-:W-:-:S05]  /*9da0*/  IMAD R3, R0, R5, RZ ;  /* 0x0000000500037224 */ /* 0x000fca00078e02ff */
[----:B------:R-:W-:-:S07]  /*9db0*/  VIMNMX R2, R2, R3, !PT ;  /* 0x0000000302027248 */ /* 0x000fce0007fe0100 */
.L_x_3446:
[----:B------:R-:W-:-:S04]  /*9dc0*/  VIADD R2, R2, 0x5f ;  /* 0x0000005f02027836 */ /* 0x000fc80000000000 */
[----:B------:R-:W-:-:S05]  /*9dd0*/  IMAD.HI R2, R2, 0x2aaaaaab, RZ ;  /* 0x2aaaaaab02027827 */ /* 0x000fca00078e02ff */
[----:B------:R-:W-:-:S04]  /*9de0*/  SHF.R.U32.HI R3, RZ, 0x1f, R2 ;  /* 0x0000001fff037819 */ /* 0x000fc80000011602 */
[----:B------:R-:W-:-:S04]  /*9df0*/  LEA.HI.SX32 R2, R2, R3, 0x1c ;  /* 0x0000000302027211 */ /* 0x000fc800078fe2ff */
[----:B------:R-:W-:-:S04]  /*9e00*/  VIMNMX R2, R2, UR40, !PT ;  /* 0x0000002802027c48 */ /* 0x000fc8000ffe0100 */
[----:B------:R-:W-:-:S13]  /*9e10*/  ISETP.GE.AND P0, PT, R10, R2, PT ;  /* 0x000000020a00720c */ /* 0x000fda0003f06270 */
[----:B------:R-:W-:Y:S05]  /*9e20*/  @!P0 BRA `(.L_x_3450) ;  /* 0x0000009c00788947 */ /* 0x000fea0003800000 */
.L_x_3469:
        /* <DEDUP_REMOVED lines=20> */
.L_x_3452:
[----:B------:R-:W-:Y:S05]  /*9f70*/  BSYNC B0 ;  /* 0x0000000000007941 */ /* 0x000fea0003800000 */
.L_x_3451:
        /* <DEDUP_REMOVED lines=9> */
.L_x_3454:
[----:B------:R-:W-:Y:S05]  /*a010*/  BSYNC B0 ;  /* 0x0000000000007941 */ /* 0x000fea0003800000 */
.L_x_3453:
[----:B------:R-:W-:Y:S04]  /*a020*/  BSSY B0, `(.L_x_3455) ;  /* 0x0000006000007945 */ /* 0x000fe80003800000 */
[----:B--2---:R-:W-:Y:S05]  /*a030*/  @P0 BRA `(.L_x_3456) ;  /* 0x0000000000100947 */ /* 0x004fea0003800000 */
[----:B-----5:R-:W-:Y:S01]  /*a040*/  IMAD R6, R6, 0x8, R3 ;  /* 0x0000000806067824 */ /* 0x020fe200078e0203 */
[----:B------:R-:W-:-:S04]  /*a050*/  SHF.L.U32 R7, R7, 0x1f, RZ ;  /* 0x0000001f07077819 */ /* 0x000fc800000006ff */
[----:B------:R-:W0:Y:S02]  /*a060*/  SYNCS.PHASECHK.TRANS64.TRYWAIT P0, [R6+URZ], R7 ;  /* 0x00000007060075a7 */ /* 0x000e24000800017f */
[----:B0-----:R-:W-:Y:S05]  /*a070*/  @!P0 BRA `(.L_x_3457) ;  /* 0x000001f400a48947 */ /* 0x001fea0003800000 */
.L_x_3456:
[----:B------:R-:W-:Y:S05]  /*a080*/  BSYNC B0 ;  /* 0x0000000000007941 */ /* 0x000fea0003800000 */
.L_x_3455:
        /* <DEDUP_REMOVED lines=57> */
.L_x_3459:
[----:B------:R-:W-:Y:S05]  /*a420*/  BSYNC B0 ;  /* 0x0000000000007941 */ /* 0x000fea0003800000 */
.L_x_3458:
        /* <DEDUP_REMOVED lines=11> */
.L_x_3461:
[----:B------:R-:W-:Y:S05]  /*a4e0*/  BSYNC B0 ;  /* 0x0000000000007941 */ /* 0x000fea0003800000 */
.L_x_3460:
[----:B------:R-:W-:Y:S04]  /*a4f0*/  BSSY B0, `(.L_x_3462) ;  /* 0x0000007000007945 */ /* 0x000fe80003800000 */
[----:B------:R-:W-:Y:S05]  /*a500*/  @P0 BRA `(.L_x_3463) ;  /* 0x0000000000140947 */ /* 0x000fea0003800000 */
[----:B------:R-:W2:Y:S02]  /*a510*/  LD.E.64 R4, desc[UR36][R16.64+0x40] ;  /* 0x0000402410047980 */ /* 0x000ea4000c101b00 */
[----:B--2---:R-:W-:-:S05]  /*a520*/  MOV R5, R4 ;  /* 0x0000000400057202 */ /* 0x004fca0000000f00 */
[----:B------:R-:W-:-:S04]  /*a530*/  IMAD R18, R18, 0x8, R5 ;  /* 0x0000000812127824 */ /* 0x000fc800078e0205 */
[----:B------:R-:W0:Y:S02]  /*a540*/  SYNCS.PHASECHK.TRANS64.TRYWAIT P0, [R18+URZ], R19 ;  /* 0x00000013120075a7 */ /* 0x000e24000800017f */
[----:B0-----:R-:W-:Y:S05]  /*a550*/  @!P0 BRA `(.L_x_3464) ;  /* 0x000001f000808947 */ /* 0x001fea0003800000 */
.L_x_3463:
[----:B------:R-:W-:Y:S05]  /*a560*/  BSYNC B0 ;  /* 0x0000000000007941 */ /* 0x000fea0003800000 */
.L_x_3462:
        /* <DEDUP_REMOVED lines=204> */
.L_x_3466:
[----:B------:R-:W-:Y:S05]  /*b230*/  BSYNC B0 ;  /* 0x0000000000007941 */ /* 0x000fea0003800000 */
.L_x_3465:
        /* <DEDUP_REMOVED lines=10> */
[-C--:B------:R-:W-:Y:S01]  /*b2e0*/  FMUL.FTZ R11, R28, R8.reuse ;  /* 0x000000081c0b7220 */ /* 0x080fe20000410000 */
[-C--:B------:R-:W-:Y:S01]  /*b2f0*/  FMUL.FTZ R20, R29, R8.reuse ;  /* 0x000000081d147220 */ /* 0x080fe20000410000 */
[-C--:B------:R-:W-:Y:S01]  /*b300*/  FMUL.FTZ R6, R26, R8.reuse ;  /* 0x000000081a067220 */ /* 0x080fe20000410000 */
[-C--:B------:R-:W-:Y:S01]  /*b310*/  FMUL.FTZ R52, R52, R8.reuse ;  /* 0x0000000834347220 */ /* 0x080fe20000410000 */
[----:B------:R-:W3:Y:S01]  /*b320*/  MUFU.TANH R3, R3 ;  /* 0x0000000300037308 */ /* 0x000ee20000002400 */
[-C--:B------:R-:W-:Y:S01]  /*b330*/  FMUL.FTZ R26, R32, R8.reuse ;  /* 0x00000008201a7220 */ /* 0x080fe20000410000 */
[-C--:B------:R-:W-:Y:S01]  /*b340*/  FMUL.FTZ R13, R27, R8.reuse ;  /* 0x000000081b0d7220 */ /* 0x080fe20000410000 */
[-C--:B------:R-:W-:Y:S01]  /*b350*/  FMUL.FTZ R9, R53, R8.reuse ;  /* 0x0000000835097220 */ /* 0x080fe20000410000 */
[-C--:B------:R-:W-:Y:S01]  /*b360*/  FMUL.FTZ R56, R56, R8.reuse ;  /* 0x0000000838387220 */ /* 0x080fe20000410000 */
[-C--:B------:R-:W-:Y:S01]  /*b370*/  FMUL.FTZ R57, R57, R8.reuse ;  /* 0x0000000839397220 */ /* 0x080fe20000410000 */
[-C--:B------:R-:W-:Y:S01]  /*b380*/  FMUL.FTZ R60, R60, R8.reuse ;  /* 0x000000083c3c7220 */ /* 0x080fe20000410000 */
[-C--:B------:R-:W-:Y:S01]  /*b390*/  FMUL.FTZ R61, R61, R8.reuse ;  /* 0x000000083d3d7220 */ /* 0x080fe20000410000 */
[----:B------:R-:W0:Y:S01]  /*b3a0*/  MUFU.TANH R7, R7 ;  /* 0x0000000700077308 */ /* 0x000e220000002400 */
[-C--:B------:R-:W-:Y:S01]  /*b3b0*/  FMUL.FTZ R28, R33, R8.reuse ;  /* 0x00000008211c7220 */ /* 0x080fe20000410000 */
[-C--:B------:R-:W-:Y:S01]  /*b3c0*/  FMUL.FTZ R64, R64, R8.reuse ;  /* 0x0000000840407220 */ /* 0x080fe20000410000 */
[-C--:B------:R-:W-:Y:S01]  /*b3d0*/  FMUL.FTZ R65, R65, R8.reuse ;  /* 0x0000000841417220 */ /* 0x080fe20000410000 */
[-C--:B------:R-:W-:Y:S01]  /*b3e0*/  FMUL.FTZ R68, R68, R8.reuse ;  /* 0x0000000844447220 */ /* 0x080fe20000410000 */
[-C--:B------:R-:W-:Y:S01]  /*b3f0*/  FMUL.FTZ R69, R69, R8.reuse ;  /* 0x0000000845457220 */ /* 0x080fe20000410000 */
[----:B------:R-:W2:Y:S02]  /*b400*/  LDL R24, [R1+0x440] ;  /* 0x0004400001187983 */ /* 0x000ea40000100800 */
[----:B------:R-:W1:Y:S01]  /*b410*/  MUFU.TANH R11, R11 ;  /* 0x0000000b000b7308 */ /* 0x000e620000002400 */
[----:B------:R-:W-:Y:S01]  /*b420*/  FMUL.FTZ R25, R30, R8 ;  /* 0x000000081e197220 */ /* 0x000fe20000410000 */
[----:B---3--:R-:W-:-:S06]  /*b430*/  FMNMX.FTZ R12, R3, R4, !PT ;  /* 0x00000004030c7209 */ /* 0x008fcc0007810000 */
[----:B------:R-:W3:Y:S01]  /*b440*/  MUFU.TANH R20, R20 ;  /* 0x0000001400147308 */ /* 0x000ee20000002400 */
[----:B------:R-:W-:Y:S01]  /*b450*/  FMUL.FTZ R30, R36, R8 ;  /* 0x00000008241e7220 */ /* 0x000fe20000410000 */
[----:B0-----:R-:W-:-:S06]  /*b460*/  FMNMX.FTZ R12, R7, R12, !PT ;  /* 0x0000000c070c7209 */ /* 0x001fcc0007810000 */
[----:B------:R-:W0:Y:S01]  /*b470*/  MUFU.TANH R26, R26 ;  /* 0x0000001a001a7308 */ /* 0x000e220000002400 */
[-C--:B------:R-:W-:Y:S01]  /*b480*/  FMUL.FTZ R32, R37, R8.reuse ;  /* 0x0000000825207220 */ /* 0x080fe20000410000 */
[----:B------:R-:W-:Y:S01]  /*b490*/  FMUL.FTZ R29, R34, R8 ;  /* 0x00000008221d7220 */ /* 0x000fe20000410000 */
[----:B-1----:R-:W-:-:S05]  /*b4a0*/  FMNMX.FTZ R15, R11, R12, !PT ;  /* 0x0000000c0b0f7209 */ /* 0x002fca0007810000 */
[----:B------:R-:W1:Y:S01]  /*b4b0*/  MUFU.TANH R28, R28 ;  /* 0x0000001c001c7308 */ /* 0x000e620000002400 */
[----:B------:R-:W-:Y:S01]  /*b4c0*/  FMUL.FTZ R34, R40, R8 ;  /* 0x0000000828227220 */ /* 0x000fe20000410000 */
[----:B---3--:R-:W-:-:S06]  /*b4d0*/  FMNMX.FTZ R15, R20, R15, !PT ;  /* 0x0000000f140f7209 */ /* 0x008fcc0007810000 */
[----:B------:R-:W3:Y:S01]  /*b4e0*/  MUFU.TANH R30, R30 ;  /* 0x0000001e001e7308 */ /* 0x000ee20000002400 */
[-C--:B------:R-:W-:Y:S01]  /*b4f0*/  FMUL.FTZ R36, R41, R8.reuse ;  /* 0x0000000829247220 */ /* 0x080fe20000410000 */
[----:B------:R-:W-:Y:S01]  /*b500*/  FMUL.FTZ R33, R38, R8 ;  /* 0x0000000826217220 */ /* 0x000fe20000410000 */
[----:B0-----:R-:W-:-:S05]  /*b510*/  FMNMX.FTZ R15, R26, R15, !PT ;  /* 0x0000000f1a0f7209 */ /* 0x001fca0007810000 */
[----:B------:R-:W0:Y:S01]  /*b520*/  MUFU.TANH R32, R32 ;  /* 0x0000002000207308 */ /* 0x000e220000002400 */
[----:B------:R-:W-:Y:S01]  /*b530*/  FMUL.FTZ R38, R44, R8 ;  /* 0x000000082c267220 */ /* 0x000fe20000410000 */
[----:B-1----:R-:W-:-:S06]  /*b540*/  FMNMX.FTZ R15, R28, R15, !PT ;  /* 0x0000000f1c0f7209 */ /* 0x002fcc0007810000 */
        /* <DEDUP_REMOVED lines=11> */
[----:B---3--:R-:W-:-:S07]  /*b600*/  FMNMX.FTZ R15, R36, R15, !PT ;  /* 0x0000000f240f7209 */ /* 0x008fce0007810000 */
[----:B------:R-:W3:Y:S01]  /*b610*/  MUFU.TANH R44, R44 ;  /* 0x0000002c002c7308 */ /* 0x000ee20000002400 */
[----:B0-----:R-:W-:-:S07]  /*b620*/  FMNMX.FTZ R15, R38, R15, !PT ;  /* 0x0000000f260f7209 */ /* 0x001fce0007810000 */
[----:B------:R-:W0:Y:S01]  /*b630*/  MUFU.TANH R42, R42 ;  /* 0x0000002a002a7308 */ /* 0x000e220000002400 */
[----:B------:R-:W-:Y:S01]  /*b640*/  FMUL.FTZ R41, R46, R8 ;  /* 0x000000082e297220 */ /* 0x000fe20000410000 */
[----:B-1----:R-:W-:-:S06]  /*b650*/  FMNMX.FTZ R15, R40, R15, !PT ;  /* 0x0000000f280f7209 */ /* 0x002fcc0007810000 */
[----:B------:R-:W1:Y:S01]  /*b660*/  MUFU.TANH R52, R52 ;  /* 0x0000003400347308 */ /* 0x000e620000002400 */
[----:B------:R-:W-:-:S07]  /*b670*/  FMUL.FTZ R27, R31, R8 ;  /* 0x000000081f1b7220 */ /* 0x000fce0000410000 */
[----:B------:R-:W4:Y:S01]  /*b680*/  MUFU.TANH R6, R6 ;  /* 0x0000000600067308 */ /* 0x000f220000002400 */
[----:B---3--:R-:W-:-:S07]  /*b690*/  FMNMX.FTZ R15, R44, R15, !PT ;  /* 0x0000000f2c0f7209 */ /* 0x008fce0007810000 */
[----:B------:R-:W3:Y:S08]  /*b6a0*/  MUFU.TANH R46, R9 ;  /* 0x00000009002e7308 */ /* 0x000ef00000002400 */
[----:B------:R-:W3:Y:S01]  /*b6b0*/  MUFU.TANH R13, R13 ;  /* 0x0000000d000d7308 */ /* 0x000ee20000002400 */
[----:B0-----:R-:W-:-:S07]  /*b6c0*/  FMNMX.FTZ R15, R42, R15, !PT ;  /* 0x0000000f2a0f7209 */ /* 0x001fce0007810000 */
[----:B------:R-:W0:Y:S01]  /*b6d0*/  MUFU.TANH R56, R56 ;  /* 0x0000003800387308 */ /* 0x000e220000002400 */
[----:B------:R-:W-:-:S07]  /*b6e0*/  FMUL.FTZ R31, R35, R8 ;  /* 0x00000008231f7220 */ /* 0x000fce0000410000 */
[----:B------:R-:W0:Y:S01]  /*b6f0*/  MUFU.TANH R25, R25 ;  /* 0x0000001900197308 */ /* 0x000e220000002400 */
[----:B-1----:R-:W-:Y:S01]  /*b700*/  FMNMX.FTZ R15, R52, R15, !PT ;  /* 0x0000000f340f7209 */ /* 0x002fe20007810000 */
[----:B------:R-:W-:-:S06]  /*b710*/  FMUL.FTZ R45, R47, R8 ;  /* 0x000000082f2d7220 */ /* 0x000fcc0000410000 */
[----:B------:R-:W1:Y:S01]  /*b720*/  MUFU.TANH R48, R57 ;  /* 0x0000003900307308 */ /* 0x000e620000002400 */
[----:B----4-:R-:W-:Y:S01]  /*b730*/  FMNMX.FTZ R12, R6, R5, !PT ;  /* 0x00000005060c7209 */ /* 0x010fe20007810000 */
[----:B------:R-:W-:-:S06]  /*b740*/  FMUL.FTZ R47, R50, R8 ;  /* 0x00000008322f7220 */ /* 0x000fcc0000410000 */
[----:B------:R-:W4:Y:S01]  /*b750*/  MUFU.TANH R27, R27 ;  /* 0x0000001b001b7308 */ /* 0x000f220000002400 */
[----:B---3--:R-:W-:-:S07]  /*b760*/  FMNMX.FTZ R15, R46, R15, !PT ;  /* 0x0000000f2e0f7209 */ /* 0x008fce0007810000 */
[----:B------:R-:W3:Y:S01]  /*b770*/  MUFU.TANH R60, R60 ;  /* 0x0000003c003c7308 */ /* 0x000ee20000002400 */
[----:B------:R-:W-:Y:S01]  /*b780*/  FMNMX.FTZ R12, R13, R12, !PT ;  /* 0x0000000c0d0c7209 */ /* 0x000fe20007810000 */
[----:B------:R-:W-:-:S06]  /*b790*/  FMUL.FTZ R35, R39, R8 ;  /* 0x0000000827237220 */ /* 0x000fcc0000410000 */
[----:B------:R-:W3:Y:S01]  /*b7a0*/  MUFU.TANH R29, R29 ;  /* 0x0000001d001d7308 */ /* 0x000ee20000002400 */
[----:B0-----:R-:W-:Y:S01]  /*b7b0*/  FMNMX.FTZ R15, R56, R15, !PT ;  /* 0x0000000f380f7209 */ /* 0x001fe20007810000 */
[----:B------:R-:W-:-:S06]  /*b7c0*/  FMUL.FTZ R49, R51, R8 ;  /* 0x0000000833317220 */ /* 0x000fcc0000410000 */
[----:B------:R-:W0:Y:S01]  /*b7d0*/  MUFU.TANH R50, R61 ;  /* 0x0000003d00327308 */ /* 0x000e220000002400 */
[----:B------:R-:W-:Y:S01]  /*b7e0*/  FMNMX.FTZ R12, R25, R12, !PT ;  /* 0x0000000c190c7209 */ /* 0x000fe20007810000 */
[----:B------:R-:W-:-:S06]  /*b7f0*/  FMUL.FTZ R51, R54, R8 ;  /* 0x0000000836337220 */ /* 0x000fcc0000410000 */
[----:B------:R-:W0:Y:S01]  /*b800*/  MUFU.TANH R31, R31 ;  /* 0x0000001f001f7308 */ /* 0x000e220000002400 */
[----:B-1----:R-:W-:-:S07]  /*b810*/  FMNMX.FTZ R15, R48, R15, !PT ;  /* 0x0000000f300f7209 */ /* 0x002fce0007810000 */
[----:B------:R-:W1:Y:S01]  /*b820*/  MUFU.TANH R64, R64 ;  /* 0x0000004000407308 */ /* 0x000e620000002400 */
[----:B----4-:R-:W-:Y:S01]  /*b830*/  FMNMX.FTZ R12, R27, R12, !PT ;  /* 0x0000000c1b0c7209 */ /* 0x010fe20007810000 */
[----:B------:R-:W-:-:S06]  /*b840*/  FMUL.FTZ R39, R43, R8 ;  /* 0x000000082b277220 */ /* 0x000fcc0000410000 */
[----:B------:R-:W4:Y:S01]  /*b850*/  MUFU.TANH R33, R33 ;  /* 0x0000002100217308 */ /* 0x000f220000002400 */
[----:B---3--:R-:W-:Y:S01]  /*b860*/  FMNMX.FTZ R15, R60, R15, !PT ;  /* 0x0000000f3c0f7209 */ /* 0x008fe20007810000 */
[----:B------:R-:W-:-:S06]  /*b870*/  FMUL.FTZ R53, R55, R8 ;  /* 0x0000000837357220 */ /* 0x000fcc0000410000 */
[----:B------:R-:W3:Y:S01]  /*b880*/  MUFU.TANH R54, R65 ;  /* 0x0000004100367308 */ /* 0x000ee20000002400 */
[----:B------:R-:W-:Y:S01]  /*b890*/  FMNMX.FTZ R12, R29, R12, !PT ;  /* 0x0000000c1d0c7209 */ /* 0x000fe20007810000 */
[----:B------:R-:W-:-:S06]  /*b8a0*/  FMUL.FTZ R55, R58, R8 ;  /* 0x000000083a377220 */ /* 0x000fcc0000410000 */
[----:B------:R-:W3:Y:S01]  /*b8b0*/  MUFU.TANH R35, R35 ;  /* 0x0000002300237308 */ /* 0x000ee20000002400 */
[----:B0-----:R-:W-:-:S07]  /*b8c0*/  FMNMX.FTZ R15, R50, R15, !PT ;  /* 0x0000000f320f7209 */ /* 0x001fce0007810000 */
[----:B------:R-:W0:Y:S01]  /*b8d0*/  MUFU.TANH R68, R68 ;  /* 0x0000004400447308 */ /* 0x000e220000002400 */
[----:B------:R-:W-:-:S07]  /*b8e0*/  FMNMX.FTZ R12, R31, R12, !PT ;  /* 0x0000000c1f0c7209 */ /* 0x000fce0007810000 */
[----:B------:R-:W0:Y:S01]  /*b8f0*/  MUFU.TANH R37, R37 ;  /* 0x0000002500257308 */ /* 0x000e220000002400 */
[----:B-1----:R-:W-:-:S07]  /*b900*/  FMNMX.FTZ R15, R64, R15, !PT ;  /* 0x0000000f400f7209 */ /* 0x002fce0007810000 */
[----:B------:R-:W1:Y:S01]  /*b910*/  MUFU.TANH R58, R69 ;  /* 0x00000045003a7308 */ /* 0x000e620000002400 */
[----:B----4-:R-:W-:-:S07]  /*b920*/  FMNMX.FTZ R12, R33, R12, !PT ;  /* 0x0000000c210c7209 */ /* 0x010fce0007810000 */
[----:B------:R-:W4:Y:S01]  /*b930*/  MUFU.TANH R39, R39 ;  /* 0x0000002700277308 */ /* 0x000f220000002400 */
[----:B---3--:R-:W-:Y:S02]  /*b940*/  FMNMX.FTZ R15, R54, R15, !PT ;  /* 0x0000000f360f7209 */ /* 0x008fe40007810000 */
[----:B------:R-:W-:-:S05]  /*b950*/  FMNMX.FTZ R12, R35, R12, !PT ;  /* 0x0000000c230c7209 */ /* 0x000fca0007810000 */
[----:B------:R-:W3:Y:S01]  /*b960*/  MUFU.TANH R41, R41 ;  /* 0x0000002900297308 */ /* 0x000ee20000002400 */
[----:B0-----:R-:W-:Y:S02]  /*b970*/  FMNMX.FTZ R15, R68, R15, !PT ;  /* 0x0000000f440f7209 */ /* 0x001fe40007810000 */
[----:B------:R-:W-:-:S05]  /*b980*/  FMNMX.FTZ R12, R37, R12, !PT ;  /* 0x0000000c250c7209 */ /* 0x000fca0007810000 */
[----:B------:R-:W0:Y:S01]  /*b990*/  MUFU.TANH R45, R45 ;  /* 0x0000002d002d7308 */ /* 0x000e220000002400 */
[----:B-1----:R-:W-:Y:S02]  /*b9a0*/  FMNMX.FTZ R14, R58, R15, !PT ;  /* 0x0000000f3a0e7209 */ /* 0x002fe40007810000 */
[----:B----4-:R-:W-:-:S05]  /*b9b0*/  FMNMX.FTZ R12, R39, R12, !PT ;  /* 0x0000000c270c7209 */ /* 0x010fca0007810000 */
[----:B------:R-:W1:Y:S01]  /*b9c0*/  MUFU.TANH R47, R47 ;  /* 0x0000002f002f7308 */ /* 0x000e620000002400 */
[----:B---3--:R-:W-:Y:S01]  /*b9d0*/  FMNMX.FTZ R12, R41, R12, !PT ;  /* 0x0000000c290c7209 */ /* 0x008fe20007810000 */
[----:B------:R-:W3:Y:S06]  /*b9e0*/  SHFL.BFLY PT, R9, R14, 0x2, 0x1f ;  /* 0x0c401f000e097f89 */ /* 0x000eec00000e0000 */
[----:B------:R-:W4:Y:S01]  /*b9f0*/  MUFU.TANH R49, R49 ;  /* 0x0000003100317308 */ /* 0x000f220000002400 */
[----:B0-----:R-:W-:Y:S01]  /*ba00*/  FMNMX.FTZ R12, R45, R12, !PT ;  /* 0x0000000c2d0c7209 */ /* 0x001fe20007810000 */
[----:B------:R-:W-:-:S06]  /*ba10*/  FMUL.FTZ R57, R59, R8 ;  /* 0x000000083b397220 */ /* 0x000fcc0000410000 */
[----:B------:R-:W0:Y:S01]  /*ba20*/  MUFU.TANH R51, R51 ;  /* 0x0000003300337308 */ /* 0x000e220000002400 */
[----:B-1----:R-:W-:Y:S01]  /*ba30*/  FMNMX.FTZ R12, R47, R12, !PT ;  /* 0x0000000c2f0c7209 */ /* 0x002fe20007810000 */
[----:B------:R-:W-:-:S06]  /*ba40*/  FMUL.FTZ R59, R62, R8 ;  /* 0x000000083e3b7220 */ /* 0x000fcc0000410000 */
[----:B------:R-:W1:Y:S01]  /*ba50*/  MUFU.TANH R53, R53 ;  /* 0x0000003500357308 */ /* 0x000e620000002400 */
[----:B----4-:R-:W-:Y:S01]  /*ba60*/  FMNMX.FTZ R12, R49, R12, !PT ;  /* 0x0000000c310c7209 */ /* 0x010fe20007810000 */
[----:B------:R-:W-:-:S06]  /*ba70*/  FMUL.FTZ R61, R63, R8 ;  /* 0x000000083f3d7220 */ /* 0x000fcc0000410000 */
        /* <DEDUP_REMOVED lines=8> */
[----:B------:R-:W-:Y:S01]  /*bb00*/  FMUL.FTZ R67, R70, R8 ;  /* 0x0000000846437220 */ /* 0x000fe20000410000 */
[----:B---3--:R-:W-:-:S05]  /*bb10*/  FMNMX.FTZ R9, R14, R9, !PT ;  /* 0x000000090e097209 */ /* 0x008fca0007810000 */
[----:B------:R-:W3:Y:S01]  /*bb20*/  MUFU.TANH R61, R61 ;  /* 0x0000003d003d7308 */ /* 0x000ee20000002400 */
[----:B0-----:R-:W-:Y:S01]  /*bb30*/  FMNMX.FTZ R12, R57, R12, !PT ;  /* 0x0000000c390c7209 */ /* 0x001fe20007810000 */
[----:B------:R-:W0:Y:S06]  /*bb40*/  SHFL.BFLY PT, R18, R9, 0x1, 0x1f ;  /* 0x0c201f0009127f89 */ /* 0x000e2c00000e0000 */
[----:B------:R-:W4:Y:S01]  /*bb50*/  MUFU.TANH R63, R63 ;  /* 0x0000003f003f7308 */ /* 0x000f220000002400 */
[----:B------:R-:W-:Y:S01]  /*bb60*/  FMUL.FTZ R69, R71, R8 ;  /* 0x0000000847457220 */ /* 0x000fe20000410000 */
[----:B-1----:R-:W-:-:S06]  /*bb70*/  FMNMX.FTZ R12, R59, R12, !PT ;  /* 0x0000000c3b0c7209 */ /* 0x002fcc0007810000 */
[----:B------:R-:W1:Y:S01]  /*bb80*/  MUFU.TANH R65, R65 ;  /* 0x0000004100417308 */ /* 0x000e620000002400 */
[----:B---3--:R-:W-:-:S07]  /*bb90*/  FMNMX.FTZ R12, R61, R12, !PT ;  /* 0x0000000c3d0c7209 */ /* 0x008fce0007810000 */
[----:B------:R-:W3:Y:S01]  /*bba0*/  MUFU.TANH R67, R67 ;  /* 0x0000004300437308 */ /* 0x000ee20000002400 */
[----:B----4-:R-:W-:-:S07]  /*bbb0*/  FMNMX.FTZ R12, R63, R12, !PT ;  /* 0x0000000c3f0c7209 */ /* 0x010fce0007810000 */
[----:B------:R-:W4:Y:S01]  /*bbc0*/  MUFU.TANH R69, R69 ;  /* 0x0000004500457308 */ /* 0x000f220000002400 */
[----:B-1----:R-:W-:-:S04]  /*bbd0*/  FMNMX.FTZ R12, R65, R12, !PT ;  /* 0x0000000c410c7209 */ /* 0x002fc80007810000 */
[----:B---3--:R-:W-:-:S04]  /*bbe0*/  FMNMX.FTZ R12, R67, R12, !PT ;  /* 0x0000000c430c7209 */ /* 0x008fc80007810000 */
[----:B----4-:R-:W-:Y:S02]  /*bbf0*/  FMNMX.FTZ R15, R69, R12, !PT ;  /* 0x0000000c450f7209 */ /* 0x010fe40007810000 */
[----:B0-----:R-:W-:Y:S02]  /*bc00*/  FMNMX.FTZ R12, R9, R18, !PT ;  /* 0x00000012090c7209 */ /* 0x001fe40007810000 */
[----:B------:R-:W3:Y:S04]  /*bc10*/  LDL.64 R8, [R1+0x430] ;  /* 0x0004300001087983 */ /* 0x000ee80000100a00 */
[----:B------:R-:W-:Y:S04]  /*bc20*/  STL.64 [R1+0x420], R14 ;  /* 0x0004200e01007387 */ /* 0x000fe80000100a00 */
[----:B------:R-:W-:Y:S04]  /*bc30*/  STL [R1+0x420], R12 ;  /* 0x0004200c01007387 */ /* 0x000fe80000100800 */
[----:B------:R-:W4:Y:S04]  /*bc40*/  LDL R21, [R1+0x420] ;  /* 0x0004200001157983 */ /* 0x000f280000100800 */
[----:B------:R-:W3:Y:S01]  /*bc50*/  LDL R18, [R1+0x424] ;  /* 0x0004240001127983 */ /* 0x000ee20000100800 */
[----:B----4-:R-:W-:-:S04]  /*bc60*/  FADD.FTZ R19, R4, -R21 ;  /* 0x8000001504137221 */ /* 0x010fc80000010000 */
[----:B--2---:R-:W-:Y:S01]  /*bc70*/  FMUL.FTZ R4, R19, R24 ;  /* 0x0000001813047220 */ /* 0x004fe20000410000 */
[----:B------:R-:W-:-:S04]  /*bc80*/  FMUL.FTZ R19, R24, R21 ;  /* 0x0000001518137220 */ /* 0x000fc80000410000 */
[-CC-:B------:R-:W-:Y:S02]  /*bc90*/  FFMA.FTZ R154, R11, R24.reuse, -R19.reuse ;  /* 0x000000180b9a7223 */ /* 0x180fe40000010813 */
[----:B---3--:R-:W0:Y:S01]  /*bca0*/  SHFL.BFLY PT, R11, R18, 0x2, 0x1f ;  /* 0x0c401f00120b7f89 */ /* 0x008e2200000e0000 */
[----:B------:R-:W-:Y:S01]  /*bcb0*/  FFMA.FTZ R186, R26, R24, -R19 ;  /* 0x000000181aba7223 */ /* 0x000fe20000010813 */
[----:B0-----:R-:W-:-:S05]  /*bcc0*/  FMNMX.FTZ R11, R11, R18, !PT ;  /* 0x000000120b0b7209 */ /* 0x001fca0007810000 */
[----:B------:R-:W0:Y:S01]  /*bcd0*/  SHFL.BFLY PT, R26, R11, 0x1, 0x1f ;  /* 0x0c201f000b1a7f89 */ /* 0x000e2200000e0000 */
[-CC-:B------:R-:W-:Y:S01]  /*bce0*/  FFMA.FTZ R183, R28, R24.reuse, -R19.reuse ;  /* 0x000000181cb77223 */ /* 0x180fe20000010813 */
[-CC-:B------:R-:W-:Y:S01]  /*bcf0*/  FFMA.FTZ R3, R3, R24.reuse, -R19.reuse ;  /* 0x0000001803037223 */ /* 0x180fe20000010813 */
[----:B------:R-:W-:Y:S01]  /*bd00*/  FFMA.FTZ R152, R7, R24, -R19 ;  /* 0x0000001807987223 */ /* 0x000fe20000010813 */
[----:B------:R-:W-:Y:S01]  /*bd10*/  MUFU.EX2 R4, R4 ;  /* 0x0000000400047308 */ /* 0x000fe20000000800 */
        /* <DEDUP_REMOVED lines=11> */
[----:B------:R-:W0:Y:S01]  /*bdd0*/  MUFU.EX2 R188, R188 ;  /* 0x000000bc00bc7308 */ /* 0x000e220000000800 */
[----:B------:R-:W-:-:S07]  /*bde0*/  FFMA.FTZ R181, R29, R24, -R28 ;  /* 0x000000181db57223 */ /* 0x000fce000001081c */
[----:B------:R-:W1:Y:S08]  /*bdf0*/  MUFU.EX2 R153, R153 ;  /* 0x0000009900997308 */ /* 0x000e700000000800 */
[----:B------:R-:W2:Y:S01]  /*be00*/  MUFU.EX2 R152, R152 ;  /* 0x0000009800987308 */ /* 0x000ea20000000800 */
[----:B------:R-:W-:-:S07]  /*be10*/  FFMA.FTZ R182, R31, R24, -R28 ;  /* 0x000000181fb67223 */ /* 0x000fce000001081c */
[----:B------:R-:W3:Y:S08]  /*be20*/  MUFU.EX2 R155, R155 ;  /* 0x0000009b009b7308 */ /* 0x000ef00000000800 */
[----:B------:R-:W4:Y:S01]  /*be30*/  MUFU.EX2 R154, R154 ;  /* 0x0000009a009a7308 */ /* 0x000f220000000800 */
[----:B0-----:R-:W-:Y:S01]  /*be40*/  FFMA.FTZ R14, R9, R43, R188 ;  /* 0x0000002b090e7223 */ /* 0x001fe200000100bc */
[----:B------:R-:W-:-:S06]  /*be50*/  FFMA.FTZ R177, R33, R24, -R28 ;  /* 0x0000001821b17223 */ /* 0x000fcc000001081c */
[----:B------:R-:W0:Y:S01]  /*be60*/  MUFU.EX2 R6, R6 ;  /* 0x0000000600067308 */ /* 0x000e220000000800 */
[----:B------:R-:W-:Y:S01]  /*be70*/  FFMA.FTZ R5, R4, R8, R3 ;  /* 0x0000000804057223 */ /* 0x000fe20000010003 */
        /* <DEDUP_REMOVED lines=14> */
[----:B0-----:R-:W-:Y:S01]  /*bf60*/  FADD.FTZ R14, R6, R9 ;  /* 0x00000009060e7221 */ /* 0x001fe20000010000 */
[----:B------:R-:W-:-:S06]  /*bf70*/  FFMA.FTZ R174, R39, R24, -R28 ;  /* 0x0000001827ae7223 */ /* 0x000fcc000001081c */
[----:B------:R-:W0:Y:S01]  /*bf80*/  MUFU.EX2 R177, R177 ;  /* 0x000000b100b17308 */ /* 0x000e220000000800 */
[----:B------:R-:W-:Y:S01]  /*bf90*/  FADD.FTZ R5, R7, R8 ;  /* 0x0000000807057221 */ /* 0x000fe20000010000 */
        /* <DEDUP_REMOVED lines=9> */
[----:B----4-:R-:W-:-:S06]  /*c030*/  FADD.FTZ R8, R183, R8 ;  /* 0x00000008b7087221 */ /* 0x010fcc0000010000 */
[----:B------:R-:W3:Y:S01]  /*c040*/  MUFU.EX2 R173, R173 ;  /* 0x000000ad00ad7308 */ /* 0x000ee20000000800 */
[-C--:B------:R-:W-:Y:S01]  /*c050*/  FFMA.FTZ R171, R40, R24.reuse, -R19 ;  /* 0x0000001828ab7223 */ /* 0x080fe20000010813 */
[----:B------:R-:W-:-:S06]  /*c060*/  FFMA.FTZ R170, R45, R24, -R28 ;  /* 0x000000182daa7223 */ /* 0x000fcc000001081c */
[----:B------:R-:W4:Y:S01]  /*c070*/  MUFU.EX2 R175, R175 ;  /* 0x000000af00af7308 */ /* 0x000f220000000800 */
[----:B0-----:R-:W-:Y:S01]  /*c080*/  FADD.FTZ R9, R177, R14 ;  /* 0x0000000eb1097221 */ /* 0x001fe20000010000 */
[----:B------:R-:W-:-:S06]  /*c090*/  FADD.FTZ R5, R179, R8 ;  /* 0x00000008b3057221 */ /* 0x000fcc0000010000 */
[----:B------:R-:W0:Y:S01]  /*c0a0*/  MUFU.EX2 R174, R174 ;  /* 0x000000ae00ae7308 */ /* 0x000e220000000800 */
[-C--:B------:R-:W-:Y:S01]  /*c0b0*/  FFMA.FTZ R168, R44, R24.reuse, -R19 ;  /* 0x000000182ca87223 */ /* 0x080fe20000010813 */
[----:B------:R-:W-:-:S06]  /*c0c0*/  FFMA.FTZ R165, R47, R24, -R28 ;  /* 0x000000182fa57223 */ /* 0x000fcc000001081c */
[----:B------:R-:W0:Y:S01]  /*c0d0*/  MUFU.EX2 R176, R176 ;  /* 0x000000b000b07308 */ /* 0x000e220000000800 */
[----:B-1----:R-:W-:Y:S01]  /*c0e0*/  FADD.FTZ R14, R178, R9 ;  /* 0x00000009b20e7221 */ /* 0x002fe20000010000 */
[----:B--2---:R-:W-:-:S06]  /*c0f0*/  FADD.FTZ R8, R180, R5 ;  /* 0x00000005b4087221 */ /* 0x004fcc0000010000 */
[----:B------:R-:W1:Y:S01]  /*c100*/  MUFU.EX2 R169, R169 ;  /* 0x000000a900a97308 */ /* 0x000e620000000800 */
[-C--:B------:R-:W-:Y:S01]  /*c110*/  FFMA.FTZ R167, R42, R24.reuse, -R19 ;  /* 0x000000182aa77223 */ /* 0x080fe20000010813 */
[----:B------:R-:W-:-:S06]  /*c120*/  FFMA.FTZ R166, R49, R24, -R28 ;  /* 0x0000001831a67223 */ /* 0x000fcc000001081c */
[----:B------:R-:W2:Y:S01]  /*c130*/  MUFU.EX2 R172, R172 ;  /* 0x000000ac00ac7308 */ /* 0x000ea20000000800 */
[----:B---3--:R-:W-:Y:S01]  /*c140*/  FADD.FTZ R9, R173, R14 ;  /* 0x0000000ead097221 */ /* 0x008fe20000010000 */
[----:B----4-:R-:W-:-:S06]  /*c150*/  FADD.FTZ R5, R175, R8 ;  /* 0x00000008af057221 */ /* 0x010fcc0000010000 */
[----:B------:R-:W-:Y:S01]  /*c160*/  MUFU.EX2 R171, R171 ;  /* 0x000000ab00ab7308 */ /* 0x000fe20000000800 */
[-C--:B------:R-:W-:Y:S01]  /*c170*/  FFMA.FTZ R163, R52, R24.reuse, -R19 ;  /* 0x0000001834a37223 */ /* 0x080fe20000010813 */
[----:B------:R-:W-:-:S06]  /*c180*/  FFMA.FTZ R161, R51, R24, -R28 ;  /* 0x0000001833a17223 */ /* 0x000fcc000001081c */
[----:B------:R-:W3:Y:S01]  /*c190*/  MUFU.EX2 R170, R170 ;  /* 0x000000aa00aa7308 */ /* 0x000ee20000000800 */
[----:B0-----:R-:W-:Y:S01]  /*c1a0*/  FADD.FTZ R8, R174, R9 ;  /* 0x00000009ae087221 */ /* 0x001fe20000010000 */
[----:B------:R-:W-:-:S06]  /*c1b0*/  FADD.FTZ R5, R176, R5 ;  /* 0x00000005b0057221 */ /* 0x000fcc0000010000 */
[----:B------:R-:W-:Y:S01]  /*c1c0*/  MUFU.EX2 R168, R168 ;  /* 0x000000a800a87308 */ /* 0x000fe20000000800 */
[-C--:B------:R-:W-:Y:S01]  /*c1d0*/  FFMA.FTZ R164, R46, R24.reuse, -R19 ;  /* 0x000000182ea47223 */ /* 0x080fe20000010813 */
[----:B------:R-:W-:-:S06]  /*c1e0*/  FFMA.FTZ R162, R53, R24, -R28 ;  /* 0x0000001835a27223 */ /* 0x000fcc000001081c */
[----:B------:R-:W0:Y:S01]  /*c1f0*/  MUFU.EX2 R165, R165 ;  /* 0x000000a500a57308 */ /* 0x000e220000000800 */
[----:B-1----:R-:W-:Y:S01]  /*c200*/  FADD.FTZ R9, R169, R8 ;  /* 0x00000008a9097221 */ /* 0x002fe20000010000 */
[----:B--2---:R-:W-:-:S06]  /*c210*/  FADD.FTZ R8, R172, R5 ;  /* 0x00000005ac087221 */ /* 0x004fcc0000010000 */
[----:B------:R-:W-:Y:S01]  /*c220*/  MUFU.EX2 R167, R167 ;  /* 0x000000a700a77308 */ /* 0x000fe20000000800 */
[-C--:B------:R-:W-:Y:S01]  /*c230*/  FFMA.FTZ R159, R56, R24.reuse, -R19 ;  /* 0x00000018389f7223 */ /* 0x080fe20000010813 */
[----:B------:R-:W-:-:S06]  /*c240*/  FFMA.FTZ R157, R55, R24, -R28 ;  /* 0x00000018379d7223 */ /* 0x000fcc000001081c */
[----:B------:R-:W1:Y:S01]  /*c250*/  MUFU.EX2 R166, R166 ;  /* 0x000000a600a67308 */ /* 0x000e620000000800 */
[----:B---3--:R-:W-:Y:S01]  /*c260*/  FADD.FTZ R14, R170, R9 ;  /* 0x00000009aa0e7221 */ /* 0x008fe20000010000 */
[----:B------:R-:W-:-:S06]  /*c270*/  FADD.FTZ R5, R171, R8 ;  /* 0x00000008ab057221 */ /* 0x000fcc0000010000 */
[----:B------:R-:W-:Y:S01]  /*c280*/  MUFU.EX2 R163, R163 ;  /* 0x000000a300a37308 */ /* 0x000fe20000000800 */
[-C--:B------:R-:W-:Y:S01]  /*c290*/  FFMA.FTZ R160, R48, R24.reuse, -R19 ;  /* 0x0000001830a07223 */ /* 0x080fe20000010813 */
[----:B------:R-:W-:-:S06]  /*c2a0*/  FFMA.FTZ R158, R57, R24, -R28 ;  /* 0x00000018399e7223 */ /* 0x000fcc000001081c */
[----:B------:R-:W2:Y:S01]  /*c2b0*/  MUFU.EX2 R161, R161 ;  /* 0x000000a100a17308 */ /* 0x000ea20000000800 */
[-CC-:B------:R-:W-:Y:S01]  /*c2c0*/  FFMA.FTZ R156, R60, R24.reuse, -R19.reuse ;  /* 0x000000183c9c7223 */ /* 0x180fe20000010813 */
[-CC-:B------:R-:W-:Y:S01]  /*c2d0*/  FFMA.FTZ R21, R50, R24.reuse, -R19.reuse ;  /* 0x0000001832157223 */ /* 0x180fe20000010813 */
[----:B------:R-:W-:-:S05]  /*c2e0*/  FFMA.FTZ R15, R64, R24, -R19 ;  /* 0x00000018400f7223 */ /* 0x000fca0000010813 */
[----:B------:R-:W-:Y:S01]  /*c2f0*/  MUFU.EX2 R164, R164 ;  /* 0x000000a400a47308 */ /* 0x000fe20000000800 */
[-CC-:B------:R-:W-:Y:S01]  /*c300*/  FFMA.FTZ R18, R54, R24.reuse, -R19.reuse ;  /* 0x0000001836127223 */ /* 0x180fe20000010813 */
[-CC-:B------:R-:W-:Y:S01]  /*c310*/  FFMA.FTZ R68, R68, R24.reuse, -R19.reuse ;  /* 0x0000001844447223 */ /* 0x180fe20000010813 */
[----:B------:R-:W-:-:S05]  /*c320*/  FFMA.FTZ R12, R58, R24, -R19 ;  /* 0x000000183a0c7223 */ /* 0x000fca0000010813 */
[----:B------:R-:W3:Y:S01]  /*c330*/  MUFU.EX2 R162, R162 ;  /* 0x000000a200a27308 */ /* 0x000ee20000000800 */
[----:B0-----:R-:W-:Y:S01]  /*c340*/  FADD.FTZ R9, R165, R14 ;  /* 0x0000000ea5097221 */ /* 0x001fe20000010000 */
[----:B------:R-:W-:Y:S01]  /*c350*/  FADD.FTZ R8, R168, R5 ;  /* 0x00000005a8087221 */ /* 0x000fe20000010000 */
[----:B------:R-:W-:-:S05]  /*c360*/  FFMA.FTZ R19, R59, R24, -R28 ;  /* 0x000000183b137223 */ /* 0x000fca000001081c */
[----:B------:R-:W-:Y:S01]  /*c370*/  MUFU.EX2 R159, R159 ;  /* 0x0000009f009f7308 */ /* 0x000fe20000000800 */
[----:B-1----:R-:W-:Y:S01]  /*c380*/  FADD.FTZ R30, R166, R9 ;  /* 0x00000009a61e7221 */ /* 0x002fe20000010000 */
[----:B------:R-:W-:-:S06]  /*c390*/  FADD.FTZ R8, R167, R8 ;  /* 0x00000008a7087221 */ /* 0x000fcc0000010000 */
[----:B------:R-:W0:Y:S01]  /*c3a0*/  MUFU.EX2 R157, R157 ;  /* 0x0000009d009d7308 */ /* 0x000e220000000800 */
[----:B------:R-:W-:Y:S01]  /*c3b0*/  FFMA.FTZ R20, R61, R24, -R28 ;  /* 0x000000183d147223 */ /* 0x000fe2000001081c */
[----:B--2---:R-:W-:Y:S01]  /*c3c0*/  FADD.FTZ R9, R161, R30 ;  /* 0x0000001ea1097221 */ /* 0x004fe20000010000 */
[----:B------:R-:W-:-:S05]  /*c3d0*/  FADD.FTZ R5, R163, R8 ;  /* 0x00000008a3057221 */ /* 0x000fca0000010000 */
[----:B------:R-:W-:Y:S01]  /*c3e0*/  MUFU.EX2 R160, R160 ;  /* 0x000000a000a07308 */ /* 0x000fe20000000800 */
[----:B------:R-:W-:-:S07]  /*c3f0*/  FFMA.FTZ R13, R63, R24, -R28 ;  /* 0x000000183f0d7223 */ /* 0x000fce000001081c */
[----:B------:R-:W1:Y:S01]  /*c400*/  MUFU.EX2 R158, R158 ;  /* 0x0000009e009e7308 */ /* 0x000e620000000800 */
[----:B---3--:R-:W-:Y:S01]  /*c410*/  FADD.FTZ R32, R162, R9 ;  /* 0x00000009a2207221 */ /* 0x008fe20000010000 */
        /* <DEDUP_REMOVED lines=16> */
[----:B------:R-:W-:Y:S08]  /*c520*/  MUFU.EX2 R18, R18 ;  /* 0x0000001200127308 */ /* 0x000ff00000000800 */
[----:B------:R-:W2:Y:S01]  /*c530*/  MUFU.EX2 R14, R14 ;  /* 0x0000000e000e7308 */ /* 0x000ea20000000800 */
[----:B0-----:R-:W-:Y:S01]  /*c540*/  FADD.FTZ R28, R20, R25 ;  /* 0x00000019141c7221 */ /* 0x001fe20000010000 */
[----:B------:R-:W-:-:S06]  /*c550*/  FADD.FTZ R24, R21, R24 ;  /* 0x0000001815187221 */ /* 0x000fcc0000010000 */
[----:B------:R-:W-:Y:S08]  /*c560*/  MUFU.EX2 R11, R68 ;  /* 0x00000044000b7308 */ /* 0x000ff00000000800 */
[----:B------:R-:W0:Y:S01]  /*c570*/  MUFU.EX2 R8, R8 ;  /* 0x0000000800087308 */ /* 0x000e220000000800 */
[----:B-1----:R-:W-:Y:S01]  /*c580*/  FADD.FTZ R25, R13, R28 ;  /* 0x0000001c0d197221 */ /* 0x002fe20000010000 */
[----:B------:R-:W-:-:S06]  /*c590*/  FADD.FTZ R5, R15, R24 ;  /* 0x000000180f057221 */ /* 0x000fcc0000010000 */
[----:B------:R-:W1:Y:S08]  /*c5a0*/  MUFU.EX2 R12, R12 ;  /* 0x0000000c000c7308 */ /* 0x000e700000000800 */
[----:B------:R-:W3:Y:S01]  /*c5b0*/  MUFU.EX2 R9, R9 ;  /* 0x0000000900097308 */ /* 0x000ee20000000800 */
[----:B--2---:R-:W-:Y:S01]  /*c5c0*/  FADD.FTZ R25, R14, R25 ;  /* 0x000000190e197221 */ /* 0x004fe20000010000 */
[----:B------:R-:W-:-:S03]  /*c5d0*/  FADD.FTZ R24, R18, R5 ;  /* 0x0000000512187221 */ /* 0x000fc60000010000 */
[----:B0-----:R-:W-:Y:S01]  /*c5e0*/  FADD.FTZ R28, R8, R25 ;  /* 0x00000019081c7221 */ /* 0x001fe20000010000 */
[----:B------:R-:W-:-:S04]  /*c5f0*/  FADD.FTZ R5, R11, R24 ;  /* 0x000000180b057221 */ /* 0x000fc80000010000 */
[----:B-1----:R-:W-:Y:S01]  /*c600*/  FADD.FTZ R36, R12, R5 ;  /* 0x000000050c247221 */ /* 0x002fe20000010000 */
        /* <DEDUP_REMOVED lines=136> */
[C---:B------:R-:W-:Y:S01]  /*ce90*/  FMUL.FTZ R27, R4.reuse, R27 ;  /* 0x0000001b041b7220 */ /* 0x040fe20000410000 */
[C---:B------:R-:W-:Y:S01]  /*cea0*/  FMUL.FTZ R29, R4.reuse, R29 ;  /* 0x0000001d041d7220 */ /* 0x040fe20000410000 */
[C---:B------:R-:W-:Y:S01]  /*ceb0*/  FMUL.FTZ R25, R4.reuse, R25 ;  /* 0x0000001904197220 */ /* 0x040fe20000410000 */
[C---:B------:R-:W-:Y:S01]  /*cec0*/  FMUL.FTZ R5, R4.reuse, R5 ;  /* 0x0000000504057220 */ /* 0x040fe20000410000 */
[----:B------:R-:W-:Y:S01]  /*ced0*/  FMUL.FTZ R37, R4, R37 ;  /* 0x0000002504257220 */ /* 0x000fe20000410000 */
        /* <DEDUP_REMOVED lines=19> */
[----:B-1----:R-:W-:-:S04]  /*d010*/  FMUL.FTZ R37, R43, R130 ;  /* 0x000000822b257220 */ /* 0x002fc80000410000 */
        /* <DEDUP_REMOVED lines=61> */
[C---:B------:R-:W-:Y:S01]  /*d3f0*/  FMUL.FTZ R47, R4.reuse, R47 ;  /* 0x0000002f042f7220 */ /* 0x040fe20000410000 */
[----:B------:R-:W-:Y:S02]  /*d400*/  FMUL.FTZ R45, R4, R45 ;  /* 0x0000002d042d7220 */ /* 0x000fe40000410000 */
        /* <DEDUP_REMOVED lines=48> */
[C---:B------:R-:W-:Y:S02]  /*d710*/  FMUL.FTZ R131, R4.reuse, R131 ;  /* 0x0000008304837220 */ /* 0x040fe40000410000 */
[----:B------:R2:W-:Y:S01]  /*d720*/  ST.E desc[UR36][R16.64+0x3ac], R37 ;  /* 0x0003ac2510007985 */ /* 0x0005e2000c101924 */
[----:B---3--:R-:W-:Y:S01]  /*d730*/  FMUL.FTZ R33, R43, R42 ;  /* 0x0000002a2b217220 */ /* 0x008fe20000410000 */
[----:B------:R-:W-:-:S02]  /*d740*/  FMUL.FTZ R129, R4, R129 ;  /* 0x0000008104817220 */ /* 0x000fc40000410000 */
[----:B------:R3:W-:Y:S01]  /*d750*/  ST.E desc[UR36][R16.64+0x3b8], R41 ;  /* 0x0003b82910007985 */ /* 0x0007e2000c101924 */
[C---:B0-----:R-:W-:Y:S01]  /*d760*/  FMUL.FTZ R35, R43.reuse, R40 ;  /* 0x000000282b237220 */ /* 0x041fe20000410000 */
        /* <DEDUP_REMOVED lines=10> */
[C---:B---3--:R-:W-:Y:S01]  /*d810*/  FMUL.FTZ R41, R43.reuse, R26 ;  /* 0x0000001a2b297220 */ /* 0x048fe20000410000 */
        /* <DEDUP_REMOVED lines=92> */
[----:B------:R-:W-:Y:S04]  /*dde0*/  ST.E desc[UR36][R16.64+0x3dc], R39 ;  /* 0x0003dc2710007985 */ /* 0x000fe8000c101924 */
[----:B------:R4:W-:Y:S04]  /*ddf0*/  ST.E desc[UR36][R16.64+0x3e8], R37 ;  /* 0x0003e82510007985 */ /* 0x0009e8000c101924 */
[----:B------:R4:W-:Y:S04]  /*de00*/  ST.E desc[UR36][R16.64+0x3ec], R41 ;  /* 0x0003ec2910007985 */ /* 0x0009e8000c101924 */
[----:B------:R-:W-:Y:S04]  /*de10*/  ST.E desc[UR36][R16.64+0x3f8], R45 ;  /* 0x0003f82d10007985 */ /* 0x000fe8000c101924 */
[----:B------:R-:W-:Y:S04]  /*de20*/  ST.E desc[UR36][R16.64+0x3fc], R47 ;  /* 0x0003fc2f10007985 */ /* 0x000fe8000c101924 */
[----:B------:R4:W-:Y:S01]  /*de30*/  ST.E desc[UR36][R16.64+0x408], R43 ;  /* 0x0004082b10007985 */ /* 0x0009e2000c101924 */
[----:B------:R1:W-:Y:S06]  /*de40*/  BAR.SYNC.DEFER_BLOCKING R209, 0x100 ;  /* 0x000400d10000751d */ /* 0x0003ec0000010000 */
[----:B------:R-:W4:Y:S04]  /*de50*/  LDL R144, [R1+0x1f8] ;  /* 0x0001f80001907983 */ /* 0x000f280000100800 */
        /* <DEDUP_REMOVED lines=128> */
[----:B------:R-:W4:Y:S04]  /*e660*/  LD.E.64 R4, desc[UR36][R16.64+0x88] ;  /* 0x0000882410047980 */ /* 0x000f28000c101b00 */
        /* <DEDUP_REMOVED lines=128> */
[----:B0-----:R-:W4:Y:S01]  /*ee70*/  LDL R187, [R1+0x68] ;  /* 0x0000680001bb7983 */ /* 0x001f220000100800 */
[----:B------:R-:W-:-:S03]  /*ee80*/  IMAD R4, R144, 0xc00, R4 ;  /* 0x00000c0090047824 */ /* 0x000fc600078e0204 */
        /* <DEDUP_REMOVED lines=1230> */
.L_x_3468:
[----:B------:R-:W-:Y:S05]  /*13b70*/  BSYNC B0 ;  /* 0x0000000000007941 */ /* 0x000fea0003800000 */
.L_x_3467:
        /* <DEDUP_REMOVED lines=9> */
.L_x_3450:
[----:B------:R-:W-:-:S13]  /*13c10*/  ISETP.GE.AND P0, PT, R10, UR40, PT ;  /* 0x000000280a007c0c */ /* 0x000fda000bf06270 */
[----:B------:R-:W-:Y:S05]  /*13c20*/  @!P0 BRA `(.L_x_3470) ;  /* 0x000000b000b88947 */ /* 0x000fea0003800000 */
[----:B------:R1:W5:Y:S01]  /*13c30*/  LDL.64 R2, [R1+0x158] ;  /* 0x0001580001027983 */ /* 0x0003620000100a00 */
[----:B------:R-:W-:-:S05]  /*13c40*/  IADD3 R4, P0, R16, 0x28, RZ ;  /* 0x0000002810047810 */ /* 0x000fca0007f1e0ff */
[----:B------:R-:W-:-:S08]  /*13c50*/  IMAD.X R5, RZ, RZ, R17, P0 ;  /* 0x000000ffff057224 */ /* 0x000fd000000e0611 */
.L_x_3503:
        /* <DEDUP_REMOVED lines=20> */
.L_x_3472:
[----:B------:R-:W-:Y:S05]  /*13da0*/  BSYNC B0 ;  /* 0x0000000000007941 */ /* 0x000fea0003800000 */
.L_x_3471:
        /* <DEDUP_REMOVED lines=10> */
.L_x_3474:
[----:B------:R-:W-:Y:S05]  /*13e50*/  BSYNC B0 ;  /* 0x0000000000007941 */ /* 0x000fea0003800000 */
.L_x_3473:
[----:B------:R-:W-:Y:S04]  /*13e60*/  BSSY B0, `(.L_x_3475) ;  /* 0x0000006000007945 */ /* 0x000fe80003800000 */
[----:B--2---:R-:W-:Y:S05]  /*13e70*/  @P0 BRA `(.L_x_3476) ;  /* 0x0000000000100947 */ /* 0x004fea0003800000 */
[----:B-----5:R-:W-:Y:S01]  /*13e80*/  IMAD R0, R0, 0x8, R8 ;  /* 0x0000000800007824 */ /* 0x020fe200078e0208 */
[----:B0-----:R-:W-:-:S04]  /*13e90*/  SHF.L.U32 R7, R6, 0x1f, RZ ;  /* 0x0000001f06077819 */ /* 0x001fc800000006ff */
[----:B------:R-:W0:Y:S02]  /*13ea0*/  SYNCS.PHASECHK.TRANS64.TRYWAIT P0, [R0+URZ], R7 ;  /* 0x00000007000075a7 */ /* 0x000e24000800017f */
[----:B0-----:R-:W-:Y:S05]  /*13eb0*/  @!P0 BRA `(.L_x_3477) ;  /* 0x00000158003c8947 */ /* 0x001fea0003800000 */
.L_x_3476:
[----:B------:R-:W-:Y:S05]  /*13ec0*/  BSYNC B0 ;  /* 0x0000000000007941 */ /* 0x000fea0003800000 */
.L_x_3475:
        /* <DEDUP_REMOVED lines=59> */
.L_x_3479:
[----:B------:R-:W-:Y:S05]  /*14280*/  BSYNC B0 ;  /* 0x0000000000007941 */ /* 0x000fea0003800000 */
.L_x_3478:
        /* <DEDUP_REMOVED lines=13> */
.L_x_3481:
[----:B------:R-:W-:Y:S05]  /*14360*/  BSYNC B0 ;  /* 0x0000000000007941 */ /* 0x000fea0003800000 */
.L_x_3480:
        /* <DEDUP_REMOVED lines=8> */
.L_x_3483:
[----:B------:R-:W-:Y:S05]  /*143f0*/  BSYNC B0 ;  /* 0x0000000000007941 */ /* 0x000fea0003800000 */
.L_x_3482:
[----:B------:R-:W2:Y:S04]  /*14400*/  LDL R5, [R1+0x70] ;  /* 0x0000700001057983 */ /* 0x000ea80000100800 */
[----:B------:R-:W3:Y:S04]  /*14410*/  LD.E R11, desc[UR36][R2.64] ;  /* 0x00000024020b7980 */ /* 0x000ee8000c101900 */
[----:B------:R-:W3:Y:S04]  /*14420*/  LDL.64 R20, [R1+0xf8] ;  /* 0x0000f80001147983 */ /* 0x000ee80000100a00 */
[----:B0----5:R-:W4:Y:S04]  /*14430*/  LDL.64 R6, [R1+0xf0] ;  /* 0x0000f00001067983 */ /* 0x021f280000100a00 */
[----:B------:R-:W4:Y:S04]  /*14440*/  LDL.64 R8, [R1+0xf0] ;  /* 0x0000f00001087983 */ /* 0x000f280000100a00 */
        /* <DEDUP_REMOVED lines=14> */
[----:B------:R-:W2:Y:S08]  /*14530*/  LDL R5, [R1] ;  /* 0x0000000001057983 */ /* 0x000eb00000100800 */
[----:B------:R-:W-:Y:S01]  /*14540*/  HGMMA.64x96x16.F32 R24, gdesc[UR4], R24, UP0, gsb0 ;  /* 0x01600000041879f0 */ /* 0x000fe2000b800818 */
[----:B------:R-:W-:-:S02]  /*14550*/  VIADD R6, R4, 0x2 ;  /* 0x0000000204067836 */ /* 0x000fc40000000000 */
[----:B------:R-:W-:Y:S01]  /*14560*/  IMAD.MOV.U32 R7, RZ, RZ, R21 ;  /* 0x000000ffff077224 */ /* 0x000fe200078e0015 */
[----:B------:R-:W-:Y:S02]  /*14570*/  R2UR UR4, R8 ;  /* 0x00000000080472ca */ /* 0x000fe400000e0000 */
[----:B------:R-:W-:Y:S02]  /*14580*/  R2UR UR6, R6 ;  /* 0x00000000060672ca */ /* 0x000fe400000e0000 */
[----:B------:R-:W-:Y:S02]  /*14590*/  R2UR UR7, R7 ;  /* 0x00000000070772ca */ /* 0x000fe400000e0000 */
[----:B------:R-:W-:Y:S02]  /*145a0*/  R2UR UR5, R9 ;  /* 0x00000000090572ca */ /* 0x000fe400000e0000 */
[----:B------:R-:W3:Y:S01]  /*145b0*/  LDL.64 R8, [R1+0xf0] ;  /* 0x0000f00001087983 */ /* 0x000ee20000100a00 */
[----:B------:R-:W-:Y:S01]  /*145c0*/  VIADD R12, R12, 0x4 ;  /* 0x000000040c0c7836 */ /* 0x000fe20000000000 */
[----:B------:R-:W-:-:S02]  /*145d0*/  WARPGROUP.DEPBAR.LE gsb0, 0x0 ;  /* 0x00008000000079c5 */ /* 0x000fc40000010000 */
[----:B------:R-:W-:-:S07]  /*145e0*/  WARPGROUP.ARRIVE ;  /* 0x00000000000079c5 */ /* 0x000fce0000000000 */
[----:B------:R-:W-:Y:S01]  /*145f0*/  HGMMA.64x96x16.F32 R24, gdesc[UR4], R24, gsb0 ;  /* 0x01600000041879f0 */ /* 0x000fe20008000818 */
[----:B------:R-:W-:Y:S02]  /*14600*/  VIADD R6, R4, 0x4 ;  /* 0x0000000404067836 */ /* 0x000fe40000000000 */
[----:B------:R-:W-:Y:S01]  /*14610*/  IMAD.MOV.U32 R7, RZ, RZ, R21 ;  /* 0x000000ffff077224 */ /* 0x000fe200078e0015 */
[----:B------:R-:W-:Y:S02]  /*14620*/  R2UR UR4, R12 ;  /* 0x000000000c0472ca */ /* 0x000fe400000e0000 */
[----:B------:R-:W-:Y:S02]  /*14630*/  R2UR UR6, R6 ;  /* 0x00000000060672ca */ /* 0x000fe400000e0000 */
[----:B------:R-:W-:Y:S02]  /*14640*/  R2UR UR7, R7 ;  /* 0x00000000070772ca */ /* 0x000fe400000e0000 */
[----:B------:R-:W-:-:S02]  /*14650*/  R2UR UR5, R13 ;  /* 0x000000000d0572ca */ /* 0x000fc400000e0000 */
[----:B------:R-:W4:Y:S01]  /*14660*/  LDL.64 R12, [R1+0xf0] ;  /* 0x0000f000010c7983 */ /* 0x000f220000100a00 */
[----:B------:R-:W-:Y:S01]  /*14670*/  VIADD R14, R14, 0x6 ;  /* 0x000000060e0e7836 */ /* 0x000fe20000000000 */
[----:B------:R-:W-:Y:S02]  /*14680*/  WARPGROUP.DEPBAR.LE gsb0, 0x0 ;  /* 0x00008000000079c5 */ /* 0x000fe40000010000 */
        /* <DEDUP_REMOVED lines=8> */
[----:B------:R-:W2:Y:S01]  /*14710*/  LDL.64 R14, [R1+0xf0] ;  /* 0x0000f000010e7983 */ /* 0x000ea20000100a00 */
        /* <DEDUP_REMOVED lines=11> */
[----:B---3--:R-:W-:Y:S01]  /*147d0*/  VIADD R8, R8, 0x402 ;  /* 0x0000040208087836 */ /* 0x008fe20000000000 */
        /* <DEDUP_REMOVED lines=9> */
[----:B------:R-:W3:Y:S01]  /*14870*/  LDL.64 R8, [R1+0xf0] ;  /* 0x0000f00001087983 */ /* 0x000ee20000100a00 */
[----:B----4-:R-:W-:Y:S01]  /*14880*/  VIADD R12, R12, 0x404 ;  /* 0x000004040c0c7836 */ /* 0x010fe20000000000 */
        /* <DEDUP_REMOVED lines=10> */
[----:B--2---:R-:W-:Y:S01]  /*14930*/  VIADD R14, R14, 0x406 ;  /* 0x000004060e0e7836 */ /* 0x004fe20000000000 */
        /* <DEDUP_REMOVED lines=63> */
[----:B------:R-:W-:Y:S01]  /*14d30*/  R2UR UR5, R19 ;  /* 0x00000000130572ca */ /* 0x000fe200000e0000 */
[----:B---3--:R-:W-:-:S02]  /*14d40*/  VIADD R8, R8, 0xc02 ;  /* 0x00000c0208087836 */ /* 0x008fc40000000000 */
        /* <DEDUP_REMOVED lines=9> */
[----:B----4-:R-:W-:Y:S01]  /*14de0*/  VIADD R12, R12, 0xc04 ;  /* 0x00000c040c0c7836 */ /* 0x010fe20000000000 */
[----:B------:R0:W-:Y:S01]  /*14df0*/  STL [R1+0x70], R0 ;  /* 0x0000700001007387 */ /* 0x0001e20000100800 */
[----:B------:R-:W-:Y:S01]  /*14e00*/  VIADD R20, R4, 0x904 ;  /* 0x0000090404147836 */ /* 0x000fe20000000000 */
[----:B------:R-:W-:-:S02]  /*14e10*/  WARPGROUP.DEPBAR.LE gsb0, 0x0 ;  /* 0x00008000000079c5 */ /* 0x000fc40000010000 */
[----:B------:R-:W-:Y:S01]  /*14e20*/  WARPGROUP.ARRIVE ;  /* 0x00000000000079c5 */ /* 0x000fe20000000000 */
[----:B--2---:R-:W-:Y:S01]  /*14e30*/  VIADD R14, R14, 0xc06 ;  /* 0x00000c060e0e7836 */ /* 0x004fe20000000000 */
[----:B------:R0:W5:Y:S05]  /*14e40*/  LDL R7, [R1+0xc] ;  /* 0x00000c0001077983 */ /* 0x00016a0000100800 */
[----:B------:R-:W-:Y:S01]  /*14e50*/  HGMMA.64x96x16.F32 R24, gdesc[UR4], R24, gsb0 ;  /* 0x01600000041879f0 */ /* 0x000fe20008000818 */
[----:B------:R-:W-:Y:S02]  /*14e60*/  R2UR UR6, R20 ;  /* 0x00000000140672ca */ /* 0x000fe400000e0000 */
[----:B------:R-:W-:-:S02]  /*14e70*/  R2UR UR7, R21 ;  /* 0x00000000150772ca */ /* 0x000fc400000e0000 */
[----:B------:R-:W-:Y:S02]  /*14e80*/  R2UR UR4, R12 ;  /* 0x000000000c0472ca */ /* 0x000fe400000e0000 */
[----:B------:R-:W-:Y:S01]  /*14e90*/  R2UR UR5, R13 ;  /* 0x000000000d0572ca */ /* 0x000fe200000e0000 */
[----:B------:R-:W-:Y:S01]  /*14ea0*/  VIADD R20, R4, 0x906 ;  /* 0x0000090604147836 */ /* 0x000fe20000000000 */
[----:B------:R-:W-:Y:S02]  /*14eb0*/  WARPGROUP.DEPBAR.LE gsb0, 0x0 ;  /* 0x00008000000079c5 */ /* 0x000fe40000010000 */
[----:B------:R-:W-:-:S09]  /*14ec0*/  WARPGROUP.ARRIVE ;  /* 0x00000000000079c5 */ /* 0x000fd20000000000 */
        /* <DEDUP_REMOVED lines=26> */
[----:B------:R-:W-:-:S04]  /*15070*/  LOP3.LUT R5, R5, 0x1, RZ, 0xfc, !PT ;  /* 0x0000000105057812 */ /* 0x000fc800078efcff */
[----:B------:R-:W-:Y:S01]  /*15080*/  ISETP.NE.AND P0, PT, R5, 0x3, PT ;  /* 0x000000030500780c */ /* 0x000fe20003f05270 */
[----:B------:R-:W-:-:S12]  /*15090*/  BSSY B0, `(.L_x_3485) ;  /* 0x0000003000007945 */ /* 0x000fd80003800000 */
[----:B0-----:R-:W-:Y:S05]  /*150a0*/  @!P0 BRA `(.L_x_3486) ;  /* 0x0000000000048947 */ /* 0x001fea0003800000 */
[----:B------:R-:W-:Y:S01]  /*150b0*/  BPT.TRAP 0x1 ;  /* 0x000000040000795c */ /* 0x000fe20000300000 */
.L_x_3486:
[----:B------:R-:W-:Y:S05]  /*150c0*/  BSYNC B0 ;  /* 0x0000000000007941 */ /* 0x000fea0003800000 */
.L_x_3485:
        /* <DEDUP_REMOVED lines=23> */
[----:B------:R-:W-:-:S03]  /*15240*/  FMUL.FTZ R74, R29, R11 ;  /* 0x0000000b1d4a7220 */ /* 0x000fc60000410000 */
[----:B------:R0:W2:Y:S01]  /*15250*/  MUFU.TANH R83, R33 ;  /* 0x0000002100537308 */ /* 0x0000a20000002400 */
[-C--:B------:R-:W-:Y:S01]  /*15260*/  FMUL.FTZ R29, R42, R11.reuse ;  /* 0x0000000b2a1d7220 */ /* 0x080fe20000410000 */
[-C--:B------:R-:W-:Y:S01]  /*15270*/  FMUL.FTZ R20, R30, R11.reuse ;  /* 0x0000000b1e147220 */ /* 0x080fe20000410000 */
[----:B0-----:R-:W-:Y:S01]  /*15280*/  SHF.R.S32.HI R33, RZ, 0x1f, R14 ;  /* 0x0000001fff217819 */ /* 0x001fe2000001140e */
[----:B------:R-:W-:-:S03]  /*15290*/  FMUL.FTZ R30, R43, R11 ;  /* 0x0000000b2b1e7220 */ /* 0x000fc60000410000 */
[----:B------:R-:W-:-:S04]  /*152a0*/  LEA.HI R42, R33, R14, RZ, 0x7 ;  /* 0x0000000e212a7211 */ /* 0x000fc800078f38ff */
[----:B------:R-:W-:Y:S01]  /*152b0*/  LOP3.LUT R43, R42, 0xffffff80, RZ, 0xc0, !PT ;  /* 0xffffff802a2b7812 */ /* 0x000fe200078ec0ff */
[-C--:B------:R-:W-:Y:S01]  /*152c0*/  FMUL.FTZ R13, R27, R11.reuse ;  /* 0x0000000b1b0d7220 */ /* 0x080fe20000410000 */
[----:B------:R-:W-:-:S03]  /*152d0*/  FMUL.FTZ R27, R38, R11 ;  /* 0x0000000b261b7220 */ /* 0x000fc60000410000 */
[----:B------:R-:W-:Y:S02]  /*152e0*/  IMAD.IADD R43, R14, 0x1, -R43 ;  /* 0x000000010e2b7824 */ /* 0x000fe400078e0a2b */
[-C--:B------:R-:W-:Y:S01]  /*152f0*/  FMUL.FTZ R38, R40, R11.reuse ;  /* 0x0000000b28267220 */ /* 0x080fe20000410000 */
[-C--:B------:R-:W-:Y:S01]  /*15300*/  FMUL.FTZ R72, R25, R11.reuse ;  /* 0x0000000b19487220 */ /* 0x080fe20000410000 */
[-C--:B------:R-:W-:Y:S01]  /*15310*/  FMUL.FTZ R73, R28, R11.reuse ;  /* 0x0000000b1c497220 */ /* 0x080fe20000410000 */
[-C--:B------:R-:W-:Y:S01]  /*15320*/  FMUL.FTZ R40, R44, R11.reuse ;  /* 0x0000000b2c287220 */ /* 0x080fe20000410000 */
[-C--:B------:R-:W-:Y:S01]  /*15330*/  FMUL.FTZ R25, R34, R11.reuse ;  /* 0x0000000b22197220 */ /* 0x080fe20000410000 */
[-C--:B------:R-:W-:Y:S01]  /*15340*/  FMUL.FTZ R28, R39, R11.reuse ;  /* 0x0000000b271c7220 */ /* 0x080fe20000410000 */
[----:B------:R-:W-:Y:S01]  /*15350*/  SHF.R.S32.HI R44, RZ, 0x1f, R43 ;  /* 0x0000001fff2c7819 */ /* 0x000fe2000001142b */
[-C--:B------:R-:W-:Y:S01]  /*15360*/  FMUL.FTZ R34, R36, R11.reuse ;  /* 0x0000000b24227220 */ /* 0x080fe20000410000 */
[-C--:B------:R-:W-:Y:S01]  /*15370*/  FMUL.FTZ R39, R41, R11.reuse ;  /* 0x0000000b29277220 */ /* 0x080fe20000410000 */
[-C--:B------:R-:W-:Y:S01]  /*15380*/  FMUL.FTZ R36, R37, R11.reuse ;  /* 0x0000000b25247220 */ /* 0x080fe20000410000 */
[-C--:B------:R-:W-:Y:S01]  /*15390*/  FMUL.FTZ R41, R45, R11.reuse ;  /* 0x0000000b2d297220 */ /* 0x080fe20000410000 */
[-C--:B------:R-:W-:Y:S01]  /*153a0*/  FMUL.FTZ R37, R46, R11.reuse ;  /* 0x0000000b2e257220 */ /* 0x080fe20000410000 */
[-C--:B------:R-:W-:Y:S01]  /*153b0*/  FMUL.FTZ R48, R48, R11.reuse ;  /* 0x0000000b30307220 */ /* 0x080fe20000410000 */
[----:B------:R-:W-:Y:S01]  /*153c0*/  LEA.HI R45, R33, R14, RZ, 0x2 ;  /* 0x0000000e212d7211 */ /* 0x000fe200078f10ff */
[----:B------:R-:W-:Y:S01]  /*153d0*/  FMUL.FTZ R12, R26, R11 ;  /* 0x0000000b1a0c7220 */ /* 0x000fe20000410000 */
[----:B------:R-:W-:Y:S01]  /*153e0*/  LEA.HI R46, R44, R43, RZ, 0x2 ;  /* 0x0000002b2c2e7211 */ /* 0x000fe200078f10ff */
[-C--:B------:R-:W-:Y:S01]  /*153f0*/  FMUL.FTZ R26, R35, R11.reuse ;  /* 0x0000000b231a7220 */ /* 0x080fe20000410000 */
[----:B------:R-:W-:Y:S01]  /*15400*/  FMUL.FTZ R35, R47, R11 ;  /* 0x0000000b2f237220 */ /* 0x000fe20000410000 */
[----:B------:R0:W3:Y:S01]  /*15410*/  MUFU.TANH R77, R48 ;  /* 0x00000030004d7308 */ /* 0x0000e20000002400 */
[----:B------:R-:W-:-:S02]  /*15420*/  LOP3.LUT R45, R45, 0xfffffffc, RZ, 0xc0, !PT ;  /* 0xfffffffc2d2d7812 */ /* 0x000fc400078ec0ff */
[--C-:B------:R-:W-:Y:S02]  /*15430*/  SHF.R.S32.HI R47, RZ, 0x2, R46.reuse ;  /* 0x00000002ff2f7819 */ /* 0x100fe4000001142e */
[----:B0-----:R-:W-:Y:S01]  /*15440*/  SHF.R.S32.HI R48, RZ, 0x1f, R46 ;  /* 0x0000001fff307819 */ /* 0x001fe2000001142e */
        /* <DEDUP_REMOVED lines=22> */
[-C--:B------:R-:W-:Y:S01]  /*155b0*/  FMUL.FTZ R32, R52, R11.reuse ;  /* 0x0000000b34207220 */ /* 0x080fe20000410000 */
[----:B------:R-:W-:Y:S01]  /*155c0*/  LOP3.LUT R46, R46, 0x7ffffffc, RZ, 0xc0, !PT ;  /* 0x7ffffffc2e2e7812 */ /* 0x000fe200078ec0ff */
[----:B------:R-:W0:Y:S01]  /*155d0*/  SHFL.IDX PT, R18, R47, RZ, 0x1c1f ;  /* 0x001c1fff2f127589 */ /* 0x000e2200000e0000 */
[----:B------:R-:W-:Y:S02]  /*155e0*/  IMAD.MOV.U32 R19, RZ, RZ, -0x60 ;  /* 0xffffffa0ff137424 */ /* 0x000fe400078e00ff */
        /* <DEDUP_REMOVED lines=18> */
[-C--:B-1----:R-:W-:Y:S01]  /*15710*/  FMUL.FTZ R32, R62, R11.reuse ;  /* 0x0000000b3e207220 */ /* 0x082fe20000410000 */
[-C--:B------:R-:W-:Y:S01]  /*15720*/  FMUL.FTZ R68, R68, R11.reuse ;  /* 0x0000000b44447220 */ /* 0x080fe20000410000 */
[-C--:B------:R-:W-:Y:S01]  /*15730*/  FMUL.FTZ R69, R69, R11.reuse ;  /* 0x0000000b45457220 */ /* 0x080fe20000410000 */
[----:B------:R-:W-:Y:S01]  /*15740*/  FMUL.FTZ R54, R70, R11 ;  /* 0x0000000b46367220 */ /* 0x000fe20000410000 */
[----:B------:R-:W-:-:S02]  /*15750*/  IMAD.IADD R46, R43, 0x1, -R46 ;  /* 0x000000012b2e7824 */ /* 0x000fc400078e0a2e */
[----:B------:R-:W-:Y:S01]  /*15760*/  FMUL.FTZ R11, R71, R11 ;  /* 0x0000000b470b7220 */ /* 0x000fe20000410000 */
[----:B------:R-:W-:Y:S01]  /*15770*/  IMAD R19, R10, R19, 0x1 ;  /* 0x000000010a137424 */ /* 0x000fe200078e0213 */
[----:B------:R-:W1:Y:S03]  /*15780*/  MUFU.TANH R24, R24 ;  /* 0x0000001800187308 */ /* 0x000e660000002400 */
[----:B------:R-:W-:Y:S01]  /*15790*/  IMAD R19, R46, -0x2, R19 ;  /* 0xfffffffe2e137824 */ /* 0x000fe200078e0213 */
        /* <DEDUP_REMOVED lines=64> */
.L_x_3492:
[----:B------:R-:W-:Y:S05]  /*15ba0*/  BSYNC B2 ;  /* 0x0000000000027941 */ /* 0x000fea0003800000 */
.L_x_3491:
[----:B------:R-:W-:Y:S01]  /*15bb0*/  LOP3.LUT R9, RZ, R9, RZ, 0x33, !PT ;  /* 0x00000009ff097212 */ /* 0x000fe200078e33ff */
[----:B------:R-:W-:Y:S06]  /*15bc0*/  BRA `(.L_x_3493) ;  /* 0x0000000000187947 */ /* 0x000fec0003800000 */
.L_x_3490:
[----:B------:R-:W-:-:S13]  /*15bd0*/  ISETP.NE.AND P0, PT, R6, 0x1, PT ;  /* 0x000000010600780c */ /* 0x000fda0003f05270 */
[----:B------:R-:W-:Y:S05]  /*15be0*/  @!P0 BRA `(.L_x_3493) ;  /* 0x0000000000108947 */ /* 0x000fea0003800000 */
[----:B------:R-:W2:Y:S04]  /*15bf0*/  LDL R14, [R197+0x1c] ;  /* 0x00001c00c50e7983 */ /* 0x000ea80000100800 */
[----:B------:R-:W3:Y:S01]  /*15c00*/  LDL R18, [R197+0x20] ;  /* 0x00002000c5127983 */ /* 0x000ee20000100800 */
[----:B--2---:R-:W-:-:S05]  /*15c10*/  IMAD.HI.U32 R9, R9, R14, RZ ;  /* 0x0000000e09097227 */ /* 0x004fca00078e00ff */
[----:B---3--:R-:W-:-:S07]  /*15c20*/  SHF.R.U32.HI R9, RZ, R18, R9 ;  /* 0x00000012ff097219 */ /* 0x008fce0000011609 */
.L_x_3493:
[----:B------:R-:W-:Y:S05]  /*15c30*/  BSYNC B1 ;  /* 0x0000000000017941 */ /* 0x000fea0003800000 */
.L_x_3489:
[----:B------:R-:W-:-:S05]  /*15c40*/  IMAD R9, R6, R9, R19 ;  /* 0x0000000906097224 */ /* 0x000fca00078e0213 */
[----:B------:R-:W-:Y:S02]  /*15c50*/  VIMNMX R8, R8, R9, !PT ;  /* 0x0000000908087248 */ /* 0x000fe40007fe0100 */
[----:B------:R-:W-:-:S07]  /*15c60*/  VIADDMNMX R7, R9, R6, R7, PT ;  /* 0x0000000609077246 */ /* 0x000fce0003800107 */
.L_x_3488:
[----:B------:R-:W-:Y:S05]  /*15c70*/  BSYNC B0 ;  /* 0x0000000000007941 */ /* 0x000fea0003800000 */
.L_x_3487:
        /* <DEDUP_REMOVED lines=132> */
.L_x_3499:
[----:B------:R-:W-:Y:S05]  /*164c0*/  BSYNC B2 ;  /* 0x0000000000027941 */ /* 0x000fea0003800000 */
.L_x_3498:
[----:B------:R-:W-:Y:S01]  /*164d0*/  LOP3.LUT R5, RZ, R5, RZ, 0x33, !PT ;  /* 0x00000005ff057212 */ /* 0x000fe200078e33ff */
[----:B------:R-:W-:Y:S06]  /*164e0*/  BRA `(.L_x_3500) ;  /* 0x0000000000187947 */ /* 0x000fec0003800000 */
.L_x_3497:
[----:B------:R-:W-:-:S13]  /*164f0*/  ISETP.NE.AND P6, PT, R6, 0x1, PT ;  /* 0x000000010600780c */ /* 0x000fda0003fc5270 */
[----:B------:R-:W-:Y:S05]  /*16500*/  @!P6 BRA `(.L_x_3500) ;  /* 0x000000000010e947 */ /* 0x000fea0003800000 */
[----:B------:R-:W2:Y:S04]  /*16510*/  LDL R4, [R197+0x1c] ;  /* 0x00001c00c5047983 */ /* 0x000ea80000100800 */
[----:B------:R-:W3:Y:S01]  /*16520*/  LDL R40, [R197+0x20] ;  /* 0x00002000c5287983 */ /* 0x000ee20000100800 */
[----:B--2---:R-:W-:-:S05]  /*16530*/  IMAD.HI.U32 R5, R5, R4, RZ ;  /* 0x0000000405057227 */ /* 0x004fca00078e00ff */
[----:B---3--:R-:W-:-:S07]  /*16540*/  SHF.R.U32.HI R5, RZ, R40, R5 ;  /* 0x00000028ff057219 */ /* 0x008fce0000011605 */
.L_x_3500:
[----:B------:R-:W-:Y:S05]  /*16550*/  BSYNC B1 ;  /* 0x0000000000017941 */ /* 0x000fea0003800000 */
.L_x_3496:
[----:B------:R-:W-:-:S05]  /*16560*/  IMAD R5, R6, R5, R19 ;  /* 0x0000000506057224 */ /* 0x000fca00078e0213 */
[----:B------:R-:W-:Y:S02]  /*16570*/  VIADDMNMX R7, R5, R6, R7, PT ;  /* 0x0000000605077246 */ /* 0x000fe40003800107 */
[----:B------:R-:W-:-:S07]  /*16580*/  VIMNMX R8, R8, R5, !PT ;  /* 0x0000000508087248 */ /* 0x000fce0007fe0100 */
.L_x_3495:
[----:B------:R-:W-:Y:S05]  /*16590*/  BSYNC B0 ;  /* 0x0000000000007941 */ /* 0x000fea0003800000 */
.L_x_3494:
        /* <DEDUP_REMOVED lines=65> */
[C---:B------:R-:W-:Y:S02]  /*169b0*/  ISETP.GT.AND P0, PT, R8.reuse, RZ, !P6 ;  /* 0x000000ff0800720c */ /* 0x040fe40007704270 */
[C---:B------:R-:W-:Y:S02]  /*169c0*/  ISETP.GT.AND P1, PT, R8.reuse, 0x48, !P1 ;  /* 0x000000480800780c */ /* 0x040fe40004f24270 */
        /* <DEDUP_REMOVED lines=38> */
[----:B------:R-:W-:-:S02]  /*16c30*/  FMNMX.FTZ R9, R56, R9, !PT ;  /* 0x0000000938097209 */ /* 0x000fc40007810000 */
[----:B------:R-:W-:Y:S02]  /*16c40*/  FMNMX.FTZ R4, R26, R5, !PT ;  /* 0x000000051a047209 */ /* 0x000fe40007810000 */
[----:B------:R-:W-:Y:S02]  /*16c50*/  ISETP.LT.OR P0, PT, R7, 0x42, P0 ;  /* 0x000000420700780c */ /* 0x000fe40000701670 */
[----:B------:R-:W-:Y:S02]  /*16c60*/  FMNMX.FTZ R4, R25, R4, !PT ;  /* 0x0000000419047209 */ /* 0x000fe40007810000 */
[----:B------:R-:W-:Y:S02]  /*16c70*/  FMNMX.FTZ R9, R48, R9, !PT ;  /* 0x0000000930097209 */ /* 0x000fe40007810000 */
[----:B------:R-:W-:Y:S02]  /*16c80*/  ISETP.LT.OR P1, PT, R7, 0x49, P1 ;  /* 0x000000490700780c */ /* 0x000fe40000f21670 */
[----:B------:R-:W-:-:S02]  /*16c90*/  FSEL R31, R31, -INF , !P0 ;  /* 0xff8000001f1f7808 */ /* 0x000fc40004000000 */
        /* <DEDUP_REMOVED lines=10> */
[----:B------:R-:W-:Y:S02]  /*16d40*/  ISETP.GT.AND P5, PT, R8, 0x58, !P5 ;  /* 0x000000580800780c */ /* 0x000fe40006fa4270 */
[----:B------:R-:W-:-:S02]  /*16d50*/  ISETP.LT.OR P4, PT, R7, 0x52, P4 ;  /* 0x000000520700780c */ /* 0x000fc40002781670 */
[----:B------:R-:W-:Y:S02]  /*16d60*/  FSEL R32, R15, -INF , !P3 ;  /* 0xff8000000f207808 */ /* 0x000fe40005800000 */
[----:B------:R-:W-:Y:S02]  /*16d70*/  FMNMX.FTZ R5, R33, R4, !PT ;  /* 0x0000000421057209 */ /* 0x000fe40007810000 */
[----:B------:R-:W-:Y:S02]  /*16d80*/  FMNMX.FTZ R9, R18, R9, !PT ;  /* 0x0000000912097209 */ /* 0x000fe40007810000 */
[----:B------:R-:W-:Y:S02]  /*16d90*/  ISETP.GT.AND P0, PT, R8, 0x59, !P6 ;  /* 0x000000590800780c */ /* 0x000fe40007704270 */
[----:B------:R-:W-:Y:S02]  /*16da0*/  ISETP.LT.OR P5, PT, R7, 0x59, P5 ;  /* 0x000000590700780c */ /* 0x000fe40002fa1670 */
[----:B------:R-:W-:-:S02]  /*16db0*/  FSEL R50, R51, -INF , !P4 ;  /* 0xff80000033327808 */ /* 0x000fc40006000000 */
[----:B------:R-:W-:Y:S02]  /*16dc0*/  FMNMX.FTZ R5, R32, R5, !PT ;  /* 0x0000000520057209 */ /* 0x000fe40007810000 */
[----:B------:R-:W-:Y:S02]  /*16dd0*/  FMNMX.FTZ R9, R14, R9, !PT ;  /* 0x000000090e097209 */ /* 0x000fe40007810000 */
[----:B------:R-:W-:Y:S02]  /*16de0*/  ISETP.LT.OR P0, PT, R7, 0x5a, P0 ;  /* 0x0000005a0700780c */ /* 0x000fe40000701670 */
[----:B------:R-:W-:Y:S02]  /*16df0*/  FSEL R51, R54, -INF , !P5 ;  /* 0xff80000036337808 */ /* 0x000fe40006800000 */
[----:B------:R-:W-:Y:S01]  /*16e00*/  FMNMX.FTZ R4, R50, R5, !PT ;  /* 0x0000000532047209 */ /* 0x000fe20007810000 */
[----:B------:R-:W2:Y:S01]  /*16e10*/  LDL R54, [R1+0x440] ;  /* 0x0004400001367983 */ /* 0x000ea20000100800 */
[----:B------:R-:W-:-:S02]  /*16e20*/  FMNMX.FTZ R6, R24, R9, !PT ;  /* 0x0000000918067209 */ /* 0x000fc40007810000 */
[----:B------:R-:W-:Y:S02]  /*16e30*/  FSEL R52, R11, -INF , !P0 ;  /* 0xff8000000b347808 */ /* 0x000fe40004000000 */
[----:B------:R-:W-:Y:S01]  /*16e40*/  FMNMX.FTZ R7, R51, R4, !PT ;  /* 0x0000000433077209 */ /* 0x000fe20007810000 */
[----:B------:R-:W0:Y:S03]  /*16e50*/  SHFL.BFLY PT, R9, R6, 0x2, 0x1f ;  /* 0x0c401f0006097f89 */ /* 0x000e2600000e0000 */
[----:B------:R-:W-:Y:S01]  /*16e60*/  FMNMX.FTZ R7, R52, R7, !PT ;  /* 0x0000000734077209 */ /* 0x000fe20007810000 */
[----:B------:R-:W3:Y:S04]  /*16e70*/  LDL.64 R4, [R1+0x430] ;  /* 0x0004300001047983 */ /* 0x000ee80000100a00 */
[----:B------:R-:W-:Y:S04]  /*16e80*/  STL.64 [R1+0x420], R6 ;  /* 0x0004200601007387 */ /* 0x000fe80000100a00 */
[----:B------:R-:W4:Y:S01]  /*16e90*/  LDL R11, [R1+0x424] ;  /* 0x00042400010b7983 */ /* 0x000f220000100800 */
[----:B0-----:R-:W-:-:S05]  /*16ea0*/  FMNMX.FTZ R9, R6, R9, !PT ;  /* 0x0000000906097209 */ /* 0x001fca0007810000 */
[----:B------:R-:W0:Y:S02]  /*16eb0*/  SHFL.BFLY PT, R12, R9, 0x1, 0x1f ;  /* 0x0c201f00090c7f89 */ /* 0x000e2400000e0000 */
[----:B0-----:R-:W-:-:S05]  /*16ec0*/  FMNMX.FTZ R8, R9, R12, !PT ;  /* 0x0000000c09087209 */ /* 0x001fca0007810000 */
[----:B------:R-:W-:Y:S04]  /*16ed0*/  STL [R1+0x420], R8 ;  /* 0x0004200801007387 */ /* 0x000fe80000100800 */
[----:B------:R-:W2:Y:S04]  /*16ee0*/  LDL R12, [R1+0x420] ;  /* 0x00042000010c7983 */ /* 0x000ea80000100800 */
[----:B----4-:R-:W0:Y:S02]  /*16ef0*/  SHFL.BFLY PT, R6, R11, 0x2, 0x1f ;  /* 0x0c401f000b067f89 */ /* 0x010e2400000e0000 */
[----:B0-----:R-:W-:-:S05]  /*16f00*/  FMNMX.FTZ R6, R6, R11, !PT ;  /* 0x0000000b06067209 */ /* 0x001fca0007810000 */
[----:B------:R-:W0:Y:S01]  /*16f10*/  SHFL.BFLY PT, R7, R6, 0x1, 0x1f ;  /* 0x0c201f0006077f89 */ /* 0x000e2200000e0000 */
[----:B--2---:R-:W-:Y:S01]  /*16f20*/  FMUL.FTZ R9, R54, R12 ;  /* 0x0000000c36097220 */ /* 0x004fe20000410000 */
[----:B------:R-:W-:Y:S02]  /*16f30*/  FSETP.NEU.FTZ.AND P0, PT, R12, -INF , PT ;  /* 0xff8000000c00780b */ /* 0x000fe40003f1d000 */
[----:B0-----:R-:W-:Y:S02]  /*16f40*/  FMNMX.FTZ R30, R6, R7, !PT ;  /* 0x00000007061e7209 */ /* 0x001fe40007810000 */
[----:B------:R-:W-:Y:S02]  /*16f50*/  FSEL R9, R9, RZ, P0 ;  /* 0x000000ff09097208 */ /* 0x000fe40000000000 */
[----:B------:R-:W-:Y:S01]  /*16f60*/  FSEL R11, R12, RZ, P0 ;  /* 0x000000ff0c0b7208 */ /* 0x000fe20000000000 */
[CC--:B------:R-:W-:Y:S01]  /*16f70*/  FMUL.FTZ R6, R30.reuse, R54.reuse ;  /* 0x000000361e067220 */ /* 0x0c0fe20000410000 */
[----:B------:R-:W-:Y:S01]  /*16f80*/  FSETP.NEU.FTZ.AND P0, PT, R30, -INF , PT ;  /* 0xff8000001e00780b */ /* 0x000fe20003f1d000 */
[-CC-:B------:R-:W-:Y:S01]  /*16f90*/  FFMA.FTZ R13, R14, R54.reuse, -R9.reuse ;  /* 0x000000360e0d7223 */ /* 0x180fe20000010809 */
[-CC-:B------:R-:W-:Y:S01]  /*16fa0*/  FFMA.FTZ R152, R152, R54.reuse, -R9.reuse ;  /* 0x0000003698987223 */ /* 0x180fe20000010809 */
[-CC-:B------:R-:W-:Y:S01]  /*16fb0*/  FFMA.FTZ R188, R188, R54.reuse, -R9.reuse ;  /* 0x00000036bcbc7223 */ /* 0x180fe20000010809 */
[----:B------:R-:W-:Y:S01]  /*16fc0*/  FSEL R8, R30, RZ, P0 ;  /* 0x000000ff1e087208 */ /* 0x000fe20000000000 */
        /* <DEDUP_REMOVED lines=21> */
[----:B------:R-:W-:Y:S01]  /*17120*/  FSEL R9, R6, RZ, P0 ;  /* 0x000000ff06097208 */ /* 0x000fe20000000000 */
[----:B------:R-:W-:Y:S01]  /*17130*/  FADD.FTZ R11, R20, -R11 ;  /* 0x8000000b140b7221 */ /* 0x000fe20000010000 */
[----:B------:R-:W-:-:S03]  /*17140*/  FADD.FTZ R21, R21, -R8 ;  /* 0x8000000815157221 */ /* 0x000fc60000010000 */
[-CC-:B------:R-:W-:Y:S01]  /*17150*/  FFMA.FTZ R153, R53, R54.reuse, -R9.reuse ;  /* 0x0000003635997223 */ /* 0x180fe20000010809 */
[-C--:B------:R-:W-:Y:S01]  /*17160*/  FMUL.FTZ R11, R11, R54.reuse ;  /* 0x000000360b0b7220 */ /* 0x080fe20000410000 */
[----:B------:R-:W-:Y:S01]  /*17170*/  FMUL.FTZ R21, R54, R21 ;  /* 0x0000001536157220 */ /* 0x000fe20000410000 */
[-CC-:B------:R-:W-:Y:S01]  /*17180*/  FFMA.FTZ R7, R40, R54.reuse, -R9.reuse ;  /* 0x0000003628077223 */ /* 0x180fe20000010809 */
[----:B------:R-:W-:Y:S01]  /*17190*/  MUFU.EX2 R152, R152 ;  /* 0x0000009800987308 */ /* 0x000fe20000000800 */
[----:B------:R-:W-:-:S07]  /*171a0*/  FFMA.FTZ R155, R47, R54, -R9 ;  /* 0x000000362f9b7223 */ /* 0x000fce0000010809 */
[----:B------:R-:W3:Y:S01]  /*171b0*/  MUFU.EX2 R35, R11 ;  /* 0x0000000b00237308 */ /* 0x000ee20000000800 */
[----:B------:R-:W-:-:S07]  /*171c0*/  FFMA.FTZ R6, R39, R54, -R9 ;  /* 0x0000003627067223 */ /* 0x000fce0000010809 */
[----:B------:R-:W-:Y:S08]  /*171d0*/  MUFU.EX2 R153, R153 ;  /* 0x0000009900997308 */ /* 0x000ff00000000800 */
[----:B------:R-:W0:Y:S01]  /*171e0*/  MUFU.EX2 R36, R21 ;  /* 0x0000001500247308 */ /* 0x000e220000000800 */
[----:B------:R-:W-:-:S07]  /*171f0*/  FFMA.FTZ R179, R46, R54, -R9 ;  /* 0x000000362eb37223 */ /* 0x000fce0000010809 */
[----:B------:R-:W1:Y:S08]  /*17200*/  MUFU.EX2 R188, R188 ;  /* 0x000000bc00bc7308 */ /* 0x000e700000000800 */
[----:B------:R-:W2:Y:S01]  /*17210*/  MUFU.EX2 R7, R7 ;  /* 0x0000000700077308 */ /* 0x000ea20000000800 */
[----:B------:R-:W-:-:S07]  /*17220*/  FFMA.FTZ R180, R45, R54, -R9 ;  /* 0x000000362db47223 */ /* 0x000fce0000010809 */
[----:B------:R-:W4:Y:S08]  /*17230*/  MUFU.EX2 R154, R154 ;  /* 0x0000009a009a7308 */ /* 0x000f300000000800 */
[----:B------:R-:W4:Y:S01]  /*17240*/  MUFU.EX2 R155, R155 ;  /* 0x0000009b009b7308 */ /* 0x000f220000000800 */
[----:B---3--:R-:W-:Y:S01]  /*17250*/  FFMA.FTZ R11, R35, R4, R152 ;  /* 0x00000004230b7223 */ /* 0x008fe20000010098 */
[----:B0-----:R-:W-:-:S06]  /*17260*/  FFMA.FTZ R4, R5, R36, R153 ;  /* 0x0000002405047223 */ /* 0x001fcc0000010099 */
[----:B------:R-:W0:Y:S01]  /*17270*/  MUFU.EX2 R187, R187 ;  /* 0x000000bb00bb7308 */ /* 0x000e220000000800 */
[----:B------:R-:W-:-:S07]  /*17280*/  FFMA.FTZ R177, R43, R54, -R9 ;  /* 0x000000362bb17223 */ /* 0x000fce0000010809 */
[----:B------:R-:W3:Y:S01]  /*17290*/  MUFU.EX2 R6, R6 ;  /* 0x0000000600067308 */ /* 0x000ee20000000800 */
[----:B-1----:R-:W-:Y:S01]  /*172a0*/  FADD.FTZ R11, R188, R11 ;  /* 0x0000000bbc0b7221 */ /* 0x002fe20000010000 */
[----:B--2---:R-:W-:-:S06]  /*172b0*/  FADD.FTZ R4, R7, R4 ;  /* 0x0000000407047221 */ /* 0x004fcc0000010000 */
[----:B------:R-:W1:Y:S01]  /*172c0*/  MUFU.EX2 R186, R186 ;  /* 0x000000ba00ba7308 */ /* 0x000e620000000800 */
[----:B------:R-:W-:-:S07]  /*172d0*/  FFMA.FTZ R178, R44, R54, -R9 ;  /* 0x000000362cb27223 */ /* 0x000fce0000010809 */
[----:B------:R-:W2:Y:S01]  /*172e0*/  MUFU.EX2 R179, R179 ;  /* 0x000000b300b37308 */ /* 0x000ea20000000800 */
[----:B----4-:R-:W-:Y:S01]  /*172f0*/  FADD.FTZ R8, R154, R11 ;  /* 0x0000000b9a087221 */ /* 0x010fe20000010000 */
[----:B------:R-:W-:-:S06]  /*17300*/  FADD.FTZ R5, R155, R4 ;  /* 0x000000049b057221 */ /* 0x000fcc0000010000 */
[----:B------:R-:W4:Y:S01]  /*17310*/  MUFU.EX2 R183, R183 ;  /* 0x000000b700b77308 */ /* 0x000f220000000800 */
[----:B------:R-:W-:-:S07]  /*17320*/  FFMA.FTZ R171, R42, R54, -R9 ;  /* 0x000000362aab7223 */ /* 0x000fce0000010809 */
[----:B------:R-:W4:Y:S01]  /*17330*/  MUFU.EX2 R180, R180 ;  /* 0x000000b400b47308 */ /* 0x000f220000000800 */
[----:B0-----:R-:W-:Y:S01]  /*17340*/  FADD.FTZ R11, R187, R8 ;  /* 0x00000008bb0b7221 */ /* 0x001fe20000010000 */
[----:B---3--:R-:W-:-:S06]  /*17350*/  FADD.FTZ R4, R6, R5 ;  /* 0x0000000506047221 */ /* 0x008fcc0000010000 */
        /* <DEDUP_REMOVED lines=75> */
[----:B------:R-:W0:Y:S08]  /*17810*/  MUFU.EX2 R18, R18 ;  /* 0x0000001200127308 */ /* 0x000e300000000800 */
[----:B------:R-:W3:Y:S01]  /*17820*/  MUFU.EX2 R12, R12 ;  /* 0x0000000c000c7308 */ /* 0x000ee20000000800 */
[----:B-1----:R-:W-:Y:S01]  /*17830*/  FADD.FTZ R4, R158, R5 ;  /* 0x000000059e047221 */ /* 0x002fe20000010000 */
[----:B--2---:R-:W-:-:S06]  /*17840*/  FADD.FTZ R24, R20, R25 ;  /* 0x0000001914187221 */ /* 0x004fcc0000010000 */
[----:B------:R-:W1:Y:S08]  /*17850*/  MUFU.EX2 R13, R13 ;  /* 0x0000000d000d7308 */ /* 0x000e700000000800 */
[----:B------:R-:W2:Y:S01]  /*17860*/  MUFU.EX2 R8, R8 ;  /* 0x0000000800087308 */ /* 0x000ea20000000800 */
[----:B----4-:R-:W-:Y:S01]  /*17870*/  FADD.FTZ R5, R15, R4 ;  /* 0x000000040f057221 */ /* 0x010fe20000010000 */
[----:B------:R-:W-:-:S06]  /*17880*/  FADD.FTZ R25, R11, R24 ;  /* 0x000000180b197221 */ /* 0x000fcc0000010000 */
[----:B------:R-:W4:Y:S08]  /*17890*/  MUFU.EX2 R14, R14 ;  /* 0x0000000e000e7308 */ /* 0x000f300000000800 */
[----:B------:R-:W4:Y:S01]  /*178a0*/  MUFU.EX2 R9, R9 ;  /* 0x0000000900097308 */ /* 0x000f220000000800 */
[----:B0-----:R-:W-:Y:S01]  /*178b0*/  FADD.FTZ R4, R18, R5 ;  /* 0x0000000512047221 */ /* 0x001fe20000010000 */
[----:B---3--:R-:W-:-:S03]  /*178c0*/  FADD.FTZ R25, R12, R25 ;  /* 0x000000190c197221 */ /* 0x008fc60000010000 */
[----:B-1----:R-:W-:Y:S01]  /*178d0*/  FADD.FTZ R5, R13, R4 ;  /* 0x000000040d057221 */ /* 0x002fe20000010000 */
[----:B--2---:R-:W-:-:S03]  /*178e0*/  FADD.FTZ R4, R8, R25 ;  /* 0x0000001908047221 */ /* 0x004fc60000010000 */
[----:B----4-:R-:W-:Y:S01]  /*178f0*/  FADD.FTZ R32, R14, R5 ;  /* 0x000000050e207221 */ /* 0x010fe20000010000 */
[----:B------:R0:W-:Y:S01]  /*17900*/  STL [R1+0x424], R30 ;  /* 0x0004241e01007387 */ /* 0x0001e20000100800 */
        /* <DEDUP_REMOVED lines=136> */
[----:B------:R0:W-:Y:S04]  /*18190*/  ST.E desc[UR36][R16.64+0x210], R29 ;  /* 0x0002101d10007985 */ /* 0x0001e8000c101924 */
[----:B------:R1:W-:Y:S04]  /*181a0*/  ST.E desc[UR36][R16.64+0x214], R31 ;  /* 0x0002141f10007985 */ /* 0x0003e8000c101924 */
[----:B------:R2:W-:Y:S04]  /*181b0*/  ST.E desc[UR36][R16.64+0x220], R27 ;  /* 0x0002201b10007985 */ /* 0x0005e8000c101924 */
        /* <DEDUP_REMOVED lines=16> */
[C---:B0-----:R-:W-:Y:S02]  /*182c0*/  FMUL.FTZ R25, R35.reuse, R110 ;  /* 0x0000006e23197220 */ /* 0x041fe40000410000 */
        /* <DEDUP_REMOVED lines=30> */
[----:B------:R0:W-:Y:S01]  /*184b0*/  ST.E desc[UR36][R16.64+0x380], R27 ;  /* 0x0003801b10007985 */ /* 0x0001e2000c101924 */
[C---:B------:R-:W-:Y:S01]  /*184c0*/  FMUL.FTZ R26, R35.reuse, R26 ;  /* 0x0000001a231a7220 */ /* 0x040fe20000410000 */
        /* <DEDUP_REMOVED lines=28> */
[----:B------:R4:W-:Y:S01]  /*18690*/  ST.E desc[UR36][R16.64+0x3b0], R25 ;  /* 0x0003b01910007985 */ /* 0x0009e2000c101924 */
[C---:B0-----:R-:W-:Y:S01]  /*186a0*/  FMUL.FTZ R27, R35.reuse, R48 ;  /* 0x00000030231b7220 */ /* 0x041fe20000410000 */
[C---:B-1----:R-:W-:Y:S01]  /*186b0*/  FMUL.FTZ R29, R35.reuse, R40 ;  /* 0x00000028231d7220 */ /* 0x042fe20000410000 */
[C---:B--2---:R-:W-:Y:S01]  /*186c0*/  FMUL.FTZ R31, R35.reuse, R46 ;  /* 0x0000002e231f7220 */ /* 0x044fe20000410000 */
[C---:B------:R-:W-:Y:S01]  /*186d0*/  FMUL.FTZ R44, R35.reuse, R44 ;  /* 0x0000002c232c7220 */ /* 0x040fe20000410000 */
[C---:B------:R-:W-:Y:S01]  /*186e0*/  FMUL.FTZ R42, R35.reuse, R42 ;  /* 0x0000002a232a7220 */ /* 0x040fe20000410000 */
[C---:B---3--:R-:W-:Y:S01]  /*186f0*/  FMUL.FTZ R5, R35.reuse, R38 ;  /* 0x0000002623057220 */ /* 0x048fe20000410000 */
[C---:B------:R-:W-:Y:S01]  /*18700*/  FMUL.FTZ R34, R36.reuse, R34 ;  /* 0x0000002224227220 */ /* 0x040fe20000410000 */
[----:B------:R-:W-:Y:S01]  /*18710*/  FMUL.FTZ R35, R35, R30 ;  /* 0x0000001e23237220 */ /* 0x000fe20000410000 */
[C---:B------:R-:W-:Y:S01]  /*18720*/  FMUL.FTZ R229, R36.reuse, R229 ;  /* 0x000000e524e57220 */ /* 0x040fe20000410000 */
[C---:B------:R-:W-:Y:S01]  /*18730*/  FMUL.FTZ R191, R36.reuse, R191 ;  /* 0x000000bf24bf7220 */ /* 0x040fe20000410000 */
[C---:B------:R-:W-:Y:S01]  /*18740*/  FMUL.FTZ R189, R36.reuse, R189 ;  /* 0x000000bd24bd7220 */ /* 0x040fe20000410000 */
[C---:B----4-:R-:W-:Y:S01]  /*18750*/  FMUL.FTZ R25, R36.reuse, R32 ;  /* 0x0000002024197220 */ /* 0x050fe20000410000 */
        /* <DEDUP_REMOVED lines=159> */
[----:B------:R-:W4:Y:S04]  /*19150*/  LD.E R27, desc[UR36][R16.64+0x214] ;  /* 0x00021424101b7980 */ /* 0x000f28000c101900 */
[----:B------:R-:W4:Y:S04]  /*19160*/  LD.E R29, desc[UR36][R16.64+0x218] ;  /* 0x00021824101d7980 */ /* 0x000f28000c101900 */
[----:B------:R-:W4:Y:S04]  /*19170*/  LD.E R31, desc[UR36][R16.64+0x21c] ;  /* 0x00021c24101f7980 */ /* 0x000f28000c101900 */
        /* <DEDUP_REMOVED lines=255> */
[----:B------:R-:W4:Y:S04]  /*1a170*/  LD.E R24, desc[UR36][R16.64+0x210] ;  /* 0x0002102410187980 */ /* 0x000f28000c101900 */
        /* <DEDUP_REMOVED lines=72> */
[----:B------:R-:W-:-:S03]  /*1a600*/  IMAD R4, R25, 0xc00, R4 ;  /* 0x00000c0019047824 */ /* 0x000fc600078e0204 */
        /* <DEDUP_REMOVED lines=1158> */
.L_x_3502:
[----:B------:R-:W-:Y:S05]  /*1ee70*/  BSYNC B0 ;  /* 0x0000000000007941 */ /* 0x000fea0003800000 */
.L_x_3501:
        /* <DEDUP_REMOVED lines=9> */
.L_x_3470:
        /* <DEDUP_REMOVED lines=77> */
[----:B------:R-:W3:Y:S04]  /*1f3e0*/  LDL.64 R4, [R1+0x230] ;  /* 0x0002300001047983 */ /* 0x000ee80000100a00 */
[----:B------:R-:W0:Y:S08]  /*1f3f0*/  SHFL.BFLY PT, R3, R6, 0x1, 0x1f ;  /* 0x0c201f0006037f89 */ /* 0x000e3000000e0000 */
[----:B------:R-:W3:Y:S01]  /*1f400*/  @!P2 LDL R134, [R1+0x1fc] ;  /* 0x0001fc000186a983 */ /* 0x000ee20000100800 */
[----:B0-----:R-:W-:-:S03]  /*1f410*/  FADD.FTZ R140, R6, R3 ;  /* 0x00000003068c7221 */ /* 0x001fc60000010000 */
[----:B------:R-:W3:Y:S02]  /*1f420*/  LDL.64 R2, [R1+0x220] ;  /* 0x0002200001027983 */ /* 0x000ee40000100a00 */
[----:B------:R-:W-:Y:S02]  /*1f430*/  FSETP.NE.FTZ.AND P1, PT, R140, RZ, PT ;  /* 0x000000ff8c00720b */ /* 0x000fe40003f35000 */
[----:B--2---:R-:W2:Y:S11]  /*1f440*/  LDL.64 R6, [R1+0x240] ;  /* 0x0002400001067983 */ /* 0x004eb60000100a00 */
[----:B------:R-:W2:Y:S04]  /*1f450*/  @P1 LDL R143, [R1+0x440] ;  /* 0x00044000018f1983 */ /* 0x000ea80000100800 */
[----:B------:R-:W2:Y:S01]  /*1f460*/  @P1 LDL R145, [R1+0x424] ;  /* 0x0004240001911983 */ /* 0x000ea20000100800 */
[----:B------:R-:W-:-:S02]  /*1f470*/  IMAD.MOV.U32 R137, RZ, RZ, RZ ;  /* 0x000000ffff897224 */ /* 0x000fc400078e00ff */
[----:B------:R-:W-:Y:S02]  /*1f480*/  IMAD.MOV.U32 R142, RZ, RZ, -0x800000 ;  /* 0xff800000ff8e7424 */ /* 0x000fe400078e00ff */
[----:B------:R-:W-:Y:S01]  /*1f490*/  IMAD.MOV.U32 R144, RZ, RZ, -0x800000 ;  /* 0xff800000ff907424 */ /* 0x000fe200078e00ff */
[----:B------:R1:W-:Y:S08]  /*1f4a0*/  BAR.ARV R208, 0x100 ;  /* 0x000400d00000751d */ /* 0x0003f00000002000 */
[----:B------:R-:W-:Y:S06]  /*1f4b0*/  BAR.ARV 0x8, 0x180 ;  /* 0x0206000000007b1d */ /* 0x000fec0000002000 */
[----:B-----5:R-:W-:-:S13]  /*1f4c0*/  FSETP.NE.FTZ.AND P0, PT, R147, RZ, PT ;  /* 0x000000ff9300720b */ /* 0x020fda0003f15000 */
[----:B------:R-:W5:Y:S04]  /*1f4d0*/  @P0 LDL R138, [R1+0x440] ;  /* 0x00044000018a0983 */ /* 0x000f680000100800 */
[----:B------:R-:W5:Y:S01]  /*1f4e0*/  @P0 LDL R139, [R1+0x420] ;  /* 0x00042000018b0983 */ /* 0x000f620000100800 */
[----:B------:R-:W0:Y:S08]  /*1f4f0*/  @P0 MUFU.LG2 R141, R147 ;  /* 0x00000093008d0308 */ /* 0x000e300000000c00 */
[----:B------:R-:W1:Y:S01]  /*1f500*/  @P0 MUFU.RCP R137, R147 ;  /* 0x0000009300890308 */ /* 0x000e620000001000 */
[----:B0-----:R-:W-:-:S07]  /*1f510*/  @P0 FMUL.FTZ R141, R141, 0.69314718246459960938 ;  /* 0x3f3172188d8d0820 */ /* 0x001fce0000410000 */
[----:B------:R-:W0:Y:S01]  /*1f520*/  @P1 MUFU.LG2 R146, R140 ;  /* 0x0000008c00921308 */ /* 0x000e220000000c00 */
[----:B----4-:R-:W-:Y:S01]  /*1f530*/  VIADD R0, R0, 0x1 ;  /* 0x0000000100007836 */ /* 0x010fe20000000000 */
[----:B------:R-:W-:Y:S01]  /*1f540*/  STL [R1+0x434], R140 ;  /* 0x0004348c01007387 */ /* 0x000fe20000100800 */
[----:B---3--:R-:W-:Y:S01]  /*1f550*/  @!P2 LOP3.LUT R134, R134, 0x1, RZ, 0x3c, !PT ;  /* 0x000000018686a812 */ /* 0x008fe200078e3cff */
        /* <DEDUP_REMOVED lines=98> */
[----:B------:R1:W-:Y:S04]  /*1fb80*/  STL [R1+0x200], R2 ;  /* 0x0002000201007387 */ /* 0x0003e80000100800 */
[----:B------:R1:W-:Y:S04]  /*1fb90*/  @!P2 STL [R1+0x1fc], R134 ;  /* 0x0001fc860100a387 */ /* 0x0003e80000100800 */
[----:B------:R1:W-:Y:S04]  /*1fba0*/  STL [R1+0x204], R0 ;  /* 0x0002040001007387 */ /* 0x0003e80000100800 */
[----:B------:R1:W-:Y:S01]  /*1fbb0*/  @!P2 STL [R1+0x1f8], RZ ;  /* 0x0001f8ff0100a387 */ /* 0x0003e20000100800 */
[----:B-----5:R-:W-:-:S04]  /*1fbc0*/  @P0 FMUL.FTZ R138, R138, 0.69314718246459960938 ;  /* 0x3f3172188a8a0820 */ /* 0x020fc80000410000 */
[----:B------:R-:W-:Y:S01]  /*1fbd0*/  @P0 FFMA.FTZ R142, R138, R139, R141 ;  /* 0x0000008b8a8e0223 */ /* 0x000fe2000001008d */
[----:B------:R-:W-:-:S06]  /*1fbe0*/  IMAD.MOV.U32 R138, RZ, RZ, RZ ;  /* 0x000000ffff8a7224 */ /* 0x000fcc00078e00ff */
[----:B------:R-:W2:Y:S01]  /*1fbf0*/  @P1 MUFU.RCP R138, R140 ;  /* 0x0000008c008a1308 */ /* 0x000ea20000001000 */
[----:B0-----:R-:W-:Y:S01]  /*1fc00*/  @P1 FMUL.FTZ R139, R146, 0.69314718246459960938 ;  /* 0x3f317218928b1820 */ /* 0x001fe20000410000 */
[----:B------:R-:W-:-:S04]  /*1fc10*/  @P1 FMUL.FTZ R146, R143, 0.69314718246459960938 ;  /* 0x3f3172188f921820 */ /* 0x000fc80000410000 */
[----:B------:R-:W-:Y:S01]  /*1fc20*/  @P1 FFMA.FTZ R144, R146, R145, R139 ;  /* 0x0000009192901223 */ /* 0x000fe2000001008b */
[----:B------:R1:W-:Y:S04]  /*1fc30*/  STL [R1+0x430], R142 ;  /* 0x0004308e01007387 */ /* 0x0003e80000100800 */
[----:B------:R1:W-:Y:S01]  /*1fc40*/  STL [R1+0x434], R144 ;  /* 0x0004349001007387 */ /* 0x0003e20000100800 */
        /* <DEDUP_REMOVED lines=95> */
[----:B------:R1:W-:Y:S01]  /*20240*/  STL.64 [R1+0x408], R130 ;  /* 0x0004088201007387 */ /* 0x0003e20000100a00 */
[----:B------:R-:W-:-:S13]  /*20250*/  PLOP3.LUT P0, PT, PT, PT, PT, 0x8, 0x0 ;  /* 0x000000000000781c */ /* 0x000fda0003f0e170 */
.L_x_3400:
[----:B------:R-:W2:Y:S08]  /*20260*/  S2UR UR12, SR_CgaCtaId ;  /* 0x00000000000c79c3 */ /* 0x000eb00000008800 */
[----:B------:R-:W-:Y:S06]  /*20270*/  BAR.SYNC.DEFER_BLOCKING 0x5, 0x180 ;  /* 0x0146000000007b1d */ /* 0x000fec0000010000 */
[----:B------:R-:W-:Y:S01]  /*20280*/  UMOV UR42, 0x400 ;  /* 0x00000400002a7882 */ /* 0x000fe20000000000 */
[----:B------:R-:W-:Y:S01]  /*20290*/  BSSY B0, `(.L_x_3504) ;  /* 0x00002c8000007945 */ /* 0x000fe20003800000 */
[----:B--2---:R-:W-:-:S09]  /*202a0*/  ULEA UR42, UR12, UR42, 0x18 ;  /* 0x0000002a0c2a7291 */ /* 0x004fd2000f8ec03f */
[----:B01----:R-:W0:Y:S02]  /*202b0*/  LDS.128 R4, [UR42+0x324d0] ;  /* 0x0324d02aff047984 */ /* 0x003e240008000c00 */
[----:B0-----:R-:W-:Y:S02]  /*202c0*/  R2UR UR5, R5 ;  /* 0x00000000050572ca */ /* 0x001fe400000e0000 */
[----:B------:R-:W-:Y:S02]  /*202d0*/  R2UR UR7, R6 ;  /* 0x00000000060772ca */ /* 0x000fe400000e0000 */
[----:B------:R-:W-:Y:S01]  /*202e0*/  R2UR UR6, R7 ;  /* 0x00000000070672ca */ /* 0x000fe200000e0000 */
[----:B------:R-:W-:Y:S06]  /*202f0*/  BAR.ARV 0x4, 0x180 ;  /* 0x0106000000007b1d */ /* 0x000fec0000002000 */
[----:B------:R-:W-:Y:S08]  /*20300*/  @P0 BRA `(.L_x_3505) ;  /* 0x0000001c00980947 */ /* 0x000ff00003800000 */
[----:B------:R-:W2:Y:S01]  /*20310*/  LDL.128 R136, [R1+0x210] ;  /* 0x0002100001887983 */ /* 0x000ea20000100c00 */
[----:B------:R-:W-:Y:S01]  /*20320*/  R2UR UR4, R204 ;  /* 0x00000000cc0472ca */ /* 0x000fe200000e0000 */
[----:B------:R-:W-:Y:S02]  /*20330*/  ULDC.64 UR8, c[0x0][0xd00] ;  /* 0x0003400000087ab9 */ /* 0x000fe40000000a00 */
        /* <DEDUP_REMOVED lines=31> */
[----:B------:R-:W-:-:S02]  /*20530*/  IADD3 R3, P6, R184, 0x8020, RZ ;  /* 0x00008020b8037810 */ /* 0x000fc40007fde0ff */
[C---:B------:R-:W-:Y:S02]  /*20540*/  LOP3.LUT R149, R184.reuse, 0x380, RZ, 0xc0, !PT ;  /* 0x00000380b8957812 */ /* 0x040fe400078ec0ff */
[C---:B------:R-:W-:Y:S02]  /*20550*/  IADD3 R19, P5, R184.reuse, 0x8040, RZ ;  /* 0x00008040b8137810 */ /* 0x040fe40007fbe0ff */
[----:B------:R-:W-:Y:S02]  /*20560*/  LOP3.LUT R0, R3, 0x380, RZ, 0xc0, !PT ;  /* 0x0000038003007812 */ /* 0x000fe400078ec0ff */
[C---:B------:R-:W-:Y:S02]  /*20570*/  IADD3 R20, P4, R184.reuse, 0x8060, RZ ;  /* 0x00008060b8147810 */ /* 0x040fe40007f9e0ff */
[----:B------:R-:W-:Y:S02]  /*20580*/  SHF.R.U64 R149, R149, 0x3, RZ ;  /* 0x0000000395957819 */ /* 0x000fe400000012ff */
[----:B------:R-:W-:-:S02]  /*20590*/  IADD3 R141, P3, R184, 0xc000, RZ ;  /* 0x0000c000b88d7810 */ /* 0x000fc40007f7e0ff */
[----:B------:R-:W-:Y:S02]  /*205a0*/  LOP3.LUT R2, R19, 0x380, RZ, 0xc0, !PT ;  /* 0x0000038013027812 */ /* 0x000fe400078ec0ff */
[----:B------:R-:W-:Y:S02]  /*205b0*/  SHF.R.U64 R0, R0, 0x3, RZ ;  /* 0x0000000300007819 */ /* 0x000fe400000012ff */
[----:B------:R-:W-:Y:S02]  /*205c0*/  LOP3.LUT R18, R20, 0x380, RZ, 0xc0, !PT ;  /* 0x0000038014127812 */ /* 0x000fe400078ec0ff */
[----:B------:R-:W-:Y:S01]  /*205d0*/  LOP3.LUT R148, R149, R184, RZ, 0x3c, !PT ;  /* 0x000000b895947212 */ /* 0x000fe200078e3cff */
[----:B------:R-:W-:Y:S01]  /*205e0*/  IMAD.MOV.U32 R149, RZ, RZ, R185 ;  /* 0x000000ffff957224 */ /* 0x000fe200078e00b9 */
[----:B------:R-:W-:Y:S02]  /*205f0*/  LOP3.LUT R21, R141, 0x380, RZ, 0xc0, !PT ;  /* 0x000003808d157812 */ /* 0x000fe400078ec0ff */
[----:B------:R-:W-:-:S02]  /*20600*/  IADD3 R145, P2, R184, 0xc020, RZ ;  /* 0x0000c020b8917810 */ /* 0x000fc40007f5e0ff */
[----:B------:R-:W-:Y:S02]  /*20610*/  SHF.R.U64 R2, R2, 0x3, RZ ;  /* 0x0000000302027819 */ /* 0x000fe400000012ff */
[----:B------:R-:W-:Y:S02]  /*20620*/  LOP3.LUT R140, R0, R3, RZ, 0x3c, !PT ;  /* 0x00000003008c7212 */ /* 0x000fe400078e3cff */
[C---:B------:R-:W-:Y:S02]  /*20630*/  IADD3 R143, P1, R184.reuse, 0xc040, RZ ;  /* 0x0000c040b88f7810 */ /* 0x040fe40007f3e0ff */
[----:B------:R-:W-:Y:S02]  /*20640*/  IADD3 R3, P0, R184, 0xc060, RZ ;  /* 0x0000c060b8037810 */ /* 0x000fe40007f1e0ff */
[----:B------:R-:W-:Y:S02]  /*20650*/  SHF.R.U64 R147, R18, 0x3, RZ ;  /* 0x0000000312937819 */ /* 0x000fe400000012ff */
[----:B------:R-:W-:-:S02]  /*20660*/  SHF.R.U64 R0, R21, 0x3, RZ ;  /* 0x0000000315007819 */ /* 0x000fc400000012ff */
[----:B------:R-:W-:Y:S02]  /*20670*/  LOP3.LUT R144, R145, 0x380, RZ, 0xc0, !PT ;  /* 0x0000038091907812 */ /* 0x000fe400078ec0ff */
[----:B------:R-:W-:Y:S02]  /*20680*/  LOP3.LUT R18, R2, R19, RZ, 0x3c, !PT ;  /* 0x0000001302127212 */ /* 0x000fe400078e3cff */
[----:B------:R-:W-:Y:S02]  /*20690*/  LOP3.LUT R142, R143, 0x380, RZ, 0xc0, !PT ;  /* 0x000003808f8e7812 */ /* 0x000fe400078ec0ff */
[----:B------:R-:W-:Y:S02]  /*206a0*/  MOV R148, R148 ;  /* 0x0000009400947202 */ /* 0x000fe40000000f00 */
[----:B------:R-:W-:Y:S02]  /*206b0*/  LOP3.LUT R2, R3, 0x380, RZ, 0xc0, !PT ;  /* 0x0000038003027812 */ /* 0x000fe400078ec0ff */
[----:B------:R-:W-:-:S02]  /*206c0*/  LOP3.LUT R146, R147, R20, RZ, 0x3c, !PT ;  /* 0x0000001493927212 */ /* 0x000fc400078e3cff */
[----:B------:R-:W-:Y:S01]  /*206d0*/  LOP3.LUT R20, R0, R141, RZ, 0x3c, !PT ;  /* 0x0000008d00147212 */ /* 0x000fe200078e3cff */
[--C-:B------:R-:W-:Y:S01]  /*206e0*/  IMAD.X R141, RZ, RZ, R185.reuse, P6 ;  /* 0x000000ffff8d7224 */ /* 0x100fe200030e06b9 */
[----:B------:R-:W-:Y:S01]  /*206f0*/  SHF.R.U64 R144, R144, 0x3, RZ ;  /* 0x0000000390907819 */ /* 0x000fe200000012ff */
[--C-:B------:R-:W-:Y:S01]  /*20700*/  IMAD.X R19, RZ, RZ, R185.reuse, P5 ;  /* 0x000000ffff137224 */ /* 0x100fe200028e06b9 */
[----:B------:R-:W-:Y:S01]  /*20710*/  SHF.R.U64 R142, R142, 0x3, RZ ;  /* 0x000000038e8e7819 */ /* 0x000fe200000012ff */
[--C-:B------:R-:W-:Y:S01]  /*20720*/  IMAD.X R147, RZ, RZ, R185.reuse, P4 ;  /* 0x000000ffff937224 */ /* 0x100fe200020e06b9 */
[----:B------:R-:W-:Y:S01]  /*20730*/  SHF.R.U64 R2, R2, 0x3, RZ ;  /* 0x0000000302027819 */ /* 0x000fe200000012ff */
[--C-:B------:R-:W-:Y:S01]  /*20740*/  IMAD.X R21, RZ, RZ, R185.reuse, P3 ;  /* 0x000000ffff157224 */ /* 0x100fe200018e06b9 */
[----:B------:R-:W-:Y:S01]  /*20750*/  LOP3.LUT R144, R144, R145, RZ, 0x3c, !PT ;  /* 0x0000009190907212 */ /* 0x000fe200078e3cff */
[--C-:B------:R-:W-:Y:S01]  /*20760*/  IMAD.X R145, RZ, RZ, R185.reuse, P2 ;  /* 0x000000ffff917224 */ /* 0x100fe200010e06b9 */
[----:B------:R-:W-:Y:S01]  /*20770*/  LOP3.LUT R142, R142, R143, RZ, 0x3c, !PT ;  /* 0x0000008f8e8e7212 */ /* 0x000fe200078e3cff */
[----:B------:R-:W-:Y:S01]  /*20780*/  UISETP.NE.U32.AND UP0, UPT, UR8, URZ, UPT ;  /* 0x0000003f0800728c */ /* 0x000fe2000bf05070 */
[----:B------:R-:W-:Y:S01]  /*20790*/  LOP3.LUT R2, R2, R3, RZ, 0x3c, !PT ;  /* 0x0000000302027212 */ /* 0x000fe200078e3cff */
[--C-:B------:R-:W-:Y:S01]  /*207a0*/  IMAD.X R143, RZ, RZ, R185.reuse, P1 ;  /* 0x000000ffff8f7224 */ /* 0x100fe200008e06b9 */
[----:B------:R-:W-:Y:S01]  /*207b0*/  MOV R0, R140 ;  /* 0x0000008c00007202 */ /* 0x000fe20000000f00 */
[----:B------:R-:W-:Y:S01]  /*207c0*/  IMAD.X R3, RZ, RZ, R185, P0 ;  /* 0x000000ffff037224 */ /* 0x000fe200000e06b9 */
[----:B------:R-:W-:Y:S01]  /*207d0*/  MOV R18, R18 ;  /* 0x0000001200127202 */ /* 0x000fe20000000f00 */
[----:B------:R-:W-:Y:S01]  /*207e0*/  UISETP.NE.AND.EX UP0, UPT, UR9, URZ, UPT, UP0 ;  /* 0x0000003f0900728c */ /* 0x000fe2000bf05300 */
[----:B------:R-:W-:-:S02]  /*207f0*/  MOV R19, R146 ;  /* 0x0000009200137202 */ /* 0x000fc40000000f00 */
[----:B------:R-:W-:Y:S01]  /*20800*/  MOV R20, R20 ;  /* 0x0000001400147202 */ /* 0x000fe20000000f00 */
[----:B------:R-:W-:Y:S01]  /*20810*/  ULDC.64 UR8, c[0x0][0xd00] ;  /* 0x0003400000087ab9 */ /* 0x000fe20000000a00 */
[----:B------:R-:W-:Y:S01]  /*20820*/  MOV R21, R144 ;  /* 0x0000009000157202 */ /* 0x000fe20000000f00 */
[----:B------:R-:W-:Y:S01]  /*20830*/  UIMAD.WIDE UR8, UR4, 0x4, UR8 ;  /* 0x00000004040878a5 */ /* 0x000fe2000f8e0208 */
[----:B------:R-:W-:Y:S02]  /*20840*/  MOV R142, R142 ;  /* 0x0000008e008e7202 */ /* 0x000fe40000000f00 */
[----:B------:R-:W-:Y:S02]  /*20850*/  MOV R2, R2 ;  /* 0x0000000200027202 */ /* 0x000fe40000000f00 */
[----:B------:R-:W-:Y:S02]  /*20860*/  PLOP3.LUT P1, PT, PT, PT, UP0, 0x80, 0x0 ;  /* 0x000000000000781c */ /* 0x000fe40003f2f008 */
[----:B--2---:R-:W-:-:S02]  /*20870*/  F2FP.F16.F32.PACK_AB R136, R137, R136 ;  /* 0x000000888988723e */ /* 0x004fc400000000ff */
[----:B------:R-:W-:Y:S02]  /*20880*/  F2FP.F16.F32.PACK_AB R137, R139, R138 ;  /* 0x0000008a8b89723e */ /* 0x000fe400000000ff */
[----:B---3--:R-:W-:Y:S02]  /*20890*/  F2FP.F16.F32.PACK_AB R128, R129, R128 ;  /* 0x000000808180723e */ /* 0x008fe400000000ff */
[----:B------:R-:W-:Y:S02]  /*208a0*/  F2FP.F16.F32.PACK_AB R129, R131, R130 ;  /* 0x000000828381723e */ /* 0x000fe400000000ff */
[----:B----4-:R-:W-:Y:S02]  /*208b0*/  F2FP.F16.F32.PACK_AB R138, R133, R132 ;  /* 0x00000084858a723e */ /* 0x010fe400000000ff */
[----:B------:R-:W-:Y:S01]  /*208c0*/  F2FP.F16.F32.PACK_AB R139, R135, R134 ;  /* 0x00000086878b723e */ /* 0x000fe200000000ff */
[----:B------:R-:W-:Y:S01]  /*208d0*/  BAR.SYNC.DEFER_BLOCKING 0x1, 0x100 ;  /* 0x0044000000007b1d */ /* 0x000fe20000010000 */
        /* <DEDUP_REMOVED lines=34> */
[----:B------:R-:W-:Y:S01]  /*20b00*/  F2FP.F16.F32.PACK_AB R65, R67, R66 ;  /* 0x000000424341723e */ /* 0x000fe200000000ff */
[----:B------:R-:W0:Y:S01]  /*20b10*/  LDC R76, c[0x0][0xce8] ;  /* 0x00033a00ff4c7b82 */ /* 0x000e220000000800 */
        /* <DEDUP_REMOVED lines=26> */
[----:B------:R-:W-:Y:S02]  /*20cc0*/  F2FP.F16.F32.PACK_AB R35, R31, R30 ;  /* 0x0000001e1f23723e */ /* 0x000fe400000000ff */
[----:B------:R-:W-:Y:S01]  /*20cd0*/  F2FP.F16.F32.PACK_AB R8, R9, R8 ;  /* 0x000000080908723e */ /* 0x000fe200000000ff */
[----:B------:R2:W-:Y:S01]  /*20ce0*/  STSM.16.M88.4 [R18], R56 ;  /* 0x0000003812007844 */ /* 0x0005e20000000200 */
[----:B------:R-:W-:Y:S02]  /*20cf0*/  F2FP.F16.F32.PACK_AB R9, R11, R10 ;  /* 0x0000000a0b09723e */ /* 0x000fe400000000ff */
[----:B------:R-:W-:Y:S02]  /*20d00*/  F2FP.F16.F32.PACK_AB R26, R13, R12 ;  /* 0x0000000c0d1a723e */ /* 0x000fe400000000ff */
[----:B------:R-:W-:Y:S01]  /*20d10*/  F2FP.F16.F32.PACK_AB R27, R15, R14 ;  /* 0x0000000e0f1b723e */ /* 0x000fe200000000ff */
[----:B------:R2:W-:Y:S01]  /*20d20*/  STSM.16.M88.4 [R19], R48 ;  /* 0x0000003013007844 */ /* 0x0005e20000000200 */
[----:B------:R-:W-:-:S02]  /*20d30*/  F2FP.F16.F32.PACK_AB R10, R5, R4 ;  /* 0x00000004050a723e */ /* 0x000fc400000000ff */
[----:B------:R-:W-:Y:S01]  /*20d40*/  F2FP.F16.F32.PACK_AB R11, R7, R6 ;  /* 0x00000006070b723e */ /* 0x000fe200000000ff */
[----:B------:R2:W-:Y:S01]  /*20d50*/  STSM.16.M88.4 [R20], R40 ;  /* 0x0000002814007844 */ /* 0x0005e20000000200 */
[----:B------:R-:W-:-:S03]  /*20d60*/  IMAD.U32 R4, RZ, RZ, UR8 ;  /* 0x00000008ff047e24 */ /* 0x000fc6000f8e00ff */
[----:B------:R2:W-:Y:S01]  /*20d70*/  STSM.16.M88.4 [R21], R32 ;  /* 0x0000002015007844 */ /* 0x0005e20000000200 */
[----:B------:R-:W-:Y:S01]  /*20d80*/  IMAD.U32 R5, RZ, RZ, UR9 ;  /* 0x00000009ff057e24 */ /* 0x000fe2000f8e00ff */
[----:B------:R-:W-:Y:S02]  /*20d90*/  ULDC.64 UR8, c[0x0][0xd08] ;  /* 0x0003420000087ab9 */ /* 0x000fe40000000a00 */
[----:B------:R2:W-:Y:S04]  /*20da0*/  STSM.16.M88.4 [R142], R24 ;  /* 0x000000188e007844 */ /* 0x0005e80000000200 */
[----:B------:R2:W-:Y:S01]  /*20db0*/  STSM.16.M88.4 [R2], R8 ;  /* 0x0000000802007844 */ /* 0x0005e20000000200 */
[----:B------:R-:W-:Y:S01]  /*20dc0*/  UISETP.NE.U32.AND UP1, UPT, UR8, URZ, UPT ;  /* 0x0000003f0800728c */ /* 0x000fe2000bf25070 */
[----:B------:R-:W-:Y:S03]  /*20dd0*/  BAR.SYNC.DEFER_BLOCKING 0x1, 0x100 ;  /* 0x0044000000007b1d */ /* 0x000fe60000010000 */
[----:B------:R-:W-:-:S06]  /*20de0*/  UISETP.NE.AND.EX UP1, UPT, UR9, URZ, UPT, UP1 ;  /* 0x0000003f0900728c */ /* 0x000fcc000bf25310 */
[----:B------:R-:W-:-:S05]  /*20df0*/  PLOP3.LUT P2, PT, PT, PT, UP1, 0x80, 0x0 ;  /* 0x000000000000781c */ /* 0x000fca0003f4f018 */
[----:B------:R-:W-:Y:S02]  /*20e00*/  @UP1 ULDC.64 UR8, c[0x0][0xd08] ;  /* 0x0003420000081ab9 */ /* 0x000fe40000000a00 */
[----:B------:R-:W-:-:S03]  /*20e10*/  @UP1 UIMAD.WIDE UR8, UR4, 0x4, UR8 ;  /* 0x00000004040818a5 */ /* 0x000fc6000f8e0208 */
[----:B------:R-:W-:Y:S02]  /*20e20*/  ULDC UR4, c[0x0][0xb88] ;  /* 0x0002e20000047ab9 */ /* 0x000fe40000000800 */
[----:B------:R-:W-:Y:S02]  /*20e30*/  IMAD.U32 R3, RZ, RZ, UR4 ;  /* 0x00000004ff037e24 */ /* 0x000fe4000f8e00ff */
[----:B------:R-:W-:Y:S01]  /*20e40*/  IMAD.U32 R6, RZ, RZ, UR8 ;  /* 0x00000008ff067e24 */ /* 0x000fe2000f8e00ff */
[----:B-1----:R-:W3:Y:S01]  /*20e50*/  @P1 LDG.E R0, desc[UR36][R4.64] ;  /* 0x0000002404001981 */ /* 0x002ee2000c1e1900 */
[----:B------:R-:W-:-:S05]  /*20e60*/  IMAD.U32 R7, RZ, RZ, UR9 ;  /* 0x00000009ff077e24 */ /* 0x000fca000f8e00ff */
[----:B------:R2:W5:Y:S01]  /*20e70*/  @P2 LDG.E R3, desc[UR36][R6.64] ;  /* 0x0000002406032981 */ /* 0x000562000c1e1900 */
[----:B------:R-:W-:Y:S01]  /*20e80*/  UMOV UR4, URZ ;  /* 0x0000003f00047c82 */ /* 0x000fe20008000000 */
[----:B------:R-:W-:Y:S02]  /*20e90*/  LOP3.LUT P0, RZ, R211, 0x3, RZ, 0xc0, !PT ;  /* 0x00000003d3ff7812 */ /* 0x000fe4000780c0ff */
[----:B---3--:R-:W-:Y:S01]  /*20ea0*/  @P1 R2UR UR4, R0 ;  /* 0x00000000000412ca */ /* 0x008fe200000e0000 */
[----:B0-2---:R-:W-:-:S14]  /*20eb0*/  @P2 BRA `(.L_x_3506) ;  /* 0x0000000000102947 */ /* 0x005fdc0003800000 */
[----:B------:R-:W-:Y:S05]  /*20ec0*/  @!P1 BRA `(.L_x_3506) ;  /* 0x00000000000c9947 */ /* 0x000fea0003800000 */
[----:B------:R-:W2:Y:S04]  /*20ed0*/  LDG.E R0, desc[UR36][R4.64] ;  /* 0x0000002404007981 */ /* 0x000ea8000c1e1900 */
[----:B-----5:R-:W2:Y:S02]  /*20ee0*/  LDG.E R3, desc[UR36][R4.64+0x4] ;  /* 0x0000042404037981 */ /* 0x020ea4000c1e1900 */
[----:B--2---:R-:W-:-:S07]  /*20ef0*/  IMAD.IADD R3, R3, 0x1, -R0 ;  /* 0x0000000103037824 */ /* 0x004fce00078e0a00 */
.L_x_3506:
[----:B-----5:R-:W-:Y:S01]  /*20f00*/  IMAD R18, R3, R76, RZ ;  /* 0x0000004c03127224 */ /* 0x020fe200078e02ff */
[----:B------:R-:W-:Y:S01]  /*20f10*/  R2UR UR15, R204 ;  /* 0x00000000cc0f72ca */ /* 0x000fe200000e0000 */
[----:B------:R-:W-:Y:S01]  /*20f20*/  VIADD R13, R206, UR60 ;  /* 0x0000003cce0d7c36 */ /* 0x000fe20008000000 */
[----:B------:R-:W-:Y:S01]  /*20f30*/  ISETP.NE.AND P1, PT, R76, 0x1, PT ;  /* 0x000000014c00780c */ /* 0x000fe20003f25270 */
[----:B------:R-:W-:Y:S01]  /*20f40*/  VIADD R5, R228, UR60 ;  /* 0x0000003ce4057c36 */ /* 0x000fe20008000000 */
[----:B------:R-:W-:Y:S02]  /*20f50*/  USHF.R.S32.HI UR18, URZ, 0x1f, UR61 ;  /* 0x0000001f3f127899 */ /* 0x000fe4000801143d */
[----:B------:R-:W-:Y:S01]  /*20f60*/  ISETP.GE.OR P2, PT, R13, R18, P0 ;  /* 0x000000120d00720c */ /* 0x000fe20000746670 */
[----:B------:R-:W-:-:S08]  /*20f70*/  ULDC.64 UR16, c[0x0][0xc90] ;  /* 0x0003240000107ab9 */ /* 0x000fd00000000a00 */
[----:B------:R-:W0:Y:S04]  /*20f80*/  @P1 LDC R2, c[0x0][0xcec] ;  /* 0x00033b00ff021b82 */ /* 0x000e280000000800 */
[----:B------:R-:W2:Y:S01]  /*20f90*/  @!P2 LDL R11, [R1+0x430] ;  /* 0x00043000010ba983 */ /* 0x000ea20000100800 */
[----:B------:R-:W-:Y:S01]  /*20fa0*/  USHF.R.S32.HI UR13, URZ, 0x1f, UR15 ;  /* 0x0000001f3f0d7899 */ /* 0x000fe2000801140f */
[----:B------:R-:W-:Y:S01]  /*20fb0*/  IMAD.MOV.U32 R0, RZ, RZ, R5 ;  /* 0x000000ffff007224 */ /* 0x000fe200078e0005 */
[----:B------:R-:W-:Y:S01]  /*20fc0*/  USHF.R.S32.HI UR11, URZ, 0x1f, UR4 ;  /* 0x0000001f3f0b7899 */ /* 0x000fe20008011404 */
[----:B------:R-:W1:Y:S01]  /*20fd0*/  @P1 LDC R3, c[0x0][0xcf0] ;  /* 0x00033c00ff031b82 */ /* 0x000e620000000800 */
[----:B------:R-:W-:Y:S01]  /*20fe0*/  UIMAD UR14, UR18, UR16, URZ ;  /* 0x00000010120e72a4 */ /* 0x000fe2000f8e023f */
[----:B------:R-:W-:Y:S01]  /*20ff0*/  UMOV UR10, UR4 ;  /* 0x00000004000a7c82 */ /* 0x000fe20008000000 */
[----:B------:R-:W-:-:S02]  /*21000*/  USEL UR13, UR13, URZ, !UP0 ;  /* 0x0000003f0d0d7287 */ /* 0x000fc4000c000000 */
[----:B------:R-:W-:Y:S02]  /*21010*/  UIMAD.WIDE.U32 UR8, UR61, UR16, UR10 ;  /* 0x000000103d0872a5 */ /* 0x000fe4000f8e000a */
[----:B------:R-:W-:Y:S02]  /*21020*/  UIMAD UR14, UR61, UR17, UR14 ;  /* 0x000000113d0e72a4 */ /* 0x000fe4000f8e020e */
[----:B------:R-:W-:Y:S01]  /*21030*/  USEL UR19, UR15, URZ, !UP0 ;  /* 0x0000003f0f137287 */ /* 0x000fe2000c000000 */
[----:B------:R-:W-:Y:S01]  /*21040*/  ULDC.64 UR16, c[0x0][0xc98] ;  /* 0x0003260000107ab9 */ /* 0x000fe20000000a00 */
[----:B------:R-:W-:Y:S02]  /*21050*/  UIADD3 UR9, UR9, UR14, URZ ;  /* 0x0000000e09097290 */ /* 0x000fe4000fffe03f */
[----:B------:R-:W-:Y:S01]  /*21060*/  UIMAD UR10, UR13, UR16, URZ ;  /* 0x000000100d0a72a4 */ /* 0x000fe2000f8e023f */
[----:B0-----:R-:W-:Y:S01]  /*21070*/  @P1 IMAD.HI.U32 R2, R5, R2, RZ ;  /* 0x0000000205021227 */ /* 0x001fe200078e00ff */
[----:B------:R-:W-:-:S02]  /*21080*/  UIMAD.WIDE.U32 UR8, UR19, UR16, UR8 ;  /* 0x00000010130872a5 */ /* 0x000fc4000f8e0008 */
[----:B------:R-:W-:Y:S01]  /*21090*/  UIMAD UR10, UR19, UR17, UR10 ;  /* 0x00000011130a72a4 */ /* 0x000fe2000f8e020a */
[----:B------:R-:W-:Y:S01]  /*210a0*/  ULDC.64 UR14, c[0x0][0xc88] ;  /* 0x00032200000e7ab9 */ /* 0x000fe20000000a00 */
[----:B-1----:R-:W-:-:S04]  /*210b0*/  @P1 SHF.R.U32.HI R0, RZ, R3, R2 ;  /* 0x00000003ff001219 */ /* 0x002fc80000011602 */
[----:B------:R-:W-:Y:S01]  /*210c0*/  IMAD.U32 R7, RZ, RZ, UR10 ;  /* 0x0000000aff077e24 */ /* 0x000fe2000f8e00ff */
[--C-:B------:R-:W-:Y:S01]  /*210d0*/  SHF.R.S32.HI R4, RZ, 0x1f, R0.reuse ;  /* 0x0000001fff047819 */ /* 0x100fe20000011400 */
[----:B------:R-:W-:-:S04]  /*210e0*/  IMAD.MOV R2, RZ, RZ, -R0 ;  /* 0x000000ffff027224 */ /* 0x000fc800078e0a00 */
[----:B------:R-:W-:Y:S01]  /*210f0*/  IMAD R5, R76, R2, R5 ;  /* 0x000000024c057224 */ /* 0x000fe200078e0205 */
[----:B------:R-:W-:-:S04]  /*21100*/  IADD3 R2, P3, R0, UR8, RZ ;  /* 0x0000000800027c10 */ /* 0x000fc8000ff7e0ff */
[----:B------:R-:W-:-:S05]  /*21110*/  SHF.R.S32.HI R3, RZ, 0x1f, R5 ;  /* 0x0000001fff037819 */ /* 0x000fca0000011405 */
[----:B------:R-:W-:Y:S01]  /*21120*/  IMAD R0, R3, UR14, RZ ;  /* 0x0000000e03007c24 */ /* 0x000fe2000f8e02ff */
[----:B------:R-:W-:Y:S01]  /*21130*/  IADD3.X R3, R4, UR9, R7, P3, !PT ;  /* 0x0000000904037c10 */ /* 0x000fe20009ffe407 */
[----:B------:R-:W-:Y:S02]  /*21140*/  ULDC.64 UR8, c[0x0][0xc50] ;  /* 0x0003140000087ab9 */ /* 0x000fe40000000a00 */
[C---:B------:R-:W-:Y:S02]  /*21150*/  IMAD R7, R5.reuse, UR15, R0 ;  /* 0x0000000f05077c24 */ /* 0x040fe4000f8e0200 */
[----:B------:R-:W-:Y:S01]  /*21160*/  IMAD.WIDE.U32 R2, R5, UR14, R2 ;  /* 0x0000000e05027c25 */ /* 0x000fe2000f8e0002 */
[----:B------:R-:W-:-:S03]  /*21170*/  ULDC.64 UR14, c[0x0][0xba0] ;  /* 0x0002e800000e7ab9 */ /* 0x000fc60000000a00 */
[----:B------:R-:W-:Y:S01]  /*21180*/  IMAD.IADD R3, R3, 0x1, R7 ;  /* 0x0000000103037824 */ /* 0x000fe200078e0207 */
[----:B------:R-:W-:-:S04]  /*21190*/  LEA R6, P3, R2, UR8, 0x2 ;  /* 0x0000000802067c11 */ /* 0x000fc8000f8610ff */
[----:B------:R-:W-:Y:S01]  /*211a0*/  LEA.HI.X R10, R2, UR9, R3, 0x2, P3 ;  /* 0x00000009020a7c11 */ /* 0x000fe200098f1403 */
[----:B------:R-:W-:Y:S01]  /*211b0*/  SHFL.IDX PT, R8, R6, RZ, 0x1c1f ;  /* 0x001c1fff06087589 */ /* 0x000fe200000e0000 */
[----:B------:R-:W-:-:S03]  /*211c0*/  VIADD R3, R13, 0x8 ;  /* 0x000000080d037836 */ /* 0x000fc60000000000 */
[----:B------:R-:W2:Y:S02]  /*211d0*/  SHFL.IDX PT, R9, R10, RZ, 0x1c1f ;  /* 0x001c1fff0a097589 */ /* 0x000ea400000e0000 */
[----:B------:R-:W-:Y:S02]  /*211e0*/  ISETP.GE.OR P0, PT, R3, R18, P0 ;  /* 0x000000120300720c */ /* 0x000fe40000706670 */
[----:B--2---:R0:W-:Y:S11]  /*211f0*/  @!P2 ST.E desc[UR36][R8.64], R11 ;  /* 0x0000000b0800a985 */ /* 0x0041f6000c101924 */
[----:B------:R-:W2:Y:S01]  /*21200*/  @!P0 LDL R19, [R1+0x434] ;  /* 0x0004340001138983 */ /* 0x000ea20000100800 */
[----:B------:R-:W-:-:S02]  /*21210*/  IMAD R0, R203, 0x40, R193 ;  /* 0x00000040cb007824 */ /* 0x000fc400078e02c1 */
[----:B------:R-:W-:Y:S01]  /*21220*/  IMAD.MOV.U32 R3, RZ, RZ, 0x2 ;  /* 0x00000002ff037424 */ /* 0x000fe200078e00ff */
[----:B------:R-:W-:Y:S03]  /*21230*/  SHFL.IDX PT, R20, R6, 0x1, 0x1c1f ;  /* 0x003c1f0006147f89 */ /* 0x000fe600000e0000 */
[----:B------:R-:W-:Y:S01]  /*21240*/  IMAD.WIDE R2, R0, R3, UR58 ;  /* 0x0000003a00027e25 */ /* 0x000fe2000f8e0203 */
[----:B------:R-:W2:Y:S02]  /*21250*/  SHFL.IDX PT, R21, R10, 0x1, 0x1c1f ;  /* 0x003c1f000a157f89 */ /* 0x000ea400000e0000 */
[C---:B------:R-:W-:Y:S02]  /*21260*/  IADD3 R5, P3, R2.reuse, 0x2000, RZ ;  /* 0x0000200002057810 */ /* 0x040fe40007f7e0ff */
[C---:B------:R-:W-:Y:S02]  /*21270*/  IADD3 R25, P4, R2.reuse, 0x3000, RZ ;  /* 0x0000300002197810 */ /* 0x040fe40007f9e0ff */
[----:B------:R-:W-:Y:S01]  /*21280*/  IADD3 R29, P5, R2, 0x4000, RZ ;  /* 0x00004000021d7810 */ /* 0x000fe20007fbe0ff */
[----:B------:R-:W-:Y:S01]  /*21290*/  IMAD.X R13, RZ, RZ, R3, P3 ;  /* 0x000000ffff0d7224 */ /* 0x000fe200018e0603 */
[----:B------:R-:W-:-:S02]  /*212a0*/  LOP3.LUT R0, R5, 0x380, RZ, 0xc0, !PT ;  /* 0x0000038005007812 */ /* 0x000fc400078ec0ff */
[----:B------:R-:W-:Y:S02]  /*212b0*/  LOP3.LUT R24, R25, 0x380, RZ, 0xc0, !PT ;  /* 0x0000038019187812 */ /* 0x000fe400078ec0ff */
[----:B------:R-:W-:Y:S02]  /*212c0*/  LOP3.LUT R28, R29, 0x380, RZ, 0xc0, !PT ;  /* 0x000003801d1c7812 */ /* 0x000fe400078ec0ff */
[C---:B------:R-:W-:Y:S02]  /*212d0*/  IADD3 R33, P6, R2.reuse, 0x5000, RZ ;  /* 0x0000500002217810 */ /* 0x040fe40007fde0ff */
[----:B------:R-:W-:Y:S02]  /*212e0*/  IADD3 R7, P2, R2, 0x1000, RZ ;  /* 0x0000100002077810 */ /* 0x000fe40007f5e0ff */
[----:B------:R-:W-:Y:S02]  /*212f0*/  SHF.R.U64 R0, R0, 0x3, RZ ;  /* 0x0000000300007819 */ /* 0x000fe400000012ff */
[----:B------:R-:W-:-:S02]  /*21300*/  SHF.R.U64 R24, R24, 0x3, RZ ;  /* 0x0000000318187819 */ /* 0x000fc400000012ff */
[----:B------:R-:W-:Y:S02]  /*21310*/  SHF.R.U64 R28, R28, 0x3, RZ ;  /* 0x000000031c1c7819 */ /* 0x000fe400000012ff */
[----:B------:R-:W-:Y:S02]  /*21320*/  LOP3.LUT R32, R33, 0x380, RZ, 0xc0, !PT ;  /* 0x0000038021207812 */ /* 0x000fe400078ec0ff */
[----:B------:R-:W-:Y:S01]  /*21330*/  LOP3.LUT R12, R0, R5, RZ, 0x3c, !PT ;  /* 0x00000005000c7212 */ /* 0x000fe200078e3cff */
[--C-:B------:R-:W-:Y:S01]  /*21340*/  IMAD.X R5, RZ, RZ, R3.reuse, P2 ;  /* 0x000000ffff057224 */ /* 0x100fe200010e0603 */
[----:B------:R-:W-:Y:S01]  /*21350*/  LOP3.LUT R24, R24, R25, RZ, 0x3c, !PT ;  /* 0x0000001918187212 */ /* 0x000fe200078e3cff */
[--C-:B------:R-:W-:Y:S01]  /*21360*/  IMAD.X R25, RZ, RZ, R3.reuse, P4 ;  /* 0x000000ffff197224 */ /* 0x100fe200020e0603 */
[----:B------:R-:W-:Y:S01]  /*21370*/  LOP3.LUT R28, R28, R29, RZ, 0x3c, !PT ;  /* 0x0000001d1c1c7212 */ /* 0x000fe200078e3cff */
[----:B------:R-:W-:Y:S01]  /*21380*/  IMAD.X R29, RZ, RZ, R3, P5 ;  /* 0x000000ffff1d7224 */ /* 0x000fe200028e0603 */
[----:B------:R-:W-:-:S02]  /*21390*/  IADD3 R37, P2, R2, 0x6000, RZ ;  /* 0x0000600002257810 */ /* 0x000fc40007f5e0ff */
[C---:B------:R-:W-:Y:S02]  /*213a0*/  IADD3 R41, P3, R2.reuse, 0x7000, RZ ;  /* 0x0000700002297810 */ /* 0x040fe40007f7e0ff */
[C---:B------:R-:W-:Y:S02]  /*213b0*/  IADD3 R45, P4, R2.reuse, 0x8000, RZ ;  /* 0x00008000022d7810 */ /* 0x040fe40007f9e0ff */
[----:B------:R-:W-:Y:S02]  /*213c0*/  IADD3 R49, P5, R2, 0x9000, RZ ;  /* 0x0000900002317810 */ /* 0x000fe40007fbe0ff */
[----:B------:R-:W-:Y:S02]  /*213d0*/  SHF.R.U64 R32, R32, 0x3, RZ ;  /* 0x0000000320207819 */ /* 0x000fe400000012ff */
[----:B------:R-:W-:Y:S02]  /*213e0*/  LOP3.LUT R36, R37, 0x380, RZ, 0xc0, !PT ;  /* 0x0000038025247812 */ /* 0x000fe400078ec0ff */
[----:B------:R-:W-:-:S02]  /*213f0*/  LOP3.LUT R40, R41, 0x380, RZ, 0xc0, !PT ;  /* 0x0000038029287812 */ /* 0x000fc400078ec0ff */
[----:B------:R-:W-:Y:S02]  /*21400*/  LOP3.LUT R44, R45, 0x380, RZ, 0xc0, !PT ;  /* 0x000003802d2c7812 */ /* 0x000fe400078ec0ff */
[----:B------:R-:W-:Y:S02]  /*21410*/  LOP3.LUT R48, R49, 0x380, RZ, 0xc0, !PT ;  /* 0x0000038031307812 */ /* 0x000fe400078ec0ff */
[----:B------:R-:W-:Y:S01]  /*21420*/  LOP3.LUT R32, R32, R33, RZ, 0x3c, !PT ;  /* 0x0000002120207212 */ /* 0x000fe200078e3cff */
[----:B------:R-:W-:Y:S01]  /*21430*/  IMAD.X R33, RZ, RZ, R3, P6 ;  /* 0x000000ffff217224 */ /* 0x000fe200030e0603 */
[----:B------:R-:W-:Y:S02]  /*21440*/  IADD3 R53, P6, R2, 0xa000, RZ ;  /* 0x0000a00002357810 */ /* 0x000fe40007fde0ff */
[----:B------:R-:W-:Y:S02]  /*21450*/  SHF.R.U64 R36, R36, 0x3, RZ ;  /* 0x0000000324247819 */ /* 0x000fe400000012ff */
[----:B------:R-:W-:-:S02]  /*21460*/  SHF.R.U64 R40, R40, 0x3, RZ ;  /* 0x0000000328287819 */ /* 0x000fc400000012ff */
[----:B------:R-:W-:Y:S02]  /*21470*/  SHF.R.U64 R44, R44, 0x3, RZ ;  /* 0x000000032c2c7819 */ /* 0x000fe400000012ff */
[----:B------:R-:W-:Y:S02]  /*21480*/  SHF.R.U64 R48, R48, 0x3, RZ ;  /* 0x0000000330307819 */ /* 0x000fe400000012ff */
[----:B------:R-:W-:Y:S02]  /*21490*/  LOP3.LUT R52, R53, 0x380, RZ, 0xc0, !PT ;  /* 0x0000038035347812 */ /* 0x000fe400078ec0ff */
        /* <DEDUP_REMOVED lines=13> */
[----:B0-----:R-:W-:Y:S02]  /*21570*/  LOP3.LUT R9, R2, 0x380, RZ, 0xc0, !PT ;  /* 0x0000038002097812 */ /* 0x001fe400078ec0ff */
[----:B------:R-:W-:Y:S02]  /*21580*/  SHF.R.U64 R52, R52, 0x3, RZ ;  /* 0x0000000334347819 */ /* 0x000fe400000012ff */
[----:B------:R-:W-:-:S02]  /*21590*/  SHF.R.U64 R4, R4, 0x3, RZ ;  /* 0x0000000304047819 */ /* 0x000fc400000012ff */
[----:B------:R-:W-:Y:S02]  /*215a0*/  LOP3.LUT R56, R57, 0x380, RZ, 0xc0, !PT ;  /* 0x0000038039387812 */ /* 0x000fe400078ec0ff */
        /* <DEDUP_REMOVED lines=9> */
[----:B------:R-:W-:Y:S01]  /*21640*/  SHF.R.U64 R60, R60, 0x3, RZ ;  /* 0x000000033c3c7819 */ /* 0x000fe200000012ff */
[----:B------:R-:W-:Y:S01]  /*21650*/  IMAD.X R73, RZ, RZ, R3, P6 ;  /* 0x000000ffff497224 */ /* 0x000fe200030e0603 */
[----:B------:R-:W-:Y:S02]  /*21660*/  SHF.R.U64 R64, R64, 0x3, RZ ;  /* 0x0000000340407819 */ /* 0x000fe400000012ff */
[----:B------:R-:W-:Y:S02]  /*21670*/  SHF.R.U64 R68, R68, 0x3, RZ ;  /* 0x0000000344447819 */ /* 0x000fe400000012ff */
[----:B------:R-:W-:-:S02]  /*21680*/  LOP3.LUT R2, R9, R2, RZ, 0x3c, !PT ;  /* 0x0000000209027212 */ /* 0x000fc400078e3cff */
        /* <DEDUP_REMOVED lines=9> */
[----:B------:R-:W-:-:S03]  /*21720*/  UIMAD UR10, UR11, UR14, URZ ;  /* 0x0000000e0b0a72a4 */ /* 0x000fc6000f8e023f */
[----:B------:R-:W-:Y:S01]  /*21730*/  SHF.R.U64 R0, R0, 0x3, RZ ;  /* 0x0000000300007819 */ /* 0x000fe200000012ff */
[----:B------:R-:W-:Y:S02]  /*21740*/  UIMAD.WIDE.U32 UR8, UR4, UR14, URZ ;  /* 0x0000000e040872a5 */ /* 0x000fe4000f8e003f */
[----:B------:R-:W-:Y:S01]  /*21750*/  UIMAD UR10, UR4, UR15, UR10 ;  /* 0x0000000f040a72a4 */ /* 0x000fe2000f8e020a */
[----:B------:R-:W-:Y:S01]  /*21760*/  LOP3.LUT R72, R0, R7, RZ, 0x3c, !PT ;  /* 0x0000000700487212 */ /* 0x000fe200078e3cff */
[----:B------:R-:W-:Y:S01]  /*21770*/  IMAD R0, R210, 0x20, R203 ;  /* 0x00000020d2007824 */ /* 0x000fe200078e02cb */
[----:B------:R-:W-:Y:S01]  /*21780*/  ULDC.64 UR14, c[0x0][0xbe8] ;  /* 0x0002fa00000e7ab9 */ /* 0x000fe20000000a00 */
[----:B------:R-:W-:Y:S02]  /*21790*/  UIADD3 UR9, UR9, UR10, URZ ;  /* 0x0000000a09097290 */ /* 0x000fe4000fffe03f */
[----:B------:R-:W-:Y:S02]  /*217a0*/  UIMAD UR4, UR18, UR14, URZ ;  /* 0x0000000e120472a4 */ /* 0x000fe4000f8e023f */
[----:B------:R-:W-:-:S02]  /*217b0*/  UIMAD.WIDE.U32 UR8, UR61, UR14, UR8 ;  /* 0x0000000e3d0872a5 */ /* 0x000fc4000f8e0008 */
[----:B------:R-:W-:Y:S01]  /*217c0*/  UIMAD UR4, UR61, UR15, UR4 ;  /* 0x0000000f3d0472a4 */ /* 0x000fe2000f8e0204 */
[----:B------:R-:W-:-:S03]  /*217d0*/  ULDC.64 UR10, c[0x0][0xbf0] ;  /* 0x0002fc00000a7ab9 */ /* 0x000fc60000000a00 */
[----:B------:R-:W-:Y:S02]  /*217e0*/  UIADD3 UR9, UR9, UR4, URZ ;  /* 0x0000000409097290 */ /* 0x000fe4000fffe03f */
[----:B------:R-:W-:Y:S02]  /*217f0*/  UIMAD UR4, UR13, UR10, URZ ;  /* 0x0000000a0d0472a4 */ /* 0x000fe4000f8e023f */
[----:B------:R-:W-:Y:S02]  /*21800*/  UIMAD.WIDE.U32 UR8, UR19, UR10, UR8 ;  /* 0x0000000a130872a5 */ /* 0x000fe4000f8e0008 */
[----:B------:R-:W-:-:S03]  /*21810*/  UIMAD UR4, UR19, UR11, UR4 ;  /* 0x0000000b130472a4 */ /* 0x000fc6000f8e0204 */
[----:B------:R-:W-:Y:S01]  /*21820*/  ULDC.64 UR10, c[0x0][0xbe0] ;  /* 0x0002f800000a7ab9 */ /* 0x000fe20000000a00 */
[----:B------:R-:W-:Y:S01]  /*21830*/  UIADD3 UR4, UR9, UR4, URZ ;  /* 0x0000000409047290 */ /* 0x000fe2000fffe03f */
[----:B------:R-:W-:-:S05]  /*21840*/  VIADD R81, R203, UR60 ;  /* 0x0000003ccb517c36 */ /* 0x000fca0008000000 */
[----:B------:R-:W-:Y:S01]  /*21850*/  ISETP.GE.AND P2, PT, R81, R18, PT ;  /* 0x000000125100720c */ /* 0x000fe20003f46270 */
[----:B------:R-:W-:Y:S01]  /*21860*/  BSSY B1, `(.L_x_3507) ;  /* 0x000004c000017945 */ /* 0x000fe20003800000 */
[----:B--2---:R0:W-:Y:S04]  /*21870*/  @!P0 ST.E desc[UR36][R20.64], R19 ;  /* 0x0000001314008985 */ /* 0x0041e8000c101924 */
[----:B------:R1:W5:Y:S04]  /*21880*/  LD.E.128 R8, desc[UR36][R2.64] ;  /* 0x0000002402087980 */ /* 0x000368000c101d00 */
[----:B------:R-:W5:Y:S01]  /*21890*/  LD.E.128 R4, desc[UR36][R4.64] ;  /* 0x0000002404047980 */ /* 0x000f62000c101d00 */
[----:B0-----:R-:W0:Y:S01]  /*218a0*/  @P1 LDC R21, c[0x0][0xcf0] ;  /* 0x00033c00ff151b82 */ /* 0x001e220000000800 */
[----:B------:R-:W-:-:S02]  /*218b0*/  VIADD R20, R0, UR60 ;  /* 0x0000003c00147c36 */ /* 0x000fc40008000000 */
[----:B------:R-:W5:Y:S04]  /*218c0*/  LD.E.128 R12, desc[UR36][R12.64] ;  /* 0x000000240c0c7980 */ /* 0x000f68000c101d00 */
[----:B------:R-:W5:Y:S01]  /*218d0*/  LD.E.128 R24, desc[UR36][R24.64] ;  /* 0x0000002418187980 */ /* 0x000f62000c101d00 */
[----:B-1----:R-:W1:Y:S01]  /*218e0*/  @P1 LDC R3, c[0x0][0xcec] ;  /* 0x00033b00ff031b82 */ /* 0x002e620000000800 */
[----:B------:R-:W-:Y:S02]  /*218f0*/  IMAD.MOV.U32 R19, RZ, RZ, R20 ;  /* 0x000000ffff137224 */ /* 0x000fe400078e0014 */
[----:B------:R-:W5:Y:S01]  /*21900*/  LD.E.128 R28, desc[UR36][R28.64] ;  /* 0x000000241c1c7980 */ /* 0x000f62000c101d00 */
[----:B------:R-:W-:-:S03]  /*21910*/  IMAD.U32 R2, RZ, RZ, UR8 ;  /* 0x00000008ff027e24 */ /* 0x000fc6000f8e00ff */
[----:B------:R-:W5:Y:S04]  /*21920*/  LD.E.128 R32, desc[UR36][R32.64] ;  /* 0x0000002420207980 */ /* 0x000f68000c101d00 */
[----:B------:R-:W5:Y:S04]  /*21930*/  LD.E.128 R36, desc[UR36][R36.64] ;  /* 0x0000002424247980 */ /* 0x000f68000c101d00 */
[----:B------:R-:W5:Y:S04]  /*21940*/  LD.E.128 R40, desc[UR36][R40.64] ;  /* 0x0000002428287980 */ /* 0x000f68000c101d00 */
[----:B------:R-:W5:Y:S04]  /*21950*/  LD.E.128 R44, desc[UR36][R44.64] ;  /* 0x000000242c2c7980 */ /* 0x000f68000c101d00 */
[----:B------:R-:W5:Y:S01]  /*21960*/  LD.E.128 R48, desc[UR36][R48.64] ;  /* 0x0000002430307980 */ /* 0x000f62000c101d00 */
[----:B-1----:R-:W-:-:S03]  /*21970*/  @P1 IMAD.HI.U32 R0, R20, R3, RZ ;  /* 0x0000000314001227 */ /* 0x002fc600078e00ff */
[----:B------:R-:W5:Y:S02]  /*21980*/  LD.E.128 R52, desc[UR36][R52.64] ;  /* 0x0000002434347980 */ /* 0x000f64000c101d00 */
[----:B0-----:R-:W-:Y:S02]  /*21990*/  @P1 SHF.R.U32.HI R19, RZ, R21, R0 ;  /* 0x00000015ff131219 */ /* 0x001fe40000011600 */
[----:B------:R-:W5:Y:S02]  /*219a0*/  LD.E.128 R56, desc[UR36][R56.64] ;  /* 0x0000002438387980 */ /* 0x000f64000c101d00 */
[--C-:B------:R-:W-:Y:S01]  /*219b0*/  SHF.R.S32.HI R0, RZ, 0x1f, R19.reuse ;  /* 0x0000001fff007819 */ /* 0x100fe20000011413 */
[----:B------:R-:W-:Y:S01]  /*219c0*/  IMAD.MOV R21, RZ, RZ, -R19 ;  /* 0x000000ffff157224 */ /* 0x000fe200078e0a13 */
[----:B------:R-:W5:Y:S01]  /*219d0*/  LD.E.128 R60, desc[UR36][R60.64] ;  /* 0x000000243c3c7980 */ /* 0x000f62000c101d00 */
[----:B------:R-:W-:Y:S01]  /*219e0*/  IMAD.U32 R3, RZ, RZ, UR9 ;  /* 0x00000009ff037e24 */ /* 0x000fe2000f8e00ff */
[----:B------:R-:W-:Y:S01]  /*219f0*/  ULDC.64 UR8, c[0x0][0xbd8] ;  /* 0x0002f60000087ab9 */ /* 0x000fe20000000a00 */
[----:B------:R-:W-:Y:S01]  /*21a00*/  IMAD R0, R0, UR10, RZ ;  /* 0x0000000a00007c24 */ /* 0x000fe2000f8e02ff */
[----:B------:R-:W5:Y:S01]  /*21a10*/  LD.E.128 R64, desc[UR36][R64.64] ;  /* 0x0000002440407980 */ /* 0x000f62000c101d00 */
[----:B------:R-:W-:-:S02]  /*21a20*/  IMAD R21, R76, R21, R20 ;  /* 0x000000154c157224 */ /* 0x000fc400078e0214 */
[----:B------:R-:W-:Y:S01]  /*21a30*/  IMAD.U32 R3, RZ, RZ, UR4 ;  /* 0x00000004ff037e24 */ /* 0x000fe2000f8e00ff */
[----:B------:R-:W5:Y:S01]  /*21a40*/  LD.E.128 R68, desc[UR36][R68.64] ;  /* 0x0000002444447980 */ /* 0x000f62000c101d00 */
[C---:B------:R-:W-:Y:S01]  /*21a50*/  IMAD R77, R19.reuse, UR11, R0 ;  /* 0x0000000b134d7c24 */ /* 0x040fe2000f8e0200 */
[----:B------:R-:W-:Y:S02]  /*21a60*/  SHF.R.S32.HI R0, RZ, 0x1f, R21 ;  /* 0x0000001fff007819 */ /* 0x000fe40000011415 */
[----:B------:R-:W5:Y:S01]  /*21a70*/  LD.E.128 R72, desc[UR36][R72.64] ;  /* 0x0000002448487980 */ /* 0x000f62000c101d00 */
[----:B------:R-:W-:Y:S01]  /*21a80*/  IMAD.WIDE.U32 R2, R19, UR10, R2 ;  /* 0x0000000a13027c25 */ /* 0x000fe2000f8e0002 */
[----:B------:R-:W-:Y:S01]  /*21a90*/  UIADD3 UR4, UR42, 0x32420, URZ ;  /* 0x000324202a047890 */ /* 0x000fe2000fffe03f */
[----:B------:R-:W-:Y:S01]  /*21aa0*/  @!PT LDS RZ, [RZ] ;  /* 0x00000000fffff984 */ /* 0x000fe20000000800 */
[----:B------:R-:W-:Y:S01]  /*21ab0*/  @!PT LDS RZ, [RZ] ;  /* 0x00000000fffff984 */ /* 0x000fe20000000800 */
[----:B------:R-:W-:Y:S01]  /*21ac0*/  @!PT LDS RZ, [RZ] ;  /* 0x00000000fffff984 */ /* 0x000fe20000000800 */
[----:B------:R-:W-:Y:S01]  /*21ad0*/  @!PT LDS RZ, [RZ] ;  /* 0x00000000fffff984 */ /* 0x000fe20000000800 */
[----:B------:R0:W-:Y:S06]  /*21ae0*/  MEMBAR.ALL.CTA ;  /* 0x0000000000007992 */ /* 0x0001ec0000008000 */
[----:B0-----:R-:W0:Y:S01]  /*21af0*/  FENCE.VIEW.ASYNC.S ;  /* 0x00000000000073c6 */ /* 0x001e220000000000 */
[----:B------:R-:W-:Y:S01]  /*21b00*/  IMAD.IADD R3, R3, 0x1, R77 ;  /* 0x0000000103037824 */ /* 0x000fe200078e024d */
[----:B------:R-:W-:Y:S01]  /*21b10*/  UPRMT UR4, URZ, 0x654, UR4 ;  /* 0x000006543f047896 */ /* 0x000fe20008000004 */
[----:B------:R-:W-:-:S02]  /*21b20*/  IMAD R0, R0, UR8, RZ ;  /* 0x0000000800007c24 */ /* 0x000fc4000f8e02ff */
[----:B------:R-:W-:Y:S02]  /*21b30*/  VIADD R19, R81, 0x20 ;  /* 0x0000002051137836 */ /* 0x000fe40000000000 */
[C---:B------:R-:W-:Y:S02]  /*21b40*/  IMAD R77, R21.reuse, UR9, R0 ;  /* 0x00000009154d7c24 */ /* 0x040fe4000f8e0200 */
[----:B------:R-:W-:Y:S01]  /*21b50*/  IMAD.WIDE.U32 R2, R21, UR8, R2 ;  /* 0x0000000815027c25 */ /* 0x000fe2000f8e0002 */
[----:B------:R-:W-:Y:S01]  /*21b60*/  ISETP.GE.AND P1, PT, R19, R18, PT ;  /* 0x000000121300720c */ /* 0x000fe20003f26270 */
[----:B------:R-:W-:Y:S02]  /*21b70*/  ULDC.64 UR8, c[0x0][0xb80] ;  /* 0x0002e00000087ab9 */ /* 0x000fe40000000a00 */
[----:B------:R-:W-:Y:S01]  /*21b80*/  VIADD R19, R81, 0x40 ;  /* 0x0000004051137836 */ /* 0x000fe20000000000 */
[----:B------:R-:W-:Y:S01]  /*21b90*/  LEA R0, P3, R2, UR8, 0x1 ;  /* 0x0000000802007c11 */ /* 0x000fe2000f8608ff */
[----:B------:R-:W-:-:S03]  /*21ba0*/  IMAD.IADD R3, R3, 0x1, R77 ;  /* 0x0000000103037824 */ /* 0x000fc600078e024d */
[----:B------:R-:W-:Y:S01]  /*21bb0*/  ISETP.GE.AND P0, PT, R19, R18, PT ;  /* 0x000000121300720c */ /* 0x000fe20003f06270 */
[----:B0-----:R0:W1:Y:S01]  /*21bc0*/  SHFL.IDX PT, R78, R0, RZ, 0x181f ;  /* 0x00181fff004e7589 */ /* 0x00106200000e0000 */
[----:B------:R-:W-:Y:S01]  /*21bd0*/  LEA.HI.X R19, R2, UR9, R3, 0x1, P3 ;  /* 0x0000000902137c11 */ /* 0x000fe200098f0c03 */
[----:B------:R-:W-:Y:S04]  /*21be0*/  SYNCS.ARRIVE.TRANS64.RED.A1T0 RZ, [UR4], RZ ;  /* 0x000000ffffff79a7 */ /* 0x000fe80008100404 */
[----:B------:R0:W2:Y:S01]  /*21bf0*/  SHFL.IDX PT, R79, R19, RZ, 0x181f ;  /* 0x00181fff134f7589 */ /* 0x0000a200000e0000 */
[----:B------:R-:W-:Y:S05]  /*21c00*/  @P2 BRA `(.L_x_3508) ;  /* 0x0000000000442947 */ /* 0x000fea0003800000 */
        /* <DEDUP_REMOVED lines=17> */
.L_x_3508:
[----:B------:R-:W-:Y:S05]  /*21d20*/  BSYNC B1 ;  /* 0x0000000000017941 */ /* 0x000fea0003800000 */
.L_x_3507:
        /* <DEDUP_REMOVED lines=21> */
.L_x_3510:
[----:B------:R-:W-:Y:S05]  /*21e80*/  BSYNC B1 ;  /* 0x0000000000017941 */ /* 0x000fea0003800000 */
.L_x_3509:
        /* <DEDUP_REMOVED lines=21> */
.L_x_3512:
[----:B------:R-:W-:Y:S05]  /*21fe0*/  BSYNC B1 ;  /* 0x0000000000017941 */ /* 0x000fea0003800000 */
.L_x_3511:
[----:B0-----:R-:W-:Y:S01]  /*21ff0*/  VIADD R3, R81, 0x60 ;  /* 0x0000006051037836 */ /* 0x001fe20000000000 */
[----:B---3--:R-:W3:Y:S04]  /*22000*/  SHFL.IDX PT, R19, R19, 0x3, 0x181f ;  /* 0x00781f0013137f89 */ /* 0x008ee800000e0000 */
        /* <DEDUP_REMOVED lines=22> */
.L_x_3505:
[----:B------:R-:W-:Y:S01]  /*22170*/  R2UR UR4, R204 ;  /* 0x00000000cc0472ca */ /* 0x000fe200000e0000 */
[----:B------:R-:W-:Y:S01]  /*22180*/  ULDC.64 UR8, c[0x0][0xd00] ;  /* 0x0003400000087ab9 */ /* 0x000fe20000000a00 */
[----:B------:R-:W0:Y:S01]  /*22190*/  LDC R11, c[0x0][0xce8] ;  /* 0x00033a00ff0b7b82 */ /* 0x000e220000000800 */
[----:B------:R-:W-:-:S04]  /*221a0*/  UISETP.NE.U32.AND UP0, UPT, UR8, URZ, UPT ;  /* 0x0000003f0800728c */ /* 0x000fc8000bf05070 */
[----:B------:R-:W-:-:S03]  /*221b0*/  UISETP.NE.AND.EX UP0, UPT, UR9, URZ, UPT, UP0 ;  /* 0x0000003f0900728c */ /* 0x000fc6000bf05300 */
[----:B------:R-:W-:-:S03]  /*221c0*/  ULDC.64 UR8, c[0x0][0xd00] ;  /* 0x0003400000087ab9 */ /* 0x000fc60000000a00 */
[----:B------:R-:W-:Y:S01]  /*221d0*/  UIMAD.WIDE UR8, UR4, 0x4, UR8 ;  /* 0x00000004040878a5 */ /* 0x000fe2000f8e0208 */
[----:B------:R-:W-:-:S05]  /*221e0*/  PLOP3.LUT P2, PT, PT, PT, UP0, 0x80, 0x0 ;  /* 0x000000000000781c */ /* 0x000fca0003f4f008 */
[----:B------:R-:W-:Y:S02]  /*221f0*/  IMAD.U32 R2, RZ, RZ, UR8 ;  /* 0x00000008ff027e24 */ /* 0x000fe4000f8e00ff */
[----:B------:R-:W-:Y:S01]  /*22200*/  IMAD.U32 R3, RZ, RZ, UR9 ;  /* 0x00000009ff037e24 */ /* 0x000fe2000f8e00ff */
[----:B------:R-:W-:Y:S02]  /*22210*/  ULDC.64 UR8, c[0x0][0xd08] ;  /* 0x0003420000087ab9 */ /* 0x000fe40000000a00 */
[----:B------:R-:W-:-:S03]  /*22220*/  UISETP.NE.U32.AND UP1, UPT, UR8, URZ, UPT ;  /* 0x0000003f0800728c */ /* 0x000fc6000bf25070 */
[----:B------:R-:W2:Y:S01]  /*22230*/  @P2 LDG.E R6, desc[UR36][R2.64] ;  /* 0x0000002402062981 */ /* 0x000ea2000c1e1900 */
[----:B------:R-:W-:-:S06]  /*22240*/  UISETP.NE.AND.EX UP1, UPT, UR9, URZ, UPT, UP1 ;  /* 0x0000003f0900728c */ /* 0x000fcc000bf25310 */
[----:B------:R-:W-:-:S05]  /*22250*/  PLOP3.LUT P3, PT, PT, PT, UP1, 0x80, 0x0 ;  /* 0x000000000000781c */ /* 0x000fca0003f6f018 */
[----:B------:R-:W-:Y:S02]  /*22260*/  @UP1 ULDC.64 UR8, c[0x0][0xd08] ;  /* 0x0003420000081ab9 */ /* 0x000fe40000000a00 */
[----:B------:R-:W-:-:S03]  /*22270*/  @UP1 UIMAD.WIDE UR8, UR4, 0x4, UR8 ;  /* 0x00000004040818a5 */ /* 0x000fc6000f8e0208 */
[----:B------:R-:W-:Y:S02]  /*22280*/  ULDC UR4, c[0x0][0xb88] ;  /* 0x0002e20000047ab9 */ /* 0x000fe40000000800 */
[----:B------:R-:W-:Y:S02]  /*22290*/  IMAD.U32 R0, RZ, RZ, UR4 ;  /* 0x00000004ff007e24 */ /* 0x000fe4000f8e00ff */
        /* <DEDUP_REMOVED lines=14> */
.L_x_3514:
[----:B------:R-:W-:Y:S01]  /*22380*/  R2UR UR9, R204 ;  /* 0x00000000cc0972ca */ /* 0x000fe200000e0000 */
[----:B------:R-:W-:Y:S01]  /*22390*/  USHF.R.S32.HI UR11, URZ, 0x1f, UR4 ;  /* 0x0000001f3f0b7899 */ /* 0x000fe20008011404 */
[----:B------:R-:W-:Y:S11]  /*223a0*/  BSSY B1, `(.L_x_3515) ;  /* 0x000002e000017945 */ /* 0x000ff60003800000 */
[----:B------:R-:W-:-:S02]  /*223b0*/  USHF.R.S32.HI UR8, URZ, 0x1f, UR9 ;  /* 0x0000001f3f087899 */ /* 0x000fc40008011409 */
        /* <DEDUP_REMOVED lines=44> */
.L_x_3516:
[----:B------:R-:W-:Y:S05]  /*22680*/  BSYNC B1 ;  /* 0x0000000000017941 */ /* 0x000fea0003800000 */
.L_x_3515:
        /* <DEDUP_REMOVED lines=69> */
.L_x_3518:
[----:B------:R-:W-:Y:S05]  /*22ae0*/  BSYNC B1 ;  /* 0x0000000000017941 */ /* 0x000fea0003800000 */
.L_x_3517:
        /* <DEDUP_REMOVED lines=21> */
.L_x_3520:
[----:B------:R-:W-:Y:S05]  /*22c40*/  BSYNC B1 ;  /* 0x0000000000017941 */ /* 0x000fea0003800000 */
.L_x_3519:
        /* <DEDUP_REMOVED lines=21> */
.L_x_3522:
[----:B------:R-:W-:Y:S05]  /*22da0*/  BSYNC B1 ;  /* 0x0000000000017941 */ /* 0x000fea0003800000 */
.L_x_3521:
[----:B0-----:R-:W-:Y:S01]  /*22db0*/  VIADD R0, R6, 0x60 ;  /* 0x0000006006007836 */ /* 0x001fe20000000000 */
[----:B--2-4-:R-:W0:Y:S04]  /*22dc0*/  SHFL.IDX PT, R5, R5, 0x3, 0x181f ;  /* 0x00781f0005057f89 */ /* 0x014e2800000e0000 */
[----:B------:R-:W-:Y:S01]  /*22dd0*/  ISETP.GE.AND P0, PT, R0, R11, PT ;  /* 0x0000000b0000720c */ /* 0x000fe20003f06270 */
[----:B-1-3--:R1:W2:-:S12]  /*22de0*/  SHFL.IDX PT, R2, R4, 0x3, 0x181f ;  /* 0x00781f0004027f89 */ /* 0x00a29800000e0000 */
[----:B-1----:R-:W-:Y:S05]  /*22df0*/  @P0 BRA `(.L_x_3513) ;  /* 0x0000000000440947 */ /* 0x002fea0003800000 */
[----:B------:R-:W-:Y:S02]  /*22e00*/  ULDC UR4, c[0x0][0xbc8] ;  /* 0x0002f20000047ab9 */ /* 0x000fe40000000800 */
[----:B------:R-:W-:Y:S02]  /*22e10*/  ISETP.GE.AND P3, PT, R193, UR4, PT ;  /* 0x00000004c1007c0c */ /* 0x000fe4000bf66270 */
[----:B------:R-:W-:Y:S02]  /*22e20*/  ISETP.GE.AND P2, PT, R195, UR4, PT ;  /* 0x00000004c3007c0c */ /* 0x000fe4000bf46270 */
[----:B------:R-:W-:Y:S02]  /*22e30*/  ISETP.GE.AND P1, PT, R194, UR4, PT ;  /* 0x00000004c2007c0c */ /* 0x000fe4000bf26270 */
[----:B------:R-:W-:-:S07]  /*22e40*/  ISETP.GE.AND P0, PT, R196, UR4, PT ;  /* 0x00000004c4007c0c */ /* 0x000fce000bf06270 */
[-C--:B--2---:R-:W-:Y:S02]  /*22e50*/  @!P3 LEA R6, P6, R193, R2.reuse, 0x1 ;  /* 0x00000002c106b211 */ /* 0x084fe400078c08ff */
[-C--:B------:R-:W-:Y:S02]  /*22e60*/  @!P2 LEA R8, P5, R195, R2.reuse, 0x1 ;  /* 0x00000002c308a211 */ /* 0x080fe400078a08ff */
[-C--:B------:R-:W-:Y:S02]  /*22e70*/  @!P1 LEA R10, P4, R194, R2.reuse, 0x1 ;  /* 0x00000002c20a9211 */ /* 0x080fe400078808ff */
[-C--:B0-----:R-:W-:Y:S02]  /*22e80*/  @!P3 LEA.HI.X R7, R193, R5.reuse, R202, 0x1, P6 ;  /* 0x00000005c107b211 */ /* 0x081fe400030f0cca */
        /* <DEDUP_REMOVED lines=8> */
.L_x_3513:
[----:B------:R-:W-:Y:S05]  /*22f10*/  BSYNC B0 ;  /* 0x0000000000007941 */ /* 0x000fea0003800000 */
.L_x_3504:
[----:B------:R-:W-:Y:S02]  /*22f20*/  ULDC UR4, c[0x0][0xd3c] ;  /* 0x00034f0000047ab9 */ /* 0x000fe40000000800 */
[----:B------:R-:W-:-:S06]  /*22f30*/  UISETP.GE.AND UP0, UPT, UR6, UR4, UPT ;  /* 0x000000040600728c */ /* 0x000fcc000bf06270 */
[----:B------:R-:W-:-:S13]  /*22f40*/  PLOP3.LUT P0, PT, PT, PT, UP0, 0x80, 0x0 ;  /* 0x000000000000781c */ /* 0x000fda0003f0f008 */
[----:B------:R-:W-:Y:S05]  /*22f50*/  @!P0 BRA `(.L_x_3523) ;  /* 0xfffffde000b08947 */ /* 0x000fea000383ffff */
[----:B------:R-:W-:Y:S05]  /*22f60*/  EXIT ;  /* 0x000000000000794d */ /* 0x000fea0003800000 */
.L_x_3389:
[----:B------:R-:W-:-:S08]  /*22f70*/  NOP ;  /* 0x0000000000007918 */ /* 0x000fd00000000000 */
[----:B-1----:R-:W0:-:S00]  /*22f80*/  USETMAXREG.DEALLOC.CTAPOOL 0x28 ;  /* 0x00000028000079c8 */ /* 0x002e0000080e0500 */
        /* <DEDUP_REMOVED lines=14> */
.L_x_3524:
        /* <DEDUP_REMOVED lines=40> */
.L_x_3530:
        /* <DEDUP_REMOVED lines=12> */
.L_x_3529:
[----:B------:R-:W-:Y:S05]  /*233b0*/  BSYNC B0 ;  /* 0x0000000000007941 */ /* 0x000fea0003800000 */
.L_x_3528:
        /* <DEDUP_REMOVED lines=20> */
.L_x_3526:
        /* <DEDUP_REMOVED lines=20> */
.L_x_3531:
[----:B-1----:R-:W-:Y:S02]  /*23640*/  IMAD.MOV R2, RZ, RZ, -R3 ;  /* 0x000000ffff027224 */ /* 0x002fe400078e0a03 */
[----:B---3--:R-:W-:Y:S02]  /*23650*/  IMAD R16, R16, UR5, R11 ;  /* 0x0000000510107c24 */ /* 0x008fe4000f8e020b */
[----:B------:R-:W-:Y:S01]  /*23660*/  IMAD.MOV.U32 R11, RZ, RZ, R2 ;  /* 0x000000ffff0b7224 */ /* 0x000fe200078e0002 */
[----:B------:R-:W-:Y:S02]  /*23670*/  IABS R2, R4 ;  /* 0x0000000400027213 */ /* 0x000fe40000000000 */
[----:B--2---:R-:W-:Y:S01]  /*23680*/  IADD3 R9, -R16, UR6, RZ ;  /* 0x0000000610097c10 */ /* 0x004fe2000fffe1ff */
[----:B------:R-:W-:Y:S02]  /*23690*/  IMAD R11, R11, R12, RZ ;  /* 0x0000000c0b0b7224 */ /* 0x000fe400078e02ff */
[----:B------:R-:W-:Y:S01]  /*236a0*/  IMAD.MOV R8, RZ, RZ, -R2 ;  /* 0x000000ffff087224 */ /* 0x000fe200078e0a02 */
        /* <DEDUP_REMOVED lines=20> */
[----:B------:R-:W-:Y:S02]  /*237f0*/  IMAD R4, R4, R2, R9 ;  /* 0x0000000204047224 */ /* 0x000fe400078e0209 */
[----:B------:R-:W-:Y:S01]  /*23800*/  IMAD.MOV.U32 R2, RZ, RZ, RZ ;  /* 0x000000ffff027224 */ /* 0x000fe200078e00ff */
[----:B------:R-:W-:Y:S02]  /*23810*/  VIADDMNMX R13, R6, UR5, R7, PT ;  /* 0x00000005060d7c46 */ /* 0x000fe4000b800107 */
[----:B------:R-:W-:-:S02]  /*23820*/  IABS R9, R4 ;  /* 0x0000000400097213 */ /* 0x000fc40000000000 */
[-C--:B------:R-:W-:Y:S01]  /*23830*/  IABS R8, R13.reuse ;  /* 0x0000000d00087213 */ /* 0x080fe20000000000 */
[----:B------:R-:W-:Y:S01]  /*23840*/  IMAD.MOV R18, RZ, RZ, -R13 ;  /* 0x000000ffff127224 */ /* 0x000fe200078e0a0d */
[----:B0-----:R-:W-:Y:S02]  /*23850*/  IABS R10, R13 ;  /* 0x0000000d000a7213 */ /* 0x001fe40000000000 */
[----:B------:R-:W0:Y:S08]  /*23860*/  I2F.RP R6, R8 ;  /* 0x0000000800067306 */ /* 0x000e300000209400 */
[----:B0-----:R-:W0:Y:S02]  /*23870*/  MUFU.RCP R6, R6 ;  /* 0x0000000600067308 */ /* 0x001e240000001000 */
[----:B0-----:R-:W-:-:S06]  /*23880*/  VIADD R3, R6, 0xffffffe ;  /* 0x0ffffffe06037836 */ /* 0x001fcc0000000000 */
[----:B------:R-:W0:Y:S02]  /*23890*/  F2I.FTZ.U32.TRUNC.NTZ R3, R3 ;  /* 0x0000000300037305 */ /* 0x000e24000021f000 */
[----:B0-----:R-:W-:-:S04]  /*238a0*/  IMAD.MOV R7, RZ, RZ, -R3 ;  /* 0x000000ffff077224 */ /* 0x001fc800078e0a03 */
        /* <DEDUP_REMOVED lines=20> */
.L_x_3527:
[----:B------:R-:W-:Y:S01]  /*239f0*/  ULDC UR4, c[0x0][0xd3c] ;  /* 0x00034f0000047ab9 */ /* 0x000fe20000000800 */
[----:B------:R-:W-:Y:S02]  /*23a00*/  IMAD.MOV.U32 R17, RZ, RZ, RZ ;  /* 0x000000ffff117224 */ /* 0x000fe400078e00ff */
[----:B------:R-:W-:Y:S02]  /*23a10*/  IMAD.U32 R16, RZ, RZ, UR6 ;  /* 0x00000006ff107e24 */ /* 0x000fe4000f8e00ff */
[----:B------:R-:W-:Y:S02]  /*23a20*/  IMAD.MOV.U32 R18, RZ, RZ, RZ ;  /* 0x000000ffff127224 */ /* 0x000fe400078e00ff */
[----:B------:R-:W-:-:S07]  /*23a30*/  IMAD.U32 R19, RZ, RZ, UR4 ;  /* 0x00000004ff137e24 */ /* 0x000fce000f8e00ff */
.L_x_3532:
[----:B------:R-:W-:-:S13]  /*23a40*/  ISETP.NE.AND P0, PT, R5, RZ, PT ;  /* 0x000000ff0500720c */ /* 0x000fda0003f05270 */
[----:B------:R-:W0:Y:S01]  /*23a50*/  @!P0 S2R R3, SR_CgaCtaId ;  /* 0x0000000000038919 */ /* 0x000e220000008800 */
[----:B------:R-:W-:-:S04]  /*23a60*/  @!P0 MOV R0, 0x400 ;  /* 0x0000040000008802 */ /* 0x000fc80000000f00 */
[----:B0-----:R-:W-:-:S05]  /*23a70*/  @!P0 LEA R0, R3, R0, 0x18 ;  /* 0x0000000003008211 */ /* 0x001fca00078ec0ff */
[----:B------:R1:W-:Y:S01]  /*23a80*/  @!P0 STS.128 [R0+0x324d0], R16 ;  /* 0x0324d01000008388 */ /* 0x0003e20000000c00 */
[----:B------:R-:W-:Y:S06]  /*23a90*/  BAR.ARV 0x5, 0x180 ;  /* 0x0146000000007b1d */ /* 0x000fec0000002000 */
.L_x_3525:
        /* <DEDUP_REMOVED lines=9> */
[----:B------:R-:W-:Y:S01]  /*23b30*/  IMAD.MOV.U32 R26, RZ, RZ, 0x1 ;  /* 0x00000001ff1a7424 */ /* 0x000fe200078e00ff */
[----:B------:R-:W1:Y:S01]  /*23b40*/  S2R R4, SR_TID.X ;  /* 0x0000000000047919 */ /* 0x000e620000002100 */
[----:B------:R-:W-:Y:S01]  /*23b50*/  IMAD.MOV.U32 R24, RZ, RZ, RZ ;  /* 0x000000ffff187224 */ /* 0x000fe200078e00ff */
[----:B------:R-:W-:Y:S01]  /*23b60*/  ULDC UR39, c[0x0][0xc] ;  /* 0x0000030000277ab9 */ /* 0x000fe20000000800 */
[----:B------:R3:W-:Y:S01]  /*23b70*/  STL [R1+0x470], RZ ;  /* 0x000470ff01007387 */ /* 0x0007e20000100800 */
[----:B-1----:R-:W-:Y:S02]  /*23b80*/  LOP3.LUT R3, R4, 0x7f, RZ, 0xc0, !PT ;  /* 0x0000007f04037812 */ /* 0x002fe400078ec0ff */
        /* <DEDUP_REMOVED lines=17> */
.L_x_3608:
        /* <DEDUP_REMOVED lines=21> */
[----:B------:R0:W5:Y:S01]  /*23df0*/  @P2 LDG.E R35, desc[UR36][R2.64] ;  /* 0x0000002402232981 */ /* 0x000162000c1e1900 */
[----:B-1----:R-:W-:-:S05]  /*23e00*/  @P1 IMAD.WIDE R4, R19, 0x4, R4 ;  /* 0x0000000413041825 */ /* 0x002fca00078e0204 */
[----:B--2---:R-:W2:Y:S01]  /*23e10*/  @P1 LDG.E R0, desc[UR36][R4.64] ;  /* 0x0000002404001981 */ /* 0x004ea2000c1e1900 */
        /* <DEDUP_REMOVED lines=8> */
[----:B---34-:R-:W-:Y:S05]  /*23ea0*/  @P1 BRA `(.L_x_3534) ;  /* 0x0000000000201947 */ /* 0x018fea0003800000 */
[----:B------:R-:W-:Y:S02]  /*23eb0*/  ULDC UR4, c[0x0][0x288] ;  /* 0x0000a20000047ab9 */ /* 0x000fe40000000800 */
[----:B0-----:R-:W-:-:S05]  /*23ec0*/  IMAD.U32 R0, RZ, RZ, UR4 ;  /* 0x00000004ff007e24 */ /* 0x001fca000f8e00ff */
[----:B------:R1:W-:Y:S01]  /*23ed0*/  STL [R1+0x450], R0 ;  /* 0x0004500001007387 */ /* 0x0003e20000100800 */
[----:B------:R-:W-:Y:S05]  /*23ee0*/  @!P2 BRA `(.L_x_3534) ;  /* 0x000000000010a947 */ /* 0x000fea0003800000 */
[----:B------:R-:W2:Y:S04]  /*23ef0*/  LDG.E R5, desc[UR36][R2.64] ;  /* 0x0000002402057981 */ /* 0x000ea8000c1e1900 */
[----:B-1----:R-:W2:Y:S02]  /*23f00*/  LDG.E R0, desc[UR36][R2.64+0x4] ;  /* 0x0000042402007981 */ /* 0x002ea4000c1e1900 */
[----:B--2---:R-:W-:-:S05]  /*23f10*/  IMAD.IADD R0, R0, 0x1, -R5 ;  /* 0x0000000100007824 */ /* 0x004fca00078e0a05 */
[----:B------:R2:W-:Y:S02]  /*23f20*/  STL [R1+0x450], R0 ;  /* 0x0004500001007387 */ /* 0x0005e40000100800 */
.L_x_3534:
[----:B------:R-:W-:Y:S02]  /*23f30*/  ULDC.64 UR4, c[0x0][0xb18] ;  /* 0x0002c60000047ab9 */ /* 0x000fe40000000a00 */
[----:B------:R-:W-:-:S04]  /*23f40*/  ISETP.NE.U32.AND P0, PT, RZ, UR4, PT ;  /* 0x00000004ff007c0c */ /* 0x000fc8000bf05070 */
[----:B------:R-:W-:-:S13]  /*23f50*/  ISETP.NE.AND.EX P0, PT, RZ, UR5, PT, P0 ;  /* 0x00000005ff007c0c */ /* 0x000fda000bf05300 */
[----:B------:R-:W-:Y:S05]  /*23f60*/  @!P0 BRA `(.L_x_3535) ;  /* 0x0000000000108947 */ /* 0x000fea0003800000 */
[----:B0-----:R-:W0:Y:S02]  /*23f70*/  LDC.64 R2, c[0x0][0xb18] ;  /* 0x0002c600ff027b82 */ /* 0x001e240000000a00 */
[----:B0-----:R-:W-:-:S05]  /*23f80*/  IMAD.WIDE R2, R19, 0x4, R2 ;  /* 0x0000000413027825 */ /* 0x001fca00078e0202 */
[----:B------:R3:W5:Y:S01]  /*23f90*/  LDG.E R7, desc[UR36][R2.64] ;  /* 0x0000002402077981 */ /* 0x000762000c1e1900 */
[----:B------:R-:W-:Y:S05]  /*23fa0*/  BRA `(.L_x_3536) ;  /* 0x0000000000247947 */ /* 0x000fea0003800000 */
.L_x_3535:
[----:B------:R-:W-:Y:S02]  /*23fb0*/  ULDC.64 UR4, c[0x0][0xb00] ;  /* 0x0002c00000047ab9 */ /* 0x000fe40000000a00 */
[----:B------:R-:W-:-:S04]  /*23fc0*/  ISETP.NE.U32.AND P0, PT, RZ, UR4, PT ;  /* 0x00000004ff007c0c */ /* 0x000fc8000bf05070 */
[----:B------:R-:W-:-:S13]  /*23fd0*/  ISETP.NE.AND.EX P0, PT, RZ, UR5, PT, P0 ;  /* 0x00000005ff007c0c */ /* 0x000fda000bf05300 */
[----:B------:R-:W-:Y:S05]  /*23fe0*/  @!P0 BRA `(.L_x_3536) ;  /* 0x0000000000148947 */ /* 0x000fea0003800000 */
[----:B0-----:R-:W0:Y:S02]  /*23ff0*/  LDC.64 R2, c[0x0][0xb00] ;  /* 0x0002c000ff027b82 */ /* 0x001e240000000a00 */
[----:B0-----:R-:W-:-:S05]  /*24000*/  IMAD.WIDE R2, R19, 0x4, R2 ;  /* 0x0000000413027825 */ /* 0x001fca00078e0202 */
[----:B------:R-:W3:Y:S04]  /*24010*/  LDG.E R7, desc[UR36][R2.64] ;  /* 0x0000002402077981 */ /* 0x000ee8000c1e1900 */
[----:B-12---:R-:W3:Y:S02]  /*24020*/  LDG.E R0, desc[UR36][R2.64+0x4] ;  /* 0x0000042402007981 */ /* 0x006ee4000c1e1900 */
[----:B---3--:R-:W-:-:S07]  /*24030*/  IMAD.IADD R7, R0, 0x1, -R7 ;  /* 0x0000000100077824 */ /* 0x008fce00078e0a07 */
.L_x_3536:
[----:B------:R-:W4:Y:S01]  /*24040*/  LDL R6, [R1+0x450] ;  /* 0x0004500001067983 */ /* 0x000f220000100800 */
[----:B012---:R-:W0:Y:S01]  /*24050*/  LDC R0, c[0x0][0x448] ;  /* 0x00011200ff007b82 */ /* 0x007e220000000800 */
[----:B------:R-:W-:Y:S01]  /*24060*/  IMAD.SHL.U32 R37, R17, 0x80, RZ ;  /* 0x0000008011257824 */ /* 0x000fe200078e00ff */
[----:B------:R-:W-:Y:S01]  /*24070*/  LOP3.LUT R23, R23, 0xfffeffff, RZ, 0xc0, !PT ;  /* 0xfffeffff17177812 */ /* 0x000fe200078ec0ff */
[----:B-----5:R-:W-:-:S05]  /*24080*/  IMAD.IADD R17, R7, 0x1, -R30 ;  /* 0x0000000107117824 */ /* 0x020fca00078e0a1e */
[----:B---3--:R-:W1:Y:S01]  /*24090*/  LDC.64 R2, c[0x0][0xad8] ;  /* 0x0002b600ff027b82 */ /* 0x008e620000000a00 */
[----:B0-----:R-:W-:Y:S01]  /*240a0*/  ISETP.NE.AND P2, PT, R0, 0x1, PT ;  /* 0x000000010000780c */ /* 0x001fe20003f45270 */
[----:B------:R-:W-:Y:S01]  /*240b0*/  VIADD R0, R37, 0x7f ;  /* 0x0000007f25007836 */ /* 0x000fe20000000000 */
[----:B-1----:R-:W-:-:S11]  /*240c0*/  ISETP.GE.AND P1, PT, R3, 0x1, PT ;  /* 0x000000010300780c */ /* 0x002fd60003f26270 */
[----:B------:R-:W0:Y:S01]  /*240d0*/  @P2 LDC R5, c[0x0][0x44c] ;  /* 0x00011300ff052b82 */ /* 0x000e220000000800 */
[----:B------:R-:W-:-:S07]  /*240e0*/  @P2 LOP3.LUT R23, R23, 0x10000, RZ, 0xfc, !PT ;  /* 0x0001000017172812 */ /* 0x000fce00078efcff */
[----:B------:R-:W1:Y:S01]  /*240f0*/  @P2 LDC R9, c[0x0][0x450] ;  /* 0x00011400ff092b82 */ /* 0x000e620000000800 */
[----:B0-----:R-:W-:-:S05]  /*24100*/  @P2 IMAD.HI.U32 R4, R0, R5, RZ ;  /* 0x0000000500042227 */ /* 0x001fca00078e00ff */
[----:B-1----:R-:W-:Y:S02]  /*24110*/  @P2 SHF.R.U32.HI R0, RZ, R9, R4 ;  /* 0x00000009ff002219 */ /* 0x002fe40000011604 */
[----:B----4-:R-:W-:-:S05]  /*24120*/  IADD3 R5, R17, 0x1, -R6 ;  /* 0x0000000111057810 */ /* 0x010fca0007ffe806 */
        /* <DEDUP_REMOVED lines=14> */
.L_x_3539:
[----:B------:R-:W-:-:S13]  /*24210*/  ISETP.NE.AND P0, PT, R3, 0x1, PT ;  /* 0x000000010300780c */ /* 0x000fda0003f05270 */
[----:B------:R-:W0:Y:S02]  /*24220*/  @P0 LDC.64 R4, c[0x0][0xae0] ;  /* 0x0002b800ff040b82 */ /* 0x000e240000000a00 */
[----:B0-----:R-:W-:-:S05]  /*24230*/  @P0 IMAD.HI.U32 R4, R0, R4, RZ ;  /* 0x0000000400040227 */ /* 0x001fca00078e00ff */
[----:B------:R-:W-:-:S07]  /*24240*/  @P0 SHF.R.U32.HI R0, RZ, R5, R4 ;  /* 0x00000005ff000219 */ /* 0x000fce0000011604 */
.L_x_3540:
[----:B------:R-:W-:Y:S05]  /*24250*/  BSYNC B0 ;  /* 0x0000000000007941 */ /* 0x000fea0003800000 */
.L_x_3538:
[----:B------:R-:W-:-:S05]  /*24260*/  IMAD R5, R0, R3, R3 ;  /* 0x0000000300057224 */ /* 0x000fca00078e0203 */
[----:B------:R-:W-:-:S07]  /*24270*/  VIMNMX R2, R2, R5, PT ;  /* 0x0000000502027248 */ /* 0x000fce0003fe0100 */
.L_x_3537:
        /* <DEDUP_REMOVED lines=29> */
.L_x_3543:
[----:B------:R-:W-:-:S13]  /*24450*/  ISETP.NE.AND P0, PT, R3, 0x1, PT ;  /* 0x000000010300780c */ /* 0x000fda0003f05270 */
[----:B------:R-:W1:Y:S02]  /*24460*/  @P0 LDC.64 R4, c[0x0][0xae0] ;  /* 0x0002b800ff040b82 */ /* 0x000e640000000a00 */
[----:B-1----:R-:W-:-:S05]  /*24470*/  @P0 IMAD.HI.U32 R4, R2, R4, RZ ;  /* 0x0000000402040227 */ /* 0x002fca00078e00ff */
[----:B------:R-:W-:-:S07]  /*24480*/  @P0 SHF.R.U32.HI R2, RZ, R5, R4 ;  /* 0x00000005ff020219 */ /* 0x000fce0000011604 */
.L_x_3544:
[----:B------:R-:W-:Y:S05]  /*24490*/  BSYNC B0 ;  /* 0x0000000000007941 */ /* 0x000fea0003800000 */
.L_x_3542:
[----:B------:R-:W-:-:S05]  /*244a0*/  IMAD R3, R2, R3, RZ ;  /* 0x0000000302037224 */ /* 0x000fca00078e02ff */
[----:B------:R-:W-:-:S07]  /*244b0*/  VIMNMX R0, R0, R3, !PT ;  /* 0x0000000300007248 */ /* 0x000fce0007fe0100 */
.L_x_3541:
        /* <DEDUP_REMOVED lines=24> */
.L_x_3546:
        /* <DEDUP_REMOVED lines=20> */
.L_x_3549:
[----:B------:R-:W-:Y:S05]  /*24780*/  BSYNC B6 ;  /* 0x0000000000067941 */ /* 0x000fea0003800000 */
.L_x_3548:
        /* <DEDUP_REMOVED lines=20> */
.L_x_3552:
        /* <DEDUP_REMOVED lines=15> */
.L_x_3551:
[----:B------:R-:W-:Y:S05]  /*249c0*/  BSYNC B6 ;  /* 0x0000000000067941 */ /* 0x000fea0003800000 */
.L_x_3550:
[----:B------:R-:W1:Y:S01]  /*249d0*/  S2R R20, SR_TID.X ;  /* 0x0000000000147919 */ /* 0x000e620000002100 */
[----:B------:R-:W-:Y:S01]  /*249e0*/  ULDC.64 UR4, c[0x0][0xaf0] ;  /* 0x0002bc0000047ab9 */ /* 0x000fe20000000a00 */
[----:B------:R-:W-:Y:S01]  /*249f0*/  IMAD.MOV.U32 R28, RZ, RZ, R19 ;  /* 0x000000ffff1c7224 */ /* 0x000fe200078e0013 */
[----:B------:R-:W-:Y:S01]  /*24a00*/  ISETP.NE.U32.AND P0, PT, RZ, UR4, PT ;  /* 0x00000004ff007c0c */ /* 0x000fe2000bf05070 */
[----:B------:R-:W-:-:S03]  /*24a10*/  ULDC UR4, c[0x0][0x320] ;  /* 0x0000c80000047ab9 */ /* 0x000fc60000000800 */
[----:B------:R-:W-:-:S13]  /*24a20*/  ISETP.NE.AND.EX P0, PT, RZ, UR5, PT, P0 ;  /* 0x00000005ff007c0c */ /* 0x000fda000bf05300 */
[----:B------:R-:W2:Y:S01]  /*24a30*/  @P0 LDC.64 R2, c[0x0][0xaf0] ;  /* 0x0002bc00ff020b82 */ /* 0x000ea20000000a00 */
[----:B-1----:R-:W-:Y:S01]  /*24a40*/  IMAD.SHL.U32 R34, R20, 0x8, RZ ;  /* 0x0000000814227824 */ /* 0x002fe200078e00ff */
[----:B------:R-:W-:-:S06]  /*24a50*/  LOP3.LUT R23, R23, 0xffffffef, RZ, 0xc0, !PT ;  /* 0xffffffef17177812 */ /* 0x000fcc00078ec0ff */
[----:B------:R-:W1:Y:S01]  /*24a60*/  LDC R20, c[0x0][0x430] ;  /* 0x00010c00ff147b82 */ /* 0x000e620000000800 */
[----:B------:R-:W-:-:S04]  /*24a70*/  LOP3.LUT R34, R34, 0x38, RZ, 0xc0, !PT ;  /* 0x0000003822227812 */ /* 0x000fc800078ec0ff */
[----:B------:R-:W-:Y:S01]  /*24a80*/  LOP3.LUT R32, R34, 0x40, RZ, 0xfc, !PT ;  /* 0x0000004022207812 */ /* 0x000fe200078efcff */
[----:B--2---:R-:W-:-:S03]  /*24a90*/  @P0 IMAD.WIDE R2, R19, 0x4, R2 ;  /* 0x0000000413020825 */ /* 0x004fc600078e0202 */
        /* <DEDUP_REMOVED lines=17> */
.L_x_3626:
[----:B------:R-:W1:Y:S01]  /*24bb0*/  S2R R2, SR_TID.X ;  /* 0x0000000000027919 */ /* 0x000e620000002100 */
[----:B------:R-:W-:Y:S01]  /*24bc0*/  ISETP.NE.AND P1, PT, R20, 0x1, PT ;  /* 0x000000011400780c */ /* 0x000fe20003f25270 */
[----:B------:R-:W-:Y:S01]  /*24bd0*/  IMAD.MOV.U32 R36, RZ, RZ, RZ ;  /* 0x000000ffff247224 */ /* 0x000fe200078e00ff */
[----:B-----5:R-:W-:Y:S01]  /*24be0*/  SHF.R.S32.HI R32, RZ, 0x1f, R28 ;  /* 0x0000001fff207819 */ /* 0x020fe2000001141c */
[----:B------:R-:W2:Y:S01]  /*24bf0*/  S2R R3, SR_TID.X ;  /* 0x0000000000037919 */ /* 0x000ea20000002100 */
[----:B------:R-:W-:-:S09]  /*24c00*/  LOP3.LUT R23, R23, 0xffff7fff, RZ, 0xc0, !PT ;  /* 0xffff7fff17177812 */ /* 0x000fd200078ec0ff */
[----:B------:R-:W3:Y:S01]  /*24c10*/  @P1 LDC R5, c[0x0][0x434] ;  /* 0x00010d00ff051b82 */ /* 0x000ee20000000800 */
[----:B------:R-:W-:-:S07]  /*24c20*/  @P1 LOP3.LUT R23, R23, 0x8000, RZ, 0xfc, !PT ;  /* 0x0000800017171812 */ /* 0x000fce00078efcff */
[----:B------:R-:W4:Y:S01]  /*24c30*/  @P1 LDC R4, c[0x0][0x438] ;  /* 0x00010e00ff041b82 */ /* 0x000f220000000800 */
[----:B-1----:R-:W-:Y:S01]  /*24c40*/  LOP3.LUT R2, R2, 0x7f, RZ, 0xc0, !PT ;  /* 0x0000007f02027812 */ /* 0x002fe200078ec0ff */
[----:B--2---:R-:W-:-:S03]  /*24c50*/  IMAD.SHL.U32 R10, R3, 0x10, RZ ;  /* 0x00000010030a7824 */ /* 0x004fc600078e00ff */
[----:B------:R-:W-:-:S04]  /*24c60*/  SHF.R.U32.HI R2, RZ, 0x3, R2 ;  /* 0x00000003ff027819 */ /* 0x000fc80000011602 */
[----:B------:R-:W-:-:S05]  /*24c70*/  LOP3.LUT R10, R2, 0x70, R10, 0xf8, !PT ;  /* 0x00000070020a7812 */ /* 0x000fca00078ef80a */
[----:B------:R-:W-:-:S05]  /*24c80*/  IMAD R8, R0, 0x60, R10 ;  /* 0x0000006000087824 */ /* 0x000fca00078e020a */
[C---:B------:R-:W-:Y:S01]  /*24c90*/  ISETP.GE.AND P0, PT, R8.reuse, R17, PT ;  /* 0x000000110800720c */ /* 0x040fe20003f06270 */
[----:B------:R-:W-:-:S03]  /*24ca0*/  IMAD.IADD R8, R8, 0x1, R30 ;  /* 0x0000000108087824 */ /* 0x000fc600078e021e */
[----:B------:R-:W-:Y:S01]  /*24cb0*/  ISETP.GT.U32.OR P0, PT, R10, 0x5f, P0 ;  /* 0x0000005f0a00780c */ /* 0x000fe20000704470 */
[----:B---3--:R-:W-:-:S04]  /*24cc0*/  @P1 IMAD.HI.U32 R5, R8, R5, RZ ;  /* 0x0000000508051227 */ /* 0x008fc800078e00ff */
[----:B------:R-:W-:Y:S01]  /*24cd0*/  IMAD.MOV.U32 R6, RZ, RZ, R8 ;  /* 0x000000ffff067224 */ /* 0x000fe200078e0008 */
[----:B----4-:R-:W-:-:S07]  /*24ce0*/  @P1 SHF.R.U32.HI R6, RZ, R4, R5 ;  /* 0x00000004ff061219 */ /* 0x010fce0000011605 */
[----:B------:R-:W1:Y:S01]  /*24cf0*/  @!P0 LDC.64 R2, c[0x0][0x428] ;  /* 0x00010a00ff028b82 */ /* 0x000e620000000a00 */
[----:B------:R-:W-:-:S07]  /*24d00*/  @!P0 SHF.R.S32.HI R7, RZ, 0x1f, R6 ;  /* 0x0000001fff078819 */ /* 0x000fce0000011406 */
[----:B------:R-:W2:Y:S01]  /*24d10*/  @!P0 LDC.64 R4, c[0x0][0x418] ;  /* 0x00010600ff048b82 */ /* 0x000ea20000000a00 */
[----:B-1----:R-:W-:-:S04]  /*24d20*/  @!P0 IMAD R9, R32, R2, RZ ;  /* 0x0000000220098224 */ /* 0x002fc800078e02ff */
[C---:B------:R-:W-:Y:S02]  /*24d30*/  @!P0 IMAD R9, R28.reuse, R3, R9 ;  /* 0x000000031c098224 */ /* 0x040fe400078e0209 */
[----:B------:R-:W-:-:S04]  /*24d40*/  @!P0 IMAD.WIDE.U32 R2, R28, R2, R6 ;  /* 0x000000021c028225 */ /* 0x000fc800078e0006 */
[----:B------:R-:W-:Y:S01]  /*24d50*/  @!P0 IMAD.IADD R9, R3, 0x1, R9 ;  /* 0x0000000103098824 */ /* 0x000fe200078e0209 */
[----:B--2---:R-:W-:Y:S01]  /*24d60*/  @!P0 LEA R4, P1, R2, R4, 0x2 ;  /* 0x0000000402048211 */ /* 0x004fe200078210ff */
[----:B------:R-:W-:-:S03]  /*24d70*/  IMAD.MOV R3, RZ, RZ, -R6 ;  /* 0x000000ffff037224 */ /* 0x000fc600078e0a06 */
[----:B------:R-:W-:Y:S01]  /*24d80*/  @!P0 LEA.HI.X R5, R2, R5, R9, 0x2, P1 ;  /* 0x0000000502058211 */ /* 0x000fe200008f1409 */
[----:B------:R-:W-:Y:S02]  /*24d90*/  IMAD R3, R20, R3, R8 ;  /* 0x0000000314037224 */ /* 0x000fe400078e0208 */
[----:B------:R-:W-:Y:S02]  /*24da0*/  IMAD.U32 R2, RZ, RZ, UR38 ;  /* 0x00000026ff027e24 */ /* 0x000fe4000f8e00ff */
[----:B------:R1:W5:Y:S01]  /*24db0*/  @!P0 LDG.E R36, desc[UR36][R4.64] ;  /* 0x0000002404248981 */ /* 0x000362000c1e1900 */
[----:B------:R-:W-:Y:S02]  /*24dc0*/  ISETP.GT.U32.AND P1, PT, R10, 0x5f, PT ;  /* 0x0000005f0a00780c */ /* 0x000fe40003f24070 */
[----:B------:R-:W-:Y:S01]  /*24dd0*/  ISETP.NE.AND P0, PT, R2, 0x3, PT ;  /* 0x000000030200780c */ /* 0x000fe20003f05270 */
[----:B------:R2:W-:Y:S01]  /*24de0*/  STL [R1+0x454], R3 ;  /* 0x0004540301007387 */ /* 0x0005e20000100800 */
[----:B------:R-:W-:-:S02]  /*24df0*/  LOP3.LUT R23, R23, 0xfffffbff, RZ, 0xc0, !PT ;  /* 0xfffffbff17177812 */ /* 0x000fc400078ec0ff */
[----:B------:R-:W-:Y:S02]  /*24e00*/  SHF.R.S32.HI R27, RZ, 0x1f, R18 ;  /* 0x0000001fff1b7819 */ /* 0x000fe40000011412 */
[----:B--2---:R-:W-:-:S07]  /*24e10*/  SEL R3, RZ, 0x1, P2 ;  /* 0x00000001ff037807 */ /* 0x004fce0001000000 */
[----:B------:R-:W-:Y:S01]  /*24e20*/  @P0 LOP3.LUT R23, R23, 0x400, RZ, 0xfc, !PT ;  /* 0x0000040017170812 */ /* 0x000fe200078efcff */
[----:B------:R1:W-:Y:S03]  /*24e30*/  STL [R1+0x474], R3 ;  /* 0x0004740301007387 */ /* 0x0003e60000100800 */
[----:B------:R-:W-:-:S04]  /*24e40*/  LOP3.LUT R23, R23, 0xffffffdf, RZ, 0xc0, !PT ;  /* 0xffffffdf17177812 */ /* 0x000fc800078ec0ff */
[----:B------:R-:W-:Y:S01]  /*24e50*/  @P1 LOP3.LUT R23, R23, 0x20, RZ, 0xfc, !PT ;  /* 0x0000002017171812 */ /* 0x000fe200078efcff */
[----:B------:R-:W-:Y:S06]  /*24e60*/  @!P0 BRA `(.L_x_3554) ;  /* 0x0000000000048947 */ /* 0x000fec0003800000 */
[----:B------:R-:W-:Y:S01]  /*24e70*/  BPT.TRAP 0x1 ;  /* 0x000000040000795c */ /* 0x000fe20000300000 */
.L_x_3554:
[----:B0-----:R-:W-:Y:S01]  /*24e80*/  IMAD R31, R0, -0x60, R17 ;  /* 0xffffffa0001f7824 */ /* 0x001fe200078e0211 */
[----:B------:R-:W-:Y:S01]  /*24e90*/  SHF.L.U32 R0, R26, 0x1f, RZ ;  /* 0x0000001f1a007819 */ /* 0x000fe200000006ff */
[----:B------:R-:W-:Y:S01]  /*24ea0*/  IMAD R17, R24, 0x8, R22 ;  /* 0x0000000818117824 */ /* 0x000fe200078e0216 */
[----:B------:R-:W-:Y:S03]  /*24eb0*/  BSSY B0, `(.L_x_3555) ;  /* 0x0000003000007945 */ /* 0x000fe60003800000 */
[----:B------:R-:W0:Y:S02]  /*24ec0*/  SYNCS.PHASECHK.TRANS64.TRYWAIT P0, [R17+URZ+0x32440], R0 ;  /* 0x03244000110075a7 */ /* 0x000e24000800017f */
[----:B0-----:R-:W-:Y:S05]  /*24ed0*/  @!P0 BRA `(.L_x_3556) ;  /* 0x0000004800908947 */ /* 0x001fea0003800000 */
.L_x_3627:
[----:B------:R-:W-:Y:S05]  /*24ee0*/  BSYNC B0 ;  /* 0x0000000000007941 */ /* 0x000fea0003800000 */
.L_x_3555:
[----:B------:R-:W0:Y:S01]  /*24ef0*/  LDL R2, [R1+0x454] ;  /* 0x0004540001027983 */ /* 0x000e220000100800 */
[----:B------:R-:W-:Y:S01]  /*24f00*/  ULDC.64 UR4, c[0x0][0x300] ;  /* 0x0000c00000047ab9 */ /* 0x000fe20000000a00 */
[----:B-1---5:R-:W-:Y:S02]  /*24f10*/  SHF.R.S32.HI R4, RZ, 0x1f, R36 ;  /* 0x0000001fff047819 */ /* 0x022fe40000011424 */
[----:B------:R-:W-:-:S03]  /*24f20*/  LOP3.LUT R23, R23, 0xfffffffd, RZ, 0xc0, !PT ;  /* 0xfffffffd17177812 */ /* 0x000fc600078ec0ff */
[----:B------:R-:W-:Y:S01]  /*24f30*/  STL [R1+0x46c], R4 ;  /* 0x00046c0401007387 */ /* 0x000fe20000100800 */
[----:B0-----:R-:W-:-:S05]  /*24f40*/  SHF.R.S32.HI R0, RZ, 0x1f, R2 ;  /* 0x0000001fff007819 */ /* 0x001fca0000011402 */
[----:B------:R0:W-:Y:S02]  /*24f50*/  STL [R1+0x468], R0 ;  /* 0x0004680001007387 */ /* 0x0001e40000100800 */
[----:B0-----:R-:W-:-:S04]  /*24f60*/  IMAD R0, R0, UR4, RZ ;  /* 0x0000000400007c24 */ /* 0x001fc8000f8e02ff */
[C---:B------:R-:W-:Y:S02]  /*24f70*/  IMAD R0, R2.reuse, UR5, R0 ;  /* 0x0000000502007c24 */ /* 0x040fe4000f8e0200 */
[----:B------:R-:W-:Y:S01]  /*24f80*/  IMAD.WIDE.U32 R2, R2, UR4, RZ ;  /* 0x0000000402027c25 */ /* 0x000fe2000f8e00ff */
[----:B------:R-:W-:-:S03]  /*24f90*/  ULDC.64 UR4, c[0x0][0x310] ;  /* 0x0000c40000047ab9 */ /* 0x000fc60000000a00 */
[----:B------:R-:W-:Y:S02]  /*24fa0*/  IMAD.IADD R3, R3, 0x1, R0 ;  /* 0x0000000103037824 */ /* 0x000fe400078e0200 */
[----:B------:R-:W-:Y:S02]  /*24fb0*/  IMAD R0, R4, UR4, RZ ;  /* 0x0000000404007c24 */ /* 0x000fe4000f8e02ff */
[----:B------:R-:W0:Y:S01]  /*24fc0*/  S2R R4, SR_TID.X ;  /* 0x0000000000047919 */ /* 0x000e220000002100 */
        /* <DEDUP_REMOVED lines=76> */
.L_x_3641:
        /* <DEDUP_REMOVED lines=10> */
.L_x_3558:
        /* <DEDUP_REMOVED lines=10> */
.L_x_3559:
[----:B------:R-:W-:Y:S01]  /*255d0*/  VIADD R0, R22, 0x18400 ;  /* 0x0001840016007836 */ /* 0x000fe20000000000 */
[----:B------:R-:W-:Y:S01]  /*255e0*/  LOP3.LUT P1, RZ, R23, 0x40, RZ, 0xc0, !PT ;  /* 0x0000004017ff7812 */ /* 0x000fe2000782c0ff */
[----:B------:R1:W-:-:S12]  /*255f0*/  SYNCS.ARRIVE.TRANS64.A1T0 RZ, [R17+URZ+0x32430], RZ ;  /* 0x032430ff11ff79a7 */ /* 0x0003d8000810003f */
[----:B------:R-:W-:Y:S05]  /*25600*/  WARPSYNC.ALL ;  /* 0x0000000000007948 */ /* 0x000fea0003800000 */
[----:B------:R-:W-:Y:S01]  /*25610*/  BAR.SYNC.DEFER_BLOCKING 0x8, 0x180 ;  /* 0x0206000000007b1d */ /* 0x000fe20000010000 */
[----:B------:R-:W-:Y:S02]  /*25620*/  LOP3.LUT P0, RZ, R0, 0x3ff, RZ, 0xc0, !PT ;  /* 0x000003ff00ff7812 */ /* 0x000fe4000780c0ff */
[----:B------:R-:W-:-:S03]  /*25630*/  SHF.R.S32.HI R0, RZ, 0x1f, R19 ;  /* 0x0000001fff007819 */ /* 0x000fc60000011413 */
[----:B------:R-:W-:Y:S01]  /*25640*/  BSSY B6, `(.L_x_3560) ;  /* 0x0000018000067945 */ /* 0x000fe20003800000 */
[----:B------:R-:W-:Y:S02]  /*25650*/  SEL R34, R0, RZ, !P1 ;  /* 0x000000ff00227207 */ /* 0x000fe40004800000 */
[----:B------:R-:W-:-:S03]  /*25660*/  SEL R0, R19, RZ, !P1 ;  /* 0x000000ff13007207 */ /* 0x000fc60004800000 */
[----:B------:R-:W-:Y:S04]  /*25670*/  STL [R1+0x460], R34 ;  /* 0x0004602201007387 */ /* 0x000fe80000100800 */
[----:B------:R2:W-:Y:S02]  /*25680*/  STL [R1+0x458], R0 ;  /* 0x0004580001007387 */ /* 0x0005e40000100800 */
[----:B--2---:R-:W-:-:S05]  /*25690*/  SHF.R.S32.HI R0, RZ, 0x1f, R35 ;  /* 0x0000001fff007819 */ /* 0x004fca0000011423 */
[----:B------:R2:W-:Y:S01]  /*256a0*/  STL [R1+0x45c], R0 ;  /* 0x00045c0001007387 */ /* 0x0005e20000100800 */
        /* <DEDUP_REMOVED lines=16> */
[----:B012---:R-:W-:Y:S05]  /*257b0*/  CALL.ABS.NOINC R2 ;  /* 0x0000000002007343 */ /* 0x007fea0003c00000 */
.L_x_3561:
[----:B------:R-:W-:Y:S05]  /*257c0*/  BSYNC B6 ;  /* 0x0000000000067941 */ /* 0x000fea0003800000 */
.L_x_3560:
[----:B------:R-:W3:Y:S01]  /*257d0*/  LDL R20, [R1+0x45c] ;  /* 0x00045c0001147983 */ /* 0x000ee20000100800 */
[----:B------:R-:W-:Y:S01]  /*257e0*/  IMAD.MOV.U32 R21, RZ, RZ, R34 ;  /* 0x000000ffff157224 */ /* 0x000fe200078e0022 */
[----:B------:R-:W-:Y:S01]  /*257f0*/  ULDC.64 UR4, c[0x0][0x298] ;  /* 0x0000a60000047ab9 */ /* 0x000fe20000000a00 */
[----:B0-----:R-:W0:Y:S01]  /*25800*/  LDC R5, c[0x0][0x448] ;  /* 0x00011200ff057b82 */ /* 0x001e220000000800 */
[----:B------:R-:W4:Y:S01]  /*25810*/  S2R R2, SR_TID.X ;  /* 0x0000000000027919 */ /* 0x000f220000002100 */
[----:B------:R-:W5:Y:S01]  /*25820*/  S2R R34, SR_TID.X ;  /* 0x0000000000227919 */ /* 0x000f620000002100 */
[----:B----4-:R-:W-:-:S04]  /*25830*/  LOP3.LUT R2, R2, 0x7f, RZ, 0xc0, !PT ;  /* 0x0000007f02027812 */ /* 0x010fc800078ec0ff */
[----:B--2---:R-:W-:Y:S02]  /*25840*/  SHF.R.U32.HI R0, RZ, 0x3, R2 ;  /* 0x00000003ff007819 */ /* 0x004fe40000011602 */
[----:B------:R-:W2:Y:S01]  /*25850*/  LDC R2, c[0x0][0x448] ;  /* 0x00011200ff027b82 */ /* 0x000ea20000000800 */
[----:B---3--:R-:W-:Y:S02]  /*25860*/  IMAD.MOV.U32 R4, RZ, RZ, R20 ;  /* 0x000000ffff047224 */ /* 0x008fe400078e0014 */
[----:B------:R-:W3:Y:S01]  /*25870*/  LDL R20, [R1+0x458] ;  /* 0x0004580001147983 */ /* 0x000ee20000100800 */
[----:B--2---:R-:W-:Y:S01]  /*25880*/  ISETP.NE.AND P6, PT, R2, 0x1, PT ;  /* 0x000000010200780c */ /* 0x004fe20003fc5270 */
[----:B-----5:R-:W-:Y:S02]  /*25890*/  IMAD.SHL.U32 R34, R34, 0x10, RZ ;  /* 0x0000001022227824 */ /* 0x020fe400078e00ff */
[----:B------:R-:W-:Y:S01]  /*258a0*/  IMAD R4, R4, UR4, RZ ;  /* 0x0000000404047c24 */ /* 0x000fe2000f8e02ff */
[----:B------:R-:W2:Y:S02]  /*258b0*/  S2R R6, SR_TID.X ;  /* 0x0000000000067919 */ /* 0x000ea40000002100 */
[----:B------:R-:W-:Y:S01]  /*258c0*/  LOP3.LUT R34, R0, 0x70, R34, 0xf8, !PT ;  /* 0x0000007000227812 */ /* 0x000fe200078ef822 */
[----:B------:R-:W-:-:S04]  /*258d0*/  IMAD R4, R35, UR5, R4 ;  /* 0x0000000523047c24 */ /* 0x000fc8000f8e0204 */
[----:B------:R-:W-:Y:S02]  /*258e0*/  IMAD.IADD R34, R34, 0x1, R37 ;  /* 0x0000000122227824 */ /* 0x000fe400078e0225 */
[----:B------:R-:W4:Y:S02]  /*258f0*/  @P6 LDC R3, c[0x0][0x44c] ;  /* 0x00011300ff036b82 */ /* 0x000f240000000800 */
[----:B------:R-:W-:-:S06]  /*25900*/  IMAD.MOV.U32 R0, RZ, RZ, R34 ;  /* 0x000000ffff007224 */ /* 0x000fcc00078e0022 */
[----:B------:R-:W5:Y:S01]  /*25910*/  @P6 LDC R2, c[0x0][0x450] ;  /* 0x00011400ff026b82 */ /* 0x000f620000000800 */
[----:B----4-:R-:W-:-:S05]  /*25920*/  @P6 IMAD.HI.U32 R3, R34, R3, RZ ;  /* 0x0000000322036227 */ /* 0x010fca00078e00ff */
[----:B-----5:R-:W-:Y:S01]  /*25930*/  @P6 SHF.R.U32.HI R0, RZ, R2, R3 ;  /* 0x00000002ff006219 */ /* 0x020fe20000011603 */
        /* <DEDUP_REMOVED lines=8> */
[----:B------:R-:W-:Y:S01]  /*259c0*/  IMAD R4, R21, UR4, RZ ;  /* 0x0000000415047c24 */ /* 0x000fe2000f8e02ff */
[----:B--2---:R-:W-:-:S04]  /*259d0*/  LOP3.LUT R21, R6, 0x7f, RZ, 0xc0, !PT ;  /* 0x0000007f06157812 */ /* 0x004fc800078ec0ff */
[----:B------:R-:W-:Y:S01]  /*259e0*/  SHF.R.U32.HI R21, RZ, 0x3, R21 ;  /* 0x00000003ff157819 */ /* 0x000fe20000011615 */
[C---:B---3--:R-:W-:Y:S02]  /*259f0*/  IMAD R4, R20.reuse, UR5, R4 ;  /* 0x0000000514047c24 */ /* 0x048fe4000f8e0204 */
[----:B------:R-:W-:Y:S01]  /*25a00*/  IMAD.WIDE.U32 R2, R20, UR4, R2 ;  /* 0x0000000414027c25 */ /* 0x000fe2000f8e0002 */
[----:B------:R-:W-:-:S03]  /*25a10*/  ULDC.64 UR4, c[0x0][0x2d0] ;  /* 0x0000b40000047ab9 */ /* 0x000fc60000000a00 */
[----:B------:R-:W-:Y:S01]  /*25a20*/  IMAD.IADD R3, R3, 0x1, R4 ;  /* 0x0000000103037824 */ /* 0x000fe200078e0204 */
[----:B------:R-:W-:Y:S01]  /*25a30*/  SHF.R.S32.HI R4, RZ, 0x1f, R0 ;  /* 0x0000001fff047819 */ /* 0x000fe20000011400 */
[----:B------:R-:W-:Y:S02]  /*25a40*/  IMAD.SHL.U32 R20, R6, 0x8, RZ ;  /* 0x0000000806147824 */ /* 0x000fe400078e00ff */
[----:B------:R-:W-:-:S03]  /*25a50*/  IMAD.WIDE.U32 R2, R0, UR4, R2 ;  /* 0x0000000400027c25 */ /* 0x000fc6000f8e0002 */
[----:B------:R-:W-:Y:S01]  /*25a60*/  LOP3.LUT R20, R20, 0x38, RZ, 0xc0, !PT ;  /* 0x0000003814147812 */ /* 0x000fe200078ec0ff */
[----:B------:R-:W-:-:S04]  /*25a70*/  IMAD R4, R4, UR4, RZ ;  /* 0x0000000404047c24 */ /* 0x000fc8000f8e02ff */
[----:B------:R-:W-:Y:S01]  /*25a80*/  IMAD R4, R0, UR5, R4 ;  /* 0x0000000500047c24 */ /* 0x000fe2000f8e0204 */
[----:B------:R-:W-:Y:S01]  /*25a90*/  ULDC.64 UR4, c[0x0][0x2c8] ;  /* 0x0000b20000047ab9 */ /* 0x000fe20000000a00 */
[----:B------:R-:W-:Y:S02]  /*25aa0*/  IMAD.MOV R0, RZ, RZ, -R0 ;  /* 0x000000ffff007224 */ /* 0x000fe400078e0a00 */
[----:B------:R-:W-:Y:S02]  /*25ab0*/  IMAD.IADD R3, R3, 0x1, R4 ;  /* 0x0000000103037824 */ /* 0x000fe400078e0204 */
[----:B0-----:R-:W-:-:S04]  /*25ac0*/  IMAD R0, R5, R0, R34 ;  /* 0x0000000005007224 */ /* 0x001fc800078e0222 */
        /* <DEDUP_REMOVED lines=13> */
[----:B------:R-:W-:Y:S01]  /*25ba0*/  IMAD.IADD R37, R21, 0x1, R37 ;  /* 0x0000000115257824 */ /* 0x000fe200078e0225 */
[----:B------:R-:W-:Y:S02]  /*25bb0*/  LOP3.LUT R23, R23, 0xffffdfff, RZ, 0xc0, !PT ;  /* 0xffffdfff17177812 */ /* 0x000fe400078ec0ff */
[----:B------:R-:W0:Y:S01]  /*25bc0*/  SHFL.IDX PT, R3, R0, RZ, 0x181f ;  /* 0x00181fff00037589 */ /* 0x000e2200000e0000 */
[----:B------:R-:W-:-:S03]  /*25bd0*/  VIADD R6, R37, 0x10 ;  /* 0x0000001025067836 */ /* 0x000fc60000000000 */
[----:B------:R-:W-:Y:S04]  /*25be0*/  SHFL.IDX PT, R12, R0, 0x1, 0x181f ;  /* 0x00381f00000c7f89 */ /* 0x000fe800000e0000 */
[----:B------:R-:W-:Y:S04]  /*25bf0*/  SHFL.IDX PT, R10, R0, 0x2, 0x181f ;  /* 0x00581f00000a7f89 */ /* 0x000fe800000e0000 */
[----:B------:R-:W-:Y:S01]  /*25c00*/  SHFL.IDX PT, R9, R0, 0x3, 0x181f ;  /* 0x00781f0000097f89 */ /* 0x000fe200000e0000 */
[----:B--2---:R-:W-:-:S03]  /*25c10*/  IMAD R5, R2, R5, RZ ;  /* 0x0000000502057224 */ /* 0x004fc600078e02ff */
[----:B------:R-:W2:Y:S02]  /*25c20*/  SHFL.IDX PT, R2, R4, RZ, 0x181f ;  /* 0x00181fff04027589 */ /* 0x000ea400000e0000 */
[CC--:B------:R-:W-:Y:S02]  /*25c30*/  ISETP.GE.AND P6, PT, R37.reuse, R5.reuse, PT ;  /* 0x000000052500720c */ /* 0x0c0fe40003fc6270 */
[----:B------:R-:W-:Y:S01]  /*25c40*/  ISETP.GE.AND P5, PT, R6, R5, PT ;  /* 0x000000050600720c */ /* 0x000fe20003fa6270 */
[----:B------:R-:W-:-:S05]  /*25c50*/  VIADD R6, R37, 0x20 ;  /* 0x0000002025067836 */ /* 0x000fca0000000000 */
[----:B------:R-:W-:-:S05]  /*25c60*/  ISETP.GE.AND P3, PT, R6, R5, PT ;  /* 0x000000050600720c */ /* 0x000fca0003f66270 */
[----:B0-----:R-:W-:Y:S02]  /*25c70*/  @!P6 LEA R3, P1, R20, R3, 0x1 ;  /* 0x000000031403e211 */ /* 0x001fe400078208ff */
[----:B------:R-:W-:-:S04]  /*25c80*/  @P6 LOP3.LUT R23, R23, 0x2000, RZ, 0xfc, !PT ;  /* 0x0000200017176812 */ /* 0x000fc800078efcff */
[----:B------:R-:W-:Y:S01]  /*25c90*/  LOP3.LUT R23, R23, 0xffffefff, RZ, 0xc0, !PT ;  /* 0xffffefff17177812 */ /* 0x000fe200078ec0ff */
[----:B--2---:R-:W-:Y:S01]  /*25ca0*/  @!P6 IMAD.X R8, RZ, RZ, R2, P1 ;  /* 0x000000ffff08e224 */ /* 0x004fe200008e0602 */
[----:B------:R-:W-:Y:S01]  /*25cb0*/  @!P5 LEA R12, P1, R20, R12, 0x1 ;  /* 0x0000000c140cd211 */ /* 0x000fe200078208ff */
[----:B------:R-:W0:Y:S01]  /*25cc0*/  SHFL.IDX PT, R2, R4, 0x1, 0x181f ;  /* 0x00381f0004027f89 */ /* 0x000e2200000e0000 */
[----:B------:R-:W-:-:S04]  /*25cd0*/  @P5 LOP3.LUT R23, R23, 0x1000, RZ, 0xfc, !PT ;  /* 0x0000100017175812 */ /* 0x000fc800078efcff */
[----:B------:R-:W-:-:S04]  /*25ce0*/  LOP3.LUT R23, R23, 0xfffff7ff, RZ, 0xc0, !PT ;  /* 0xfffff7ff17177812 */ /* 0x000fc800078ec0ff */
[----:B------:R-:W-:-:S04]  /*25cf0*/  @P3 LOP3.LUT R23, R23, 0x800, RZ, 0xfc, !PT ;  /* 0x0000080017173812 */ /* 0x000fc800078efcff */
[----:B------:R-:W-:Y:S01]  /*25d00*/  LOP3.LUT R23, R23, 0xfffffdff, RZ, 0xc0, !PT ;  /* 0xfffffdff17177812 */ /* 0x000fe200078ec0ff */
[----:B0-----:R-:W-:Y:S01]  /*25d10*/  @!P5 IMAD.X R7, RZ, RZ, R2, P1 ;  /* 0x000000ffff07d224 */ /* 0x001fe200008e0602 */
[----:B------:R-:W-:Y:S01]  /*25d20*/  @!P3 LEA R10, P1, R20, R10, 0x1 ;  /* 0x0000000a140ab211 */ /* 0x000fe200078208ff */
[----:B------:R-:W0:Y:S04]  /*25d30*/  SHFL.IDX PT, R2, R4, 0x2, 0x181f ;  /* 0x00581f0004027f89 */ /* 0x000e2800000e0000 */
[----:B0-----:R-:W-:Y:S02]  /*25d40*/  @!P3 IMAD.X R6, RZ, RZ, R2, P1 ;  /* 0x000000ffff06b224 */ /* 0x001fe400008e0602 */
[----:B------:R-:W-:-:S05]  /*25d50*/  VIADD R2, R37, 0x30 ;  /* 0x0000003025027836 */ /* 0x000fca0000000000 */
[----:B------:R-:W-:Y:S01]  /*25d60*/  ISETP.GE.AND P2, PT, R2, R5, PT ;  /* 0x000000050200720c */ /* 0x000fe20003f46270 */
[----:B------:R-:W-:-:S05]  /*25d70*/  VIADD R2, R37, 0x40 ;  /* 0x0000004025027836 */ /* 0x000fca0000000000 */
[----:B------:R-:W-:Y:S02]  /*25d80*/  ISETP.GE.AND P4, PT, R2, R5, PT ;  /* 0x000000050200720c */ /* 0x000fe40003f86270 */
[----:B------:R-:W0:Y:S05]  /*25d90*/  SHFL.IDX PT, R2, R4, 0x3, 0x181f ;  /* 0x00781f0004027f89 */ /* 0x000e2a00000e0000 */
[----:B------:R-:W-:Y:S02]  /*25da0*/  @!P2 LEA R13, P1, R20, R9, 0x1 ;  /* 0x00000009140da211 */ /* 0x000fe400078208ff */
[----:B------:R-:W2:Y:S01]  /*25db0*/  SHFL.IDX PT, R9, R0, 0x4, 0x181f ;  /* 0x00981f0000097f89 */ /* 0x000ea200000e0000 */
[----:B------:R-:W-:-:S04]  /*25dc0*/  @P2 LOP3.LUT R23, R23, 0x200, RZ, 0xfc, !PT ;  /* 0x0000020017172812 */ /* 0x000fc800078efcff */
[----:B------:R-:W-:-:S04]  /*25dd0*/  LOP3.LUT R23, R23, 0xfffffeff, RZ, 0xc0, !PT ;  /* 0xfffffeff17177812 */ /* 0x000fc800078ec0ff */
[----:B------:R-:W-:-:S04]  /*25de0*/  @P4 LOP3.LUT R23, R23, 0x100, RZ, 0xfc, !PT ;  /* 0x0000010017174812 */ /* 0x000fc800078efcff */
[----:B------:R-:W-:Y:S01]  /*25df0*/  LOP3.LUT R23, R23, 0xffffff7f, RZ, 0xc0, !PT ;  /* 0xffffff7f17177812 */ /* 0x000fe200078ec0ff */
[----:B0-----:R-:W-:Y:S02]  /*25e00*/  @!P2 IMAD.X R11, RZ, RZ, R2, P1 ;  /* 0x000000ffff0ba224 */ /* 0x001fe400008e0602 */
[----:B------:R-:W0:Y:S01]  /*25e10*/  SHFL.IDX PT, R2, R4, 0x4, 0x181f ;  /* 0x00981f0004027f89 */ /* 0x000e2200000e0000 */
[----:B--2---:R-:W-:-:S03]  /*25e20*/  @!P4 LEA R15, P1, R20, R9, 0x1 ;  /* 0x00000009140fc211 */ /* 0x004fc600078208ff */
[----:B------:R-:W-:Y:S02]  /*25e30*/  SHFL.IDX PT, R9, R0, 0x6, 0x181f ;  /* 0x00d81f0000097f89 */ /* 0x000fe400000e0000 */
[----:B0-----:R-:W-:Y:S02]  /*25e40*/  @!P4 IMAD.X R14, RZ, RZ, R2, P1 ;  /* 0x000000ffff0ec224 */ /* 0x001fe400008e0602 */
[----:B------:R-:W-:Y:S02]  /*25e50*/  @!P6 IMAD.MOV.U32 R2, RZ, RZ, R3 ;  /* 0x000000ffff02e224 */ /* 0x000fe400078e0003 */
[----:B------:R-:W-:Y:S02]  /*25e60*/  @!P6 IMAD.MOV.U32 R3, RZ, RZ, R8 ;  /* 0x000000ffff03e224 */ /* 0x000fe400078e0008 */
[----:B------:R-:W-:Y:S04]  /*25e70*/  SHFL.IDX PT, R8, R4, 0x6, 0x181f ;  /* 0x00d81f0004087f89 */ /* 0x000fe800000e0000 */
[----:B------:R0:W-:Y:S02]  /*25e80*/  @!P6 LDGSTS.E.BYPASS.LTC128B.128 [R25+0x18400], desc[UR36][R2.64], !P0 ;  /* 0x184000000219efae */ /* 0x0001e4000c101d64 */
[----:B0-----:R-:W-:-:S02]  /*25e90*/  @!P5 IMAD.MOV.U32 R2, RZ, RZ, R12 ;  /* 0x000000ffff02d224 */ /* 0x001fc400078e000c */
[----:B------:R-:W-:Y:S02]  /*25ea0*/  @!P5 IMAD.MOV.U32 R3, RZ, RZ, R7 ;  /* 0x000000ffff03d224 */ /* 0x000fe400078e0007 */
[----:B------:R-:W0:Y:S04]  /*25eb0*/  SHFL.IDX PT, R7, R0, 0x5, 0x181f ;  /* 0x00b81f0000077f89 */ /* 0x000e2800000e0000 */
[----:B------:R2:W-:Y:S04]  /*25ec0*/  @!P5 LDGSTS.E.BYPASS.LTC128B.128 [R25+0x18c00], desc[UR36][R2.64], !P0 ;  /* 0x18c000000219dfae */ /* 0x0005e8000c101d64 */
[----:B------:R-:W-:Y:S01]  /*25ed0*/  SHFL.IDX PT, R0, R0, 0x7, 0x181f ;  /* 0x00f81f0000007f89 */ /* 0x000fe200000e0000 */
[----:B--2---:R-:W-:-:S02]  /*25ee0*/  @!P3 IMAD.MOV.U32 R2, RZ, RZ, R10 ;  /* 0x000000ffff02b224 */ /* 0x004fc400078e000a */
[----:B------:R-:W-:Y:S02]  /*25ef0*/  @!P3 IMAD.MOV.U32 R3, RZ, RZ, R6 ;  /* 0x000000ffff03b224 */ /* 0x000fe400078e0006 */
[----:B------:R-:W2:Y:S04]  /*25f00*/  SHFL.IDX PT, R6, R4, 0x5, 0x181f ;  /* 0x00b81f0004067f89 */ /* 0x000ea800000e0000 */
[----:B------:R3:W-:Y:S04]  /*25f10*/  @!P3 LDGSTS.E.BYPASS.LTC128B.128 [R25+0x19400], desc[UR36][R2.64], !P0 ;  /* 0x194000000219bfae */ /* 0x0007e8000c101d64 */
[----:B------:R-:W4:Y:S01]  /*25f20*/  SHFL.IDX PT, R4, R4, 0x7, 0x181f ;  /* 0x00f81f0004047f89 */ /* 0x000f2200000e0000 */
[----:B---3--:R-:W-:-:S02]  /*25f30*/  VIADD R2, R37, 0x50 ;  /* 0x0000005025027836 */ /* 0x008fc40000000000 */
[----:B------:R-:W-:-:S03]  /*25f40*/  @!P2 IMAD.MOV.U32 R3, RZ, RZ, R11 ;  /* 0x000000ffff03a224 */ /* 0x000fc600078e000b */
[----:B------:R-:W-:Y:S01]  /*25f50*/  ISETP.GE.AND P3, PT, R2, R5, PT ;  /* 0x000000050200720c */ /* 0x000fe20003f66270 */
[----:B------:R-:W-:-:S05]  /*25f60*/  @!P2 IMAD.MOV.U32 R2, RZ, RZ, R13 ;  /* 0x000000ffff02a224 */ /* 0x000fca00078e000d */
[----:B------:R3:W-:Y:S07]  /*25f70*/  @!P2 LDGSTS.E.BYPASS.LTC128B.128 [R25+0x19c00], desc[UR36][R2.64], !P0 ;  /* 0x19c000000219afae */ /* 0x0007ee000c101d64 */
[----:B0-----:R-:W-:Y:S02]  /*25f80*/  @!P3 LEA R7, P1, R20, R7, 0x1 ;  /* 0x000000071407b211 */ /* 0x001fe400078208ff */
[----:B------:R-:W-:Y:S01]  /*25f90*/  @P3 LOP3.LUT R23, R23, 0x80, RZ, 0xfc, !PT ;  /* 0x0000008017173812 */ /* 0x000fe200078efcff */
[----:B---3--:R-:W-:-:S03]  /*25fa0*/  VIADD R2, R37, 0x60 ;  /* 0x0000006025027836 */ /* 0x008fc60000000000 */
[----:B------:R-:W-:Y:S01]  /*25fb0*/  LOP3.LUT R23, R23, 0xffffffbf, RZ, 0xc0, !PT ;  /* 0xffffffbf17177812 */ /* 0x000fe200078ec0ff */
[----:B------:R-:W-:Y:S02]  /*25fc0*/  @!P4 IMAD.MOV.U32 R3, RZ, RZ, R14 ;  /* 0x000000ffff03c224 */ /* 0x000fe400078e000e */
[----:B--2---:R-:W-:Y:S01]  /*25fd0*/  @!P3 IMAD.X R6, RZ, RZ, R6, P1 ;  /* 0x000000ffff06b224 */ /* 0x004fe200008e0606 */
[----:B------:R-:W-:Y:S01]  /*25fe0*/  ISETP.GE.AND P2, PT, R2, R5, PT ;  /* 0x000000050200720c */ /* 0x000fe20003f46270 */
[----:B------:R-:W-:-:S05]  /*25ff0*/  @!P4 IMAD.MOV.U32 R2, RZ, RZ, R15 ;  /* 0x000000ffff02c224 */ /* 0x000fca00078e000f */
[----:B------:R0:W-:Y:S07]  /*26000*/  @!P4 LDGSTS.E.BYPASS.LTC128B.128 [R25+0x1a400], desc[UR36][R2.64], !P0 ;  /* 0x1a4000000219cfae */ /* 0x0001ee000c101d64 */
[----:B------:R-:W-:Y:S02]  /*26010*/  @!P2 LEA R9, P1, R20, R9, 0x1 ;  /* 0x000000091409a211 */ /* 0x000fe400078208ff */
[----:B------:R-:W-:Y:S01]  /*26020*/  @P2 LOP3.LUT R23, R23, 0x40, RZ, 0xfc, !PT ;  /* 0x0000004017172812 */ /* 0x000fe200078efcff */
[----:B0-----:R-:W-:-:S02]  /*26030*/  @!P3 IMAD.MOV.U32 R2, RZ, RZ, R7 ;  /* 0x000000ffff02b224 */ /* 0x001fc400078e0007 */
[----:B------:R-:W-:Y:S02]  /*26040*/  @!P3 IMAD.MOV.U32 R3, RZ, RZ, R6 ;  /* 0x000000ffff03b224 */ /* 0x000fe400078e0006 */
[----:B------:R-:W-:-:S03]  /*26050*/  @!P2 IMAD.X R8, RZ, RZ, R8, P1 ;  /* 0x000000ffff08a224 */ /* 0x000fc600008e0608 */
[----:B------:R0:W-:Y:S02]  /*26060*/  @!P3 LDGSTS.E.BYPASS.LTC128B.128 [R25+0x1ac00], desc[UR36][R2.64], !P0 ;  /* 0x1ac000000219bfae */ /* 0x0001e4000c101d64 */
[----:B0-----:R-:W-:Y:S02]  /*26070*/  @!P2 IMAD.MOV.U32 R2, RZ, RZ, R9 ;  /* 0x000000ffff02a224 */ /* 0x001fe400078e0009 */
[----:B------:R-:W-:-:S05]  /*26080*/  @!P2 IMAD.MOV.U32 R3, RZ, RZ, R8 ;  /* 0x000000ffff03a224 */ /* 0x000fca00078e0008 */
[----:B----4-:R0:W-:Y:S02]  /*26090*/  @!P2 LDGSTS.E.BYPASS.LTC128B.128 [R25+0x1b400], desc[UR36][R2.64], !P0 ;  /* 0x1b4000000219afae */ /* 0x0101e4000c101d64 */
.L_x_3658:
        /* <DEDUP_REMOVED lines=12> */
.L_x_3563:
        /* <DEDUP_REMOVED lines=28> */
.L_x_3565:
[----:B------:R-:W-:Y:S05]  /*26320*/  BSYNC B6 ;  /* 0x0000000000067941 */ /* 0x000fea0003800000 */
.L_x_3564:
[----:B------:R-:W2:Y:S01]  /*26330*/  LDL.LU R4, [R1+0x45c] ;  /* 0x00045c0001047983 */ /* 0x000ea20000300800 */
[----:B0-----:R-:W0:Y:S01]  /*26340*/  LDC R2, c[0x0][0x448] ;  /* 0x00011200ff027b82 */ /* 0x001e220000000800 */
[----:B------:R-:W-:Y:S02]  /*26350*/  ULDC.64 UR4, c[0x0][0x398] ;  /* 0x0000e60000047ab9 */ /* 0x000fe40000000a00 */
[----:B------:R-:W3:Y:S04]  /*26360*/  LDL.LU R21, [R1+0x460] ;  /* 0x0004600001157983 */ /* 0x000ee80000300800 */
[----:B------:R-:W4:Y:S01]  /*26370*/  LDL.LU R20, [R1+0x458] ;  /* 0x0004580001147983 */ /* 0x000f220000300800 */
[----:B0-----:R-:W-:-:S13]  /*26380*/  ISETP.NE.AND P6, PT, R2, 0x1, PT ;  /* 0x000000010200780c */ /* 0x001fda0003fc5270 */
[----:B------:R-:W0:Y:S08]  /*26390*/  @P6 LDC R3, c[0x0][0x44c] ;  /* 0x00011300ff036b82 */ /* 0x000e300000000800 */
[----:B------:R-:W5:Y:S01]  /*263a0*/  @P6 LDC R2, c[0x0][0x450] ;  /* 0x00011400ff026b82 */ /* 0x000f620000000800 */
[----:B------:R-:W-:Y:S02]  /*263b0*/  IMAD.MOV.U32 R0, RZ, RZ, R34 ;  /* 0x000000ffff007224 */ /* 0x000fe400078e0022 */
[----:B0-----:R-:W-:-:S05]  /*263c0*/  @P6 IMAD.HI.U32 R3, R34, R3, RZ ;  /* 0x0000000322036227 */ /* 0x001fca00078e00ff */
[----:B-----5:R-:W-:Y:S01]  /*263d0*/  @P6 SHF.R.U32.HI R0, RZ, R2, R3 ;  /* 0x00000002ff006219 */ /* 0x020fe20000011603 */
        /* <DEDUP_REMOVED lines=15> */
[----:B----4-:R-:W-:Y:S01]  /*264d0*/  IMAD.WIDE.U32 R2, R20, UR4, R2 ;  /* 0x0000000414027c25 */ /* 0x010fe2000f8e0002 */
        /* <DEDUP_REMOVED lines=10> */
[----:B------:R-:W-:Y:S02]  /*26580*/  ULDC.64 UR4, c[0x0][0x3c8] ;  /* 0x0000f20000047ab9 */ /* 0x000fe40000000a00 */
[----:B------:R-:W-:Y:S02]  /*26590*/  IMAD.IADD R3, R3, 0x1, R5 ;  /* 0x0000000103037824 */ /* 0x000fe400078e0205 */
[----:B------:R-:W-:Y:S02]  /*265a0*/  IMAD R0, R0, UR4, RZ ;  /* 0x0000000400007c24 */ /* 0x000fe4000f8e02ff */
[----:B------:R-:W-:Y:S02]  /*265b0*/  IMAD.SHL.U32 R20, R7, 0x8, RZ ;  /* 0x0000000807147824 */ /* 0x000fe400078e00ff */
[----:B------:R-:W-:-:S02]  /*265c0*/  IMAD R0, R4, UR5, R0 ;  /* 0x0000000504007c24 */ /* 0x000fc4000f8e0200 */
[----:B------:R-:W-:Y:S01]  /*265d0*/  IMAD.WIDE.U32 R2, R4, UR4, R2 ;  /* 0x0000000404027c25 */ /* 0x000fe2000f8e0002 */
[----:B------:R-:W-:Y:S01]  /*265e0*/  ULDC.64 UR4, c[0x0][0x390] ;  /* 0x0000e40000047ab9 */ /* 0x000fe20000000a00 */
[----:B------:R-:W-:Y:S02]  /*265f0*/  LOP3.LUT R20, R20, 0x38, RZ, 0xc0, !PT ;  /* 0x0000003814147812 */ /* 0x000fe400078ec0ff */
[----:B------:R-:W-:Y:S01]  /*26600*/  IMAD.IADD R4, R3, 0x1, R0 ;  /* 0x0000000103047824 */ /* 0x000fe200078e0200 */
[----:B------:R-:W-:Y:S01]  /*26610*/  LEA R0, P0, R2, UR4, 0x1 ;  /* 0x0000000402007c11 */ /* 0x000fe2000f8008ff */
[----:B------:R-:W-:Y:S01]  /*26620*/  ULDC UR4, c[0x0][0x3b8] ;  /* 0x0000ee0000047ab9 */ /* 0x000fe20000000800 */
[C---:B------:R-:W-:Y:S02]  /*26630*/  LOP3.LUT R9, R20.reuse, 0x40, RZ, 0xfc, !PT ;  /* 0x0000004014097812 */ /* 0x040fe400078efcff */
[C---:B------:R-:W-:Y:S02]  /*26640*/  LOP3.LUT R8, R20.reuse, 0x80, RZ, 0xfc, !PT ;  /* 0x0000008014087812 */ /* 0x040fe400078efcff */
[----:B------:R-:W-:-:S02]  /*26650*/  LOP3.LUT R7, R20, 0xc0, RZ, 0xfc, !PT ;  /* 0x000000c014077812 */ /* 0x000fc400078efcff */
[----:B------:R-:W-:Y:S01]  /*26660*/  LEA.HI.X R4, R2, UR5, R4, 0x1, P0 ;  /* 0x0000000502047c11 */ /* 0x000fe200080f0c04 */
[----:B------:R-:W-:Y:S01]  /*26670*/  UMOV UR5, 0xffffffff ;  /* 0xffffffff00057882 */ /* 0x000fe20000000000 */
[----:B------:R-:W-:Y:S02]  /*26680*/  ISETP.GE.AND P4, PT, R6, UR4, PT ;  /* 0x0000000406007c0c */ /* 0x000fe4000bf86270 */
[----:B------:R-:W-:Y:S02]  /*26690*/  ISETP.GE.AND P3, PT, R9, UR4, PT ;  /* 0x0000000409007c0c */ /* 0x000fe4000bf66270 */
[----:B------:R-:W-:Y:S02]  /*266a0*/  ISETP.GE.AND P2, PT, R8, UR4, PT ;  /* 0x0000000408007c0c */ /* 0x000fe4000bf46270 */
[----:B------:R-:W-:Y:S01]  /*266b0*/  ISETP.GE.AND P1, PT, R7, UR4, PT ;  /* 0x0000000407007c0c */ /* 0x000fe2000bf26270 */
[----:B------:R-:W-:-:S12]  /*266c0*/  BRA.DIV UR5, `(.L_x_3566) ;  /* 0x0000004605747947 */ /* 0x000fd8000b800000 */
[----:B------:R-:W0:Y:S01]  /*266d0*/  SHFL.IDX PT, R3, R0, RZ, 0x181f ;  /* 0x00181fff00037589 */ /* 0x000e2200000e0000 */
[C---:B------:R-:W-:Y:S02]  /*266e0*/  LOP3.LUT P6, RZ, R23.reuse, 0x2000, RZ, 0xc0, !PT ;  /* 0x0000200017ff7812 */ /* 0x040fe400078cc0ff */
[----:B------:R-:W-:Y:S01]  /*266f0*/  LOP3.LUT P5, RZ, R23, 0x1000, RZ, 0xc0, !PT ;  /* 0x0000100017ff7812 */ /* 0x000fe200078ac0ff */
[----:B------:R-:W2:Y:S04]  /*26700*/  SHFL.IDX PT, R2, R4, RZ, 0x181f ;  /* 0x00181fff04027589 */ /* 0x000ea800000e0000 */
[----:B------:R-:W-:Y:S04]  /*26710*/  SHFL.IDX PT, R5, R4, 0x1, 0x181f ;  /* 0x00381f0004057f89 */ /* 0x000fe800000e0000 */
[----:B------:R-:W-:Y:S02]  /*26720*/  SHFL.IDX PT, R14, R0, 0x7, 0x181f ;  /* 0x00f81f00000e7f89 */ /* 0x000fe400000e0000 */
[----:B0-----:R-:W-:-:S05]  /*26730*/  @!P6 LEA R3, P0, R6, R3, 0x1 ;  /* 0x000000030603e211 */ /* 0x001fca00078008ff */
[----:B--2---:R-:W-:-:S05]  /*26740*/  @!P6 IMAD.X R2, RZ, RZ, R2, P0 ;  /* 0x000000ffff02e224 */ /* 0x004fca00000e0602 */
        /* <DEDUP_REMOVED lines=64> */
[----:B------:R0:W2:Y:S04]  /*26b50*/  SHFL.IDX PT, R5, R4, 0x7, 0x181f ;  /* 0x00f81f0004057f89 */ /* 0x0000a800000e0000 */
[----:B------:R0:W-:Y:S04]  /*26b60*/  @!P5 LDGSTS.E.BYPASS.LTC128B.128 [R25+0x25400], desc[UR36][R2.64], !P4 ;  /* 0x254000000219dfae */ /* 0x0001e8000e101d64 */
[----:B------:R0:W-:Y:S04]  /*26b70*/  @!P5 LDGSTS.E.BYPASS.LTC128B.128 [R25+0x29400], desc[UR36][R2.64+0x80], !P3 ;  /* 0x294000800219dfae */ /* 0x0001e8000d901d64 */
[----:B------:R0:W-:Y:S04]  /*26b80*/  @!P5 LDGSTS.E.BYPASS.LTC128B.128 [R25+0x2d400], desc[UR36][R2.64+0x100], !P2 ;  /* 0x2d4001000219dfae */ /* 0x0001e8000d101d64 */
[----:B------:R0:W-:Y:S02]  /*26b90*/  @!P5 LDGSTS.E.BYPASS.LTC128B.128 [R25+0x31400], desc[UR36][R2.64+0x180], !P1 ;  /* 0x314001800219dfae */ /* 0x0001e4000c901d64 */
.L_x_3676:
[----:B------:R-:W-:Y:S01]  /*26ba0*/  LOP3.LUT P0, RZ, R23, 0x4000, RZ, 0xc0, !PT ;  /* 0x0000400017ff7812 */ /* 0x000fe2000780c0ff */
[----:B------:R-:W-:-:S12]  /*26bb0*/  BSSY B0, `(.L_x_3567) ;  /* 0x000000b000007945 */ /* 0x000fd80003800000 */
        /* <DEDUP_REMOVED lines=10> */
.L_x_3568:
[----:B------:R-:W-:Y:S05]  /*26c60*/  BSYNC B0 ;  /* 0x0000000000007941 */ /* 0x000fea0003800000 */
.L_x_3567:
[----:B------:R-:W-:Y:S01]  /*26c70*/  NOP ;  /* 0x0000000000007918 */ /* 0x000fe20000000000 */
[----:B------:R-:W-:-:S13]  /*26c80*/  PLOP3.LUT P0, PT, PT, PT, PT, 0x80, 0x0 ;  /* 0x000000000000781c */ /* 0x000fda0003f0f070 */
.L_x_3569:
[----:B------:R-:W-:Y:S02]  /*26c90*/  PLOP3.LUT P1, PT, P1, P0, PT, 0xa2, 0x0 ;  /* 0x000000000000781c */ /* 0x000fe40000f21472 */
[----:B------:R-:W-:-:S08]  /*26ca0*/  @P0 R2UR P1, UR4, R22 ;  /* 0x00000000160402ca */ /* 0x000fd00000020000 */
[----:B------:R-:W-:-:S05]  /*26cb0*/  @P0 PLOP3.LUT P0, PT, P1, PT, PT, 0x80, 0x0 ;  /* 0x000000000000081c */ /* 0x000fca0000f0f070 */
[----:B------:R-:W-:Y:S01]  /*26cc0*/  @!P1 SYNCS.ARRIVE.TRANS64.RED.A0T1 RZ, [UR4+0x32410], RZ ;  /* 0x032410ffffff99a7 */ /* 0x000fe20008200404 */
[----:B------:R-:W-:Y:S07]  /*26cd0*/  @!P1 ARRIVES.LDGSTSBAR.64.TRANSCNT [UR4+0x32410] ;  /* 0x03241000ff0099b0 */ /* 0x000fee0008000a84 */
[----:B------:R-:W-:Y:S05]  /*26ce0*/  @P0 BRA.U.ANY `(.L_x_3569) ;  /* 0xfffffffd00e80947 */ /* 0x000fea000393ffff */
[----:B0--3--:R-:W3:Y:S02]  /*26cf0*/  LDL.LU R2, [R1+0x470] ;  /* 0x0004700001027983 */ /* 0x009ee40000300800 */
[----:B---3--:R-:W-:-:S05]  /*26d00*/  VIADD R2, R2, 0x1 ;  /* 0x0000000102027836 */ /* 0x008fca0000000000 */
        /* <DEDUP_REMOVED lines=8> */
[----:B------:R-:W3:Y:S03]  /*26d90*/  SYNCS.PHASECHK.TRANS64.TRYWAIT P0, [R22+URZ+0x32420], R3 ;  /* 0x03242003160075a7 */ /* 0x000ee6000800017f */
[----:B0--3--:R-:W-:Y:S05]  /*26da0*/  @!P0 BRA `(.L_x_3571) ;  /* 0x0000004800508947 */ /* 0x009fea0003800000 */
.L_x_3677:
[----:B------:R-:W-:Y:S05]  /*26db0*/  BSYNC B0 ;  /* 0x0000000000007941 */ /* 0x000fea0003800000 */
.L_x_3570:
[----:B------:R-:W-:-:S13]  /*26dc0*/  LOP3.LUT P0, RZ, R23, 0x400, RZ, 0xc0, !PT ;  /* 0x0000040017ff7812 */ /* 0x000fda000780c0ff */
[----:B------:R-:W-:Y:S05]  /*26dd0*/  @!P0 BRA `(.L_x_3572) ;  /* 0x0000000000048947 */ /* 0x000fea0003800000 */
[----:B------:R-:W-:Y:S01]  /*26de0*/  BPT.TRAP 0x1 ;  /* 0x000000040000795c */ /* 0x000fe20000300000 */
.L_x_3572:
[----:B------:R-:W-:Y:S01]  /*26df0*/  SHF.L.U32 R0, R26, 0x1f, RZ ;  /* 0x0000001f1a007819 */ /* 0x000fe200000006ff */
[----:B------:R-:W-:Y:S03]  /*26e00*/  BSSY B0, `(.L_x_3573) ;  /* 0x0000003000007945 */ /* 0x000fe60003800000 */
[----:B------:R-:W3:Y:S02]  /*26e10*/  SYNCS.PHASECHK.TRANS64.TRYWAIT P0, [R17+URZ+0x32460], R0 ;  /* 0x03246000110075a7 */ /* 0x000ee4000800017f */
[----:B---3--:R-:W-:Y:S05]  /*26e20*/  @!P0 BRA `(.L_x_3574) ;  /* 0x0000004800448947 */ /* 0x008fea0003800000 */
.L_x_3678:
[----:B------:R-:W-:Y:S05]  /*26e30*/  BSYNC B0 ;  /* 0x0000000000007941 */ /* 0x000fea0003800000 */
.L_x_3573:
[----:B0-----:R-:W3:Y:S01]  /*26e40*/  LDL.LU R3, [R1+0x468] ;  /* 0x0004680001037983 */ /* 0x001ee20000300800 */
[----:B------:R-:W-:-:S03]  /*26e50*/  ULDC.64 UR4, c[0x0][0x328] ;  /* 0x0000ca0000047ab9 */ /* 0x000fc60000000a00 */
[----:B------:R-:W2:Y:S04]  /*26e60*/  LDL.LU R2, [R1+0x454] ;  /* 0x0004540001027983 */ /* 0x000ea80000300800 */
[----:B------:R-:W4:Y:S04]  /*26e70*/  LDL.LU R6, [R1+0x46c] ;  /* 0x00046c0001067983 */ /* 0x000f280000300800 */
[----:B------:R-:W5:Y:S01]  /*26e80*/  LDL.LU R4, [R1+0x474] ;  /* 0x0004740001047983 */ /* 0x000f620000300800 */
[C---:B------:R-:W-:Y:S02]  /*26e90*/  LOP3.LUT P3, RZ, R23.reuse, 0x10, RZ, 0xc0, !PT ;  /* 0x0000001017ff7812 */ /* 0x040fe4000786c0ff */
[----:B------:R-:W-:-:S02]  /*26ea0*/  LOP3.LUT P2, RZ, R23, 0x8, RZ, 0xc0, !PT ;  /* 0x0000000817ff7812 */ /* 0x000fc4000784c0ff */
[C---:B------:R-:W-:Y:S02]  /*26eb0*/  LOP3.LUT P1, RZ, R23.reuse, 0x4, RZ, 0xc0, !PT ;  /* 0x0000000417ff7812 */ /* 0x040fe4000782c0ff */
[----:B------:R-:W-:Y:S02]  /*26ec0*/  LOP3.LUT P4, RZ, R23, 0x1, RZ, 0xc0, !PT ;  /* 0x0000000117ff7812 */ /* 0x000fe4000788c0ff */
[----:B------:R-:W-:Y:S01]  /*26ed0*/  SEL R7, RZ, 0x8, P1 ;  /* 0x00000008ff077807 */ /* 0x000fe20000800000 */
[----:B---3--:R-:W-:-:S04]  /*26ee0*/  IMAD R0, R3, UR4, RZ ;  /* 0x0000000403007c24 */ /* 0x008fc8000f8e02ff */
[C---:B--2---:R-:W-:Y:S01]  /*26ef0*/  IMAD R5, R2.reuse, UR5, R0 ;  /* 0x0000000502057c24 */ /* 0x044fe2000f8e0200 */
[----:B------:R-:W-:Y:S01]  /*26f00*/  SEL R0, RZ, 0x2, P3 ;  /* 0x00000002ff007807 */ /* 0x000fe20001800000 */
[----:B------:R-:W-:Y:S01]  /*26f10*/  IMAD.WIDE.U32 R2, R2, UR4, RZ ;  /* 0x0000000402027c25 */ /* 0x000fe2000f8e00ff */
[----:B------:R-:W-:-:S03]  /*26f20*/  ULDC.64 UR4, c[0x0][0x338] ;  /* 0x0000ce0000047ab9 */ /* 0x000fc60000000a00 */
[----:B------:R-:W-:Y:S02]  /*26f30*/  IMAD.IADD R3, R3, 0x1, R5 ;  /* 0x0000000103037824 */ /* 0x000fe400078e0205 */
[----:B----4-:R-:W-:Y:S02]  /*26f40*/  IMAD R5, R6, UR4, RZ ;  /* 0x0000000406057c24 */ /* 0x010fe4000f8e02ff */
        /* <DEDUP_REMOVED lines=13> */
[----:B-----5:R-:W-:Y:S01]  /*27020*/  IADD3 R0, R3, R0, R4 ;  /* 0x0000000003007210 */ /* 0x020fe20007ffe004 */
        /* <DEDUP_REMOVED lines=73> */
.L_x_3692:
        /* <DEDUP_REMOVED lines=15> */
.L_x_3576:
        /* <DEDUP_REMOVED lines=10> */
.L_x_3577:
[----:B0-----:R-:W2:Y:S01]  /*27650*/  LDL.LU R2, [R1+0x464] ;  /* 0x0004640001027983 */ /* 0x001ea20000300800 */
[----:B------:R0:W-:Y:S01]  /*27660*/  SYNCS.ARRIVE.TRANS64.A1T0 RZ, [R17+URZ+0x32450], RZ ;  /* 0x032450ff11ff79a7 */ /* 0x0001e2000810003f */
[----:B------:R-:W-:Y:S01]  /*27670*/  BSSY B0, `(.L_x_3578) ;  /* 0x00000dd000007945 */ /* 0x000fe20003800000 */
[----:B--2---:R-:W-:-:S05]  /*27680*/  VIADD R10, R2, 0xfffffffe ;  /* 0xfffffffe020a7836 */ /* 0x004fca0000000000 */
[----:B------:R-:W-:-:S13]  /*27690*/  ISETP.GE.AND P0, PT, R10, R33, PT ;  /* 0x000000210a00720c */ /* 0x000fda0003f06270 */
[----:B0-----:R-:W-:Y:S05]  /*276a0*/  @!P0 BRA `(.L_x_3579) ;  /* 0x0000000c00648947 */ /* 0x001fea0003800000 */
.L_x_3592:
        /* <DEDUP_REMOVED lines=12> */
[----:B--2---:R-:W2:Y:S01]  /*27770*/  @!P2 LDC.64 R4, c[0x0][0x428] ;  /* 0x00010a00ff04ab82 */ /* 0x004ea20000000a00 */
[----:B0-----:R-:W-:-:S13]  /*27780*/  ISETP.NE.AND P0, PT, R3, 0x1, PT ;  /* 0x000000010300780c */ /* 0x001fda0003f05270 */
[----:B------:R-:W0:Y:S08]  /*27790*/  @P0 LDC R3, c[0x0][0x434] ;  /* 0x00010d00ff030b82 */ /* 0x000e300000000800 */
[----:B---3--:R-:W3:Y:S01]  /*277a0*/  @P0 LDC R7, c[0x0][0x438] ;  /* 0x00010e00ff070b82 */ /* 0x008ee20000000800 */
[----:B0-----:R-:W-:-:S05]  /*277b0*/  @P0 IMAD.HI.U32 R2, R8, R3, RZ ;  /* 0x0000000308020227 */ /* 0x001fca00078e00ff */
[----:B---3--:R-:W-:Y:S01]  /*277c0*/  @P0 SHF.R.U32.HI R9, RZ, R7, R2 ;  /* 0x00000007ff090219 */ /* 0x008fe20000011602 */
[----:B--2---:R-:W-:Y:S01]  /*277d0*/  @!P2 IMAD R2, R32, R4, RZ ;  /* 0x000000042002a224 */ /* 0x004fe200078e02ff */
[----:B----4-:R-:W0:Y:S02]  /*277e0*/  @!P2 LDC.64 R6, c[0x0][0x418] ;  /* 0x00010600ff06ab82 */ /* 0x010e240000000a00 */
[--C-:B------:R-:W-:Y:S01]  /*277f0*/  @!P2 SHF.R.S32.HI R3, RZ, 0x1f, R9.reuse ;  /* 0x0000001fff03a819 */ /* 0x100fe20000011409 */
[----:B------:R-:W-:Y:S02]  /*27800*/  @!P2 IMAD R5, R28, R5, R2 ;  /* 0x000000051c05a224 */ /* 0x000fe400078e0202 */
[----:B------:R-:W-:-:S04]  /*27810*/  @!P2 IMAD.MOV.U32 R2, RZ, RZ, R9 ;  /* 0x000000ffff02a224 */ /* 0x000fc800078e0009 */
[----:B------:R-:W-:-:S04]  /*27820*/  @!P2 IMAD.WIDE.U32 R2, R28, R4, R2 ;  /* 0x000000041c02a225 */ /* 0x000fc800078e0002 */
[----:B------:R-:W-:Y:S01]  /*27830*/  @!P2 IMAD.IADD R5, R5, 0x1, R3 ;  /* 0x000000010505a824 */ /* 0x000fe200078e0203 */
[----:B------:R-:W-:Y:S05]  /*27840*/  YIELD ;  /* 0x0000000000007946 */ /* 0x000fea0003800000 */
[----:B------:R-:W-:Y:S01]  /*27850*/  IMAD.MOV.U32 R4, RZ, RZ, RZ ;  /* 0x000000ffff047224 */ /* 0x000fe200078e00ff */
[----:B------:R-:W-:Y:S01]  /*27860*/  ULDC UR4, c[0x0][0x430] ;  /* 0x00010c0000047ab9 */ /* 0x000fe20000000800 */
[----:B0-----:R-:W-:-:S04]  /*27870*/  @!P2 LEA R6, P0, R2, R6, 0x2 ;  /* 0x000000060206a211 */ /* 0x001fc800078010ff */
[----:B------:R-:W-:Y:S01]  /*27880*/  @!P2 LEA.HI.X R7, R2, R7, R5, 0x2, P0 ;  /* 0x000000070207a211 */ /* 0x000fe200000f1405 */
[----:B------:R-:W-:Y:S01]  /*27890*/  IMAD.MOV R5, RZ, RZ, -R9 ;  /* 0x000000ffff057224 */ /* 0x000fe200078e0a09 */
[C---:B------:R-:W-:Y:S01]  /*278a0*/  ISETP.NE.AND P0, PT, R24.reuse, 0x2, PT ;  /* 0x000000021800780c */ /* 0x040fe20003f05270 */
[----:B------:R-:W-:Y:S02]  /*278b0*/  IMAD.MOV.U32 R2, RZ, RZ, R10 ;  /* 0x000000ffff027224 */ /* 0x000fe400078e000a */
[----:B------:R-:W-:Y:S01]  /*278c0*/  IMAD R5, R5, UR4, R8 ;  /* 0x0000000405057c24 */ /* 0x000fe2000f8e0208 */
[----:B------:R-:W-:Y:S01]  /*278d0*/  SEL R3, RZ, 0x1, P0 ;  /* 0x00000001ff037807 */ /* 0x000fe20000000000 */
[----:B------:R0:W5:Y:S01]  /*278e0*/  @!P2 LDG.E R4, desc[UR36][R6.64] ;  /* 0x000000240604a981 */ /* 0x000162000c1e1900 */
[----:B------:R-:W-:Y:S01]  /*278f0*/  SEL R24, R24, RZ, P0 ;  /* 0x000000ff18187207 */ /* 0x000fe20000000000 */
[----:B------:R-:W-:Y:S01]  /*27900*/  VIADD R10, R10, 0xffffffff ;  /* 0xffffffff0a0a7836 */ /* 0x000fe20000000000 */
[----:B------:R-:W-:-:S02]  /*27910*/  LOP3.LUT R26, R26, R3, RZ, 0x3c, !PT ;  /* 0x000000031a1a7212 */ /* 0x000fc400078e3cff */
[----:B------:R-:W-:Y:S01]  /*27920*/  ISETP.GT.AND P2, PT, R2, R33, PT ;  /* 0x000000210200720c */ /* 0x000fe20003f44270 */
[----:B------:R-:W-:-:S12]  /*27930*/  @!P1 BRA `(.L_x_3580) ;  /* 0x0000000000049947 */ /* 0x000fd80003800000 */
[----:B------:R-:W-:Y:S01]  /*27940*/  BPT.TRAP 0x1 ;  /* 0x000000040000795c */ /* 0x000fe20000300000 */
.L_x_3580:
[----:B0-----:R-:W-:Y:S01]  /*27950*/  IMAD R6, R24, 0x8, R22 ;  /* 0x0000000818067824 */ /* 0x001fe200078e0216 */
[----:B------:R-:W-:Y:S01]  /*27960*/  SHF.L.U32 R21, R26, 0x1f, RZ ;  /* 0x0000001f1a157819 */ /* 0x000fe200000006ff */
[----:B------:R-:W-:Y:S01]  /*27970*/  BSSY B1, `(.L_x_3581) ;  /* 0x0000004000017945 */ /* 0x000fe20003800000 */
[----:B-1----:R-:W-:Y:S02]  /*27980*/  SHF.R.S32.HI R17, RZ, 0x1f, R5 ;  /* 0x0000001fff117819 */ /* 0x002fe40000011405 */
[----:B------:R-:W0:Y:S02]  /*27990*/  SYNCS.PHASECHK.TRANS64.TRYWAIT P0, [R6+URZ+0x32440], R21 ;  /* 0x03244015060075a7 */ /* 0x000e24000800017f */
[----:B0-----:R-:W-:Y:S05]  /*279a0*/  @!P0 BRA `(.L_x_3582) ;  /* 0x0000004400b88947 */ /* 0x001fea0003800000 */
.L_x_3693:
[----:B------:R-:W-:Y:S05]  /*279b0*/  BSYNC B1 ;  /* 0x0000000000017941 */ /* 0x000fea0003800000 */
.L_x_3581:
        /* <DEDUP_REMOVED lines=52> */
.L_x_3707:
        /* <DEDUP_REMOVED lines=8> */
.L_x_3584:
        /* <DEDUP_REMOVED lines=10> */
.L_x_3585:
[----:B------:R3:W-:Y:S01]  /*27e20*/  SYNCS.ARRIVE.TRANS64.A1T0 RZ, [R6+URZ+0x32430], RZ ;  /* 0x032430ff06ff79a7 */ /* 0x0007e2000810003f */
[----:B------:R-:W-:Y:S05]  /*27e30*/  @!P3 BRA `(.L_x_3586) ;  /* 0x000000000004b947 */ /* 0x000fea0003800000 */
[----:B------:R-:W-:Y:S01]  /*27e40*/  BPT.TRAP 0x1 ;  /* 0x000000040000795c */ /* 0x000fe20000300000 */
.L_x_3586:
[----:B------:R-:W4:Y:S01]  /*27e50*/  SYNCS.PHASECHK.TRANS64.TRYWAIT P0, [R6+URZ+0x32460], R21 ;  /* 0x03246015060075a7 */ /* 0x000f22000800017f */
[----:B------:R-:W-:Y:S04]  /*27e60*/  BSSY B1, `(.L_x_3587) ;  /* 0x0000002000017945 */ /* 0x000fe80003800000 */
[----:B----4-:R-:W-:Y:S05]  /*27e70*/  @!P0 BRA `(.L_x_3588) ;  /* 0x00000048003c8947 */ /* 0x010fea0003800000 */
.L_x_3708:
[----:B------:R-:W-:Y:S05]  /*27e80*/  BSYNC B1 ;  /* 0x0000000000017941 */ /* 0x000fea0003800000 */
.L_x_3587:
[----:B------:R-:W-:Y:S01]  /*27e90*/  ULDC.64 UR4, c[0x0][0x328] ;  /* 0x0000ca0000047ab9 */ /* 0x000fe20000000a00 */
[----:B------:R-:W-:Y:S01]  /*27ea0*/  LOP3.LUT P5, RZ, R23, 0x1, RZ, 0xc0, !PT ;  /* 0x0000000117ff7812 */ /* 0x000fe200078ac0ff */
[----:B--2---:R-:W-:Y:S01]  /*27eb0*/  IMAD R2, R17, UR4, RZ ;  /* 0x0000000411027c24 */ /* 0x004fe2000f8e02ff */
[C---:B------:R-:W-:Y:S01]  /*27ec0*/  LOP3.LUT P4, RZ, R23.reuse, 0x10, RZ, 0xc0, !PT ;  /* 0x0000001017ff7812 */ /* 0x040fe2000788c0ff */
[----:B------:R-:W-:Y:S01]  /*27ed0*/  IMAD R8, R24, 0x6000, R29 ;  /* 0x0000600018087824 */ /* 0x000fe200078e021d */
[----:B------:R-:W-:Y:S01]  /*27ee0*/  LOP3.LUT P3, RZ, R23, 0x8, RZ, 0xc0, !PT ;  /* 0x0000000817ff7812 */ /* 0x000fe2000786c0ff */
[----:B-1----:R-:W-:Y:S01]  /*27ef0*/  IMAD R7, R5, UR5, R2 ;  /* 0x0000000505077c24 */ /* 0x002fe2000f8e0202 */
        /* <DEDUP_REMOVED lines=20> */
[----:B------:R-:W2:Y:S04]  /*28040*/  SHFL.IDX PT, R3, R9, RZ, 0x181f ;  /* 0x00181fff09037589 */ /* 0x000ea800000e0000 */
[----:B------:R-:W-:Y:S04]  /*28050*/  SHFL.IDX PT, R5, R9, 0x1, 0x181f ;  /* 0x00381f0009057f89 */ /* 0x000fe800000e0000 */
[----:B------:R-:W-:Y:S01]  /*28060*/  SHFL.IDX PT, R17, R9, 0x2, 0x181f ;  /* 0x00581f0009117f89 */ /* 0x000fe200000e0000 */
[----:B-1----:R-:W-:-:S03]  /*28070*/  IADD3 R2, P0, R14, R0, RZ ;  /* 0x000000000e027210 */ /* 0x002fc60007f1e0ff */
[----:B------:R-:W1:Y:S02]  /*28080*/  SHFL.IDX PT, R14, R7, 0x1, 0x181f ;  /* 0x00381f00070e7f89 */ /* 0x000e6400000e0000 */
[----:B--2---:R-:W-:-:S05]  /*28090*/  IMAD.X R3, RZ, RZ, R3, P0 ;  /* 0x000000ffff037224 */ /* 0x004fca00000e0603 */
[----:B------:R-:W-:Y:S04]  /*280a0*/  LDGSTS.E.BYPASS.LTC128B.128 [R8+0x400], desc[UR36][R2.64], !P5 ;  /* 0x0040000002087fae */ /* 0x000fe8000e901d64 */
[----:B------:R-:W-:Y:S04]  /*280b0*/  LDGSTS.E.BYPASS.LTC128B.128 [R8+0x3400], desc[UR36][R2.64+0x80], !P4 ;  /* 0x0340008002087fae */ /* 0x000fe8000e101d64 */
[----:B------:R-:W-:Y:S04]  /*280c0*/  LDGSTS.E.BYPASS.LTC128B.128 [R8+0x6400], desc[UR36][R2.64+0x100], !P3 ;  /* 0x0640010002087fae */ /* 0x000fe8000d901d64 */
[----:B------:R2:W-:Y:S01]  /*280d0*/  LDGSTS.E.BYPASS.LTC128B.128 [R8+0x9400], desc[UR36][R2.64+0x180], !P1 ;  /* 0x0940018002087fae */ /* 0x0005e2000c901d64 */
[----:B-1----:R-:W-:-:S03]  /*280e0*/  IADD3 R4, P0, R14, R0, RZ ;  /* 0x000000000e047210 */ /* 0x002fc60007f1e0ff */
[----:B------:R-:W2:Y:S02]  /*280f0*/  SHFL.IDX PT, R14, R7, 0x2, 0x181f ;  /* 0x00581f00070e7f89 */ /* 0x000ea400000e0000 */
[----:B------:R-:W-:-:S05]  /*28100*/  IMAD.X R5, RZ, RZ, R5, P0 ;  /* 0x000000ffff057224 */ /* 0x000fca00000e0605 */
[----:B------:R-:W-:Y:S04]  /*28110*/  LDGSTS.E.BYPASS.LTC128B.128 [R8+0xc00], desc[UR36][R4.64], !P5 ;  /* 0x00c0000004087fae */ /* 0x000fe8000e901d64 */
[----:B------:R-:W-:Y:S04]  /*28120*/  LDGSTS.E.BYPASS.LTC128B.128 [R8+0x3c00], desc[UR36][R4.64+0x80], !P4 ;  /* 0x03c0008004087fae */ /* 0x000fe8000e101d64 */
[----:B------:R-:W-:Y:S04]  /*28130*/  LDGSTS.E.BYPASS.LTC128B.128 [R8+0x6c00], desc[UR36][R4.64+0x100], !P3 ;  /* 0x06c0010004087fae */ /* 0x000fe8000d901d64 */
[----:B------:R1:W-:Y:S01]  /*28140*/  LDGSTS.E.BYPASS.LTC128B.128 [R8+0x9c00], desc[UR36][R4.64+0x180], !P1 ;  /* 0x09c0018004087fae */ /* 0x0003e2000c901d64 */
[----:B--2---:R-:W-:-:S03]  /*28150*/  IADD3 R2, P0, R14, R0, RZ ;  /* 0x000000000e027210 */ /* 0x004fc60007f1e0ff */
[----:B------:R-:W2:Y:S02]  /*28160*/  SHFL.IDX PT, R14, R7, 0x3, 0x181f ;  /* 0x00781f00070e7f89 */ /* 0x000ea400000e0000 */
[----:B------:R-:W-:Y:S02]  /*28170*/  IMAD.X R3, RZ, RZ, R17, P0 ;  /* 0x000000ffff037224 */ /* 0x000fe400000e0611 */
[----:B------:R-:W-:Y:S04]  /*28180*/  SHFL.IDX PT, R17, R9, 0x4, 0x181f ;  /* 0x00981f0009117f89 */ /* 0x000fe800000e0000 */
[----:B-1----:R-:W1:Y:S04]  /*28190*/  SHFL.IDX PT, R5, R9, 0x3, 0x181f ;  /* 0x00781f0009057f89 */ /* 0x002e6800000e0000 */
[----:B------:R-:W-:Y:S04]  /*281a0*/  LDGSTS.E.BYPASS.LTC128B.128 [R8+0x1400], desc[UR36][R2.64], !P5 ;  /* 0x0140000002087fae */ /* 0x000fe8000e901d64 */
[----:B------:R-:W-:Y:S04]  /*281b0*/  LDGSTS.E.BYPASS.LTC128B.128 [R8+0x4400], desc[UR36][R2.64+0x80], !P4 ;  /* 0x0440008002087fae */ /* 0x000fe8000e101d64 */
[----:B------:R-:W-:Y:S01]  /*281c0*/  LDGSTS.E.BYPASS.LTC128B.128 [R8+0x7400], desc[UR36][R2.64+0x100], !P3 ;  /* 0x0740010002087fae */ /* 0x000fe2000d901d64 */
[----:B--2---:R-:W-:-:S03]  /*281d0*/  IADD3 R4, P0, R14, R0, RZ ;  /* 0x000000000e047210 */ /* 0x004fc60007f1e0ff */
[----:B------:R2:W-:Y:S04]  /*281e0*/  LDGSTS.E.BYPASS.LTC128B.128 [R8+0xa400], desc[UR36][R2.64+0x180], !P1 ;  /* 0x0a40018002087fae */ /* 0x0005e8000c901d64 */
[----:B------:R-:W2:Y:S01]  /*281f0*/  SHFL.IDX PT, R14, R7, 0x4, 0x181f ;  /* 0x00981f00070e7f89 */ /* 0x000ea200000e0000 */
[----:B-1----:R-:W-:-:S03]  /*28200*/  IMAD.X R5, RZ, RZ, R5, P0 ;  /* 0x000000ffff057224 */ /* 0x002fc600000e0605 */
[----:B------:R-:W1:Y:S04]  /*28210*/  SHFL.IDX PT, R9, R9, 0x5, 0x181f ;  /* 0x00b81f0009097f89 */ /* 0x000e6800000e0000 */
[----:B------:R0:W-:Y:S04]  /*28220*/  LDGSTS.E.BYPASS.LTC128B.128 [R8+0x1c00], desc[UR36][R4.64], !P5 ;  /* 0x01c0000004087fae */ /* 0x0001e8000e901d64 */
[----:B------:R0:W-:Y:S04]  /*28230*/  LDGSTS.E.BYPASS.LTC128B.128 [R8+0x4c00], desc[UR36][R4.64+0x80], !P4 ;  /* 0x04c0008004087fae */ /* 0x0001e8000e101d64 */
[----:B------:R0:W-:Y:S04]  /*28240*/  LDGSTS.E.BYPASS.LTC128B.128 [R8+0x7c00], desc[UR36][R4.64+0x100], !P3 ;  /* 0x07c0010004087fae */ /* 0x0001e8000d901d64 */
[----:B------:R0:W-:Y:S01]  /*28250*/  LDGSTS.E.BYPASS.LTC128B.128 [R8+0xac00], desc[UR36][R4.64+0x180], !P1 ;  /* 0x0ac0018004087fae */ /* 0x0001e2000c901d64 */
[----:B--2---:R-:W-:-:S03]  /*28260*/  IADD3 R2, P0, R14, R0, RZ ;  /* 0x000000000e027210 */ /* 0x004fc60007f1e0ff */
[----:B------:R0:W2:Y:S02]  /*28270*/  SHFL.IDX PT, R14, R7, 0x5, 0x181f ;  /* 0x00b81f00070e7f89 */ /* 0x0000a400000e0000 */
[----:B------:R-:W-:-:S05]  /*28280*/  IMAD.X R3, RZ, RZ, R17, P0 ;  /* 0x000000ffff037224 */ /* 0x000fca00000e0611 */
[----:B------:R0:W-:Y:S04]  /*28290*/  LDGSTS.E.BYPASS.LTC128B.128 [R8+0x2400], desc[UR36][R2.64], !P5 ;  /* 0x0240000002087fae */ /* 0x0001e8000e901d64 */
[----:B------:R0:W-:Y:S04]  /*282a0*/  LDGSTS.E.BYPASS.LTC128B.128 [R8+0x5400], desc[UR36][R2.64+0x80], !P4 ;  /* 0x0540008002087fae */ /* 0x0001e8000e101d64 */
[----:B------:R0:W-:Y:S04]  /*282b0*/  LDGSTS.E.BYPASS.LTC128B.128 [R8+0x8400], desc[UR36][R2.64+0x100], !P3 ;  /* 0x0840010002087fae */ /* 0x0001e8000d901d64 */
[----:B-1----:R0:W-:Y:S02]  /*282c0*/  LDGSTS.E.BYPASS.LTC128B.128 [R8+0xb400], desc[UR36][R2.64+0x180], !P1 ;  /* 0x0b40018002087fae */ /* 0x0021e4000c901d64 */
.L_x_3722:
[----:B0-2---:R-:W-:-:S05]  /*282d0*/  IADD3 R2, P0, R14, R0, RZ ;  /* 0x000000000e027210 */ /* 0x005fca0007f1e0ff */
        /* <DEDUP_REMOVED lines=10> */
.L_x_3590:
        /* <DEDUP_REMOVED lines=10> */
.L_x_3591:
[----:B------:R2:W-:Y:S01]  /*28420*/  SYNCS.ARRIVE.TRANS64.A1T0 RZ, [R6+URZ+0x32450], RZ ;  /* 0x032450ff06ff79a7 */ /* 0x0005e2000810003f */
[----:B------:R-:W-:Y:S05]  /*28430*/  @P2 BRA `(.L_x_3592) ;  /* 0xfffffff0009c2947 */ /* 0x000fea000383ffff */
.L_x_3579:
[----:B------:R-:W-:Y:S05]  /*28440*/  BSYNC B0 ;  /* 0x0000000000007941 */ /* 0x000fea0003800000 */
.L_x_3578:
        /* <DEDUP_REMOVED lines=10> */
[----:B------:R-:W5:Y:S01]  /*284f0*/  LDC.64 R2, c[0x0][0xd60] ;  /* 0x00035800ff027b82 */ /* 0x000f620000000a00 */
[----:B------:R-:W0:Y:S02]  /*28500*/  FLO.U32 R0, UR4 ;  /* 0x0000000400007d00 */ /* 0x000e2400080e0000 */
[----:B0-----:R-:W-:-:S06]  /*28510*/  ISETP.EQ.U32.AND P1, PT, R0, R7, PT ;  /* 0x000000070000720c */ /* 0x001fcc0003f22070 */
[----:B------:R-:W5:Y:S07]  /*28520*/  POPC R7, UR4 ;  /* 0x0000000400077d09 */ /* 0x000f6e0008000000 */
[----:B-----5:R-:W5:Y:S01]  /*28530*/  @P1 ATOMG.E.ADD.STRONG.GPU PT, R3, desc[UR36][R2.64], R7 ;  /* 0x00000007020319a8 */ /* 0x020f6200081ee1e4 */
[----:B------:R-:W0:Y:S02]  /*28540*/  S2R R4, SR_LTMASK ;  /* 0x0000000000047919 */ /* 0x000e240000003900 */
[----:B0-----:R-:W-:-:S04]  /*28550*/  LOP3.LUT R4, R4, UR4, RZ, 0xc0, !PT ;  /* 0x0000000404047c12 */ /* 0x001fc8000f8ec0ff */
[----:B------:R-:W0:Y:S01]  /*28560*/  POPC R9, R4 ;  /* 0x0000000400097309 */ /* 0x000e220000000000 */
[----:B-----5:R-:W0:Y:S02]  /*28570*/  SHFL.IDX PT, R0, R3, R0, 0x1f ;  /* 0x00001f0003007589 */ /* 0x020e2400000e0000 */
[----:B0-----:R-:W-:-:S07]  /*28580*/  IADD3 R16, R0, UR39, R9 ;  /* 0x0000002700107c10 */ /* 0x001fce000fffe009 */
.L_x_3594:
[----:B------:R-:W-:Y:S05]  /*28590*/  BSYNC B0 ;  /* 0x0000000000007941 */ /* 0x000fea0003800000 */
.L_x_3593:
[----:B------:R-:W-:Y:S02]  /*285a0*/  SEL R24, R24, RZ, P0 ;  /* 0x000000ff18187207 */ /* 0x000fe40000000000 */
[----:B------:R-:W-:-:S07]  /*285b0*/  LOP3.LUT R26, R26, R5, RZ, 0x3c, !PT ;  /* 0x000000051a1a7212 */ /* 0x000fce00078e3cff */
.L_x_3547:
[----:B------:R-:W-:Y:S05]  /*285c0*/  BSYNC B7 ;  /* 0x0000000000077941 */ /* 0x000fea0003800000 */
.L_x_3545:
[----:B------:R-:W-:-:S13]  /*285d0*/  LOP3.LUT P0, RZ, R23, 0x20000, RZ, 0xc0, !PT ;  /* 0x0002000017ff7812 */ /* 0x000fda000780c0ff */
[----:B------:R-:W-:Y:S05]  /*285e0*/  @!P0 BRA `(.L_x_3595) ;  /* 0x0000000000248947 */ /* 0x000fea0003800000 */
[----:B------:R-:W-:Y:S05]  /*285f0*/  WARPSYNC.ALL ;  /* 0x0000000000007948 */ /* 0x000fea0003800000 */
[----:B------:R-:W5:Y:S08]  /*28600*/  S2UR UR5, SR_CgaCtaId ;  /* 0x00000000000579c3 */ /* 0x000f700000008800 */
[----:B------:R-:W-:Y:S06]  /*28610*/  BAR.SYNC.DEFER_BLOCKING 0x5, 0x180 ;  /* 0x0146000000007b1d */ /* 0x000fec0000010000 */
[----:B------:R-:W-:-:S02]  /*28620*/  UMOV UR4, 0x400 ;  /* 0x0000040000047882 */ /* 0x000fc40000000000 */
[----:B-----5:R-:W-:-:S06]  /*28630*/  ULEA UR4, UR5, UR4, 0x18 ;  /* 0x0000000405047291 */ /* 0x020fcc000f8ec03f */
[----:B------:R-:W-:-:S05]  /*28640*/  IMAD.U32 R22, RZ, RZ, UR4 ;  /* 0x00000004ff167e24 */ /* 0x000fca000f8e00ff */
[----:B-1----:R1:W0:Y:S01]  /*28650*/  LDS.128 R16, [R22+0x324d0] ;  /* 0x0324d00016107984 */ /* 0x0022220000000c00 */
[----:B------:R-:W-:Y:S06]  /*28660*/  BAR.ARV 0x4, 0x180 ;  /* 0x0106000000007b1d */ /* 0x000fec0000002000 */
[----:B------:R-:W-:Y:S05]  /*28670*/  BRA `(.L_x_3596) ;  /* 0x0000000800cc7947 */ /* 0x000fea0003800000 */
.L_x_3595:
[----:B------:R-:W5:Y:S01]  /*28680*/  S2R R0, SR_TID.X ;  /* 0x0000000000007919 */ /* 0x000f620000002100 */
[----:B------:R-:W-:Y:S01]  /*28690*/  UMOV UR4, 0xffffffff ;  /* 0xffffffff00047882 */ /* 0x000fe20000000000 */
[----:B-----5:R-:W-:-:S04]  /*286a0*/  LOP3.LUT R8, R0, 0x1f, RZ, 0xc0, !PT ;  /* 0x0000001f00087812 */ /* 0x020fc800078ec0ff */
[----:B------:R-:W-:Y:S01]  /*286b0*/  ISETP.NE.AND P0, PT, R8, 0x1f, PT ;  /* 0x0000001f0800780c */ /* 0x000fe20003f05270 */
[----:B------:R-:W-:-:S12]  /*286c0*/  BRA.DIV UR4, `(.L_x_3597) ;  /* 0x0000004a04047947 */ /* 0x000fd8000b800000 */
[----:B------:R-:W-:Y:S01]  /*286d0*/  IMAD.IADD R5, R19, 0x1, R8 ;  /* 0x0000000113057824 */ /* 0x000fe200078e0208 */
[----:B------:R-:W-:-:S04]  /*286e0*/  ULDC UR4, c[0x0][0xd3c] ;  /* 0x00034f0000047ab9 */ /* 0x000fc80000000800 */
[----:B------:R-:W-:-:S13]  /*286f0*/  ISETP.GE.OR P1, PT, R5, UR4, !P0 ;  /* 0x0000000405007c0c */ /* 0x000fda000c726670 */
[----:B------:R-:W5:Y:S02]  /*28700*/  @!P1 LDC.64 R2, c[0x0][0xd80] ;  /* 0x00036000ff029b82 */ /* 0x000f640000000a00 */
[----:B-----5:R-:W-:-:S06]  /*28710*/  @!P1 IMAD.WIDE R2, R5, 0x4, R2 ;  /* 0x0000000405029825 */ /* 0x020fcc00078e0202 */
[----:B------:R-:W5:Y:S01]  /*28720*/  @!P1 LDG.E R2, desc[UR36][R2.64] ;  /* 0x0000002402029981 */ /* 0x000f62000c1e1900 */
[----:B------:R-:W-:Y:S01]  /*28730*/  IMAD.MOV.U32 R5, RZ, RZ, RZ ;  /* 0x000000ffff057224 */ /* 0x000fe200078e00ff */
[C---:B------:R-:W-:Y:S02]  /*28740*/  ISETP.GE.U32.AND P2, PT, R8.reuse, 0x2, PT ;  /* 0x000000020800780c */ /* 0x040fe40003f46070 */
[C---:B------:R-:W-:Y:S01]  /*28750*/  ISETP.GE.U32.AND P3, PT, R8.reuse, 0x4, PT ;  /* 0x000000040800780c */ /* 0x040fe20003f66070 */
[----:B------:R-:W-:Y:S01]  /*28760*/  SHFL.IDX PT, R0, R16, RZ, 0x1f ;  /* 0x00001fff10007589 */ /* 0x000fe200000e0000 */
[C---:B------:R-:W-:Y:S02]  /*28770*/  ISETP.GE.U32.AND P4, PT, R8.reuse, 0x8, PT ;  /* 0x000000080800780c */ /* 0x040fe40003f86070 */
[C---:B------:R-:W-:Y:S01]  /*28780*/  ISETP.GE.U32.AND P5, PT, R8.reuse, 0x10, PT ;  /* 0x000000100800780c */ /* 0x040fe20003fa6070 */
[----:B------:R-:W-:Y:S01]  /*28790*/  SHFL.IDX PT, R4, R16, 0x1, 0x1f ;  /* 0x00201f0010047f89 */ /* 0x000fe200000e0000 */
[----:B-----5:R-:W-:Y:S01]  /*287a0*/  @!P1 IMAD.MOV.U32 R5, RZ, RZ, R2 ;  /* 0x000000ffff059224 */ /* 0x020fe200078e0002 */
[----:B------:R-:W-:-:S04]  /*287b0*/  ISETP.NE.AND P1, PT, R8, RZ, PT ;  /* 0x000000ff0800720c */ /* 0x000fc80003f25270 */
[----:B------:R-:W2:Y:S02]  /*287c0*/  SHFL.UP PT, R14, R5, 0x1, RZ ;  /* 0x04200000050e7989 */ /* 0x000ea400000e00ff */
[----:B--234-:R-:W-:-:S05]  /*287d0*/  SEL R6, R14, RZ, P1 ;  /* 0x000000ff0e067207 */ /* 0x01cfca0000800000 */
        /* <DEDUP_REMOVED lines=13> */
[----:B------:R2:W3:Y:S02]  /*288b0*/  SHFL.IDX PT, R14, R6, 0x1f, 0x1f ;  /* 0x03e01f00060e7f89 */ /* 0x0004e400000e0000 */
.L_x_3732:
[----:B------:R-:W-:Y:S02]  /*288c0*/  ULDC UR4, c[0x0][0xd38] ;  /* 0x00034e0000047ab9 */ /* 0x000fe40000000800 */
[----:B------:R-:W-:-:S04]  /*288d0*/  IMAD.U32 R7, RZ, RZ, UR4 ;  /* 0x00000004ff077e24 */ /* 0x000fc8000f8e00ff */
[----:B---3--:R-:W-:-:S04]  /*288e0*/  IMAD R14, R14, R7, RZ ;  /* 0x000000070e0e7224 */ /* 0x008fc800078e02ff */
[----:B------:R-:W-:-:S05]  /*288f0*/  IMAD.IADD R9, R4, 0x1, R14 ;  /* 0x0000000104097824 */ /* 0x000fca00078e020e */
[----:B------:R-:W-:-:S13]  /*28900*/  ISETP.GT.AND P6, PT, R9, R0, PT ;  /* 0x000000000900720c */ /* 0x000fda0003fc4270 */
[----:B------:R-:W-:Y:S05]  /*28910*/  @P6 BRA `(.L_x_3598) ;  /* 0x00000000009c6947 */ /* 0x000fea0003800000 */
.L_x_3603:
[----:B------:R-:W3:Y:S01]  /*28920*/  LDC R2, c[0x0][0xd3c] ;  /* 0x00034f00ff027b82 */ /* 0x000ee20000000800 */
[----:B------:R-:W-:-:S05]  /*28930*/  VIADD R19, R19, 0x1f ;  /* 0x0000001f13137836 */ /* 0x000fca0000000000 */
[----:B---3--:R-:W-:-:S13]  /*28940*/  ISETP.GE.AND P6, PT, R19, R2, PT ;  /* 0x000000021300720c */ /* 0x008fda0003fc6270 */
[----:B------:R-:W-:Y:S05]  /*28950*/  @P6 BRA `(.L_x_3599) ;  /* 0x0000000400d06947 */ /* 0x000fea0003800000 */
[----:B------:R-:W3:Y:S01]  /*28960*/  S2R R3, SR_TID.X ;  /* 0x0000000000037919 */ /* 0x000ee20000002100 */
[----:B------:R-:W-:Y:S01]  /*28970*/  BSSY B0, `(.L_x_3600) ;  /* 0x0000009000007945 */ /* 0x000fe20003800000 */
[----:B------:R-:W-:Y:S01]  /*28980*/  IMAD.MOV.U32 R5, RZ, RZ, RZ ;  /* 0x000000ffff057224 */ /* 0x000fe200078e00ff */
[----:B---3--:R-:W-:-:S05]  /*28990*/  LOP3.LUT R3, R3, 0x1f, RZ, 0xc0, !PT ;  /* 0x0000001f03037812 */ /* 0x008fca00078ec0ff */
[----:B------:R-:W-:-:S05]  /*289a0*/  IMAD.IADD R7, R19, 0x1, R3 ;  /* 0x0000000113077824 */ /* 0x000fca00078e0203 */
[----:B------:R-:W-:-:S13]  /*289b0*/  ISETP.GE.OR P6, PT, R7, R2, !P0 ;  /* 0x000000020700720c */ /* 0x000fda00047c6670 */
[----:B------:R-:W-:Y:S05]  /*289c0*/  @P6 BRA `(.L_x_3601) ;  /* 0x00000000000c6947 */ /* 0x000fea0003800000 */
[----:B------:R-:W3:Y:S02]  /*289d0*/  LDC.64 R2, c[0x0][0xd80] ;  /* 0x00036000ff027b82 */ /* 0x000ee40000000a00 */
[----:B---3--:R-:W-:-:S05]  /*289e0*/  IMAD.WIDE R2, R7, 0x4, R2 ;  /* 0x0000000407027825 */ /* 0x008fca00078e0202 */
[----:B------:R3:W5:Y:S02]  /*289f0*/  LDG.E R5, desc[UR36][R2.64] ;  /* 0x0000002402057981 */ /* 0x000764000c1e1900 */
.L_x_3601:
[----:B------:R-:W-:Y:S05]  /*28a00*/  BSYNC B0 ;  /* 0x0000000000007941 */ /* 0x000fea0003800000 */
.L_x_3600:
[----:B------:R-:W-:-:S03]  /*28a10*/  UMOV UR4, 0xffffffff ;  /* 0xffffffff00047882 */ /* 0x000fc60000000000 */
[----:B------:R-:W-:Y:S05]  /*28a20*/  BRA.DIV UR4, `(.L_x_3602) ;  /* 0x0000004a04507947 */ /* 0x000fea000b800000 */
[----:B-----5:R-:W4:Y:S02]  /*28a30*/  SHFL.UP PT, R14, R5, 0x1, RZ ;  /* 0x04200000050e7989 */ /* 0x020f2400000e00ff */
        /* <DEDUP_REMOVED lines=13> */
[----:B--2---:R-:W-:-:S05]  /*28b10*/  IMAD.IADD R6, R4, 0x1, R7 ;  /* 0x0000000104067824 */ /* 0x004fca00078e0207 */
[----:B------:R2:W3:Y:S02]  /*28b20*/  SHFL.IDX PT, R14, R6, 0x1f, 0x1f ;  /* 0x03e01f00060e7f89 */ /* 0x0004e400000e0000 */
.L_x_3740:
[----:B------:R-:W-:Y:S02]  /*28b30*/  ULDC UR4, c[0x0][0xd38] ;  /* 0x00034e0000047ab9 */ /* 0x000fe40000000800 */
[----:B------:R-:W-:-:S04]  /*28b40*/  IMAD.U32 R7, RZ, RZ, UR4 ;  /* 0x00000004ff077e24 */ /* 0x000fc8000f8e00ff */
[----:B---3--:R-:W-:-:S04]  /*28b50*/  IMAD R14, R14, R7, RZ ;  /* 0x000000070e0e7224 */ /* 0x008fc800078e02ff */
[----:B------:R-:W-:-:S05]  /*28b60*/  IMAD.IADD R9, R14, 0x1, R9 ;  /* 0x000000010e097824 */ /* 0x000fca00078e0209 */
[----:B------:R-:W-:-:S13]  /*28b70*/  ISETP.GT.AND P6, PT, R9, R0, PT ;  /* 0x000000000900720c */ /* 0x000fda0003fc4270 */
[----:B------:R-:W-:Y:S05]  /*28b80*/  @!P6 BRA `(.L_x_3603) ;  /* 0xfffffffc0064e947 */ /* 0x000fea000383ffff */
.L_x_3598:
        /* <DEDUP_REMOVED lines=8> */
.L_x_3744:
[----:B------:R-:W-:Y:S01]  /*28c10*/  ISETP.NE.AND P0, PT, R2, RZ, PT ;  /* 0x000000ff0200720c */ /* 0x000fe20003f05270 */
[----:B------:R-:W-:-:S12]  /*28c20*/  IMAD.MOV.U32 R14, RZ, RZ, RZ ;  /* 0x000000ffff0e7224 */ /* 0x000fd800078e00ff */
[----:B------:R-:W-:Y:S05]  /*28c30*/  @!P0 BRA `(.L_x_3605) ;  /* 0x0000000000108947 */ /* 0x000fea0003800000 */
[----:B------:R-:W-:Y:S01]  /*28c40*/  UMOV UR4, 0xffffffff ;  /* 0xffffffff00047882 */ /* 0x000fe20000000000 */
[----:B------:R-:W-:Y:S02]  /*28c50*/  VIADD R12, R4, 0xffffffff ;  /* 0xffffffff040c7836 */ /* 0x000fe40000000000 */
[----:B------:R-:W-:Y:S05]  /*28c60*/  BRA.DIV UR4, `(.L_x_3606) ;  /* 0x0000004a04c47947 */ /* 0x000fea000b800000 */
[----:B------:R0:W0:Y:S02]  /*28c70*/  SHFL.IDX PT, R14, R6, R12, 0x1f ;  /* 0x00001f0c060e7589 */ /* 0x00002400000e0000 */
.L_x_3605:
[----:B------:R-:W5:Y:S01]  /*28c80*/  LDC.64 R2, c[0x0][0xd90] ;  /* 0x00036400ff027b82 */ /* 0x000f620000000a00 */
[----:B------:R-:W-:-:S04]  /*28c90*/  IMAD.IADD R19, R4, 0x1, R19 ;  /* 0x0000000104137824 */ /* 0x000fc800078e0213 */
[----:B-----5:R-:W-:-:S05]  /*28ca0*/  IMAD.WIDE R2, R19, 0x4, R2 ;  /* 0x0000000413027825 */ /* 0x020fca00078e0202 */
[----:B0-2---:R0:W3:Y:S01]  /*28cb0*/  LDG.E R6, desc[UR36][R2.64] ;  /* 0x0000002402067981 */ /* 0x0050e2000c1e1900 */
[----:B------:R-:W-:Y:S02]  /*28cc0*/  IMAD R16, R14, R7, R16 ;  /* 0x000000070e107224 */ /* 0x000fe400078e0210 */
[----:B0-----:R-:W-:Y:S02]  /*28cd0*/  IMAD.MOV.U32 R2, RZ, RZ, RZ ;  /* 0x000000ffff027224 */ /* 0x001fe400078e00ff */
[----:B---34-:R-:W-:-:S05]  /*28ce0*/  IMAD R4, R5, R6, RZ ;  /* 0x0000000605047224 */ /* 0x018fca00078e02ff */
        /* <DEDUP_REMOVED lines=57> */
[----:B-1----:R-:W-:Y:S01]  /*29080*/  IMAD.IADD R17, R5, 0x1, R2 ;  /* 0x0000000105117824 */ /* 0x002fe200078e0202 */
[----:B------:R-:W-:Y:S06]  /*29090*/  BRA `(.L_x_3607) ;  /* 0x00000000001c7947 */ /* 0x000fec0003800000 */
.L_x_3599:
[----:B------:R-:W-:Y:S01]  /*290a0*/  UMOV UR4, URZ ;  /* 0x0000003f00047c82 */ /* 0x000fe20008000000 */
[----:B------:R-:W-:Y:S01]  /*290b0*/  UMOV UR5, URZ ;  /* 0x0000003f00057c82 */ /* 0x000fe20008000000 */
[----:B------:R-:W-:Y:S01]  /*290c0*/  ULDC UR6, c[0x0][0xd3c] ;  /* 0x00034f0000067ab9 */ /* 0x000fe20000000800 */
[----:B------:R-:W-:Y:S02]  /*290d0*/  IMAD.MOV.U32 R16, RZ, RZ, R0 ;  /* 0x000000ffff107224 */ /* 0x000fe400078e0000 */
[----:B-1----:R-:W-:Y:S02]  /*290e0*/  IMAD.U32 R17, RZ, RZ, UR4 ;  /* 0x00000004ff117e24 */ /* 0x002fe4000f8e00ff */
[----:B------:R-:W-:Y:S02]  /*290f0*/  IMAD.U32 R18, RZ, RZ, UR5 ;  /* 0x00000005ff127e24 */ /* 0x000fe4000f8e00ff */
[----:B------:R-:W-:-:S07]  /*29100*/  IMAD.U32 R19, RZ, RZ, UR6 ;  /* 0x00000006ff137e24 */ /* 0x000fce000f8e00ff */
.L_x_3607:
[----:B------:R-:W1:Y:S01]  /*29110*/  S2R R0, SR_TID.X ;  /* 0x0000000000007919 */ /* 0x000e620000002100 */
[----:B------:R-:W-:Y:S05]  /*29120*/  WARPSYNC.ALL ;  /* 0x0000000000007948 */ /* 0x000fea0003800000 */
[----:B------:R-:W-:Y:S01]  /*29130*/  BAR.SYNC.DEFER_BLOCKING 0x4, 0x180 ;  /* 0x0106000000007b1d */ /* 0x000fe20000010000 */
[----:B-1----:R-:W-:-:S04]  /*29140*/  LOP3.LUT R0, R0, 0x1f, RZ, 0xc0, !PT ;  /* 0x0000001f00007812 */ /* 0x002fc800078ec0ff */
[----:B------:R-:W-:-:S13]  /*29150*/  ISETP.NE.AND P0, PT, R0, RZ, PT ;  /* 0x000000ff0000720c */ /* 0x000fda0003f05270 */
[----:B------:R-:W1:Y:S01]  /*29160*/  @!P0 S2R R3, SR_CgaCtaId ;  /* 0x0000000000038919 */ /* 0x000e620000008800 */
[----:B------:R-:W-:-:S04]  /*29170*/  @!P0 MOV R0, 0x400 ;  /* 0x0000040000008802 */ /* 0x000fc80000000f00 */
[----:B-1----:R-:W-:-:S05]  /*29180*/  @!P0 LEA R22, R3, R0, 0x18 ;  /* 0x0000000003168211 */ /* 0x002fca00078ec0ff */
[----:B------:R1:W-:Y:S01]  /*29190*/  @!P0 STS.128 [R22+0x324d0], R16 ;  /* 0x0324d01016008388 */ /* 0x0003e20000000c00 */
[----:B------:R-:W-:Y:S06]  /*291a0*/  BAR.ARV 0x5, 0x180 ;  /* 0x0146000000007b1d */ /* 0x000fec0000002000 */
.L_x_3596:
[----:B------:R-:W-:Y:S02]  /*291b0*/  ULDC UR4, c[0x0][0xd3c] ;  /* 0x00034f0000047ab9 */ /* 0x000fe40000000800 */
[----:B0-----:R-:W-:-:S13]  /*291c0*/  ISETP.GE.AND P0, PT, R19, UR4, PT ;  /* 0x0000000413007c0c */ /* 0x001fda000bf06270 */
[----:B------:R-:W-:Y:S05]  /*291d0*/  @!P0 BRA `(.L_x_3608) ;  /* 0xffffffa800b08947 */ /* 0x000fea000383ffff */
[----:B------:R-:W-:Y:S05]  /*291e0*/  BSYNC B8 ;  /* 0x0000000000087941 */ /* 0x000fea0003800000 */
.L_x_3533:
[----:B-1----:R-:W5:Y:S01]  /*291f0*/  LDL.LU R0, [R1+0x470] ;  /* 0x0004700001007983 */ /* 0x002f620000300800 */
[----:B------:R-:W-:Y:S01]  /*29200*/  BSSY B0, `(.L_x_3609) ;  /* 0x000000b000007945 */ /* 0x000fe20003800000 */
[----:B------:R-:W0:Y:S01]  /*29210*/  S2R R5, SR_CgaCtaId ;  /* 0x0000000000057919 */ /* 0x000e220000008800 */
[----:B-----5:R-:W-:-:S05]  /*29220*/  VIADD R0, R0, 0x1 ;  /* 0x0000000100007836 */ /* 0x020fca0000000000 */
        /* <DEDUP_REMOVED lines=8> */
.L_x_3747:
[----:B------:R-:W-:Y:S05]  /*292b0*/  BSYNC B0 ;  /* 0x0000000000007941 */ /* 0x000fea0003800000 */
.L_x_3609:
[----:B------:R-:W-:-:S03]  /*292c0*/  UMOV UR4, 0xffffffff ;  /* 0xffffffff00047882 */ /* 0x000fc60000000000 */
[----:B------:R-:W-:Y:S05]  /*292d0*/  BRA.DIV UR4, `(.L_x_3611) ;  /* 0x0000004604607947 */ /* 0x000fea000b800000 */
[----:B0-----:R-:W0:Y:S02]  /*292e0*/  S2R R0, SR_TID.X ;  /* 0x0000000000007919 */ /* 0x001e240000002100 */
[----:B0-----:R-:W-:-:S04]  /*292f0*/  SHF.R.U32.HI R0, RZ, 0x5, R0 ;  /* 0x00000005ff007819 */ /* 0x001fc80000011600 */
[----:B------:R-:W-:-:S05]  /*29300*/  LOP3.LUT R0, R0, 0x3, RZ, 0xc0, !PT ;  /* 0x0000000300007812 */ /* 0x000fca00078ec0ff */
[----:B------:R0:W1:Y:S02]  /*29310*/  SHFL.IDX PT, R14, R0, RZ, 0x1f ;  /* 0x00001fff000e7589 */ /* 0x00006400000e0000 */
.L_x_3750:
[----:B-1----:R-:W-:Y:S01]  /*29320*/  ISETP.NE.AND P0, PT, R14, RZ, PT ;  /* 0x000000ff0e00720c */ /* 0x002fe20003f05270 */
[----:B------:R-:W-:-:S12]  /*29330*/  BSSY B0, `(.L_x_3612) ;  /* 0x0000026000007945 */ /* 0x000fd80003800000 */
[----:B------:R-:W-:Y:S05]  /*29340*/  @P0 BRA `(.L_x_3613) ;  /* 0x0000000000900947 */ /* 0x000fea0003800000 */
[----:B------:R-:W-:-:S03]  /*29350*/  UMOV UR4, 0xffffffff ;  /* 0xffffffff00047882 */ /* 0x000fc60000000000 */
[----:B------:R-:W-:Y:S05]  /*29360*/  BRA.DIV UR4, `(.L_x_3614) ;  /* 0x0000004604707947 */ /* 0x000fea000b800000 */
[----:B------:R-:W-:-:S13]  /*29370*/  ELECT P6, URZ, PT ;  /* 0x00000000003f782f */ /* 0x000fda00038c0000 */
.L_x_3753:
[----:B------:R-:W-:Y:S05]  /*29380*/  @!P6 BRA `(.L_x_3613) ;  /* 0x000000000080e947 */ /* 0x000fea0003800000 */
[----:B0-----:R-:W5:Y:S02]  /*29390*/  LDL R0, [R1+0x478] ;  /* 0x0004780001007983 */ /* 0x001f640000100800 */
[----:B-----5:R-:W-:-:S13]  /*293a0*/  R2UR UR4, R0 ;  /* 0x00000000000472ca */ /* 0x020fda00000e0000 */
[----:B------:R-:W-:-:S06]  /*293b0*/  ULOP3.LUT UR4, UR4, 0x2, URZ, 0xfc, !UPT ;  /* 0x0000000204047892 */ /* 0x000fcc000f8efc3f */
[----:B------:R-:W-:-:S05]  /*293c0*/  IMAD.U32 R0, RZ, RZ, UR4 ;  /* 0x00000004ff007e24 */ /* 0x000fca000f8e00ff */
[----:B------:R-:W-:-:S13]  /*293d0*/  ISETP.NE.AND P0, PT, R0, 0x3, PT ;  /* 0x000000030000780c */ /* 0x000fda0003f05270 */
[----:B------:R-:W-:Y:S05]  /*293e0*/  @!P0 BRA `(.L_x_3615) ;  /* 0x0000000000048947 */ /* 0x000fea0003800000 */
[----:B------:R-:W-:Y:S01]  /*293f0*/  BPT.TRAP 0x1 ;  /* 0x000000040000795c */ /* 0x000fe20000300000 */
.L_x_3615:
[----:B------:R-:W-:Y:S01]  /*29400*/  IMAD R5, R24, 0x8, R7 ;  /* 0x0000000818057824 */ /* 0x000fe200078e0207 */
[----:B------:R-:W-:Y:S01]  /*29410*/  SHF.L.U32 R0, R26, 0x1f, RZ ;  /* 0x0000001f1a007819 */ /* 0x000fe200000006ff */
[----:B------:R-:W-:-:S03]  /*29420*/  VIADD R24, R24, 0x1 ;  /* 0x0000000118187836 */ /* 0x000fc60000000000 */
[----:B------:R-:W0:Y:S02]  /*29430*/  SYNCS.PHASECHK.TRANS64.TRYWAIT P1, [R5+URZ+0x32440], R0 ;  /* 0x03244000050075a7 */ /* 0x000e24000802017f */
[----:B------:R-:W-:-:S04]  /*29440*/  ISETP.NE.AND P2, PT, R24, 0x2, PT ;  /* 0x000000021800780c */ /* 0x000fc80003f45270 */
[----:B------:R-:W-:Y:S01]  /*29450*/  SEL R3, RZ, 0x1, P2 ;  /* 0x00000001ff037807 */ /* 0x000fe20001000000 */
[----:B0-----:R-:W-:Y:S08]  /*29460*/  @!P1 BRA `(.L_x_3616) ;  /* 0x0000004400509947 */ /* 0x001ff00003800000 */
.L_x_3754:
[----:B------:R-:W-:Y:S02]  /*29470*/  SEL R24, R24, RZ, P2 ;  /* 0x000000ff18187207 */ /* 0x000fe40001000000 */
[----:B------:R-:W-:Y:S01]  /*29480*/  LOP3.LUT R2, R26, R3, RZ, 0x3c, !PT ;  /* 0x000000031a027212 */ /* 0x000fe200078e3cff */
[----:B------:R-:W-:Y:S06]  /*29490*/  @!P0 BRA `(.L_x_3617) ;  /* 0x0000000000048947 */ /* 0x000fec0003800000 */
[----:B------:R-:W-:Y:S01]  /*294a0*/  BPT.TRAP 0x1 ;  /* 0x000000040000795c */ /* 0x000fe20000300000 */
.L_x_3617:
[----:B------:R-:W-:Y:S01]  /*294b0*/  IMAD R3, R24, 0x8, R7 ;  /* 0x0000000818037824 */ /* 0x000fe200078e0207 */
[----:B------:R-:W-:-:S04]  /*294c0*/  SHF.L.U32 R2, R2, 0x1f, RZ ;  /* 0x0000001f02027819 */ /* 0x000fc800000006ff */
[----:B------:R-:W1:Y:S02]  /*294d0*/  SYNCS.PHASECHK.TRANS64.TRYWAIT P1, [R3+URZ+0x32440], R2 ;  /* 0x03244002030075a7 */ /* 0x000e64000802017f */
[----:B-1----:R-:W-:Y:S05]  /*294e0*/  @!P1 BRA `(.L_x_3618) ;  /* 0x0000004400449947 */ /* 0x002fea0003800000 */
.L_x_3755:
[----:B------:R-:W-:Y:S05]  /*294f0*/  @!P0 BRA `(.L_x_3619) ;  /* 0x0000000000048947 */ /* 0x000fea0003800000 */
[----:B------:R-:W-:Y:S01]  /*29500*/  BPT.TRAP 0x1 ;  /* 0x000000040000795c */ /* 0x000fe20000300000 */
.L_x_3619:
[----:B------:R-:W5:Y:S02]  /*29510*/  SYNCS.PHASECHK.TRANS64.TRYWAIT P1, [R5+URZ+0x32460], R0 ;  /* 0x03246000050075a7 */ /* 0x000f64000802017f */
[----:B-----5:R-:W-:Y:S05]  /*29520*/  @!P1 BRA `(.L_x_3620) ;  /* 0x0000004400489947 */ /* 0x020fea0003800000 */
.L_x_3756:
[----:B------:R-:W-:Y:S05]  /*29530*/  @!P0 BRA `(.L_x_3621) ;  /* 0x0000000000048947 */ /* 0x000fea0003800000 */
[----:B------:R-:W-:Y:S01]  /*29540*/  BPT.TRAP 0x1 ;  /* 0x000000040000795c */ /* 0x000fe20000300000 */
.L_x_3621:
[----:B------:R0:W0:Y:S02]  /*29550*/  SYNCS.PHASECHK.TRANS64.TRYWAIT P0, [R3+URZ+0x32460], R2 ;  /* 0x03246002030075a7 */ /* 0x000024000800017f */
[----:B0-----:R-:W-:Y:S05]  /*29560*/  @!P0 NANOSLEEP.SYNCS 0x989680 ;  /* 0x009896800000895d */ /* 0x001fea0003900000 */
[----:B------:R-:W0:Y:S02]  /*29570*/  @!P0 SYNCS.PHASECHK.TRANS64 P0, [R3+URZ+0x32460], R2 ;  /* 0x03246002030085a7 */ /* 0x000e24000800007f */
[----:B0-----:R-:W-:Y:S05]  /*29580*/  @!P0 BRA `(.L_x_3621) ;  /* 0xfffffffc00f08947 */ /* 0x001fea000383ffff */
.L_x_3613:
[----:B------:R-:W-:Y:S05]  /*29590*/  BSYNC B0 ;  /* 0x0000000000007941 */ /* 0x000fea0003800000 */
.L_x_3612:
[----:B------:R-:W-:Y:S05]  /*295a0*/  EXIT ;  /* 0x000000000000794d */ /* 0x000fea0003800000 */
.L_x_3403:
[----:B0-----:R-:W-:-:S04]  /*295b0*/  IMAD.U32 R9, RZ, RZ, UR42 ;  /* 0x0000002aff097e24 */ /* 0x001fc8000f8e00ff */
[----:B------:R0:W1:Y:S03]  /*295c0*/  SYNCS.PHASECHK.TRANS64.TRYWAIT P0, [R9+URZ+0x32400], R0 ;  /* 0x03240000090075a7 */ /* 0x000066000800017f */
[----:B-1----:R-:W-:Y:S05]  /*295d0*/  @!P0 NANOSLEEP.SYNCS 0x989680 ;  /* 0x009896800000895d */ /* 0x002fea0003900000 */
[----:B------:R-:W1:Y:S02]  /*295e0*/  @!P0 SYNCS.PHASECHK.TRANS64 P0, [R9+URZ+0x32400], R0 ;  /* 0x03240000090085a7 */ /* 0x000e64000800007f */
[----:B-1----:R-:W-:Y:S05]  /*295f0*/  @!P0 BRA `(.L_x_3403) ;  /* 0xfffffffc00ec8947 */ /* 0x002fea000383ffff */
[----:B------:R-:W-:Y:S05]  /*29600*/  BRA `(.L_x_3622) ;  /* 0xfffffd90009c7947 */ /* 0x000fea000383ffff */
.L_x_3410:
[----:B-1----:R1:W2:Y:S02]  /*29610*/  SYNCS.PHASECHK.TRANS64.TRYWAIT P0, [R20+URZ], R21 ;  /* 0x00000015140075a7 */ /* 0x0022a4000800017f */
[----:B--2---:R-:W-:Y:S05]  /*29620*/  @!P0 NANOSLEEP.SYNCS 0x989680 ;  /* 0x009896800000895d */ /* 0x004fea0003900000 */
[----:B------:R-:W2:Y:S02]  /*29630*/  @!P0 SYNCS.PHASECHK.TRANS64 P0, [R20+URZ], R21 ;  /* 0x00000015140085a7 */ /* 0x000ea4000800007f */
[----:B--2---:R-:W-:Y:S05]  /*29640*/  @!P0 BRA `(.L_x_3410) ;  /* 0xfffffffc00f08947 */ /* 0x004fea000383ffff */
[----:B------:R-:W-:Y:S05]  /*29650*/  BRA `(.L_x_3409) ;  /* 0xfffffd9400b47947 */ /* 0x000fea000383ffff */
.L_x_3412:
[----:B0-----:R-:W-:-:S04]  /*29660*/  IMAD.U32 R9, RZ, RZ, UR42 ;  /* 0x0000002aff097e24 */ /* 0x001fc8000f8e00ff */
[----:B------:R0:W1:Y:S03]  /*29670*/  SYNCS.PHASECHK.TRANS64.TRYWAIT P0, [R9+URZ+0x32410], R6 ;  /* 0x03241006090075a7 */ /* 0x000066000800017f */
[----:B-1----:R-:W-:Y:S05]  /*29680*/  @!P0 NANOSLEEP.SYNCS 0x989680 ;  /* 0x009896800000895d */ /* 0x002fea0003900000 */
[----:B------:R-:W1:Y:S02]  /*29690*/  @!P0 SYNCS.PHASECHK.TRANS64 P0, [R9+URZ+0x32410], R6 ;  /* 0x03241006090085a7 */ /* 0x000e64000800007f */
[----:B-1----:R-:W-:Y:S05]  /*296a0*/  @!P0 BRA `(.L_x_3412) ;  /* 0xfffffffc00ec8947 */ /* 0x002fea000383ffff */
[----:B------:R-:W-:Y:S05]  /*296b0*/  BRA `(.L_x_3623) ;  /* 0xfffffd9800887947 */ /* 0x000fea000383ffff */
.L_x_3419:
[----:B-1----:R1:W2:Y:S02]  /*296c0*/  SYNCS.PHASECHK.TRANS64.TRYWAIT P0, [R8+URZ], R9 ;  /* 0x00000009080075a7 */ /* 0x0022a4000800017f */
[----:B--2---:R-:W-:Y:S05]  /*296d0*/  @!P0 NANOSLEEP.SYNCS 0x989680 ;  /* 0x009896800000895d */ /* 0x004fea0003900000 */
[----:B------:R-:W2:Y:S02]  /*296e0*/  @!P0 SYNCS.PHASECHK.TRANS64 P0, [R8+URZ], R9 ;  /* 0x00000009080085a7 */ /* 0x000ea4000800007f */
[----:B--2---:R-:W-:Y:S05]  /*296f0*/  @!P0 BRA `(.L_x_3419) ;  /* 0xfffffffc00f08947 */ /* 0x004fea000383ffff */
[----:B------:R-:W-:Y:S05]  /*29700*/  BRA `(.L_x_3418) ;  /* 0xfffffd9800cc7947 */ /* 0x000fea000383ffff */
.L_x_3457:
[----:B0-----:R0:W2:Y:S02]  /*29710*/  SYNCS.PHASECHK.TRANS64.TRYWAIT P0, [R6+URZ], R7 ;  /* 0x00000007060075a7 */ /* 0x0010a4000800017f */
[----:B--2---:R-:W-:Y:S05]  /*29720*/  @!P0 NANOSLEEP.SYNCS 0x989680 ;  /* 0x009896800000895d */ /* 0x004fea0003900000 */
[----:B------:R-:W2:Y:S02]  /*29730*/  @!P0 SYNCS.PHASECHK.TRANS64 P0, [R6+URZ], R7 ;  /* 0x00000007060085a7 */ /* 0x000ea4000800007f */
[----:B--2---:R-:W-:Y:S05]  /*29740*/  @!P0 BRA `(.L_x_3457) ;  /* 0xfffffffc00f08947 */ /* 0x004fea000383ffff */
[----:B------:R-:W-:Y:S05]  /*29750*/  BRA `(.L_x_3456) ;  /* 0xfffffe0800487947 */ /* 0x000fea000383ffff */
.L_x_3464:
[----:B0-----:R0:W1:Y:S02]  /*29760*/  SYNCS.PHASECHK.TRANS64.TRYWAIT P0, [R18+URZ], R19 ;  /* 0x00000013120075a7 */ /* 0x001064000800017f */
[----:B-1----:R-:W-:Y:S05]  /*29770*/  @!P0 NANOSLEEP.SYNCS 0x989680 ;  /* 0x009896800000895d */ /* 0x002fea0003900000 */
[----:B------:R-:W1:Y:S02]  /*29780*/  @!P0 SYNCS.PHASECHK.TRANS64 P0, [R18+URZ], R19 ;  /* 0x00000013120085a7 */ /* 0x000e64000800007f */
[----:B-1----:R-:W-:Y:S05]  /*29790*/  @!P0 BRA `(.L_x_3464) ;  /* 0xfffffffc00f08947 */ /* 0x002fea000383ffff */
[----:B------:R-:W-:Y:S05]  /*297a0*/  BRA `(.L_x_3463) ;  /* 0xfffffe0c006c7947 */ /* 0x000fea000383ffff */
.L_x_3477:
[----:B0-----:R0:W2:Y:S02]  /*297b0*/  SYNCS.PHASECHK.TRANS64.TRYWAIT P0, [R0+URZ], R7 ;  /* 0x00000007000075a7 */ /* 0x0010a4000800017f */
[----:B--2---:R-:W-:Y:S05]  /*297c0*/  @!P0 NANOSLEEP.SYNCS 0x989680 ;  /* 0x009896800000895d */ /* 0x004fea0003900000 */
[----:B------:R-:W2:Y:S02]  /*297d0*/  @!P0 SYNCS.PHASECHK.TRANS64 P0, [R0+URZ], R7 ;  /* 0x00000007000085a7 */ /* 0x000ea4000800007f */
[----:B--2---:R-:W-:Y:S05]  /*297e0*/  @!P0 BRA `(.L_x_3477) ;  /* 0xfffffffc00f08947 */ /* 0x004fea000383ffff */
[----:B------:R-:W-:Y:S05]  /*297f0*/  BRA `(.L_x_3476) ;  /* 0xfffffea400b07947 */ /* 0x000fea000383ffff */
.L_x_3484:
[----:B0-----:R0:W2:Y:S02]  /*29800*/  SYNCS.PHASECHK.TRANS64.TRYWAIT P0, [R7+URZ], R8 ;  /* 0x00000008070075a7 */ /* 0x0010a4000800017f */
[----:B--2---:R-:W-:Y:S05]  /*29810*/  @!P0 NANOSLEEP.SYNCS 0x989680 ;  /* 0x009896800000895d */ /* 0x004fea0003900000 */
[----:B------:R-:W2:Y:S02]  /*29820*/  @!P0 SYNCS.PHASECHK.TRANS64 P0, [R7+URZ], R8 ;  /* 0x00000008070085a7 */ /* 0x000ea4000800007f */
[----:B--2---:R-:W-:Y:S05]  /*29830*/  @!P0 BRA `(.L_x_3484) ;  /* 0xfffffffc00f08947 */ /* 0x004fea000383ffff */
[----:B------:R-:W-:Y:S05]  /*29840*/  BRA `(.L_x_3483) ;  /* 0xfffffea800e87947 */ /* 0x000fea000383ffff */
.L_x_3553:
        /* <DEDUP_REMOVED lines=11> */
.L_x_3625:
[----:B------:R-:W-:Y:S05]  /*29900*/  BSYNC B0 ;  /* 0x0000000000007941 */ /* 0x000fea0003800000 */
.L_x_3624:
[----:B------:R-:W-:Y:S05]  /*29910*/  BRA `(.L_x_3626) ;  /* 0xffffffb000a47947 */ /* 0x000fea000383ffff */
.L_x_3556:
[----:B0-----:R0:W2:Y:S02]  /*29920*/  SYNCS.PHASECHK.TRANS64.TRYWAIT P0, [R17+URZ+0x32440], R0 ;  /* 0x03244000110075a7 */ /* 0x0010a4000800017f */
[----:B--2---:R-:W-:Y:S05]  /*29930*/  @!P0 NANOSLEEP.SYNCS 0x989680 ;  /* 0x009896800000895d */ /* 0x004fea0003900000 */
[----:B------:R-:W2:Y:S02]  /*29940*/  @!P0 SYNCS.PHASECHK.TRANS64 P0, [R17+URZ+0x32440], R0 ;  /* 0x03244000110085a7 */ /* 0x000ea4000800007f */
[----:B--2---:R-:W-:Y:S05]  /*29950*/  @!P0 BRA `(.L_x_3556) ;  /* 0xfffffffc00f08947 */ /* 0x004fea000383ffff */
[----:B------:R-:W-:Y:S05]  /*29960*/  BRA `(.L_x_3627) ;  /* 0xffffffb4005c7947 */ /* 0x000fea000383ffff */
.L_x_3557:
        /* <DEDUP_REMOVED lines=8> */
.L_x_3629:
[----:B------:R-:W-:Y:S05]  /*299f0*/  BSYNC B0 ;  /* 0x0000000000007941 */ /* 0x000fea0003800000 */
.L_x_3628:
        /* <DEDUP_REMOVED lines=9> */
.L_x_3630:
[----:B------:R-:W-:Y:S02]  /*29a90*/  IMAD.MOV.U32 R13, RZ, RZ, R4 ;  /* 0x000000ffff0d7224 */ /* 0x000fe400078e0004 */
[----:B------:R-:W-:Y:S02]  /*29aa0*/  IMAD.MOV.U32 R12, RZ, RZ, 0x1 ;  /* 0x00000001ff0c7424 */ /* 0x000fe400078e00ff */
[----:B------:R-:W-:-:S07]  /*29ab0*/  IMAD.MOV.U32 R3, RZ, RZ, R14 ;  /* 0x000000ffff037224 */ /* 0x000fce00078e000e */
[----:B------:R-:W-:Y:S05]  /*29ac0*/  WARPSYNC.COLLECTIVE R15, `(.L_x_3631) ;  /* 0x000000000f087348 */ /* 0x000fea0003c00000 */
[----:B------:R0:W1:Y:S02]  /*29ad0*/  SHFL.IDX P6, R14, R13, R12, R11 ;  /* 0x0000000c0d0e7389 */ /* 0x00006400000c000b */
[----:B01----:R-:W-:Y:S01]  /*29ae0*/  ENDCOLLECTIVE ;  /* 0x000000000000791b */ /* 0x003fe20003800000 */
.L_x_3631:
        /* <DEDUP_REMOVED lines=15> */
.L_x_3632:
[----:B------:R-:W-:Y:S02]  /*29be0*/  @P0 IMAD R6, R5, 0x2, R22 ;  /* 0x0000000205060824 */ /* 0x000fe400078e0216 */
[----:B------:R-:W-:Y:S02]  /*29bf0*/  IMAD.MOV.U32 R13, RZ, RZ, R4 ;  /* 0x000000ffff0d7224 */ /* 0x000fe400078e0004 */
[----:B------:R-:W-:Y:S02]  /*29c00*/  IMAD.MOV.U32 R12, RZ, RZ, 0x2 ;  /* 0x00000002ff0c7424 */ /* 0x000fe400078e00ff */
[----:B------:R-:W-:-:S07]  /*29c10*/  IMAD.MOV.U32 R3, RZ, RZ, R14 ;  /* 0x000000ffff037224 */ /* 0x000fce00078e000e */
[----:B------:R-:W-:Y:S05]  /*29c20*/  WARPSYNC.COLLECTIVE R15, `(.L_x_3633) ;  /* 0x000000000f087348 */ /* 0x000fea0003c00000 */
[----:B------:R0:W1:Y:S02]  /*29c30*/  SHFL.IDX P6, R14, R13, R12, R11 ;  /* 0x0000000c0d0e7389 */ /* 0x00006400000c000b */
[----:B01----:R-:W-:Y:S01]  /*29c40*/  ENDCOLLECTIVE ;  /* 0x000000000000791b */ /* 0x003fe20003800000 */
.L_x_3633:
        /* <DEDUP_REMOVED lines=15> */
.L_x_3634:
[----:B------:R-:W-:Y:S02]  /*29d40*/  @P0 IMAD R6, R5, 0x2, R22 ;  /* 0x0000000205060824 */ /* 0x000fe400078e0216 */
[----:B------:R-:W-:Y:S02]  /*29d50*/  IMAD.MOV.U32 R13, RZ, RZ, R4 ;  /* 0x000000ffff0d7224 */ /* 0x000fe400078e0004 */
[----:B------:R-:W-:Y:S02]  /*29d60*/  IMAD.MOV.U32 R12, RZ, RZ, 0x3 ;  /* 0x00000003ff0c7424 */ /* 0x000fe400078e00ff */
[----:B------:R-:W-:-:S07]  /*29d70*/  IMAD.MOV.U32 R3, RZ, RZ, R14 ;  /* 0x000000ffff037224 */ /* 0x000fce00078e000e */
[----:B------:R-:W-:Y:S05]  /*29d80*/  WARPSYNC.COLLECTIVE R15, `(.L_x_3635) ;  /* 0x000000000f087348 */ /* 0x000fea0003c00000 */
[----:B------:R0:W1:Y:S02]  /*29d90*/  SHFL.IDX P6, R14, R13, R12, R11 ;  /* 0x0000000c0d0e7389 */ /* 0x00006400000c000b */
[----:B01----:R-:W-:Y:S01]  /*29da0*/  ENDCOLLECTIVE ;  /* 0x000000000000791b */ /* 0x003fe20003800000 */
.L_x_3635:
        /* <DEDUP_REMOVED lines=15> */
.L_x_3636:
[----:B------:R-:W-:Y:S02]  /*29ea0*/  @P0 IMAD R6, R5, 0x2, R22 ;  /* 0x0000000205060824 */ /* 0x000fe400078e0216 */
[----:B------:R-:W-:Y:S02]  /*29eb0*/  IMAD.MOV.U32 R13, RZ, RZ, R4 ;  /* 0x000000ffff0d7224 */ /* 0x000fe400078e0004 */
[----:B------:R-:W-:Y:S02]  /*29ec0*/  IMAD.MOV.U32 R12, RZ, RZ, 0x4 ;  /* 0x00000004ff0c7424 */ /* 0x000fe400078e00ff */
[----:B------:R-:W-:-:S07]  /*29ed0*/  IMAD.MOV.U32 R3, RZ, RZ, R14 ;  /* 0x000000ffff037224 */ /* 0x000fce00078e000e */
[----:B------:R-:W-:Y:S05]  /*29ee0*/  WARPSYNC.COLLECTIVE R15, `(.L_x_3637) ;  /* 0x000000000f087348 */ /* 0x000fea0003c00000 */
[----:B------:R0:W1:Y:S02]  /*29ef0*/  SHFL.IDX P6, R14, R13, R12, R11 ;  /* 0x0000000c0d0e7389 */ /* 0x00006400000c000b */
[----:B01----:R-:W-:Y:S01]  /*29f00*/  ENDCOLLECTIVE ;  /* 0x000000000000791b */ /* 0x003fe20003800000 */
.L_x_3637:
        /* <DEDUP_REMOVED lines=15> */
.L_x_3638:
[----:B------:R-:W-:Y:S02]  /*2a000*/  @P0 IMAD R6, R5, 0x2, R22 ;  /* 0x0000000205060824 */ /* 0x000fe400078e0216 */
[----:B------:R-:W-:Y:S02]  /*2a010*/  IMAD.MOV.U32 R13, RZ, RZ, R4 ;  /* 0x000000ffff0d7224 */ /* 0x000fe400078e0004 */
[----:B------:R-:W-:Y:S02]  /*2a020*/  IMAD.MOV.U32 R12, RZ, RZ, 0x5 ;  /* 0x00000005ff0c7424 */ /* 0x000fe400078e00ff */
[----:B------:R-:W-:-:S07]  /*2a030*/  IMAD.MOV.U32 R3, RZ, RZ, R14 ;  /* 0x000000ffff037224 */ /* 0x000fce00078e000e */
[----:B------:R-:W-:Y:S05]  /*2a040*/  WARPSYNC.COLLECTIVE R15, `(.L_x_3639) ;  /* 0x000000000f087348 */ /* 0x000fea0003c00000 */
[----:B------:R0:W1:Y:S02]  /*2a050*/  SHFL.IDX P6, R14, R13, R12, R11 ;  /* 0x0000000c0d0e7389 */ /* 0x00006400000c000b */
[----:B01----:R-:W-:Y:S01]  /*2a060*/  ENDCOLLECTIVE ;  /* 0x000000000000791b */ /* 0x003fe20003800000 */
.L_x_3639:
        /* <DEDUP_REMOVED lines=10> */
.L_x_3640:
[----:B------:R-:W-:Y:S01]  /*2a110*/  @!PT LDS RZ, [RZ] ;  /* 0x00000000fffff984 */ /* 0x000fe20000000800 */
[----:B------:R-:W-:Y:S01]  /*2a120*/  @!PT LDS RZ, [RZ] ;  /* 0x00000000fffff984 */ /* 0x000fe20000000800 */
[----:B------:R-:W-:Y:S01]  /*2a130*/  @!PT LDS RZ, [RZ] ;  /* 0x00000000fffff984 */ /* 0x000fe20000000800 */
[----:B------:R1:W-:Y:S01]  /*2a140*/  @P0 LDGSTS.E.BYPASS.LTC128B.128 [R6+0x1e400], desc[UR36][R2.64], !P2 ;  /* 0x1e40000002060fae */ /* 0x0003e2000d101d64 */
[----:B------:R-:W-:Y:S01]  /*2a150*/  IMAD.MOV.U32 R0, RZ, RZ, R14 ;  /* 0x000000ffff007224 */ /* 0x000fe200078e000e */
[----:B------:R-:W-:Y:S06]  /*2a160*/  BRA `(.L_x_3641) ;  /* 0xffffffb000c87947 */ /* 0x000fec000383ffff */
.L_x_3562:
[----:B------:R0:W5:Y:S01]  /*2a170*/  LDL.LU R6, [R1+0x450] ;  /* 0x0004500001067983 */ /* 0x0001620000300800 */
[----:B------:R-:W-:Y:S01]  /*2a180*/  IMAD.MOV.U32 R13, RZ, RZ, R4 ;  /* 0x000000ffff0d7224 */ /* 0x000fe200078e0004 */
[----:B------:R-:W-:Y:S01]  /*2a190*/  LOP3.LUT R23, R23, 0xffffdfff, RZ, 0xc0, !PT ;  /* 0xffffdfff17177812 */ /* 0x000fe200078ec0ff */
[----:B------:R-:W-:Y:S02]  /*2a1a0*/  IMAD.MOV.U32 R12, RZ, RZ, RZ ;  /* 0x000000ffff0c7224 */ /* 0x000fe400078e00ff */
[----:B------:R-:W-:Y:S02]  /*2a1b0*/  IMAD.MOV.U32 R11, RZ, RZ, 0x181f ;  /* 0x0000181fff0b7424 */ /* 0x000fe400078e00ff */
[----:B------:R-:W-:Y:S02]  /*2a1c0*/  IMAD.MOV.U32 R15, RZ, RZ, -0x1 ;  /* 0xffffffffff0f7424 */ /* 0x000fe400078e00ff */
[----:B0-----:R-:W-:-:S07]  /*2a1d0*/  IMAD.IADD R37, R21, 0x1, R37 ;  /* 0x0000000115257824 */ /* 0x001fce00078e0225 */
[----:B-1---5:R-:W-:Y:S05]  /*2a1e0*/  WARPSYNC.COLLECTIVE R15, `(.L_x_3642) ;  /* 0x000000000f087348 */ /* 0x022fea0003c00000 */
[----:B------:R0:W2:Y:S02]  /*2a1f0*/  SHFL.IDX P6, R14, R13, R12, R11 ;  /* 0x0000000c0d0e7389 */ /* 0x0000a400000c000b */
[----:B012--5:R-:W-:Y:S01]  /*2a200*/  ENDCOLLECTIVE ;  /* 0x000000000000791b */ /* 0x027fe20003800000 */
.L_x_3642:
[----:B------:R-:W-:Y:S02]  /*2a210*/  IMAD.MOV.U32 R13, RZ, RZ, R0 ;  /* 0x000000ffff0d7224 */ /* 0x000fe400078e0000 */
[----:B------:R-:W-:-:S07]  /*2a220*/  IMAD.MOV.U32 R2, RZ, RZ, R14 ;  /* 0x000000ffff027224 */ /* 0x000fce00078e000e */
[----:B------:R-:W-:Y:S05]  /*2a230*/  WARPSYNC.COLLECTIVE R15, `(.L_x_3643) ;  /* 0x000000000f087348 */ /* 0x000fea0003c00000 */
[----:B------:R0:W1:Y:S02]  /*2a240*/  SHFL.IDX P6, R14, R13, R12, R11 ;  /* 0x0000000c0d0e7389 */ /* 0x00006400000c000b */
[----:B01----:R-:W-:Y:S01]  /*2a250*/  ENDCOLLECTIVE ;  /* 0x000000000000791b */ /* 0x003fe20003800000 */
.L_x_3643:
[----:B------:R-:W-:Y:S02]  /*2a260*/  IMAD.MOV.U32 R13, RZ, RZ, R4 ;  /* 0x000000ffff0d7224 */ /* 0x000fe400078e0004 */
[----:B------:R-:W-:Y:S02]  /*2a270*/  IMAD.MOV.U32 R12, RZ, RZ, 0x1 ;  /* 0x00000001ff0c7424 */ /* 0x000fe400078e00ff */
[----:B------:R-:W-:-:S07]  /*2a280*/  IMAD.MOV.U32 R3, RZ, RZ, R14 ;  /* 0x000000ffff037224 */ /* 0x000fce00078e000e */
[----:B------:R-:W-:Y:S05]  /*2a290*/  WARPSYNC.COLLECTIVE R15, `(.L_x_3644) ;  /* 0x000000000f087348 */ /* 0x000fea0003c00000 */
[----:B------:R0:W1:Y:S02]  /*2a2a0*/  SHFL.IDX P6, R14, R13, R12, R11 ;  /* 0x0000000c0d0e7389 */ /* 0x00006400000c000b */
[----:B01----:R-:W-:Y:S01]  /*2a2b0*/  ENDCOLLECTIVE ;  /* 0x000000000000791b */ /* 0x003fe20003800000 */
.L_x_3644:
[----:B------:R-:W-:Y:S02]  /*2a2c0*/  IMAD.MOV.U32 R13, RZ, RZ, R0 ;  /* 0x000000ffff0d7224 */ /* 0x000fe400078e0000 */
[----:B------:R-:W-:-:S05]  /*2a2d0*/  IMAD R5, R6, R5, RZ ;  /* 0x0000000506057224 */ /* 0x000fca00078e02ff */
[----:B------:R-:W-:-:S13]  /*2a2e0*/  ISETP.GE.AND P2, PT, R37, R5, PT ;  /* 0x000000052500720c */ /* 0x000fda0003f46270 */
[----:B------:R-:W-:Y:S02]  /*2a2f0*/  @!P2 LEA R3, P1, R20, R3, 0x1 ;  /* 0x000000031403a211 */ /* 0x000fe400078208ff */
[----:B------:R-:W-:-:S03]  /*2a300*/  @P2 LOP3.LUT R23, R23, 0x2000, RZ, 0xfc, !PT ;  /* 0x0000200017172812 */ /* 0x000fc600078efcff */
[----:B------:R-:W-:Y:S01]  /*2a310*/  @!P2 IMAD.X R8, RZ, RZ, R2, P1 ;  /* 0x000000ffff08a224 */ /* 0x000fe200008e0602 */
[----:B------:R-:W-:Y:S01]  /*2a320*/  LOP3.LUT R23, R23, 0xffffefff, RZ, 0xc0, !PT ;  /* 0xffffefff17177812 */ /* 0x000fe200078ec0ff */
[----:B------:R-:W-:Y:S02]  /*2a330*/  @!P2 IMAD.MOV.U32 R2, RZ, RZ, R3 ;  /* 0x000000ffff02a224 */ /* 0x000fe400078e0003 */
        /* <DEDUP_REMOVED lines=11> */
.L_x_3645:
[----:B------:R-:W-:Y:S01]  /*2a3f0*/  @P2 LOP3.LUT R23, R23, 0x1000, RZ, 0xfc, !PT ;  /* 0x0000100017172812 */ /* 0x000fe200078efcff */
[----:B------:R-:W-:-:S03]  /*2a400*/  IMAD.MOV.U32 R13, RZ, RZ, R4 ;  /* 0x000000ffff0d7224 */ /* 0x000fc600078e0004 */
[----:B------:R-:W-:Y:S01]  /*2a410*/  LOP3.LUT R23, R23, 0xfffff7ff, RZ, 0xc0, !PT ;  /* 0xfffff7ff17177812 */ /* 0x000fe200078ec0ff */
[----:B------:R-:W-:-:S05]  /*2a420*/  IMAD.MOV.U32 R12, RZ, RZ, R14 ;  /* 0x000000ffff0c7224 */ /* 0x000fca00078e000e */
[----:B------:R-:W-:-:S05]  /*2a430*/  @!P2 LEA R12, P1, R20, R12, 0x1 ;  /* 0x0000000c140ca211 */ /* 0x000fca00078208ff */
[----:B------:R-:W-:Y:S02]  /*2a440*/  @!P2 IMAD.X R7, RZ, RZ, R2, P1 ;  /* 0x000000ffff07a224 */ /* 0x000fe400008e0602 */
[----:B------:R-:W-:Y:S02]  /*2a450*/  @!P2 IMAD.MOV.U32 R2, RZ, RZ, R12 ;  /* 0x000000ffff02a224 */ /* 0x000fe400078e000c */
[----:B------:R-:W-:Y:S02]  /*2a460*/  IMAD.MOV.U32 R12, RZ, RZ, 0x2 ;  /* 0x00000002ff0c7424 */ /* 0x000fe400078e00ff */
[----:B------:R-:W-:-:S07]  /*2a470*/  @!P2 IMAD.MOV.U32 R3, RZ, RZ, R7 ;  /* 0x000000ffff03a224 */ /* 0x000fce00078e0007 */
[----:B------:R-:W-:Y:S05]  /*2a480*/  WARPSYNC.COLLECTIVE R15, `(.L_x_3646) ;  /* 0x000000000f087348 */ /* 0x000fea0003c00000 */
[----:B------:R0:W1:Y:S02]  /*2a490*/  SHFL.IDX P6, R14, R13, R12, R11 ;  /* 0x0000000c0d0e7389 */ /* 0x00006400000c000b */
[----:B01----:R-:W-:Y:S01]  /*2a4a0*/  ENDCOLLECTIVE ;  /* 0x000000000000791b */ /* 0x003fe20003800000 */
.L_x_3646:
        /* <DEDUP_REMOVED lines=11> */
.L_x_3647:
        /* <DEDUP_REMOVED lines=8> */
.L_x_3648:
        /* <DEDUP_REMOVED lines=15> */
.L_x_3649:
[----:B------:R-:W-:Y:S01]  /*2a6d0*/  @P2 LOP3.LUT R23, R23, 0x200, RZ, 0xfc, !PT ;  /* 0x0000020017172812 */ /* 0x000fe200078efcff */
[----:B------:R-:W-:-:S03]  /*2a6e0*/  IMAD.MOV.U32 R12, RZ, RZ, 0x4 ;  /* 0x00000004ff0c7424 */ /* 0x000fc600078e00ff */
[----:B------:R-:W-:Y:S01]  /*2a6f0*/  LOP3.LUT R23, R23, 0xfffffeff, RZ, 0xc0, !PT ;  /* 0xfffffeff17177812 */ /* 0x000fe200078ec0ff */
[----:B------:R-:W-:-:S05]  /*2a700*/  IMAD.MOV.U32 R9, RZ, RZ, R14 ;  /* 0x000000ffff097224 */ /* 0x000fca00078e000e */
[----:B------:R-:W-:-:S05]  /*2a710*/  @!P2 LEA R13, P1, R20, R9, 0x1 ;  /* 0x00000009140da211 */ /* 0x000fca00078208ff */
[----:B------:R-:W-:Y:S02]  /*2a720*/  @!P2 IMAD.X R11, RZ, RZ, R2, P1 ;  /* 0x000000ffff0ba224 */ /* 0x000fe400008e0602 */
[----:B------:R-:W-:Y:S02]  /*2a730*/  @!P2 IMAD.MOV.U32 R2, RZ, RZ, R13 ;  /* 0x000000ffff02a224 */ /* 0x000fe400078e000d */
[----:B------:R-:W-:Y:S02]  /*2a740*/  @!P2 IMAD.MOV.U32 R3, RZ, RZ, R11 ;  /* 0x000000ffff03a224 */ /* 0x000fe400078e000b */
[----:B------:R-:W-:Y:S02]  /*2a750*/  IMAD.MOV.U32 R13, RZ, RZ, R4 ;  /* 0x000000ffff0d7224 */ /* 0x000fe400078e0004 */
[----:B------:R-:W-:Y:S01]  /*2a760*/  IMAD.MOV.U32 R11, RZ, RZ, 0x181f ;  /* 0x0000181fff0b7424 */ /* 0x000fe200078e00ff */
[----:B------:R-:W-:Y:S01]  /*2a770*/  @!PT LDS RZ, [RZ] ;  /* 0x00000000fffff984 */ /* 0x000fe20000000800 */
[----:B------:R-:W-:Y:S01]  /*2a780*/  @!PT LDS RZ, [RZ] ;  /* 0x00000000fffff984 */ /* 0x000fe20000000800 */
[----:B------:R-:W-:Y:S01]  /*2a790*/  @!PT LDS RZ, [RZ] ;  /* 0x00000000fffff984 */ /* 0x000fe20000000800 */
[----:B------:R0:W-:Y:S06]  /*2a7a0*/  @!P2 LDGSTS.E.BYPASS.LTC128B.128 [R25+0x19c00], desc[UR36][R2.64], !P0 ;  /* 0x19c000000219afae */ /* 0x0001ec000c101d64 */
[----:B0-----:R-:W-:Y:S05]  /*2a7b0*/  WARPSYNC.COLLECTIVE R15, `(.L_x_3650) ;  /* 0x000000000f087348 */ /* 0x001fea0003c00000 */
[----:B------:R1:W2:Y:S02]  /*2a7c0*/  SHFL.IDX P6, R14, R13, R12, R11 ;  /* 0x0000000c0d0e7389 */ /* 0x0002a400000c000b */
[----:B012---:R-:W-:Y:S01]  /*2a7d0*/  ENDCOLLECTIVE ;  /* 0x000000000000791b */ /* 0x007fe20003800000 */
.L_x_3650:
[----:B------:R-:W-:-:S05]  /*2a7e0*/  VIADD R2, R37, 0x40 ;  /* 0x0000004025027836 */ /* 0x000fca0000000000 */
[----:B------:R-:W-:Y:S01]  /*2a7f0*/  ISETP.GE.AND P2, PT, R2, R5, PT ;  /* 0x000000050200720c */ /* 0x000fe20003f46270 */
[----:B------:R-:W-:Y:S02]  /*2a800*/  IMAD.MOV.U32 R13, RZ, RZ, R0 ;  /* 0x000000ffff0d7224 */ /* 0x000fe400078e0000 */
[----:B------:R-:W-:-:S10]  /*2a810*/  IMAD.MOV.U32 R2, RZ, RZ, R14 ;  /* 0x000000ffff027224 */ /* 0x000fd400078e000e */
[----:B------:R-:W-:Y:S05]  /*2a820*/  WARPSYNC.COLLECTIVE R15, `(.L_x_3651) ;  /* 0x000000000f087348 */ /* 0x000fea0003c00000 */
[----:B------:R0:W1:Y:S02]  /*2a830*/  SHFL.IDX P6, R14, R13, R12, R11 ;  /* 0x0000000c0d0e7389 */ /* 0x00006400000c000b */
[----:B01----:R-:W-:Y:S01]  /*2a840*/  ENDCOLLECTIVE ;  /* 0x000000000000791b */ /* 0x003fe20003800000 */
.L_x_3651:
[----:B------:R-:W-:-:S04]  /*2a850*/  @P2 LOP3.LUT R23, R23, 0x100, RZ, 0xfc, !PT ;  /* 0x0000010017172812 */ /* 0x000fc800078efcff */
[----:B------:R-:W-:Y:S01]  /*2a860*/  LOP3.LUT R23, R23, 0xffffff7f, RZ, 0xc0, !PT ;  /* 0xffffff7f17177812 */ /* 0x000fe200078ec0ff */
[----:B------:R-:W-:Y:S02]  /*2a870*/  IMAD.MOV.U32 R13, RZ, RZ, R4 ;  /* 0x000000ffff0d7224 */ /* 0x000fe400078e0004 */
[----:B------:R-:W-:Y:S02]  /*2a880*/  IMAD.MOV.U32 R12, RZ, RZ, 0x5 ;  /* 0x00000005ff0c7424 */ /* 0x000fe400078e00ff */
[----:B------:R-:W-:-:S05]  /*2a890*/  IMAD.MOV.U32 R9, RZ, RZ, R14 ;  /* 0x000000ffff097224 */ /* 0x000fca00078e000e */
[----:B------:R-:W-:-:S05]  /*2a8a0*/  @!P2 LEA R15, P1, R20, R9, 0x1 ;  /* 0x00000009140fa211 */ /* 0x000fca00078208ff */
[----:B------:R-:W-:Y:S02]  /*2a8b0*/  @!P2 IMAD.X R14, RZ, RZ, R2, P1 ;  /* 0x000000ffff0ea224 */ /* 0x000fe400008e0602 */
[----:B------:R-:W-:Y:S02]  /*2a8c0*/  @!P2 IMAD.MOV.U32 R2, RZ, RZ, R15 ;  /* 0x000000ffff02a224 */ /* 0x000fe400078e000f */
[----:B------:R-:W-:Y:S02]  /*2a8d0*/  IMAD.MOV.U32 R15, RZ, RZ, -0x1 ;  /* 0xffffffffff0f7424 */ /* 0x000fe400078e00ff */
[----:B------:R-:W-:-:S07]  /*2a8e0*/  @!P2 IMAD.MOV.U32 R3, RZ, RZ, R14 ;  /* 0x000000ffff03a224 */ /* 0x000fce00078e000e */
[----:B------:R-:W-:Y:S05]  /*2a8f0*/  WARPSYNC.COLLECTIVE R15, `(.L_x_3652) ;  /* 0x000000000f087348 */ /* 0x000fea0003c00000 */
[----:B------:R0:W1:Y:S02]  /*2a900*/  SHFL.IDX P6, R14, R13, R12, R11 ;  /* 0x0000000c0d0e7389 */ /* 0x00006400000c000b */
[----:B01----:R-:W-:Y:S01]  /*2a910*/  ENDCOLLECTIVE ;  /* 0x000000000000791b */ /* 0x003fe20003800000 */
.L_x_3652:
        /* <DEDUP_REMOVED lines=11> */
.L_x_3653:
        /* <DEDUP_REMOVED lines=8> */
.L_x_3654:
        /* <DEDUP_REMOVED lines=13> */
.L_x_3655:
        /* <DEDUP_REMOVED lines=9> */
.L_x_3656:
        /* <DEDUP_REMOVED lines=13> */
.L_x_3657:
[----:B------:R-:W-:Y:S01]  /*2ac80*/  IMAD.MOV.U32 R0, RZ, RZ, R14 ;  /* 0x000000ffff007224 */ /* 0x000fe200078e000e */
[----:B------:R-:W-:Y:S06]  /*2ac90*/  BRA `(.L_x_3658) ;  /* 0xffffffb400007947 */ /* 0x000fec000383ffff */
.L_x_3566:
        /* <DEDUP_REMOVED lines=8> */
.L_x_3660:
[----:B------:R-:W-:Y:S05]  /*2ad20*/  BSYNC B0 ;  /* 0x0000000000007941 */ /* 0x000fea0003800000 */
.L_x_3659:
        /* <DEDUP_REMOVED lines=9> */
.L_x_3661:
[----:B------:R-:W-:Y:S02]  /*2adc0*/  IMAD.MOV.U32 R13, RZ, RZ, R4 ;  /* 0x000000ffff0d7224 */ /* 0x000fe400078e0004 */
[----:B------:R-:W-:Y:S02]  /*2add0*/  IMAD.MOV.U32 R12, RZ, RZ, 0x1 ;  /* 0x00000001ff0c7424 */ /* 0x000fe400078e00ff */
[----:B------:R-:W-:-:S07]  /*2ade0*/  IMAD.MOV.U32 R3, RZ, RZ, R14 ;  /* 0x000000ffff037224 */ /* 0x000fce00078e000e */
[----:B------:R-:W-:Y:S05]  /*2adf0*/  WARPSYNC.COLLECTIVE R15, `(.L_x_3662) ;  /* 0x000000000f087348 */ /* 0x000fea0003c00000 */
[----:B------:R0:W1:Y:S02]  /*2ae00*/  SHFL.IDX P6, R14, R13, R12, R11 ;  /* 0x0000000c0d0e7389 */ /* 0x00006400000c000b */
[----:B01----:R-:W-:Y:S01]  /*2ae10*/  ENDCOLLECTIVE ;  /* 0x000000000000791b */ /* 0x003fe20003800000 */
.L_x_3662:
        /* <DEDUP_REMOVED lines=10> */
.L_x_3663:
        /* <DEDUP_REMOVED lines=12> */
[----:B------:R-:W-:-:S05]  /*2af80*/  @!P6 LEA R2, P0, R6, R2, 0x1 ;  /* 0x000000020602e211 */ /* 0x000fca00078008ff */
[----:B------:R-:W-:-:S05]  /*2af90*/  @!P6 IMAD.X R3, RZ, RZ, R5, P0 ;  /* 0x000000ffff03e224 */ /* 0x000fca00000e0605 */
[----:B------:R0:W-:Y:S04]  /*2afa0*/  @!P6 LDGSTS.E.BYPASS.LTC128B.128 [R25+0x22c00], desc[UR36][R2.64], !P4 ;  /* 0x22c000000219efae */ /* 0x0001e8000e101d64 */
[----:B------:R0:W-:Y:S04]  /*2afb0*/  @!P6 LDGSTS.E.BYPASS.LTC128B.128 [R25+0x26c00], desc[UR36][R2.64+0x80], !P3 ;  /* 0x26c000800219efae */ /* 0x0001e8000d901d64 */
[----:B------:R0:W-:Y:S04]  /*2afc0*/  @!P6 LDGSTS.E.BYPASS.LTC128B.128 [R25+0x2ac00], desc[UR36][R2.64+0x100], !P2 ;  /* 0x2ac001000219efae */ /* 0x0001e8000d101d64 */
[----:B------:R0:W-:Y:S02]  /*2afd0*/  @!P6 LDGSTS.E.BYPASS.LTC128B.128 [R25+0x2ec00], desc[UR36][R2.64+0x180], !P1 ;  /* 0x2ec001800219efae */ /* 0x0001e4000c901d64 */
[----:B0-----:R-:W-:Y:S05]  /*2afe0*/  WARPSYNC.COLLECTIVE R15, `(.L_x_3664) ;  /* 0x000000000f087348 */ /* 0x001fea0003c00000 */
[----:B------:R1:W2:Y:S02]  /*2aff0*/  SHFL.IDX P6, R14, R13, R12, R11 ;  /* 0x0000000c0d0e7389 */ /* 0x0002a400000c000b */
[----:B012---:R-:W-:Y:S01]  /*2b000*/  ENDCOLLECTIVE ;  /* 0x000000000000791b */ /* 0x007fe20003800000 */
.L_x_3664:
[----:B------:R-:W-:Y:S02]  /*2b010*/  IMAD.MOV.U32 R13, RZ, RZ, R0 ;  /* 0x000000ffff0d7224 */ /* 0x000fe400078e0000 */
[----:B------:R-:W-:-:S07]  /*2b020*/  IMAD.MOV.U32 R5, RZ, RZ, R14 ;  /* 0x000000ffff057224 */ /* 0x000fce00078e000e */
[----:B------:R-:W-:Y:S05]  /*2b030*/  WARPSYNC.COLLECTIVE R15, `(.L_x_3665) ;  /* 0x000000000f087348 */ /* 0x000fea0003c00000 */
[----:B------:R0:W1:Y:S02]  /*2b040*/  SHFL.IDX P6, R14, R13, R12, R11 ;  /* 0x0000000c0d0e7389 */ /* 0x00006400000c000b */
[----:B01----:R-:W-:Y:S01]  /*2b050*/  ENDCOLLECTIVE ;  /* 0x000000000000791b */ /* 0x003fe20003800000 */
.L_x_3665:
[----:B------:R-:W-:Y:S02]  /*2b060*/  IMAD.MOV.U32 R13, RZ, RZ, R4 ;  /* 0x000000ffff0d7224 */ /* 0x000fe400078e0004 */
[----:B------:R-:W-:Y:S02]  /*2b070*/  IMAD.MOV.U32 R12, RZ, RZ, 0x3 ;  /* 0x00000003ff0c7424 */ /* 0x000fe400078e00ff */
[----:B------:R-:W-:-:S07]  /*2b080*/  IMAD.MOV.U32 R2, RZ, RZ, R14 ;  /* 0x000000ffff027224 */ /* 0x000fce00078e000e */
[----:B------:R-:W-:Y:S05]  /*2b090*/  WARPSYNC.COLLECTIVE R15, `(.L_x_3666) ;  /* 0x000000000f087348 */ /* 0x000fea0003c00000 */
[----:B------:R0:W1:Y:S02]  /*2b0a0*/  SHFL.IDX P6, R14, R13, R12, R11 ;  /* 0x0000000c0d0e7389 */ /* 0x00006400000c000b */
[----:B01----:R-:W-:Y:S01]  /*2b0b0*/  ENDCOLLECTIVE ;  /* 0x000000000000791b */ /* 0x003fe20003800000 */
.L_x_3666:
        /* <DEDUP_REMOVED lines=15> */
.L_x_3667:
        /* <DEDUP_REMOVED lines=16> */
.L_x_3668:
[----:B------:R-:W-:Y:S02]  /*2b2b0*/  IMAD.MOV.U32 R13, RZ, RZ, R0 ;  /* 0x000000ffff0d7224 */ /* 0x000fe400078e0000 */
[----:B------:R-:W-:-:S07]  /*2b2c0*/  IMAD.MOV.U32 R5, RZ, RZ, R14 ;  /* 0x000000ffff057224 */ /* 0x000fce00078e000e */
[----:B------:R-:W-:Y:S05]  /*2b2d0*/  WARPSYNC.COLLECTIVE R15, `(.L_x_3669) ;  /* 0x000000000f087348 */ /* 0x000fea0003c00000 */
[----:B------:R0:W1:Y:S02]  /*2b2e0*/  SHFL.IDX P6, R14, R13, R12, R11 ;  /* 0x0000000c0d0e7389 */ /* 0x00006400000c000b */
[----:B01----:R-:W-:Y:S01]  /*2b2f0*/  ENDCOLLECTIVE ;  /* 0x000000000000791b */ /* 0x003fe20003800000 */
.L_x_3669:
[----:B------:R-:W-:Y:S02]  /*2b300*/  IMAD.MOV.U32 R13, RZ, RZ, R4 ;  /* 0x000000ffff0d7224 */ /* 0x000fe400078e0004 */
[----:B------:R-:W-:Y:S02]  /*2b310*/  IMAD.MOV.U32 R12, RZ, RZ, 0x5 ;  /* 0x00000005ff0c7424 */ /* 0x000fe400078e00ff */
[----:B------:R-:W-:-:S07]  /*2b320*/  IMAD.MOV.U32 R2, RZ, RZ, R14 ;  /* 0x000000ffff027224 */ /* 0x000fce00078e000e */
[----:B------:R-:W-:Y:S05]  /*2b330*/  WARPSYNC.COLLECTIVE R15, `(.L_x_3670) ;  /* 0x000000000f087348 */ /* 0x000fea0003c00000 */
[----:B------:R0:W1:Y:S02]  /*2b340*/  SHFL.IDX P6, R14, R13, R12, R11 ;  /* 0x0000000c0d0e7389 */ /* 0x00006400000c000b */
[----:B01----:R-:W-:Y:S01]  /*2b350*/  ENDCOLLECTIVE ;  /* 0x000000000000791b */ /* 0x003fe20003800000 */
.L_x_3670:
        /* <DEDUP_REMOVED lines=15> */
.L_x_3671:
        /* <DEDUP_REMOVED lines=16> */
.L_x_3672:
[----:B------:R-:W-:Y:S02]  /*2b550*/  IMAD.MOV.U32 R13, RZ, RZ, R0 ;  /* 0x000000ffff0d7224 */ /* 0x000fe400078e0000 */
[----:B------:R-:W-:-:S07]  /*2b560*/  IMAD.MOV.U32 R5, RZ, RZ, R14 ;  /* 0x000000ffff057224 */ /* 0x000fce00078e000e */
[----:B------:R-:W-:Y:S05]  /*2b570*/  WARPSYNC.COLLECTIVE R15, `(.L_x_3673) ;  /* 0x000000000f087348 */ /* 0x000fea0003c00000 */
[----:B------:R0:W1:Y:S02]  /*2b580*/  SHFL.IDX P6, R14, R13, R12, R11 ;  /* 0x0000000c0d0e7389 */ /* 0x00006400000c000b */
[----:B01----:R-:W-:Y:S01]  /*2b590*/  ENDCOLLECTIVE ;  /* 0x000000000000791b */ /* 0x003fe20003800000 */
.L_x_3673:
[----:B------:R-:W-:Y:S02]  /*2b5a0*/  IMAD.MOV.U32 R13, RZ, RZ, R4 ;  /* 0x000000ffff0d7224 */ /* 0x000fe400078e0004 */
[----:B------:R-:W-:Y:S02]  /*2b5b0*/  IMAD.MOV.U32 R12, RZ, RZ, 0x7 ;  /* 0x00000007ff0c7424 */ /* 0x000fe400078e00ff */
[----:B------:R-:W-:-:S07]  /*2b5c0*/  IMAD.MOV.U32 R2, RZ, RZ, R14 ;  /* 0x000000ffff027224 */ /* 0x000fce00078e000e */
[----:B------:R-:W-:Y:S05]  /*2b5d0*/  WARPSYNC.COLLECTIVE R15, `(.L_x_3674) ;  /* 0x000000000f087348 */ /* 0x000fea0003c00000 */
[----:B------:R0:W1:Y:S02]  /*2b5e0*/  SHFL.IDX P6, R14, R13, R12, R11 ;  /* 0x0000000c0d0e7389 */ /* 0x00006400000c000b */
[----:B01----:R-:W-:Y:S01]  /*2b5f0*/  ENDCOLLECTIVE ;  /* 0x000000000000791b */ /* 0x003fe20003800000 */
.L_x_3674:
        /* <DEDUP_REMOVED lines=14> */
.L_x_3675:
[----:B------:R-:W-:Y:S05]  /*2b6e0*/  BRA `(.L_x_3676) ;  /* 0xffffffb4002c7947 */ /* 0x000fea000383ffff */
.L_x_3571:
[----:B0-----:R0:W3:Y:S02]  /*2b6f0*/  SYNCS.PHASECHK.TRANS64.TRYWAIT P0, [R22+URZ+0x32420], R3 ;  /* 0x03242003160075a7 */ /* 0x0010e4000800017f */
[----:B---3--:R-:W-:Y:S05]  /*2b700*/  @!P0 NANOSLEEP.SYNCS 0x989680 ;  /* 0x009896800000895d */ /* 0x008fea0003900000 */
[----:B------:R-:W3:Y:S02]  /*2b710*/  @!P0 SYNCS.PHASECHK.TRANS64 P0, [R22+URZ+0x32420], R3 ;  /* 0x03242003160085a7 */ /* 0x000ee4000800007f */
[----:B---3--:R-:W-:Y:S05]  /*2b720*/  @!P0 BRA `(.L_x_3571) ;  /* 0xfffffffc00f08947 */ /* 0x008fea000383ffff */
[----:B------:R-:W-:Y:S05]  /*2b730*/  BRA `(.L_x_3677) ;  /* 0xffffffb4009c7947 */ /* 0x000fea000383ffff */
.L_x_3574:
[----:B---3--:R3:W4:Y:S02]  /*2b740*/  SYNCS.PHASECHK.TRANS64.TRYWAIT P0, [R17+URZ+0x32460], R0 ;  /* 0x03246000110075a7 */ /* 0x008724000800017f */
[----:B----4-:R-:W-:Y:S05]  /*2b750*/  @!P0 NANOSLEEP.SYNCS 0x989680 ;  /* 0x009896800000895d */ /* 0x010fea0003900000 */
[----:B------:R-:W4:Y:S02]  /*2b760*/  @!P0 SYNCS.PHASECHK.TRANS64 P0, [R17+URZ+0x32460], R0 ;  /* 0x03246000110085a7 */ /* 0x000f24000800007f */
[----:B----4-:R-:W-:Y:S05]  /*2b770*/  @!P0 BRA `(.L_x_3574) ;  /* 0xfffffffc00f08947 */ /* 0x010fea000383ffff */
[----:B------:R-:W-:Y:S05]  /*2b780*/  BRA `(.L_x_3678) ;  /* 0xffffffb400a87947 */ /* 0x000fea000383ffff */
.L_x_3575:
        /* <DEDUP_REMOVED lines=8> */
.L_x_3680:
[----:B------:R-:W-:Y:S05]  /*2b810*/  BSYNC B0 ;  /* 0x0000000000007941 */ /* 0x000fea0003800000 */
.L_x_3679:
        /* <DEDUP_REMOVED lines=13> */
.L_x_3681:
        /* <DEDUP_REMOVED lines=9> */
.L_x_3682:
        /* <DEDUP_REMOVED lines=17> */
.L_x_3683:
[----:B------:R-:W-:Y:S02]  /*2ba90*/  IMAD.MOV.U32 R13, RZ, RZ, R6 ;  /* 0x000000ffff0d7224 */ /* 0x000fe400078e0006 */
[----:B------:R-:W-:Y:S01]  /*2baa0*/  IMAD.MOV.U32 R12, RZ, RZ, 0x2 ;  /* 0x00000002ff0c7424 */ /* 0x000fe200078e00ff */
[----:B------:R-:W-:-:S13]  /*2bab0*/  IADD3 R2, P3, R14, R0, RZ ;  /* 0x000000000e027210 */ /* 0x000fda0007f7e0ff */
[----:B------:R-:W-:Y:S05]  /*2bac0*/  WARPSYNC.COLLECTIVE R15, `(.L_x_3684) ;  /* 0x000000000f087348 */ /* 0x000fea0003c00000 */
[----:B------:R0:W1:Y:S02]  /*2bad0*/  SHFL.IDX P6, R14, R13, R12, R11 ;  /* 0x0000000c0d0e7389 */ /* 0x00006400000c000b */
[----:B01----:R-:W-:Y:S01]  /*2bae0*/  ENDCOLLECTIVE ;  /* 0x000000000000791b */ /* 0x003fe20003800000 */
.L_x_3684:
        /* <DEDUP_REMOVED lines=17> */
.L_x_3685:
[----:B------:R-:W-:Y:S02]  /*2bc00*/  IMAD.MOV.U32 R13, RZ, RZ, R6 ;  /* 0x000000ffff0d7224 */ /* 0x000fe400078e0006 */
[----:B------:R-:W-:Y:S01]  /*2bc10*/  IMAD.MOV.U32 R12, RZ, RZ, 0x3 ;  /* 0x00000003ff0c7424 */ /* 0x000fe200078e00ff */
[----:B------:R-:W-:-:S13]  /*2bc20*/  IADD3 R2, P3, R14, R0, RZ ;  /* 0x000000000e027210 */ /* 0x000fda0007f7e0ff */
[----:B------:R-:W-:Y:S05]  /*2bc30*/  WARPSYNC.COLLECTIVE R15, `(.L_x_3686) ;  /* 0x000000000f087348 */ /* 0x000fea0003c00000 */
[----:B------:R0:W1:Y:S02]  /*2bc40*/  SHFL.IDX P6, R14, R13, R12, R11 ;  /* 0x0000000c0d0e7389 */ /* 0x00006400000c000b */
[----:B01----:R-:W-:Y:S01]  /*2bc50*/  ENDCOLLECTIVE ;  /* 0x000000000000791b */ /* 0x003fe20003800000 */
.L_x_3686:
        /* <DEDUP_REMOVED lines=17> */
.L_x_3687:
[----:B------:R-:W-:Y:S02]  /*2bd70*/  IMAD.MOV.U32 R13, RZ, RZ, R6 ;  /* 0x000000ffff0d7224 */ /* 0x000fe400078e0006 */
[----:B------:R-:W-:Y:S01]  /*2bd80*/  IMAD.MOV.U32 R12, RZ, RZ, 0x4 ;  /* 0x00000004ff0c7424 */ /* 0x000fe200078e00ff */
[----:B------:R-:W-:-:S13]  /*2bd90*/  IADD3 R2, P3, R14, R0, RZ ;  /* 0x000000000e027210 */ /* 0x000fda0007f7e0ff */
[----:B------:R-:W-:Y:S05]  /*2bda0*/  WARPSYNC.COLLECTIVE R15, `(.L_x_3688) ;  /* 0x000000000f087348 */ /* 0x000fea0003c00000 */
[----:B------:R0:W1:Y:S02]  /*2bdb0*/  SHFL.IDX P6, R14, R13, R12, R11 ;  /* 0x0000000c0d0e7389 */ /* 0x00006400000c000b */
[----:B01----:R-:W-:Y:S01]  /*2bdc0*/  ENDCOLLECTIVE ;  /* 0x000000000000791b */ /* 0x003fe20003800000 */
.L_x_3688:
        /* <DEDUP_REMOVED lines=17> */
.L_x_3689:
[----:B------:R-:W-:Y:S02]  /*2bee0*/  IMAD.MOV.U32 R13, RZ, RZ, R6 ;  /* 0x000000ffff0d7224 */ /* 0x000fe400078e0006 */
[----:B------:R-:W-:Y:S01]  /*2bef0*/  IMAD.MOV.U32 R12, RZ, RZ, 0x5 ;  /* 0x00000005ff0c7424 */ /* 0x000fe200078e00ff */
[----:B------:R-:W-:-:S13]  /*2bf00*/  IADD3 R2, P3, R14, R0, RZ ;  /* 0x000000000e027210 */ /* 0x000fda0007f7e0ff */
[----:B------:R-:W-:Y:S05]  /*2bf10*/  WARPSYNC.COLLECTIVE R15, `(.L_x_3690) ;  /* 0x000000000f087348 */ /* 0x000fea0003c00000 */
[----:B------:R0:W1:Y:S02]  /*2bf20*/  SHFL.IDX P6, R14, R13, R12, R11 ;  /* 0x0000000c0d0e7389 */ /* 0x00006400000c000b */
[----:B01----:R-:W-:Y:S01]  /*2bf30*/  ENDCOLLECTIVE ;  /* 0x000000000000791b */ /* 0x003fe20003800000 */
.L_x_3690:
        /* <DEDUP_REMOVED lines=12> */
.L_x_3691:
        /* <DEDUP_REMOVED lines=9> */
.L_x_3582:
[----:B0-----:R0:W1:Y:S02]  /*2c090*/  SYNCS.PHASECHK.TRANS64.TRYWAIT P0, [R6+URZ+0x32440], R21 ;  /* 0x03244015060075a7 */ /* 0x001064000800017f */
[----:B-1----:R-:W-:Y:S05]  /*2c0a0*/  @!P0 NANOSLEEP.SYNCS 0x989680 ;  /* 0x009896800000895d */ /* 0x002fea0003900000 */
[----:B------:R-:W1:Y:S02]  /*2c0b0*/  @!P0 SYNCS.PHASECHK.TRANS64 P0, [R6+URZ+0x32440], R21 ;  /* 0x03244015060085a7 */ /* 0x000e64000800007f */
[----:B-1----:R-:W-:Y:S05]  /*2c0c0*/  @!P0 BRA `(.L_x_3582) ;  /* 0xfffffffc00f08947 */ /* 0x002fea000383ffff */
[----:B------:R-:W-:Y:S05]  /*2c0d0*/  BRA `(.L_x_3693) ;  /* 0xffffffb800347947 */ /* 0x000fea000383ffff */
.L_x_3583:
        /* <DEDUP_REMOVED lines=8> */
.L_x_3695:
[----:B------:R-:W-:Y:S05]  /*2c160*/  BSYNC B1 ;  /* 0x0000000000017941 */ /* 0x000fea0003800000 */
.L_x_3694:
        /* <DEDUP_REMOVED lines=9> */
.L_x_3696:
[----:B------:R-:W-:Y:S02]  /*2c200*/  IMAD.MOV.U32 R13, RZ, RZ, R9 ;  /* 0x000000ffff0d7224 */ /* 0x000fe400078e0009 */
[----:B------:R-:W-:Y:S02]  /*2c210*/  IMAD.MOV.U32 R12, RZ, RZ, 0x1 ;  /* 0x00000001ff0c7424 */ /* 0x000fe400078e00ff */
[----:B------:R-:W-:-:S07]  /*2c220*/  IMAD.MOV.U32 R2, RZ, RZ, R14 ;  /* 0x000000ffff027224 */ /* 0x000fce00078e000e */
[----:B------:R-:W-:Y:S05]  /*2c230*/  WARPSYNC.COLLECTIVE R15, `(.L_x_3697) ;  /* 0x000000000f087348 */ /* 0x000fea0003c00000 */
[----:B------:R0:W1:Y:S02]  /*2c240*/  SHFL.IDX P6, R14, R13, R12, R11 ;  /* 0x0000000c0d0e7389 */ /* 0x00006400000c000b */
[----:B01----:R-:W-:Y:S01]  /*2c250*/  ENDCOLLECTIVE ;  /* 0x000000000000791b */ /* 0x003fe20003800000 */
.L_x_3697:
        /* <DEDUP_REMOVED lines=11> */
.L_x_3698:
[----:B------:R-:W-:Y:S02]  /*2c310*/  IMAD.MOV.U32 R13, RZ, RZ, R9 ;  /* 0x000000ffff0d7224 */ /* 0x000fe400078e0009 */
[----:B------:R-:W-:Y:S02]  /*2c320*/  IMAD.MOV.U32 R12, RZ, RZ, 0x2 ;  /* 0x00000002ff0c7424 */ /* 0x000fe400078e00ff */
[----:B------:R-:W-:-:S07]  /*2c330*/  IMAD.MOV.U32 R2, RZ, RZ, R14 ;  /* 0x000000ffff027224 */ /* 0x000fce00078e000e */
[----:B------:R-:W-:Y:S05]  /*2c340*/  WARPSYNC.COLLECTIVE R15, `(.L_x_3699) ;  /* 0x000000000f087348 */ /* 0x000fea0003c00000 */
[----:B------:R0:W1:Y:S02]  /*2c350*/  SHFL.IDX P6, R14, R13, R12, R11 ;  /* 0x0000000c0d0e7389 */ /* 0x00006400000c000b */
[----:B01----:R-:W-:Y:S01]  /*2c360*/  ENDCOLLECTIVE ;  /* 0x000000000000791b */ /* 0x003fe20003800000 */
.L_x_3699:
        /* <DEDUP_REMOVED lines=11> */
.L_x_3700:
[----:B------:R-:W-:Y:S02]  /*2c420*/  IMAD.MOV.U32 R13, RZ, RZ, R9 ;  /* 0x000000ffff0d7224 */ /* 0x000fe400078e0009 */
[----:B------:R-:W-:Y:S02]  /*2c430*/  IMAD.MOV.U32 R12, RZ, RZ, 0x3 ;  /* 0x00000003ff0c7424 */ /* 0x000fe400078e00ff */
[----:B------:R-:W-:-:S07]  /*2c440*/  IMAD.MOV.U32 R2, RZ, RZ, R14 ;  /* 0x000000ffff027224 */ /* 0x000fce00078e000e */
[----:B------:R-:W-:Y:S05]  /*2c450*/  WARPSYNC.COLLECTIVE R15, `(.L_x_3701) ;  /* 0x000000000f087348 */ /* 0x000fea0003c00000 */
[----:B------:R0:W1:Y:S02]  /*2c460*/  SHFL.IDX P6, R14, R13, R12, R11 ;  /* 0x0000000c0d0e7389 */ /* 0x00006400000c000b */
[----:B01----:R-:W-:Y:S01]  /*2c470*/  ENDCOLLECTIVE ;  /* 0x000000000000791b */ /* 0x003fe20003800000 */
.L_x_3701:
        /* <DEDUP_REMOVED lines=11> */
.L_x_3702:
[----:B------:R-:W-:Y:S02]  /*2c530*/  IMAD.MOV.U32 R13, RZ, RZ, R9 ;  /* 0x000000ffff0d7224 */ /* 0x000fe400078e0009 */
[----:B------:R-:W-:Y:S02]  /*2c540*/  IMAD.MOV.U32 R12, RZ, RZ, 0x4 ;  /* 0x00000004ff0c7424 */ /* 0x000fe400078e00ff */
[----:B------:R-:W-:-:S07]  /*2c550*/  IMAD.MOV.U32 R2, RZ, RZ, R14 ;  /* 0x000000ffff027224 */ /* 0x000fce00078e000e */
[----:B------:R-:W-:Y:S05]  /*2c560*/  WARPSYNC.COLLECTIVE R15, `(.L_x_3703) ;  /* 0x000000000f087348 */ /* 0x000fea0003c00000 */
[----:B------:R0:W1:Y:S02]  /*2c570*/  SHFL.IDX P6, R14, R13, R12, R11 ;  /* 0x0000000c0d0e7389 */ /* 0x00006400000c000b */
[----:B01----:R-:W-:Y:S01]  /*2c580*/  ENDCOLLECTIVE ;  /* 0x000000000000791b */ /* 0x003fe20003800000 */
.L_x_3703:
        /* <DEDUP_REMOVED lines=11> */
.L_x_3704:
[----:B------:R-:W-:Y:S02]  /*2c640*/  IMAD.MOV.U32 R13, RZ, RZ, R9 ;  /* 0x000000ffff0d7224 */ /* 0x000fe400078e0009 */
[----:B------:R-:W-:Y:S02]  /*2c650*/  IMAD.MOV.U32 R12, RZ, RZ, 0x5 ;  /* 0x00000005ff0c7424 */ /* 0x000fe400078e00ff */
[----:B------:R-:W-:-:S07]  /*2c660*/  IMAD.MOV.U32 R2, RZ, RZ, R14 ;  /* 0x000000ffff027224 */ /* 0x000fce00078e000e */
[----:B------:R-:W-:Y:S05]  /*2c670*/  WARPSYNC.COLLECTIVE R15, `(.L_x_3705) ;  /* 0x000000000f087348 */ /* 0x000fea0003c00000 */
[----:B------:R0:W1:Y:S02]  /*2c680*/  SHFL.IDX P6, R14, R13, R12, R11 ;  /* 0x0000000c0d0e7389 */ /* 0x00006400000c000b */
[----:B01----:R-:W-:Y:S01]  /*2c690*/  ENDCOLLECTIVE ;  /* 0x000000000000791b */ /* 0x003fe20003800000 */
.L_x_3705:
        /* <DEDUP_REMOVED lines=11> */
.L_x_3706:
[----:B------:R-:W-:Y:S01]  /*2c750*/  IMAD.MOV.U32 R2, RZ, RZ, R14 ;  /* 0x000000ffff027224 */ /* 0x000fe200078e000e */
[----:B------:R-:W-:Y:S06]  /*2c760*/  BRA `(.L_x_3707) ;  /* 0xffffffb400647947 */ /* 0x000fec000383ffff */
.L_x_3588:
[----:B----4-:R4:W0:Y:S02]  /*2c770*/  SYNCS.PHASECHK.TRANS64.TRYWAIT P0, [R6+URZ+0x32460], R21 ;  /* 0x03246015060075a7 */ /* 0x010824000800017f */
[----:B0-----:R-:W-:Y:S05]  /*2c780*/  @!P0 NANOSLEEP.SYNCS 0x989680 ;  /* 0x009896800000895d */ /* 0x001fea0003900000 */
[----:B------:R-:W0:Y:S02]  /*2c790*/  @!P0 SYNCS.PHASECHK.TRANS64 P0, [R6+URZ+0x32460], R21 ;  /* 0x03246015060085a7 */ /* 0x000e24000800007f */
[----:B0-----:R-:W-:Y:S05]  /*2c7a0*/  @!P0 BRA `(.L_x_3588) ;  /* 0xfffffffc00f08947 */ /* 0x001fea000383ffff */
[----:B------:R-:W-:Y:S05]  /*2c7b0*/  BRA `(.L_x_3708) ;  /* 0xffffffb400b07947 */ /* 0x000fea000383ffff */
.L_x_3589:
[----:B------:R-:W-:Y:S01]  /*2c7c0*/  BSSY B1, `(.L_x_3709) ;  /* 0x0000008000017945 */ /* 0x000fe20003800000 */
[----:B------:R-:W-:Y:S02]  /*2c7d0*/  IMAD.MOV.U32 R13, RZ, RZ, R9 ;  /* 0x000000ffff0d7224 */ /* 0x000fe400078e0009 */
[----:B------:R-:W-:Y:S02]  /*2c7e0*/  IMAD.MOV.U32 R12, RZ, RZ, RZ ;  /* 0x000000ffff0c7224 */ /* 0x000fe400078e00ff */
[----:B------:R-:W-:Y:S02]  /*2c7f0*/  IMAD.MOV.U32 R11, RZ, RZ, 0x181f ;  /* 0x0000181fff0b7424 */ /* 0x000fe400078e00ff */
[----:B------:R-:W-:-:S07]  /*2c800*/  IMAD.MOV.U32 R15, RZ, RZ, -0x1 ;  /* 0xffffffffff0f7424 */ /* 0x000fce00078e00ff */
[----:B0--34-:R-:W-:Y:S05]  /*2c810*/  WARPSYNC.COLLECTIVE R15, `(.L_x_3710) ;  /* 0x000000000f087348 */ /* 0x019fea0003c00000 */
[----:B------:R1:W2:Y:S02]  /*2c820*/  SHFL.IDX P6, R14, R13, R12, R11 ;  /* 0x0000000c0d0e7389 */ /* 0x0002a400000c000b */
[----:B01234-:R-:W-:Y:S01]  /*2c830*/  ENDCOLLECTIVE ;  /* 0x000000000000791b */ /* 0x01ffe20003800000 */
.L_x_3710:
[----:B------:R-:W-:Y:S05]  /*2c840*/  BSYNC B1 ;  /* 0x0000000000017941 */ /* 0x000fea0003800000 */
.L_x_3709:
        /* <DEDUP_REMOVED lines=9> */
.L_x_3711:
[----:B------:R-:W-:Y:S02]  /*2c8e0*/  IMAD.MOV.U32 R13, RZ, RZ, R9 ;  /* 0x000000ffff0d7224 */ /* 0x000fe400078e0009 */
[----:B------:R-:W-:Y:S01]  /*2c8f0*/  IMAD.MOV.U32 R12, RZ, RZ, 0x1 ;  /* 0x00000001ff0c7424 */ /* 0x000fe200078e00ff */
[----:B------:R-:W-:-:S13]  /*2c900*/  IADD3 R2, P0, R14, R0, RZ ;  /* 0x000000000e027210 */ /* 0x000fda0007f1e0ff */
[----:B------:R-:W-:Y:S05]  /*2c910*/  WARPSYNC.COLLECTIVE R15, `(.L_x_3712) ;  /* 0x000000000f087348 */ /* 0x000fea0003c00000 */
[----:B------:R0:W1:Y:S02]  /*2c920*/  SHFL.IDX P6, R14, R13, R12, R11 ;  /* 0x0000000c0d0e7389 */ /* 0x00006400000c000b */
[----:B01----:R-:W-:Y:S01]  /*2c930*/  ENDCOLLECTIVE ;  /* 0x000000000000791b */ /* 0x003fe20003800000 */
.L_x_3712:
        /* <DEDUP_REMOVED lines=13> */
.L_x_3713:
[----:B------:R-:W-:Y:S02]  /*2ca10*/  IMAD.MOV.U32 R13, RZ, RZ, R9 ;  /* 0x000000ffff0d7224 */ /* 0x000fe400078e0009 */
[----:B------:R-:W-:Y:S01]  /*2ca20*/  IMAD.MOV.U32 R12, RZ, RZ, 0x2 ;  /* 0x00000002ff0c7424 */ /* 0x000fe200078e00ff */
[----:B------:R-:W-:-:S13]  /*2ca30*/  IADD3 R2, P0, R14, R0, RZ ;  /* 0x000000000e027210 */ /* 0x000fda0007f1e0ff */
[----:B------:R-:W-:Y:S05]  /*2ca40*/  WARPSYNC.COLLECTIVE R15, `(.L_x_3714) ;  /* 0x000000000f087348 */ /* 0x000fea0003c00000 */
[----:B------:R0:W1:Y:S02]  /*2ca50*/  SHFL.IDX P6, R14, R13, R12, R11 ;  /* 0x0000000c0d0e7389 */ /* 0x00006400000c000b */
[----:B01----:R-:W-:Y:S01]  /*2ca60*/  ENDCOLLECTIVE ;  /* 0x000000000000791b */ /* 0x003fe20003800000 */
.L_x_3714:
        /* <DEDUP_REMOVED lines=13> */
.L_x_3715:
[----:B------:R-:W-:Y:S02]  /*2cb40*/  IMAD.MOV.U32 R13, RZ, RZ, R9 ;  /* 0x000000ffff0d7224 */ /* 0x000fe400078e0009 */
[----:B------:R-:W-:Y:S01]  /*2cb50*/  IMAD.MOV.U32 R12, RZ, RZ, 0x3 ;  /* 0x00000003ff0c7424 */ /* 0x000fe200078e00ff */
[----:B------:R-:W-:-:S13]  /*2cb60*/  IADD3 R2, P0, R14, R0, RZ ;  /* 0x000000000e027210 */ /* 0x000fda0007f1e0ff */
[----:B------:R-:W-:Y:S05]  /*2cb70*/  WARPSYNC.COLLECTIVE R15, `(.L_x_3716) ;  /* 0x000000000f087348 */ /* 0x000fea0003c00000 */
[----:B------:R0:W1:Y:S02]  /*2cb80*/  SHFL.IDX P6, R14, R13, R12, R11 ;  /* 0x0000000c0d0e7389 */ /* 0x00006400000c000b */
[----:B01----:R-:W-:Y:S01]  /*2cb90*/  ENDCOLLECTIVE ;  /* 0x000000000000791b */ /* 0x003fe20003800000 */
.L_x_3716:
        /* <DEDUP_REMOVED lines=13> */
.L_x_3717:
[----:B------:R-:W-:Y:S02]  /*2cc70*/  IMAD.MOV.U32 R13, RZ, RZ, R9 ;  /* 0x000000ffff0d7224 */ /* 0x000fe400078e0009 */
[----:B------:R-:W-:Y:S01]  /*2cc80*/  IMAD.MOV.U32 R12, RZ, RZ, 0x4 ;  /* 0x00000004ff0c7424 */ /* 0x000fe200078e00ff */
[----:B------:R-:W-:-:S13]  /*2cc90*/  IADD3 R2, P0, R14, R0, RZ ;  /* 0x000000000e027210 */ /* 0x000fda0007f1e0ff */
[----:B------:R-:W-:Y:S05]  /*2cca0*/  WARPSYNC.COLLECTIVE R15, `(.L_x_3718) ;  /* 0x000000000f087348 */ /* 0x000fea0003c00000 */
[----:B------:R0:W1:Y:S02]  /*2ccb0*/  SHFL.IDX P6, R14, R13, R12, R11 ;  /* 0x0000000c0d0e7389 */ /* 0x00006400000c000b */
[----:B01----:R-:W-:Y:S01]  /*2ccc0*/  ENDCOLLECTIVE ;  /* 0x000000000000791b */ /* 0x003fe20003800000 */
.L_x_3718:
        /* <DEDUP_REMOVED lines=13> */
.L_x_3719:
[----:B------:R-:W-:Y:S02]  /*2cda0*/  IMAD.MOV.U32 R13, RZ, RZ, R9 ;  /* 0x000000ffff0d7224 */ /* 0x000fe400078e0009 */
[----:B------:R-:W-:Y:S01]  /*2cdb0*/  IMAD.MOV.U32 R12, RZ, RZ, 0x5 ;  /* 0x00000005ff0c7424 */ /* 0x000fe200078e00ff */
[----:B------:R-:W-:-:S13]  /*2cdc0*/  IADD3 R2, P0, R14, R0, RZ ;  /* 0x000000000e027210 */ /* 0x000fda0007f1e0ff */
[----:B------:R-:W-:Y:S05]  /*2cdd0*/  WARPSYNC.COLLECTIVE R15, `(.L_x_3720) ;  /* 0x000000000f087348 */ /* 0x000fea0003c00000 */
[----:B------:R0:W1:Y:S02]  /*2cde0*/  SHFL.IDX P6, R14, R13, R12, R11 ;  /* 0x0000000c0d0e7389 */ /* 0x00006400000c000b */
[----:B01----:R-:W-:Y:S01]  /*2cdf0*/  ENDCOLLECTIVE ;  /* 0x000000000000791b */ /* 0x003fe20003800000 */
.L_x_3720:
        /* <DEDUP_REMOVED lines=13> */
.L_x_3721:
[----:B------:R-:W-:Y:S05]  /*2ced0*/  BRA `(.L_x_3722) ;  /* 0xffffffb000fc7947 */ /* 0x000fea000383ffff */
.L_x_3597:
[----:B------:R-:W-:Y:S01]  /*2cee0*/  BSSY B0, `(.L_x_3723) ;  /* 0x0000008000007945 */ /* 0x000fe20003800000 */
[----:B------:R-:W-:Y:S02]  /*2cef0*/  IMAD.MOV.U32 R13, RZ, RZ, R16 ;  /* 0x000000ffff0d7224 */ /* 0x000fe400078e0010 */
[----:B------:R-:W-:Y:S02]  /*2cf00*/  IMAD.MOV.U32 R12, RZ, RZ, RZ ;  /* 0x000000ffff0c7224 */ /* 0x000fe400078e00ff */
[----:B------:R-:W-:Y:S02]  /*2cf10*/  IMAD.MOV.U32 R11, RZ, RZ, 0x1f ;  /* 0x0000001fff0b7424 */ /* 0x000fe400078e00ff */
[----:B------:R-:W-:-:S07]  /*2cf20*/  IMAD.MOV.U32 R15, RZ, RZ, -0x1 ;  /* 0xffffffffff0f7424 */ /* 0x000fce00078e00ff */
[----:B01234-:R-:W-:Y:S05]  /*2cf30*/  WARPSYNC.COLLECTIVE R15, `(.L_x_3724) ;  /* 0x000000000f087348 */ /* 0x01ffea0003c00000 */
[----:B------:R0:W0:Y:S02]  /*2cf40*/  SHFL.IDX P6, R14, R13, R12, R11 ;  /* 0x0000000c0d0e7389 */ /* 0x00002400000c000b */
[----:B01234-:R-:W-:Y:S01]  /*2cf50*/  ENDCOLLECTIVE ;  /* 0x000000000000791b */ /* 0x01ffe20003800000 */
.L_x_3724:
[----:B------:R-:W-:Y:S05]  /*2cf60*/  BSYNC B0 ;  /* 0x0000000000007941 */ /* 0x000fea0003800000 */
.L_x_3723:
        /* <DEDUP_REMOVED lines=9> */
.L_x_3725:
        /* <DEDUP_REMOVED lines=18> */
.L_x_3726:
[----:B------:R-:W-:Y:S01]  /*2d120*/  IMAD.MOV.U32 R12, RZ, RZ, 0x2 ;  /* 0x00000002ff0c7424 */ /* 0x000fe200078e00ff */
[----:B------:R-:W-:-:S05]  /*2d130*/  SEL R6, R14, RZ, P1 ;  /* 0x000000ff0e067207 */ /* 0x000fca0000800000 */
[----:B------:R-:W-:-:S04]  /*2d140*/  IMAD.IADD R6, R5, 0x1, R6 ;  /* 0x0000000105067824 */ /* 0x000fc800078e0206 */
[----:B------:R-:W-:-:S07]  /*2d150*/  IMAD.MOV.U32 R13, RZ, RZ, R6 ;  /* 0x000000ffff0d7224 */ /* 0x000fce00078e0006 */
[----:B------:R-:W-:Y:S05]  /*2d160*/  WARPSYNC.COLLECTIVE R15, `(.L_x_3727) ;  /* 0x000000000f087348 */ /* 0x000fea0003c00000 */
[----:B------:R0:W1:Y:S02]  /*2d170*/  SHFL.UP P6, R14, R13, R12, R11 ;  /* 0x0400000c0d0e7389 */ /* 0x00006400000c000b */
[----:B01----:R-:W-:Y:S01]  /*2d180*/  ENDCOLLECTIVE ;  /* 0x000000000000791b */ /* 0x003fe20003800000 */
.L_x_3727:
[----:B------:R-:W-:Y:S01]  /*2d190*/  IMAD.MOV.U32 R12, RZ, RZ, 0x4 ;  /* 0x00000004ff0c7424 */ /* 0x000fe200078e00ff */
[----:B------:R-:W-:-:S05]  /*2d1a0*/  SEL R7, R14, RZ, P2 ;  /* 0x000000ff0e077207 */ /* 0x000fca0001000000 */
[----:B------:R-:W-:-:S04]  /*2d1b0*/  IMAD.IADD R7, R6, 0x1, R7 ;  /* 0x0000000106077824 */ /* 0x000fc800078e0207 */
[----:B------:R-:W-:-:S07]  /*2d1c0*/  IMAD.MOV.U32 R13, RZ, RZ, R7 ;  /* 0x000000ffff0d7224 */ /* 0x000fce00078e0007 */
[----:B------:R-:W-:Y:S05]  /*2d1d0*/  WARPSYNC.COLLECTIVE R15, `(.L_x_3728) ;  /* 0x000000000f087348 */ /* 0x000fea0003c00000 */
[----:B------:R0:W1:Y:S02]  /*2d1e0*/  SHFL.UP P6, R14, R13, R12, R11 ;  /* 0x0400000c0d0e7389 */ /* 0x00006400000c000b */
[----:B01----:R-:W-:Y:S01]  /*2d1f0*/  ENDCOLLECTIVE ;  /* 0x000000000000791b */ /* 0x003fe20003800000 */
.L_x_3728:
[----:B------:R-:W-:Y:S01]  /*2d200*/  IMAD.MOV.U32 R12, RZ, RZ, 0x8 ;  /* 0x00000008ff0c7424 */ /* 0x000fe200078e00ff */
[----:B------:R-:W-:-:S05]  /*2d210*/  SEL R2, R14, RZ, P3 ;  /* 0x000000ff0e027207 */ /* 0x000fca0001800000 */
[----:B------:R-:W-:-:S04]  /*2d220*/  IMAD.IADD R2, R7, 0x1, R2 ;  /* 0x0000000107027824 */ /* 0x000fc800078e0202 */
[----:B------:R-:W-:-:S07]  /*2d230*/  IMAD.MOV.U32 R13, RZ, RZ, R2 ;  /* 0x000000ffff0d7224 */ /* 0x000fce00078e0002 */
[----:B------:R-:W-:Y:S05]  /*2d240*/  WARPSYNC.COLLECTIVE R15, `(.L_x_3729) ;  /* 0x000000000f087348 */ /* 0x000fea0003c00000 */
[----:B------:R0:W1:Y:S02]  /*2d250*/  SHFL.UP P6, R14, R13, R12, R11 ;  /* 0x0400000c0d0e7389 */ /* 0x00006400000c000b */
[----:B01----:R-:W-:Y:S01]  /*2d260*/  ENDCOLLECTIVE ;  /* 0x000000000000791b */ /* 0x003fe20003800000 */
.L_x_3729:
[----:B------:R-:W-:Y:S01]  /*2d270*/  IMAD.MOV.U32 R12, RZ, RZ, 0x10 ;  /* 0x00000010ff0c7424 */ /* 0x000fe200078e00ff */
[----:B------:R-:W-:-:S05]  /*2d280*/  SEL R3, R14, RZ, P4 ;  /* 0x000000ff0e037207 */ /* 0x000fca0002000000 */
[----:B------:R-:W-:-:S04]  /*2d290*/  IMAD.IADD R3, R2, 0x1, R3 ;  /* 0x0000000102037824 */ /* 0x000fc800078e0203 */
[----:B------:R-:W-:-:S07]  /*2d2a0*/  IMAD.MOV.U32 R13, RZ, RZ, R3 ;  /* 0x000000ffff0d7224 */ /* 0x000fce00078e0003 */
[----:B------:R-:W-:Y:S05]  /*2d2b0*/  WARPSYNC.COLLECTIVE R15, `(.L_x_3730) ;  /* 0x000000000f087348 */ /* 0x000fea0003c00000 */
[----:B------:R0:W1:Y:S02]  /*2d2c0*/  SHFL.UP P6, R14, R13, R12, R11 ;  /* 0x0400000c0d0e7389 */ /* 0x00006400000c000b */
[----:B01----:R-:W-:Y:S01]  /*2d2d0*/  ENDCOLLECTIVE ;  /* 0x000000000000791b */ /* 0x003fe20003800000 */
.L_x_3730:
        /* <DEDUP_REMOVED lines=8> */
.L_x_3731:
[----:B------:R-:W-:Y:S05]  /*2d360*/  BRA `(.L_x_3732) ;  /* 0xffffffb400547947 */ /* 0x000fea000383ffff */
.L_x_3602:
        /* <DEDUP_REMOVED lines=8> */
.L_x_3734:
[----:B------:R-:W-:Y:S05]  /*2d3f0*/  BSYNC B0 ;  /* 0x0000000000007941 */ /* 0x000fea0003800000 */
.L_x_3733:
        /* <DEDUP_REMOVED lines=8> */
.L_x_3735:
[----:B------:R-:W-:Y:S01]  /*2d480*/  IMAD.MOV.U32 R12, RZ, RZ, 0x4 ;  /* 0x00000004ff0c7424 */ /* 0x000fe200078e00ff */
[----:B------:R-:W-:-:S05]  /*2d490*/  SEL R2, R14, RZ, P2 ;  /* 0x000000ff0e027207 */ /* 0x000fca0001000000 */
[----:B------:R-:W-:-:S04]  /*2d4a0*/  IMAD.IADD R2, R13, 0x1, R2 ;  /* 0x000000010d027824 */ /* 0x000fc800078e0202 */
[----:B------:R-:W-:-:S07]  /*2d4b0*/  IMAD.MOV.U32 R13, RZ, RZ, R2 ;  /* 0x000000ffff0d7224 */ /* 0x000fce00078e0002 */
[----:B------:R-:W-:Y:S05]  /*2d4c0*/  WARPSYNC.COLLECTIVE R15, `(.L_x_3736) ;  /* 0x000000000f087348 */ /* 0x000fea0003c00000 */
[----:B------:R0:W1:Y:S02]  /*2d4d0*/  SHFL.UP P6, R14, R13, R12, R11 ;  /* 0x0400000c0d0e7389 */ /* 0x00006400000c000b */
[----:B01----:R-:W-:Y:S01]  /*2d4e0*/  ENDCOLLECTIVE ;  /* 0x000000000000791b */ /* 0x003fe20003800000 */
.L_x_3736:
[----:B------:R-:W-:Y:S01]  /*2d4f0*/  IMAD.MOV.U32 R12, RZ, RZ, 0x8 ;  /* 0x00000008ff0c7424 */ /* 0x000fe200078e00ff */
[----:B------:R-:W-:-:S05]  /*2d500*/  SEL R3, R14, RZ, P3 ;  /* 0x000000ff0e037207 */ /* 0x000fca0001800000 */
[----:B------:R-:W-:-:S04]  /*2d510*/  IMAD.IADD R3, R2, 0x1, R3 ;  /* 0x0000000102037824 */ /* 0x000fc800078e0203 */
[----:B------:R-:W-:-:S07]  /*2d520*/  IMAD.MOV.U32 R13, RZ, RZ, R3 ;  /* 0x000000ffff0d7224 */ /* 0x000fce00078e0003 */
[----:B------:R-:W-:Y:S05]  /*2d530*/  WARPSYNC.COLLECTIVE R15, `(.L_x_3737) ;  /* 0x000000000f087348 */ /* 0x000fea0003c00000 */
[----:B------:R0:W1:Y:S02]  /*2d540*/  SHFL.UP P6, R14, R13, R12, R11 ;  /* 0x0400000c0d0e7389 */ /* 0x00006400000c000b */
[----:B01----:R-:W-:Y:S01]  /*2d550*/  ENDCOLLECTIVE ;  /* 0x000000000000791b */ /* 0x003fe20003800000 */
.L_x_3737:
[----:B------:R-:W-:Y:S01]  /*2d560*/  IMAD.MOV.U32 R12, RZ, RZ, 0x10 ;  /* 0x00000010ff0c7424 */ /* 0x000fe200078e00ff */
[----:B------:R-:W-:-:S05]  /*2d570*/  SEL R4, R14, RZ, P4 ;  /* 0x000000ff0e047207 */ /* 0x000fca0002000000 */
[----:B------:R-:W-:-:S04]  /*2d580*/  IMAD.IADD R4, R3, 0x1, R4 ;  /* 0x0000000103047824 */ /* 0x000fc800078e0204 */
[----:B------:R-:W-:-:S07]  /*2d590*/  IMAD.MOV.U32 R13, RZ, RZ, R4 ;  /* 0x000000ffff0d7224 */ /* 0x000fce00078e0004 */
[----:B------:R-:W-:Y:S05]  /*2d5a0*/  WARPSYNC.COLLECTIVE R15, `(.L_x_3738) ;  /* 0x000000000f087348 */ /* 0x000fea0003c00000 */
[----:B------:R0:W1:Y:S02]  /*2d5b0*/  SHFL.UP P6, R14, R13, R12, R11 ;  /* 0x0400000c0d0e7389 */ /* 0x00006400000c000b */
[----:B01----:R-:W-:Y:S01]  /*2d5c0*/  ENDCOLLECTIVE ;  /* 0x000000000000791b */ /* 0x003fe20003800000 */
.L_x_3738:
        /* <DEDUP_REMOVED lines=8> */
.L_x_3739:
[----:B------:R-:W-:Y:S05]  /*2d650*/  BRA `(.L_x_3740) ;  /* 0xffffffb400347947 */ /* 0x000fea000383ffff */
.L_x_3604:
[----:B------:R-:W-:Y:S01]  /*2d660*/  BSSY B0, `(.L_x_3741) ;  /* 0x0000006000007945 */ /* 0x000fe20003800000 */
[----:B------:R-:W-:Y:S01]  /*2d670*/  PLOP3.LUT P6, PT, P6, PT, PT, 0x8, 0x0 ;  /* 0x000000000000781c */ /* 0x000fe200037ce170 */
[----:B------:R-:W-:-:S12]  /*2d680*/  IMAD.MOV.U32 R15, RZ, RZ, -0x1 ;  /* 0xffffffffff0f7424 */ /* 0x000fd800078e00ff */
[----:B012---:R-:W-:Y:S05]  /*2d690*/  WARPSYNC.COLLECTIVE R15, `(.L_x_3742) ;  /* 0x000000000f087348 */ /* 0x007fea0003c00000 */
[----:B------:R-:W-:Y:S01]  /*2d6a0*/  VOTE.ANY R14, PT, P6 ;  /* 0x00000000000e7806 */ /* 0x000fe200030e0100 */
[----:B012---:R-:W-:Y:S06]  /*2d6b0*/  ENDCOLLECTIVE ;  /* 0x000000000000791b */ /* 0x007fec0003800000 */
.L_x_3742:
[----:B------:R-:W-:Y:S05]  /*2d6c0*/  BSYNC B0 ;  /* 0x0000000000007941 */ /* 0x000fea0003800000 */
.L_x_3741:
        /* <DEDUP_REMOVED lines=9> */
.L_x_3743:
[----:B------:R-:W-:Y:S01]  /*2d760*/  IMAD.MOV.U32 R5, RZ, RZ, R14 ;  /* 0x000000ffff057224 */ /* 0x000fe200078e000e */
[----:B------:R-:W-:Y:S06]  /*2d770*/  BRA `(.L_x_3744) ;  /* 0xffffffb400247947 */ /* 0x000fec000383ffff */
.L_x_3606:
[----:B------:R-:W-:Y:S01]  /*2d780*/  BSSY B0, `(.L_x_3745) ;  /* 0x0000007000007945 */ /* 0x000fe20003800000 */
[----:B------:R-:W-:Y:S02]  /*2d790*/  IMAD.MOV.U32 R13, RZ, RZ, R6 ;  /* 0x000000ffff0d7224 */ /* 0x000fe400078e0006 */
[----:B------:R-:W-:Y:S02]  /*2d7a0*/  IMAD.MOV.U32 R11, RZ, RZ, 0x1f ;  /* 0x0000001fff0b7424 */ /* 0x000fe400078e00ff */
[----:B------:R-:W-:-:S07]  /*2d7b0*/  IMAD.MOV.U32 R15, RZ, RZ, -0x1 ;  /* 0xffffffffff0f7424 */ /* 0x000fce00078e00ff */
[----:B01234-:R-:W-:Y:S05]  /*2d7c0*/  WARPSYNC.COLLECTIVE R15, `(.L_x_3746) ;  /* 0x000000000f087348 */ /* 0x01ffea0003c00000 */
[----:B------:R0:W0:Y:S02]  /*2d7d0*/  SHFL.IDX P6, R14, R13, R12, R11 ;  /* 0x0000000c0d0e7389 */ /* 0x00002400000c000b */
[----:B01234-:R-:W-:Y:S01]  /*2d7e0*/  ENDCOLLECTIVE ;  /* 0x000000000000791b */ /* 0x01ffe20003800000 */
.L_x_3746:
[----:B------:R-:W-:Y:S05]  /*2d7f0*/  BSYNC B0 ;  /* 0x0000000000007941 */ /* 0x000fea0003800000 */
.L_x_3745:
[----:B------:R-:W-:Y:S05]  /*2d800*/  BRA `(.L_x_3605) ;  /* 0xffffffb4001c7947 */ /* 0x000fea000383ffff */
.L_x_3610:
[----:B0-----:R0:W1:Y:S02]  /*2d810*/  SYNCS.PHASECHK.TRANS64.TRYWAIT P0, [R7+URZ+0x32420], R0 ;  /* 0x03242000070075a7 */ /* 0x001064000800017f */
[----:B-1----:R-:W-:Y:S05]  /*2d820*/  @!P0 NANOSLEEP.SYNCS 0x989680 ;  /* 0x009896800000895d */ /* 0x002fea0003900000 */
[----:B------:R-:W1:Y:S02]  /*2d830*/  @!P0 SYNCS.PHASECHK.TRANS64 P0, [R7+URZ+0x32420], R0 ;  /* 0x03242000070085a7 */ /* 0x000e64000800007f */
[----:B-1----:R-:W-:Y:S05]  /*2d840*/  @!P0 BRA `(.L_x_3610) ;  /* 0xfffffffc00f08947 */ /* 0x002fea000383ffff */
[----:B------:R-:W-:Y:S05]  /*2d850*/  BRA `(.L_x_3747) ;  /* 0xffffffb800947947 */ /* 0x000fea000383ffff */
.L_x_3611:
        /* <DEDUP_REMOVED lines=11> */
.L_x_3749:
[----:B------:R-:W-:Y:S05]  /*2d910*/  BSYNC B0 ;  /* 0x0000000000007941 */ /* 0x000fea0003800000 */
.L_x_3748:
[----:B------:R-:W-:Y:S05]  /*2d920*/  BRA `(.L_x_3750) ;  /* 0xffffffb8007c7947 */ /* 0x000fea000383ffff */
.L_x_3614:
[----:B------:R-:W-:Y:S01]  /*2d930*/  BSSY B1, `(.L_x_3751) ;  /* 0x0000006000017945 */ /* 0x000fe20003800000 */
[----:B------:R-:W-:-:S07]  /*2d940*/  IMAD.MOV.U32 R15, RZ, RZ, -0x1 ;  /* 0xffffffffff0f7424 */ /* 0x000fce00078e00ff */
[----:B0-234-:R-:W-:Y:S05]  /*2d950*/  WARPSYNC.COLLECTIVE R15, `(.L_x_3752) ;  /* 0x000000000f0c7348 */ /* 0x01dfea0003c00000 */
[----:B------:R-:W-:Y:S02]  /*2d960*/  ELECT P6, UR62, PT ;  /* 0x00000000003e782f */ /* 0x000fe400038c0000 */
[----:B------:R-:W-:Y:S01]  /*2d970*/  MOV R14, UR62 ;  /* 0x0000003e000e7c02 */ /* 0x000fe20008000f00 */
[----:B0-234-:R-:W-:Y:S10]  /*2d980*/  ENDCOLLECTIVE ;  /* 0x000000000000791b */ /* 0x01dff40003800000 */
.L_x_3752:
[----:B------:R-:W-:Y:S05]  /*2d990*/  BSYNC B1 ;  /* 0x0000000000017941 */ /* 0x000fea0003800000 */
.L_x_3751:
[----:B------:R-:W-:Y:S05]  /*2d9a0*/  BRA `(.L_x_3753) ;  /* 0xffffffb800747947 */ /* 0x000fea000383ffff */
.L_x_3616:
[----:B0-----:R0:W1:Y:S02]  /*2d9b0*/  SYNCS.PHASECHK.TRANS64.TRYWAIT P1, [R5+URZ+0x32440], R0 ;  /* 0x03244000050075a7 */ /* 0x001064000802017f */
[----:B-1----:R-:W-:Y:S05]  /*2d9c0*/  @!P1 NANOSLEEP.SYNCS 0x989680 ;  /* 0x009896800000995d */ /* 0x002fea0003900000 */
[----:B------:R-:W1:Y:S02]  /*2d9d0*/  @!P1 SYNCS.PHASECHK.TRANS64 P1, [R5+URZ+0x32440], R0 ;  /* 0x03244000050095a7 */ /* 0x000e64000802007f */
[----:B-1----:R-:W-:Y:S05]  /*2d9e0*/  @!P1 BRA `(.L_x_3616) ;  /* 0xfffffffc00f09947 */ /* 0x002fea000383ffff */
[----:B------:R-:W-:Y:S05]  /*2d9f0*/  BRA `(.L_x_3754) ;  /* 0xffffffb8009c7947 */ /* 0x000fea000383ffff */
.L_x_3618:
[----:B-1----:R1:W0:Y:S02]  /*2da00*/  SYNCS.PHASECHK.TRANS64.TRYWAIT P1, [R3+URZ+0x32440], R2 ;  /* 0x03244002030075a7 */ /* 0x002224000802017f */
[----:B0-----:R-:W-:Y:S05]  /*2da10*/  @!P1 NANOSLEEP.SYNCS 0x989680 ;  /* 0x009896800000995d */ /* 0x001fea0003900000 */
[----:B------:R-:W0:Y:S02]  /*2da20*/  @!P1 SYNCS.PHASECHK.TRANS64 P1, [R3+URZ+0x32440], R2 ;  /* 0x03244002030095a7 */ /* 0x000e24000802007f */
[----:B0-----:R-:W-:Y:S05]  /*2da30*/  @!P1 BRA `(.L_x_3618) ;  /* 0xfffffffc00f09947 */ /* 0x001fea000383ffff */
[----:B------:R-:W-:Y:S05]  /*2da40*/  BRA `(.L_x_3755) ;  /* 0xffffffb800a87947 */ /* 0x000fea000383ffff */
.L_x_3620:
[----:B------:R0:W0:Y:S02]  /*2da50*/  SYNCS.PHASECHK.TRANS64.TRYWAIT P1, [R5+URZ+0x32460], R0 ;  /* 0x03246000050075a7 */ /* 0x000024000802017f */
[----:B0-----:R-:W-:Y:S05]  /*2da60*/  @!P1 NANOSLEEP.SYNCS 0x989680 ;  /* 0x009896800000995d */ /* 0x001fea0003900000 */
[----:B------:R-:W0:Y:S02]  /*2da70*/  @!P1 SYNCS.PHASECHK.TRANS64 P1, [R5+URZ+0x32460], R0 ;  /* 0x03246000050095a7 */ /* 0x000e24000802007f */
[----:B0-----:R-:W-:Y:S05]  /*2da80*/  @!P1 BRA `(.L_x_3620) ;  /* 0xfffffffc00f09947 */ /* 0x001fea000383ffff */
[----:B------:R-:W-:Y:S05]  /*2da90*/  BRA `(.L_x_3756) ;  /* 0xffffffb800a47947 */ /* 0x000fea000383ffff */
        .type           $_ZN7cutlass13device_kernelIN5flash11enable_sm90INS1_16FlashAttnFwdSm90INS1_25CollectiveMainloopFwdSm90ILi2EN4cute5tupleIJNS5_1CILi1EEES8_S8_EEENS6_IJNS7_ILi128EEENS7_ILi96EEENS7_ILi64EEEEEELi256ENS_6half_tEfNS_4arch4Sm90ELb0ELb1ELb1ELb1ELb1ELb0ELb1ELb1ELb0ELb1ELb0ELb0EEENS1_21CollectiveEpilogueFwdINS6_IJSA_NS7_ILi256EEESB_EEES9_SE_SG_Li256ELb1ELb1ELb0ELb0EEENS1_36VarlenDynamicPersistentTileSchedulerILi128ELi96ELi256ELi128ELb0ELb1ELb1ELb1ELb0ELb1EEEEEEEEEvNT_6ParamsE$_ZZN5flash25CollectiveMainloopFwdSm90ILi2EN4cute5tupleIJNS1_1CILi1EEES4_S4_EEENS2_IJNS3_ILi128EEENS3_ILi96EEENS3_ILi64EEEEEELi256EN7cutlass6half_tEfNSA_4arch4Sm90ELb0ELb1ELb1ELb1ELb1ELb0ELb1ELb1ELb0ELb1ELb0ELb0EE3mmaINS_16FlashAttnFwdSm90ISE_NS_21CollectiveEpilogueFwdINS2_IJS6_NS3_ILi256EEES7_EEES5_SB_SD_Li256ELb1ELb1ELb0ELb0EEENS_36VarlenDynamicPersistentTileSchedulerILi128ELi96ELi256ELi128ELb0ELb1ELb1ELb1ELb0ELb1EEEE13SharedStorageENS1_6TensorINS1_11ArrayEngineIfLm128EEENS1_6LayoutINS2_IJNS2_IJNS3_ILi2EEEST_NS3_ILi32EEEEEES4_S4_EEENS2_IJNS2_IJS4_ST_NS3_ILi4EEEEEENS3_ILi0EEESZ_EEEEEEENS_7SoftmaxILi2ELi0EEEEEbRKNSE_6ParamsENSA_13PipelineAsyncILi2EEES19_RNSA_13PipelineStateILj2EEERT0_RT1_iRiRKNS_16SeqlenInfoQKNewKILb1ELb0EEENS2_IJiiiiEEERT_ENKUliT_T0_T1_E_clIZSF_ISO_S12_S14_EbS17_S19_S19_S1C_S1E_S1G_iS1H_S1L_S1M_S1O_EUlRS1P_iE1_NS3_ILb0EEENS3_ILb1EEEEEDaiS1P_S1Q_S1R_,@function
        .size           $_ZN7cutlass13device_kernelIN5flash11enable_sm90INS1_16FlashAttnFwdSm90INS1_25CollectiveMainloopFwdSm90ILi2EN4cute5tupleIJNS5_1CILi1EEES8_S8_EEENS6_IJNS7_ILi128EEENS7_ILi96EEENS7_ILi64EEEEEELi256ENS_6half_tEfNS_4arch4Sm90ELb0ELb1ELb1ELb1ELb1ELb0ELb1ELb1ELb0ELb1ELb0ELb0EEENS1_21CollectiveEpilogueFwdINS6_IJSA_NS7_ILi256EEESB_EEES9_SE_SG_Li256ELb1ELb1ELb0ELb0EEENS1_36VarlenDynamicPersistentTileSchedulerILi128ELi96ELi256ELi128ELb0ELb1ELb1ELb1ELb0ELb1EEEEEEEEEvNT_6ParamsE$_ZZN5flash25CollectiveMainloopFwdSm90ILi2EN4cute5tupleIJNS1_1CILi1EEES4_S4_EEENS2_IJNS3_ILi128EEENS3_ILi96EEENS3_ILi64EEEEEELi256EN7cutlass6half_tEfNSA_4arch4Sm90ELb0ELb1ELb1ELb1ELb1ELb0ELb1ELb1ELb0ELb1ELb0ELb0EE3mmaINS_16FlashAttnFwdSm90ISE_NS_21CollectiveEpilogueFwdINS2_IJS6_NS3_ILi256EEES7_EEES5_SB_SD_Li256ELb1ELb1ELb0ELb0EEENS_36VarlenDynamicPersistentTileSchedulerILi128ELi96ELi256ELi128ELb0ELb1ELb1ELb1ELb0ELb1EEEE13SharedStorageENS1_6TensorINS1_11ArrayEngineIfLm128EEENS1_6LayoutINS2_IJNS2_IJNS3_ILi2EEEST_NS3_ILi32EEEEEES4_S4_EEENS2_IJNS2_IJS4_ST_NS3_ILi4EEEEEENS3_ILi0EEESZ_EEEEEEENS_7SoftmaxILi2ELi0EEEEEbRKNSE_6ParamsENSA_13PipelineAsyncILi2EEES19_RNSA_13PipelineStateILj2EEERT0_RT1_iRiRKNS_16SeqlenInfoQKNewKILb1ELb0EEENS2_IJiiiiEEERT_ENKUliT_T0_T1_E_clIZSF_ISO_S12_S14_EbS17_S19_S19_S1C_S1E_S1G_iS1H_S1L_S1M_S1O_EUlRS1P_iE1_NS3_ILb0EEENS3_ILb1EEEEEDaiS1P_S1Q_S1R_,(.L_x_6459 - $_ZN7cutlass13device_kernelIN5flash11enable_sm90INS1_16FlashAttnFwdSm90INS1_25CollectiveMainloopFwdSm90ILi2EN4cute5tupleIJNS5_1CILi1EEES8_S8_EEENS6_IJNS7_ILi128EEENS7_ILi96EEENS7_ILi64EEEEEELi256ENS_6half_tEfNS_4arch4Sm90ELb0ELb1ELb1ELb1ELb1ELb0ELb1ELb1ELb0ELb1ELb0ELb0EEENS1_21CollectiveEpilogueFwdINS6_IJSA_NS7_ILi256EEESB_EEES9_SE_SG_Li256ELb1ELb1ELb0ELb0EEENS1_36VarlenDynamicPersistentTileSchedulerILi128ELi96ELi256ELi128ELb0ELb1ELb1ELb1ELb0ELb1EEEEEEEEEvNT_6ParamsE$_ZZN5flash25CollectiveMainloopFwdSm90ILi2EN4cute5tupleIJNS1_1CILi1EEES4_S4_EEENS2_IJNS3_ILi128EEENS3_ILi96EEENS3_ILi64EEEEEELi256EN7cutlass6half_tEfNSA_4arch4Sm90ELb0ELb1ELb1ELb1ELb1ELb0ELb1ELb1ELb0ELb1ELb0ELb0EE3mmaINS_16FlashAttnFwdSm90ISE_NS_21CollectiveEpilogueFwdINS2_IJS6_NS3_ILi256EEES7_EEES5_SB_SD_Li256ELb1ELb1ELb0ELb0EEENS_36VarlenDynamicPersistentTileSchedulerILi128ELi96ELi256ELi128ELb0ELb1ELb1ELb1ELb0ELb1EEEE13SharedStorageENS1_6TensorINS1_11ArrayEngineIfLm128EEENS1_6LayoutINS2_IJNS2_IJNS3_ILi2EEEST_NS3_ILi32EEEEEES4_S4_EEENS2_IJNS2_IJS4_ST_NS3_ILi4EEEEEENS3_ILi0EEESZ_EEEEEEENS_7SoftmaxILi2ELi0EEEEEbRKNSE_6ParamsENSA_13PipelineAsyncILi2EEES19_RNSA_13PipelineStateILj2EEERT0_RT1_iRiRKNS_16SeqlenInfoQKNewKILb1ELb0EEENS2_IJiiiiEEERT_ENKUliT_T0_T1_E_clIZSF_ISO_S12_S14_EbS17_S19_S19_S1C_S1E_S1G_iS1H_S1L_S1M_S1O_EUlRS1P_iE1_NS3_ILb0EEENS3_ILb1EEEEEDaiS1P_S1Q_S1R_)
$_ZN7cutlass13device_kernelIN5flash11enable_sm90INS1_16FlashAttnFwdSm90INS1_25CollectiveMainloopFwdSm90ILi2EN4cute5tupleIJNS5_1CILi1EEES8_S8_EEENS6_IJNS7_ILi128EEENS7_ILi96EEENS7_ILi64EEEEEELi256ENS_6half_tEfNS_4arch4Sm90ELb0ELb1ELb1ELb1ELb1ELb0ELb1ELb1ELb0ELb1ELb0ELb0EEENS1_21CollectiveEpilogueFwdINS6_IJSA_NS7_ILi256EEESB_EEES9_SE_SG_Li256ELb1ELb1ELb0ELb0EEENS1_36VarlenDynamicPersistentTileSchedulerILi128ELi96ELi256ELi128ELb0ELb1ELb1ELb1ELb0ELb1EEEEEEEEEvNT_6ParamsE$_ZZN5flash25CollectiveMainloopFwdSm90ILi2EN4cute5tupleIJNS1_1CILi1EEES4_S4_EEENS2_IJNS3_ILi128EEENS3_ILi96EEENS3_ILi64EEEEEELi256EN7cutlass6half_tEfNSA_4arch4Sm90ELb0ELb1ELb1ELb1ELb1ELb0ELb1ELb1ELb0ELb1ELb0ELb0EE3mmaINS_16FlashAttnFwdSm90ISE_NS_21CollectiveEpilogueFwdINS2_IJS6_NS3_ILi256EEES7_EEES5_SB_SD_Li256ELb1ELb1ELb0ELb0EEENS_36VarlenDynamicPersistentTileSchedulerILi128ELi96ELi256ELi128ELb0ELb1ELb1ELb1ELb0ELb1EEEE13SharedStorageENS1_6TensorINS1_11ArrayEngineIfLm128EEENS1_6LayoutINS2_IJNS2_IJNS3_ILi2EEEST_NS3_ILi32EEEEEES4_S4_EEENS2_IJNS2_IJS4_ST_NS3_ILi4EEEEEENS3_ILi0EEESZ_EEEEEEENS_7SoftmaxILi2ELi0EEEEEbRKNSE_6ParamsENSA_13PipelineAsyncILi2EEES19_RNSA_13PipelineStateILj2EEERT0_RT1_iRiRKNS_16SeqlenInfoQKNewKILb1ELb0EEENS2_IJiiiiEEERT_ENKUliT_T0_T1_E_clIZSF_ISO_S12_S14_EbS17_S19_S19_S1C_S1E_S1G_iS1H_S1L_S1M_S1O_EUlRS1P_iE1_NS3_ILb0EEENS3_ILb1EEEEEDaiS1P_S1Q_S1R_:
        /* <DEDUP_REMOVED lines=46> */
.L_x_3758:
[----:B------:R-:W-:Y:S05]  /*2dd80*/  BSYNC B2 ;  /* 0x0000000000027941 */ /* 0x000fea0003800000 */
.L_x_3757:
        /* <DEDUP_REMOVED lines=17> */
.L_x_3760:
[----:B------:R-:W-:Y:S05]  /*2dea0*/  BSYNC B2 ;  /* 0x0000000000027941 */ /* 0x000fea0003800000 */
.L_x_3759:
        /* <DEDUP_REMOVED lines=10> */
.L_x_3762:
[----:B------:R-:W-:Y:S05]  /*2df50*/  BSYNC B2 ;  /* 0x0000000000027941 */ /* 0x000fea0003800000 */
.L_x_3761:
        /* <DEDUP_REMOVED lines=92> */
.L_x_3765:
[----:B------:R-:W-:Y:S05]  /*2e520*/  BSYNC B2 ;  /* 0x0000000000027941 */ /* 0x000fea0003800000 */
.L_x_3764:
        /* <DEDUP_REMOVED lines=17> */
.L_x_3767:
[----:B------:R-:W-:Y:S05]  /*2e640*/  BSYNC B2 ;  /* 0x0000000000027941 */ /* 0x000fea0003800000 */
.L_x_3766:
        /* <DEDUP_REMOVED lines=10> */
.L_x_3769:
[----:B------:R-:W-:Y:S05]  /*2e6f0*/  BSYNC B2 ;  /* 0x0000000000027941 */ /* 0x000fea0003800000 */
.L_x_3768:
        /* <DEDUP_REMOVED lines=288> */
.L_x_3772:
[----:B------:R-:W-:Y:S05]  /*2f900*/  BSYNC B2 ;  /* 0x0000000000027941 */ /* 0x000fea0003800000 */
.L_x_3771:
        /* <DEDUP_REMOVED lines=48> */
[-C--:B------:R-:W-:Y:S01]  /*2fc10*/  FMUL.FTZ R24, R38, R18.reuse ;  /* 0x0000001226187220 */ /* 0x080fe20000410000 */
[----:B------:R-:W-:Y:S01]  /*2fc20*/  SHF.R.S32.HI R38, RZ, 0x1f, R81 ;  /* 0x0000001fff267819 */ /* 0x000fe20000011451 */
[-C--:B------:R-:W-:Y:S01]  /*2fc30*/  FMUL.FTZ R72, R25, R18.reuse ;  /* 0x0000001219487220 */ /* 0x080fe20000410000 */
[-C--:B------:R-:W-:Y:S02]  /*2fc40*/  FMUL.FTZ R25, R39, R18.reuse ;  /* 0x0000001227197220 */ /* 0x080fe40000410000 */
[----:B------:R-:W-:Y:S01]  /*2fc50*/  LEA.HI R39, R38, R81, RZ, 0x7 ;  /* 0x0000005126277211 */ /* 0x000fe200078f38ff */
[-C--:B------:R-:W-:Y:S01]  /*2fc60*/  FMUL.FTZ R77, R36, R18.reuse ;  /* 0x00000012244d7220 */ /* 0x080fe20000410000 */
[----:B------:R-:W-:-:S02]  /*2fc70*/  FMUL.FTZ R13, R31, R18 ;  /* 0x000000121f0d7220 */ /* 0x000fc40000410000 */
[----:B------:R-:W-:Y:S01]  /*2fc80*/  LOP3.LUT R36, R39, 0xffffff80, RZ, 0xc0, !PT ;  /* 0xffffff8027247812 */ /* 0x000fe200078ec0ff */
[-C--:B------:R-:W-:Y:S01]  /*2fc90*/  FMUL.FTZ R31, R47, R18.reuse ;  /* 0x000000122f1f7220 */ /* 0x080fe20000410000 */
[-C--:B------:R-:W-:Y:S01]  /*2fca0*/  FMUL.FTZ R47, R48, R18.reuse ;  /* 0x00000012302f7220 */ /* 0x080fe20000410000 */
[-C--:B------:R-:W-:Y:S02]  /*2fcb0*/  FMUL.FTZ R12, R30, R18.reuse ;  /* 0x000000121e0c7220 */ /* 0x080fe40000410000 */
[----:B------:R-:W-:Y:S02]  /*2fcc0*/  IMAD.IADD R48, R81, 0x1, -R36 ;  /* 0x0000000151307824 */ /* 0x000fe400078e0a24 */
[-C--:B------:R-:W-:Y:S01]  /*2fcd0*/  FMUL.FTZ R30, R46, R18.reuse ;  /* 0x000000122e1e7220 */ /* 0x080fe20000410000 */
[-C--:B------:R-:W-:Y:S01]  /*2fce0*/  FMUL.FTZ R46, R49, R18.reuse ;  /* 0x00000012312e7220 */ /* 0x080fe20000410000 */
[-C--:B------:R-:W-:Y:S01]  /*2fcf0*/  FMUL.FTZ R73, R33, R18.reuse ;  /* 0x0000001221497220 */ /* 0x080fe20000410000 */
[----:B------:R-:W-:Y:S01]  /*2fd00*/  SHF.R.S32.HI R49, RZ, 0x1f, R48 ;  /* 0x0000001fff317819 */ /* 0x000fe20000011430 */
[-C--:B0-----:R-:W-:Y:S01]  /*2fd10*/  FMUL.FTZ R2, R26, R18.reuse ;  /* 0x000000121a027220 */ /* 0x081fe20000410000 */
[-C--:B------:R-:W-:Y:S01]  /*2fd20*/  FMUL.FTZ R33, R50, R18.reuse ;  /* 0x0000001232217220 */ /* 0x080fe20000410000 */
[----:B------:R-:W-:Y:S01]  /*2fd30*/  FMUL.FTZ R26, R42, R18 ;  /* 0x000000122a1a7220 */ /* 0x000fe20000410000 */
[----:B------:R-:W-:Y:S01]  /*2fd40*/  LEA.HI R50, R49, R48, RZ, 0x2 ;  /* 0x0000003031327211 */ /* 0x000fe200078f10ff */
[-C--:B------:R-:W-:Y:S01]  /*2fd50*/  FMUL.FTZ R42, R44, R18.reuse ;  /* 0x000000122c2a7220 */ /* 0x080fe20000410000 */
[-C--:B------:R-:W-:Y:S01]  /*2fd60*/  FMUL.FTZ R14, R34, R18.reuse ;  /* 0x00000012220e7220 */ /* 0x080fe20000410000 */
[-C--:B------:R-:W-:Y:S01]  /*2fd70*/  FMUL.FTZ R44, R52, R18.reuse ;  /* 0x00000012342c7220 */ /* 0x080fe20000410000 */
[----:B------:R-:W-:Y:S01]  /*2fd80*/  FMUL.FTZ R34, R51, R18 ;  /* 0x0000001233227220 */ /* 0x000fe20000410000 */
[----:B------:R-:W-:-:S02]  /*2fd90*/  LEA.HI R52, R38, R81, RZ, 0x2 ;  /* 0x0000005126347211 */ /* 0x000fc400078f10ff */
[--C-:B------:R-:W-:Y:S02]  /*2fda0*/  SHF.R.S32.HI R51, RZ, 0x2, R50.reuse ;  /* 0x00000002ff337819 */ /* 0x100fe40000011432 */
[----:B------:R-:W-:Y:S01]  /*2fdb0*/  SHF.R.S32.HI R38, RZ, 0x1f, R50 ;  /* 0x0000001fff267819 */ /* 0x000fe20000011432 */
[----:B------:R-:W-:Y:S01]  /*2fdc0*/  FMUL.FTZ R74, R54, R18 ;  /* 0x00000012364a7220 */ /* 0x000fe20000410000 */
[----:B------:R-:W-:Y:S02]  /*2fdd0*/  LOP3.LUT R54, R52, 0xfffffffc, RZ, 0xc0, !PT ;  /* 0xfffffffc34367812 */ /* 0x000fe400078ec0ff */
[----:B------:R-:W-:Y:S02]  /*2fde0*/  LEA.HI R52, R38, R51, RZ, 0x3 ;  /* 0x0000003326347211 */ /* 0x000fe400078f18ff */
[----:B------:R-:W-:Y:S02]  /*2fdf0*/  SHF.R.S32.HI R38, RZ, 0x7, R39 ;  /* 0x00000007ff267819 */ /* 0x000fe40000011427 */
[----:B------:R-:W-:Y:S01]  /*2fe00*/  LEA.HI R49, R49, R48, RZ, 0x5 ;  /* 0x0000003031317211 */ /* 0x000fe200078f28ff */
[----:B------:R-:W-:Y:S01]  /*2fe10*/  IMAD.IADD R54, R81, 0x1, -R54 ;  /* 0x0000000151367824 */ /* 0x000fe200078e0a36 */
        /* <DEDUP_REMOVED lines=15> */
[----:B------:R-:W-:Y:S01]  /*2ff10*/  @P0 IMAD.HI.U32 R79, R56, R79, RZ ;  /* 0x0000004f384f0227 */ /* 0x000fe200078e00ff */
[----:B------:R-:W-:-:S04]  /*2ff20*/  LOP3.LUT R49, R50, 0x7ffffffc, RZ, 0xc0, !PT ;  /* 0x7ffffffc32317812 */ /* 0x000fc800078ec0ff */
[----:B------:R-:W-:Y:S01]  /*2ff30*/  @P0 SHF.R.U32.HI R56, RZ, R76, R79 ;  /* 0x0000004cff380219 */ /* 0x000fe2000001164f */
[----:B------:R-:W-:Y:S01]  /*2ff40*/  FMUL.FTZ R64, R64, R18 ;  /* 0x0000001240407220 */ /* 0x000fe20000410000 */
[----:B------:R-:W-:-:S03]  /*2ff50*/  IMAD.MOV.U32 R51, RZ, RZ, -0x60 ;  /* 0xffffffa0ff337424 */ /* 0x000fc600078e00ff */
[----:B------:R-:W0:Y:S01]  /*2ff60*/  SHFL.IDX PT, R50, R56, RZ, 0x1c1f ;  /* 0x001c1fff38327589 */ /* 0x000e2200000e0000 */
[-C--:B------:R-:W-:Y:S01]  /*2ff70*/  FMUL.FTZ R11, R27, R18.reuse ;  /* 0x000000121b0b7220 */ /* 0x080fe20000410000 */
[-C--:B------:R-:W-:Y:S01]  /*2ff80*/  FMUL.FTZ R15, R35, R18.reuse ;  /* 0x00000012230f7220 */ /* 0x080fe20000410000 */
[-C--:B------:R-:W-:Y:S01]  /*2ff90*/  FMUL.FTZ R78, R37, R18.reuse ;  /* 0x00000012254e7220 */ /* 0x080fe20000410000 */
[-C--:B------:R-:W-:Y:S01]  /*2ffa0*/  FMUL.FTZ R27, R43, R18.reuse ;  /* 0x000000122b1b7220 */ /* 0x080fe20000410000 */
[-C--:B------:R-:W-:Y:S01]  /*2ffb0*/  FMUL.FTZ R35, R59, R18.reuse ;  /* 0x000000123b237220 */ /* 0x080fe20000410000 */
[-C--:B------:R-:W-:Y:S01]  /*2ffc0*/  FMUL.FTZ R43, R45, R18.reuse ;  /* 0x000000122d2b7220 */ /* 0x080fe20000410000 */
[-C--:B------:R-:W-:Y:S01]  /*2ffd0*/  FMUL.FTZ R37, R63, R18.reuse ;  /* 0x000000123f257220 */ /* 0x080fe20000410000 */
[----:B------:R2:W3:Y:S01]  /*2ffe0*/  MUFU.TANH R59, R64 ;  /* 0x00000040003b7308 */ /* 0x0004e20000002400 */
[----:B------:R-:W-:Y:S02]  /*2fff0*/  IMAD.IADD R49, R48, 0x1, -R49 ;  /* 0x0000000130317824 */ /* 0x000fe400078e0a31 */
        /* <DEDUP_REMOVED lines=18> */
[----:B------:R-:W-:-:S02]  /*30120*/  IMAD R48, R10, R51, 0x1 ;  /* 0x000000010a307424 */ /* 0x000fc400078e0233 */
[----:B--2---:R-:W-:Y:S01]  /*30130*/  FMUL.FTZ R64, R71, R18 ;  /* 0x0000001247407220 */ /* 0x004fe20000410000 */
[----:B------:R-:W2:Y:S01]  /*30140*/  MUFU.TANH R9, R9 ;  /* 0x0000000900097308 */ /* 0x000ea20000002400 */
[----:B------:R-:W-:Y:S01]  /*30150*/  IMAD R48, R49, -0x2, R48 ;  /* 0xfffffffe31307824 */ /* 0x000fe200078e0230 */
[----:B------:R-:W-:-:S06]  /*30160*/  LOP3.LUT R18, RZ, R19, RZ, 0x33, !PT ;  /* 0x00000013ff127212 */ /* 0x000fcc00078e33ff */
        /* <DEDUP_REMOVED lines=69> */
.L_x_3778:
[----:B------:R-:W-:Y:S05]  /*305c0*/  BSYNC B4 ;  /* 0x0000000000047941 */ /* 0x000fea0003800000 */
.L_x_3777:
[----:B------:R-:W-:Y:S01]  /*305d0*/  LOP3.LUT R18, RZ, R18, RZ, 0x33, !PT ;  /* 0x00000012ff127212 */ /* 0x000fe200078e33ff */
[----:B------:R-:W-:Y:S06]  /*305e0*/  BRA `(.L_x_3779) ;  /* 0x0000000000287947 */ /* 0x000fec0003800000 */
.L_x_3776:
        /* <DEDUP_REMOVED lines=10> */
.L_x_3779:
[----:B------:R-:W-:Y:S05]  /*30690*/  BSYNC B3 ;  /* 0x0000000000037941 */ /* 0x000fea0003800000 */
.L_x_3775:
[----:B------:R-:W-:-:S05]  /*306a0*/  IMAD R18, R7, R18, R71 ;  /* 0x0000001207127224 */ /* 0x000fca00078e0247 */
[----:B------:R-:W-:Y:S02]  /*306b0*/  VIMNMX R55, R55, R18, !PT ;  /* 0x0000001237377248 */ /* 0x000fe40007fe0100 */
[----:B------:R-:W-:-:S07]  /*306c0*/  VIADDMNMX R58, R18, R7, R58, PT ;  /* 0x00000007123a7246 */ /* 0x000fce000380013a */
.L_x_3774:
[----:B------:R-:W-:Y:S05]  /*306d0*/  BSYNC B2 ;  /* 0x0000000000027941 */ /* 0x000fea0003800000 */
.L_x_3773:
        /* <DEDUP_REMOVED lines=136> */
.L_x_3785:
[----:B------:R-:W-:Y:S05]  /*30f60*/  BSYNC B4 ;  /* 0x0000000000047941 */ /* 0x000fea0003800000 */
.L_x_3784:
[----:B------:R-:W-:Y:S01]  /*30f70*/  LOP3.LUT R8, RZ, R8, RZ, 0x33, !PT ;  /* 0x00000008ff087212 */ /* 0x000fe200078e33ff */
[----:B------:R-:W-:Y:S06]  /*30f80*/  BRA `(.L_x_3786) ;  /* 0x0000000000287947 */ /* 0x000fec0003800000 */
.L_x_3783:
        /* <DEDUP_REMOVED lines=10> */
.L_x_3786:
[----:B------:R-:W-:Y:S05]  /*31030*/  BSYNC B3 ;  /* 0x0000000000037941 */ /* 0x000fea0003800000 */
.L_x_3782:
[----:B------:R-:W-:-:S05]  /*31040*/  IMAD R8, R7, R8, R71 ;  /* 0x0000000807087224 */ /* 0x000fca00078e0247 */
[----:B------:R-:W-:Y:S02]  /*31050*/  VIADDMNMX R68, R8, R7, R68, PT ;  /* 0x0000000708447246 */ /* 0x000fe40003800144 */
[----:B------:R-:W-:-:S07]  /*31060*/  VIMNMX R65, R65, R8, !PT ;  /* 0x0000000841417248 */ /* 0x000fce0007fe0100 */
.L_x_3781:
[----:B------:R-:W-:Y:S05]  /*31070*/  BSYNC B2 ;  /* 0x0000000000027941 */ /* 0x000fea0003800000 */
.L_x_3780:
        /* <DEDUP_REMOVED lines=77> */
[----:B------:R-:W-:Y:S02]  /*31550*/  ISETP.GT.AND P2, PT, R65, 0x49, !P2 ;  /* 0x000000494100780c */ /* 0x000fe40005744270 */
[----:B------:R-:W-:Y:S02]  /*31560*/  ISETP.LT.OR P1, PT, R68, 0x49, P1 ;  /* 0x000000494400780c */ /* 0x000fe40000f21670 */
[----:B------:R-:W-:Y:S02]  /*31570*/  FSEL R35, R35, -INF , !P0 ;  /* 0xff80000023237808 */ /* 0x000fe40004000000 */
[----:B------:R-:W-:-:S02]  /*31580*/  ISETP.GT.AND P3, PT, R65, 0x50, !P3 ;  /* 0x000000504100780c */ /* 0x000fc40005f64270 */
[----:B------:R-:W-:Y:S02]  /*31590*/  ISETP.LT.OR P2, PT, R68, 0x4a, P2 ;  /* 0x0000004a4400780c */ /* 0x000fe40001741670 */
        /* <DEDUP_REMOVED lines=51> */
[----:B------:R-:W-:Y:S01]  /*318d0*/  FMNMX.FTZ R7, R35, R24, !PT ;  /* 0x0000001823077209 */ /* 0x000fe20007810000 */
[----:B------:R-:W2:Y:S01]  /*318e0*/  LD.E R70, desc[UR4][R8.64+0x20] ;  /* 0x0000200408467980 */ /* 0x000ea2000c101900 */
        /* <DEDUP_REMOVED lines=99> */
[----:B------:R-:W-:Y:S01]  /*31f20*/  FFMA.FTZ R174, R34, R65, -R8 ;  /* 0x0000004122ae7223 */ /* 0x000fe20000010808 */
[----:B--2---:R-:W-:-:S06]  /*31f30*/  FADD.FTZ R34, R154, R21 ;  /* 0x000000159a227221 */ /* 0x004fcc0000010000 */
[----:B------:R-:W2:Y:S01]  /*31f40*/  MUFU.EX2 R19, R19 ;  /* 0x0000001300137308 */ /* 0x000ea20000000800 */
[----:B------:R-:W-:Y:S01]  /*31f50*/  FADD.FTZ R9, R155, R32 ;  /* 0x000000209b097221 */ /* 0x000fe20000010000 */
[----:B------:R-:W-:-:S06]  /*31f60*/  FFMA.FTZ R167, R59, R65, -R8 ;  /* 0x000000413ba77223 */ /* 0x000fcc0000010808 */
        /* <DEDUP_REMOVED lines=239> */
[----:B------:R-:W-:-:S03]  /*32e60*/  FMUL.FTZ R107, R24, R107 ;  /* 0x0000006b186b7220 */ /* 0x000fc60000410000 */
[----:B------:R-:W2:Y:S04]  /*32e70*/  LD.E R138, desc[UR20][R8.64+0x1b8] ;  /* 0x0001b814088a7980 */ /* 0x000ea8000c101900 */
[----:B------:R-:W2:Y:S04]  /*32e80*/  LD.E R136, desc[UR22][R8.64+0x1bc] ;  /* 0x0001bc1608887980 */ /* 0x000ea8000c101900 */
[----:B------:R-:W2:Y:S04]  /*32e90*/  LD.E R144, desc[UR10][R8.64+0x1c8] ;  /* 0x0001c80a08907980 */ /* 0x000ea8000c101900 */
[----:B------:R-:W2:Y:S04]  /*32ea0*/  LD.E R140, desc[UR12][R8.64+0x1cc] ;  /* 0x0001cc0c088c7980 */ /* 0x000ea8000c101900 */
[----:B------:R-:W2:Y:S04]  /*32eb0*/  LD.E R142, desc[UR14][R8.64+0x1d8] ;  /* 0x0001d80e088e7980 */ /* 0x000ea8000c101900 */
[----:B------:R-:W2:Y:S04]  /*32ec0*/  LD.E R190, desc[UR16][R8.64+0x1dc] ;  /* 0x0001dc1008be7980 */ /* 0x000ea8000c101900 */
[----:B------:R-:W2:Y:S04]  /*32ed0*/  LD.E R146, desc[UR18][R8.64+0x1e8] ;  /* 0x0001e81208927980 */ /* 0x000ea8000c101900 */
[----:B------:R0:W-:Y:S04]  /*32ee0*/  ST.E desc[UR4][R8.64+0xb0], R107 ;  /* 0x0000b06b08007985 */ /* 0x0001e8000c101904 */
[----:B------:R-:W2:Y:S04]  /*32ef0*/  LD.E R150, desc[UR20][R8.64+0x1ec] ;  /* 0x0001ec1408967980 */ /* 0x000ea8000c101900 */
[----:B------:R-:W2:Y:S01]  /*32f00*/  LD.E R148, desc[UR22][R8.64+0x1f8] ;  /* 0x0001f81608947980 */ /* 0x000ea2000c101900 */
[----:B0-----:R-:W-:-:S03]  /*32f10*/  FMUL.FTZ R107, R24, R83 ;  /* 0x00000053186b7220 */ /* 0x001fc60000410000 */
        /* <DEDUP_REMOVED lines=234> */
[C---:B---3--:R-:W-:Y:S01]  /*33dc0*/  FMUL.FTZ R35, R7.reuse, R146 ;  /* 0x0000009207237220 */ /* 0x048fe20000410000 */
[C---:B------:R-:W-:Y:S02]  /*33dd0*/  FMUL.FTZ R83, R7.reuse, R83 ;  /* 0x0000005307537220 */ /* 0x040fe40000410000 */
[----:B------:R3:W-:Y:S01]  /*33de0*/  ST.E desc[UR4][R8.64+0x1c8], R3 ;  /* 0x0001c80308007985 */ /* 0x0007e2000c101904 */
[C---:B0-----:R-:W-:Y:S01]  /*33df0*/  FMUL.FTZ R37, R7.reuse, R150 ;  /* 0x0000009607257220 */ /* 0x041fe20000410000 */
[C---:B-1----:R-:W-:Y:S02]  /*33e00*/  FMUL.FTZ R29, R7.reuse, R190 ;  /* 0x000000be071d7220 */ /* 0x042fe40000410000 */
[----:B------:R0:W-:Y:S01]  /*33e10*/  ST.E desc[UR8][R8.64+0x1cc], R31 ;  /* 0x0001cc1f08007985 */ /* 0x0001e2000c101908 */
[----:B--2---:R-:W-:-:S03]  /*33e20*/  FMUL.FTZ R39, R7, R148 ;  /* 0x0000009407277220 */ /* 0x004fc60000410000 */
[----:B------:R-:W-:Y:S04]  /*33e30*/  ST.E desc[UR10][R8.64+0x1d8], R33 ;  /* 0x0001d82108007985 */ /* 0x000fe8000c10190a */
[----:B------:R-:W-:Y:S04]  /*33e40*/  ST.E desc[UR6][R8.64+0x1dc], R29 ;  /* 0x0001dc1d08007985 */ /* 0x000fe8000c101906 */
[----:B------:R-:W-:Y:S04]  /*33e50*/  ST.E desc[UR12][R8.64+0x1e8], R35 ;  /* 0x0001e82308007985 */ /* 0x000fe8000c10190c */
[----:B------:R-:W-:Y:S04]  /*33e60*/  ST.E desc[UR14][R8.64+0x1ec], R37 ;  /* 0x0001ec2508007985 */ /* 0x000fe8000c10190e */
[----:B------:R-:W-:Y:S04]  /*33e70*/  ST.E desc[UR16][R8.64+0x1f8], R39 ;  /* 0x0001f82708007985 */ /* 0x000fe8000c101910 */
[----:B------:R1:W-:Y:S04]  /*33e80*/  ST.E desc[UR18][R8.64+0x1fc], R83 ;  /* 0x0001fc5308007985 */ /* 0x0003e8000c101912 */
[----:B---3--:R-:W2:Y:S01]  /*33e90*/  LDL.64 R2, [R0+0x80] ;  /* 0x0000800000027983 */ /* 0x008ea20000100a00 */
[----:B------:R-:W-:-:S02]  /*33ea0*/  LEA.HI R24, R6, 0x8, RZ, 0x19 ;  /* 0x0000000806187811 */ /* 0x000fc400078fc8ff */
[----:B------:R-:W-:Y:S01]  /*33eb0*/  R2UR UR28, R4 ;  /* 0x00000000041c72ca */ /* 0x000fe200000e0000 */
[----:B0-----:R-:W3:Y:S02]  /*33ec0*/  LDL.64 R30, [R0] ;  /* 0x00000000001e7983 */ /* 0x001ee40000100a00 */
[----:B------:R0:W-:Y:S01]  /*33ed0*/  BAR.SYNC.DEFER_BLOCKING R24, 0x100 ;  /* 0x000400180000751d */ /* 0x0001e20000010000 */
[----:B------:R-:W-:-:S05]  /*33ee0*/  R2UR UR29, R5 ;  /* 0x00000000051d72ca */ /* 0x000fca00000e0000 */
[----:B------:R-:W4:Y:S04]  /*33ef0*/  LDL.64 R6, [R0+0x98] ;  /* 0x0000980000067983 */ /* 0x000f280000100a00 */
[----:B-1----:R-:W4:Y:S04]  /*33f00*/  LDL.64 R8, [R0+0x88] ;  /* 0x0000880000087983 */ /* 0x002f280000100a00 */
        /* <DEDUP_REMOVED lines=64> */
[----:B0-----:R-:W2:Y:S04]  /*34310*/  LD.E R24, desc[UR26][R2.64+0x100] ;  /* 0x0001001a02187980 */ /* 0x001ea8000c101900 */
        /* <DEDUP_REMOVED lines=218> */
[----:B0-----:R-:W4:Y:S01]  /*350c0*/  LD.E R29, desc[UR22][R2.64+0x14] ;  /* 0x00001416021d7980 */ /* 0x001f22000c101900 */
[----:B------:R-:W-:Y:S02]  /*350d0*/  F2FP.F16.F32.PACK_AB R154, R27, R154 ;  /* 0x0000009a1b9a723e */ /* 0x000fe400000000ff */
[----:B------:R-:W-:Y:S01]  /*350e0*/  F2FP.F16.F32.PACK_AB R153, R26, R153 ;  /* 0x000000991a99723e */ /* 0x000fe200000000ff */
[----:B------:R-:W4:Y:S01]  /*350f0*/  LD.E R25, desc[UR30][R2.64+0x4] ;  /* 0x0000041e02197980 */ /* 0x000f22000c101900 */
[----:B------:R-:W-:-:S03]  /*35100*/  F2FP.F16.F32.PACK_AB R155, R28, R155 ;  /* 0x0000009b1c9b723e */ /* 0x000fc600000000ff */
        /* <DEDUP_REMOVED lines=128> */
[----:B------:R-:W-:Y:S01]  /*35910*/  R2UR UR7, R7 ;  /* 0x00000000070772ca */ /* 0x000fe200000e0000 */
[----:B------:R-:W-:Y:S01]  /*35920*/  VOTEU.ANY UP0, P0 ;  /* 0x00000000003f7886 */ /* 0x000fe20000000100 */
        /* <DEDUP_REMOVED lines=52> */
[----:B------:R-:W-:Y:S02]  /*35c70*/  R2UR UR4, R4 ;  /* 0x00000000040472ca */ /* 0x000fe400000e0000 */
[----:B------:R-:W-:-:S13]  /*35c80*/  R2UR UR5, R5 ;  /* 0x00000000050572ca */ /* 0x000fda00000e0000 */
        /* <DEDUP_REMOVED lines=3849> */
[----:B------:R-:W-:-:S04]  /*44d20*/  R2UR UR7, R7 ;  /* 0x00000000070772ca */ /* 0x000fc800000e0000 */
[----:B------:R-:W-:Y:S02]  /*44d30*/  R2UR UR6, R6 ;  /* 0x00000000060672ca */ /* 0x000fe400000e0000 */
[----:B------:R-:W-:Y:S02]  /*44d40*/  F2FP.F16.F32.PACK_AB R188, R187, R188 ;  /* 0x000000bcbbbc723e */ /* 0x000fe400000000ff */
        /* <DEDUP_REMOVED lines=1174> */
.L_x_3788:
[----:B------:R-:W-:Y:S05]  /*496b0*/  BSYNC B2 ;  /* 0x0000000000027941 */ /* 0x000fea0003800000 */
.L_x_3787:
[C---:B------:R-:W-:Y:S02]  /*496c0*/  R2UR UR6, R4.reuse ;  /* 0x00000000040672ca */ /* 0x040fe400000e0000 */
[C---:B------:R-:W-:Y:S02]  /*496d0*/  R2UR UR7, R5.reuse ;  /* 0x00000000050772ca */ /* 0x040fe400000e0000 */
[----:B------:R-:W-:Y:S02]  /*496e0*/  R2UR UR4, R4 ;  /* 0x00000000040472ca */ /* 0x000fe400000e0000 */
[----:B------:R-:W-:-:S09]  /*496f0*/  R2UR UR5, R5 ;  /* 0x00000000050572ca */ /* 0x000fd200000e0000 */
[----:B------:R-:W2:Y:S04]  /*49700*/  LD.E.64 R2, desc[UR6][R8.64+0x20] ;  /* 0x0000200608027980 */ /* 0x000ea8000c101b00 */
[----:B------:R-:W3:Y:S01]  /*49710*/  LD.E R0, desc[UR4][R8.64+0xc] ;  /* 0x00000c0408007980 */ /* 0x000ee2000c101900 */
[----:B--2---:R-:W-:Y:S01]  /*49720*/  MOV R3, R2 ;  /* 0x0000000200037202 */ /* 0x004fe20000000f00 */
[----:B------:R-:W-:-:S04]  /*49730*/  IMAD.MOV.U32 R2, RZ, RZ, R224 ;  /* 0x000000ffff027224 */ /* 0x000fc800078e00e0 */
[----:B-----5:R-:W-:-:S05]  /*49740*/  IMAD R3, R6, 0x8, R3 ;  /* 0x0000000806037824 */ /* 0x020fca00078e0203 */
[----:B---3--:R-:W-:Y:S01]  /*49750*/  PRMT R0, R0, 0x654, R3 ;  /* 0x0000065400007816 */ /* 0x008fe20000000003 */
[----:B------:R-:W-:-:S03]  /*49760*/  IMAD.MOV.U32 R3, RZ, RZ, 0x0 ;  /* 0x00000000ff037424 */ /* 0x000fc600078e00ff */
[----:B------:R0:W-:Y:S02]  /*49770*/  SYNCS.ARRIVE.TRANS64.RED.A1T0 RZ, [R0+URZ], RZ ;  /* 0x000000ff00ff79a7 */ /* 0x0001e4000810043f */
[----:B0-----:R-:W-:Y:S05]  /*49780*/  RET.REL.NODEC R2 `(_ZN7cutlass13device_kernelIN5flash11enable_sm90INS1_16FlashAttnFwdSm90INS1_25CollectiveMainloopFwdSm90ILi2EN4cute5tupleIJNS5_1CILi1EEES8_S8_EEENS6_IJNS7_ILi128EEENS7_ILi96EEENS7_ILi64EEEEEELi256ENS_6half_tEfNS_4arch4Sm90ELb0ELb1ELb1ELb1ELb1ELb0ELb1ELb1ELb0ELb1ELb0ELb0EEENS1_21CollectiveEpilogueFwdINS6_IJSA_NS7_ILi256EEESB_EEES9_SE_SG_Li256ELb1ELb1ELb0ELb0EEENS1_36VarlenDynamicPersistentTileSchedulerILi128ELi96ELi256ELi128ELb0ELb1ELb1ELb1ELb0ELb1EEEEEEEEEvNT_6ParamsE) ;  /* 0xfffffb68021c7950 */ /* 0x001fea0003c3ffff */
.L_x_3763:
[----:B0-----:R0:W1:Y:S02]  /*49790*/  SYNCS.PHASECHK.TRANS64.TRYWAIT P0, [R2+URZ], R3 ;  /* 0x00000003020075a7 */ /* 0x001064000800017f */
[----:B-1----:R-:W-:Y:S05]  /*497a0*/  @!P0 NANOSLEEP.SYNCS 0x989680 ;  /* 0x009896800000895d */ /* 0x002fea0003900000 */
[----:B------:R-:W1:Y:S02]  /*497b0*/  @!P0 SYNCS.PHASECHK.TRANS64 P0, [R2+URZ], R3 ;  /* 0x00000003020085a7 */ /* 0x000e64000800007f */
[----:B-1----:R-:W-:Y:S05]  /*497c0*/  @!P0 BRA `(.L_x_3763) ;  /* 0xfffffffc00f08947 */ /* 0x002fea000383ffff */
[----:B------:R-:W-:Y:S05]  /*497d0*/  BRA `(.L_x_3762) ;  /* 0xfffffe4400dc7947 */ /* 0x000fea000383ffff */
.L_x_3770:
[----:B0-----:R0:W1:Y:S02]  /*497e0*/  SYNCS.PHASECHK.TRANS64.TRYWAIT P0, [R8+URZ], R9 ;  /* 0x00000009080075a7 */ /* 0x001064000800017f */
[----:B-1----:R-:W-:Y:S05]  /*497f0*/  @!P0 NANOSLEEP.SYNCS 0x989680 ;  /* 0x009896800000895d */ /* 0x002fea0003900000 */
[----:B------:R-:W1:Y:S02]  /*49800*/  @!P0 SYNCS.PHASECHK.TRANS64 P0, [R8+URZ], R9 ;  /* 0x00000009080085a7 */ /* 0x000e64000800007f */
[----:B-1----:R-:W-:Y:S05]  /*49810*/  @!P0 BRA `(.L_x_3770) ;  /* 0xfffffffc00f08947 */ /* 0x002fea000383ffff */
[----:B------:R-:W-:Y:S05]  /*49820*/  BRA `(.L_x_3769) ;  /* 0xfffffe4c00b07947 */ /* 0x000fea000383ffff */
.L_x_3789:
        /* <DEDUP_REMOVED lines=13> */
.L_x_6459:


//--------------------- .text._ZN7cutlass13device_kernelIN5flash11enable_sm90INS1_16FlashAttnFwdSm90INS1_25CollectiveMainloopFwdSm90ILi2EN4cute5tupleIJNS5_1CILi1EEES8_S8_EEENS6_IJNS7_ILi128EEENS7_ILi96EEENS7_ILi64EEEEEELi256ENS_6half_tEfNS_4arch4Sm90ELb0ELb1ELb1ELb1ELb1ELb1ELb1ELb1ELb0ELb1ELb0ELb0EEENS1_21CollectiveEpilogueFwdINS6_IJSA_NS7_ILi256EEESB_EEES9_SE_SG_Li256ELb1ELb1ELb0ELb0EEENS1_36VarlenDynamicPersistentTileSchedulerILi128ELi96ELi256ELi128ELb0ELb1ELb1ELb1ELb0ELb1EEEEEEEEEvNT_6ParamsE --------------------------
	.section	.text._ZN7cutlass13device_kernelIN5flash11enable_sm90INS1_16FlashAttnFwdSm90INS1_25CollectiveMainloopFwdSm90ILi2EN4cute5tupleIJNS5_1CILi1EEES8_S8_EEENS6_IJNS7_ILi128EEENS7_ILi96EEENS7_ILi64EEEEEELi256ENS_6half_tEfNS_4arch4Sm90ELb0ELb1ELb1ELb1ELb1ELb1ELb1ELb1ELb0ELb1ELb0ELb0EEENS1_21CollectiveEpilogueFwdINS6_IJSA_NS7_ILi256EEESB_EEES9_SE_SG_Li256ELb1ELb1ELb0ELb0EEENS1_36VarlenDynamicPersistentTileSchedulerILi128ELi96ELi256ELi128ELb0ELb1ELb1ELb1ELb0ELb1EEEEEEEEEvNT_6ParamsE,"ax",@progbits
	.align	128
.text._ZN7cutlass13device_kernelIN5flash11enable_sm90INS1_16FlashAttnFwdSm90INS1_25CollectiveMainloopFwdSm90ILi2EN4cute5tupleIJNS5_1CILi1EEES8_S8_EEENS6_IJNS7_ILi128EEENS7_ILi96EEENS7_ILi64EEEEEELi256ENS_6half_tEfNS_4arch4Sm90ELb0ELb1ELb1ELb1ELb1ELb1ELb1ELb1ELb0ELb1ELb0ELb0EEENS1_21CollectiveEpilogueFwdINS6_IJSA_NS7_ILi256EEESB_EEES9_SE_SG_Li256ELb1ELb1ELb0ELb0EEENS1_36VarlenDynamicPersistentTileSchedulerILi128ELi96ELi256ELi128ELb0ELb1ELb1ELb1ELb0ELb1EEEEEEEEEvNT_6ParamsE:
        .type           _ZN7cutlass13device_kernelIN5flash11enable_sm90INS1_16FlashAttnFwdSm90INS1_25CollectiveMainloopFwdSm90ILi2EN4cute5tupleIJNS5_1CILi1EEES8_S8_EEENS6_IJNS7_ILi128EEENS7_ILi96EEENS7_ILi64EEEEEELi256ENS_6half_tEfNS_4arch4Sm90ELb0ELb1ELb1ELb1ELb1ELb1ELb1ELb1ELb0ELb1ELb0ELb0EEENS1_21CollectiveEpilogueFwdINS6_IJSA_NS7_ILi256EEESB_EEES9_SE_SG_Li256ELb1ELb1ELb0ELb0EEENS1_36VarlenDynamicPersistentTileSchedulerILi128ELi96ELi256ELi128ELb0ELb1ELb1ELb1ELb0ELb1EEEEEEEEEvNT_6ParamsE,@function
        .size           _ZN7cutlass13device_kernelIN5flash11enable_sm90INS1_16FlashAttnFwdSm90INS1_25CollectiveMainloopFwdSm90ILi2EN4cute5tupleIJNS5_1CILi1EEES8_S8_EEENS6_IJNS7_ILi128EEENS7_ILi96EEENS7_ILi64EEEEEELi256ENS_6half_tEfNS_4arch4Sm90ELb0ELb1ELb1ELb1ELb1ELb1ELb1ELb1ELb0ELb1ELb0ELb0EEENS1_21CollectiveEpilogueFwdINS6_IJSA_NS7_ILi256EEESB_EEES9_SE_SG_Li256ELb1ELb1ELb0ELb0EEENS1_36VarlenDynamicPersistentTileSchedulerILi128ELi96ELi256ELi128ELb0ELb1ELb1ELb1ELb0ELb1EEEEEEEEEvNT_6ParamsE,(.L_x_6461 - _ZN7cutlass13device_kernelIN5flash11enable_sm90INS1_16FlashAttnFwdSm90INS1_25CollectiveMainloopFwdSm90ILi2EN4cute5tupleIJNS5_1CILi1EEES8_S8_EEENS6_IJNS7_ILi128EEENS7_ILi96EEENS7_ILi64EEEEEELi256ENS_6half_tEfNS_4arch4Sm90ELb0ELb1ELb1ELb1ELb1ELb1ELb1ELb1ELb0ELb1ELb0ELb0EEENS1_21CollectiveEpilogueFwdINS6_IJSA_NS7_ILi256EEESB_EEES9_SE_SG_Li256ELb1ELb1ELb0ELb0EEENS1_36VarlenDynamicPersistentTileSchedulerILi128ELi96ELi256ELi128ELb0ELb1ELb1ELb1ELb0ELb1EEEEEEEEEvNT_6ParamsE)
        .other          _ZN7cutlass13device_kernelIN5flash11enable_sm90INS1_16FlashAttnFwdSm90INS1_25CollectiveMainloopFwdSm90ILi2EN4cute5tupleIJNS5_1CILi1EEES8_S8_EEENS6_IJNS7_ILi128EEENS7_ILi96EEENS7_ILi64EEEEEELi256ENS_6half_tEfNS_4arch4Sm90ELb0ELb1ELb1ELb1ELb1ELb1ELb1ELb1ELb0ELb1ELb0ELb0EEENS1_21CollectiveEpilogueFwdINS6_IJSA_NS7_ILi256EEESB_EEES9_SE_SG_Li256ELb1ELb1ELb0ELb0EEENS1_36VarlenDynamicPersistentTileSchedulerILi128ELi96ELi256ELi128ELb0ELb1ELb1ELb1ELb0ELb1EEEEEEEEEvNT_6ParamsE,@"STO_CUDA_ENTRY STV_DEFAULT"
_ZN7cutlass13device_kernelIN5flash11enable_sm90INS1_16FlashAttnFwdSm90INS1_25CollectiveMainloopFwdSm90ILi2EN4cute5tupleIJNS5_1CILi1EEES8_S8_EEENS6_IJNS7_ILi128EEENS7_ILi96EEENS7_ILi64EEEEEELi256ENS_6half_tEfNS_4arch4Sm90ELb0ELb1ELb1ELb1ELb1ELb1ELb1ELb1ELb0ELb1ELb0ELb0EEENS1_21CollectiveEpilogueFwdINS6_IJSA_NS7_ILi256EEESB_EEES9_SE_SG_Li256ELb1ELb1ELb0ELb0EEENS1_36VarlenDynamicPersistentTileSchedulerILi128ELi96ELi256ELi128ELb0ELb1ELb1ELb1ELb0ELb1EEEEEEEEEvNT_6ParamsE:
[----:B------:R-:W0:Y:S02]  /*0000*/  LDC R1, c[0x0][0x28] ;  /* 0x00000a00ff017b82 */ /* 0x000e240000000800 */
[----:B0-----:R-:W-:-:S05]  /*0010*/  VIADD R1, R1, 0xfffffb50 ;  /* 0xfffffb5001017836 */ /* 0x001fca0000000000 */
[----:B------:R-:W-:Y:S01]  /*0020*/  R2UR UR4, R1 ;  /* 0x00000000010472ca */ /* 0x000fe200000e0000 */
[----:B------:R-:W0:Y:S01]  /*0030*/  S2R R3, SR_TID.X ;  /* 0x0000000000037919 */ /* 0x000e220000002100 */
[----:B------:R-:W-:Y:S01]  /*0040*/  ELECT P0, URZ, PT ;  /* 0x00000000003f782f */ /* 0x000fe20003800000 */
[----:B------:R-:W-:Y:S01]  /*0050*/  BSSY B0, `(.L_x_3790) ;  /* 0x0000012000007945 */ /* 0x000fe20003800000 */
[----:B------:R-:W-:Y:S01]  /*0060*/  ULDC UR37, c[0x0][0x20] ;  /* 0x0000080000257ab9 */ /* 0x000fe20000000800 */
[----:B------:R-:W-:-:S08]  /*0070*/  ULDC UR36, c[0x0][0x24] ;  /* 0x0000090000247ab9 */ /* 0x000fd00000000800 */
[----:B------:R-:W-:-:S04]  /*0080*/  UIADD3 UR37, UP0, UR4, UR37, URZ ;  /* 0x0000002504257290 */ /* 0x000fc8000ff1e03f */
[----:B------:R-:W-:Y:S01]  /*0090*/  UIADD3.X UR36, URZ, UR36, URZ, UP0, !UPT ;  /* 0x000000243f247290 */ /* 0x000fe200087fe43f */
        /* <DEDUP_REMOVED lines=13> */
.L_x_3791:
[----:B------:R-:W-:Y:S05]  /*0170*/  BSYNC B0 ;  /* 0x0000000000007941 */ /* 0x000fea0003800000 */
.L_x_3790:
        /* <DEDUP_REMOVED lines=21> */
[----:B0-----:R0:W1:Y:S01]  /*02d0*/  @UP1 SYNCS.EXCH.64 URZ, [UR8+0x32400], UR4 ;  /* 0x03240004083f15b2 */ /* 0x0010620008000100 */
[----:B------:R0:W2:Y:S04]  /*02e0*/  @UP2 SYNCS.EXCH.64 URZ, [UR8+0x32410], UR4 ;  /* 0x03241004083f25b2 */ /* 0x0000a80008000100 */
[----:B------:R0:W3:Y:S01]  /*02f0*/  @UP3 SYNCS.EXCH.64 URZ, [UR8+0x32420], UR6 ;  /* 0x03242006083f35b2 */ /* 0x0000e20008000100 */
        /* <DEDUP_REMOVED lines=18> */
[----:B----4-:R-:W-:Y:S01]  /*0420*/  NOP ;  /* 0x0000000000007918 */ /* 0x010fe20000000000 */
.L_x_3792:
[----:B------:R-:W4:Y:S01]  /*0430*/  SHFL.IDX PT, R2, R0, RZ, 0x1f ;  /* 0x00001fff00027589 */ /* 0x000f2200000e0000 */
[----:B------:R-:W-:Y:S01]  /*0440*/  NOP ;  /* 0x0000000000007918 */ /* 0x000fe20000000000 */
[----:B----4-:R-:W-:-:S13]  /*0450*/  ISETP.NE.AND P0, PT, R2, RZ, PT ;  /* 0x000000ff0200720c */ /* 0x010fda0003f05270 */
        /* <DEDUP_REMOVED lines=19> */
.L_x_3793:
[----:B------:R-:W4:Y:S01]  /*0590*/  SHFL.IDX PT, R2, R0, RZ, 0x1f ;  /* 0x00001fff00027589 */ /* 0x000f2200000e0000 */
[----:B------:R-:W-:Y:S01]  /*05a0*/  NOP ;  /* 0x0000000000007918 */ /* 0x000fe20000000000 */
[----:B----4-:R-:W-:-:S13]  /*05b0*/  ISETP.NE.AND P0, PT, R2, RZ, PT ;  /* 0x000000ff0200720c */ /* 0x010fda0003f05270 */
        /* <DEDUP_REMOVED lines=14> */
[----:B----4-:R-:W-:Y:S01]  /*06a0*/  NOP ;  /* 0x0000000000007918 */ /* 0x010fe20000000000 */
.L_x_3794:
        /* <DEDUP_REMOVED lines=22> */
.L_x_3795:
        /* <DEDUP_REMOVED lines=22> */
.L_x_3796:
[----:B------:R-:W-:Y:S01]  /*0970*/  PLOP3.LUT P0, PT, PT, PT, UP0, 0x80, 0x0 ;  /* 0x000000000000781c */ /* 0x000fe20003f0f008 */
[----:B------:R-:W-:Y:S01]  /*0980*/  UMOV UR38, 0x1 ;  /* 0x0000000100267882 */ /* 0x000fe20000000000 */
[----:B------:R-:W-:Y:S01]  /*0990*/  NOP ;  /* 0x0000000000007918 */ /* 0x000fe20000000000 */
[----:B------:R-:W-:Y:S01]  /*09a0*/  USEL UR38, UR38, 0x2, !UP0 ;  /* 0x0000000226267887 */ /* 0x000fe2000c000000 */
[----:B------:R-:W-:Y:S01]  /*09b0*/  BSSY B9, `(.L_x_3797) ;  /* 0x000366d000097945 */ /* 0x000fe20003800000 */
[----:B------:R-:W-:Y:S01]  /*09c0*/  ULDC.64 UR44, c[0x0][0x208] ;  /* 0x00008200002c7ab9 */ /* 0x000fe20000000a00 */
[----:B------:R-:W-:Y:S02]  /*09d0*/  IMAD.U32 R16, RZ, RZ, UR37 ;  /* 0x00000025ff107e24 */ /* 0x000fe4000f8e00ff */
[----:B------:R-:W-:Y:S01]  /*09e0*/  IMAD.U32 R17, RZ, RZ, UR36 ;  /* 0x00000024ff117e24 */ /* 0x000fe2000f8e00ff */
[----:B0123--:R-:W-:Y:S06]  /*09f0*/  BAR.SYNC.DEFER_BLOCKING 0x0 ;  /* 0x0000000000007b1d */ /* 0x00ffec0000010000 */
[----:B------:R-:W-:Y:S05]  /*0a00*/  @!P0 BRA `(.L_x_3798) ;  /* 0x000002e400f08947 */ /* 0x000fea0003800000 */
.L_x_3799:
[----:B------:R-:W-:-:S08]  /*0a10*/  NOP ;  /* 0x0000000000007918 */ /* 0x000fd00000000000 */
[----:B------:R-:W0:Y:S02]  /*0a20*/  USETMAXREG.TRY_ALLOC.CTAPOOL UP0, 0xe8 ;  /* 0x000000e8000079c8 */ /* 0x000e240008000600 */
[----:B0-----:R-:W-:-:S13]  /*0a30*/  PLOP3.LUT P0, PT, PT, PT, UP0, 0x80, 0x0 ;  /* 0x000000000000781c */ /* 0x001fda0003f0f008 */
[----:B------:R-:W-:Y:S05]  /*0a40*/  @!P0 BRA `(.L_x_3799) ;  /* 0xfffffffc00f08947 */ /* 0x000fea000383ffff */
[----:B------:R-:W0:Y:S01]  /*0a50*/  S2R R0, SR_TID.X ;  /* 0x0000000000007919 */ /* 0x000e220000002100 */
[----:B------:R-:W1:Y:S01]  /*0a60*/  S2UR UR4, SR_CgaCtaId ;  /* 0x00000000000479c3 */ /* 0x000e620000008800 */
[----:B------:R-:W-:Y:S01]  /*0a70*/  MOV R148, 0x400 ;  /* 0x0000040000947802 */ /* 0x000fe20000000f00 */
[----:B------:R-:W-:-:S06]  /*0a80*/  UIADD3 UR39, UP0, UR37, 0x1f8, URZ ;  /* 0x000001f825277890 */ /* 0x000fcc000ff1e03f */
[----:B------:R-:W-:Y:S06]  /*0a90*/  BAR.ARV 0x8, 0x180 ;  /* 0x0206000000007b1d */ /* 0x000fec0000002000 */
[----:B------:R-:W-:Y:S01]  /*0aa0*/  UIADD3 UR40, UP1, UR37, 0x204, URZ ;  /* 0x0000020425287890 */ /* 0x000fe2000ff3e03f */
[----:B------:R-:W-:Y:S01]  /*0ab0*/  STL.64 [R1+0x1f8], RZ ;  /* 0x0001f8ff01007387 */ /* 0x000fe20000100a00 */
[----:B------:R-:W-:Y:S02]  /*0ac0*/  UIADD3.X UR41, URZ, UR36, URZ, UP0, !UPT ;  /* 0x000000243f297290 */ /* 0x000fe400087fe43f */
[----:B------:R-:W-:Y:S01]  /*0ad0*/  UIADD3.X UR42, URZ, UR36, URZ, UP1, !UPT ;  /* 0x000000243f2a7290 */ /* 0x000fe20008ffe43f */
[----:B------:R-:W-:Y:S04]  /*0ae0*/  STL [R1+0x200], RZ ;  /* 0x000200ff01007387 */ /* 0x000fe80000100800 */
[----:B------:R-:W-:Y:S01]  /*0af0*/  STL [R1+0x204], RZ ;  /* 0x000204ff01007387 */ /* 0x000fe20000100800 */
[----:B-1----:R-:W-:Y:S01]  /*0b00*/  IMAD.U32 R27, RZ, RZ, UR4 ;  /* 0x00000004ff1b7e24 */ /* 0x002fe2000f8e00ff */
[----:B------:R-:W-:-:S04]  /*0b10*/  ULDC UR4, c[0x0][0xd3c] ;  /* 0x00034f0000047ab9 */ /* 0x000fc80000000800 */
[----:B------:R-:W-:Y:S02]  /*0b20*/  LEA R148, R27, R148, 0x18 ;  /* 0x000000941b947211 */ /* 0x000fe400078ec0ff */
[----:B0-----:R-:W-:-:S04]  /*0b30*/  SHF.R.U32.HI R12, RZ, 0x7, R0 ;  /* 0x00000007ff0c7819 */ /* 0x001fc80000011600 */
[----:B------:R-:W-:-:S13]  /*0b40*/  ISETP.NE.AND P0, PT, R12, 0x1, PT ;  /* 0x000000010c00780c */ /* 0x000fda0003f05270 */
[----:B------:R-:W-:Y:S08]  /*0b50*/  @!P0 BAR.ARV 0x9, 0x100 ;  /* 0x0244000000008b1d */ /* 0x000ff00000002000 */
[----:B------:R-:W-:Y:S06]  /*0b60*/  BAR.SYNC.DEFER_BLOCKING 0x5, 0x180 ;  /* 0x0146000000007b1d */ /* 0x000fec0000010000 */
[----:B------:R-:W0:Y:S02]  /*0b70*/  LDS.128 R124, [R148+0x324d0] ;  /* 0x0324d000947c7984 */ /* 0x000e240000000c00 */
[----:B------:R-:W-:Y:S06]  /*0b80*/  BAR.ARV 0x4, 0x180 ;  /* 0x0106000000007b1d */ /* 0x000fec0000002000 */
[----:B0-----:R-:W-:-:S13]  /*0b90*/  ISETP.GE.AND P0, PT, R127, UR4, PT ;  /* 0x000000047f007c0c */ /* 0x001fda000bf06270 */
[----:B------:R-:W-:Y:S05]  /*0ba0*/  @P0 BRA `(.L_x_3800) ;  /* 0x0000036400340947 */ /* 0x000fea0003800000 */
[----:B------:R-:W-:Y:S02]  /*0bb0*/  VIADD R227, R0, 0xffffff80 ;  /* 0xffffff8000e37836 */ /* 0x000fe40000000000 */
[----:B------:R-:W-:Y:S02]  /*0bc0*/  VIADD R213, R12, 0x8 ;  /* 0x000000080cd57836 */ /* 0x000fe40000000000 */
[----:B------:R-:W-:Y:S01]  /*0bd0*/  IMAD.MOV.U32 R153, RZ, RZ, RZ ;  /* 0x000000ffff997224 */ /* 0x000fe200078e00ff */
[----:B------:R-:W-:Y:S01]  /*0be0*/  SHF.R.S32.HI R0, RZ, 0x1f, R227 ;  /* 0x0000001fff007819 */ /* 0x000fe200000114e3 */
[----:B------:R-:W-:-:S03]  /*0bf0*/  IMAD.MOV.U32 R158, RZ, RZ, RZ ;  /* 0x000000ffff9e7224 */ /* 0x000fc600078e00ff */
[CC--:B------:R-:W-:Y:S02]  /*0c00*/  LEA.HI R2, R0.reuse, R227.reuse, RZ, 0x7 ;  /* 0x000000e300027211 */ /* 0x0c0fe400078f38ff */
[-C--:B------:R-:W-:Y:S02]  /*0c10*/  LEA.HI R7, R0, R227.reuse, RZ, 0x4 ;  /* 0x000000e300077211 */ /* 0x080fe400078f20ff */
[----:B------:R-:W-:Y:S02]  /*0c20*/  LOP3.LUT R4, R2, 0xffffff80, RZ, 0xc0, !PT ;  /* 0xffffff8002047812 */ /* 0x000fe400078ec0ff */
[----:B------:R-:W-:Y:S02]  /*0c30*/  SHF.R.S32.HI R13, RZ, 0x7, R2 ;  /* 0x00000007ff0d7819 */ /* 0x000fe40000011402 */
[----:B------:R-:W-:Y:S01]  /*0c40*/  LEA.HI R9, R0, R227, RZ, 0x5 ;  /* 0x000000e300097211 */ /* 0x000fe200078f28ff */
[----:B------:R-:W-:Y:S01]  /*0c50*/  IMAD.IADD R11, R227, 0x1, -R4 ;  /* 0x00000001e30b7824 */ /* 0x000fe200078e0a04 */
[----:B------:R-:W-:Y:S01]  /*0c60*/  LEA.HI R2, R2, R13, RZ, 0x1 ;  /* 0x0000000d02027211 */ /* 0x000fe200078f08ff */
[----:B------:R-:W-:Y:S01]  /*0c70*/  STL [R1+0x474], R13 ;  /* 0x0004740d01007387 */ /* 0x000fe20000100800 */
[----:B------:R-:W-:-:S02]  /*0c80*/  SHF.R.S32.HI R10, RZ, 0x4, R7 ;  /* 0x00000004ff0a7819 */ /* 0x000fc40000011407 */
[----:B------:R-:W-:Y:S01]  /*0c90*/  SHF.R.S32.HI R3, RZ, 0x1f, R11 ;  /* 0x0000001fff037819 */ /* 0x000fe2000001140b */
[----:B------:R-:W-:Y:S01]  /*0ca0*/  STL [R1+0x46c], R11 ;  /* 0x00046c0b01007387 */ /* 0x000fe20000100800 */
[----:B------:R-:W-:Y:S02]  /*0cb0*/  LOP3.LUT R2, R2, 0x3fffffe, RZ, 0xc0, !PT ;  /* 0x03fffffe02027812 */ /* 0x000fe400078ec0ff */
[CC--:B------:R-:W-:Y:S02]  /*0cc0*/  LEA.HI R4, R3.reuse, R11.reuse, RZ, 0x2 ;  /* 0x0000000b03047211 */ /* 0x0c0fe400078f10ff */
[----:B------:R-:W-:Y:S02]  /*0cd0*/  LEA.HI R3, R3, R11, RZ, 0x5 ;  /* 0x0000000b03037211 */ /* 0x000fe400078f28ff */
[--C-:B------:R-:W-:Y:S02]  /*0ce0*/  SHF.R.S32.HI R5, RZ, 0x2, R4.reuse ;  /* 0x00000002ff057819 */ /* 0x100fe40000011404 */
[----:B------:R-:W-:-:S02]  /*0cf0*/  SHF.R.S32.HI R6, RZ, 0x1f, R4 ;  /* 0x0000001fff067819 */ /* 0x000fc40000011404 */
[----:B------:R-:W-:Y:S02]  /*0d00*/  SHF.R.S32.HI R3, RZ, 0x5, R3 ;  /* 0x00000005ff037819 */ /* 0x000fe40000011403 */
[----:B------:R-:W-:Y:S02]  /*0d10*/  LEA.HI R6, R6, R5, RZ, 0x3 ;  /* 0x0000000506067211 */ /* 0x000fe400078f18ff */
[----:B------:R-:W-:Y:S02]  /*0d20*/  IADD3 R2, R13, -R2, RZ ;  /* 0x800000020d027210 */ /* 0x000fe40007ffe0ff */
[----:B------:R-:W-:Y:S02]  /*0d30*/  LOP3.LUT R6, R6, 0xfffffff8, RZ, 0xc0, !PT ;  /* 0xfffffff806067812 */ /* 0x000fe400078ec0ff */
[C---:B------:R-:W-:Y:S02]  /*0d40*/  LOP3.LUT R8, R7.reuse, 0x3fffff0, RZ, 0xc0, !PT ;  /* 0x03fffff007087812 */ /* 0x040fe400078ec0ff */
[----:B------:R-:W-:Y:S01]  /*0d50*/  LEA.HI R7, R7, R10, RZ, 0x1 ;  /* 0x0000000a07077211 */ /* 0x000fe200078f08ff */
[----:B------:R-:W-:Y:S01]  /*0d60*/  IMAD.IADD R6, R5, 0x1, -R6 ;  /* 0x0000000105067824 */ /* 0x000fe200078e0a06 */
[----:B------:R-:W-:Y:S01]  /*0d70*/  LEA.HI R5, R0, R227, RZ, 0x3 ;  /* 0x000000e300057211 */ /* 0x000fe200078f18ff */
[----:B------:R-:W-:Y:S01]  /*0d80*/  IMAD.IADD R8, R227, 0x1, -R8 ;  /* 0x00000001e3087824 */ /* 0x000fe200078e0a08 */
[----:B------:R-:W-:Y:S01]  /*0d90*/  SHF.R.S32.HI R9, RZ, 0x5, R9 ;  /* 0x00000005ff097819 */ /* 0x000fe20000011409 */
[----:B------:R-:W-:Y:S01]  /*0da0*/  IMAD R3, R3, 0x10, R6 ;  /* 0x0000001003037824 */ /* 0x000fe200078e0206 */
[----:B------:R-:W-:-:S02]  /*0db0*/  SHF.R.S32.HI R218, RZ, 0x3, R5 ;  /* 0x00000003ffda7819 */ /* 0x000fc40000011405 */
[----:B------:R-:W-:Y:S01]  /*0dc0*/  LOP3.LUT R7, R7, 0x1ffffffe, RZ, 0xc0, !PT ;  /* 0x1ffffffe07077812 */ /* 0x000fe200078ec0ff */
[----:B------:R-:W-:Y:S01]  /*0dd0*/  IMAD R228, R2, 0x40, R3 ;  /* 0x0000004002e47824 */ /* 0x000fe200078e0203 */
[----:B------:R-:W-:Y:S01]  /*0de0*/  LEA.HI R2, R0, R227, RZ, 0x2 ;  /* 0x000000e300027211 */ /* 0x000fe200078f10ff */
[C---:B------:R-:W-:Y:S01]  /*0df0*/  IMAD R8, R9.reuse, 0x10, R8 ;  /* 0x0000001009087824 */ /* 0x040fe200078e0208 */
[----:B------:R-:W-:Y:S01]  /*0e00*/  LOP3.LUT R4, R4, 0x7ffffffc, RZ, 0xc0, !PT ;  /* 0x7ffffffc04047812 */ /* 0x000fe200078ec0ff */
[----:B------:R-:W-:Y:S01]  /*0e10*/  IMAD.IADD R7, R10, 0x1, -R7 ;  /* 0x000000010a077824 */ /* 0x000fe200078e0a07 */
[----:B------:R-:W-:Y:S01]  /*0e20*/  LOP3.LUT R0, R2, 0xfffffffc, RZ, 0xc0, !PT ;  /* 0xfffffffc02007812 */ /* 0x000fe200078ec0ff */
[----:B------:R-:W-:Y:S01]  /*0e30*/  IMAD.SHL.U32 R192, R9, 0x200, RZ ;  /* 0x0000020009c07824 */ /* 0x000fe200078e00ff */
[--C-:B------:R-:W-:Y:S01]  /*0e40*/  SHF.R.S32.HI R154, RZ, 0x2, R2.reuse ;  /* 0x00000002ff9a7819 */ /* 0x100fe20000011402 */
[----:B------:R-:W-:Y:S01]  /*0e50*/  IMAD R7, R8, 0x8, R7 ;  /* 0x0000000808077824 */ /* 0x000fe200078e0207 */
[----:B------:R-:W-:Y:S01]  /*0e60*/  SHF.R.S32.HI R3, RZ, 0x1f, R2 ;  /* 0x0000001fff037819 */ /* 0x000fe20000011402 */
[----:B------:R-:W-:Y:S01]  /*0e70*/  IMAD.IADD R193, R227, 0x1, -R0 ;  /* 0x00000001e3c17824 */ /* 0x000fe200078e0a00 */
[----:B------:R-:W-:Y:S01]  /*0e80*/  LOP3.LUT R2, R5, 0xfffffff8, RZ, 0xc0, !PT ;  /* 0xfffffff805027812 */ /* 0x000fe200078ec0ff */
[----:B------:R-:W-:Y:S01]  /*0e90*/  VIADD R166, R154, 0x40 ;  /* 0x000000409aa67836 */ /* 0x000fe20000000000 */
[----:B------:R-:W-:Y:S01]  /*0ea0*/  LEA.HI R3, R3, R154, RZ, 0x3 ;  /* 0x0000009a03037211 */ /* 0x000fe200078f18ff */
[C---:B------:R-:W-:Y:S01]  /*0eb0*/  IMAD.SHL.U32 R156, R193.reuse, 0x4, RZ ;  /* 0x00000004c19c7824 */ /* 0x040fe200078e00ff */
[----:B------:R-:W-:Y:S01]  /*0ec0*/  LEA.HI R0, R193, R193, RZ, 0x1 ;  /* 0x000000c1c1007211 */ /* 0x000fe200078f08ff */
[----:B------:R-:W-:Y:S01]  /*0ed0*/  IMAD.IADD R6, R227, 0x1, -R2 ;  /* 0x00000001e3067824 */ /* 0x000fe200078e0a02 */
[----:B------:R-:W-:Y:S01]  /*0ee0*/  LOP3.LUT R3, R3, 0xfffffff8, RZ, 0xc0, !PT ;  /* 0xfffffff803037812 */ /* 0x000fe200078ec0ff */
[----:B------:R-:W-:Y:S01]  /*0ef0*/  IMAD.SHL.U32 R206, R166, 0x40, RZ ;  /* 0x00000040a6ce7824 */ /* 0x000fe200078e00ff */
[----:B------:R-:W-:Y:S01]  /*0f00*/  SHF.R.S32.HI R5, RZ, 0x1f, R166 ;  /* 0x0000001fff057819 */ /* 0x000fe200000114a6 */
[----:B------:R-:W-:Y:S01]  /*0f10*/  IMAD.SHL.U32 R186, R6, 0x8, RZ ;  /* 0x0000000806ba7824 */ /* 0x000fe200078e00ff */
[----:B------:R0:W-:Y:S01]  /*0f20*/  STL [R1+0x464], R6 ;  /* 0x0004640601007387 */ /* 0x0001e20000100800 */
[----:B------:R-:W-:Y:S01]  /*0f30*/  LOP3.LUT R0, R0, 0x1ffffffe, RZ, 0xc0, !PT ;  /* 0x1ffffffe00007812 */ /* 0x000fe200078ec0ff */
[----:B------:R-:W-:Y:S01]  /*0f40*/  IMAD.IADD R4, R11, 0x1, -R4 ;  /* 0x000000010b047824 */ /* 0x000fe200078e0a04 */
[----:B------:R-:W-:Y:S01]  /*0f50*/  IADD3 R159, R156, 0x10, RZ ;  /* 0x000000109c9f7810 */ /* 0x000fe20007ffe0ff */
[C---:B------:R-:W-:Y:S01]  /*0f60*/  VIADD R188, R186.reuse, 0x40 ;  /* 0x00000040babc7836 */ /* 0x040fe20000000000 */
[----:B------:R-:W-:Y:S01]  /*0f70*/  LEA.HI R5, R5, R166, RZ, 0x3 ;  /* 0x000000a605057211 */ /* 0x000fe200078f18ff */
[C---:B------:R-:W-:Y:S01]  /*0f80*/  VIADD R187, R186.reuse, 0x80 ;  /* 0x00000080babb7836 */ /* 0x040fe20000000000 */
[C---:B------:R-:W-:Y:S01]  /*0f90*/  SHF.L.U32 R22, R193.reuse, 0x3, RZ ;  /* 0x00000003c1167819 */ /* 0x040fe200000006ff */
[----:B------:R-:W-:Y:S01]  /*0fa0*/  VIADD R189, R186, 0xc0 ;  /* 0x000000c0babd7836 */ /* 0x000fe20000000000 */
[----:B------:R-:W-:Y:S01]  /*0fb0*/  LOP3.LUT R206, R206, 0x1c0, RZ, 0xc0, !PT ;  /* 0x000001c0cece7812 */ /* 0x000fe200078ec0ff */
[----:B0-----:R-:W-:Y:S01]  /*0fc0*/  IMAD.IADD R6, R154, 0x1, -R3 ;  /* 0x000000019a067824 */ /* 0x001fe200078e0a03 */
[----:B------:R-:W-:Y:S01]  /*0fd0*/  SHF.R.S32.HI R23, RZ, 0x1f, R22 ;  /* 0x0000001fff177819 */ /* 0x000fe20000011416 */
[----:B------:R-:W-:Y:S01]  /*0fe0*/  IMAD.IADD R3, R193, 0x1, -R0 ;  /* 0x00000001c1037824 */ /* 0x000fe200078e0a00 */
[----:B------:R-:W-:Y:S01]  /*0ff0*/  SHF.R.S32.HI R0, RZ, 0x1f, R159 ;  /* 0x0000001fff007819 */ /* 0x000fe2000001149f */
[----:B------:R-:W-:Y:S01]  /*1000*/  IMAD.SHL.U32 R191, R6, 0x40, RZ ;  /* 0x0000004006bf7824 */ /* 0x000fe200078e00ff */
[----:B------:R-:W-:Y:S01]  /*1010*/  SHF.R.U32.HI R208, RZ, 0x3, R206 ;  /* 0x00000003ffd07819 */ /* 0x000fe200000116ce */
[----:B------:R-:W-:Y:S01]  /*1020*/  IMAD.SHL.U32 R5, R5, 0x40, RZ ;  /* 0x0000004005057824 */ /* 0x000fe200078e00ff */
[----:B------:R-:W-:Y:S01]  /*1030*/  LOP3.LUT R2, R206, 0x38, R22, 0xf8, !PT ;  /* 0x00000038ce027812 */ /* 0x000fe200078ef816 */
[----:B------:R0:W-:Y:S01]  /*1040*/  STL [R1+0x45c], R0 ;  /* 0x00045c0001007387 */ /* 0x0001e20000100800 */
[----:B------:R-:W-:Y:S01]  /*1050*/  LOP3.LUT R191, R191, 0x1c0, RZ, 0xc0, !PT ;  /* 0x000001c0bfbf7812 */ /* 0x000fe200078ec0ff */
[C---:B------:R-:W-:Y:S01]  /*1060*/  VIADD R152, R22.reuse, 0x20 ;  /* 0x0000002016987836 */ /* 0x040fe20000000000 */
[----:B------:R-:W-:Y:S01]  /*1070*/  LOP3.LUT R209, R5, 0xfffffe00, RZ, 0xc0, !PT ;  /* 0xfffffe0005d17812 */ /* 0x000fe200078ec0ff */
[----:B------:R1:W-:Y:S01]  /*1080*/  STL [R1+0x460], R6 ;  /* 0x0004600601007387 */ /* 0x0003e20000100800 */
[----:B------:R-:W-:Y:S01]  /*1090*/  SHF.R.U32.HI R207, RZ, 0x3, R191 ;  /* 0x00000003ffcf7819 */ /* 0x000fe200000116bf */
[C---:B------:R-:W-:Y:S01]  /*10a0*/  VIADD R163, R22.reuse, 0x40 ;  /* 0x0000004016a37836 */ /* 0x040fe20000000000 */
[----:B------:R-:W-:Y:S01]  /*10b0*/  LOP3.LUT R5, R209, R2, R208, 0xf6, !PT ;  /* 0x00000002d1057212 */ /* 0x000fe200078ef6d0 */
[C---:B------:R-:W-:Y:S01]  /*10c0*/  VIADD R162, R22.reuse, 0x60 ;  /* 0x0000006016a27836 */ /* 0x040fe20000000000 */
[----:B------:R-:W-:Y:S01]  /*10d0*/  SHF.R.S32.HI R217, RZ, 0x1f, R186 ;  /* 0x0000001fffd97819 */ /* 0x000fe200000114ba */
[----:B------:R-:W-:Y:S01]  /*10e0*/  VIADD R161, R22, 0x80 ;  /* 0x0000008016a17836 */ /* 0x000fe20000000000 */
[----:B0-----:R-:W-:Y:S01]  /*10f0*/  LOP3.LUT R0, R191, 0x18, R22, 0xf8, !PT ;  /* 0x00000018bf007812 */ /* 0x001fe200078ef816 */
[----:B------:R-:W-:Y:S01]  /*1100*/  IMAD R2, R5, 0x2, R148 ;  /* 0x0000000205027824 */ /* 0x000fe200078e0294 */
[----:B------:R-:W-:Y:S01]  /*1110*/  SHF.R.S32.HI R155, RZ, 0x1f, R152 ;  /* 0x0000001fff9b7819 */ /* 0x000fe20000011498 */
[----:B-1----:R-:W-:Y:S01]  /*1120*/  IMAD.SHL.U32 R6, R7, 0x8, RZ ;  /* 0x0000000807067824 */ /* 0x002fe200078e00ff */
[----:B------:R-:W-:Y:S01]  /*1130*/  LOP3.LUT R0, R0, R207, RZ, 0x3c, !PT ;  /* 0x000000cf00007212 */ /* 0x000fe200078e3cff */
[C---:B------:R-:W-:Y:S01]  /*1140*/  VIADD R160, R22.reuse, 0xa0 ;  /* 0x000000a016a07836 */ /* 0x040fe20000000000 */
[----:B------:R-:W-:Y:S01]  /*1150*/  STL [R1+0x468], R2 ;  /* 0x0004680201007387 */ /* 0x000fe20000100800 */
[----:B------:R-:W-:Y:S01]  /*1160*/  VIADD R165, R22, 0xc0 ;  /* 0x000000c016a57836 */ /* 0x000fe20000000000 */
[----:B------:R-:W-:Y:S01]  /*1170*/  LOP3.LUT R167, R0, R192, RZ, 0xfc, !PT ;  /* 0x000000c000a77212 */ /* 0x000fe200078efcff */
[----:B------:R-:W-:Y:S01]  /*1180*/  VIADD R164, R22, 0xe0 ;  /* 0x000000e016a47836 */ /* 0x000fe20000000000 */
[----:B------:R0:W-:Y:S01]  /*1190*/  STL [R1+0x470], R0 ;  /* 0x0004700001007387 */ /* 0x0001e20000100800 */
[----:B------:R-:W-:Y:S01]  /*11a0*/  SHF.R.S32.HI R185, RZ, 0x1f, R163 ;  /* 0x0000001fffb97819 */ /* 0x000fe200000114a3 */
[----:B------:R-:W-:Y:S01]  /*11b0*/  IMAD.SHL.U32 R229, R4, 0x2, RZ ;  /* 0x0000000204e57824 */ /* 0x000fe200078e00ff */
[----:B------:R-:W-:Y:S01]  /*11c0*/  SHF.R.S32.HI R184, RZ, 0x1f, R162 ;  /* 0x0000001fffb87819 */ /* 0x000fe200000114a2 */
[----:B------:R1:W-:Y:S01]  /*11d0*/  STL [R1+0x47c], R6 ;  /* 0x00047c0601007387 */ /* 0x0003e20000100800 */
[----:B------:R-:W-:-:S02]  /*11e0*/  SHF.R.S32.HI R183, RZ, 0x1f, R161 ;  /* 0x0000001fffb77819 */ /* 0x000fc400000114a1 */
[----:B------:R-:W-:Y:S02]  /*11f0*/  SHF.R.S32.HI R182, RZ, 0x1f, R160 ;  /* 0x0000001fffb67819 */ /* 0x000fe400000114a0 */
[----:B------:R-:W-:Y:S02]  /*1200*/  SHF.R.S32.HI R181, RZ, 0x1f, R165 ;  /* 0x0000001fffb57819 */ /* 0x000fe400000114a5 */
[----:B0-----:R-:W-:Y:S02]  /*1210*/  LEA R0, R3, R228, 0x3 ;  /* 0x000000e403007211 */ /* 0x001fe400078e18ff */
[----:B------:R-:W-:Y:S02]  /*1220*/  SHF.R.S32.HI R180, RZ, 0x1f, R164 ;  /* 0x0000001fffb47819 */ /* 0x000fe400000114a4 */
[----:B------:R-:W-:Y:S01]  /*1230*/  SHF.R.S32.HI R216, RZ, 0x1f, R188 ;  /* 0x0000001fffd87819 */ /* 0x000fe200000114bc */
[----:B------:R1:W-:Y:S01]  /*1240*/  STL [R1+0x478], R0 ;  /* 0x0004780001007387 */ /* 0x0003e20000100800 */
[----:B------:R-:W-:-:S02]  /*1250*/  SHF.R.S32.HI R215, RZ, 0x1f, R187 ;  /* 0x0000001fffd77819 */ /* 0x000fc400000114bb */
[----:B------:R-:W-:-:S07]  /*1260*/  SHF.R.S32.HI R214, RZ, 0x1f, R189 ;  /* 0x0000001fffd67819 */ /* 0x000fce00000114bd */
.L_x_4030:
[----:B------:R-:W-:Y:S05]  /*1270*/  YIELD ;  /* 0x0000000000007946 */ /* 0x000fea0003800000 */
[----:B------:R-:W-:Y:S01]  /*1280*/  ULDC.64 UR4, c[0x0][0xb20] ;  /* 0x0002c80000047ab9 */ /* 0x000fe20000000a00 */
[----:B0-----:R-:W0:Y:S01]  /*1290*/  LDC.64 R4, c[0x0][0xb00] ;  /* 0x0002c000ff047b82 */ /* 0x001e220000000a00 */
[----:B------:R-:W-:Y:S01]  /*12a0*/  ISETP.NE.U32.AND P1, PT, RZ, UR4, PT ;  /* 0x00000004ff007c0c */ /* 0x000fe2000bf25070 */
[----:B------:R-:W-:Y:S02]  /*12b0*/  IMAD.MOV.U32 R11, RZ, RZ, RZ ;  /* 0x000000ffff0b7224 */ /* 0x000fe400078e00ff */
[----:B------:R-:W-:Y:S01]  /*12c0*/  IMAD.MOV.U32 R19, RZ, RZ, RZ ;  /* 0x000000ffff137224 */ /* 0x000fe200078e00ff */
[----:B------:R-:W-:Y:S01]  /*12d0*/  ISETP.NE.AND.EX P1, PT, RZ, UR5, PT, P1 ;  /* 0x00000005ff007c0c */ /* 0x000fe2000bf25310 */
[----:B------:R-:W-:-:S02]  /*12e0*/  ULDC.64 UR4, c[0x0][0xb10] ;  /* 0x0002c40000047ab9 */ /* 0x000fc40000000a00 */
[----:B------:R-:W-:-:S04]  /*12f0*/  ISETP.NE.U32.AND P2, PT, RZ, UR4, PT ;  /* 0x00000004ff007c0c */ /* 0x000fc8000bf45070 */
[----:B------:R-:W-:Y:S01]  /*1300*/  ISETP.NE.AND.EX P2, PT, RZ, UR5, PT, P2 ;  /* 0x00000005ff007c0c */ /* 0x000fe2000bf45320 */
[----:B------:R-:W-:Y:S02]  /*1310*/  ULDC.64 UR4, c[0x0][0xb00] ;  /* 0x0002c00000047ab9 */ /* 0x000fe40000000a00 */
[----:B------:R-:W-:-:S03]  /*1320*/  ISETP.NE.U32.AND P0, PT, RZ, UR4, PT ;  /* 0x00000004ff007c0c */ /* 0x000fc6000bf05070 */
[----:B--2---:R-:W2:Y:S01]  /*1330*/  @P1 LDC.64 R2, c[0x0][0xb20] ;  /* 0x0002c800ff021b82 */ /* 0x004ea20000000a00 */
[----:B------:R-:W-:Y:S01]  /*1340*/  ISETP.NE.AND.EX P0, PT, RZ, UR5, PT, P0 ;  /* 0x00000005ff007c0c */ /* 0x000fe2000bf05300 */
[----:B0--3--:R-:W-:-:S06]  /*1350*/  IMAD.WIDE R8, R127, 0x4, R4 ;  /* 0x000000047f087825 */ /* 0x009fcc00078e0204 */
[----:B-1----:R-:W0:Y:S01]  /*1360*/  @P2 LDC.64 R6, c[0x0][0xb10] ;  /* 0x0002c400ff062b82 */ /* 0x002e220000000a00 */
[----:B------:R-:W-:Y:S02]  /*1370*/  ULDC UR4, c[0x0][0x288] ;  /* 0x0000a20000047ab9 */ /* 0x000fe40000000800 */
[----:B------:R-:W-:Y:S01]  /*1380*/  IMAD.U32 R28, RZ, RZ, UR4 ;  /* 0x00000004ff1c7e24 */ /* 0x000fe2000f8e00ff */
[----:B------:R-:W-:Y:S02]  /*1390*/  ULDC.64 UR4, c[0x0][0x418] ;  /* 0x0001060000047ab9 */ /* 0x000fe40000000a00 */
[----:B------:R1:W5:Y:S01]  /*13a0*/  @P0 LDG.E R19, desc[UR44][R8.64] ;  /* 0x0000002c08130981 */ /* 0x000362000c1e1900 */
[----:B--2---:R-:W-:-:S05]  /*13b0*/  @P1 IMAD.WIDE R2, R127, 0x4, R2 ;  /* 0x000000047f021825 */ /* 0x004fca00078e0202 */
        /* <DEDUP_REMOVED lines=12> */
[----:B-1--4-:R-:W-:Y:S06]  /*1480*/  @P2 BRA `(.L_x_3801) ;  /* 0x0000000000242947 */ /* 0x012fec0003800000 */
        /* <DEDUP_REMOVED lines=9> */
.L_x_3801:
[----:B------:R-:W-:Y:S01]  /*1520*/  ULDC.64 UR4, c[0x0][0xb18] ;  /* 0x0002c60000047ab9 */ /* 0x000fe20000000a00 */
[----:B------:R-:W-:Y:S01]  /*1530*/  IMAD.MOV.U32 R211, RZ, RZ, R126 ;  /* 0x000000ffffd37224 */ /* 0x000fe200078e007e */
[----:B------:R-:W-:Y:S01]  /*1540*/  ISETP.NE.U32.AND P1, PT, RZ, UR4, PT ;  /* 0x00000004ff007c0c */ /* 0x000fe2000bf25070 */
[----:B------:R-:W-:-:S03]  /*1550*/  IMAD.MOV.U32 R212, RZ, RZ, R127 ;  /* 0x000000ffffd47224 */ /* 0x000fc600078e007f */
[----:B------:R-:W-:-:S13]  /*1560*/  ISETP.NE.AND.EX P1, PT, RZ, UR5, PT, P1 ;  /* 0x00000005ff007c0c */ /* 0x000fda000bf25310 */
[----:B------:R-:W-:Y:S05]  /*1570*/  @!P1 BRA `(.L_x_3802) ;  /* 0x0000000000109947 */ /* 0x000fea0003800000 */
[----:B------:R-:W0:Y:S02]  /*1580*/  LDC.64 R2, c[0x0][0xb18] ;  /* 0x0002c600ff027b82 */ /* 0x000e240000000a00 */
[----:B0-----:R-:W-:-:S05]  /*1590*/  IMAD.WIDE R2, R127, 0x4, R2 ;  /* 0x000000047f027825 */ /* 0x001fca00078e0202 */
[----:B------:R0:W5:Y:S01]  /*15a0*/  LDG.E R18, desc[UR44][R2.64] ;  /* 0x0000002c02127981 */ /* 0x000162000c1e1900 */
[----:B------:R-:W-:Y:S05]  /*15b0*/  BRA `(.L_x_3803) ;  /* 0x0000000000107947 */ /* 0x000fea0003800000 */
.L_x_3802:
[----:B------:R-:W-:Y:S05]  /*15c0*/  @!P0 BRA `(.L_x_3803) ;  /* 0x00000000000c8947 */ /* 0x000fea0003800000 */
[----:B------:R-:W2:Y:S04]  /*15d0*/  LDG.E R3, desc[UR44][R8.64] ;  /* 0x0000002c08037981 */ /* 0x000ea8000c1e1900 */
[----:B------:R-:W2:Y:S02]  /*15e0*/  LDG.E R18, desc[UR44][R8.64+0x4] ;  /* 0x0000042c08127981 */ /* 0x000ea4000c1e1900 */
[----:B--2---:R-:W-:-:S07]  /*15f0*/  IMAD.IADD R18, R18, 0x1, -R3 ;  /* 0x0000000112127824 */ /* 0x004fce00078e0a03 */
.L_x_3803:
[----:B------:R-:W-:Y:S01]  /*1600*/  ULDC.64 UR4, c[0x0][0xb08] ;  /* 0x0002c20000047ab9 */ /* 0x000fe20000000a00 */
[----:B------:R-:W1:Y:S01]  /*1610*/  LDC R8, c[0x0][0x448] ;  /* 0x00011200ff087b82 */ /* 0x000e620000000800 */
[----:B------:R-:W-:-:S04]  /*1620*/  ISETP.NE.U32.AND P0, PT, RZ, UR4, PT ;  /* 0x00000004ff007c0c */ /* 0x000fc8000bf05070 */
[----:B------:R-:W-:Y:S01]  /*1630*/  ISETP.NE.AND.EX P0, PT, RZ, UR5, PT, P0 ;  /* 0x00000005ff007c0c */ /* 0x000fe2000bf05300 */
[----:B------:R-:W-:Y:S02]  /*1640*/  ULDC.64 UR4, c[0x0][0xb28] ;  /* 0x0002ca0000047ab9 */ /* 0x000fe40000000a00 */
[----:B------:R-:W-:Y:S01]  /*1650*/  ISETP.NE.U32.AND P1, PT, RZ, UR4, PT ;  /* 0x00000004ff007c0c */ /* 0x000fe2000bf25070 */
[----:B0----5:R-:W-:Y:S01]  /*1660*/  IMAD.MOV.U32 R2, RZ, RZ, R18 ;  /* 0x000000ffff027224 */ /* 0x021fe200078e0012 */
[----:B------:R-:W0:Y:S02]  /*1670*/  LDC.64 R12, c[0x0][0xad8] ;  /* 0x0002b600ff0c7b82 */ /* 0x000e240000000a00 */
[----:B------:R-:W-:-:S06]  /*1680*/  ISETP.NE.AND.EX P1, PT, RZ, UR5, PT, P1 ;  /* 0x00000005ff007c0c */ /* 0x000fcc000bf25310 */
[----:B------:R-:W2:Y:S08]  /*1690*/  @P0 LDC.64 R4, c[0x0][0xb08] ;  /* 0x0002c200ff040b82 */ /* 0x000eb00000000a00 */
[----:B------:R-:W3:Y:S01]  /*16a0*/  @P1 LDC.64 R6, c[0x0][0xb28] ;  /* 0x0002ca00ff061b82 */ /* 0x000ee20000000a00 */
[----:B--2---:R-:W-:-:S05]  /*16b0*/  @P0 IMAD.WIDE R4, R127, 0x4, R4 ;  /* 0x000000047f040825 */ /* 0x004fca00078e0204 */
[----:B------:R-:W2:Y:S04]  /*16c0*/  @P0 LDG.E R0, desc[UR44][R4.64] ;  /* 0x0000002c04000981 */ /* 0x000ea8000c1e1900 */
[----:B------:R-:W2:Y:S01]  /*16d0*/  @P0 LDG.E R3, desc[UR44][R4.64+0x4] ;  /* 0x0000042c04030981 */ /* 0x000ea2000c1e1900 */
[----:B---3--:R-:W-:-:S05]  /*16e0*/  @P1 IMAD.WIDE R6, R127, 0x4, R6 ;  /* 0x000000047f061825 */ /* 0x008fca00078e0206 */
[----:B------:R3:W5:Y:S01]  /*16f0*/  @P1 LDG.E R2, desc[UR44][R6.64] ;  /* 0x0000002c06021981 */ /* 0x000762000c1e1900 */
[----:B-1----:R-:W-:Y:S01]  /*1700*/  ISETP.NE.AND P1, PT, R8, 0x1, PT ;  /* 0x000000010800780c */ /* 0x002fe20003f25270 */
[----:B------:R-:W-:Y:S01]  /*1710*/  IMAD.SHL.U32 R210, R125, 0x80, RZ ;  /* 0x000000807dd27824 */ /* 0x000fe200078e00ff */
[----:B0-----:R-:W-:Y:S01]  /*1720*/  ISETP.GE.AND P2, PT, R13, 0x1, PT ;  /* 0x000000010d00780c */ /* 0x001fe20003f46270 */
[----:B------:R-:W-:-:S10]  /*1730*/  IMAD.IADD R10, R18, 0x1, -R11 ;  /* 0x00000001120a7824 */ /* 0x000fd400078e0a0b */
[----:B------:R-:W0:Y:S08]  /*1740*/  @P1 LDC R8, c[0x0][0x44c] ;  /* 0x00011300ff081b82 */ /* 0x000e300000000800 */
[----:B------:R-:W1:Y:S01]  /*1750*/  @P1 LDC R9, c[0x0][0x450] ;  /* 0x00011400ff091b82 */ /* 0x000e620000000800 */
[----:B--2---:R-:W-:Y:S01]  /*1760*/  @P0 IADD3 R45, -R0, R3, RZ ;  /* 0x00000003002d0210 */ /* 0x004fe20007ffe1ff */
[----:B------:R-:W-:-:S04]  /*1770*/  VIADD R3, R210, 0x7f ;  /* 0x0000007fd2037836 */ /* 0x000fc80000000000 */
[----:B------:R-:W-:Y:S02]  /*1780*/  IMAD.IADD R29, R10, 0x1, R45 ;  /* 0x000000010a1d7824 */ /* 0x000fe400078e022d */
[----:B0-----:R-:W-:-:S03]  /*1790*/  @P1 IMAD.HI.U32 R4, R3, R8, RZ ;  /* 0x0000000803041227 */ /* 0x001fc600078e00ff */
[C---:B------:R-:W-:Y:S01]  /*17a0*/  IADD3 R194, R29.reuse, 0x1, -R28 ;  /* 0x000000011dc27810 */ /* 0x040fe20007ffe81c */
[----:B------:R-:W-:Y:S02]  /*17b0*/  VIADD R0, R29, 0x5f ;  /* 0x0000005f1d007836 */ /* 0x000fe40000000000 */
[----:B------:R-:W-:Y:S01]  /*17c0*/  IMAD.MOV.U32 R5, RZ, RZ, R3 ;  /* 0x000000ffff057224 */ /* 0x000fe200078e0003 */
[----:B-1----:R-:W-:Y:S01]  /*17d0*/  @P1 SHF.R.U32.HI R5, RZ, R9, R4 ;  /* 0x00000009ff051219 */ /* 0x002fe20000011604 */
[----:B------:R-:W-:-:S04]  /*17e0*/  IMAD.HI R0, R0, 0x2aaaaaab, RZ ;  /* 0x2aaaaaab00007827 */ /* 0x000fc800078e02ff */
[----:B---3--:R-:W-:Y:S01]  /*17f0*/  IMAD.IADD R7, R194, 0x1, R5 ;  /* 0x00000001c2077824 */ /* 0x008fe200078e0205 */
        /* <DEDUP_REMOVED lines=15> */
.L_x_3806:
[----:B------:R-:W-:-:S13]  /*18f0*/  ISETP.NE.AND P0, PT, R13, 0x1, PT ;  /* 0x000000010d00780c */ /* 0x000fda0003f05270 */
[----:B------:R-:W0:Y:S02]  /*1900*/  @P0 LDC.64 R4, c[0x0][0xae0] ;  /* 0x0002b800ff040b82 */ /* 0x000e240000000a00 */
[----:B0-----:R-:W-:-:S05]  /*1910*/  @P0 IMAD.HI.U32 R4, R3, R4, RZ ;  /* 0x0000000403040227 */ /* 0x001fca00078e00ff */
[----:B------:R-:W-:-:S07]  /*1920*/  @P0 SHF.R.U32.HI R3, RZ, R5, R4 ;  /* 0x00000005ff030219 */ /* 0x000fce0000011604 */
.L_x_3807:
[----:B------:R-:W-:Y:S05]  /*1930*/  BSYNC B0 ;  /* 0x0000000000007941 */ /* 0x000fea0003800000 */
.L_x_3805:
[----:B------:R-:W-:-:S05]  /*1940*/  IMAD R3, R3, R13, R13 ;  /* 0x0000000d03037224 */ /* 0x000fca00078e020d */
[----:B------:R-:W-:-:S07]  /*1950*/  VIMNMX R0, R0, R3, PT ;  /* 0x0000000300007248 */ /* 0x000fce0003fe0100 */
.L_x_3804:
[----:B------:R-:W0:Y:S01]  /*1960*/  @P1 LDC R3, c[0x0][0x44c] ;  /* 0x00011300ff031b82 */ /* 0x000e220000000800 */
[----:B------:R-:W-:Y:S01]  /*1970*/  MOV R4, R210 ;  /* 0x000000d200047202 */ /* 0x000fe20000000f00 */
[----:B------:R-:W-:Y:S01]  /*1980*/  IMAD.IADD R173, R29, 0x1, -R28 ;  /* 0x000000011dad7824 */ /* 0x000fe200078e0a1c */
[----:B------:R-:W-:-:S05]  /*1990*/  ULDC UR4, c[0x0][0xad4] ;  /* 0x0002b50000047ab9 */ /* 0x000fca0000000800 */
        /* <DEDUP_REMOVED lines=16> */
.L_x_3810:
[----:B------:R-:W-:-:S13]  /*1aa0*/  ISETP.NE.AND P0, PT, R13, 0x1, PT ;  /* 0x000000010d00780c */ /* 0x000fda0003f05270 */
[----:B------:R-:W0:Y:S02]  /*1ab0*/  @P0 LDC.64 R6, c[0x0][0xae0] ;  /* 0x0002b800ff060b82 */ /* 0x000e240000000a00 */
[----:B0-----:R-:W-:-:S05]  /*1ac0*/  @P0 IMAD.HI.U32 R6, R3, R6, RZ ;  /* 0x0000000603060227 */ /* 0x001fca00078e00ff */
[----:B------:R-:W-:-:S07]  /*1ad0*/  @P0 SHF.R.U32.HI R3, RZ, R7, R6 ;  /* 0x00000007ff030219 */ /* 0x000fce0000011606 */
.L_x_3811:
[----:B------:R-:W-:Y:S05]  /*1ae0*/  BSYNC B0 ;  /* 0x0000000000007941 */ /* 0x000fea0003800000 */
.L_x_3809:
[----:B------:R-:W-:-:S05]  /*1af0*/  IMAD R3, R3, R13, RZ ;  /* 0x0000000d03037224 */ /* 0x000fca00078e02ff */
[----:B------:R-:W-:-:S07]  /*1b00*/  VIMNMX R4, R4, R3, !PT ;  /* 0x0000000304047248 */ /* 0x000fce0007fe0100 */
.L_x_3808:
        /* <DEDUP_REMOVED lines=44> */
.L_x_3814:
[----:B------:R-:W-:Y:S05]  /*1dd0*/  BSYNC B6 ;  /* 0x0000000000067941 */ /* 0x000fea0003800000 */
.L_x_3813:
        /* <DEDUP_REMOVED lines=20> */
.L_x_3816:
[----:B------:R-:W-:Y:S05]  /*1f20*/  BSYNC B6 ;  /* 0x0000000000067941 */ /* 0x000fea0003800000 */
.L_x_3815:
[----:B------:R-:W-:Y:S01]  /*1f30*/  ULDC.64 UR4, c[0x0][0xaf0] ;  /* 0x0002bc0000047ab9 */ /* 0x000fe20000000a00 */
[----:B------:R-:W2:Y:S01]  /*1f40*/  LDL R32, [R1+0x460] ;  /* 0x0004600001207983 */ /* 0x000ea20000100800 */
[----:B------:R-:W-:Y:S01]  /*1f50*/  ISETP.NE.U32.AND P0, PT, RZ, UR4, PT ;  /* 0x00000004ff007c0c */ /* 0x000fe2000bf05070 */
[----:B------:R-:W-:Y:S01]  /*1f60*/  IMAD.MOV.U32 R0, RZ, RZ, R127 ;  /* 0x000000ffff007224 */ /* 0x000fe200078e007f */
[----:B------:R-:W-:Y:S01]  /*1f70*/  SHF.R.S32.HI R3, RZ, 0x1f, R154 ;  /* 0x0000001fff037819 */ /* 0x000fe2000001149a */
[----:B------:R-:W-:Y:S01]  /*1f80*/  ULDC UR8, c[0x0][0x320] ;  /* 0x0000c80000087ab9 */ /* 0x000fe20000000800 */
[----:B------:R-:W-:Y:S01]  /*1f90*/  ISETP.NE.AND.EX P0, PT, RZ, UR5, PT, P0 ;  /* 0x00000005ff007c0c */ /* 0x000fe2000bf05300 */
[----:B------:R-:W0:Y:S01]  /*1fa0*/  S2R R20, SR_TID.X ;  /* 0x0000000000147919 */ /* 0x000e220000002100 */
[----:B------:R-:W-:Y:S01]  /*1fb0*/  ULDC.64 UR4, c[0x0][0x3f8] ;  /* 0x0000fe0000047ab9 */ /* 0x000fe20000000a00 */
[----:B------:R-:W1:Y:S01]  /*1fc0*/  LDC R33, c[0x0][0x3f4] ;  /* 0x0000fd00ff217b82 */ /* 0x000e620000000800 */
[----:B------:R-:W-:-:S09]  /*1fd0*/  ULDC.64 UR6, c[0x0][0x408] ;  /* 0x0001020000067ab9 */ /* 0x000fd20000000a00 */
[----:B------:R-:W3:Y:S02]  /*1fe0*/  @P0 LDC.64 R4, c[0x0][0xaf0] ;  /* 0x0002bc00ff040b82 */ /* 0x000ee40000000a00 */
[----:B---3--:R-:W-:-:S05]  /*1ff0*/  @P0 IMAD.WIDE R4, R127, 0x4, R4 ;  /* 0x000000047f040825 */ /* 0x008fca00078e0204 */
[----:B------:R3:W4:Y:S01]  /*2000*/  @P0 LDG.E R0, desc[UR44][R4.64] ;  /* 0x0000002c04000981 */ /* 0x000722000c1e1900 */
[C---:B------:R-:W-:Y:S01]  /*2010*/  IMAD R9, R3.reuse, UR4, RZ ;  /* 0x0000000403097c24 */ /* 0x040fe2000f8e02ff */
[----:B------:R-:W-:Y:S01]  /*2020*/  ISETP.GE.AND P1, PT, R152, UR8, PT ;  /* 0x0000000898007c0c */ /* 0x000fe2000bf26270 */
[----:B------:R-:W-:Y:S01]  /*2030*/  IMAD R11, R3, UR6, RZ ;  /* 0x00000006030b7c24 */ /* 0x000fe2000f8e02ff */
[----:B------:R-:W-:Y:S01]  /*2040*/  ISETP.GE.AND P0, PT, R22, UR8, PT ;  /* 0x0000000816007c0c */ /* 0x000fe2000bf06270 */
[C---:B------:R-:W-:Y:S01]  /*2050*/  IMAD R13, R154.reuse, UR5, R9 ;  /* 0x000000059a0d7c24 */ /* 0x040fe2000f8e0209 */
[----:B------:R-:W-:Y:S01]  /*2060*/  SEL R9, RZ, 0xffffffff, P1 ;  /* 0xffffffffff097807 */ /* 0x000fe20000800000 */
[C---:B------:R-:W-:Y:S01]  /*2070*/  IMAD R11, R154.reuse, UR7, R11 ;  /* 0x000000079a0b7c24 */ /* 0x040fe2000f8e020b */
[----:B------:R-:W-:Y:S01]  /*2080*/  SHF.R.S32.HI R157, RZ, 0x1f, R156 ;  /* 0x0000001fff9d7819 */ /* 0x000fe2000001149c */
[----:B------:R-:W-:Y:S01]  /*2090*/  IMAD.IADD R46, R19, 0x1, R18 ;  /* 0x00000001132e7824 */ /* 0x000fe200078e0212 */
[----:B0-----:R-:W-:Y:S01]  /*20a0*/  SHF.R.U32.HI R34, RZ, 0x7, R20 ;  /* 0x00000007ff227819 */ /* 0x001fe20000011614 */
[----:B------:R-:W-:Y:S01]  /*20b0*/  IMAD.SHL.U32 R9, R9, 0x2, RZ ;  /* 0x0000000209097824 */ /* 0x000fe200078e00ff */
[----:B------:R-:W-:Y:S01]  /*20c0*/  SEL R8, RZ, 0x1, P0 ;  /* 0x00000001ff087807 */ /* 0x000fe20000000000 */
[----:B---3--:R-:W-:Y:S01]  /*20d0*/  IMAD.WIDE.U32 R4, R154, UR6, R156 ;  /* 0x000000069a047c25 */ /* 0x008fe2000f8e009c */
[----:B------:R-:W-:-:S02]  /*20e0*/  ISETP.NE.AND P6, PT, R34, 0x1, PT ;  /* 0x000000012200780c */ /* 0x000fc40003fc5270 */
[----:B------:R-:W-:Y:S01]  /*20f0*/  LOP3.LUT R10, R9, 0x2, R8, 0xe2, !PT ;  /* 0x00000002090a7812 */ /* 0x000fe200078ee208 */
[----:B------:R-:W-:Y:S01]  /*2100*/  IMAD.WIDE.U32 R6, R154, UR4, R156 ;  /* 0x000000049a067c25 */ /* 0x000fe2000f8e009c */
[----:B------:R-:W-:Y:S02]  /*2110*/  ISETP.GE.AND P0, PT, R163, UR8, PT ;  /* 0x00000008a3007c0c */ /* 0x000fe4000bf06270 */
[----:B------:R-:W-:Y:S01]  /*2120*/  ISETP.GE.AND P1, PT, R162, UR8, PT ;  /* 0x00000008a2007c0c */ /* 0x000fe2000bf26270 */
[----:B------:R-:W-:Y:S01]  /*2130*/  IMAD.WIDE.U32 R8, R154, UR4, R22 ;  /* 0x000000049a087c25 */ /* 0x000fe2000f8e0016 */
[----:B-----5:R-:W-:Y:S02]  /*2140*/  SHF.R.S32.HI R47, RZ, 0x1f, R2 ;  /* 0x0000001fff2f7819 */ /* 0x020fe40000011402 */
[----:B------:R-:W-:Y:S01]  /*2150*/  SEL R12, RZ, 0x8, P1 ;  /* 0x00000008ff0c7807 */ /* 0x000fe20000800000 */
[----:B------:R-:W-:Y:S01]  /*2160*/  IMAD.IADD R5, R5, 0x1, R11 ;  /* 0x0000000105057824 */ /* 0x000fe200078e020b */
[----:B------:R-:W-:Y:S01]  /*2170*/  SEL R11, RZ, 0x4, P0 ;  /* 0x00000004ff0b7807 */ /* 0x000fe20000000000 */
[----:B------:R-:W-:Y:S01]  /*2180*/  IMAD.IADD R7, R7, 0x1, R13 ;  /* 0x0000000107077824 */ /* 0x000fe200078e020d */
[----:B------:R-:W-:Y:S01]  /*2190*/  ISETP.GE.AND P1, PT, R160, UR8, PT ;  /* 0x00000008a0007c0c */ /* 0x000fe2000bf26270 */
[----:B------:R-:W-:Y:S01]  /*21a0*/  IMAD.IADD R9, R13, 0x1, R9 ;  /* 0x000000010d097824 */ /* 0x000fe200078e0209 */
[----:B------:R-:W-:Y:S01]  /*21b0*/  ISETP.GE.AND P0, PT, R161, UR8, PT ;  /* 0x00000008a1007c0c */ /* 0x000fe2000bf06270 */
[C---:B------:R-:W-:Y:S01]  /*21c0*/  IMAD R15, R47.reuse, UR6, RZ ;  /* 0x000000062f0f7c24 */ /* 0x040fe2000f8e02ff */
[----:B------:R-:W-:Y:S01]  /*21d0*/  LOP3.LUT R10, R12, R10, R11, 0xfe, !PT ;  /* 0x0000000a0c0a7212 */ /* 0x000fe200078efe0b */
[----:B------:R-:W-:Y:S01]  /*21e0*/  IMAD R13, R47, UR4, RZ ;  /* 0x000000042f0d7c24 */ /* 0x000fe2000f8e02ff */
[----:B------:R-:W-:Y:S01]  /*21f0*/  SEL R12, RZ, 0x20, P1 ;  /* 0x00000020ff0c7807 */ /* 0x000fe20000800000 */
[C---:B------:R-:W-:Y:S01]  /*2200*/  IMAD R15, R2.reuse, UR7, R15 ;  /* 0x00000007020f7c24 */ /* 0x040fe2000f8e020f */
[----:B------:R-:W-:Y:S01]  /*2210*/  ISETP.GE.AND P1, PT, R165, UR8, PT ;  /* 0x00000008a5007c0c */ /* 0x000fe2000bf26270 */
[----:B------:R-:W-:Y:S01]  /*2220*/  IMAD.WIDE.U32 R18, R2, UR6, R4 ;  /* 0x0000000602127c25 */ /* 0x000fe2000f8e0004 */
[----:B------:R-:W-:-:S02]  /*2230*/  ISETP.GE.AND P2, PT, R164, UR8, PT ;  /* 0x00000008a4007c0c */ /* 0x000fc4000bf46270 */
[----:B------:R-:W-:Y:S01]  /*2240*/  SEL R11, RZ, 0x10, P0 ;  /* 0x00000010ff0b7807 */ /* 0x000fe20000000000 */
[----:B------:R-:W-:Y:S01]  /*2250*/  IMAD R13, R2, UR5, R13 ;  /* 0x00000005020d7c24 */ /* 0x000fe2000f8e020d */
[----:B-1----:R-:W-:Y:S01]  /*2260*/  ISETP.GE.AND P0, PT, R22, R33, PT ;  /* 0x000000211600720c */ /* 0x002fe20003f06270 */
[C---:B------:R-:W-:Y:S01]  /*2270*/  IMAD.WIDE.U32 R20, R2.reuse, UR4, R6 ;  /* 0x0000000402147c25 */ /* 0x040fe2000f8e0006 */
[----:B------:R-:W-:Y:S02]  /*2280*/  SEL R5, RZ, 0x40, P1 ;  /* 0x00000040ff057807 */ /* 0x000fe40000800000 */
[C---:B------:R-:W-:Y:S01]  /*2290*/  SEL R7, R33.reuse, RZ, P0 ;  /* 0x000000ff21077207 */ /* 0x040fe20000000000 */
[----:B------:R-:W-:Y:S01]  /*22a0*/  IMAD.WIDE.U32 R24, R2, UR4, R8 ;  /* 0x0000000402187c25 */ /* 0x000fe2000f8e0008 */
[----:B------:R-:W-:Y:S05]  /*22b0*/  @!P6 WARPSYNC.ALL ;  /* 0x000000000000e948 */ /* 0x000fea0003800000 */
[----:B------:R-:W-:Y:S01]  /*22c0*/  ULDC UR4, c[0x0][0x2f4] ;  /* 0x0000bd0000047ab9 */ /* 0x000fe20000000800 */
[----:B------:R-:W-:Y:S01]  /*22d0*/  IADD3 R7, R22, R7, RZ ;  /* 0x0000000716077210 */ /* 0x000fe20007ffe0ff */
[----:B------:R-:W-:Y:S01]  /*22e0*/  IMAD.MOV.U32 R50, RZ, RZ, 0x20 ;  /* 0x00000020ff327424 */ /* 0x000fe200078e00ff */
[----:B------:R-:W-:Y:S01]  /*22f0*/  ISETP.GE.AND P3, PT, R152, UR4, PT ;  /* 0x0000000498007c0c */ /* 0x000fe2000bf66270 */
[----:B------:R-:W-:Y:S01]  /*2300*/  IMAD.SHL.U32 R52, R33, 0x2, RZ ;  /* 0x0000000221347824 */ /* 0x000fe200078e00ff */
[----:B------:R-:W-:Y:S01]  /*2310*/  ISETP.GE.AND P1, PT, R22, UR4, PT ;  /* 0x0000000416007c0c */ /* 0x000fe2000bf26270 */
[----:B------:R-:W-:Y:S01]  /*2320*/  IMAD.IADD R54, R19, 0x1, R15 ;  /* 0x0000000113367824 */ /* 0x000fe200078e020f */
[----:B------:R-:W-:Y:S01]  /*2330*/  SEL R4, RZ, 0xffffffff, P3 ;  /* 0xffffffffff047807 */ /* 0x000fe20001800000 */
[----:B------:R-:W-:Y:S01]  /*2340*/  IMAD.IADD R55, R21, 0x1, R13 ;  /* 0x0000000115377824 */ /* 0x000fe200078e020d */
[----:B------:R-:W-:Y:S01]  /*2350*/  LOP3.LUT R10, R12, R10, R11, 0xfe, !PT ;  /* 0x0000000a0c0a7212 */ /* 0x000fe200078efe0b */
[----:B------:R-:W-:Y:S01]  /*2360*/  IMAD.IADD R56, R13, 0x1, R25 ;  /* 0x000000010d387824 */ /* 0x000fe200078e0219 */
[----:B------:R-:W-:Y:S01]  /*2370*/  SEL R48, RZ, 0x7fff80, P2 ;  /* 0x007fff80ff307807 */ /* 0x000fe20001000000 */
[----:B------:R-:W-:Y:S01]  /*2380*/  IMAD.SHL.U32 R6, R4, 0x2, RZ ;  /* 0x0000000204067824 */ /* 0x000fe200078e00ff */
[----:B------:R-:W-:-:S02]  /*2390*/  SHF.R.S32.HI R4, RZ, 0x1f, R7 ;  /* 0x0000001fff047819 */ /* 0x000fc40000011407 */
[----:B------:R-:W-:Y:S02]  /*23a0*/  SEL R49, RZ, 0x1, P1 ;  /* 0x00000001ff317807 */ /* 0x000fe40000800000 */
[----:B------:R-:W-:Y:S02]  /*23b0*/  LOP3.LUT R48, R48, R10, R5, 0xfe, !PT ;  /* 0x0000000a30307212 */ /* 0x000fe400078efe05 */
[----:B------:R-:W-:Y:S02]  /*23c0*/  LEA.HI R4, R4, R7, RZ, 0x3 ;  /* 0x0000000704047211 */ /* 0x000fe400078f18ff */
[----:B------:R-:W-:Y:S02]  /*23d0*/  LOP3.LUT R49, R6, 0x2, R49, 0xe2, !PT ;  /* 0x0000000206317812 */ /* 0x000fe400078ee231 */
[--C-:B------:R-:W-:Y:S02]  /*23e0*/  LOP3.LUT R6, R191, 0x38, R4.reuse, 0xf8, !PT ;  /* 0x00000038bf067812 */ /* 0x100fe400078ef804 */
[----:B------:R-:W-:-:S02]  /*23f0*/  LOP3.LUT R5, R206, 0x38, R4, 0xf8, !PT ;  /* 0x00000038ce057812 */ /* 0x000fc400078ef804 */
[----:B------:R-:W-:Y:S02]  /*2400*/  PRMT R69, R48, 0x8880, RZ ;  /* 0x0000888030457816 */ /* 0x000fe400000000ff */
[----:B------:R-:W-:Y:S02]  /*2410*/  LOP3.LUT R61, R6, R207, RZ, 0x3c, !PT ;  /* 0x000000cf063d7212 */ /* 0x000fe400078e3cff */
[----:B------:R-:W-:Y:S02]  /*2420*/  LOP3.LUT R62, R5, R208, RZ, 0x3c, !PT ;  /* 0x000000d0053e7212 */ /* 0x000fe400078e3cff */
[----:B------:R-:W-:Y:S01]  /*2430*/  PRMT R69, R69, 0x7710, RZ ;  /* 0x0000771045457816 */ /* 0x000fe200000000ff */
[----:B------:R-:W-:Y:S01]  /*2440*/  IMAD.IADD R61, R192, 0x1, R61 ;  /* 0x00000001c03d7824 */ /* 0x000fe200078e023d */
[----:B------:R-:W-:Y:S01]  /*2450*/  LOP3.LUT R59, R4, 0xfffffff8, RZ, 0xc0, !PT ;  /* 0xfffffff8043b7812 */ /* 0x000fe200078ec0ff */
[----:B------:R-:W-:Y:S01]  /*2460*/  IMAD.IADD R62, R209, 0x1, R62 ;  /* 0x00000001d13e7824 */ /* 0x000fe200078e023e */
[----:B------:R-:W-:-:S02]  /*2470*/  LOP3.LUT R63, R69, 0x1, RZ, 0xc0, !PT ;  /* 0x00000001453f7812 */ /* 0x000fc400078ec0ff */
[C---:B------:R-:W-:Y:S02]  /*2480*/  LOP3.LUT R64, R69.reuse, 0x2, RZ, 0xc0, !PT ;  /* 0x0000000245407812 */ /* 0x040fe400078ec0ff */
[C---:B------:R-:W-:Y:S02]  /*2490*/  LOP3.LUT R65, R69.reuse, 0x4, RZ, 0xc0, !PT ;  /* 0x0000000445417812 */ /* 0x040fe400078ec0ff */
[C---:B------:R-:W-:Y:S02]  /*24a0*/  LOP3.LUT R66, R69.reuse, 0x8, RZ, 0xc0, !PT ;  /* 0x0000000845427812 */ /* 0x040fe400078ec0ff */
[C---:B------:R-:W-:Y:S02]  /*24b0*/  LOP3.LUT R67, R69.reuse, 0x10, RZ, 0xc0, !PT ;  /* 0x0000001045437812 */ /* 0x040fe400078ec0ff */
[----:B------:R-:W-:Y:S02]  /*24c0*/  LOP3.LUT R68, R69, 0x20, RZ, 0xc0, !PT ;  /* 0x0000002045447812 */ /* 0x000fe400078ec0ff */
[----:B------:R-:W-:-:S02]  /*24d0*/  SHF.R.S32.HI R51, RZ, 0x1f, R126 ;  /* 0x0000001fff337819 */ /* 0x000fc4000001147e */
[----:B------:R-:W-:Y:S02]  /*24e0*/  SHF.R.S32.HI R58, RZ, 0x3, R4 ;  /* 0x00000003ff3a7819 */ /* 0x000fe40000011404 */
[----:B------:R-:W-:Y:S02]  /*24f0*/  SHF.R.S32.HI R60, RZ, 0x1f, R59 ;  /* 0x0000001fff3c7819 */ /* 0x000fe4000001143b */
[----:B------:R-:W-:Y:S01]  /*2500*/  LOP3.LUT R69, R69, 0x40, RZ, 0xc0, !PT ;  /* 0x0000004045457812 */ /* 0x000fe200078ec0ff */
[----:B------:R-:W-:Y:S01]  /*2510*/  @!P6 BAR.SYNC.DEFER_BLOCKING 0x9, 0x100 ;  /* 0x024400000000eb1d */ /* 0x000fe20000010000 */
[----:B--2---:R-:W-:-:S04]  /*2520*/  LOP3.LUT P4, RZ, R32, 0x4, RZ, 0xc0, !PT ;  /* 0x0000000420ff7812 */ /* 0x004fc8000788c0ff */
[----:B------:R-:W-:-:S05]  /*2530*/  SEL R50, R50, 0xffffffe0, !P4 ;  /* 0xffffffe032327807 */ /* 0x000fca0006000000 */
[----:B------:R-:W-:Y:S01]  /*2540*/  IMAD.IADD R53, R167, 0x1, R50 ;  /* 0x00000001a7357824 */ /* 0x000fe200078e0232 */
[----:B----4-:R-:W-:-:S07]  /*2550*/  SHF.R.S32.HI R57, RZ, 0x1f, R0 ;  /* 0x0000001fff397819 */ /* 0x010fce0000011400 */
.L_x_3874:
[----:B------:R-:W0:Y:S01]  /*2560*/  LDC R77, c[0x0][0x430] ;  /* 0x00010c00ff4d7b82 */ /* 0x000e220000000800 */
[----:B------:R-:W-:Y:S01]  /*2570*/  LEA R4, R193, R154, 0x6 ;  /* 0x0000009ac1047211 */ /* 0x000fe200078e30ff */
[----:B------:R-:W-:Y:S02]  /*2580*/  VIADD R31, R31, 0xffffffff ;  /* 0xffffffff1f1f7836 */ /* 0x000fe40000000000 */
[----:B------:R-:W-:Y:S02]  /*2590*/  IMAD.MOV.U32 R76, RZ, RZ, RZ ;  /* 0x000000ffff4c7224 */ /* 0x000fe400078e00ff */
[----:B--2---:R-:W-:Y:S02]  /*25a0*/  IMAD R8, R31, 0x60, R4 ;  /* 0x000000601f087824 */ /* 0x004fe400078e0204 */
[----:B------:R-:W1:Y:S02]  /*25b0*/  LDC R85, c[0x0][0x3f4] ;  /* 0x0000fd00ff557b82 */ /* 0x000e640000000800 */
[----:B------:R-:W-:Y:S01]  /*25c0*/  IMAD.IADD R11, R46, 0x1, R8 ;  /* 0x000000012e0b7824 */ /* 0x000fe200078e0208 */
[----:B------:R-:W-:-:S03]  /*25d0*/  ISETP.GE.AND P2, PT, R8, R45, PT ;  /* 0x0000002d0800720c */ /* 0x000fc60003f46270 */
[----:B------:R-:W-:Y:S01]  /*25e0*/  IMAD.MOV.U32 R9, RZ, RZ, R11 ;  /* 0x000000ffff097224 */ /* 0x000fe200078e000b */
[----:B------:R-:W-:Y:S02]  /*25f0*/  ISETP.GT.OR P2, PT, R4, 0x5f, P2 ;  /* 0x0000005f0400780c */ /* 0x000fe40001744670 */
[----:B0-----:R-:W-:-:S11]  /*2600*/  ISETP.NE.AND P3, PT, R77, 0x1, PT ;  /* 0x000000014d00780c */ /* 0x001fd60003f65270 */
[----:B------:R-:W0:Y:S08]  /*2610*/  @!P2 LDC.64 R6, c[0x0][0x428] ;  /* 0x00010a00ff06ab82 */ /* 0x000e300000000a00 */
[----:B------:R-:W2:Y:S08]  /*2620*/  @!P2 LDC.64 R12, c[0x0][0x418] ;  /* 0x00010600ff0cab82 */ /* 0x000eb00000000a00 */
[----:B---3--:R-:W3:Y:S08]  /*2630*/  @P3 LDC R4, c[0x0][0x434] ;  /* 0x00010d00ff043b82 */ /* 0x008ef00000000800 */
[----:B----4-:R-:W4:Y:S01]  /*2640*/  @P3 LDC R5, c[0x0][0x438] ;  /* 0x00010e00ff053b82 */ /* 0x010f220000000800 */
        /* <DEDUP_REMOVED lines=9> */
[----:B------:R-:W-:Y:S02]  /*26e0*/  @!P2 LEA.HI.X R7, R4, R13, R5, 0x2, P3 ;  /* 0x0000000d0407a211 */ /* 0x000fe400018f1405 */
[----:B-1----:R-:W-:Y:S01]  /*26f0*/  ISETP.GE.AND P3, PT, R85, 0x1, PT ;  /* 0x000000015500780c */ /* 0x002fe20003f66270 */
[----:B------:R-:W-:Y:S01]  /*2700*/  IMAD.MOV R4, RZ, RZ, -R9 ;  /* 0x000000ffff047224 */ /* 0x000fe200078e0a09 */
[----:B------:R-:W-:Y:S05]  /*2710*/  YIELD ;  /* 0x0000000000007946 */ /* 0x000fea0003800000 */
[C---:B------:R-:W-:Y:S01]  /*2720*/  IMAD R75, R153.reuse, 0x1800, R167 ;  /* 0x00001800994b7824 */ /* 0x040fe200078e02a7 */
[----:B------:R-:W-:Y:S01]  /*2730*/  BSSY B0, `(.L_x_3817) ;  /* 0x0000317000007945 */ /* 0x000fe20003800000 */
[----:B------:R-:W-:Y:S01]  /*2740*/  IMAD R5, R153, 0x1800, R53 ;  /* 0x0000180099057824 */ /* 0x000fe200078e0235 */
[----:B------:R0:W5:Y:S01]  /*2750*/  @!P2 LDG.E R76, desc[UR44][R6.64] ;  /* 0x0000002c064ca981 */ /* 0x000162000c1e1900 */
[----:B------:R-:W-:Y:S01]  /*2760*/  IMAD R77, R77, R4, R11 ;  /* 0x000000044d4d7224 */ /* 0x000fe200078e020b */
[----:B------:R-:W-:Y:S01]  /*2770*/  ISETP.GT.AND P2, PT, R31, R44, PT ;  /* 0x0000002c1f00720c */ /* 0x000fe20003f44270 */
[----:B------:R-:W-:-:S02]  /*2780*/  IMAD R75, R75, 0x2, R30 ;  /* 0x000000024b4b7824 */ /* 0x000fc400078e021e */
[----:B------:R-:W-:Y:S01]  /*2790*/  IMAD R74, R5, 0x2, R30 ;  /* 0x00000002054a7824 */ /* 0x000fe200078e021e */
[----:B------:R-:W-:Y:S09]  /*27a0*/  @!P3 BRA `(.L_x_3818) ;  /* 0x0000002c0024b947 */ /* 0x000ff20003800000 */
[----:B------:R-:W-:Y:S01]  /*27b0*/  SHF.R.S32.HI R78, RZ, 0x1f, R77 ;  /* 0x0000001fff4e7819 */ /* 0x000fe2000001144d */
[----:B------:R-:W-:Y:S01]  /*27c0*/  ULDC.64 UR4, c[0x0][0x300] ;  /* 0x0000c00000047ab9 */ /* 0x000fe20000000a00 */
[----:B------:R-:W1:Y:S01]  /*27d0*/  LDC.64 R10, c[0x0][0x3f8] ;  /* 0x0000fe00ff0a7b82 */ /* 0x000e620000000a00 */
[----:B------:R-:W-:Y:S01]  /*27e0*/  IMAD.WIDE.U32 R4, R77, UR4, RZ ;  /* 0x000000044d047c25 */ /* 0x000fe2000f8e00ff */
[----:B-----5:R-:W-:Y:S01]  /*27f0*/  SHF.R.S32.HI R79, RZ, 0x1f, R76 ;  /* 0x0000001fff4f7819 */ /* 0x020fe2000001144c */
[----:B------:R-:W-:Y:S02]  /*2800*/  ULDC.U8 UR6, c[0x0][0x410] ;  /* 0x0001040000067ab9 */ /* 0x000fe40000000000 */
[----:B0-----:R-:W-:Y:S01]  /*2810*/  IMAD R6, R78, UR4, RZ ;  /* 0x000000044e067c24 */ /* 0x001fe2000f8e02ff */
[----:B------:R-:W-:Y:S01]  /*2820*/  ISETP.NE.AND P3, PT, RZ, UR6, PT ;  /* 0x00000006ff007c0c */ /* 0x000fe2000bf65270 */
[----:B------:R-:W-:Y:S01]  /*2830*/  IMAD R81, R31, -0x60, R45 ;  /* 0xffffffa01f517824 */ /* 0x000fe200078e022d */
[----:B------:R-:W0:Y:S01]  /*2840*/  LDC.64 R12, c[0x0][0x408] ;  /* 0x00010200ff0c7b82 */ /* 0x000e220000000a00 */
[----:B------:R-:W-:Y:S01]  /*2850*/  IMAD R7, R77, UR5, R6 ;  /* 0x000000054d077c24 */ /* 0x000fe2000f8e0206 */
[----:B------:R-:W-:-:S02]  /*2860*/  ULDC.64 UR4, c[0x0][0x310] ;  /* 0x0000c40000047ab9 */ /* 0x000fc40000000a00 */
[----:B------:R-:W-:Y:S01]  /*2870*/  VIMNMX R81, R81, 0x60, PT ;  /* 0x0000006051517848 */ /* 0x000fe20003fe0100 */
[----:B------:R-:W-:Y:S02]  /*2880*/  IMAD.IADD R5, R5, 0x1, R7 ;  /* 0x0000000105057824 */ /* 0x000fe400078e0207 */
[----:B------:R-:W-:Y:S02]  /*2890*/  IMAD R7, R79, UR4, RZ ;  /* 0x000000044f077c24 */ /* 0x000fe4000f8e02ff */
[----:B------:R-:W-:-:S04]  /*28a0*/  IMAD.WIDE.U32 R4, R76, UR4, R4 ;  /* 0x000000044c047c25 */ /* 0x000fc8000f8e0004 */
[----:B------:R-:W-:Y:S01]  /*28b0*/  IMAD R7, R76, UR5, R7 ;  /* 0x000000054c077c24 */ /* 0x000fe2000f8e0207 */
[----:B------:R-:W-:Y:S01]  /*28c0*/  ULDC.64 UR4, c[0x0][0x308] ;  /* 0x0000c20000047ab9 */ /* 0x000fe20000000a00 */
[----:B-1----:R-:W-:-:S04]  /*28d0*/  IMAD.WIDE.U32 R14, R31, R10, RZ ;  /* 0x0000000a1f0e7225 */ /* 0x002fc800078e00ff */
[----:B------:R-:W-:Y:S02]  /*28e0*/  IMAD.IADD R5, R5, 0x1, R7 ;  /* 0x0000000105057824 */ /* 0x000fe400078e0207 */
[----:B------:R-:W-:Y:S02]  /*28f0*/  IMAD R7, R51, UR4, RZ ;  /* 0x0000000433077c24 */ /* 0x000fe4000f8e02ff */
[----:B------:R-:W-:Y:S01]  /*2900*/  IMAD.WIDE.U32 R82, R126, UR4, R4 ;  /* 0x000000047e527c25 */ /* 0x000fe2000f8e0004 */
[----:B------:R-:W-:-:S03]  /*2910*/  SHF.R.S32.HI R5, RZ, 0x1f, R31 ;  /* 0x0000001fff057819 */ /* 0x000fc6000001141f */
[----:B------:R-:W-:Y:S01]  /*2920*/  IMAD R7, R126, UR5, R7 ;  /* 0x000000057e077c24 */ /* 0x000fe2000f8e0207 */
[----:B------:R-:W-:Y:S01]  /*2930*/  ULDC.64 UR4, c[0x0][0x2e8] ;  /* 0x0000ba0000047ab9 */ /* 0x000fe20000000a00 */
[C---:B------:R-:W-:Y:S01]  /*2940*/  IMAD R4, R5.reuse, R10, RZ ;  /* 0x0000000a05047224 */ /* 0x040fe200078e02ff */
[----:B------:R-:W-:Y:S01]  /*2950*/  LEA R80, P4, R82, UR4, 0x1 ;  /* 0x0000000452507c11 */ /* 0x000fe2000f8808ff */
[-C--:B0-----:R-:W-:Y:S01]  /*2960*/  IMAD R6, R5, R12.reuse, RZ ;  /* 0x0000000c05067224 */ /* 0x081fe200078e02ff */
[----:B------:R-:W-:Y:S01]  /*2970*/  IADD3 R5, R83, R7, RZ ;  /* 0x0000000753057210 */ /* 0x000fe20007ffe0ff */
[----:B------:R-:W-:-:S03]  /*2980*/  IMAD.WIDE.U32 R70, R31, R12, RZ ;  /* 0x0000000c1f467225 */ /* 0x000fc600078e00ff */
[----:B------:R-:W-:Y:S01]  /*2990*/  LEA.HI.X R82, R82, UR5, R5, 0x1, P4 ;  /* 0x0000000552527c11 */ /* 0x000fe2000a0f0c05 */
[C---:B------:R-:W-:Y:S02]  /*29a0*/  IMAD R7, R31.reuse, R11, R4 ;  /* 0x0000000b1f077224 */ /* 0x040fe400078e0204 */
[----:B------:R-:W-:Y:S02]  /*29b0*/  IMAD R83, R31, R13, R6 ;  /* 0x0000000d1f537224 */ /* 0x000fe400078e0206 */
        /* <DEDUP_REMOVED lines=11> */
[----:B------:R-:W-:Y:S01]  /*2a70*/  IMAD.MOV.U32 R4, RZ, RZ, R20 ;  /* 0x000000ffff047224 */ /* 0x000fe200078e0014 */
[----:B------:R-:W-:Y:S01]  /*2a80*/  ULDC.64 UR4, c[0x0][0x3e8] ;  /* 0x0000fa0000047ab9 */ /* 0x000fe20000000a00 */
[----:B------:R-:W-:Y:S01]  /*2a90*/  IMAD.MOV.U32 R5, RZ, RZ, R55 ;  /* 0x000000ffff057224 */ /* 0x000fe200078e0037 */
[----:B------:R-:W-:Y:S01]  /*2aa0*/  ULDC.64 UR6, c[0x0][0x400] ;  /* 0x0001000000067ab9 */ /* 0x000fe20000000a00 */
[----:B------:R-:W-:Y:S01]  /*2ab0*/  IMAD R7, R84, 0x60, RZ ;  /* 0x0000006054077824 */ /* 0x000fe200078e02ff */
[----:B------:R-:W-:Y:S01]  /*2ac0*/  CS2R R42, SRZ ;  /* 0x00000000002a7805 */ /* 0x000fe2000001ff00 */
[----:B------:R-:W-:Y:S01]  /*2ad0*/  IMAD.WIDE.U32 R32, R14, 0x60, R4 ;  /* 0x000000600e207825 */ /* 0x000fe200078e0004 */
[----:B------:R-:W-:Y:S02]  /*2ae0*/  CS2R R38, SRZ ;  /* 0x0000000000267805 */ /* 0x000fe4000001ff00 */
[----:B------:R-:W-:Y:S02]  /*2af0*/  CS2R R72, SRZ ;  /* 0x0000000000487805 */ /* 0x000fe4000001ff00 */
[----:B------:R-:W-:Y:S01]  /*2b00*/  CS2R R40, SRZ ;  /* 0x0000000000287805 */ /* 0x000fe2000001ff00 */
[----:B------:R-:W-:-:S02]  /*2b10*/  IMAD.MOV.U32 R4, RZ, RZ, R18 ;  /* 0x000000ffff047224 */ /* 0x000fc400078e0012 */
[----:B------:R-:W-:Y:S02]  /*2b20*/  IMAD.MOV.U32 R5, RZ, RZ, R54 ;  /* 0x000000ffff057224 */ /* 0x000fe400078e0036 */
[----:B------:R-:W-:Y:S02]  /*2b30*/  IMAD R37, R83, 0x60, RZ ;  /* 0x0000006053257824 */ /* 0x000fe400078e02ff */
[----:B------:R-:W-:Y:S01]  /*2b40*/  IMAD.WIDE.U32 R34, R70, 0x60, R4 ;  /* 0x0000006046227825 */ /* 0x000fe200078e0004 */
[----:B------:R-:W-:-:S03]  /*2b50*/  LEA R4, P4, R32, UR4, 0x1 ;  /* 0x0000000420047c11 */ /* 0x000fc6000f8808ff */
[----:B------:R-:W-:Y:S01]  /*2b60*/  IMAD.IADD R5, R33, 0x1, R7 ;  /* 0x0000000121057824 */ /* 0x000fe200078e0207 */
[----:B------:R-:W-:Y:S01]  /*2b70*/  LEA R6, P5, R34, UR6, 0x1 ;  /* 0x0000000622067c11 */ /* 0x000fe2000f8a08ff */
[----:B------:R-:W-:-:S03]  /*2b80*/  IMAD.IADD R7, R35, 0x1, R37 ;  /* 0x0000000123077824 */ /* 0x000fc600078e0225 */
[----:B------:R-:W-:Y:S02]  /*2b90*/  LEA.HI.X R5, R32, UR5, R5, 0x1, P4 ;  /* 0x0000000520057c11 */ /* 0x000fe4000a0f0c05 */
[----:B------:R-:W-:Y:S02]  /*2ba0*/  LEA.HI.X R7, R34, UR7, R7, 0x1, P5 ;  /* 0x0000000722077c11 */ /* 0x000fe4000a8f0c07 */
[-C--:B------:R-:W-:Y:S02]  /*2bb0*/  ISETP.GE.AND P4, PT, R156, R85.reuse, PT ;  /* 0x000000559c00720c */ /* 0x080fe40003f86270 */
[----:B------:R-:W-:-:S11]  /*2bc0*/  ISETP.GE.AND P5, PT, R159, R85, PT ;  /* 0x000000559f00720c */ /* 0x000fd60003fa6270 */
[----:B------:R0:W5:Y:S04]  /*2bd0*/  @!P4 LDG.E.64 R42, desc[UR44][R4.64] ;  /* 0x0000002c042ac981 */ /* 0x000168000c1e1b00 */
[----:B------:R0:W5:Y:S04]  /*2be0*/  @!P5 LDG.E.64 R38, desc[UR44][R4.64+0x20] ;  /* 0x0000202c0426d981 */ /* 0x000168000c1e1b00 */
[----:B------:R0:W5:Y:S04]  /*2bf0*/  @!P4 LDG.E.64 R72, desc[UR44][R6.64] ;  /* 0x0000002c0648c981 */ /* 0x000168000c1e1b00 */
[----:B------:R0:W5:Y:S02]  /*2c00*/  @!P5 LDG.E.64 R40, desc[UR44][R6.64+0x20] ;  /* 0x0000202c0628d981 */ /* 0x000164000c1e1b00 */
.L_x_3821:
[----:B------:R-:W-:Y:S05]  /*2c10*/  BSYNC B1 ;  /* 0x0000000000017941 */ /* 0x000fea0003800000 */
.L_x_3820:
[----:B------:R-:W-:Y:S01]  /*2c20*/  ISETP.GE.AND P4, PT, R166, R81, PT ;  /* 0x00000051a600720c */ /* 0x000fe20003f86270 */
[----:B------:R-:W-:Y:S01]  /*2c30*/  BSSY B1, `(.L_x_3822) ;  /* 0x0000023000017945 */ /* 0x000fe20003800000 */
[----:B------:R-:W-:Y:S02]  /*2c40*/  CS2R R34, SRZ ;  /* 0x0000000000227805 */ /* 0x000fe4000001ff00 */
[----:B------:R-:W-:Y:S01]  /*2c50*/  CS2R R32, SRZ ;  /* 0x0000000000207805 */ /* 0x000fe2000001ff00 */
[----:B-----5:R-:W-:Y:S01]  /*2c60*/  IMAD.MOV.U32 R86, RZ, RZ, R38 ;  /* 0x000000ffff567224 */ /* 0x020fe200078e0026 */
[----:B------:R-:W-:Y:S01]  /*2c70*/  CS2R R36, SRZ ;  /* 0x0000000000247805 */ /* 0x000fe2000001ff00 */
[----:B------:R-:W-:-:S06]  /*2c80*/  IMAD.MOV.U32 R87, RZ, RZ, R39 ;  /* 0x000000ffff577224 */ /* 0x000fcc00078e0027 */
[----:B------:R-:W-:Y:S05]  /*2c90*/  @P4 BRA `(.L_x_3823) ;  /* 0x0000000000704947 */ /* 0x000fea0003800000 */
[----:B0-----:R-:W-:Y:S01]  /*2ca0*/  SHF.L.U64.HI R5, R10, 0x6, R11 ;  /* 0x000000060a057819 */ /* 0x001fe2000001020b */
[----:B------:R-:W-:Y:S01]  /*2cb0*/  IMAD.SHL.U32 R6, R12, 0x40, RZ ;  /* 0x000000400c067824 */ /* 0x000fe200078e00ff */
[----:B------:R-:W-:Y:S01]  /*2cc0*/  SHF.L.U32 R4, R10, 0x6, RZ ;  /* 0x000000060a047819 */ /* 0x000fe200000006ff */
[----:B------:R-:W-:Y:S01]  /*2cd0*/  IMAD R10, R84, 0x60, RZ ;  /* 0x00000060540a7824 */ /* 0x000fe200078e02ff */
[----:B------:R-:W-:Y:S01]  /*2ce0*/  SHF.L.U64.HI R7, R12, 0x6, R13 ;  /* 0x000000060c077819 */ /* 0x000fe2000001020d */
[----:B------:R-:W-:Y:S01]  /*2cf0*/  IMAD R83, R83, 0x60, RZ ;  /* 0x0000006053537824 */ /* 0x000fe200078e02ff */
[----:B------:R-:W-:Y:S01]  /*2d00*/  ULDC.64 UR4, c[0x0][0x3e8] ;  /* 0x0000fa0000047ab9 */ /* 0x000fe20000000a00 */
[----:B------:R-:W-:Y:S01]  /*2d10*/  IMAD.WIDE.U32 R4, R14, 0x60, R4 ;  /* 0x000000600e047825 */ /* 0x000fe200078e0004 */
[----:B------:R-:W-:Y:S01]  /*2d20*/  ULDC.64 UR6, c[0x0][0x400] ;  /* 0x0001000000067ab9 */ /* 0x000fe20000000a00 */
[----:B------:R-:W-:Y:S02]  /*2d30*/  CS2R R34, SRZ ;  /* 0x0000000000227805 */ /* 0x000fe4000001ff00 */
[----:B------:R-:W-:Y:S01]  /*2d40*/  CS2R R36, SRZ ;  /* 0x0000000000247805 */ /* 0x000fe2000001ff00 */
[----:B------:R-:W-:Y:S01]  /*2d50*/  IMAD.WIDE.U32 R6, R70, 0x60, R6 ;  /* 0x0000006046067825 */ /* 0x000fe200078e0006 */
[----:B------:R-:W-:-:S04]  /*2d60*/  IADD3 R9, P5, R20, R4, RZ ;  /* 0x0000000414097210 */ /* 0x000fc80007fbe0ff */
[----:B------:R-:W-:Y:S02]  /*2d70*/  IADD3.X R10, R55, R10, R5, P5, !PT ;  /* 0x0000000a370a7210 */ /* 0x000fe40002ffe405 */
[----:B------:R-:W-:-:S04]  /*2d80*/  IADD3 R8, P5, R18, R6, RZ ;  /* 0x0000000612087210 */ /* 0x000fc80007fbe0ff */
[----:B------:R-:W-:Y:S02]  /*2d90*/  IADD3.X R7, R54, R83, R7, P5, !PT ;  /* 0x0000005336077210 */ /* 0x000fe40002ffe407 */
[----:B------:R-:W-:-:S04]  /*2da0*/  LEA R4, P5, R9, UR4, 0x1 ;  /* 0x0000000409047c11 */ /* 0x000fc8000f8a08ff */
[----:B------:R-:W-:Y:S02]  /*2db0*/  LEA.HI.X R5, R9, UR5, R10, 0x1, P5 ;  /* 0x0000000509057c11 */ /* 0x000fe4000a8f0c0a */
        /* <DEDUP_REMOVED lines=10> */
.L_x_3823:
[----:B------:R-:W-:Y:S05]  /*2e60*/  BSYNC B1 ;  /* 0x0000000000017941 */ /* 0x000fea0003800000 */
.L_x_3822:
[----:B------:R-:W-:Y:S01]  /*2e70*/  ULOP3.LUT UR4, UR38, 0x1, URZ, 0xfc, !UPT ;  /* 0x0000000126047892 */ /* 0x000fe2000f8efc3f */
[----:B01----:R-:W-:Y:S01]  /*2e80*/  IMAD.MOV.U32 R4, RZ, RZ, R42 ;  /* 0x000000ffff047224 */ /* 0x003fe200078e002a */
[----:B------:R-:W-:Y:S01]  /*2e90*/  PRMT R89, R87, 0x5410, R86 ;  /* 0x0000541057597816 */ /* 0x000fe20000000056 */
[----:B------:R-:W-:Y:S01]  /*2ea0*/  IMAD.MOV.U32 R5, RZ, RZ, R43 ;  /* 0x000000ffff057224 */ /* 0x000fe200078e002b */
[----:B------:R-:W-:Y:S01]  /*2eb0*/  UISETP.NE.AND UP0, UPT, UR4, 0x3, UPT ;  /* 0x000000030400788c */ /* 0x000fe2000bf05270 */
[----:B------:R-:W-:Y:S02]  /*2ec0*/  IMAD.MOV.U32 R6, RZ, RZ, R40 ;  /* 0x000000ffff067224 */ /* 0x000fe400078e0028 */
[----:B-----5:R-:W-:Y:S01]  /*2ed0*/  IMAD.MOV.U32 R7, RZ, RZ, R8 ;  /* 0x000000ffff077224 */ /* 0x020fe200078e0008 */
[----:B------:R-:W-:Y:S01]  /*2ee0*/  PRMT R94, R4, 0x5410, R5 ;  /* 0x00005410045e7816 */ /* 0x000fe20000000005 */
[----:B------:R-:W-:Y:S01]  /*2ef0*/  IMAD.MOV.U32 R4, RZ, RZ, R41 ;  /* 0x000000ffff047224 */ /* 0x000fe200078e0029 */
[----:B------:R-:W-:Y:S01]  /*2f00*/  PRMT R95, R6, 0x7610, R95 ;  /* 0x00007610065f7816 */ /* 0x000fe2000000005f */
[----:B------:R-:W-:Y:S01]  /*2f10*/  IMAD.MOV.U32 R5, RZ, RZ, R72 ;  /* 0x000000ffff057224 */ /* 0x000fe200078e0048 */
[----:B------:R-:W-:Y:S01]  /*2f20*/  PLOP3.LUT P5, PT, PT, PT, UP0, 0x80, 0x0 ;  /* 0x000000000000781c */ /* 0x000fe20003faf008 */
[----:B------:R-:W-:Y:S01]  /*2f30*/  IMAD.MOV.U32 R6, RZ, RZ, R73 ;  /* 0x000000ffff067224 */ /* 0x000fe200078e0049 */
[----:B------:R-:W-:Y:S01]  /*2f40*/  PRMT R95, R95, 0x5410, R4 ;  /* 0x000054105f5f7816 */ /* 0x000fe20000000004 */
[----:B------:R-:W-:Y:S01]  /*2f50*/  IMAD.MOV.U32 R4, RZ, RZ, R9 ;  /* 0x000000ffff047224 */ /* 0x000fe200078e0009 */
[----:B------:R-:W-:Y:S01]  /*2f60*/  PRMT R84, R7, 0x7610, R84 ;  /* 0x0000761007547816 */ /* 0x000fe20000000054 */
[----:B------:R-:W-:Y:S01]  /*2f70*/  IMAD.MOV.U32 R7, RZ, RZ, R37 ;  /* 0x000000ffff077224 */ /* 0x000fe200078e0025 */
[----:B------:R-:W-:Y:S01]  /*2f80*/  PRMT R96, R5, 0x5410, R6 ;  /* 0x0000541005607816 */ /* 0x000fe20000000006 */
[----:B------:R-:W-:Y:S01]  /*2f90*/  IMAD.MOV.U32 R5, RZ, RZ, R34 ;  /* 0x000000ffff057224 */ /* 0x000fe200078e0022 */
[----:B------:R-:W-:-:S02]  /*2fa0*/  MOV R6, R35 ;  /* 0x0000002300067202 */ /* 0x000fc40000000f00 */
[----:B------:R-:W-:Y:S01]  /*2fb0*/  PRMT R84, R84, 0x5410, R4 ;  /* 0x0000541054547816 */ /* 0x000fe20000000004 */
[----:B------:R-:W-:Y:S01]  /*2fc0*/  IMAD.MOV.U32 R4, RZ, RZ, R32 ;  /* 0x000000ffff047224 */ /* 0x000fe200078e0020 */
[----:B------:R-:W-:Y:S01]  /*2fd0*/  PRMT R87, R6, 0x5410, R5 ;  /* 0x0000541006577816 */ /* 0x000fe20000000005 */
[----:B------:R-:W-:Y:S02]  /*2fe0*/  IMAD.MOV.U32 R5, RZ, RZ, R33 ;  /* 0x000000ffff057224 */ /* 0x000fe400078e0021 */
[----:B------:R-:W-:-:S03]  /*2ff0*/  IMAD.MOV.U32 R6, RZ, RZ, R36 ;  /* 0x000000ffff067224 */ /* 0x000fc600078e0024 */
[----:B------:R-:W-:Y:S02]  /*3000*/  PRMT R86, R4, 0x5410, R5 ;  /* 0x0000541004567816 */ /* 0x000fe40000000005 */
[----:B------:R-:W-:Y:S01]  /*3010*/  PRMT R88, R7, 0x5410, R6 ;  /* 0x0000541007587816 */ /* 0x000fe20000000006 */
[----:B------:R-:W-:Y:S06]  /*3020*/  @!P5 BRA `(.L_x_3824) ;  /* 0x000000000004d947 */ /* 0x000fec0003800000 */
[----:B------:R-:W-:Y:S01]  /*3030*/  BPT.TRAP 0x1 ;  /* 0x000000040000795c */ /* 0x000fe20000300000 */
.L_x_3824:
[----:B------:R-:W-:Y:S01]  /*3040*/  IMAD R70, R153, 0x8, R148 ;  /* 0x0000000899467824 */ /* 0x000fe200078e0294 */
[----:B------:R-:W-:Y:S01]  /*3050*/  SHF.L.U32 R83, R158, 0x1f, RZ ;  /* 0x0000001f9e537819 */ /* 0x000fe200000006ff */
[----:B------:R-:W-:Y:S03]  /*3060*/  BSSY B1, `(.L_x_3825) ;  /* 0x0000003000017945 */ /* 0x000fe60003800000 */
[----:B------:R-:W0:Y:S02]  /*3070*/  SYNCS.PHASECHK.TRANS64.TRYWAIT P6, [R70+URZ+0x32490], R83 ;  /* 0x03249053460075a7 */ /* 0x000e2400080c017f */
[----:B0-----:R-:W-:Y:S05]  /*3080*/  @!P6 BRA `(.L_x_3826) ;  /* 0x000003400004e947 */ /* 0x001fea0003800000 */
.L_x_4173:
[----:B------:R-:W-:Y:S05]  /*3090*/  BSYNC B1 ;  /* 0x0000000000017941 */ /* 0x000fea0003800000 */
.L_x_3825:
[----:B------:R-:W-:-:S03]  /*30a0*/  UMOV UR4, 0xffffffff ;  /* 0xffffffff00047882 */ /* 0x000fc60000000000 */
[----:B------:R-:W-:Y:S05]  /*30b0*/  BRA.DIV UR4, `(.L_x_3827) ;  /* 0x00000342040c7947 */ /* 0x000fea000b800000 */
[----:B------:R1:W2:Y:S04]  /*30c0*/  SHFL.IDX PT, R71, R82, RZ, 0x1c1f ;  /* 0x001c1fff52477589 */ /* 0x0002a800000e0000 */
[----:B------:R1:W3:Y:S02]  /*30d0*/  SHFL.IDX PT, R14, R80, RZ, 0x1c1f ;  /* 0x001c1fff500e7589 */ /* 0x0002e400000e0000 */
.L_x_4177:
        /* <DEDUP_REMOVED lines=11> */
[----:B0-----:R-:W-:Y:S01]  /*3190*/  IMAD.MOV.U32 R12, RZ, RZ, R6 ;  /* 0x000000ffff0c7224 */ /* 0x001fe200078e0006 */
[----:B------:R-:W-:Y:S01]  /*31a0*/  SHF.R.U32.HI R42, RZ, 0x10, R43 ;  /* 0x00000010ff2a7819 */ /* 0x000fe2000001162b */
[--C-:B------:R-:W-:Y:S01]  /*31b0*/  HADD2.F32 R6, -RZ, R5.reuse.H1_H1 ;  /* 0x30000005ff067230 */ /* 0x100fe20000004100 */
[--C-:B------:R-:W-:Y:S01]  /*31c0*/  SHF.R.U64 R43, R72, 0x10, R73.reuse ;  /* 0x00000010482b7819 */ /* 0x100fe20000001249 */
[----:B------:R-:W-:Y:S01]  /*31d0*/  HADD2.F32 R5, -RZ, R5.H0_H0 ;  /* 0x20000005ff057230 */ /* 0x000fe20000004100 */
[----:B------:R-:W-:Y:S01]  /*31e0*/  SHF.R.U32.HI R72, RZ, 0x10, R73 ;  /* 0x00000010ff487819 */ /* 0x000fe20000011649 */
[----:B------:R-:W-:Y:S02]  /*31f0*/  HADD2.F32 R15, -RZ, R15.H0_H0 ;  /* 0x2000000fff0f7230 */ /* 0x000fe40000004100 */
[----:B------:R-:W-:Y:S02]  /*3200*/  HADD2.F32 R43, -RZ, R43.H0_H0 ;  /* 0x2000002bff2b7230 */ /* 0x000fe40000004100 */
[----:B------:R-:W-:-:S02]  /*3210*/  HADD2.F32 R72, -RZ, R72.H0_H0 ;  /* 0x20000048ff487230 */ /* 0x000fc40000004100 */
[--C-:B------:R-:W-:Y:S02]  /*3220*/  HADD2.F32 R13, -RZ, R7.reuse.H1_H1 ;  /* 0x30000007ff0d7230 */ /* 0x100fe40000004100 */
[CC--:B------:R-:W-:Y:S01]  /*3230*/  FMUL.FTZ R90, R6.reuse, R43.reuse ;  /* 0x0000002b065a7220 */ /* 0x0c0fe20000410000 */
[----:B------:R-:W-:Y:S02]  /*3240*/  HADD2.F32 R7, -RZ, R7.H0_H0 ;  /* 0x20000007ff077230 */ /* 0x000fe40000004100 */
[C---:B------:R-:W-:Y:S01]  /*3250*/  FMUL.FTZ R43, R5.reuse, R43 ;  /* 0x0000002b052b7220 */ /* 0x040fe20000410000 */
[----:B------:R-:W-:Y:S02]  /*3260*/  HADD2.F32 R42, -RZ, R42.H0_H0 ;  /* 0x2000002aff2a7230 */ /* 0x000fe40000004100 */
[-C--:B------:R-:W-:Y:S01]  /*3270*/  FFMA.FTZ R90, R5, R15.reuse, -R90 ;  /* 0x0000000f055a7223 */ /* 0x080fe2000001085a */
[----:B------:R-:W-:Y:S01]  /*3280*/  FMUL.FTZ R92, R13, R72 ;  /* 0x000000480d5c7220 */ /* 0x000fe20000410000 */
[----:B------:R-:W-:Y:S01]  /*3290*/  FFMA.FTZ R91, R6, R15, R43 ;  /* 0x0000000f065b7223 */ /* 0x000fe2000001002b */
[----:B------:R-:W-:-:S02]  /*32a0*/  HADD2.F32 R5, -RZ, R4.H1_H1 ;  /* 0x30000004ff057230 */ /* 0x000fc40000004100 */
[C---:B------:R-:W-:Y:S01]  /*32b0*/  FMUL.FTZ R72, R7.reuse, R72 ;  /* 0x0000004807487220 */ /* 0x040fe20000410000 */
[----:B------:R-:W-:Y:S02]  /*32c0*/  HADD2.F32 R15, -RZ, R96.H0_H0 ;  /* 0x20000060ff0f7230 */ /* 0x000fe40000004100 */
[-C--:B------:R-:W-:Y:S01]  /*32d0*/  FFMA.FTZ R92, R7, R42.reuse, -R92 ;  /* 0x0000002a075c7223 */ /* 0x080fe2000001085c */
[----:B------:R-:W-:Y:S02]  /*32e0*/  HADD2.F32 R4, -RZ, R4.H0_H0 ;  /* 0x20000004ff047230 */ /* 0x000fe40000004100 */
[----:B------:R-:W-:Y:S01]  /*32f0*/  FFMA.FTZ R93, R13, R42, R72 ;  /* 0x0000002a0d5d7223 */ /* 0x000fe20000010048 */
[----:B------:R-:W-:Y:S02]  /*3300*/  HADD2.F32 R43, -RZ, R96.H1_H1 ;  /* 0x30000060ff2b7230 */ /* 0x000fe40000004100 */
[----:B------:R-:W-:Y:S01]  /*3310*/  FMUL.FTZ R73, R5, R15 ;  /* 0x0000000f05497220 */ /* 0x000fe20000410000 */
[----:B------:R-:W-:-:S02]  /*3320*/  HADD2.F32 R6, -RZ, R12.H1_H1 ;  /* 0x3000000cff067230 */ /* 0x000fc40000004100 */
[----:B------:R-:W-:Y:S01]  /*3330*/  FMUL.FTZ R42, R4, R15 ;  /* 0x0000000f042a7220 */ /* 0x000fe20000410000 */
[----:B------:R-:W-:Y:S02]  /*3340*/  HADD2.F32 R12, -RZ, R12.H0_H0 ;  /* 0x2000000cff0c7230 */ /* 0x000fe40000004100 */
        /* <DEDUP_REMOVED lines=12> */
.L_x_3833:
[----:B------:R-:W-:Y:S05]  /*3410*/  BSYNC B3 ;  /* 0x0000000000037941 */ /* 0x000fea0003800000 */
.L_x_3832:
[----:B0-----:R4:W-:Y:S02]  /*3420*/  ST.E.128 desc[UR44][R10.64], R4 ;  /* 0x000000040a007985 */ /* 0x0019e4000c101d2c */
.L_x_3831:
[----:B------:R-:W-:Y:S05]  /*3430*/  BSYNC B2 ;  /* 0x0000000000027941 */ /* 0x000fea0003800000 */
.L_x_3830:
[----:B------:R-:W-:-:S13]  /*3440*/  LOP3.LUT P3, RZ, R49, 0x2, RZ, 0xc0, !PT ;  /* 0x0000000231ff7812 */ /* 0x000fda000786c0ff */
[----:B------:R-:W-:Y:S05]  /*3450*/  @!P3 BRA `(.L_x_3829) ;  /* 0x0000000000c4b947 */ /* 0x000fea0003800000 */
[----:B----4-:R4:W0:Y:S01]  /*3460*/  LDS.128 R4, [R74] ;  /* 0x000000004a047984 */ /* 0x0108220000000c00 */
        /* <DEDUP_REMOVED lines=8> */
[----:B------:R-:W-:Y:S01]  /*34f0*/  HADD2.F32 R6, -RZ, R5.H1_H1 ;  /* 0x30000005ff067230 */ /* 0x000fe20000004100 */
[--C-:B------:R-:W-:Y:S01]  /*3500*/  SHF.R.U64 R14, R38, 0x10, R39.reuse ;  /* 0x00000010260e7819 */ /* 0x100fe20000001227 */
[----:B------:R-:W-:Y:S01]  /*3510*/  HADD2.F32 R15, -RZ, R15.H0_H0 ;  /* 0x2000000fff0f7230 */ /* 0x000fe20000004100 */
[----:B------:R-:W-:Y:S01]  /*3520*/  SHF.R.U32.HI R38, RZ, 0x10, R39 ;  /* 0x00000010ff267819 */ /* 0x000fe20000011627 */
[----:B------:R-:W-:Y:S02]  /*3530*/  HADD2.F32 R40, -RZ, R40.H0_H0 ;  /* 0x20000028ff287230 */ /* 0x000fe40000004100 */
[--C-:B------:R-:W-:Y:S02]  /*3540*/  HADD2.F32 R13, -RZ, R7.reuse.H1_H1 ;  /* 0x30000007ff0d7230 */ /* 0x100fe40000004100 */
[----:B------:R-:W-:Y:S01]  /*3550*/  FMUL.FTZ R42, R6, R15 ;  /* 0x0000000f062a7220 */ /* 0x000fe20000410000 */
[----:B------:R-:W-:-:S02]  /*3560*/  HADD2.F32 R7, -RZ, R7.H0_H0 ;  /* 0x20000007ff077230 */ /* 0x000fc40000004100 */
[----:B------:R-:W-:Y:S02]  /*3570*/  HADD2.F32 R5, -RZ, R5.H0_H0 ;  /* 0x20000005ff057230 */ /* 0x000fe40000004100 */
[-C--:B------:R-:W-:Y:S01]  /*3580*/  FMUL.FTZ R72, R13, R40.reuse ;  /* 0x000000280d487220 */ /* 0x080fe20000410000 */
[----:B------:R-:W-:Y:S02]  /*3590*/  HADD2.F32 R14, -RZ, R14.H0_H0 ;  /* 0x2000000eff0e7230 */ /* 0x000fe40000004100 */
[----:B------:R-:W-:Y:S01]  /*35a0*/  FMUL.FTZ R40, R7, R40 ;  /* 0x0000002807287220 */ /* 0x000fe20000410000 */
[----:B------:R-:W-:Y:S02]  /*35b0*/  HADD2.F32 R38, -RZ, R38.H0_H0 ;  /* 0x20000026ff267230 */ /* 0x000fe40000004100 */
[C---:B------:R-:W-:Y:S01]  /*35c0*/  FMUL.FTZ R15, R5.reuse, R15 ;  /* 0x0000000f050f7220 */ /* 0x040fe20000410000 */
[----:B------:R-:W-:Y:S01]  /*35d0*/  FFMA.FTZ R42, R5, R14, -R42 ;  /* 0x0000000e052a7223 */ /* 0x000fe2000001082a */
[----:B------:R-:W-:-:S02]  /*35e0*/  HADD2.F32 R5, -RZ, R4.H1_H1 ;  /* 0x30000004ff057230 */ /* 0x000fc40000004100 */
[----:B------:R-:W-:Y:S01]  /*35f0*/  FFMA.FTZ R43, R13, R38, R40 ;  /* 0x000000260d2b7223 */ /* 0x000fe20000010028 */
[----:B------:R-:W-:Y:S01]  /*3600*/  FFMA.FTZ R41, R6, R14, R15 ;  /* 0x0000000e06297223 */ /* 0x000fe2000001000f */
[--C-:B------:R-:W-:Y:S02]  /*3610*/  HADD2.F32 R13, -RZ, R95.reuse.H0_H0 ;  /* 0x2000005fff0d7230 */ /* 0x100fe40000004100 */
[----:B------:R-:W-:Y:S01]  /*3620*/  FFMA.FTZ R72, R7, R38, -R72 ;  /* 0x0000002607487223 */ /* 0x000fe20000010848 */
[----:B------:R-:W-:Y:S02]  /*3630*/  HADD2.F32 R4, -RZ, R4.H0_H0 ;  /* 0x20000004ff047230 */ /* 0x000fe40000004100 */
[----:B------:R-:W-:Y:S02]  /*3640*/  HADD2.F32 R15, -RZ, R95.H1_H1 ;  /* 0x3000005fff0f7230 */ /* 0x000fe40000004100 */
[----:B------:R-:W-:Y:S01]  /*3650*/  FMUL.FTZ R39, R5, R13 ;  /* 0x0000000d05277220 */ /* 0x000fe20000410000 */
[----:B------:R-:W-:-:S02]  /*3660*/  HADD2.F32 R6, -RZ, R12.H1_H1 ;  /* 0x3000000cff067230 */ /* 0x000fc40000004100 */
[----:B------:R-:W-:Y:S01]  /*3670*/  FMUL.FTZ R14, R4, R13 ;  /* 0x0000000d040e7220 */ /* 0x000fe20000410000 */
[----:B------:R-:W-:Y:S02]  /*3680*/  HADD2.F32 R12, -RZ, R12.H0_H0 ;  /* 0x2000000cff0c7230 */ /* 0x000fe40000004100 */
[--C-:B------:R-:W-:Y:S02]  /*3690*/  HADD2.F32 R7, -RZ, R89.reuse.H1_H1 ;  /* 0x30000059ff077230 */ /* 0x100fe40000004100 */
[-C--:B------:R-:W-:Y:S01]  /*36a0*/  FMUL.FTZ R13, R6, R15.reuse ;  /* 0x0000000f060d7220 */ /* 0x080fe20000410000 */
        /* <DEDUP_REMOVED lines=10> */
.L_x_3835:
[----:B------:R-:W-:Y:S05]  /*3750*/  BSYNC B2 ;  /* 0x0000000000027941 */ /* 0x000fea0003800000 */
.L_x_3834:
[----:B0-----:R0:W-:Y:S02]  /*3760*/  ST.E.128 desc[UR44][R10.64], R4 ;  /* 0x000000040a007985 */ /* 0x0011e4000c101d2c */
.L_x_3829:
[----:B------:R-:W-:Y:S05]  /*3770*/  BSYNC B1 ;  /* 0x0000000000017941 */ /* 0x000fea0003800000 */
.L_x_3828:
[----:B------:R-:W-:-:S03]  /*3780*/  UMOV UR4, 0xffffffff ;  /* 0xffffffff00047882 */ /* 0x000fc60000000000 */
[----:B------:R-:W-:Y:S05]  /*3790*/  BRA.DIV UR4, `(.L_x_3836) ;  /* 0x0000033a049c7947 */ /* 0x000fea000b800000 */
[----:B------:R0:W0:Y:S04]  /*37a0*/  SHFL.IDX PT, R39, R82, 0x1, 0x1c1f ;  /* 0x003c1f0052277f89 */ /* 0x00002800000e0000 */
[----:B---3--:R3:W0:Y:S02]  /*37b0*/  SHFL.IDX PT, R14, R80, 0x1, 0x1c1f ;  /* 0x003c1f00500e7f89 */ /* 0x00862400000e0000 */
.L_x_4181:
[----:B------:R-:W-:Y:S05]  /*37c0*/  @P4 BRA `(.L_x_3837) ;  /* 0x0000002000344947 */ /* 0x000fea0003800000 */
[----:B------:R-:W-:Y:S04]  /*37d0*/  BSSY B1, `(.L_x_3838) ;  /* 0x0000033000017945 */ /* 0x000fe80003800000 */
[----:B------:R-:W-:Y:S05]  /*37e0*/  @P1 BRA `(.L_x_3839) ;  /* 0x0000000000c41947 */ /* 0x000fea0003800000 */
[----:B0---4-:R0:W4:Y:S01]  /*37f0*/  LDS.128 R4, [R75+0x2000] ;  /* 0x002000004b047984 */ /* 0x0111220000000c00 */
[----:B------:R-:W-:Y:S01]  /*3800*/  ISETP.GE.AND P4, PT, R156, R85, PT ;  /* 0x000000559c00720c */ /* 0x000fe20003f86270 */
[----:B------:R-:W-:Y:S01]  /*3810*/  BSSY B2, `(.L_x_3840) ;  /* 0x000002d000027945 */ /* 0x000fe20003800000 */
[----:B------:R-:W-:-:S04]  /*3820*/  LEA R10, P3, R22, R14, 0x1 ;  /* 0x0000000e160a7211 */ /* 0x000fc800078608ff */
[----:B------:R-:W-:-:S07]  /*3830*/  LEA.HI.X R11, R22, R39, R23, 0x1, P3 ;  /* 0x00000027160b7211 */ /* 0x000fce00018f0c17 */
[----:B0-----:R-:W-:Y:S05]  /*3840*/  @P4 BRA `(.L_x_3841) ;  /* 0x0000000000a44947 */ /* 0x001fea0003800000 */
[--C-:B------:R-:W-:Y:S01]  /*3850*/  SHF.R.U64 R15, R34, 0x10, R35.reuse ;  /* 0x00000010220f7819 */ /* 0x100fe20000001223 */
[----:B----4-:R-:W-:Y:S01]  /*3860*/  IMAD.MOV.U32 R12, RZ, RZ, R6 ;  /* 0x000000ffff0c7224 */ /* 0x010fe200078e0006 */
[----:B------:R-:W-:Y:S01]  /*3870*/  SHF.R.U32.HI R34, RZ, 0x10, R35 ;  /* 0x00000010ff227819 */ /* 0x000fe20000011623 */
[----:B------:R-:W-:Y:S01]  /*3880*/  HADD2.F32 R6, -RZ, R5.H1_H1 ;  /* 0x30000005ff067230 */ /* 0x000fe20000004100 */
[--C-:B------:R-:W-:Y:S01]  /*3890*/  SHF.R.U64 R35, R36, 0x10, R37.reuse ;  /* 0x0000001024237819 */ /* 0x100fe20000001225 */
[--C-:B------:R-:W-:Y:S01]  /*38a0*/  HADD2.F32 R13, -RZ, R7.reuse.H1_H1 ;  /* 0x30000007ff0d7230 */ /* 0x100fe20000004100 */
[----:B------:R-:W-:Y:S01]  /*38b0*/  SHF.R.U32.HI R36, RZ, 0x10, R37 ;  /* 0x00000010ff247819 */ /* 0x000fe20000011625 */
[----:B------:R-:W-:Y:S02]  /*38c0*/  HADD2.F32 R7, -RZ, R7.H0_H0 ;  /* 0x20000007ff077230 */ /* 0x000fe40000004100 */
[----:B------:R-:W-:Y:S02]  /*38d0*/  HADD2.F32 R35, -RZ, R35.H0_H0 ;  /* 0x20000023ff237230 */ /* 0x000fe40000004100 */
[----:B------:R-:W-:-:S02]  /*38e0*/  HADD2.F32 R36, -RZ, R36.H0_H0 ;  /* 0x20000024ff247230 */ /* 0x000fc40000004100 */
[----:B------:R-:W-:Y:S02]  /*38f0*/  HADD2.F32 R5, -RZ, R5.H0_H0 ;  /* 0x20000005ff057230 */ /* 0x000fe40000004100 */
[-C--:B------:R-:W-:Y:S01]  /*3900*/  FMUL.FTZ R38, R6, R35.reuse ;  /* 0x0000002306267220 */ /* 0x080fe20000410000 */
[----:B------:R-:W-:Y:S02]  /*3910*/  HADD2.F32 R15, -RZ, R15.H0_H0 ;  /* 0x2000000fff0f7230 */ /* 0x000fe40000004100 */
[-C--:B------:R-:W-:Y:S01]  /*3920*/  FMUL.FTZ R40, R13, R36.reuse ;  /* 0x000000240d287220 */ /* 0x080fe20000410000 */
[----:B------:R-:W-:Y:S02]  /*3930*/  HADD2.F32 R34, -RZ, R34.H0_H0 ;  /* 0x20000022ff227230 */ /* 0x000fe40000004100 */
[----:B------:R-:W-:Y:S01]  /*3940*/  FMUL.FTZ R36, R7, R36 ;  /* 0x0000002407247220 */ /* 0x000fe20000410000 */
[C---:B------:R-:W-:Y:S01]  /*3950*/  FMUL.FTZ R35, R5.reuse, R35 ;  /* 0x0000002305237220 */ /* 0x040fe20000410000 */
[----:B------:R-:W-:Y:S01]  /*3960*/  FFMA.FTZ R38, R5, R15, -R38 ;  /* 0x0000000f05267223 */ /* 0x000fe20000010826 */
[----:B------:R-:W-:-:S02]  /*3970*/  HADD2.F32 R5, -RZ, R4.H1_H1 ;  /* 0x30000004ff057230 */ /* 0x000fc40000004100 */
[-C--:B------:R-:W-:Y:S01]  /*3980*/  FFMA.FTZ R41, R13, R34.reuse, R36 ;  /* 0x000000220d297223 */ /* 0x080fe20000010024 */
[----:B------:R-:W-:Y:S01]  /*3990*/  FFMA.FTZ R37, R6, R15, R35 ;  /* 0x0000000f06257223 */ /* 0x000fe20000010023 */
[----:B------:R-:W-:Y:S02]  /*39a0*/  HADD2.F32 R13, -RZ, R88.H1_H1 ;  /* 0x30000058ff0d7230 */ /* 0x000fe40000004100 */
[----:B------:R-:W-:Y:S01]  /*39b0*/  FFMA.FTZ R40, R7, R34, -R40 ;  /* 0x0000002207287223 */ /* 0x000fe20000010828 */
[----:B------:R-:W-:Y:S02]  /*39c0*/  HADD2.F32 R4, -RZ, R4.H0_H0 ;  /* 0x20000004ff047230 */ /* 0x000fe40000004100 */
[----:B------:R-:W-:Y:S02]  /*39d0*/  HADD2.F32 R15, -RZ, R88.H0_H0 ;  /* 0x20000058ff0f7230 */ /* 0x000fe40000004100 */
        /* <DEDUP_REMOVED lines=16> */
.L_x_3841:
[----:B------:R-:W-:Y:S05]  /*3ae0*/  BSYNC B2 ;  /* 0x0000000000027941 */ /* 0x000fea0003800000 */
.L_x_3840:
[----:B----4-:R0:W-:Y:S02]  /*3af0*/  ST.E.128 desc[UR44][R10.64], R4 ;  /* 0x000000040a007985 */ /* 0x0101e4000c101d2c */
.L_x_3839:
[----:B------:R-:W-:Y:S05]  /*3b00*/  BSYNC B1 ;  /* 0x0000000000017941 */ /* 0x000fea0003800000 */
.L_x_3838:
[----:B------:R-:W-:-:S13]  /*3b10*/  LOP3.LUT P3, RZ, R49, 0x2, RZ, 0xc0, !PT ;  /* 0x0000000231ff7812 */ /* 0x000fda000786c0ff */
[----:B------:R-:W-:Y:S05]  /*3b20*/  @!P3 BRA `(.L_x_3837) ;  /* 0x0000001c005cb947 */ /* 0x000fea0003800000 */
[----:B0---4-:R0:W4:Y:S01]  /*3b30*/  LDS.128 R4, [R74+0x2000] ;  /* 0x002000004a047984 */ /* 0x0111220000000c00 */
[----:B------:R-:W-:Y:S01]  /*3b40*/  ISETP.GE.AND P4, PT, R159, R85, PT ;  /* 0x000000559f00720c */ /* 0x000fe20003f86270 */
[----:B------:R-:W-:Y:S01]  /*3b50*/  BSSY B1, `(.L_x_3842) ;  /* 0x000002d000017945 */ /* 0x000fe20003800000 */
[----:B------:R-:W-:-:S04]  /*3b60*/  LEA R14, P3, R152, R14, 0x1 ;  /* 0x0000000e980e7211 */ /* 0x000fc800078608ff */
[----:B------:R-:W-:-:S07]  /*3b70*/  LEA.HI.X R15, R152, R39, R155, 0x1, P3 ;  /* 0x00000027980f7211 */ /* 0x000fce00018f0c9b */
[----:B0-----:R-:W-:Y:S05]  /*3b80*/  @P4 BRA `(.L_x_3843) ;  /* 0x0000000000a44947 */ /* 0x001fea0003800000 */
[----:B------:R-:W-:Y:S02]  /*3b90*/  SHF.R.U64 R11, R32, 0x10, R33 ;  /* 0x00000010200b7819 */ /* 0x000fe40000001221 */
[----:B------:R-:W-:Y:S01]  /*3ba0*/  SHF.R.U64 R10, R8, 0x10, R9 ;  /* 0x00000010080a7819 */ /* 0x000fe20000001209 */
[----:B----4-:R-:W-:Y:S01]  /*3bb0*/  IMAD.MOV.U32 R8, RZ, RZ, R6 ;  /* 0x000000ffff087224 */ /* 0x010fe200078e0006 */
[----:B------:R-:W-:Y:S01]  /*3bc0*/  SHF.R.U32.HI R32, RZ, 0x10, R33 ;  /* 0x00000010ff207819 */ /* 0x000fe20000011621 */
[----:B------:R-:W-:Y:S01]  /*3bd0*/  HADD2.F32 R11, -RZ, R11.H0_H0 ;  /* 0x2000000bff0b7230 */ /* 0x000fe20000004100 */
[----:B------:R-:W-:Y:S01]  /*3be0*/  SHF.R.U32.HI R12, RZ, 0x10, R9 ;  /* 0x00000010ff0c7819 */ /* 0x000fe20000011609 */
[--C-:B------:R-:W-:Y:S02]  /*3bf0*/  HADD2.F32 R6, -RZ, R5.reuse.H1_H1 ;  /* 0x30000005ff067230 */ /* 0x100fe40000004100 */
[----:B------:R-:W-:Y:S02]  /*3c00*/  HADD2.F32 R5, -RZ, R5.H0_H0 ;  /* 0x20000005ff057230 */ /* 0x000fe40000004100 */
[----:B------:R-:W-:-:S02]  /*3c10*/  HADD2.F32 R10, -RZ, R10.H0_H0 ;  /* 0x2000000aff0a7230 */ /* 0x000fc40000004100 */
[CC--:B------:R-:W-:Y:S01]  /*3c20*/  FMUL.FTZ R34, R6.reuse, R11.reuse ;  /* 0x0000000b06227220 */ /* 0x0c0fe20000410000 */
[----:B------:R-:W-:Y:S02]  /*3c30*/  HADD2.F32 R32, -RZ, R32.H0_H0 ;  /* 0x20000020ff207230 */ /* 0x000fe40000004100 */
[C---:B------:R-:W-:Y:S01]  /*3c40*/  FMUL.FTZ R11, R5.reuse, R11 ;  /* 0x0000000b050b7220 */ /* 0x040fe20000410000 */
[--C-:B------:R-:W-:Y:S02]  /*3c50*/  HADD2.F32 R9, -RZ, R7.reuse.H1_H1 ;  /* 0x30000007ff097230 */ /* 0x100fe40000004100 */
[-C--:B------:R-:W-:Y:S01]  /*3c60*/  FFMA.FTZ R34, R5, R10.reuse, -R34 ;  /* 0x0000000a05227223 */ /* 0x080fe20000010822 */
[----:B------:R-:W-:Y:S02]  /*3c70*/  HADD2.F32 R7, -RZ, R7.H0_H0 ;  /* 0x20000007ff077230 */ /* 0x000fe40000004100 */
[----:B------:R-:W-:Y:S01]  /*3c80*/  FFMA.FTZ R33, R6, R10, R11 ;  /* 0x0000000a06217223 */ /* 0x000fe2000001000b */
[----:B------:R-:W-:-:S02]  /*3c90*/  HADD2.F32 R12, -RZ, R12.H0_H0 ;  /* 0x2000000cff0c7230 */ /* 0x000fc40000004100 */
[-C--:B------:R-:W-:Y:S01]  /*3ca0*/  FMUL.FTZ R36, R9, R32.reuse ;  /* 0x0000002009247220 */ /* 0x080fe20000410000 */
[--C-:B------:R-:W-:Y:S02]  /*3cb0*/  HADD2.F32 R10, -RZ, R86.reuse.H0_H0 ;  /* 0x20000056ff0a7230 */ /* 0x100fe40000004100 */
[C---:B------:R-:W-:Y:S01]  /*3cc0*/  FMUL.FTZ R32, R7.reuse, R32 ;  /* 0x0000002007207220 */ /* 0x040fe20000410000 */
[----:B------:R-:W-:Y:S02]  /*3cd0*/  HADD2.F32 R11, -RZ, R86.H1_H1 ;  /* 0x30000056ff0b7230 */ /* 0x000fe40000004100 */
[-C--:B------:R-:W-:Y:S01]  /*3ce0*/  FFMA.FTZ R36, R7, R12.reuse, -R36 ;  /* 0x0000000c07247223 */ /* 0x080fe20000010824 */
[----:B------:R-:W-:Y:S02]  /*3cf0*/  HADD2.F32 R5, -RZ, R4.H1_H1 ;  /* 0x30000004ff057230 */ /* 0x000fe40000004100 */
[----:B------:R-:W-:Y:S01]  /*3d00*/  FFMA.FTZ R37, R9, R12, R32 ;  /* 0x0000000c09257223 */ /* 0x000fe20000010020 */
[----:B------:R-:W-:-:S02]  /*3d10*/  HADD2.F32 R6, -RZ, R8.H1_H1 ;  /* 0x30000008ff067230 */ /* 0x000fc40000004100 */
[----:B------:R-:W-:Y:S02]  /*3d20*/  HADD2.F32 R4, -RZ, R4.H0_H0 ;  /* 0x20000004ff047230 */ /* 0x000fe40000004100 */
[CC--:B------:R-:W-:Y:S01]  /*3d30*/  FMUL.FTZ R13, R5.reuse, R10.reuse ;  /* 0x0000000a050d7220 */ /* 0x0c0fe20000410000 */
[----:B------:R-:W-:Y:S02]  /*3d40*/  HADD2.F32 R8, -RZ, R8.H0_H0 ;  /* 0x20000008ff087230 */ /* 0x000fe40000004100 */
        /* <DEDUP_REMOVED lines=13> */
.L_x_3843:
[----:B------:R-:W-:Y:S05]  /*3e20*/  BSYNC B1 ;  /* 0x0000000000017941 */ /* 0x000fea0003800000 */
.L_x_3842:
[----:B----4-:R0:W-:Y:S01]  /*3e30*/  ST.E.128 desc[UR44][R14.64], R4 ;  /* 0x000000040e007985 */ /* 0x0101e2000c101d2c */
[----:B------:R-:W-:Y:S05]  /*3e40*/  BRA `(.L_x_3837) ;  /* 0x0000001800947947 */ /* 0x000fea0003800000 */
.L_x_3819:
[-C--:B------:R-:W-:Y:S01]  /*3e50*/  ISETP.GE.AND P4, PT, R154, R81.reuse, PT ;  /* 0x000000519a00720c */ /* 0x080fe20003f86270 */
[----:B------:R-:W-:Y:S01]  /*3e60*/  BSSY B1, `(.L_x_3844) ;  /* 0x0000027000017945 */ /* 0x000fe20003800000 */
[----:B------:R-:W-:Y:S02]  /*3e70*/  ISETP.GE.AND P5, PT, R166, R81, PT ;  /* 0x00000051a600720c */ /* 0x000fe40003fa6270 */
[----:B------:R-:W-:Y:S02]  /*3e80*/  CS2R R34, SRZ ;  /* 0x0000000000227805 */ /* 0x000fe4000001ff00 */
[CC--:B------:R-:W-:Y:S02]  /*3e90*/  ISETP.GE.OR P4, PT, R22.reuse, R85.reuse, P4 ;  /* 0x000000551600720c */ /* 0x0c0fe40002786670 */
[----:B------:R-:W-:Y:S02]  /*3ea0*/  CS2R R6, SRZ ;  /* 0x0000000000067805 */ /* 0x000fe4000001ff00 */
[----:B------:R-:W-:-:S02]  /*3eb0*/  ISETP.GE.AND P3, PT, R22, R85, PT ;  /* 0x000000551600720c */ /* 0x000fc40003f66270 */
[----:B------:R-:W-:Y:S02]  /*3ec0*/  CS2R R4, SRZ ;  /* 0x0000000000047805 */ /* 0x000fe4000001ff00 */
[----:B------:R-:W-:Y:S02]  /*3ed0*/  ISETP.GE.OR P5, PT, R22, R85, P5 ;  /* 0x000000551600720c */ /* 0x000fe40002fa6670 */
[----:B------:R-:W-:Y:S02]  /*3ee0*/  CS2R R38, SRZ ;  /* 0x0000000000267805 */ /* 0x000fe4000001ff00 */
[----:B------:R-:W-:Y:S02]  /*3ef0*/  CS2R R32, SRZ ;  /* 0x0000000000207805 */ /* 0x000fe4000001ff00 */
[----:B------:R-:W-:Y:S02]  /*3f00*/  CS2R R42, SRZ ;  /* 0x00000000002a7805 */ /* 0x000fe4000001ff00 */
[----:B------:R-:W-:Y:S01]  /*3f10*/  CS2R R36, SRZ ;  /* 0x0000000000247805 */ /* 0x000fe2000001ff00 */
[----:B------:R-:W-:Y:S06]  /*3f20*/  @P4 BRA `(.L_x_3845) ;  /* 0x0000000000684947 */ /* 0x000fec0003800000 */
[----:B------:R-:W-:Y:S01]  /*3f30*/  MOV R5, R23 ;  /* 0x0000001700057202 */ /* 0x000fe20000000f00 */
[-C--:B------:R-:W-:Y:S01]  /*3f40*/  IMAD R6, R3, R12.reuse, RZ ;  /* 0x0000000c03067224 */ /* 0x080fe200078e02ff */
[----:B------:R-:W-:Y:S01]  /*3f50*/  ULDC.64 UR6, c[0x0][0x400] ;  /* 0x0001000000067ab9 */ /* 0x000fe20000000a00 */
[----:B------:R-:W-:Y:S01]  /*3f60*/  IMAD.MOV.U32 R4, RZ, RZ, R22 ;  /* 0x000000ffff047224 */ /* 0x000fe200078e0016 */
[----:B------:R-:W-:Y:S01]  /*3f70*/  ULDC.64 UR4, c[0x0][0x3e8] ;  /* 0x0000fa0000047ab9 */ /* 0x000fe20000000a00 */
[C---:B------:R-:W-:Y:S02]  /*3f80*/  IMAD R7, R154.reuse, R13, R6 ;  /* 0x0000000d9a077224 */ /* 0x040fe400078e0206 */
[----:B------:R-:W-:-:S04]  /*3f90*/  IMAD.WIDE.U32 R4, R154, R12, R4 ;  /* 0x0000000c9a047225 */ /* 0x000fc800078e0004 */
[-C--:B------:R-:W-:Y:S02]  /*3fa0*/  IMAD R6, R47, R12.reuse, RZ ;  /* 0x0000000c2f067224 */ /* 0x080fe400078e02ff */
[----:B------:R-:W-:Y:S02]  /*3fb0*/  IMAD.IADD R5, R7, 0x1, R5 ;  /* 0x0000000107057824 */ /* 0x000fe400078e0205 */
[C---:B------:R-:W-:Y:S02]  /*3fc0*/  IMAD R7, R2.reuse, R13, R6 ;  /* 0x0000000d02077224 */ /* 0x040fe400078e0206 */
[----:B------:R-:W-:-:S04]  /*3fd0*/  IMAD.WIDE.U32 R4, R2, R12, R4 ;  /* 0x0000000c02047225 */ /* 0x000fc800078e0004 */
[----:B------:R-:W-:Y:S02]  /*3fe0*/  IMAD.IADD R5, R7, 0x1, R5 ;  /* 0x0000000107057824 */ /* 0x000fe400078e0205 */
[----:B------:R-:W-:Y:S02]  /*3ff0*/  IMAD R37, R83, 0x60, RZ ;  /* 0x0000006053257824 */ /* 0x000fe400078e02ff */
[----:B------:R-:W-:-:S04]  /*4000*/  IMAD.WIDE.U32 R6, R70, 0x60, R4 ;  /* 0x0000006046067825 */ /* 0x000fc800078e0004 */
[----:B------:R-:W-:Y:S01]  /*4010*/  IMAD.MOV.U32 R4, RZ, RZ, R24 ;  /* 0x000000ffff047224 */ /* 0x000fe200078e0018 */
[----:B------:R-:W-:Y:S01]  /*4020*/  LEA R36, P4, R6, UR6, 0x1 ;  /* 0x0000000606247c11 */ /* 0x000fe2000f8808ff */
[----:B------:R-:W-:Y:S02]  /*4030*/  IMAD.MOV.U32 R5, RZ, RZ, R56 ;  /* 0x000000ffff057224 */ /* 0x000fe400078e0038 */
[----:B------:R-:W-:Y:S02]  /*4040*/  IMAD.IADD R7, R37, 0x1, R7 ;  /* 0x0000000125077824 */ /* 0x000fe400078e0207 */
[----:B------:R-:W-:Y:S02]  /*4050*/  IMAD R9, R84, 0x60, RZ ;  /* 0x0000006054097824 */ /* 0x000fe400078e02ff */
[----:B------:R-:W-:Y:S01]  /*4060*/  IMAD.WIDE.U32 R4, R14, 0x60, R4 ;  /* 0x000000600e047825 */ /* 0x000fe200078e0004 */
[----:B------:R-:W-:-:S03]  /*4070*/  LEA.HI.X R37, R6, UR7, R7, 0x1, P4 ;  /* 0x0000000706257c11 */ /* 0x000fc6000a0f0c07 */
[----:B------:R-:W-:Y:S01]  /*4080*/  IMAD.IADD R5, R9, 0x1, R5 ;  /* 0x0000000109057824 */ /* 0x000fe200078e0205 */
[C---:B------:R-:W-:Y:S02]  /*4090*/  LEA R6, P4, R4.reuse, UR4, 0x1 ;  /* 0x0000000404067c11 */ /* 0x040fe4000f8808ff */
[----:B------:R-:W5:Y:S02]  /*40a0*/  LDG.E.128 R36, desc[UR44][R36.64] ;  /* 0x0000002c24247981 */ /* 0x000f64000c1e1d00 */
[----:B------:R-:W-:-:S06]  /*40b0*/  LEA.HI.X R7, R4, UR5, R5, 0x1, P4 ;  /* 0x0000000504077c11 */ /* 0x000fcc000a0f0c05 */
[----:B------:R-:W5:Y:S03]  /*40c0*/  LDG.E.128 R4, desc[UR44][R6.64] ;  /* 0x0000002c06047981 */ /* 0x000f66000c1e1d00 */
.L_x_3845:
[----:B------:R-:W-:Y:S05]  /*40d0*/  BSYNC B1 ;  /* 0x0000000000017941 */ /* 0x000fea0003800000 */
.L_x_3844:
[----:B------:R-:W-:Y:S01]  /*40e0*/  BSSY B1, `(.L_x_3846) ;  /* 0x0000022000017945 */ /* 0x000fe20003800000 */
[----:B-----5:R-:W-:Y:S01]  /*40f0*/  IMAD.MOV.U32 R72, RZ, RZ, R6 ;  /* 0x000000ffff487224 */ /* 0x020fe200078e0006 */
[----:B------:R-:W-:Y:S02]  /*4100*/  CS2R R40, SRZ ;  /* 0x0000000000287805 */ /* 0x000fe4000001ff00 */
[----:B------:R-:W-:Y:S05]  /*4110*/  @P5 BRA `(.L_x_3847) ;  /* 0x0000000000785947 */ /* 0x000fea0003800000 */
[C---:B------:R-:W-:Y:S01]  /*4120*/  SHF.L.U64.HI R9, R10.reuse, 0x6, R11 ;  /* 0x000000060a097819 */ /* 0x040fe2000001020b */
[----:B------:R-:W-:Y:S01]  /*4130*/  IMAD.SHL.U32 R8, R10, 0x40, RZ ;  /* 0x000000400a087824 */ /* 0x000fe200078e00ff */
[C---:B------:R-:W-:Y:S01]  /*4140*/  SHF.L.U64.HI R33, R12.reuse, 0x6, R13 ;  /* 0x000000060c217819 */ /* 0x040fe2000001020d */
[-C--:B------:R-:W-:Y:S01]  /*4150*/  IMAD R15, R3, R12.reuse, RZ ;  /* 0x0000000c030f7224 */ /* 0x080fe200078e02ff */
[----:B------:R-:W-:Y:S01]  /*4160*/  SHF.L.U32 R32, R12, 0x6, RZ ;  /* 0x000000060c207819 */ /* 0x000fe200000006ff */
[----:B------:R-:W-:Y:S01]  /*4170*/  IMAD.MOV.U32 R10, RZ, RZ, R22 ;  /* 0x000000ffff0a7224 */ /* 0x000fe200078e0016 */
[----:B------:R-:W-:Y:S01]  /*4180*/  ULDC.64 UR4, c[0x0][0x3e8] ;  /* 0x0000fa0000047ab9 */ /* 0x000fe20000000a00 */
[----:B------:R-:W-:Y:S01]  /*4190*/  IMAD.MOV.U32 R11, RZ, RZ, R23 ;  /* 0x000000ffff0b7224 */ /* 0x000fe200078e0017 */
[----:B------:R-:W-:Y:S01]  /*41a0*/  ULDC.64 UR6, c[0x0][0x400] ;  /* 0x0001000000067ab9 */ /* 0x000fe20000000a00 */
[C---:B------:R-:W-:Y:S02]  /*41b0*/  IMAD R15, R154.reuse, R13, R15 ;  /* 0x0000000d9a0f7224 */ /* 0x040fe400078e020f */
[----:B------:R-:W-:-:S04]  /*41c0*/  IMAD.WIDE.U32 R10, R154, R12, R10 ;  /* 0x0000000c9a0a7225 */ /* 0x000fc800078e000a */
[----:B------:R-:W-:Y:S02]  /*41d0*/  IMAD.IADD R11, R15, 0x1, R11 ;  /* 0x000000010f0b7824 */ /* 0x000fe400078e020b */
[----:B------:R-:W-:-:S04]  /*41e0*/  IMAD.WIDE.U32 R8, R14, 0x60, R8 ;  /* 0x000000600e087825 */ /* 0x000fc800078e0008 */
[----:B------:R-:W-:Y:S01]  /*41f0*/  IMAD.WIDE.U32 R32, R70, 0x60, R32 ;  /* 0x0000006046207825 */ /* 0x000fe200078e0020 */
[----:B------:R-:W-:-:S03]  /*4200*/  IADD3 R14, P4, R24, R8, RZ ;  /* 0x00000008180e7210 */ /* 0x000fc60007f9e0ff */
[----:B------:R-:W-:Y:S02]  /*4210*/  IMAD R83, R83, 0x60, RZ ;  /* 0x0000006053537824 */ /* 0x000fe400078e02ff */
[-C--:B------:R-:W-:Y:S02]  /*4220*/  IMAD R34, R47, R12.reuse, RZ ;  /* 0x0000000c2f227224 */ /* 0x080fe400078e02ff */
[----:B------:R-:W-:-:S04]  /*4230*/  IMAD.WIDE.U32 R10, R2, R12, R10 ;  /* 0x0000000c020a7225 */ /* 0x000fc800078e000a */
[----:B------:R-:W-:Y:S01]  /*4240*/  IMAD R15, R84, 0x60, RZ ;  /* 0x00000060540f7824 */ /* 0x000fe200078e02ff */
[----:B------:R-:W-:Y:S01]  /*4250*/  IADD3 R8, P5, R32, R10, RZ ;  /* 0x0000000a20087210 */ /* 0x000fe20007fbe0ff */
[----:B------:R-:W-:Y:S02]  /*4260*/  IMAD R34, R2, R13, R34 ;  /* 0x0000000d02227224 */ /* 0x000fe400078e0222 */
[----:B------:R-:W-:Y:S01]  /*4270*/  IMAD.IADD R83, R83, 0x1, R33 ;  /* 0x0000000153537824 */ /* 0x000fe200078e0221 */
[----:B------:R-:W-:Y:S02]  /*4280*/  IADD3.X R9, R56, R15, R9, P4, !PT ;  /* 0x0000000f38097210 */ /* 0x000fe400027fe409 */
[----:B------:R-:W-:Y:S02]  /*4290*/  LEA R32, P4, R14, UR4, 0x1 ;  /* 0x000000040e207c11 */ /* 0x000fe4000f8808ff */
[----:B------:R-:W-:Y:S02]  /*42a0*/  IADD3.X R11, R83, R34, R11, P5, !PT ;  /* 0x00000022530b7210 */ /* 0x000fe40002ffe40b */
[----:B------:R-:W-:-:S02]  /*42b0*/  LEA R40, P5, R8, UR6, 0x1 ;  /* 0x0000000608287c11 */ /* 0x000fc4000f8a08ff */
[----:B------:R-:W-:Y:S02]  /*42c0*/  LEA.HI.X R33, R14, UR5, R9, 0x1, P4 ;  /* 0x000000050e217c11 */ /* 0x000fe4000a0f0c09 */
[----:B------:R-:W-:-:S04]  /*42d0*/  LEA.HI.X R41, R8, UR7, R11, 0x1, P5 ;  /* 0x0000000708297c11 */ /* 0x000fc8000a8f0c0b */
[----:B------:R-:W5:Y:S04]  /*42e0*/  LDG.E.128 R32, desc[UR44][R32.64] ;  /* 0x0000002c20207981 */ /* 0x000f68000c1e1d00 */
[----:B------:R-:W5:Y:S02]  /*42f0*/  LDG.E.128 R40, desc[UR44][R40.64] ;  /* 0x0000002c28287981 */ /* 0x000f64000c1e1d00 */
.L_x_3847:
[----:B------:R-:W-:Y:S05]  /*4300*/  BSYNC B1 ;  /* 0x0000000000017941 */ /* 0x000fea0003800000 */
.L_x_3846:
[----:B------:R-:W-:Y:S01]  /*4310*/  ULOP3.LUT UR4, UR38, 0x1, URZ, 0xfc, !UPT ;  /* 0x0000000126047892 */ /* 0x000fe2000f8efc3f */
[----:B------:R-:W-:Y:S01]  /*4320*/  IMAD.MOV.U32 R9, RZ, RZ, R4 ;  /* 0x000000ffff097224 */ /* 0x000fe200078e0004 */
[----:B------:R-:W-:Y:S01]  /*4330*/  PRMT R89, R72, 0x7610, R89 ;  /* 0x0000761048597816 */ /* 0x000fe20000000059 */
[----:B------:R-:W-:Y:S01]  /*4340*/  IMAD.MOV.U32 R10, RZ, RZ, R5 ;  /* 0x000000ffff0a7224 */ /* 0x000fe200078e0005 */
[----:B------:R-:W-:Y:S01]  /*4350*/  UISETP.NE.AND UP0, UPT, UR4, 0x3, UPT ;  /* 0x000000030400788c */ /* 0x000fe2000bf05270 */
[----:B------:R-:W-:Y:S01]  /*4360*/  IMAD.MOV.U32 R8, RZ, RZ, R7 ;  /* 0x000000ffff087224 */ /* 0x000fe200078e0007 */
[----:B------:R-:W-:Y:S01]  /*4370*/  PRMT R101, R9, 0x7610, R101 ;  /* 0x0000761009657816 */ /* 0x000fe20000000065 */
[----:B------:R-:W-:Y:S01]  /*4380*/  IMAD.MOV.U32 R11, RZ, RZ, R38 ;  /* 0x000000ffff0b7224 */ /* 0x000fe200078e0026 */
[----:B------:R-:W-:Y:S01]  /*4390*/  PRMT R92, R10, 0x7610, R92 ;  /* 0x000076100a5c7816 */ /* 0x000fe2000000005c */
[----:B------:R-:W-:Y:S01]  /*43a0*/  IMAD.MOV.U32 R9, RZ, RZ, R36 ;  /* 0x000000ffff097224 */ /* 0x000fe200078e0024 */
[----:B------:R-:W-:Y:S01]  /*43b0*/  PRMT R94, R8, 0x7610, R94 ;  /* 0x00007610085e7816 */ /* 0x000fe2000000005e */
[----:B------:R-:W-:Y:S01]  /*43c0*/  IMAD.MOV.U32 R10, RZ, RZ, R37 ;  /* 0x000000ffff0a7224 */ /* 0x000fe200078e0025 */
[----:B------:R-:W-:Y:S01]  /*43d0*/  PRMT R89, R89, 0x5410, R11 ;  /* 0x0000541059597816 */ /* 0x000fe2000000000b */
[----:B------:R-:W-:Y:S01]  /*43e0*/  IMAD.MOV.U32 R8, RZ, RZ, R39 ;  /* 0x000000ffff087224 */ /* 0x000fe200078e0027 */
[----:B------:R-:W-:Y:S01]  /*43f0*/  PLOP3.LUT P5, PT, PT, PT, UP0, 0x80, 0x0 ;  /* 0x000000000000781c */ /* 0x000fe20003faf008 */
[----:B-----5:R-:W-:Y:S01]  /*4400*/  IMAD.MOV.U32 R11, RZ, RZ, R34 ;  /* 0x000000ffff0b7224 */ /* 0x020fe200078e0022 */
[----:B------:R-:W-:Y:S01]  /*4410*/  PRMT R101, R101, 0x5410, R9 ;  /* 0x0000541065657816 */ /* 0x000fe20000000009 */
[----:B------:R-:W-:Y:S01]  /*4420*/  IMAD.MOV.U32 R9, RZ, RZ, R32 ;  /* 0x000000ffff097224 */ /* 0x000fe200078e0020 */
[----:B------:R-:W-:Y:S01]  /*4430*/  PRMT R92, R92, 0x5410, R10 ;  /* 0x000054105c5c7816 */ /* 0x000fe2000000000a */
[----:B------:R-:W-:Y:S01]  /*4440*/  IMAD.MOV.U32 R10, RZ, RZ, R33 ;  /* 0x000000ffff0a7224 */ /* 0x000fe200078e0021 */
[----:B------:R-:W-:-:S02]  /*4450*/  PRMT R94, R94, 0x5410, R8 ;  /* 0x000054105e5e7816 */ /* 0x000fc40000000008 */
[----:B------:R-:W-:Y:S01]  /*4460*/  PRMT R84, R11, 0x7610, R84 ;  /* 0x000076100b547816 */ /* 0x000fe20000000054 */
[----:B------:R-:W-:Y:S01]  /*4470*/  IMAD.MOV.U32 R11, RZ, RZ, R41 ;  /* 0x000000ffff0b7224 */ /* 0x000fe200078e0029 */
[----:B------:R-:W-:Y:S02]  /*4480*/  MOV R8, R35 ;  /* 0x0000002300087202 */ /* 0x000fe40000000f00 */
        /* <DEDUP_REMOVED lines=9> */
.L_x_3848:
[----:B------:R-:W-:Y:S01]  /*4520*/  IMAD R70, R153, 0x8, R148 ;  /* 0x0000000899467824 */ /* 0x000fe200078e0294 */
[----:B------:R-:W-:Y:S01]  /*4530*/  SHF.L.U32 R83, R158, 0x1f, RZ ;  /* 0x0000001f9e537819 */ /* 0x000fe200000006ff */
[----:B------:R-:W0:Y:S01]  /*4540*/  LDC R71, c[0x0][0x2f4] ;  /* 0x0000bd00ff477b82 */ /* 0x000e220000000800 */
[----:B------:R-:W-:Y:S02]  /*4550*/  BSSY B1, `(.L_x_3849) ;  /* 0x0000003000017945 */ /* 0x000fe40003800000 */
[----:B------:R-:W1:Y:S02]  /*4560*/  SYNCS.PHASECHK.TRANS64.TRYWAIT P4, [R70+URZ+0x32490], R83 ;  /* 0x03249053460075a7 */ /* 0x000e64000808017f */
[----:B-1----:R-:W-:Y:S05]  /*4570*/  @!P4 BRA `(.L_x_3850) ;  /* 0x0000032c006cc947 */ /* 0x002fea0003800000 */
.L_x_4182:
[----:B------:R-:W-:Y:S05]  /*4580*/  BSYNC B1 ;  /* 0x0000000000017941 */ /* 0x000fea0003800000 */
.L_x_3849:
[----:B------:R-:W-:Y:S01]  /*4590*/  UMOV UR4, 0xffffffff ;  /* 0xffffffff00047882 */ /* 0x000fe20000000000 */
[----:B0-----:R-:W-:Y:S02]  /*45a0*/  IMAD.IADD R85, R71, 0x1, -R52 ;  /* 0x0000000147557824 */ /* 0x001fe400078e0a34 */
[----:B------:R-:W-:Y:S05]  /*45b0*/  BRA.DIV UR4, `(.L_x_3851) ;  /* 0x0000032e04707947 */ /* 0x000fea000b800000 */
[----:B------:R0:W2:Y:S04]  /*45c0*/  SHFL.IDX PT, R75, R82, RZ, 0x1c1f ;  /* 0x001c1fff524b7589 */ /* 0x0000a800000e0000 */
[----:B------:R0:W3:Y:S02]  /*45d0*/  SHFL.IDX PT, R74, R80, RZ, 0x1c1f ;  /* 0x001c1fff504a7589 */ /* 0x0000e400000e0000 */
.L_x_4186:
[----:B------:R-:W-:Y:S01]  /*45e0*/  ISETP.GE.OR P4, PT, R154, R81, P1 ;  /* 0x000000519a00720c */ /* 0x000fe20000f86670 */
[----:B------:R-:W-:-:S12]  /*45f0*/  BSSY B1, `(.L_x_3852) ;  /* 0x000006e000017945 */ /* 0x000fd80003800000 */
[----:B------:R-:W-:Y:S05]  /*4600*/  @P4 BRA `(.L_x_3853) ;  /* 0x0000000400b04947 */ /* 0x000fea0003800000 */
        /* <DEDUP_REMOVED lines=8> */
[----:B------:R-:W-:Y:S02]  /*4690*/  LOP3.LUT R8, R191, 0x38, R90, 0xf8, !PT ;  /* 0x00000038bf087812 */ /* 0x000fe400078ef85a */
[----:B------:R-:W-:Y:S02]  /*46a0*/  ISETP.GE.AND P4, PT, R90, R71, PT ;  /* 0x000000475a00720c */ /* 0x000fe40003f86270 */
[----:B------:R-:W-:-:S05]  /*46b0*/  LOP3.LUT R9, R8, R207, RZ, 0x3c, !PT ;  /* 0x000000cf08097212 */ /* 0x000fca00078e3cff */
[----:B------:R-:W-:Y:S02]  /*46c0*/  IMAD.IADD R8, R192, 0x1, R9 ;  /* 0x00000001c0087824 */ /* 0x000fe400078e0209 */
[C---:B------:R-:W-:Y:S02]  /*46d0*/  IMAD R9, R153.reuse, 0x1800, R61 ;  /* 0x0000180099097824 */ /* 0x040fe400078e023d */
[----:B------:R-:W-:Y:S02]  /*46e0*/  IMAD R11, R153, 0x1800, R8 ;  /* 0x00001800990b7824 */ /* 0x000fe400078e0208 */
[----:B------:R-:W-:Y:S01]  /*46f0*/  @!P4 IMAD.WIDE R74, R90, 0x2, R74 ;  /* 0x000000025a4ac825 */ /* 0x000fe200078e024a */
[----:B------:R-:W-:-:S03]  /*4700*/  LEA R9, R9, R148, 0x1 ;  /* 0x0000009409097211 */ /* 0x000fc600078e08ff */
[----:B------:R-:W-:-:S03]  /*4710*/  IMAD R12, R11, 0x2, R148 ;  /* 0x000000020b0c7824 */ /* 0x000fc600078e0294 */
[----:B------:R-:W2:Y:S04]  /*4720*/  LDS.128 R8, [R9+0x1c400] ;  /* 0x01c4000009087984 */ /* 0x000ea80000000c00 */
[----:B------:R-:W3:Y:S01]  /*4730*/  LDS.128 R12, [R12+0x1c400] ;  /* 0x01c400000c0c7984 */ /* 0x000ee20000000c00 */
[----:B------:R-:W-:Y:S05]  /*4740*/  @P3 BRA `(.L_x_3855) ;  /* 0x0000000400543947 */ /* 0x000fea0003800000 */
[--C-:B------:R-:W-:Y:S02]  /*4750*/  SHF.R.U64 R97, R36, 0x10, R37.reuse ;  /* 0x0000001024617819 */ /* 0x100fe40000001225 */
[----:B------:R-:W-:Y:S02]  /*4760*/  SHF.R.U32.HI R36, RZ, 0x10, R37 ;  /* 0x00000010ff247819 */ /* 0x000fe40000011625 */
[--C-:B------:R-:W-:Y:S01]  /*4770*/  SHF.R.U64 R100, R4, 0x10, R5.reuse ;  /* 0x0000001004647819 */ /* 0x100fe20000001205 */
[----:B--2---:R-:W-:Y:S01]  /*4780*/  HADD2.F32 R4, -RZ, R9.H0_H0 ;  /* 0x20000009ff047230 */ /* 0x004fe20000004100 */
[----:B------:R-:W-:Y:S01]  /*4790*/  SHF.R.U32.HI R90, RZ, 0x10, R5 ;  /* 0x00000010ff5a7819 */ /* 0x000fe20000011605 */
[--C-:B---3--:R-:W-:Y:S01]  /*47a0*/  HADD2.F32 R5, -RZ, R13.reuse.H0_H0 ;  /* 0x2000000dff057230 */ /* 0x108fe20000004100 */
[--C-:B------:R-:W-:Y:S01]  /*47b0*/  SHF.R.U64 R99, R6, 0x10, R7.reuse ;  /* 0x0000001006637819 */ /* 0x100fe20000001207 */
[----:B------:R-:W-:Y:S01]  /*47c0*/  HADD2.F32 R13, -RZ, R13.H1_H1 ;  /* 0x3000000dff0d7230 */ /* 0x000fe20000004100 */
[----:B------:R-:W-:Y:S01]  /*47d0*/  SHF.R.U32.HI R93, RZ, 0x10, R7 ;  /* 0x00000010ff5d7819 */ /* 0x000fe20000011607 */
[----:B------:R-:W-:Y:S01]  /*47e0*/  HADD2.F32 R7, -RZ, R92.H1_H1 ;  /* 0x3000005cff077230 */ /* 0x000fe20000004100 */
[--C-:B------:R-:W-:Y:S01]  /*47f0*/  SHF.R.U64 R95, R38, 0x10, R39.reuse ;  /* 0x00000010265f7819 */ /* 0x100fe20000001227 */
[----:B------:R-:W-:Y:S01]  /*4800*/  HADD2.F32 R38, -RZ, R36.H0_H0 ;  /* 0x20000024ff267230 */ /* 0x000fe20000004100 */
[----:B------:R-:W-:Y:S01]  /*4810*/  SHF.R.U32.HI R91, RZ, 0x10, R39 ;  /* 0x00000010ff5b7819 */ /* 0x000fe20000011627 */
[----:B------:R-:W-:-:S02]  /*4820*/  HADD2.F32 R9, -RZ, R9.H1_H1 ;  /* 0x30000009ff097230 */ /* 0x000fc40000004100 */
[-C--:B------:R-:W-:Y:S01]  /*4830*/  FMUL.FTZ R37, R5, R7.reuse ;  /* 0x0000000705257220 */ /* 0x080fe20000410000 */
[----:B------:R-:W-:Y:S02]  /*4840*/  HADD2.F32 R6, -RZ, R92.H0_H0 ;  /* 0x2000005cff067230 */ /* 0x000fe40000004100 */
[-C--:B------:R-:W-:Y:S01]  /*4850*/  FMUL.FTZ R92, R13, R38.reuse ;  /* 0x000000260d5c7220 */ /* 0x080fe20000410000 */
[----:B------:R-:W-:Y:S02]  /*4860*/  HADD2.F32 R36, -RZ, R90.H0_H0 ;  /* 0x2000005aff247230 */ /* 0x000fe40000004100 */
[C---:B------:R-:W-:Y:S01]  /*4870*/  FMUL.FTZ R90, R4.reuse, R7 ;  /* 0x00000007045a7220 */ /* 0x040fe20000410000 */
[----:B------:R-:W-:Y:S01]  /*4880*/  FMUL.FTZ R38, R9, R38 ;  /* 0x0000002609267220 */ /* 0x000fe20000410000 */
[-C--:B------:R-:W-:Y:S01]  /*4890*/  FFMA.FTZ R37, R4, R6.reuse, -R37 ;  /* 0x0000000604257223 */ /* 0x080fe20000010825 */
[----:B------:R-:W-:Y:S02]  /*48a0*/  HADD2.F32 R7, -RZ, R94.H1_H1 ;  /* 0x3000005eff077230 */ /* 0x000fe40000004100 */
[----:B------:R-:W-:Y:S01]  /*48b0*/  FFMA.FTZ R90, R5, R6, R90 ;  /* 0x00000006055a7223 */ /* 0x000fe2000001005a */
[----:B------:R-:W-:-:S02]  /*48c0*/  HADD2.F32 R5, -RZ, R15.H0_H0 ;  /* 0x2000000fff057230 */ /* 0x000fc40000004100 */
[-C--:B------:R-:W-:Y:S01]  /*48d0*/  FFMA.FTZ R39, R13, R36.reuse, R38 ;  /* 0x000000240d277223 */ /* 0x080fe20000010026 */
[----:B------:R-:W-:Y:S02]  /*48e0*/  HADD2.F32 R4, -RZ, R11.H0_H0 ;  /* 0x2000000bff047230 */ /* 0x000fe40000004100 */
[----:B------:R-:W-:Y:S01]  /*48f0*/  FFMA.FTZ R92, R9, R36, -R92 ;  /* 0x00000024095c7223 */ /* 0x000fe2000001085c */
[----:B------:R-:W-:Y:S02]  /*4900*/  HADD2.F32 R15, -RZ, R15.H1_H1 ;  /* 0x3000000fff0f7230 */ /* 0x000fe40000004100 */
[----:B------:R-:W-:Y:S01]  /*4910*/  FMUL.FTZ R9, R5, R7 ;  /* 0x0000000705097220 */ /* 0x000fe20000410000 */
[----:B------:R-:W-:Y:S01]  /*4920*/  HADD2.F32 R38, -RZ, R91.H0_H0 ;  /* 0x2000005bff267230 */ /* 0x000fe20000004100 */
[----:B------:R-:W-:Y:S01]  /*4930*/  F2FP.F16.F32.PACK_AB R39, R39, R90 ;  /* 0x0000005a2727723e */ /* 0x000fe200000000ff */
[----:B------:R-:W-:Y:S01]  /*4940*/  HADD2.F32 R11, -RZ, R11.H1_H1 ;  /* 0x3000000bff0b7230 */ /* 0x000fe20000004100 */
[----:B------:R-:W-:Y:S01]  /*4950*/  F2FP.F16.F32.PACK_AB R37, R92, R37 ;  /* 0x000000255c25723e */ /* 0x000fe200000000ff */
[----:B------:R-:W-:-:S02]  /*4960*/  HADD2.F32 R6, -RZ, R94.H0_H0 ;  /* 0x2000005eff067230 */ /* 0x000fc40000004100 */
[C---:B------:R-:W-:Y:S01]  /*4970*/  FMUL.FTZ R94, R4.reuse, R7 ;  /* 0x00000007045e7220 */ /* 0x040fe20000410000 */
[----:B------:R-:W-:Y:S02]  /*4980*/  HADD2.F32 R36, -RZ, R93.H0_H0 ;  /* 0x2000005dff247230 */ /* 0x000fe40000004100 */
[-C--:B------:R-:W-:Y:S01]  /*4990*/  FMUL.FTZ R96, R15, R38.reuse ;  /* 0x000000260f607220 */ /* 0x080fe20000410000 */
[----:B------:R-:W-:Y:S01]  /*49a0*/  FMUL.FTZ R98, R11, R38 ;  /* 0x000000260b627220 */ /* 0x000fe20000410000 */
[-C--:B------:R-:W-:Y:S01]  /*49b0*/  FFMA.FTZ R38, R4, R6.reuse, -R9 ;  /* 0x0000000604267223 */ /* 0x080fe20000010809 */
[----:B------:R-:W-:Y:S01]  /*49c0*/  FFMA.FTZ R94, R5, R6, R94 ;  /* 0x00000006055e7223 */ /* 0x000fe2000001005e */
[----:B------:R-:W-:Y:S02]  /*49d0*/  HADD2.F32 R9, -RZ, R101.H1_H1 ;  /* 0x30000065ff097230 */ /* 0x000fe40000004100 */
[----:B------:R-:W-:Y:S01]  /*49e0*/  FFMA.FTZ R91, R11, R36, -R96 ;  /* 0x000000240b5b7223 */ /* 0x000fe20000010860 */
[----:B------:R-:W-:-:S02]  /*49f0*/  HADD2.F32 R5, -RZ, R12.H0_H0 ;  /* 0x2000000cff057230 */ /* 0x000fc40000004100 */
[----:B------:R-:W-:Y:S01]  /*4a00*/  FFMA.FTZ R93, R15, R36, R98 ;  /* 0x000000240f5d7223 */ /* 0x000fe20000010062 */
[----:B------:R-:W-:Y:S02]  /*4a10*/  HADD2.F32 R4, -RZ, R8.H0_H0 ;  /* 0x20000008ff047230 */ /* 0x000fe40000004100 */
[----:B------:R-:W-:Y:S02]  /*4a20*/  HADD2.F32 R11, -RZ, R97.H0_H0 ;  /* 0x20000061ff0b7230 */ /* 0x000fe40000004100 */
[-C--:B------:R-:W-:Y:S01]  /*4a30*/  FMUL.FTZ R13, R5, R9.reuse ;  /* 0x00000009050d7220 */ /* 0x080fe20000410000 */
[----:B------:R-:W-:Y:S02]  /*4a40*/  HADD2.F32 R12, -RZ, R12.H1_H1 ;  /* 0x3000000cff0c7230 */ /* 0x000fe40000004100 */
[----:B------:R-:W-:Y:S01]  /*4a50*/  FMUL.FTZ R36, R4, R9 ;  /* 0x0000000904247220 */ /* 0x000fe20000410000 */
[----:B------:R-:W-:Y:S01]  /*4a60*/  HADD2.F32 R6, -RZ, R101.H0_H0 ;  /* 0x20000065ff067230 */ /* 0x000fe20000004100 */
[----:B------:R-:W-:Y:S01]  /*4a70*/  F2FP.F16.F32.PACK_AB R38, R91, R38 ;  /* 0x000000265b26723e */ /* 0x000fe200000000ff */
[----:B------:R-:W-:-:S02]  /*4a80*/  HADD2.F32 R8, -RZ, R8.H1_H1 ;  /* 0x30000008ff087230 */ /* 0x000fc40000004100 */
[-C--:B------:R-:W-:Y:S01]  /*4a90*/  FMUL.FTZ R9, R12, R11.reuse ;  /* 0x0000000b0c097220 */ /* 0x080fe20000410000 */
[----:B------:R-:W-:Y:S02]  /*4aa0*/  HADD2.F32 R7, -RZ, R100.H0_H0 ;  /* 0x20000064ff077230 */ /* 0x000fe40000004100 */
[-C--:B------:R-:W-:Y:S01]  /*4ab0*/  FFMA.FTZ R13, R4, R6.reuse, -R13 ;  /* 0x00000006040d7223 */ /* 0x080fe2000001080d */
[----:B------:R-:W-:Y:S01]  /*4ac0*/  FFMA.FTZ R36, R5, R6, R36 ;  /* 0x0000000605247223 */ /* 0x000fe20000010024 */
[C---:B------:R-:W-:Y:S01]  /*4ad0*/  FMUL.FTZ R11, R8.reuse, R11 ;  /* 0x0000000b080b7220 */ /* 0x040fe20000410000 */
[--C-:B------:R-:W-:Y:S02]  /*4ae0*/  HADD2.F32 R6, -RZ, R89.reuse.H0_H0 ;  /* 0x20000059ff067230 */ /* 0x100fe40000004100 */
[-C--:B------:R-:W-:Y:S01]  /*4af0*/  FFMA.FTZ R8, R8, R7.reuse, -R9 ;  /* 0x0000000708087223 */ /* 0x080fe20000010809 */
[----:B------:R-:W-:Y:S02]  /*4b00*/  HADD2.F32 R89, -RZ, R89.H1_H1 ;  /* 0x30000059ff597230 */ /* 0x000fe40000004100 */
[----:B------:R-:W-:Y:S01]  /*4b10*/  FFMA.FTZ R11, R12, R7, R11 ;  /* 0x000000070c0b7223 */ /* 0x000fe2000001000b */
[----:B------:R-:W-:Y:S01]  /*4b20*/  HADD2.F32 R5, -RZ, R14.H0_H0 ;  /* 0x2000000eff057230 */ /* 0x000fe20000004100 */
[----:B------:R-:W-:Y:S01]  /*4b30*/  F2FP.F16.F32.PACK_AB R93, R93, R94 ;  /* 0x0000005e5d5d723e */ /* 0x000fe200000000ff */
[----:B------:R-:W-:Y:S01]  /*4b40*/  HADD2.F32 R4, -RZ, R10.H0_H0 ;  /* 0x2000000aff047230 */ /* 0x000fe20000004100 */
[----:B------:R-:W-:Y:S01]  /*4b50*/  F2FP.F16.F32.PACK_AB R8, R8, R13 ;  /* 0x0000000d0808723e */ /* 0x000fe200000000ff */
[----:B------:R-:W-:-:S02]  /*4b60*/  HADD2.F32 R9, -RZ, R95.H0_H0 ;  /* 0x2000005fff097230 */ /* 0x000fc40000004100 */
[CC--:B------:R-:W-:Y:S01]  /*4b70*/  FMUL.FTZ R15, R5.reuse, R89.reuse ;  /* 0x00000059050f7220 */ /* 0x0c0fe20000410000 */
[----:B------:R-:W-:Y:S02]  /*4b80*/  HADD2.F32 R14, -RZ, R14.H1_H1 ;  /* 0x3000000eff0e7230 */ /* 0x000fe40000004100 */
[C---:B------:R-:W-:Y:S01]  /*4b90*/  FMUL.FTZ R12, R4.reuse, R89 ;  /* 0x00000059040c7220 */ /* 0x040fe20000410000 */
[----:B------:R-:W-:Y:S02]  /*4ba0*/  HADD2.F32 R10, -RZ, R10.H1_H1 ;  /* 0x3000000aff0a7230 */ /* 0x000fe40000004100 */
[-C--:B------:R-:W-:Y:S01]  /*4bb0*/  FFMA.FTZ R15, R4, R6.reuse, -R15 ;  /* 0x00000006040f7223 */ /* 0x080fe2000001080f */
[----:B------:R-:W-:Y:S02]  /*4bc0*/  HADD2.F32 R7, -RZ, R99.H0_H0 ;  /* 0x20000063ff077230 */ /* 0x000fe40000004100 */
[-C--:B------:R-:W-:Y:S01]  /*4bd0*/  FMUL.FTZ R89, R14, R9.reuse ;  /* 0x000000090e597220 */ /* 0x080fe20000410000 */
[----:B------:R-:W-:Y:S01]  /*4be0*/  FFMA.FTZ R12, R5, R6, R12 ;  /* 0x00000006050c7223 */ /* 0x000fe2000001000c */
[C---:B------:R-:W-:Y:S01]  /*4bf0*/  FMUL.FTZ R9, R10.reuse, R9 ;  /* 0x000000090a097220 */ /* 0x040fe20000410000 */
[----:B------:R-:W-:Y:S01]  /*4c00*/  F2FP.F16.F32.PACK_AB R36, R11, R36 ;  /* 0x000000240b24723e */ /* 0x000fe200000000ff */
[----:B------:R-:W-:Y:S01]  /*4c10*/  FFMA.FTZ R10, R10, R7, -R89 ;  /* 0x000000070a0a7223 */ /* 0x000fe20000010859 */
[----:B------:R-:W-:-:S02]  /*4c20*/  IMAD.MOV.U32 R13, RZ, RZ, R39 ;  /* 0x000000ffff0d7224 */ /* 0x000fc400078e0027 */
[----:B------:R-:W-:Y:S01]  /*4c30*/  FFMA.FTZ R9, R14, R7, R9 ;  /* 0x000000070e097223 */ /* 0x000fe20000010009 */
[----:B------:R-:W-:Y:S01]  /*4c40*/  IMAD.MOV.U32 R11, RZ, RZ, R38 ;  /* 0x000000ffff0b7224 */ /* 0x000fe200078e0026 */
[----:B------:R-:W-:Y:S01]  /*4c50*/  F2FP.F16.F32.PACK_AB R10, R10, R15 ;  /* 0x0000000f0a0a723e */ /* 0x000fe200000000ff */
[----:B------:R-:W-:Y:S02]  /*4c60*/  IMAD.MOV.U32 R15, RZ, RZ, R93 ;  /* 0x000000ffff0f7224 */ /* 0x000fe400078e005d */
[----:B------:R-:W-:Y:S01]  /*4c70*/  F2FP.F16.F32.PACK_AB R14, R9, R12 ;  /* 0x0000000c090e723e */ /* 0x000fe200000000ff */
[----:B------:R-:W-:Y:S02]  /*4c80*/  IMAD.MOV.U32 R9, RZ, RZ, R37 ;  /* 0x000000ffff097224 */ /* 0x000fe400078e0025 */
[----:B------:R-:W-:-:S07]  /*4c90*/  IMAD.MOV.U32 R12, RZ, RZ, R36 ;  /* 0x000000ffff0c7224 */ /* 0x000fce00078e0024 */
.L_x_3855:
[----:B------:R-:W-:Y:S05]  /*4ca0*/  BSYNC B2 ;  /* 0x0000000000027941 */ /* 0x000fea0003800000 */
.L_x_3854:
[----:B--2---:R4:W-:Y:S04]  /*4cb0*/  ST.E.128 desc[UR44][R72.64], R8 ;  /* 0x0000000848007985 */ /* 0x0049e8000c101d2c */
[----:B---3--:R4:W-:Y:S02]  /*4cc0*/  @!P4 ST.E.128 desc[UR44][R74.64], R12 ;  /* 0x0000000c4a00c985 */ /* 0x0089e4000c101d2c */
.L_x_3853:
[----:B------:R-:W-:Y:S05]  /*4cd0*/  BSYNC B1 ;  /* 0x0000000000017941 */ /* 0x000fea0003800000 */
.L_x_3852:
[----:B------:R-:W-:-:S03]  /*4ce0*/  UMOV UR4, 0xffffffff ;  /* 0xffffffff00047882 */ /* 0x000fc60000000000 */
[----:B------:R-:W-:Y:S05]  /*4cf0*/  BRA.DIV UR4, `(.L_x_3856) ;  /* 0x0000032604ec7947 */ /* 0x000fea000b800000 */
[----:B------:R0:W0:Y:S04]  /*4d00*/  SHFL.IDX PT, R37, R82, 0x1, 0x1c1f ;  /* 0x003c1f0052257f89 */ /* 0x00002800000e0000 */
[----:B----4-:R4:W0:Y:S02]  /*4d10*/  SHFL.IDX PT, R14, R80, 0x1, 0x1c1f ;  /* 0x003c1f00500e7f89 */ /* 0x01082400000e0000 */
.L_x_4190:
[----:B------:R-:W-:-:S13]  /*4d20*/  ISETP.GE.OR P4, PT, R166, R81, P1 ;  /* 0x00000051a600720c */ /* 0x000fda0000f86670 */
[----:B------:R-:W-:Y:S05]  /*4d30*/  @P4 BRA `(.L_x_3837) ;  /* 0x0000000800d84947 */ /* 0x000fea0003800000 */
[----:B------:R-:W-:Y:S01]  /*4d40*/  SEL R85, R52, R85, !P0 ;  /* 0x0000005534557207 */ /* 0x000fe20004000000 */
[----:B------:R-:W-:Y:S01]  /*4d50*/  BSSY B1, `(.L_x_3857) ;  /* 0x0000067000017945 */ /* 0x000fe20003800000 */
[C---:B0-----:R-:W-:Y:S02]  /*4d60*/  LEA R12, P4, R59.reuse, R14, 0x1 ;  /* 0x0000000e3b0c7211 */ /* 0x041fe400078808ff */
[----:B------:R-:W-:Y:S02]  /*4d70*/  SHF.R.S32.HI R4, RZ, 0x1f, R85 ;  /* 0x0000001fff047819 */ /* 0x000fe40000011455 */
[----:B------:R-:W-:Y:S02]  /*4d80*/  LEA.HI.X R13, R59, R37, R60, 0x1, P4 ;  /* 0x000000253b0d7211 */ /* 0x000fe400020f0c3c */
[----:B------:R-:W-:-:S04]  /*4d90*/  LEA.HI R85, R4, R85, RZ, 0x4 ;  /* 0x0000005504557211 */ /* 0x000fc800078f20ff */
[----:B------:R-:W-:-:S05]  /*4da0*/  LEA.HI.SX32 R15, R85, R58, 0x1c ;  /* 0x0000003a550f7211 */ /* 0x000fca00078fe2ff */
[----:B------:R-:W-:-:S05]  /*4db0*/  IMAD.SHL.U32 R15, R15, 0x8, RZ ;  /* 0x000000080f0f7824 */ /* 0x000fca00078e00ff */
[----:B------:R-:W-:-:S04]  /*4dc0*/  LOP3.LUT R5, R206, 0x38, R15, 0xf8, !PT ;  /* 0x00000038ce057812 */ /* 0x000fc800078ef80f */
[----:B------:R-:W-:Y:S01]  /*4dd0*/  LOP3.LUT R4, R5, R208, RZ, 0x3c, !PT ;  /* 0x000000d005047212 */ /* 0x000fe200078e3cff */
[----:B------:R-:W-:-:S04]  /*4de0*/  IMAD R5, R153, 0x1800, R62 ;  /* 0x0000180099057824 */ /* 0x000fc800078e023e */
[----:B------:R-:W-:Y:S02]  /*4df0*/  IMAD.IADD R4, R209, 0x1, R4 ;  /* 0x00000001d1047824 */ /* 0x000fe400078e0204 */
[----:B------:R-:W-:Y:S02]  /*4e00*/  IMAD R5, R5, 0x2, R148 ;  /* 0x0000000205057824 */ /* 0x000fe400078e0294 */
[----:B------:R-:W-:-:S04]  /*4e10*/  IMAD R7, R153, 0x1800, R4 ;  /* 0x0000180099077824 */ /* 0x000fc800078e0204 */
[----:B------:R-:W-:Y:S02]  /*4e20*/  IMAD R8, R7, 0x2, R148 ;  /* 0x0000000207087824 */ /* 0x000fe400078e0294 */
[----:B------:R-:W0:Y:S04]  /*4e30*/  LDS.128 R4, [R5+0x1c400] ;  /* 0x01c4000005047984 */ /* 0x000e280000000c00 */
[----:B------:R-:W0:Y:S01]  /*4e40*/  LDS.128 R8, [R8+0x1c400] ;  /* 0x01c4000008087984 */ /* 0x000e220000000c00 */
[----:B------:R-:W-:Y:S05]  /*4e50*/  @P3 BRA `(.L_x_3858) ;  /* 0x0000000400583947 */ /* 0x000fea0003800000 */
[----:B------:R-:W-:Y:S01]  /*4e60*/  SHF.R.U32.HI R36, RZ, 0x10, R41 ;  /* 0x00000010ff247819 */ /* 0x000fe20000011629 */
[--C-:B------:R-:W-:Y:S01]  /*4e70*/  HADD2.F32 R39, -RZ, R88.reuse.H1_H1 ;  /* 0x30000058ff277230 */ /* 0x100fe20000004100 */
[--C-:B------:R-:W-:Y:S01]  /*4e80*/  SHF.R.U64 R85, R32, 0x10, R33.reuse ;  /* 0x0000001020557819 */ /* 0x100fe20000001221 */
[----:B------:R-:W-:Y:S01]  /*4e90*/  HADD2.F32 R88, -RZ, R88.H0_H0 ;  /* 0x20000058ff587230 */ /* 0x000fe20000004100 */
[----:B------:R-:W-:Y:S01]  /*4ea0*/  SHF.R.U32.HI R38, RZ, 0x10, R33 ;  /* 0x00000010ff267819 */ /* 0x000fe20000011621 */
[----:B0-----:R-:W-:Y:S01]  /*4eb0*/  IMAD.MOV.U32 R33, RZ, RZ, R10 ;  /* 0x000000ffff217224 */ /* 0x001fe200078e000a */
[----:B------:R-:W-:Y:S01]  /*4ec0*/  MOV R32, R8 ;  /* 0x0000000800207202 */ /* 0x000fe20000000f00 */
[----:B------:R-:W-:Y:S01]  /*4ed0*/  IMAD.MOV.U32 R8, RZ, RZ, R6 ;  /* 0x000000ffff087224 */ /* 0x000fe200078e0006 */
[--C-:B------:R-:W-:Y:S01]  /*4ee0*/  SHF.R.U64 R82, R34, 0x10, R35.reuse ;  /* 0x0000001022527819 */ /* 0x100fe20000001223 */
[--C-:B------:R-:W-:Y:S01]  /*4ef0*/  HADD2.F32 R10, -RZ, R9.reuse.H0_H0 ;  /* 0x20000009ff0a7230 */ /* 0x100fe20000004100 */
[----:B------:R-:W-:Y:S01]  /*4f00*/  SHF.R.U32.HI R72, RZ, 0x10, R35 ;  /* 0x00000010ff487819 */ /* 0x000fe20000011623 */
[----:B------:R-:W-:Y:S01]  /*4f10*/  HADD2.F32 R9, -RZ, R9.H1_H1 ;  /* 0x30000009ff097230 */ /* 0x000fe20000004100 */
[----:B----4-:R-:W-:Y:S01]  /*4f20*/  SHF.R.U64 R80, R40, 0x10, R41 ;  /* 0x0000001028507819 */ /* 0x010fe20000001229 */
[----:B------:R-:W-:-:S02]  /*4f30*/  HADD2.F32 R6, -RZ, R5.H0_H0 ;  /* 0x20000005ff067230 */ /* 0x000fc40000004100 */
[-C--:B------:R-:W-:Y:S01]  /*4f40*/  FMUL.FTZ R41, R10, R39.reuse ;  /* 0x000000270a297220 */ /* 0x080fe20000410000 */
[----:B------:R-:W-:Y:S01]  /*4f50*/  HADD2.F32 R36, -RZ, R36.H0_H0 ;  /* 0x20000024ff247230 */ /* 0x000fe20000004100 */
[--C-:B---3--:R-:W-:Y:S01]  /*4f60*/  SHF.R.U64 R74, R42, 0x10, R43.reuse ;  /* 0x000000102a4a7819 */ /* 0x108fe2000000122b */
[----:B------:R-:W-:Y:S01]  /*4f70*/  HADD2.F32 R5, -RZ, R5.H1_H1 ;  /* 0x30000005ff057230 */ /* 0x000fe20000004100 */
[----:B------:R-:W-:Y:S01]  /*4f80*/  SHF.R.U32.HI R42, RZ, 0x10, R43 ;  /* 0x00000010ff2a7819 */ /* 0x000fe2000001162b */
[----:B------:R-:W-:Y:S02]  /*4f90*/  HADD2.F32 R34, -RZ, R38.H0_H0 ;  /* 0x20000026ff227230 */ /* 0x000fe40000004100 */
[-C--:B------:R-:W-:Y:S01]  /*4fa0*/  FMUL.FTZ R38, R9, R36.reuse ;  /* 0x0000002409267220 */ /* 0x080fe20000410000 */
[----:B------:R-:W-:Y:S02]  /*4fb0*/  HADD2.F32 R35, -RZ, R86.H1_H1 ;  /* 0x30000056ff237230 */ /* 0x000fe40000004100 */
[C---:B------:R-:W-:Y:S01]  /*4fc0*/  FMUL.FTZ R36, R5.reuse, R36 ;  /* 0x0000002405247220 */ /* 0x040fe20000410000 */
[----:B------:R-:W-:Y:S01]  /*4fd0*/  FMUL.FTZ R39, R6, R39 ;  /* 0x0000002706277220 */ /* 0x000fe20000410000 */
[----:B------:R-:W-:Y:S01]  /*4fe0*/  FFMA.FTZ R38, R5, R34, -R38 ;  /* 0x0000002205267223 */ /* 0x000fe20000010826 */
[----:B------:R-:W-:-:S02]  /*4ff0*/  HADD2.F32 R5, -RZ, R7.H0_H0 ;  /* 0x20000007ff057230 */ /* 0x000fc40000004100 */
[----:B------:R-:W-:Y:S01]  /*5000*/  FFMA.FTZ R40, R9, R34, R36 ;  /* 0x0000002209287223 */ /* 0x000fe20000010024 */
[-C--:B------:R-:W-:Y:S01]  /*5010*/  FFMA.FTZ R41, R6, R35.reuse, -R41 ;  /* 0x0000002306297223 */ /* 0x080fe20000010829 */
[----:B------:R-:W-:Y:S02]  /*5020*/  HADD2.F32 R34, -RZ, R87.H1_H1 ;  /* 0x30000057ff227230 */ /* 0x000fe40000004100 */
[----:B------:R-:W-:Y:S01]  /*5030*/  FFMA.FTZ R39, R10, R35, R39 ;  /* 0x000000230a277223 */ /* 0x000fe20000010027 */
[--C-:B------:R-:W-:Y:S02]  /*5040*/  HADD2.F32 R6, -RZ, R11.reuse.H0_H0 ;  /* 0x2000000bff067230 */ /* 0x100fe40000004100 */
[----:B------:R-:W-:Y:S02]  /*5050*/  HADD2.F32 R9, -RZ, R84.H1_H1 ;  /* 0x30000054ff097230 */ /* 0x000fe40000004100 */
[----:B------:R-:W-:Y:S01]  /*5060*/  FMUL.FTZ R35, R5, R34 ;  /* 0x0000002205237220 */ /* 0x000fe20000410000 */
[----:B------:R-:W-:Y:S01]  /*5070*/  HADD2.F32 R11, -RZ, R11.H1_H1 ;  /* 0x3000000bff0b7230 */ /* 0x000fe20000004100 */
[----:B------:R-:W-:Y:S01]  /*5080*/  F2FP.F16.F32.PACK_AB R39, R40, R39 ;  /* 0x000000272827723e */ /* 0x000fe200000000ff */
[----:B------:R-:W-:-:S02]  /*5090*/  HADD2.F32 R36, -RZ, R42.H0_H0 ;  /* 0x2000002aff247230 */ /* 0x000fc40000004100 */
[C---:B------:R-:W-:Y:S01]  /*50a0*/  FMUL.FTZ R42, R6.reuse, R34 ;  /* 0x00000022062a7220 */ /* 0x040fe20000410000 */
[----:B------:R-:W-:Y:S02]  /*50b0*/  HADD2.F32 R7, -RZ, R7.H1_H1 ;  /* 0x30000007ff077230 */ /* 0x000fe40000004100 */
[----:B------:R-:W-:Y:S02]  /*50c0*/  HADD2.F32 R10, -RZ, R72.H0_H0 ;  /* 0x20000048ff0a7230 */ /* 0x000fe40000004100 */
[-C--:B------:R-:W-:Y:S01]  /*50d0*/  FFMA.FTZ R72, R6, R9.reuse, R35 ;  /* 0x0000000906487223 */ /* 0x080fe20000010023 */
[-C--:B------:R-:W-:Y:S01]  /*50e0*/  FMUL.FTZ R34, R11, R36.reuse ;  /* 0x000000240b227220 */ /* 0x080fe20000410000 */
[----:B------:R-:W-:Y:S01]  /*50f0*/  FFMA.FTZ R42, R5, R9, -R42 ;  /* 0x00000009052a7223 */ /* 0x000fe2000001082a */
[----:B------:R-:W-:Y:S02]  /*5100*/  HADD2.F32 R6, -RZ, R32.H0_H0 ;  /* 0x20000020ff067230 */ /* 0x000fe40000004100 */
[----:B------:R-:W-:Y:S01]  /*5110*/  FMUL.FTZ R36, R7, R36 ;  /* 0x0000002407247220 */ /* 0x000fe20000410000 */
[----:B------:R-:W-:-:S02]  /*5120*/  HADD2.F32 R9, -RZ, R80.H0_H0 ;  /* 0x20000050ff097230 */ /* 0x000fc40000004100 */
[-C--:B------:R-:W-:Y:S01]  /*5130*/  FFMA.FTZ R73, R7, R10.reuse, -R34 ;  /* 0x0000000a07497223 */ /* 0x080fe20000010822 */
[----:B------:R-:W-:Y:S02]  /*5140*/  HADD2.F32 R5, -RZ, R4.H0_H0 ;  /* 0x20000004ff057230 */ /* 0x000fe40000004100 */
[----:B--2---:R-:W-:Y:S01]  /*5150*/  FFMA.FTZ R75, R11, R10, R36 ;  /* 0x0000000a0b4b7223 */ /* 0x004fe20000010024 */
        /* <DEDUP_REMOVED lines=26> */
[-C--:B------:R-:W-:Y:S01]  /*5300*/  FFMA.FTZ R34, R5, R84.reuse, R34 ;  /* 0x0000005405227223 */ /* 0x080fe20000010022 */
[----:B------:R-:W-:Y:S01]  /*5310*/  FFMA.FTZ R9, R4, R84, -R9 ;  /* 0x0000005404097223 */ /* 0x000fe20000010809 */
[-C--:B------:R-:W-:Y:S01]  /*5320*/  FFMA.FTZ R8, R8, R6.reuse, -R43 ;  /* 0x0000000608087223 */ /* 0x080fe2000001082b */
[----:B------:R-:W-:Y:S01]  /*5330*/  F2FP.F16.F32.PACK_AB R5, R38, R41 ;  /* 0x000000292605723e */ /* 0x000fe200000000ff */
[----:B------:R-:W-:Y:S01]  /*5340*/  FFMA.FTZ R33, R33, R6, R36 ;  /* 0x0000000621217223 */ /* 0x000fe20000010024 */
[----:B------:R-:W-:Y:S01]  /*5350*/  F2FP.F16.F32.PACK_AB R38, R32, R11 ;  /* 0x0000000b2026723e */ /* 0x000fe200000000ff */
[----:B------:R-:W-:Y:S01]  /*5360*/  IMAD.MOV.U32 R11, RZ, RZ, R72 ;  /* 0x000000ffff0b7224 */ /* 0x000fe200078e0048 */
[----:B------:R-:W-:Y:S02]  /*5370*/  F2FP.F16.F32.PACK_AB R4, R35, R10 ;  /* 0x0000000a2304723e */ /* 0x000fe400000000ff */
[----:B------:R-:W-:Y:S01]  /*5380*/  F2FP.F16.F32.PACK_AB R6, R8, R9 ;  /* 0x000000090806723e */ /* 0x000fe200000000ff */
[----:B------:R-:W-:Y:S01]  /*5390*/  IMAD.MOV.U32 R8, RZ, RZ, R38 ;  /* 0x000000ffff087224 */ /* 0x000fe200078e0026 */
[----:B------:R-:W-:Y:S01]  /*53a0*/  F2FP.F16.F32.PACK_AB R10, R33, R34 ;  /* 0x00000022210a723e */ /* 0x000fe200000000ff */
[----:B------:R-:W-:-:S07]  /*53b0*/  IMAD.MOV.U32 R9, RZ, RZ, R39 ;  /* 0x000000ffff097224 */ /* 0x000fce00078e0027 */
.L_x_3858:
[----:B------:R-:W-:Y:S05]  /*53c0*/  BSYNC B1 ;  /* 0x0000000000017941 */ /* 0x000fea0003800000 */
.L_x_3857:
[----:B0-----:R0:W-:Y:S01]  /*53d0*/  ST.E.128 desc[UR44][R12.64], R4 ;  /* 0x000000040c007985 */ /* 0x0011e2000c101d2c */
[----:B------:R-:W-:Y:S01]  /*53e0*/  ISETP.GE.AND P3, PT, R15, R71, PT ;  /* 0x000000470f00720c */ /* 0x000fe20003f66270 */
[----:B------:R-:W-:-:S12]  /*53f0*/  IMAD.MOV.U32 R36, RZ, RZ, R14 ;  /* 0x000000ffff247224 */ /* 0x000fd800078e000e */
[----:B------:R-:W-:Y:S05]  /*5400*/  @P3 BRA `(.L_x_3837) ;  /* 0x0000000400243947 */ /* 0x000fea0003800000 */
[----:B0-----:R-:W-:-:S05]  /*5410*/  IMAD.WIDE R4, R15, 0x2, R36 ;  /* 0x000000020f047825 */ /* 0x001fca00078e0224 */
[----:B------:R0:W-:Y:S01]  /*5420*/  ST.E.128 desc[UR44][R4.64], R8 ;  /* 0x0000000804007985 */ /* 0x0001e2000c101d2c */
[----:B------:R-:W-:Y:S05]  /*5430*/  BRA `(.L_x_3837) ;  /* 0x0000000400187947 */ /* 0x000fea0003800000 */
.L_x_3818:
[----:B------:R-:W-:-:S04]  /*5440*/  ULOP3.LUT UR4, UR38, 0x1, URZ, 0xfc, !UPT ;  /* 0x0000000126047892 */ /* 0x000fc8000f8efc3f */
[----:B------:R-:W-:-:S06]  /*5450*/  UISETP.NE.AND UP0, UPT, UR4, 0x3, UPT ;  /* 0x000000030400788c */ /* 0x000fcc000bf05270 */
[----:B------:R-:W-:-:S13]  /*5460*/  PLOP3.LUT P5, PT, PT, PT, UP0, 0x80, 0x0 ;  /* 0x000000000000781c */ /* 0x000fda0003faf008 */
[----:B------:R-:W-:Y:S05]  /*5470*/  @!P5 BRA `(.L_x_3859) ;  /* 0x000000000004d947 */ /* 0x000fea0003800000 */
[----:B------:R-:W-:Y:S01]  /*5480*/  BPT.TRAP 0x1 ;  /* 0x000000040000795c */ /* 0x000fe20000300000 */
.L_x_3859:
[----:B------:R-:W-:Y:S01]  /*5490*/  IMAD R70, R153, 0x8, R148 ;  /* 0x0000000899467824 */ /* 0x000fe200078e0294 */
[----:B------:R-:W-:Y:S01]  /*54a0*/  SHF.L.U32 R83, R158, 0x1f, RZ ;  /* 0x0000001f9e537819 */ /* 0x000fe200000006ff */
[----:B------:R-:W-:Y:S01]  /*54b0*/  BSSY B1, `(.L_x_3860) ;  /* 0x0000004000017945 */ /* 0x000fe20003800000 */
[----:B------:R-:W-:Y:S02]  /*54c0*/  SHF.R.S32.HI R78, RZ, 0x1f, R77 ;  /* 0x0000001fff4e7819 */ /* 0x000fe4000001144d */
[----:B------:R-:W1:Y:S02]  /*54d0*/  SYNCS.PHASECHK.TRANS64.TRYWAIT P3, [R70+URZ+0x32490], R83 ;  /* 0x03249053460075a7 */ /* 0x000e64000806017f */
[----:B-1----:R-:W-:Y:S05]  /*54e0*/  @!P3 BRA `(.L_x_3861) ;  /* 0x000003200038b947 */ /* 0x002fea0003800000 */
.L_x_4191:
[----:B------:R-:W-:Y:S05]  /*54f0*/  BSYNC B1 ;  /* 0x0000000000017941 */ /* 0x000fea0003800000 */
.L_x_3860:
[----:B------:R-:W-:Y:S01]  /*5500*/  ULDC.64 UR4, c[0x0][0x300] ;  /* 0x0000c00000047ab9 */ /* 0x000fe20000000a00 */
[----:B-----5:R-:W-:Y:S01]  /*5510*/  SHF.R.S32.HI R79, RZ, 0x1f, R76 ;  /* 0x0000001fff4f7819 */ /* 0x020fe2000001144c */
[----:B0-----:R-:W-:Y:S02]  /*5520*/  IMAD R6, R78, UR4, RZ ;  /* 0x000000044e067c24 */ /* 0x001fe4000f8e02ff */
        /* <DEDUP_REMOVED lines=15> */
[----:B------:R-:W-:Y:S01]  /*5620*/  IMAD.IADD R32, R81, 0x1, -R154 ;  /* 0x0000000151207824 */ /* 0x000fe200078e0a9a */
[----:B------:R-:W-:Y:S01]  /*5630*/  LEA R8, P4, R4, UR4, 0x1 ;  /* 0x0000000404087c11 */ /* 0x000fe2000f8808ff */
[----:B------:R-:W-:Y:S01]  /*5640*/  UMOV UR4, 0xffffffff ;  /* 0xffffffff00047882 */ /* 0x000fe20000000000 */
[----:B------:R-:W-:Y:S02]  /*5650*/  IADD3 R7, R5, R7, RZ ;  /* 0x0000000705077210 */ /* 0x000fe40007ffe0ff */
[----:B------:R-:W-:Y:S02]  /*5660*/  ISETP.GE.AND P3, PT, R32, 0x1, PT ;  /* 0x000000012000780c */ /* 0x000fe40003f66270 */
[----:B------:R-:W-:Y:S01]  /*5670*/  LEA.HI.X R10, R4, UR5, R7, 0x1, P4 ;  /* 0x00000005040a7c11 */ /* 0x000fe2000a0f0c07 */
[----:B------:R-:W-:Y:S10]  /*5680*/  BRA.DIV UR4, `(.L_x_3862) ;  /* 0x0000031e04e47947 */ /* 0x000ff4000b800000 */
[----:B------:R0:W2:Y:S04]  /*5690*/  SHFL.IDX PT, R9, R10, RZ, 0x1c1f ;  /* 0x001c1fff0a097589 */ /* 0x0000a800000e0000 */
[----:B------:R0:W3:Y:S02]  /*56a0*/  SHFL.IDX PT, R14, R8, RZ, 0x1c1f ;  /* 0x001c1fff080e7589 */ /* 0x0000e400000e0000 */
.L_x_4195:
[----:B------:R-:W-:Y:S04]  /*56b0*/  BSSY B1, `(.L_x_3863) ;  /* 0x000000d000017945 */ /* 0x000fe80003800000 */
[----:B------:R-:W-:Y:S05]  /*56c0*/  @!P3 BRA `(.L_x_3864) ;  /* 0x00000000002cb947 */ /* 0x000fea0003800000 */
[----:B------:R-:W-:Y:S02]  /*56d0*/  ULDC UR4, c[0x0][0x2f4] ;  /* 0x0000bd0000047ab9 */ /* 0x000fe40000000800 */
[----:B------:R-:W-:-:S13]  /*56e0*/  ISETP.GE.AND P3, PT, R22, UR4, PT ;  /* 0x0000000416007c0c */ /* 0x000fda000bf66270 */
[----:B------:R-:W4:Y:S01]  /*56f0*/  @!P3 LDS.128 R4, [R75] ;  /* 0x000000004b04b984 */ /* 0x000f220000000c00 */
[----:B---3--:R-:W-:-:S04]  /*5700*/  @!P3 LEA R12, P4, R22, R14, 0x1 ;  /* 0x0000000e160cb211 */ /* 0x008fc800078808ff */
[----:B--2---:R-:W-:Y:S02]  /*5710*/  @!P3 LEA.HI.X R13, R22, R9, R23, 0x1, P4 ;  /* 0x00000009160db211 */ /* 0x004fe400020f0c17 */
[----:B------:R-:W-:-:S03]  /*5720*/  ISETP.GE.AND P4, PT, R152, UR4, PT ;  /* 0x0000000498007c0c */ /* 0x000fc6000bf86270 */
[----:B----4-:R-:W-:Y:S10]  /*5730*/  @!P3 ST.E.128 desc[UR44][R12.64], R4 ;  /* 0x000000040c00b985 */ /* 0x010ff4000c101d2c */
[C---:B------:R-:W-:Y:S01]  /*5740*/  @!P4 LEA R14, P3, R152.reuse, R14, 0x1 ;  /* 0x0000000e980ec211 */ /* 0x040fe200078608ff */
[----:B------:R-:W2:Y:S03]  /*5750*/  @!P4 LDS.128 R4, [R74] ;  /* 0x000000004a04c984 */ /* 0x000ea60000000c00 */
[----:B------:R-:W-:-:S05]  /*5760*/  @!P4 LEA.HI.X R15, R152, R9, R155, 0x1, P3 ;  /* 0x00000009980fc211 */ /* 0x000fca00018f0c9b */
[----:B--2---:R4:W-:Y:S04]  /*5770*/  @!P4 ST.E.128 desc[UR44][R14.64], R4 ;  /* 0x000000040e00c985 */ /* 0x0049e8000c101d2c */
.L_x_3864:
[----:B------:R-:W-:Y:S05]  /*5780*/  BSYNC B1 ;  /* 0x0000000000017941 */ /* 0x000fea0003800000 */
.L_x_3863:
[----:B------:R-:W-:-:S03]  /*5790*/  UMOV UR4, 0xffffffff ;  /* 0xffffffff00047882 */ /* 0x000fc60000000000 */
[----:B------:R-:W-:Y:S05]  /*57a0*/  BRA.DIV UR4, `(.L_x_3865) ;  /* 0x0000031e04e47947 */ /* 0x000fea000b800000 */
[----:B--2---:R2:W0:Y:S04]  /*57b0*/  SHFL.IDX PT, R9, R10, 0x1, 0x1c1f ;  /* 0x003c1f000a097f89 */ /* 0x00442800000e0000 */
[----:B---34-:R2:W3:Y:S02]  /*57c0*/  SHFL.IDX PT, R14, R8, 0x1, 0x1c1f ;  /* 0x003c1f00080e7f89 */ /* 0x0184e400000e0000 */
.L_x_4199:
[----:B------:R-:W-:-:S13]  /*57d0*/  ISETP.GE.AND P3, PT, R32, 0x41, PT ;  /* 0x000000412000780c */ /* 0x000fda0003f66270 */
[----:B------:R-:W-:Y:S05]  /*57e0*/  @!P3 BRA `(.L_x_3837) ;  /* 0x00000000002cb947 */ /* 0x000fea0003800000 */
[----:B------:R-:W-:Y:S02]  /*57f0*/  ULDC UR4, c[0x0][0x2f4] ;  /* 0x0000bd0000047ab9 */ /* 0x000fe40000000800 */
[----:B------:R-:W-:-:S13]  /*5800*/  ISETP.GE.AND P3, PT, R22, UR4, PT ;  /* 0x0000000416007c0c */ /* 0x000fda000bf66270 */
[----:B------:R-:W4:Y:S01]  /*5810*/  @!P3 LDS.128 R4, [R75+0x2000] ;  /* 0x002000004b04b984 */ /* 0x000f220000000c00 */
[----:B0-23--:R-:W-:-:S04]  /*5820*/  @!P3 LEA R10, P4, R22, R14, 0x1 ;  /* 0x0000000e160ab211 */ /* 0x00dfc800078808ff */
[----:B------:R-:W-:Y:S02]  /*5830*/  @!P3 LEA.HI.X R11, R22, R9, R23, 0x1, P4 ;  /* 0x00000009160bb211 */ /* 0x000fe400020f0c17 */
[----:B------:R-:W-:-:S03]  /*5840*/  ISETP.GE.AND P4, PT, R152, UR4, PT ;  /* 0x0000000498007c0c */ /* 0x000fc6000bf86270 */
[----:B----4-:R-:W-:Y:S10]  /*5850*/  @!P3 ST.E.128 desc[UR44][R10.64], R4 ;  /* 0x000000040a00b985 */ /* 0x010ff4000c101d2c */
[C---:B------:R-:W-:Y:S01]  /*5860*/  @!P4 LEA R14, P3, R152.reuse, R14, 0x1 ;  /* 0x0000000e980ec211 */ /* 0x040fe200078608ff */
[----:B------:R-:W0:Y:S03]  /*5870*/  @!P4 LDS.128 R4, [R74+0x2000] ;  /* 0x002000004a04c984 */ /* 0x000e260000000c00 */
[----:B------:R-:W-:-:S05]  /*5880*/  @!P4 LEA.HI.X R15, R152, R9, R155, 0x1, P3 ;  /* 0x00000009980fc211 */ /* 0x000fca00018f0c9b */
[----:B0-----:R4:W-:Y:S04]  /*5890*/  @!P4 ST.E.128 desc[UR44][R14.64], R4 ;  /* 0x000000040e00c985 */ /* 0x0019e8000c101d2c */
.L_x_3837:
[----:B------:R-:W-:Y:S05]  /*58a0*/  BSYNC B0 ;  /* 0x0000000000007941 */ /* 0x000fea0003800000 */
.L_x_3817:
[----:B0---4-:R-:W0:Y:S01]  /*58b0*/  S2R R4, SR_TID.X ;  /* 0x0000000000047919 */ /* 0x011e220000002100 */
        /* <DEDUP_REMOVED lines=8> */
[----:B----4-:R4:W-:Y:S01]  /*5940*/  BAR.SYNC.DEFER_BLOCKING R213, 0x80 ;  /* 0x000200d50000751d */ /* 0x0109e20000010000 */
[----:B0-----:R-:W-:-:S13]  /*5950*/  LOP3.LUT P3, RZ, R4, 0x7f, RZ, 0xc0, !PT ;  /* 0x0000007f04ff7812 */ /* 0x001fda000786c0ff */
[----:B------:R-:W-:-:S05]  /*5960*/  @!P3 VIADD R4, R70, 0x324a0 ;  /* 0x000324a04604b836 */ /* 0x000fca0000000000 */
[----:B------:R-:W-:-:S04]  /*5970*/  @!P3 PRMT R4, RZ, 0x654, R4 ;  /* 0x00000654ff04b816 */ /* 0x000fc80000000004 */
[----:B------:R4:W-:Y:S01]  /*5980*/  @!P3 SYNCS.ARRIVE.TRANS64.RED.A1T0 RZ, [R4+URZ], RZ ;  /* 0x000000ff04ffb9a7 */ /* 0x0009e2000810043f */
[----:B------:R-:W-:Y:S05]  /*5990*/  @!P5 BRA `(.L_x_3867) ;  /* 0x000000000004d947 */ /* 0x000fea0003800000 */
[----:B------:R-:W-:Y:S01]  /*59a0*/  BPT.TRAP 0x1 ;  /* 0x000000040000795c */ /* 0x000fe20000300000 */
.L_x_3867:
[----:B------:R-:W-:Y:S05]  /*59b0*/  BSYNC B0 ;  /* 0x0000000000007941 */ /* 0x000fea0003800000 */
.L_x_3866:
[----:B------:R-:W0:Y:S01]  /*59c0*/  SYNCS.PHASECHK.TRANS64.TRYWAIT P4, [R70+URZ+0x324b0], R83 ;  /* 0x0324b053460075a7 */ /* 0x000e22000808017f */
[----:B------:R-:W-:Y:S04]  /*59d0*/  BSSY B0, `(.L_x_3868) ;  /* 0x0000002000007945 */ /* 0x000fe80003800000 */
[----:B0-----:R-:W-:Y:S05]  /*59e0*/  @!P4 BRA `(.L_x_3869) ;  /* 0x0000031c009cc947 */ /* 0x001fea0003800000 */
.L_x_4200:
[----:B------:R-:W-:Y:S05]  /*59f0*/  BSYNC B0 ;  /* 0x0000000000007941 */ /* 0x000fea0003800000 */
.L_x_3868:
[----:B------:R-:W-:Y:S01]  /*5a00*/  ULDC.64 UR4, c[0x0][0x328] ;  /* 0x0000ca0000047ab9 */ /* 0x000fe20000000a00 */
[----:B------:R-:W-:Y:S01]  /*5a10*/  IMAD.IADD R81, R81, 0x1, -R154 ;  /* 0x0000000151517824 */ /* 0x000fe200078e0a9a */
[----:B------:R-:W-:Y:S01]  /*5a20*/  BSSY B0, `(.L_x_3870) ;  /* 0x0000043000007945 */ /* 0x000fe20003800000 */
[----:B------:R-:W-:Y:S02]  /*5a30*/  IMAD R78, R78, UR4, RZ ;  /* 0x000000044e4e7c24 */ /* 0x000fe4000f8e02ff */
[----:B----4-:R-:W-:Y:S01]  /*5a40*/  IMAD.WIDE.U32 R4, R77, UR4, RZ ;  /* 0x000000044d047c25 */ /* 0x010fe2000f8e00ff */
[----:B------:R-:W-:-:S03]  /*5a50*/  ISETP.GE.AND P4, PT, R81, 0x1, PT ;  /* 0x000000015100780c */ /* 0x000fc60003f86270 */
[----:B------:R-:W-:Y:S01]  /*5a60*/  IMAD R77, R77, UR5, R78 ;  /* 0x000000054d4d7c24 */ /* 0x000fe2000f8e024e */
[----:B------:R-:W-:Y:S01]  /*5a70*/  ULDC.64 UR4, c[0x0][0x338] ;  /* 0x0000ce0000047ab9 */ /* 0x000fe20000000a00 */
[----:B------:R-:W-:Y:S02]  /*5a80*/  IMAD R7, R153, 0x6000, R167 ;  /* 0x0000600099077824 */ /* 0x000fe400078e02a7 */
[----:B------:R-:W-:Y:S02]  /*5a90*/  IMAD R79, R79, UR4, RZ ;  /* 0x000000044f4f7c24 */ /* 0x000fe4000f8e02ff */
[----:B------:R-:W-:Y:S02]  /*5aa0*/  IMAD.IADD R5, R5, 0x1, R77 ;  /* 0x0000000105057824 */ /* 0x000fe400078e024d */
        /* <DEDUP_REMOVED lines=10> */
[----:B------:R-:W-:Y:S02]  /*5b50*/  IMAD.IADD R5, R50, 0x1, R7 ;  /* 0x0000000132057824 */ /* 0x000fe400078e0207 */
[--C-:B------:R-:W-:Y:S01]  /*5b60*/  IMAD R34, R7, 0x2, R26.reuse ;  /* 0x0000000207227824 */ /* 0x100fe200078e021a */
[----:B------:R-:W-:Y:S01]  /*5b70*/  LEA.HI.X R32, R4, UR5, R9, 0x1, P5 ;  /* 0x0000000504207c11 */ /* 0x000fe2000a8f0c09 */
[----:B------:R0:W4:Y:S01]  /*5b80*/  SHFL.IDX PT, R35, R15, RZ, 0x1c1f ;  /* 0x001c1fff0f237589 */ /* 0x00012200000e0000 */
[----:B------:R-:W-:-:S03]  /*5b90*/  IMAD R36, R5, 0x2, R26 ;  /* 0x0000000205247824 */ /* 0x000fc600078e021a */
[----:B------:R0:W0:Y:S01]  /*5ba0*/  SHFL.IDX PT, R33, R32, RZ, 0x1c1f ;  /* 0x001c1fff20217589 */ /* 0x00002200000e0000 */
[----:B------:R-:W-:Y:S05]  /*5bb0*/  @!P4 BRA `(.L_x_3871) ;  /* 0x0000000000a4c947 */ /* 0x000fea0003800000 */
[----:B------:R-:W-:Y:S02]  /*5bc0*/  ISETP.NE.AND P5, PT, R63, RZ, PT ;  /* 0x000000ff3f00720c */ /* 0x000fe40003fa5270 */
[----:B---3--:R-:W-:-:S11]  /*5bd0*/  PRMT R14, R48, 0x8880, RZ ;  /* 0x00008880300e7816 */ /* 0x008fd600000000ff */
[----:B------:R-:W3:Y:S01]  /*5be0*/  @P5 LDS.128 R4, [R34] ;  /* 0x0000000022045984 */ /* 0x000ee20000000c00 */
[----:B--2-4-:R-:W-:-:S04]  /*5bf0*/  @P5 LEA R8, P4, R22, R35, 0x1 ;  /* 0x0000002316085211 */ /* 0x014fc800078808ff */
[----:B0-----:R-:W-:Y:S02]  /*5c00*/  @P5 LEA.HI.X R9, R22, R33, R23, 0x1, P4 ;  /* 0x0000002116095211 */ /* 0x001fe400020f0c17 */
[----:B------:R-:W-:-:S03]  /*5c10*/  ISETP.NE.AND P4, PT, R64, RZ, PT ;  /* 0x000000ff4000720c */ /* 0x000fc60003f85270 */
[----:B---3--:R-:W-:Y:S10]  /*5c20*/  @P5 ST.E.128 desc[UR44][R8.64], R4 ;  /* 0x0000000408005985 */ /* 0x008ff4000c101d2c */
[C---:B------:R-:W-:Y:S01]  /*5c30*/  @P4 LEA R10, P5, R152.reuse, R35, 0x1 ;  /* 0x00000023980a4211 */ /* 0x040fe200078a08ff */
[----:B------:R-:W0:Y:S03]  /*5c40*/  @P4 LDS.128 R4, [R36] ;  /* 0x0000000024044984 */ /* 0x000e260000000c00 */
[----:B------:R-:W-:-:S02]  /*5c50*/  @P4 LEA.HI.X R11, R152, R33, R155, 0x1, P5 ;  /* 0x00000021980b4211 */ /* 0x000fc400028f0c9b */
[----:B------:R-:W-:-:S03]  /*5c60*/  ISETP.NE.AND P5, PT, R65, RZ, PT ;  /* 0x000000ff4100720c */ /* 0x000fc60003fa5270 */
[----:B0-----:R-:W-:Y:S10]  /*5c70*/  @P4 ST.E.128 desc[UR44][R10.64], R4 ;  /* 0x000000040a004985 */ /* 0x001ff4000c101d2c */
[C---:B------:R-:W-:Y:S01]  /*5c80*/  @P5 LEA R12, P4, R163.reuse, R35, 0x1 ;  /* 0x00000023a30c5211 */ /* 0x040fe200078808ff */
[----:B------:R-:W0:Y:S03]  /*5c90*/  @P5 LDS.128 R4, [R34+0x3000] ;  /* 0x0030000022045984 */ /* 0x000e260000000c00 */
        /* <DEDUP_REMOVED lines=21> */
[----:B------:R-:W-:-:S03]  /*5df0*/  ISETP.GT.AND P4, PT, R14, -0x1, PT ;  /* 0xffffffff0e00780c */ /* 0x000fc60003f84270 */
[----:B0-----:R-:W-:Y:S10]  /*5e00*/  @P5 ST.E.128 desc[UR44][R8.64], R4 ;  /* 0x0000000408005985 */ /* 0x001ff4000c101d2c */
[C---:B------:R-:W-:Y:S01]  /*5e10*/  @!P4 LEA R10, P5, R164.reuse, R35, 0x1 ;  /* 0x00000023a40ac211 */ /* 0x040fe200078a08ff */
[----:B------:R-:W0:Y:S03]  /*5e20*/  @!P4 LDS.128 R4, [R36+0x9000] ;  /* 0x009000002404c984 */ /* 0x000e260000000c00 */
[----:B------:R-:W-:-:S05]  /*5e30*/  @!P4 LEA.HI.X R11, R164, R33, R180, 0x1, P5 ;  /* 0x00000021a40bc211 */ /* 0x000fca00028f0cb4 */
[----:B0-----:R0:W-:Y:S04]  /*5e40*/  @!P4 ST.E.128 desc[UR44][R10.64], R4 ;  /* 0x000000040a00c985 */ /* 0x0011e8000c101d2c */
.L_x_3871:
[----:B------:R-:W-:Y:S05]  /*5e50*/  BSYNC B0 ;  /* 0x0000000000007941 */ /* 0x000fea0003800000 */
.L_x_3870:
[----:B------:R-:W-:Y:S01]  /*5e60*/  ISETP.GE.AND P4, PT, R81, 0x41, PT ;  /* 0x000000415100780c */ /* 0x000fe20003f86270 */
[----:B0-----:R0:W0:Y:S01]  /*5e70*/  SHFL.IDX PT, R33, R32, 0x1, 0x1c1f ;  /* 0x003c1f0020217f89 */ /* 0x00102200000e0000 */
[----:B------:R-:W-:Y:S03]  /*5e80*/  BSSY B0, `(.L_x_3872) ;  /* 0x000002c000007945 */ /* 0x000fe60003800000 */
[----:B------:R-:W0:Y:S08]  /*5e90*/  SHFL.IDX PT, R15, R15, 0x1, 0x1c1f ;  /* 0x003c1f000f0f7f89 */ /* 0x000e3000000e0000 */
[----:B------:R-:W-:Y:S05]  /*5ea0*/  @!P4 BRA `(.L_x_3873) ;  /* 0x0000000000a4c947 */ /* 0x000fea0003800000 */
[----:B------:R-:W-:Y:S02]  /*5eb0*/  ISETP.NE.AND P5, PT, R63, RZ, PT ;  /* 0x000000ff3f00720c */ /* 0x000fe40003fa5270 */
[----:B---3--:R-:W-:-:S11]  /*5ec0*/  PRMT R14, R48, 0x8880, RZ ;  /* 0x00008880300e7816 */ /* 0x008fd600000000ff */
[----:B------:R-:W3:Y:S01]  /*5ed0*/  @P5 LDS.128 R4, [R34+0x2000] ;  /* 0x0020000022045984 */ /* 0x000ee20000000c00 */
[----:B0-2---:R-:W-:-:S04]  /*5ee0*/  @P5 LEA R8, P4, R22, R15, 0x1 ;  /* 0x0000000f16085211 */ /* 0x005fc800078808ff */
[----:B------:R-:W-:Y:S02]  /*5ef0*/  @P5 LEA.HI.X R9, R22, R33, R23, 0x1, P4 ;  /* 0x0000002116095211 */ /* 0x000fe400020f0c17 */
[----:B------:R-:W-:-:S03]  /*5f00*/  ISETP.NE.AND P4, PT, R64, RZ, PT ;  /* 0x000000ff4000720c */ /* 0x000fc60003f85270 */
[----:B---3--:R-:W-:Y:S10]  /*5f10*/  @P5 ST.E.128 desc[UR44][R8.64], R4 ;  /* 0x0000000408005985 */ /* 0x008ff4000c101d2c */
        /* <DEDUP_REMOVED lines=34> */
.L_x_3873:
[----:B------:R-:W-:Y:S05]  /*6140*/  BSYNC B0 ;  /* 0x0000000000007941 */ /* 0x000fea0003800000 */
.L_x_3872:
[----:B------:R-:W-:Y:S01]  /*6150*/  @!PT LDS RZ, [RZ] ;  /* 0x00000000fffff984 */ /* 0x000fe20000000800 */
[----:B------:R-:W-:Y:S01]  /*6160*/  @!PT LDS RZ, [RZ] ;  /* 0x00000000fffff984 */ /* 0x000fe20000000800 */
[----:B------:R-:W-:Y:S01]  /*6170*/  @!PT LDS RZ, [RZ] ;  /* 0x00000000fffff984 */ /* 0x000fe20000000800 */
[----:B------:R-:W-:Y:S01]  /*6180*/  @!PT LDS RZ, [RZ] ;  /* 0x00000000fffff984 */ /* 0x000fe20000000800 */
[----:B------:R5:W-:Y:S06]  /*6190*/  MEMBAR.ALL.CTA ;  /* 0x0000000000007992 */ /* 0x000bec0000008000 */
[----:B-----5:R-:W5:Y:S01]  /*61a0*/  FENCE.VIEW.ASYNC.S ;  /* 0x00000000000073c6 */ /* 0x020f620000000000 */
[----:B-1----:R-:W-:Y:S02]  /*61b0*/  @!P3 VIADD R70, R70, 0x324c0 ;  /* 0x000324c04646b836 */ /* 0x002fe40000000000 */
[----:B------:R-:W-:-:S03]  /*61c0*/  VIADD R153, R153, 0x1 ;  /* 0x0000000199997836 */ /* 0x000fc60000000000 */
[----:B------:R-:W-:Y:S01]  /*61d0*/  @!P3 PRMT R70, RZ, 0x654, R70 ;  /* 0x00000654ff46b816 */ /* 0x000fe20000000046 */
[----:B-----5:R1:W-:Y:S06]  /*61e0*/  BAR.SYNC.DEFER_BLOCKING R213, 0x80 ;  /* 0x000200d50000751d */ /* 0x0203ec0000010000 */
[----:B------:R1:W-:Y:S01]  /*61f0*/  @!P3 SYNCS.ARRIVE.TRANS64.RED.A1T0 RZ, [R70+URZ], RZ ;  /* 0x000000ff46ffb9a7 */ /* 0x0003e2000810043f */
[----:B------:R-:W-:-:S04]  /*6200*/  ISETP.NE.AND P3, PT, R153, 0x2, PT ;  /* 0x000000029900780c */ /* 0x000fc80003f65270 */
[----:B0-----:R-:W-:Y:S02]  /*6210*/  SEL R5, RZ, 0x1, P3 ;  /* 0x00000001ff057807 */ /* 0x001fe40001800000 */
[----:B------:R-:W-:Y:S02]  /*6220*/  SEL R153, R153, RZ, P3 ;  /* 0x000000ff99997207 */ /* 0x000fe40001800000 */
[----:B------:R-:W-:Y:S01]  /*6230*/  LOP3.LUT R158, R158, R5, RZ, 0x3c, !PT ;  /* 0x000000059e9e7212 */ /* 0x000fe200078e3cff */
[----:B-1----:R-:W-:Y:S06]  /*6240*/  @P2 BRA `(.L_x_3874) ;  /* 0xffffffc000c42947 */ /* 0x002fec000383ffff */
[----:B------:R-:W0:Y:S01]  /*6250*/  S2R R4, SR_TID.X ;  /* 0x0000000000047919 */ /* 0x000e220000002100 */
[----:B------:R-:W-:Y:S02]  /*6260*/  PLOP3.LUT P0, PT, PT, PT, PT, 0x8, 0x0 ;  /* 0x000000000000781c */ /* 0x000fe40003f0e170 */
[----:B0-----:R-:W-:-:S04]  /*6270*/  SHF.R.U32.HI R4, RZ, 0x7, R4 ;  /* 0x00000007ff047819 */ /* 0x001fc80000011604 */
[----:B------:R-:W-:-:S13]  /*6280*/  ISETP.NE.AND P4, PT, R4, 0x1, PT ;  /* 0x000000010400780c */ /* 0x000fda0003f85270 */
[----:B------:R-:W-:Y:S05]  /*6290*/  @!P4 WARPSYNC.ALL ;  /* 0x000000000000c948 */ /* 0x000fea0003800000 */
[----:B------:R-:W-:Y:S06]  /*62a0*/  @!P4 BAR.ARV 0x9, 0x100 ;  /* 0x024400000000cb1d */ /* 0x000fec0000002000 */
.L_x_3812:
[----:B------:R-:W0:Y:S01]  /*62b0*/  S2R R3, SR_SWINHI ;  /* 0x0000000000037919 */ /* 0x000e220000002f00 */
[----:B------:R-:W1:Y:S01]  /*62c0*/  LDC R13, c[0x0][0x448] ;  /* 0x00011200ff0d7b82 */ /* 0x000e620000000800 */
[----:B---3--:R-:W-:Y:S01]  /*62d0*/  MOV R14, UR38 ;  /* 0x00000026000e7c02 */ /* 0x008fe20008000f00 */
[----:B------:R-:W-:Y:S01]  /*62e0*/  IMAD.MOV.U32 R15, RZ, RZ, 0x80 ;  /* 0x00000080ff0f7424 */ /* 0x000fe200078e00ff */
[----:B------:R-:W-:Y:S01]  /*62f0*/  STL [R1+0x50], R125 ;  /* 0x0000507d01007387 */ /* 0x000fe20000100800 */
[----:B------:R-:W-:Y:S02]  /*6300*/  IMAD.MOV.U32 R26, RZ, RZ, 0x100 ;  /* 0x00000100ff1a7424 */ /* 0x000fe400078e00ff */
[----:B------:R-:W-:Y:S01]  /*6310*/  IMAD.U32 R24, RZ, RZ, UR38 ;  /* 0x00000026ff187e24 */ /* 0x000fe2000f8e00ff */
[----:B------:R-:W-:Y:S01]  /*6320*/  STL.64 [R1+0x28], R14 ;  /* 0x0000280e01007387 */ /* 0x000fe20000100a00 */
[----:B------:R-:W3:Y:S01]  /*6330*/  LDC R12, c[0x0][0xa80] ;  /* 0x0002a000ff0c7b82 */ /* 0x000ee20000000800 */
[----:B------:R-:W-:-:S02]  /*6340*/  IMAD.MOV.U32 R25, RZ, RZ, 0x80 ;  /* 0x00000080ff197424 */ /* 0x000fc400078e00ff */
[----:B------:R-:W-:Y:S01]  /*6350*/  STL.64 [R1+0x30], R26 ;  /* 0x0000301a01007387 */ /* 0x000fe20000100a00 */
[----:B------:R-:W-:-:S03]  /*6360*/  IMAD.U32 R72, RZ, RZ, UR37 ;  /* 0x00000025ff487e24 */ /* 0x000fc6000f8e00ff */
[----:B------:R-:W-:Y:S04]  /*6370*/  STL.128 [R1], R24 ;  /* 0x0000001801007387 */ /* 0x000fe80000100c00 */
[----:B------:R-:W-:Y:S04]  /*6380*/  STL.128 [R1+0x420], RZ ;  /* 0x000420ff01007387 */ /* 0x000fe80000100c00 */
[----:B------:R-:W-:Y:S04]  /*6390*/  STL.128 [R1+0x430], RZ ;  /* 0x000430ff01007387 */ /* 0x000fe80000100c00 */
[----:B------:R-:W-:Y:S01]  /*63a0*/  STL.128 [R1+0x210], RZ ;  /* 0x000210ff01007387 */ /* 0x000fe20000100c00 */
[----:B------:R-:W-:-:S02]  /*63b0*/  MOV R4, R148 ;  /* 0x0000009400047202 */ /* 0x000fc40000000f00 */
[----:B0-----:R-:W-:Y:S01]  /*63c0*/  MOV R5, R3 ;  /* 0x0000000300057202 */ /* 0x001fe20000000f00 */
[----:B---3--:R-:W-:Y:S01]  /*63d0*/  STL [R1+0x440], R12 ;  /* 0x0004400c01007387 */ /* 0x008fe20000100800 */
[----:B--2---:R-:W-:-:S03]  /*63e0*/  IADD3 R8, P1, R4, 0x32430, RZ ;  /* 0x0003243004087810 */ /* 0x004fc60007f3e0ff */
[----:B------:R-:W-:Y:S01]  /*63f0*/  STL.128 [R1+0x220], RZ ;  /* 0x000220ff01007387 */ /* 0x000fe20000100c00 */
[C---:B------:R-:W-:Y:S02]  /*6400*/  IADD3 R0, P3, R4.reuse, 0x32450, RZ ;  /* 0x0003245004007810 */ /* 0x040fe40007f7e0ff */
[C---:B------:R-:W-:Y:S01]  /*6410*/  IADD3 R6, P4, R4.reuse, 0x32460, RZ ;  /* 0x0003246004067810 */ /* 0x040fe20007f9e0ff */
[--C-:B------:R-:W-:Y:S01]  /*6420*/  IMAD.X R9, RZ, RZ, R5.reuse, P1 ;  /* 0x000000ffff097224 */ /* 0x100fe200008e0605 */
[----:B-1----:R-:W-:Y:S01]  /*6430*/  ISETP.NE.AND P1, PT, R13, 0x1, PT ;  /* 0x000000010d00780c */ /* 0x002fe20003f25270 */
[--C-:B------:R-:W-:Y:S01]  /*6440*/  IMAD.X R3, RZ, RZ, R5.reuse, P3 ;  /* 0x000000ffff037224 */ /* 0x100fe200018e0605 */
[----:B------:R-:W-:Y:S01]  /*6450*/  IADD3 R10, P2, R4, 0x32440, RZ ;  /* 0x00032440040a7810 */ /* 0x000fe20007f5e0ff */
[--C-:B------:R-:W-:Y:S01]  /*6460*/  IMAD.X R7, RZ, RZ, R5.reuse, P4 ;  /* 0x000000ffff077224 */ /* 0x100fe200020e0605 */
[----:B------:R-:W-:Y:S01]  /*6470*/  STL.64 [R1+0x18], R8 ;  /* 0x0000180801007387 */ /* 0x000fe20000100a00 */
[----:B------:R-:W-:Y:S01]  /*6480*/  IMAD.MOV.U32 R4, RZ, RZ, R0 ;  /* 0x000000ffff047224 */ /* 0x000fe200078e0000 */
[----:B------:R-:W-:Y:S01]  /*6490*/  IADD3 R72, P3, R72, 0x50, RZ ;  /* 0x0000005048487810 */ /* 0x000fe20007f7e0ff */
[----:B------:R-:W-:Y:S01]  /*64a0*/  IMAD.X R11, RZ, RZ, R5, P2 ;  /* 0x000000ffff0b7224 */ /* 0x000fe200010e0605 */
[----:B------:R-:W-:Y:S01]  /*64b0*/  STL.128 [R1+0x230], RZ ;  /* 0x000230ff01007387 */ /* 0x000fe20000100c00 */
[----:B------:R-:W-:Y:S01]  /*64c0*/  IMAD.MOV.U32 R5, RZ, RZ, R3 ;  /* 0x000000ffff057224 */ /* 0x000fe200078e0003 */
[----:B------:R-:W-:-:S02]  /*64d0*/  IADD3 R3, R210, 0x7f, RZ ;  /* 0x0000007fd2037810 */ /* 0x000fc40007ffe0ff */
[----:B------:R-:W-:Y:S01]  /*64e0*/  STL.64 [R1+0x20], R10 ;  /* 0x0000200a01007387 */ /* 0x000fe20000100a00 */
[----:B------:R-:W0:Y:S03]  /*64f0*/  @P1 LDC R0, c[0x0][0x44c] ;  /* 0x00011300ff001b82 */ /* 0x000e260000000800 */
[----:B------:R1:W-:Y:S04]  /*6500*/  STL.128 [R1+0x40], R4 ;  /* 0x0000400401007387 */ /* 0x0003e80000100c00 */
[----:B------:R2:W-:Y:S04]  /*6510*/  STL.128 [R1+0x240], RZ ;  /* 0x000240ff01007387 */ /* 0x0005e80000100c00 */
[----:B------:R2:W-:Y:S04]  /*6520*/  STL.128 [R1+0x250], RZ ;  /* 0x000250ff01007387 */ /* 0x0005e80000100c00 */
[----:B------:R2:W-:Y:S01]  /*6530*/  STL.128 [R1+0x260], RZ ;  /* 0x000260ff01007387 */ /* 0x0005e20000100c00 */
[----:B-1----:R-:W1:Y:S03]  /*6540*/  @P1 LDC R5, c[0x0][0x450] ;  /* 0x00011400ff051b82 */ /* 0x002e660000000800 */
[----:B------:R2:W-:Y:S04]  /*6550*/  STL.128 [R1+0x270], RZ ;  /* 0x000270ff01007387 */ /* 0x0005e80000100c00 */
[----:B------:R2:W-:Y:S01]  /*6560*/  STL.128 [R1+0x280], RZ ;  /* 0x000280ff01007387 */ /* 0x0005e20000100c00 */
[----:B0-----:R-:W-:Y:S01]  /*6570*/  @P1 IMAD.HI.U32 R0, R3, R0, RZ ;  /* 0x0000000003001227 */ /* 0x001fe200078e00ff */
[----:B------:R-:W0:Y:S02]  /*6580*/  LDC.64 R6, c[0x0][0xad8] ;  /* 0x0002b600ff067b82 */ /* 0x000e240000000a00 */
[----:B------:R2:W-:Y:S04]  /*6590*/  STL.128 [R1+0x290], RZ ;  /* 0x000290ff01007387 */ /* 0x0005e80000100c00 */
[----:B------:R2:W-:Y:S04]  /*65a0*/  STL.128 [R1+0x2a0], RZ ;  /* 0x0002a0ff01007387 */ /* 0x0005e80000100c00 */
[----:B------:R2:W-:Y:S04]  /*65b0*/  STL.128 [R1+0x2b0], RZ ;  /* 0x0002b0ff01007387 */ /* 0x0005e80000100c00 */
[----:B------:R2:W-:Y:S01]  /*65c0*/  STL.128 [R1+0x2c0], RZ ;  /* 0x0002c0ff01007387 */ /* 0x0005e20000100c00 */
[----:B-1----:R-:W-:-:S03]  /*65d0*/  @P1 SHF.R.U32.HI R3, RZ, R5, R0 ;  /* 0x00000005ff031219 */ /* 0x002fc60000011600 */
[----:B------:R2:W-:Y:S04]  /*65e0*/  STL.128 [R1+0x2d0], RZ ;  /* 0x0002d0ff01007387 */ /* 0x0005e80000100c00 */
[----:B------:R2:W-:Y:S01]  /*65f0*/  STL.128 [R1+0x2e0], RZ ;  /* 0x0002e0ff01007387 */ /* 0x0005e20000100c00 */
[----:B------:R-:W-:Y:S01]  /*6600*/  IMAD.IADD R3, R194, 0x1, R3 ;  /* 0x00000001c2037824 */ /* 0x000fe200078e0203 */
[----:B0-----:R-:W-:Y:S02]  /*6610*/  ISETP.GE.AND P2, PT, R7, 0x1, PT ;  /* 0x000000010700780c */ /* 0x001fe40003f46270 */
        /* <DEDUP_REMOVED lines=20> */
[----:B------:R-:W-:Y:S05]  /*6760*/  @P0 BRA `(.L_x_3875) ;  /* 0x00000000000c0947 */ /* 0x000fea0003800000 */
[----:B------:R-:W0:Y:S01]  /*6770*/  FENCE.VIEW.ASYNC.G ;  /* 0x00000000000073c6 */ /* 0x000e220000000100 */
[----:B------:R-:W-:Y:S05]  /*6780*/  WARPSYNC.ALL ;  /* 0x0000000000007948 */ /* 0x000fea0003800000 */
[----:B0-----:R-:W-:Y:S06]  /*6790*/  BAR.ARV 0xc, 0x180 ;  /* 0x0306000000007b1d */ /* 0x001fec0000002000 */
.L_x_3875:
[----:B------:R-:W-:Y:S02]  /*67a0*/  IMAD.X R73, RZ, RZ, UR36, P3 ;  /* 0x00000024ff497e24 */ /* 0x000fe400098e06ff */
        /* <DEDUP_REMOVED lines=13> */
.L_x_3878:
[----:B------:R-:W-:-:S13]  /*6880*/  ISETP.NE.AND P0, PT, R7, 0x1, PT ;  /* 0x000000010700780c */ /* 0x000fda0003f05270 */
[----:B------:R-:W0:Y:S02]  /*6890*/  @P0 LDC.64 R4, c[0x0][0xae0] ;  /* 0x0002b800ff040b82 */ /* 0x000e240000000a00 */
[----:B0-----:R-:W-:-:S05]  /*68a0*/  @P0 IMAD.HI.U32 R4, R0, R4, RZ ;  /* 0x0000000400040227 */ /* 0x001fca00078e00ff */
[----:B------:R-:W-:-:S07]  /*68b0*/  @P0 SHF.R.U32.HI R0, RZ, R5, R4 ;  /* 0x00000005ff000219 */ /* 0x000fce0000011604 */
.L_x_3879:
[----:B------:R-:W-:Y:S05]  /*68c0*/  BSYNC B0 ;  /* 0x0000000000007941 */ /* 0x000fea0003800000 */
.L_x_3877:
[----:B------:R-:W-:-:S05]  /*68d0*/  IMAD R3, R0, R7, R7 ;  /* 0x0000000700037224 */ /* 0x000fca00078e0207 */
[----:B------:R-:W-:-:S07]  /*68e0*/  VIMNMX R6, R6, R3, PT ;  /* 0x0000000306067248 */ /* 0x000fce0003fe0100 */
.L_x_3876:
        /* <DEDUP_REMOVED lines=24> */
.L_x_3882:
[----:B------:R-:W-:-:S13]  /*6a70*/  ISETP.NE.AND P0, PT, R7, 0x1, PT ;  /* 0x000000010700780c */ /* 0x000fda0003f05270 */
[----:B------:R-:W0:Y:S02]  /*6a80*/  @P0 LDC.64 R4, c[0x0][0xae0] ;  /* 0x0002b800ff040b82 */ /* 0x000e240000000a00 */
[----:B0-----:R-:W-:-:S05]  /*6a90*/  @P0 IMAD.HI.U32 R4, R0, R4, RZ ;  /* 0x0000000400040227 */ /* 0x001fca00078e00ff */
[----:B------:R-:W-:-:S07]  /*6aa0*/  @P0 SHF.R.U32.HI R0, RZ, R5, R4 ;  /* 0x00000005ff000219 */ /* 0x000fce0000011604 */
.L_x_3883:
[----:B------:R-:W-:Y:S05]  /*6ab0*/  BSYNC B0 ;  /* 0x0000000000007941 */ /* 0x000fea0003800000 */
.L_x_3881:
[----:B------:R-:W-:-:S05]  /*6ac0*/  IMAD R0, R0, R7, RZ ;  /* 0x0000000700007224 */ /* 0x000fca00078e02ff */
[----:B------:R-:W-:-:S07]  /*6ad0*/  VIMNMX R3, R3, R0, !PT ;  /* 0x0000000003037248 */ /* 0x000fce0007fe0100 */
.L_x_3880:
[----:B------:R-:W-:Y:S01]  /*6ae0*/  IMAD.HI R3, R3, 0x2aaaaaab, RZ ;  /* 0x2aaaaaab03037827 */ /* 0x000fe200078e02ff */
[----:B------:R-:W-:-:S04]  /*6af0*/  PLOP3.LUT P0, PT, PT, PT, PT, 0x80, 0x0 ;  /* 0x000000000000781c */ /* 0x000fc80003f0f070 */
[----:B------:R-:W-:-:S04]  /*6b00*/  SHF.R.U32.HI R0, RZ, 0x1f, R3 ;  /* 0x0000001fff007819 */ /* 0x000fc80000011603 */
[----:B------:R-:W-:-:S04]  /*6b10*/  LEA.HI.SX32 R0, R3, R0, 0x1c ;  /* 0x0000000003007211 */ /* 0x000fc800078fe2ff */
[----:B------:R-:W-:-:S04]  /*6b20*/  VIMNMX R190, RZ, R0, !PT ;  /* 0x00000000ffbe7248 */ /* 0x000fc80007fe0100 */
[----:B------:R-:W-:-:S13]  /*6b30*/  ISETP.GT.AND P1, PT, R172, R190, PT ;  /* 0x000000beac00720c */ /* 0x000fda0003f24270 */
[----:B------:R-:W-:Y:S05]  /*6b40*/  @!P1 BRA `(.L_x_3884) ;  /* 0x0000025400d49947 */ /* 0x000fea0003800000 */
[----:B------:R0:W-:Y:S01]  /*6b50*/  STL.64 [R1+0x58], RZ ;  /* 0x000058ff01007387 */ /* 0x0001e20000100a00 */
[----:B------:R-:W-:Y:S01]  /*6b60*/  IMAD.U32 R18, RZ, RZ, UR37 ;  /* 0x00000025ff127e24 */ /* 0x000fe2000f8e00ff */
[----:B------:R-:W-:Y:S01]  /*6b70*/  MOV R32, UR37 ;  /* 0x0000002500207c02 */ /* 0x000fe20008000f00 */
[----:B------:R-:W-:Y:S01]  /*6b80*/  IMAD.U32 R24, RZ, RZ, UR37 ;  /* 0x00000025ff187e24 */ /* 0x000fe2000f8e00ff */
[----:B------:R-:W-:Y:S01]  /*6b90*/  UMOV UR4, 0xffffffff ;  /* 0xffffffff00047882 */ /* 0x000fe20000000000 */
[----:B----4-:R-:W-:Y:S01]  /*6ba0*/  IMAD.U32 R35, RZ, RZ, UR37 ;  /* 0x00000025ff237e24 */ /* 0x010fe2000f8e00ff */
[----:B------:R-:W-:Y:S02]  /*6bb0*/  IADD3 R32, P0, R32, 0x88, RZ ;  /* 0x0000008820207810 */ /* 0x000fe40007f1e0ff */
[----:B------:R-:W-:Y:S02]  /*6bc0*/  IADD3 R18, P1, R18, 0x78, RZ ;  /* 0x0000007812127810 */ /* 0x000fe40007f3e0ff */
[----:B------:R-:W-:Y:S01]  /*6bd0*/  IADD3 R24, P2, R24, 0x58, RZ ;  /* 0x0000005818187810 */ /* 0x000fe20007f5e0ff */
[----:B------:R-:W-:Y:S01]  /*6be0*/  IMAD.X R33, RZ, RZ, UR36, P0 ;  /* 0x00000024ff217e24 */ /* 0x000fe200080e06ff */
[----:B------:R-:W-:Y:S01]  /*6bf0*/  IADD3 R35, P3, R35, 0x60, RZ ;  /* 0x0000006023237810 */ /* 0x000fe20007f7e0ff */
[----:B------:R-:W-:-:S02]  /*6c00*/  IMAD.X R19, RZ, RZ, UR36, P1 ;  /* 0x00000024ff137e24 */ /* 0x000fc400088e06ff */
[----:B------:R-:W-:Y:S02]  /*6c10*/  IMAD.X R25, RZ, RZ, UR36, P2 ;  /* 0x00000024ff197e24 */ /* 0x000fe400090e06ff */
[----:B------:R-:W-:Y:S01]  /*6c20*/  IMAD.X R44, RZ, RZ, UR36, P3 ;  /* 0x00000024ff2c7e24 */ /* 0x000fe200098e06ff */
[----:B0-----:R-:W-:Y:S07]  /*6c30*/  BRA.DIV UR4, `(.L_x_3885) ;  /* 0x0000030e041c7947 */ /* 0x001fee000b800000 */
[----:B------:R-:W3:Y:S04]  /*6c40*/  LDL R0, [R1+0x474] ;  /* 0x0004740001007983 */ /* 0x000ee80000100800 */
[----:B---3--:R0:W1:Y:S02]  /*6c50*/  SHFL.IDX PT, R14, R0, RZ, 0x1f ;  /* 0x00001fff000e7589 */ /* 0x00806400000e0000 */
.L_x_4203:
[----:B01----:R-:W-:Y:S01]  /*6c60*/  LEA.HI R0, R14, R14, RZ, 0x1 ;  /* 0x0000000e0e007211 */ /* 0x003fe200078f08ff */
[C---:B------:R-:W-:Y:S01]  /*6c70*/  VIADD R27, R148.reuse, 0x18400 ;  /* 0x00018400941b7836 */ /* 0x040fe20000000000 */
[----:B------:R-:W-:Y:S01]  /*6c80*/  MOV R6, 0x1 ;  /* 0x0000000100067802 */ /* 0x000fe20000000f00 */
[----:B------:R-:W-:Y:S01]  /*6c90*/  VIADD R8, R148, 0x400 ;  /* 0x0000040094087836 */ /* 0x000fe20000000000 */
[----:B------:R-:W-:Y:S01]  /*6ca0*/  LOP3.LUT R3, R0, 0x7fffe, RZ, 0xc0, !PT ;  /* 0x0007fffe00037812 */ /* 0x000fe200078ec0ff */
[----:B------:R-:W-:Y:S01]  /*6cb0*/  IMAD.MOV.U32 R4, RZ, RZ, 0x1 ;  /* 0x00000001ff047424 */ /* 0x000fe200078e00ff */
[----:B------:R-:W-:Y:S01]  /*6cc0*/  STL.128 [R1+0x90], RZ ;  /* 0x000090ff01007387 */ /* 0x000fe20000100c00 */
[----:B------:R-:W-:Y:S01]  /*6cd0*/  IMAD.MOV.U32 R5, RZ, RZ, RZ ;  /* 0x000000ffff057224 */ /* 0x000fe200078e00ff */
[----:B------:R-:W-:Y:S01]  /*6ce0*/  SHF.R.U32.HI R8, RZ, 0x4, R8 ;  /* 0x00000004ff087819 */ /* 0x000fe20000011608 */
[----:B------:R-:W-:Y:S01]  /*6cf0*/  IMAD.IADD R0, R14, 0x1, -R3 ;  /* 0x000000010e007824 */ /* 0x000fe200078e0a03 */
[----:B------:R-:W-:Y:S01]  /*6d00*/  STL.128 [R1+0xa0], RZ ;  /* 0x0000a0ff01007387 */ /* 0x000fe20000100c00 */
[----:B------:R-:W-:Y:S01]  /*6d10*/  VIADD R3, R148, 0x1c400 ;  /* 0x0001c40094037836 */ /* 0x000fe20000000000 */
[----:B------:R-:W-:Y:S01]  /*6d20*/  LOP3.LUT R8, R8, 0x3fff, RZ, 0xc0, !PT ;  /* 0x00003fff08087812 */ /* 0x000fe200078ec0ff */
[----:B------:R-:W-:Y:S01]  /*6d30*/  IMAD R0, R0, 0x2000, R27 ;  /* 0x0000200000007824 */ /* 0x000fe200078e021b */
[----:B------:R-:W-:Y:S01]  /*6d40*/  STL.128 [R1+0xb0], RZ ;  /* 0x0000b0ff01007387 */ /* 0x000fe20000100c00 */
[----:B------:R-:W-:Y:S01]  /*6d50*/  IMAD.MOV.U32 R7, RZ, RZ, RZ ;  /* 0x000000ffff077224 */ /* 0x000fe200078e00ff */
[----:B------:R-:W-:Y:S01]  /*6d60*/  SHF.R.U32.HI R3, RZ, 0x4, R3 ;  /* 0x00000004ff037819 */ /* 0x000fe20000011603 */
[----:B------:R-:W-:Y:S01]  /*6d70*/  VIADD R9, R0, 0xa000 ;  /* 0x0000a00000097836 */ /* 0x000fe20000000000 */
[----:B------:R-:W-:Y:S01]  /*6d80*/  SHF.R.U32.HI R0, RZ, 0x4, R0 ;  /* 0x00000004ff007819 */ /* 0x000fe20000011600 */
[----:B------:R-:W-:Y:S01]  /*6d90*/  IMAD.MOV.U32 R10, RZ, RZ, 0x1 ;  /* 0x00000001ff0a7424 */ /* 0x000fe200078e00ff */
[----:B------:R-:W-:Y:S01]  /*6da0*/  LOP3.LUT R3, R3, 0x3fff, RZ, 0xc0, !PT ;  /* 0x00003fff03037812 */ /* 0x000fe200078ec0ff */
[----:B------:R0:W-:Y:S01]  /*6db0*/  STL.128 [R1+0x60], R4 ;  /* 0x0000600401007387 */ /* 0x0001e20000100c00 */
[----:B------:R-:W-:Y:S01]  /*6dc0*/  SHF.R.U32.HI R9, RZ, 0x4, R9 ;  /* 0x00000004ff097819 */ /* 0x000fe20000011609 */
[----:B------:R-:W-:Y:S01]  /*6dd0*/  IMAD.MOV.U32 R11, RZ, RZ, RZ ;  /* 0x000000ffff0b7224 */ /* 0x000fe200078e00ff */
[----:B------:R-:W-:Y:S01]  /*6de0*/  LOP3.LUT R3, R3, 0x10000, RZ, 0xfc, !PT ;  /* 0x0001000003037812 */ /* 0x000fe200078efcff */
[----:B------:R-:W-:Y:S01]  /*6df0*/  STL.128 [R1+0xc0], RZ ;  /* 0x0000c0ff01007387 */ /* 0x000fe20000100c00 */
[----:B------:R-:W-:Y:S01]  /*6e00*/  LOP3.LUT R9, R9, 0x3fff, RZ, 0xc0, !PT ;  /* 0x00003fff09097812 */ /* 0x000fe200078ec0ff */
[----:B------:R-:W-:Y:S01]  /*6e10*/  IMAD.U32 R34, RZ, RZ, UR37 ;  /* 0x00000025ff227e24 */ /* 0x000fe2000f8e00ff */
[----:B------:R-:W-:Y:S01]  /*6e20*/  LOP3.LUT R0, R0, 0x3fff, RZ, 0xc0, !PT ;  /* 0x00003fff00007812 */ /* 0x000fe200078ec0ff */
[----:B------:R1:W-:Y:S01]  /*6e30*/  STL.64 [R1+0x70], R10 ;  /* 0x0000700a01007387 */ /* 0x0003e20000100a00 */
[----:B------:R-:W-:Y:S01]  /*6e40*/  LOP3.LUT R9, R9, 0x10000, RZ, 0xfc, !PT ;  /* 0x0001000009097812 */ /* 0x000fe200078efcff */
[----:B------:R-:W-:Y:S01]  /*6e50*/  IMAD.U32 R37, RZ, RZ, UR37 ;  /* 0x00000025ff257e24 */ /* 0x000fe2000f8e00ff */
[----:B------:R-:W-:Y:S01]  /*6e60*/  LOP3.LUT P0, RZ, R27, 0x1bf, RZ, 0xc0, !PT ;  /* 0x000001bf1bff7812 */ /* 0x000fe2000780c0ff */
[----:B------:R-:W-:Y:S01]  /*6e70*/  STL.128 [R1+0xd0], RZ ;  /* 0x0000d0ff01007387 */ /* 0x000fe20000100c00 */
[----:B------:R-:W-:Y:S01]  /*6e80*/  IADD3 R34, P5, R34, 0x68, RZ ;  /* 0x0000006822227810 */ /* 0x000fe20007fbe0ff */
[----:B------:R-:W-:Y:S01]  /*6e90*/  IMAD.U32 R43, RZ, RZ, UR37 ;  /* 0x00000025ff2b7e24 */ /* 0x000fe2000f8e00ff */
[----:B------:R-:W-:Y:S01]  /*6ea0*/  IADD3 R37, P3, R37, 0x80, RZ ;  /* 0x0000008025257810 */ /* 0x000fe20007f7e0ff */
[----:B0-----:R-:W-:Y:S01]  /*6eb0*/  IMAD.MOV.U32 R4, RZ, RZ, R3 ;  /* 0x000000ffff047224 */ /* 0x001fe200078e0003 */
[C---:B------:R-:W-:Y:S01]  /*6ec0*/  LOP3.LUT R6, R8.reuse, 0x3000000, RZ, 0xfc, !PT ;  /* 0x0300000008067812 */ /* 0x040fe200078efcff */
[----:B------:R-:W-:Y:S01]  /*6ed0*/  IMAD.MOV.U32 R5, RZ, RZ, 0x40000040 ;  /* 0x40000040ff057424 */ /* 0x000fe200078e00ff */
[----:B------:R-:W-:Y:S01]  /*6ee0*/  MOV R7, 0x40000040 ;  /* 0x4000004000077802 */ /* 0x000fe20000000f00 */
[----:B-1----:R-:W-:Y:S01]  /*6ef0*/  IMAD.MOV.U32 R11, RZ, RZ, 0x40000040 ;  /* 0x40000040ff0b7424 */ /* 0x002fe200078e00ff */
[----:B------:R-:W-:Y:S01]  /*6f00*/  LOP3.LUT R8, R8, 0x10000, RZ, 0xfc, !PT ;  /* 0x0001000008087812 */ /* 0x000fe200078efcff */
[----:B------:R-:W-:Y:S01]  /*6f10*/  STL.128 [R1+0xe0], RZ ;  /* 0x0000e0ff01007387 */ /* 0x000fe20000100c00 */
[----:B------:R-:W-:Y:S01]  /*6f20*/  LOP3.LUT R10, R0, 0x10000, RZ, 0xfc, !PT ;  /* 0x00010000000a7812 */ /* 0x000fe200078efcff */
[----:B------:R-:W-:Y:S01]  /*6f30*/  IMAD.U32 R47, RZ, RZ, UR37 ;  /* 0x00000025ff2f7e24 */ /* 0x000fe2000f8e00ff */
[----:B------:R-:W-:Y:S01]  /*6f40*/  IADD3 R43, P2, R43, 0x90, RZ ;  /* 0x000000902b2b7810 */ /* 0x000fe20007f5e0ff */
[----:B------:R0:W-:Y:S01]  /*6f50*/  STL.128 [R1+0x80], R4 ;  /* 0x0000800401007387 */ /* 0x0001e20000100c00 */
[----:B------:R-:W-:Y:S01]  /*6f60*/  IMAD.U32 R40, RZ, RZ, UR37 ;  /* 0x00000025ff287e24 */ /* 0x000fe2000f8e00ff */
[----:B------:R-:W-:Y:S01]  /*6f70*/  BSSY B6, `(.L_x_3886) ;  /* 0x0000020000067945 */ /* 0x000fe20003800000 */
[----:B------:R-:W-:Y:S01]  /*6f80*/  IMAD.U32 R36, RZ, RZ, UR37 ;  /* 0x00000025ff247e24 */ /* 0x000fe2000f8e00ff */
[----:B------:R1:W-:Y:S01]  /*6f90*/  STL.64 [R1+0x78], R10 ;  /* 0x0000780a01007387 */ /* 0x0003e20000100a00 */
[----:B------:R-:W-:Y:S01]  /*6fa0*/  IMAD.X R45, RZ, RZ, UR36, P5 ;  /* 0x00000024ff2d7e24 */ /* 0x000fe2000a8e06ff */
[----:B------:R-:W-:Y:S01]  /*6fb0*/  IADD3 R47, P1, R47, 0xf0, RZ ;  /* 0x000000f02f2f7810 */ /* 0x000fe20007f3e0ff */
[----:B------:R-:W-:Y:S01]  /*6fc0*/  IMAD.X R48, RZ, RZ, UR36, P3 ;  /* 0x00000024ff307e24 */ /* 0x000fe200098e06ff */
[----:B------:R-:W-:Y:S01]  /*6fd0*/  IADD3 R40, P5, R40, 0xf8, RZ ;  /* 0x000000f828287810 */ /* 0x000fe20007fbe0ff */
[----:B------:R-:W-:Y:S01]  /*6fe0*/  IMAD.X R42, RZ, RZ, UR36, P2 ;  /* 0x00000024ff2a7e24 */ /* 0x000fe200090e06ff */
[----:B------:R-:W-:Y:S01]  /*6ff0*/  IADD3 R36, P4, R36, 0x70, RZ ;  /* 0x0000007024247810 */ /* 0x000fe20007f9e0ff */
[----:B------:R-:W-:-:S02]  /*7000*/  IMAD.X R46, RZ, RZ, UR36, P1 ;  /* 0x00000024ff2e7e24 */ /* 0x000fc400088e06ff */
[----:B------:R-:W-:Y:S01]  /*7010*/  IMAD.X R39, RZ, RZ, UR36, P5 ;  /* 0x00000024ff277e24 */ /* 0x000fe2000a8e06ff */
[----:B------:R-:W-:Y:S01]  /*7020*/  IADD3.X R49, RZ, UR36, RZ, P4, !PT ;  /* 0x00000024ff317c10 */ /* 0x000fe2000a7fe4ff */
[----:B0-----:R-:W-:Y:S02]  /*7030*/  IMAD.MOV.U32 R6, RZ, RZ, R8 ;  /* 0x000000ffff067224 */ /* 0x001fe400078e0008 */
[----:B------:R-:W-:-:S05]  /*7040*/  IMAD.MOV.U32 R4, RZ, RZ, R9 ;  /* 0x000000ffff047224 */ /* 0x000fca00078e0009 */
[----:B------:R1:W-:Y:S01]  /*7050*/  STL.128 [R1+0xf0], R4 ;  /* 0x0000f00401007387 */ /* 0x0003e20000100c00 */
[----:B------:R-:W-:Y:S05]  /*7060*/  @!P0 BRA `(.L_x_3887) ;  /* 0x0000000000408947 */ /* 0x000fea0003800000 */
[----:B------:R-:W-:Y:S01]  /*7070*/  MOV R0, 0x0 ;  /* 0x0000000000007802 */ /* 0x000fe20000000f00 */
[----:B------:R-:W-:Y:S01]  /*7080*/  ULDC.64 UR4, c[0x4][0x98] ;  /* 0x0100260000047ab9 */ /* 0x000fe20000000a00 */
[----:B------:R-:W-:Y:S01]  /*7090*/  ULDC.64 UR6, c[0x4][0xa0] ;  /* 0x0100280000067ab9 */ /* 0x000fe20000000a00 */
[----:B-1----:R-:W-:Y:S01]  /*70a0*/  IMAD.U32 R4, RZ, RZ, UR4 ;  /* 0x00000004ff047e24 */ /* 0x002fe2000f8e00ff */
        /* <DEDUP_REMOVED lines=11> */
[----:B-12--5:R-:W-:Y:S05]  /*7160*/  CALL.ABS.NOINC R14 ;  /* 0x000000000e007343 */ /* 0x026fea0003c00000 */
.L_x_3887:
[----:B------:R-:W-:Y:S05]  /*7170*/  BSYNC B6 ;  /* 0x0000000000067941 */ /* 0x000fea0003800000 */
.L_x_3886:
[----:B------:R-:W0:Y:S01]  /*7180*/  S2R R26, SR_TID.X ;  /* 0x00000000001a7919 */ /* 0x000e220000002100 */
[----:B-1----:R-:W1:Y:S01]  /*7190*/  LDC.64 R10, c[0x0][0xad0] ;  /* 0x0002b400ff0a7b82 */ /* 0x002e620000000a00 */
[----:B------:R-:W-:Y:S01]  /*71a0*/  UIADD3 UR5, UP0, UR37, 0x100, URZ ;  /* 0x0000010025057890 */ /* 0x000fe2000ff1e03f */
[----:B------:R-:W-:Y:S01]  /*71b0*/  IMAD.MOV.U32 R8, RZ, RZ, RZ ;  /* 0x000000ffff087224 */ /* 0x000fe200078e00ff */
[----:B------:R-:W-:Y:S01]  /*71c0*/  STL.64 [R1+0x110], R24 ;  /* 0x0001101801007387 */ /* 0x000fe20000100a00 */
[----:B------:R-:W-:Y:S01]  /*71d0*/  IMAD.U32 R0, RZ, RZ, UR37 ;  /* 0x00000025ff007e24 */ /* 0x000fe2000f8e00ff */
[----:B------:R-:W-:Y:S01]  /*71e0*/  UIADD3.X UR6, URZ, UR36, URZ, UP0, !UPT ;  /* 0x000000243f067290 */ /* 0x000fe200087fe43f */
[----:B------:R-:W-:Y:S01]  /*71f0*/  IMAD.U32 R38, RZ, RZ, UR37 ;  /* 0x00000025ff267e24 */ /* 0x000fe2000f8e00ff */
[----:B------:R-:W-:Y:S01]  /*7200*/  UIADD3 UR4, UP0, UR37, 0x14c, URZ ;  /* 0x0000014c25047890 */ /* 0x000fe2000ff1e03f */
[----:B------:R-:W3:Y:S01]  /*7210*/  LDC.64 R20, c[0x0][0xad8] ;  /* 0x0002b600ff147b82 */ /* 0x000ee20000000a00 */
[----:B------:R-:W-:Y:S01]  /*7220*/  IMAD.U32 R12, RZ, RZ, UR5 ;  /* 0x00000005ff0c7e24 */ /* 0x000fe2000f8e00ff */
[----:B------:R-:W-:Y:S01]  /*7230*/  STL.64 [R1+0x100], R228 ;  /* 0x000100e401007387 */ /* 0x000fe20000100a00 */
[----:B------:R-:W-:Y:S01]  /*7240*/  UIADD3.X UR5, URZ, UR36, URZ, UP0, !UPT ;  /* 0x000000243f057290 */ /* 0x000fe200087fe43f */
[----:B------:R-:W-:Y:S01]  /*7250*/  IMAD.U32 R13, RZ, RZ, UR6 ;  /* 0x00000006ff0d7e24 */ /* 0x000fe2000f8e00ff */
[----:B------:R-:W-:Y:S01]  /*7260*/  IADD3 R38, P2, R38, 0x118, RZ ;  /* 0x0000011826267810 */ /* 0x000fe20007f5e0ff */
[----:B------:R-:W-:Y:S01]  /*7270*/  IMAD.U32 R14, RZ, RZ, UR4 ;  /* 0x00000004ff0e7e24 */ /* 0x000fe2000f8e00ff */
[----:B------:R-:W-:Y:S01]  /*7280*/  STL.U8 [R1+0x118], RZ ;  /* 0x000118ff01007387 */ /* 0x000fe20000100000 */
[----:B------:R-:W4:Y:S01]  /*7290*/  LDC.64 R50, c[0x0][0xae0] ;  /* 0x0002b800ff327b82 */ /* 0x000f220000000a00 */
[----:B------:R-:W-:Y:S01]  /*72a0*/  IMAD.U32 R15, RZ, RZ, UR5 ;  /* 0x00000005ff0f7e24 */ /* 0x000fe2000f8e00ff */
[----:B------:R-:W-:Y:S01]  /*72b0*/  ULDC UR4, c[0x0][0x3f4] ;  /* 0x0000fd0000047ab9 */ /* 0x000fe20000000800 */
[----:B------:R-:W-:Y:S01]  /*72c0*/  STL.64 [R1+0x108], R12 ;  /* 0x0001080c01007387 */ /* 0x000fe20000100a00 */
[----:B------:R-:W-:Y:S01]  /*72d0*/  ISETP.LT.AND P0, PT, RZ, UR4, PT ;  /* 0x00000004ff007c0c */ /* 0x000fe2000bf01270 */
[----:B------:R-:W-:-:S02]  /*72e0*/  IMAD.U32 R3, RZ, RZ, UR37 ;  /* 0x00000025ff037e24 */ /* 0x000fc4000f8e00ff */
[----:B------:R-:W-:Y:S01]  /*72f0*/  STL.64 [R1+0x150], R14 ;  /* 0x0001500e01007387 */ /* 0x000fe20000100a00 */
[----:B------:R-:W2:Y:S01]  /*7300*/  LDC R6, c[0x0][0x450] ;  /* 0x00011400ff067b82 */ /* 0x000ea20000000800 */
[----:B-1----:R-:W-:Y:S02]  /*7310*/  IMAD.MOV.U32 R30, RZ, RZ, R11 ;  /* 0x000000ffff1e7224 */ /* 0x002fe400078e000b */
[----:B------:R-:W-:Y:S02]  /*7320*/  IMAD.MOV.U32 R7, RZ, RZ, R10 ;  /* 0x000000ffff077224 */ /* 0x000fe400078e000a */
[----:B0-----:R-:W-:-:S03]  /*7330*/  VIADD R227, R26, 0xffffff80 ;  /* 0xffffff801ae37836 */ /* 0x001fc60000000000 */
[----:B------:R-:W2:Y:S01]  /*7340*/  LDC.64 R4, c[0x0][0x448] ;  /* 0x00011200ff047b82 */ /* 0x000ea20000000a00 */
[----:B---3--:R-:W-:Y:S01]  /*7350*/  MOV R9, R21 ;  /* 0x0000001500097202 */ /* 0x008fe20000000f00 */
[----:B------:R-:W-:Y:S01]  /*7360*/  IMAD.MOV.U32 R31, RZ, RZ, R20 ;  /* 0x000000ffff1f7224 */ /* 0x000fe200078e0014 */
[----:B------:R-:W-:Y:S01]  /*7370*/  STL [R1+0x11c], R227 ;  /* 0x00011ce301007387 */ /* 0x000fe20000100800 */
[----:B----4-:R-:W-:-:S03]  /*7380*/  IMAD.MOV.U32 R10, RZ, RZ, R50 ;  /* 0x000000ffff0a7224 */ /* 0x010fc600078e0032 */
[----:B------:R0:W-:Y:S01]  /*7390*/  STL.128 [R1+0x120], R28 ;  /* 0x0001201c01007387 */ /* 0x0001e20000100c00 */
[----:B------:R-:W-:Y:S02]  /*73a0*/  IMAD.MOV.U32 R11, RZ, RZ, R51 ;  /* 0x000000ffff0b7224 */ /* 0x000fe400078e0033 */
[----:B------:R-:W-:-:S03]  /*73b0*/  IMAD.X R51, RZ, RZ, UR36, P2 ;  /* 0x00000024ff337e24 */ /* 0x000fc600090e06ff */
[----:B------:R1:W-:Y:S04]  /*73c0*/  STL.128 [R1+0x130], R8 ;  /* 0x0001300801007387 */ /* 0x0003e80000100c00 */
[----:B--2---:R1:W-:Y:S01]  /*73d0*/  STL.128 [R1+0x140], R4 ;  /* 0x0001400401007387 */ /* 0x0043e20000100c00 */
[----:B0-----:R-:W-:Y:S01]  /*73e0*/  IMAD.U32 R31, RZ, RZ, UR37 ;  /* 0x00000025ff1f7e24 */ /* 0x001fe2000f8e00ff */
[----:B------:R-:W-:Y:S02]  /*73f0*/  IADD3 R30, P1, R0, 0x11c, RZ ;  /* 0x0000011c001e7810 */ /* 0x000fe40007f3e0ff */
[----:B------:R-:W-:Y:S02]  /*7400*/  IADD3 R29, P3, R3, 0x108, RZ ;  /* 0x00000108031d7810 */ /* 0x000fe40007f7e0ff */
[----:B------:R-:W-:Y:S01]  /*7410*/  IADD3 R31, P4, R31, 0x150, RZ ;  /* 0x000001501f1f7810 */ /* 0x000fe20007f9e0ff */
[----:B------:R-:W-:-:S02]  /*7420*/  IMAD.X R41, RZ, RZ, UR36, P1 ;  /* 0x00000024ff297e24 */ /* 0x000fc400088e06ff */
[----:B------:R-:W-:Y:S01]  /*7430*/  IMAD.X R50, RZ, RZ, UR36, P3 ;  /* 0x00000024ff327e24 */ /* 0x000fe200098e06ff */
[----:B------:R-:W-:Y:S01]  /*7440*/  IADD3.X R52, RZ, UR36, RZ, P4, !PT ;  /* 0x00000024ff347c10 */ /* 0x000fe2000a7fe4ff */
[----:B------:R-:W-:Y:S08]  /*7450*/  @P0 BRA `(.L_x_3888) ;  /* 0x0000000000400947 */ /* 0x000ff00003800000 */
[----:B------:R-:W2:Y:S02]  /*7460*/  LDL R3, [R1+0x204] ;  /* 0x0002040001037983 */ /* 0x000ea40000100800 */
[----:B--2---:R-:W-:-:S04]  /*7470*/  LEA.HI R0, R3, R3, RZ, 0x1 ;  /* 0x0000000303007211 */ /* 0x004fc800078f08ff */
[----:B------:R-:W-:-:S05]  /*7480*/  LOP3.LUT R0, R0, 0xfffffffe, RZ, 0xc0, !PT ;  /* 0xfffffffe00007812 */ /* 0x000fca00078ec0ff */
[----:B------:R-:W-:-:S05]  /*7490*/  IMAD.IADD R0, R3, 0x1, -R0 ;  /* 0x0000000103007824 */ /* 0x000fca00078e0a00 */
[----:B------:R-:W-:-:S04]  /*74a0*/  SHF.L.U32 R3, R0, 0x1f, RZ ;  /* 0x0000001f00037819 */ /* 0x000fc800000006ff */
[----:B------:R0:W2:Y:S03]  /*74b0*/  SYNCS.PHASECHK.TRANS64.TRYWAIT P0, [R148+URZ+0x32400], R3 ;  /* 0x03240003940075a7 */ /* 0x0000a6000800017f */
[----:B--2---:R-:W-:Y:S05]  /*74c0*/  @!P0 NANOSLEEP.SYNCS 0x989680 ;  /* 0x009896800000895d */ /* 0x004fea0003900000 */
[----:B------:R-:W2:Y:S01]  /*74d0*/  @!P0 SYNCS.PHASECHK.TRANS64 P0, [R148+URZ+0x32400], R3 ;  /* 0x03240003940085a7 */ /* 0x000ea2000800007f */
[----:B------:R-:W-:Y:S04]  /*74e0*/  BSSY B0, `(.L_x_3889) ;  /* 0x0000006000007945 */ /* 0x000fe80003800000 */
[----:B--2---:R-:W-:Y:S05]  /*74f0*/  @P0 BRA `(.L_x_3890) ;  /* 0x0000000000100947 */ /* 0x004fea0003800000 */
.L_x_3891:
[----:B--2---:R2:W3:Y:S02]  /*7500*/  SYNCS.PHASECHK.TRANS64.TRYWAIT P0, [R148+URZ+0x32400], R3 ;  /* 0x03240003940075a7 */ /* 0x0044e4000800017f */
[----:B---3--:R-:W-:Y:S05]  /*7510*/  @!P0 NANOSLEEP.SYNCS 0x989680 ;  /* 0x009896800000895d */ /* 0x008fea0003900000 */
[----:B------:R-:W3:Y:S02]  /*7520*/  @!P0 SYNCS.PHASECHK.TRANS64 P0, [R148+URZ+0x32400], R3 ;  /* 0x03240003940085a7 */ /* 0x000ee4000800007f */
[----:B---3--:R-:W-:Y:S05]  /*7530*/  @!P0 BRA `(.L_x_3891) ;  /* 0xfffffffc00f08947 */ /* 0x008fea000383ffff */
.L_x_3890:
[----:B------:R-:W-:Y:S05]  /*7540*/  BSYNC B0 ;  /* 0x0000000000007941 */ /* 0x000fea0003800000 */
.L_x_3889:
[----:B------:R-:W-:Y:S05]  /*7550*/  BRA `(.L_x_3892) ;  /* 0x0000002800dc7947 */ /* 0x000fea0003800000 */
.L_x_3888:
[----:B------:R-:W-:Y:S01]  /*7560*/  LOP3.LUT P0, RZ, R27, 0x3ff, RZ, 0xc0, !PT ;  /* 0x000003ff1bff7812 */ /* 0x000fe2000780c0ff */
[----:B------:R-:W-:Y:S01]  /*7570*/  ULDC.64 UR4, c[0x0][0x3f8] ;  /* 0x0000fe0000047ab9 */ /* 0x000fe20000000a00 */
[----:B-1---5:R-:W-:Y:S01]  /*7580*/  SHF.R.S32.HI R5, RZ, 0x1f, R2 ;  /* 0x0000001fff057819 */ /* 0x022fe20000011402 */
        /* <DEDUP_REMOVED lines=27> */
.L_x_3894:
[----:B------:R-:W-:Y:S05]  /*7740*/  BSYNC B6 ;  /* 0x0000000000067941 */ /* 0x000fea0003800000 */
.L_x_3893:
[----:B------:R-:W2:Y:S01]  /*7750*/  LDL R3, [R1+0x50] ;  /* 0x0000500001037983 */ /* 0x000ea20000100800 */
[----:B------:R-:W-:Y:S01]  /*7760*/  ULDC.U8 UR4, c[0x0][0x410] ;  /* 0x0001040000047ab9 */ /* 0x000fe20000000000 */
[----:B------:R-:W-:Y:S01]  /*7770*/  BSSY B0, `(.L_x_3895) ;  /* 0x000028d000007945 */ /* 0x000fe20003800000 */
[----:B------:R-:W-:Y:S01]  /*7780*/  ISETP.NE.AND P0, PT, RZ, UR4, PT ;  /* 0x00000004ff007c0c */ /* 0x000fe2000bf05270 */
[----:B--2---:R-:W-:-:S12]  /*7790*/  IMAD R0, R3, 0x80, R154 ;  /* 0x0000008003007824 */ /* 0x004fd800078e029a */
[----:B------:R-:W-:Y:S05]  /*77a0*/  @!P0 BRA `(.L_x_3896) ;  /* 0x0000001400448947 */ /* 0x000fea0003800000 */
[----:B------:R-:W0:Y:S01]  /*77b0*/  LDC R21, c[0x0][0x448] ;  /* 0x00011200ff157b82 */ /* 0x000e220000000800 */
[----:B------:R-:W-:Y:S01]  /*77c0*/  IMAD R5, R193, 0x40, R0 ;  /* 0x00000040c1057824 */ /* 0x000fe200078e0200 */
[----:B------:R-:W-:Y:S01]  /*77d0*/  ULDC.64 UR4, c[0x0][0x3f8] ;  /* 0x0000fe0000047ab9 */ /* 0x000fe20000000a00 */
[----:B------:R-:W-:Y:S01]  /*77e0*/  ULDC.64 UR6, c[0x0][0x408] ;  /* 0x0001020000067ab9 */ /* 0x000fe20000000a00 */
[----:B------:R-:W-:Y:S02]  /*77f0*/  IMAD.MOV.U32 R6, RZ, RZ, R26 ;  /* 0x000000ffff067224 */ /* 0x000fe400078e001a */
[----:B------:R-:W-:Y:S01]  /*7800*/  IMAD.MOV.U32 R7, RZ, RZ, R53 ;  /* 0x000000ffff077224 */ /* 0x000fe200078e0035 */
[----:B0-----:R-:W-:-:S13]  /*7810*/  ISETP.NE.AND P0, PT, R21, 0x1, PT ;  /* 0x000000011500780c */ /* 0x001fda0003f05270 */
[----:B------:R-:W0:Y:S08]  /*7820*/  @P0 LDC R2, c[0x0][0x44c] ;  /* 0x00011300ff020b82 */ /* 0x000e300000000800 */
[----:B------:R-:W1:Y:S01]  /*7830*/  @P0 LDC R3, c[0x0][0x450] ;  /* 0x00011400ff030b82 */ /* 0x000e620000000800 */
[----:B0-----:R-:W-:-:S05]  /*7840*/  @P0 IMAD.HI.U32 R2, R5, R2, RZ ;  /* 0x0000000205020227 */ /* 0x001fca00078e00ff */
[----:B-1----:R-:W-:Y:S01]  /*7850*/  @P0 SHF.R.U32.HI R5, RZ, R3, R2 ;  /* 0x00000003ff050219 */ /* 0x002fe20000011602 */
[----:B------:R-:W-:Y:S02]  /*7860*/  IMAD.MOV.U32 R2, RZ, RZ, R24 ;  /* 0x000000ffff027224 */ /* 0x000fe400078e0018 */
[----:B------:R-:W-:Y:S01]  /*7870*/  IMAD.MOV.U32 R3, RZ, RZ, R55 ;  /* 0x000000ffff037224 */ /* 0x000fe200078e0037 */
[----:B------:R-:W-:Y:S01]  /*7880*/  SHF.R.S32.HI R4, RZ, 0x1f, R5 ;  /* 0x0000001fff047819 */ /* 0x000fe20000011405 */
[----:B------:R-:W-:-:S04]  /*7890*/  IMAD.WIDE.U32 R6, R5, UR4, R6 ;  /* 0x0000000405067c25 */ /* 0x000fc8000f8e0006 */
[C---:B------:R-:W-:Y:S02]  /*78a0*/  IMAD R8, R4.reuse, UR4, RZ ;  /* 0x0000000404087c24 */ /* 0x040fe4000f8e02ff */
[----:B------:R-:W-:Y:S02]  /*78b0*/  IMAD R4, R4, UR6, RZ ;  /* 0x0000000604047c24 */ /* 0x000fe4000f8e02ff */
[C---:B------:R-:W-:Y:S01]  /*78c0*/  IMAD R9, R5.reuse, UR5, R8 ;  /* 0x0000000505097c24 */ /* 0x040fe2000f8e0208 */
[----:B------:R-:W-:Y:S01]  /*78d0*/  ULDC.64 UR4, c[0x0][0x3e8] ;  /* 0x0000fa0000047ab9 */ /* 0x000fe20000000a00 */
[----:B------:R-:W-:-:S04]  /*78e0*/  IMAD.WIDE.U32 R2, R5, UR6, R2 ;  /* 0x0000000605027c25 */ /* 0x000fc8000f8e0002 */
[----:B------:R-:W-:Y:S01]  /*78f0*/  IMAD R11, R5, UR7, R4 ;  /* 0x00000007050b7c24 */ /* 0x000fe2000f8e0204 */
[----:B------:R-:W-:Y:S01]  /*7900*/  ULDC.64 UR6, c[0x0][0x400] ;  /* 0x0001000000067ab9 */ /* 0x000fe20000000a00 */
[----:B------:R-:W-:Y:S01]  /*7910*/  IMAD.IADD R5, R7, 0x1, R9 ;  /* 0x0000000107057824 */ /* 0x000fe200078e0209 */
[----:B------:R-:W-:Y:S01]  /*7920*/  LEA R4, P0, R6, UR4, 0x1 ;  /* 0x0000000406047c11 */ /* 0x000fe2000f8008ff */
[----:B------:R-:W-:Y:S01]  /*7930*/  IMAD.IADD R7, R3, 0x1, R11 ;  /* 0x0000000103077824 */ /* 0x000fe200078e020b */
[----:B------:R-:W-:Y:S01]  /*7940*/  LEA R8, P1, R2, UR6, 0x1 ;  /* 0x0000000602087c11 */ /* 0x000fe2000f8208ff */
[----:B------:R-:W-:Y:S01]  /*7950*/  UMOV UR4, 0xffffffff ;  /* 0xffffffff00047882 */ /* 0x000fe20000000000 */
[----:B------:R-:W-:Y:S02]  /*7960*/  LEA.HI.X R6, R6, UR5, R5, 0x1, P0 ;  /* 0x0000000506067c11 */ /* 0x000fe400080f0c05 */
[----:B------:R-:W-:Y:S01]  /*7970*/  LEA.HI.X R7, R2, UR7, R7, 0x1, P1 ;  /* 0x0000000702077c11 */ /* 0x000fe200088f0c07 */
[----:B------:R-:W-:Y:S08]  /*7980*/  BRA.DIV UR4, `(.L_x_3897) ;  /* 0x000002fe04f07947 */ /* 0x000ff0000b800000 */
[----:B------:R0:W1:Y:S04]  /*7990*/  SHFL.IDX PT, R3, R6, RZ, 0x1c1f ;  /* 0x001c1fff06037589 */ /* 0x00006800000e0000 */
[----:B------:R0:W2:Y:S04]  /*79a0*/  SHFL.IDX PT, R2, R4, RZ, 0x1c1f ;  /* 0x001c1fff04027589 */ /* 0x0000a800000e0000 */
[----:B------:R0:W3:Y:S04]  /*79b0*/  SHFL.IDX PT, R5, R7, RZ, 0x1c1f ;  /* 0x001c1fff07057589 */ /* 0x0000e800000e0000 */
[----:B------:R0:W4:Y:S02]  /*79c0*/  SHFL.IDX PT, R14, R8, RZ, 0x1c1f ;  /* 0x001c1fff080e7589 */ /* 0x00012400000e0000 */
.L_x_4209:
        /* <DEDUP_REMOVED lines=8> */
[----:B------:R-:W4:Y:S01]  /*7a50*/  LDL R9, [R1+0x45c] ;  /* 0x00045c0001097983 */ /* 0x000f220000100800 */
[----:B------:R-:W-:Y:S01]  /*7a60*/  ULDC UR4, c[0x0][0x3f4] ;  /* 0x0000fd0000047ab9 */ /* 0x000fe20000000800 */
[----:B------:R-:W-:Y:S02]  /*7a70*/  CS2R R54, SRZ ;  /* 0x0000000000367805 */ /* 0x000fe4000001ff00 */
[----:B------:R-:W-:Y:S02]  /*7a80*/  ISETP.GE.AND P3, PT, R159, UR4, PT ;  /* 0x000000049f007c0c */ /* 0x000fe4000bf66270 */
[----:B------:R-:W-:Y:S02]  /*7a90*/  ISETP.GE.AND P2, PT, R156, UR4, PT ;  /* 0x000000049c007c0c */ /* 0x000fe4000bf46270 */
[----:B---3--:R-:W-:-:S09]  /*7aa0*/  MOV R15, R5 ;  /* 0x00000005000f7202 */ /* 0x008fd20000000f00 */
[----:B------:R-:W-:Y:S02]  /*7ab0*/  @!P3 IMAD.SHL.U32 R21, R159, 0x2, RZ ;  /* 0x000000029f15b824 */ /* 0x000fe400078e00ff */
[----:B-12---:R-:W-:-:S03]  /*7ac0*/  @!P2 IMAD.WIDE R10, R156, 0x2, R2 ;  /* 0x000000029c0aa825 */ /* 0x006fc600078e0202 */
[-C--:B------:R-:W-:Y:S02]  /*7ad0*/  @!P3 IADD3 R2, P0, R2, R21.reuse, RZ ;  /* 0x000000150202b210 */ /* 0x080fe40007f1e0ff */
[----:B----4-:R-:W-:Y:S02]  /*7ae0*/  @!P3 IADD3 R20, P1, R14, R21, RZ ;  /* 0x000000150e14b210 */ /* 0x010fe40007f3e0ff */
[----:B------:R-:W-:Y:S02]  /*7af0*/  CS2R R56, SRZ ;  /* 0x0000000000387805 */ /* 0x000fe4000001ff00 */
[----:B------:R-:W-:Y:S01]  /*7b00*/  CS2R R26, SRZ ;  /* 0x00000000001a7805 */ /* 0x000fe2000001ff00 */
[----:B------:R-:W-:Y:S01]  /*7b10*/  @!P2 IMAD.WIDE R12, R156, 0x2, R14 ;  /* 0x000000029c0ca825 */ /* 0x000fe200078e020e */
[----:B------:R1:W5:Y:S04]  /*7b20*/  @!P2 LD.E.64 R54, desc[UR44][R10.64] ;  /* 0x0000002c0a36a980 */ /* 0x000368000c101b00 */
[----:B------:R1:W5:Y:S01]  /*7b30*/  @!P2 LD.E.64 R56, desc[UR44][R12.64] ;  /* 0x0000002c0c38a980 */ /* 0x000362000c101b00 */
[----:B------:R-:W-:-:S05]  /*7b40*/  @!P3 SHF.L.U64.HI R24, R159, 0x1, R9 ;  /* 0x000000019f18b819 */ /* 0x000fca0000010209 */
[--C-:B------:R-:W-:Y:S02]  /*7b50*/  @!P3 IMAD.X R3, R3, 0x1, R24.reuse, P0 ;  /* 0x000000010303b824 */ /* 0x100fe400000e0618 */
[----:B------:R-:W-:Y:S01]  /*7b60*/  @!P3 IMAD.X R21, R5, 0x1, R24, P1 ;  /* 0x000000010515b824 */ /* 0x000fe200008e0618 */
[----:B------:R-:W-:Y:S02]  /*7b70*/  CS2R R24, SRZ ;  /* 0x0000000000187805 */ /* 0x000fe4000001ff00 */
[----:B------:R1:W5:Y:S04]  /*7b80*/  @!P3 LD.E.64 R26, desc[UR44][R2.64] ;  /* 0x0000002c021ab980 */ /* 0x000368000c101b00 */
[----:B------:R1:W5:Y:S02]  /*7b90*/  @!P3 LD.E.64 R24, desc[UR44][R20.64] ;  /* 0x0000002c1418b980 */ /* 0x000364000c101b00 */
.L_x_3899:
[----:B------:R-:W-:Y:S05]  /*7ba0*/  BSYNC B1 ;  /* 0x0000000000017941 */ /* 0x000fea0003800000 */
.L_x_3898:
[----:B-12--5:R-:W-:Y:S01]  /*7bb0*/  IMAD.MOV.U32 R2, RZ, RZ, R26 ;  /* 0x000000ffff027224 */ /* 0x026fe200078e001a */
[----:B------:R-:W-:Y:S01]  /*7bc0*/  UMOV UR4, 0xffffffff ;  /* 0xffffffff00047882 */ /* 0x000fe20000000000 */
[----:B------:R-:W-:Y:S01]  /*7bd0*/  IMAD.MOV.U32 R3, RZ, RZ, R27 ;  /* 0x000000ffff037224 */ /* 0x000fe200078e001b */
[----:B------:R-:W-:Y:S01]  /*7be0*/  CS2R R20, SRZ ;  /* 0x0000000000147805 */ /* 0x000fe2000001ff00 */
[----:B---3--:R-:W-:Y:S02]  /*7bf0*/  IMAD.MOV.U32 R5, RZ, RZ, R54 ;  /* 0x000000ffff057224 */ /* 0x008fe400078e0036 */
[----:B------:R-:W-:Y:S01]  /*7c00*/  IMAD.MOV.U32 R9, RZ, RZ, R55 ;  /* 0x000000ffff097224 */ /* 0x000fe200078e0037 */
[----:B------:R-:W-:Y:S01]  /*7c10*/  PRMT R64, R2, 0x5410, R3 ;  /* 0x0000541002407816 */ /* 0x000fe20000000003 */
[----:B------:R-:W-:Y:S01]  /*7c20*/  IMAD.MOV.U32 R2, RZ, RZ, R24 ;  /* 0x000000ffff027224 */ /* 0x000fe200078e0018 */
[----:B------:R-:W-:Y:S01]  /*7c30*/  PRMT R28, R5, 0x7610, R28 ;  /* 0x00007610051c7816 */ /* 0x000fe2000000001c */
[----:B------:R-:W-:Y:S01]  /*7c40*/  IMAD.MOV.U32 R3, RZ, RZ, R25 ;  /* 0x000000ffff037224 */ /* 0x000fe200078e0019 */
[----:B------:R-:W-:Y:S01]  /*7c50*/  PRMT R66, R9, 0x7610, R66 ;  /* 0x0000761009427816 */ /* 0x000fe20000000042 */
[----:B------:R-:W-:-:S02]  /*7c60*/  IMAD.MOV.U32 R5, RZ, RZ, R56 ;  /* 0x000000ffff057224 */ /* 0x000fc400078e0038 */
[----:B------:R-:W-:Y:S01]  /*7c70*/  IMAD.MOV.U32 R9, RZ, RZ, R57 ;  /* 0x000000ffff097224 */ /* 0x000fe200078e0039 */
[----:B------:R-:W-:Y:S02]  /*7c80*/  PRMT R66, R66, 0x5410, R2 ;  /* 0x0000541042427816 */ /* 0x000fe40000000002 */
[----:B------:R-:W-:Y:S02]  /*7c90*/  PRMT R28, R28, 0x5410, R5 ;  /* 0x000054101c1c7816 */ /* 0x000fe40000000005 */
[----:B------:R-:W-:Y:S01]  /*7ca0*/  PRMT R67, R3, 0x5410, R9 ;  /* 0x0000541003437816 */ /* 0x000fe20000000009 */
[----:B------:R-:W-:Y:S06]  /*7cb0*/  BRA.DIV UR4, `(.L_x_3900) ;  /* 0x000002fe04947947 */ /* 0x000fec000b800000 */
[----:B------:R1:W2:Y:S04]  /*7cc0*/  SHFL.IDX PT, R5, R6, 0x1, 0x1c1f ;  /* 0x003c1f0006057f89 */ /* 0x0002a800000e0000 */
[----:B0-----:R-:W0:Y:S04]  /*7cd0*/  SHFL.IDX PT, R4, R4, 0x1, 0x1c1f ;  /* 0x003c1f0004047f89 */ /* 0x001e2800000e0000 */
[----:B------:R-:W3:Y:S04]  /*7ce0*/  SHFL.IDX PT, R7, R7, 0x1, 0x1c1f ;  /* 0x003c1f0007077f89 */ /* 0x000ee800000e0000 */
[----:B----4-:R1:W4:Y:S02]  /*7cf0*/  SHFL.IDX PT, R14, R8, 0x1, 0x1c1f ;  /* 0x003c1f00080e7f89 */ /* 0x01032400000e0000 */
.L_x_4215:
[----:B------:R-:W5:Y:S01]  /*7d00*/  LDL R3, [R1+0x204] ;  /* 0x0002040001037983 */ /* 0x000f620000100800 */
[----:B------:R-:W-:Y:S01]  /*7d10*/  IADD3 R0, R0, 0x40, RZ ;  /* 0x0000004000007810 */ /* 0x000fe20007ffe0ff */
[----:B------:R-:W-:Y:S01]  /*7d20*/  BSSY B1, `(.L_x_3901) ;  /* 0x000001f000017945 */ /* 0x000fe20003800000 */
[----:B-1----:R-:W-:Y:S02]  /*7d30*/  CS2R R8, SRZ ;  /* 0x0000000000087805 */ /* 0x002fe4000001ff00 */
[----:B------:R-:W-:Y:S02]  /*7d40*/  CS2R R10, SRZ ;  /* 0x00000000000a7805 */ /* 0x000fe4000001ff00 */
[----:B------:R-:W-:Y:S02]  /*7d50*/  ISETP.GE.AND P0, PT, R0, R53, PT ;  /* 0x000000350000720c */ /* 0x000fe40003f06270 */
[----:B-----5:R-:W-:-:S04]  /*7d60*/  LEA.HI R2, R3, R3, RZ, 0x1 ;  /* 0x0000000303027211 */ /* 0x020fc800078f08ff */
[----:B------:R-:W-:-:S05]  /*7d70*/  LOP3.LUT R2, R2, 0xfffffffe, RZ, 0xc0, !PT ;  /* 0xfffffffe02027812 */ /* 0x000fca00078ec0ff */
[----:B------:R-:W-:Y:S01]  /*7d80*/  IMAD.IADD R0, R3, 0x1, -R2 ;  /* 0x0000000103007824 */ /* 0x000fe200078e0a02 */
[----:B------:R-:W-:-:S04]  /*7d90*/  CS2R R2, SRZ ;  /* 0x0000000000027805 */ /* 0x000fc8000001ff00 */
[----:B------:R-:W-:Y:S01]  /*7da0*/  SHF.L.U32 R13, R0, 0x1f, RZ ;  /* 0x0000001f000d7819 */ /* 0x000fe200000006ff */
[----:B------:R-:W-:Y:S06]  /*7db0*/  @P0 BRA `(.L_x_3902) ;  /* 0x0000000000540947 */ /* 0x000fec0003800000 */
[----:B------:R-:W4:Y:S01]  /*7dc0*/  LDL R6, [R1+0x45c] ;  /* 0x00045c0001067983 */ /* 0x000f220000100800 */
[----:B------:R-:W-:Y:S01]  /*7dd0*/  ULDC UR4, c[0x0][0x3f4] ;  /* 0x0000fd0000047ab9 */ /* 0x000fe20000000800 */
[----:B------:R-:W-:Y:S02]  /*7de0*/  CS2R R8, SRZ ;  /* 0x0000000000087805 */ /* 0x000fe4000001ff00 */
[----:B------:R-:W-:Y:S02]  /*7df0*/  ISETP.GE.AND P3, PT, R159, UR4, PT ;  /* 0x000000049f007c0c */ /* 0x000fe4000bf66270 */
[----:B------:R-:W-:Y:S01]  /*7e00*/  ISETP.GE.AND P2, PT, R156, UR4, PT ;  /* 0x000000049c007c0c */ /* 0x000fe2000bf46270 */
[----:B---3--:R-:W-:Y:S01]  /*7e10*/  IMAD.MOV.U32 R15, RZ, RZ, R7 ;  /* 0x000000ffff0f7224 */ /* 0x008fe200078e0007 */
[----:B------:R-:W-:-:S09]  /*7e20*/  CS2R R10, SRZ ;  /* 0x00000000000a7805 */ /* 0x000fd2000001ff00 */
[----:B------:R-:W-:Y:S02]  /*7e30*/  @!P3 IMAD.SHL.U32 R3, R159, 0x2, RZ ;  /* 0x000000029f03b824 */ /* 0x000fe400078e00ff */
[----:B0-2---:R-:W-:-:S03]  /*7e40*/  @!P2 IMAD.WIDE R58, R156, 0x2, R4 ;  /* 0x000000029c3aa825 */ /* 0x005fc600078e0204 */
[-C--:B------:R-:W-:Y:S02]  /*7e50*/  @!P3 IADD3 R4, P0, R4, R3.reuse, RZ ;  /* 0x000000030404b210 */ /* 0x080fe40007f1e0ff */
[----:B------:R-:W-:Y:S01]  /*7e60*/  CS2R R20, SRZ ;  /* 0x0000000000147805 */ /* 0x000fe2000001ff00 */
[----:B------:R1:W5:Y:S01]  /*7e70*/  @!P2 LD.E.64 R8, desc[UR44][R58.64] ;  /* 0x0000002c3a08a980 */ /* 0x000362000c101b00 */
[----:B----4-:R-:W-:Y:S02]  /*7e80*/  @!P3 SHF.L.U64.HI R0, R159, 0x1, R6 ;  /* 0x000000019f00b819 */ /* 0x010fe40000010206 */
[----:B------:R-:W-:Y:S02]  /*7e90*/  @!P3 IADD3 R6, P1, R14, R3, RZ ;  /* 0x000000030e06b210 */ /* 0x000fe40007f3e0ff */
[----:B------:R-:W-:Y:S01]  /*7ea0*/  CS2R R2, SRZ ;  /* 0x0000000000027805 */ /* 0x000fe2000001ff00 */
[----:B------:R-:W-:-:S04]  /*7eb0*/  @!P2 IMAD.WIDE R14, R156, 0x2, R14 ;  /* 0x000000029c0ea825 */ /* 0x000fc800078e020e */
[--C-:B------:R-:W-:Y:S01]  /*7ec0*/  @!P3 IMAD.X R5, R5, 0x1, R0.reuse, P0 ;  /* 0x000000010505b824 */ /* 0x100fe200000e0600 */
[----:B------:R1:W5:Y:S01]  /*7ed0*/  @!P2 LD.E.64 R10, desc[UR44][R14.64] ;  /* 0x0000002c0e0aa980 */ /* 0x000362000c101b00 */
[----:B------:R-:W-:-:S03]  /*7ee0*/  @!P3 IMAD.X R7, R7, 0x1, R0, P1 ;  /* 0x000000010707b824 */ /* 0x000fc600008e0600 */
[----:B------:R1:W5:Y:S04]  /*7ef0*/  @!P3 LD.E.64 R20, desc[UR44][R4.64] ;  /* 0x0000002c0414b980 */ /* 0x000368000c101b00 */
[----:B------:R1:W5:Y:S02]  /*7f00*/  @!P3 LD.E.64 R2, desc[UR44][R6.64] ;  /* 0x0000002c0602b980 */ /* 0x000364000c101b00 */
.L_x_3902:
[----:B------:R-:W-:Y:S05]  /*7f10*/  BSYNC B1 ;  /* 0x0000000000017941 */ /* 0x000fea0003800000 */
.L_x_3901:
[----:B------:R-:W0:Y:S01]  /*7f20*/  SYNCS.PHASECHK.TRANS64.TRYWAIT P0, [R148+URZ+0x32400], R13 ;  /* 0x0324000d940075a7 */ /* 0x000e22000800017f */
[----:B------:R-:W-:Y:S04]  /*7f30*/  BSSY B1, `(.L_x_3903) ;  /* 0x0000002000017945 */ /* 0x000fe80003800000 */
[----:B0-----:R-:W-:Y:S05]  /*7f40*/  @!P0 BRA `(.L_x_3904) ;  /* 0x000002fc00608947 */ /* 0x001fea0003800000 */
.L_x_4216:
[----:B------:R-:W-:Y:S05]  /*7f50*/  BSYNC B1 ;  /* 0x0000000000017941 */ /* 0x000fea0003800000 */
.L_x_3903:
[----:B-1----:R-:W2:Y:S04]  /*7f60*/  LDL R4, [R1+0x460] ;  /* 0x0004600001047983 */ /* 0x002ea80000100800 */
[----:B------:R-:W4:Y:S04]  /*7f70*/  LDL R0, [R1+0x470] ;  /* 0x0004700001007983 */ /* 0x000f280000100800 */
[----:B------:R-:W4:Y:S01]  /*7f80*/  LDL R6, [R1+0x50] ;  /* 0x0000500001067983 */ /* 0x000f220000100800 */
[----:B---3-5:R-:W-:Y:S01]  /*7f90*/  IMAD.MOV.U32 R7, RZ, RZ, R8 ;  /* 0x000000ffff077224 */ /* 0x028fe200078e0008 */
[----:B------:R-:W-:Y:S01]  /*7fa0*/  BSSY B1, `(.L_x_3905) ;  /* 0x0000073000017945 */ /* 0x000fe20003800000 */
[----:B--2---:R-:W-:Y:S01]  /*7fb0*/  LOP3.LUT P0, RZ, R4, 0x4, RZ, 0xc0, !PT ;  /* 0x0000000404ff7812 */ /* 0x004fe2000780c0ff */
[----:B----4-:R-:W-:-:S04]  /*7fc0*/  IMAD.IADD R5, R192, 0x1, R0 ;  /* 0x00000001c0057824 */ /* 0x010fc800078e0200 */
[----:B------:R-:W-:Y:S01]  /*7fd0*/  IMAD R12, R5, 0x2, R148 ;  /* 0x00000002050c7824 */ /* 0x000fe200078e0294 */
[----:B------:R-:W-:-:S03]  /*7fe0*/  MOV R5, R20 ;  /* 0x0000001400057202 */ /* 0x000fc60000000f00 */
[C---:B------:R-:W-:Y:S01]  /*7ff0*/  VIADD R4, R12.reuse, 0x18400 ;  /* 0x000184000c047836 */ /* 0x040fe20000000000 */
[----:B------:R-:W-:Y:S01]  /*8000*/  PRMT R14, R5, 0x7610, R14 ;  /* 0x00007610050e7816 */ /* 0x000fe2000000000e */
[----:B------:R-:W-:Y:S02]  /*8010*/  VIADD R0, R12, 0x18440 ;  /* 0x000184400c007836 */ /* 0x000fe40000000000 */
[----:B------:R-:W-:Y:S02]  /*8020*/  @P0 VIADD R0, R4, 0xffffffc0 ;  /* 0xffffffc004000836 */ /* 0x000fe40000000000 */
[----:B------:R-:W-:Y:S02]  /*8030*/  IMAD R4, R6, -0x80, R53 ;  /* 0xffffff8006047824 */ /* 0x000fe400078e0235 */
[----:B------:R-:W-:Y:S02]  /*8040*/  IMAD.MOV.U32 R6, RZ, RZ, R21 ;  /* 0x000000ffff067224 */ /* 0x000fe400078e0015 */
[----:B------:R-:W-:Y:S01]  /*8050*/  IMAD.MOV.U32 R5, RZ, RZ, R9 ;  /* 0x000000ffff057224 */ /* 0x000fe200078e0009 */
[----:B------:R-:W-:Y:S01]  /*8060*/  VIMNMX R65, R4, 0x80, PT ;  /* 0x0000008004417848 */ /* 0x000fe20003fe0100 */
[----:B------:R-:W-:Y:S01]  /*8070*/  IMAD.MOV.U32 R4, RZ, RZ, R2 ;  /* 0x000000ffff047224 */ /* 0x000fe200078e0002 */
[----:B------:R-:W-:Y:S01]  /*8080*/  PRMT R13, R6, 0x7610, R13 ;  /* 0x00007610060d7816 */ /* 0x000fe2000000000d */
[----:B------:R-:W-:Y:S01]  /*8090*/  IMAD.MOV.U32 R6, RZ, RZ, R10 ;  /* 0x000000ffff067224 */ /* 0x000fe200078e000a */
[----:B------:R-:W-:-:S02]  /*80a0*/  ISETP.GE.AND P0, PT, R154, R65, PT ;  /* 0x000000419a00720c */ /* 0x000fc40003f06270 */
[----:B------:R-:W-:Y:S01]  /*80b0*/  PRMT R68, R7, 0x5410, R5 ;  /* 0x0000541007447816 */ /* 0x000fe20000000005 */
[----:B------:R-:W-:Y:S01]  /*80c0*/  IMAD.MOV.U32 R5, RZ, RZ, R3 ;  /* 0x000000ffff057224 */ /* 0x000fe200078e0003 */
[----:B------:R-:W-:Y:S01]  /*80d0*/  PRMT R14, R14, 0x5410, R4 ;  /* 0x000054100e0e7816 */ /* 0x000fe20000000004 */
[----:B------:R-:W-:-:S03]  /*80e0*/  IMAD.MOV.U32 R7, RZ, RZ, R11 ;  /* 0x000000ffff077224 */ /* 0x000fc600078e000b */
[----:B------:R-:W-:Y:S02]  /*80f0*/  PRMT R13, R13, 0x5410, R5 ;  /* 0x000054100d0d7816 */ /* 0x000fe40000000005 */
[----:B------:R-:W-:-:S03]  /*8100*/  PRMT R69, R6, 0x5410, R7 ;  /* 0x0000541006457816 */ /* 0x000fc60000000007 */
[----:B------:R-:W-:Y:S05]  /*8110*/  @P0 BRA `(.L_x_3906) ;  /* 0x00000004006c0947 */ /* 0x000fea0003800000 */
[----:B------:R-:W0:Y:S01]  /*8120*/  LDC R4, c[0x0][0x3f4] ;  /* 0x0000fd00ff047b82 */ /* 0x000e220000000800 */
[----:B------:R-:W-:Y:S01]  /*8130*/  BSSY B2, `(.L_x_3907) ;  /* 0x000002e000027945 */ /* 0x000fe20003800000 */
[-C--:B0-----:R-:W-:Y:S02]  /*8140*/  ISETP.GE.AND P0, PT, R156, R4.reuse, PT ;  /* 0x000000049c00720c */ /* 0x081fe40003f06270 */
[----:B------:R-:W-:-:S11]  /*8150*/  ISETP.GE.AND P1, PT, R159, R4, PT ;  /* 0x000000049f00720c */ /* 0x000fd60003f26270 */
[----:B------:R-:W-:Y:S05]  /*8160*/  @P0 BRA `(.L_x_3908) ;  /* 0x0000000000a80947 */ /* 0x000fea0003800000 */
[----:B------:R-:W0:Y:S01]  /*8170*/  LDS.128 R4, [R12+0x18400] ;  /* 0x018400000c047984 */ /* 0x000e220000000c00 */
[----:B------:R-:W-:Y:S02]  /*8180*/  SHF.R.U32.HI R15, RZ, 0x10, R55 ;  /* 0x00000010ff0f7819 */ /* 0x000fe40000011637 */
[----:B------:R-:W-:Y:S02]  /*8190*/  SHF.R.U32.HI R58, RZ, 0x10, R57 ;  /* 0x00000010ff3a7819 */ /* 0x000fe40000011639 */
[----:B------:R-:W-:Y:S01]  /*81a0*/  SHF.R.U64 R63, R54, 0x10, R55 ;  /* 0x00000010363f7819 */ /* 0x000fe20000001237 */
[----:B------:R-:W-:Y:S01]  /*81b0*/  HADD2.F32 R55, -RZ, R28.H0_H0 ;  /* 0x2000001cff377230 */ /* 0x000fe20000004100 */
[----:B------:R-:W-:Y:S01]  /*81c0*/  SHF.R.U64 R62, R56, 0x10, R57 ;  /* 0x00000010383e7819 */ /* 0x000fe20000001239 */
[----:B------:R-:W-:Y:S02]  /*81d0*/  HADD2.F32 R58, -RZ, R58.H0_H0 ;  /* 0x2000003aff3a7230 */ /* 0x000fe40000004100 */
[----:B------:R-:W-:-:S02]  /*81e0*/  HADD2.F32 R56, -RZ, R15.H0_H0 ;  /* 0x2000000fff387230 */ /* 0x000fc40000004100 */
[----:B------:R-:W-:Y:S02]  /*81f0*/  HADD2.F32 R57, -RZ, R28.H1_H1 ;  /* 0x3000001cff397230 */ /* 0x000fe40000004100 */
[--C-:B0-----:R-:W-:Y:S02]  /*8200*/  HADD2.F32 R53, -RZ, R7.reuse.H0_H0 ;  /* 0x20000007ff357230 */ /* 0x101fe40000004100 */
[----:B------:R-:W-:Y:S02]  /*8210*/  HADD2.F32 R54, -RZ, R7.H1_H1 ;  /* 0x30000007ff367230 */ /* 0x000fe40000004100 */
[--C-:B------:R-:W-:Y:S02]  /*8220*/  HADD2.F32 R7, -RZ, R4.reuse.H0_H0 ;  /* 0x20000004ff077230 */ /* 0x100fe40000004100 */
[----:B------:R-:W-:Y:S02]  /*8230*/  HADD2.F32 R4, -RZ, R4.H1_H1 ;  /* 0x30000004ff047230 */ /* 0x000fe40000004100 */
[C---:B------:R-:W-:Y:S01]  /*8240*/  FMUL.FTZ R60, R54.reuse, R58 ;  /* 0x0000003a363c7220 */ /* 0x040fe20000410000 */
        /* <DEDUP_REMOVED lines=12> */
[----:B------:R-:W-:Y:S02]  /*8310*/  HADD2.F32 R53, -RZ, R66.H0_H0 ;  /* 0x20000042ff357230 */ /* 0x000fe40000004100 */
[C---:B------:R-:W-:Y:S01]  /*8320*/  FMUL.FTZ R58, R28.reuse, R55 ;  /* 0x000000371c3a7220 */ /* 0x040fe20000410000 */
[----:B------:R-:W-:Y:S02]  /*8330*/  HADD2.F32 R54, -RZ, R62.H0_H0 ;  /* 0x2000003eff367230 */ /* 0x000fe40000004100 */
[----:B------:R-:W-:Y:S02]  /*8340*/  HADD2.F32 R4, -RZ, R63.H0_H0 ;  /* 0x2000003fff047230 */ /* 0x000fe40000004100 */
[-C--:B------:R-:W-:Y:S01]  /*8350*/  FMUL.FTZ R28, R28, R53.reuse ;  /* 0x000000351c1c7220 */ /* 0x080fe20000410000 */
[----:B------:R-:W-:Y:S01]  /*8360*/  FFMA.FTZ R58, R15, R53, -R58 ;  /* 0x000000350f3a7223 */ /* 0x000fe2000001083a */
[C---:B------:R-:W-:Y:S01]  /*8370*/  FMUL.FTZ R7, R5.reuse, R54 ;  /* 0x0000003605077220 */ /* 0x040fe20000410000 */
[----:B------:R-:W-:Y:S01]  /*8380*/  FMUL.FTZ R59, R5, R4 ;  /* 0x00000004053b7220 */ /* 0x000fe20000410000 */
[----:B------:R-:W-:-:S02]  /*8390*/  FFMA.FTZ R15, R15, R55, R28 ;  /* 0x000000370f0f7223 */ /* 0x000fc4000001001c */
[C---:B------:R-:W-:Y:S01]  /*83a0*/  FFMA.FTZ R5, R6.reuse, R4, -R7 ;  /* 0x0000000406057223 */ /* 0x040fe20000010807 */
[----:B------:R-:W-:Y:S01]  /*83b0*/  F2FP.F16.F32.PACK_AB R7, R61, R60 ;  /* 0x0000003c3d07723e */ /* 0x000fe200000000ff */
[----:B------:R-:W-:Y:S01]  /*83c0*/  FFMA.FTZ R54, R6, R54, R59 ;  /* 0x0000003606367223 */ /* 0x000fe2000001003b */
[----:B------:R-:W-:Y:S02]  /*83d0*/  F2FP.F16.F32.PACK_AB R4, R57, R56 ;  /* 0x000000383904723e */ /* 0x000fe400000000ff */
[----:B------:R-:W-:Y:S02]  /*83e0*/  F2FP.F16.F32.PACK_AB R6, R15, R58 ;  /* 0x0000003a0f06723e */ /* 0x000fe400000000ff */
[----:B------:R-:W-:-:S05]  /*83f0*/  F2FP.F16.F32.PACK_AB R5, R54, R5 ;  /* 0x000000053605723e */ /* 0x000fca00000000ff */
[----:B------:R0:W-:Y:S02]  /*8400*/  STS.128 [R12+0x18400], R4 ;  /* 0x018400040c007388 */ /* 0x0001e40000000c00 */
.L_x_3908:
[----:B------:R-:W-:Y:S05]  /*8410*/  BSYNC B2 ;  /* 0x0000000000027941 */ /* 0x000fea0003800000 */
.L_x_3907:
[----:B------:R-:W-:Y:S05]  /*8420*/  @P1 BRA `(.L_x_3906) ;  /* 0x0000000000a81947 */ /* 0x000fea0003800000 */
[----:B0-----:R-:W0:Y:S01]  /*8430*/  LDS.128 R4, [R0] ;  /* 0x0000000000047984 */ /* 0x001e220000000c00 */
[----:B------:R-:W-:Y:S01]  /*8440*/  SHF.R.U32.HI R28, RZ, 0x10, R27 ;  /* 0x00000010ff1c7819 */ /* 0x000fe2000001161b */
[----:B------:R-:W-:Y:S01]  /*8450*/  HADD2.F32 R53, -RZ, R66.H1_H1 ;  /* 0x30000042ff357230 */ /* 0x000fe20000004100 */
[----:B------:R-:W-:Y:S02]  /*8460*/  SHF.R.U32.HI R54, RZ, 0x10, R25 ;  /* 0x00000010ff367819 */ /* 0x000fe40000011619 */
[----:B------:R-:W-:Y:S01]  /*8470*/  SHF.R.U64 R59, R26, 0x10, R27 ;  /* 0x000000101a3b7819 */ /* 0x000fe2000000121b */
[----:B------:R-:W-:Y:S01]  /*8480*/  HADD2.F32 R28, -RZ, R28.H0_H0 ;  /* 0x2000001cff1c7230 */ /* 0x000fe20000004100 */
[----:B------:R-:W-:Y:S01]  /*8490*/  SHF.R.U64 R58, R24, 0x10, R25 ;  /* 0x00000010183a7819 */ /* 0x000fe20000001219 */
[----:B------:R-:W-:Y:S02]  /*84a0*/  HADD2.F32 R54, -RZ, R54.H0_H0 ;  /* 0x20000036ff367230 */ /* 0x000fe40000004100 */
[----:B------:R-:W-:-:S02]  /*84b0*/  HADD2.F32 R27, -RZ, R64.H0_H0 ;  /* 0x20000040ff1b7230 */ /* 0x000fc40000004100 */
        /* <DEDUP_REMOVED lines=14> */
[----:B------:R-:W-:Y:S02]  /*85a0*/  HADD2.F32 R27, -RZ, R67.H0_H0 ;  /* 0x20000043ff1b7230 */ /* 0x000fe40000004100 */
[----:B------:R-:W-:Y:S01]  /*85b0*/  FFMA.FTZ R53, R7, R53, R54 ;  /* 0x0000003507357223 */ /* 0x000fe20000010036 */
[----:B------:R-:W-:-:S02]  /*85c0*/  HADD2.F32 R5, -RZ, R5.H1_H1 ;  /* 0x30000005ff057230 */ /* 0x000fc40000004100 */
[----:B------:R-:W-:Y:S02]  /*85d0*/  HADD2.F32 R25, -RZ, R64.H1_H1 ;  /* 0x30000040ff197230 */ /* 0x000fe40000004100 */
        /* <DEDUP_REMOVED lines=14> */
[----:B------:R1:W-:Y:S02]  /*86c0*/  STS.128 [R0], R4 ;  /* 0x0000000400007388 */ /* 0x0003e40000000c00 */
.L_x_3906:
[----:B------:R-:W-:Y:S05]  /*86d0*/  BSYNC B1 ;  /* 0x0000000000017941 */ /* 0x000fea0003800000 */
.L_x_3905:
[----:B------:R-:W-:-:S13]  /*86e0*/  ISETP.GE.AND P0, PT, R166, R65, PT ;  /* 0x00000041a600720c */ /* 0x000fda0003f06270 */
[----:B------:R-:W-:Y:S05]  /*86f0*/  @P0 BRA `(.L_x_3909) ;  /* 0x0000001800500947 */ /* 0x000fea0003800000 */
[----:B01----:R-:W0:Y:S01]  /*8700*/  LDC R4, c[0x0][0x3f4] ;  /* 0x0000fd00ff047b82 */ /* 0x003e220000000800 */
[----:B------:R-:W-:Y:S01]  /*8710*/  BSSY B1, `(.L_x_3910) ;  /* 0x000002e000017945 */ /* 0x000fe20003800000 */
[-C--:B0-----:R-:W-:Y:S02]  /*8720*/  ISETP.GE.AND P0, PT, R156, R4.reuse, PT ;  /* 0x000000049c00720c */ /* 0x081fe40003f06270 */
[----:B------:R-:W-:-:S11]  /*8730*/  ISETP.GE.AND P1, PT, R159, R4, PT ;  /* 0x000000049f00720c */ /* 0x000fd60003f26270 */
[----:B------:R-:W-:Y:S05]  /*8740*/  @P0 BRA `(.L_x_3911) ;  /* 0x0000000000a80947 */ /* 0x000fea0003800000 */
[----:B------:R-:W0:Y:S01]  /*8750*/  LDS.128 R4, [R12+0x1a400] ;  /* 0x01a400000c047984 */ /* 0x000e220000000c00 */
[----:B------:R-:W-:Y:S01]  /*8760*/  SHF.R.U32.HI R26, RZ, 0x10, R11 ;  /* 0x00000010ff1a7819 */ /* 0x000fe2000001160b */
[----:B------:R-:W-:Y:S01]  /*8770*/  HADD2.F32 R25, -RZ, R69.H0_H0 ;  /* 0x20000045ff197230 */ /* 0x000fe20000004100 */
[----:B------:R-:W-:Y:S01]  /*8780*/  SHF.R.U32.HI R24, RZ, 0x10, R9 ;  /* 0x00000010ff187819 */ /* 0x000fe20000011609 */
[----:B------:R-:W-:Y:S01]  /*8790*/  HADD2.F32 R15, -RZ, R68.H0_H0 ;  /* 0x20000044ff0f7230 */ /* 0x000fe20000004100 */
[----:B------:R-:W-:Y:S01]  /*87a0*/  SHF.R.U64 R55, R10, 0x10, R11 ;  /* 0x000000100a377819 */ /* 0x000fe2000000120b */
[----:B------:R-:W-:Y:S01]  /*87b0*/  HADD2.F32 R26, -RZ, R26.H0_H0 ;  /* 0x2000001aff1a7230 */ /* 0x000fe20000004100 */
[----:B------:R-:W-:Y:S01]  /*87c0*/  SHF.R.U64 R56, R8, 0x10, R9 ;  /* 0x0000001008387819 */ /* 0x000fe20000001209 */
[----:B------:R-:W-:Y:S02]  /*87d0*/  HADD2.F32 R24, -RZ, R24.H0_H0 ;  /* 0x20000018ff187230 */ /* 0x000fe40000004100 */
[----:B0-----:R-:W-:-:S02]  /*87e0*/  HADD2.F32 R10, -RZ, R7.H0_H0 ;  /* 0x20000007ff0a7230 */ /* 0x001fc40000004100 */
[----:B------:R-:W-:Y:S02]  /*87f0*/  HADD2.F32 R11, -RZ, R7.H1_H1 ;  /* 0x30000007ff0b7230 */ /* 0x000fe40000004100 */
[--C-:B------:R-:W-:Y:S02]  /*8800*/  HADD2.F32 R7, -RZ, R4.reuse.H0_H0 ;  /* 0x20000004ff077230 */ /* 0x100fe40000004100 */
[----:B------:R-:W-:Y:S02]  /*8810*/  HADD2.F32 R4, -RZ, R4.H1_H1 ;  /* 0x30000004ff047230 */ /* 0x000fe40000004100 */
[C---:B------:R-:W-:Y:S01]  /*8820*/  FMUL.FTZ R27, R11.reuse, R26 ;  /* 0x0000001a0b1b7220 */ /* 0x040fe20000410000 */
[----:B------:R-:W-:Y:S01]  /*8830*/  FMUL.FTZ R11, R11, R24 ;  /* 0x000000180b0b7220 */ /* 0x000fe20000410000 */
[--C-:B------:R-:W-:Y:S02]  /*8840*/  HADD2.F32 R8, -RZ, R6.reuse.H0_H0 ;  /* 0x20000006ff087230 */ /* 0x100fe40000004100 */
[----:B------:R-:W-:Y:S01]  /*8850*/  FMUL.FTZ R28, R4, R25 ;  /* 0x00000019041c7220 */ /* 0x000fe20000410000 */
[----:B------:R-:W-:-:S02]  /*8860*/  HADD2.F32 R9, -RZ, R6.H1_H1 ;  /* 0x30000006ff097230 */ /* 0x000fc40000004100 */
[C---:B------:R-:W-:Y:S01]  /*8870*/  FFMA.FTZ R53, R10.reuse, R24, -R27 ;  /* 0x000000180a357223 */ /* 0x040fe2000001081b */
[--C-:B------:R-:W-:Y:S02]  /*8880*/  HADD2.F32 R6, -RZ, R5.reuse.H0_H0 ;  /* 0x20000005ff067230 */ /* 0x100fe40000004100 */
[----:B------:R-:W-:Y:S01]  /*8890*/  FFMA.FTZ R54, R10, R26, R11 ;  /* 0x0000001a0a367223 */ /* 0x000fe2000001000b */
[-C--:B------:R-:W-:Y:S01]  /*88a0*/  FMUL.FTZ R24, R4, R15.reuse ;  /* 0x0000000f04187220 */ /* 0x080fe20000410000 */
[C---:B------:R-:W-:Y:S01]  /*88b0*/  FFMA.FTZ R28, R7.reuse, R15, -R28 ;  /* 0x0000000f071c7223 */ /* 0x040fe2000001081c */
[----:B------:R-:W-:Y:S02]  /*88c0*/  HADD2.F32 R5, -RZ, R5.H1_H1 ;  /* 0x30000005ff057230 */ /* 0x000fe40000004100 */
[----:B------:R-:W-:Y:S02]  /*88d0*/  HADD2.F32 R15, -RZ, R69.H1_H1 ;  /* 0x30000045ff0f7230 */ /* 0x000fe40000004100 */
[----:B------:R-:W-:Y:S01]  /*88e0*/  FFMA.FTZ R25, R7, R25, R24 ;  /* 0x0000001907197223 */ /* 0x000fe20000010018 */
[----:B------:R-:W-:-:S02]  /*88f0*/  HADD2.F32 R10, -RZ, R68.H1_H1 ;  /* 0x30000044ff0a7230 */ /* 0x000fc40000004100 */
[----:B------:R-:W-:Y:S02]  /*8900*/  HADD2.F32 R11, -RZ, R55.H0_H0 ;  /* 0x20000037ff0b7230 */ /* 0x000fe40000004100 */
[C---:B------:R-:W-:Y:S01]  /*8910*/  FMUL.FTZ R27, R9.reuse, R15 ;  /* 0x0000000f091b7220 */ /* 0x040fe20000410000 */
[----:B------:R-:W-:Y:S02]  /*8920*/  HADD2.F32 R4, -RZ, R56.H0_H0 ;  /* 0x20000038ff047230 */ /* 0x000fe40000004100 */
[-C--:B------:R-:W-:Y:S01]  /*8930*/  FMUL.FTZ R26, R9, R10.reuse ;  /* 0x0000000a091a7220 */ /* 0x080fe20000410000 */
[C---:B------:R-:W-:Y:S01]  /*8940*/  FMUL.FTZ R7, R5.reuse, R11 ;  /* 0x0000000b05077220 */ /* 0x040fe20000410000 */
[C---:B------:R-:W-:Y:S01]  /*8950*/  FFMA.FTZ R27, R8.reuse, R10, -R27 ;  /* 0x0000000a081b7223 */ /* 0x040fe2000001081b */
[-C--:B------:R-:W-:Y:S01]  /*8960*/  FMUL.FTZ R24, R5, R4.reuse ;  /* 0x0000000405187220 */ /* 0x080fe20000410000 */
[----:B------:R-:W-:Y:S01]  /*8970*/  FFMA.FTZ R26, R8, R15, R26 ;  /* 0x0000000f081a7223 */ /* 0x000fe2000001001a */
[----:B------:R-:W-:Y:S01]  /*8980*/  FFMA.FTZ R5, R6, R4, -R7 ;  /* 0x0000000406057223 */ /* 0x000fe20000010807 */
[----:B------:R-:W-:Y:S01]  /*8990*/  F2FP.F16.F32.PACK_AB R7, R54, R53 ;  /* 0x000000353607723e */ /* 0x000fe200000000ff */
[----:B------:R-:W-:Y:S01]  /*89a0*/  FFMA.FTZ R24, R6, R11, R24 ;  /* 0x0000000b06187223 */ /* 0x000fe20000010018 */
[----:B------:R-:W-:-:S02]  /*89b0*/  F2FP.F16.F32.PACK_AB R4, R25, R28 ;  /* 0x0000001c1904723e */ /* 0x000fc400000000ff */
[----:B------:R-:W-:Y:S02]  /*89c0*/  F2FP.F16.F32.PACK_AB R6, R26, R27 ;  /* 0x0000001b1a06723e */ /* 0x000fe400000000ff */
[----:B------:R-:W-:-:S05]  /*89d0*/  F2FP.F16.F32.PACK_AB R5, R24, R5 ;  /* 0x000000051805723e */ /* 0x000fca00000000ff */
[----:B------:R0:W-:Y:S02]  /*89e0*/  STS.128 [R12+0x1a400], R4 ;  /* 0x01a400040c007388 */ /* 0x0001e40000000c00 */
.L_x_3911:
[----:B------:R-:W-:Y:S05]  /*89f0*/  BSYNC B1 ;  /* 0x0000000000017941 */ /* 0x000fea0003800000 */
.L_x_3910:
[----:B------:R-:W-:Y:S05]  /*8a00*/  @P1 BRA `(.L_x_3909) ;  /* 0x00000014008c1947 */ /* 0x000fea0003800000 */
[----:B0-----:R-:W0:Y:S01]  /*8a10*/  LDS.128 R4, [R0+0x2000] ;  /* 0x0020000000047984 */ /* 0x001e220000000c00 */
[----:B------:R-:W-:Y:S01]  /*8a20*/  SHF.R.U32.HI R12, RZ, 0x10, R3 ;  /* 0x00000010ff0c7819 */ /* 0x000fe20000011603 */
[--C-:B------:R-:W-:Y:S01]  /*8a30*/  HADD2.F32 R15, -RZ, R14.reuse.H1_H1 ;  /* 0x3000000eff0f7230 */ /* 0x100fe20000004100 */
[--C-:B------:R-:W-:Y:S01]  /*8a40*/  SHF.R.U32.HI R10, RZ, 0x10, R21.reuse ;  /* 0x00000010ff0a7819 */ /* 0x100fe20000011615 */
[----:B------:R-:W-:Y:S01]  /*8a50*/  HADD2.F32 R11, -RZ, R14.H0_H0 ;  /* 0x2000000eff0b7230 */ /* 0x000fe20000004100 */
[----:B------:R-:W-:Y:S01]  /*8a60*/  SHF.R.U64 R24, R20, 0x10, R21 ;  /* 0x0000001014187819 */ /* 0x000fe20000001215 */
[----:B------:R-:W-:Y:S01]  /*8a70*/  HADD2.F32 R12, -RZ, R12.H0_H0 ;  /* 0x2000000cff0c7230 */ /* 0x000fe20000004100 */
[----:B------:R-:W-:Y:S01]  /*8a80*/  SHF.R.U64 R20, R2, 0x10, R3 ;  /* 0x0000001002147819 */ /* 0x000fe20000001203 */
[----:B------:R-:W-:Y:S02]  /*8a90*/  HADD2.F32 R10, -RZ, R10.H0_H0 ;  /* 0x2000000aff0a7230 */ /* 0x000fe40000004100 */
[----:B0-----:R-:W-:-:S02]  /*8aa0*/  HADD2.F32 R9, -RZ, R7.H1_H1 ;  /* 0x30000007ff097230 */ /* 0x001fc40000004100 */
[--C-:B------:R-:W-:Y:S02]  /*8ab0*/  HADD2.F32 R2, -RZ, R4.reuse.H0_H0 ;  /* 0x20000004ff027230 */ /* 0x100fe40000004100 */
[----:B------:R-:W-:Y:S02]  /*8ac0*/  HADD2.F32 R4, -RZ, R4.H1_H1 ;  /* 0x30000004ff047230 */ /* 0x000fe40000004100 */
[C---:B------:R-:W-:Y:S01]  /*8ad0*/  FMUL.FTZ R21, R9.reuse, R12 ;  /* 0x0000000c09157220 */ /* 0x040fe20000410000 */
[----:B------:R-:W-:Y:S02]  /*8ae0*/  HADD2.F32 R8, -RZ, R7.H0_H0 ;  /* 0x20000007ff087230 */ /* 0x000fe40000004100 */
[----:B------:R-:W-:Y:S01]  /*8af0*/  FMUL.FTZ R25, R9, R10 ;  /* 0x0000000a09197220 */ /* 0x000fe20000410000 */
[--C-:B------:R-:W-:Y:S02]  /*8b00*/  HADD2.F32 R7, -RZ, R6.reuse.H0_H0 ;  /* 0x20000006ff077230 */ /* 0x100fe40000004100 */
[----:B------:R-:W-:Y:S01]  /*8b10*/  FMUL.FTZ R9, R4, R15 ;  /* 0x0000000f04097220 */ /* 0x000fe20000410000 */
[----:B------:R-:W-:-:S02]  /*8b20*/  HADD2.F32 R6, -RZ, R6.H1_H1 ;  /* 0x30000006ff067230 */ /* 0x000fc40000004100 */
[----:B------:R-:W-:Y:S01]  /*8b30*/  FFMA.FTZ R14, R8, R10, -R21 ;  /* 0x0000000a080e7223 */ /* 0x000fe20000010815 */
[-C--:B------:R-:W-:Y:S01]  /*8b40*/  FMUL.FTZ R21, R4, R11.reuse ;  /* 0x0000000b04157220 */ /* 0x080fe20000410000 */
[----:B------:R-:W-:Y:S01]  /*8b50*/  FFMA.FTZ R11, R2, R11, -R9 ;  /* 0x0000000b020b7223 */ /* 0x000fe20000010809 */
[----:B------:R-:W-:Y:S02]  /*8b60*/  HADD2.F32 R9, -RZ, R13.H1_H1 ;  /* 0x3000000dff097230 */ /* 0x000fe40000004100 */
[----:B------:R-:W-:Y:S01]  /*8b70*/  FFMA.FTZ R25, R8, R12, R25 ;  /* 0x0000000c08197223 */ /* 0x000fe20000010019 */
[----:B------:R-:W-:Y:S02]  /*8b80*/  HADD2.F32 R3, -RZ, R5.H0_H0 ;  /* 0x20000005ff037230 */ /* 0x000fe40000004100 */
[----:B------:R-:W-:Y:S01]  /*8b90*/  FFMA.FTZ R2, R2, R15, R21 ;  /* 0x0000000f02027223 */ /* 0x000fe20000010015 */
[----:B------:R-:W-:Y:S02]  /*8ba0*/  HADD2.F32 R13, -RZ, R13.H0_H0 ;  /* 0x2000000dff0d7230 */ /* 0x000fe40000004100 */
[----:B------:R-:W-:Y:S01]  /*8bb0*/  FMUL.FTZ R10, R6, R9 ;  /* 0x00000009060a7220 */ /* 0x000fe20000410000 */
[----:B------:R-:W-:-:S02]  /*8bc0*/  HADD2.F32 R5, -RZ, R5.H1_H1 ;  /* 0x30000005ff057230 */ /* 0x000fc40000004100 */
[----:B------:R-:W-:Y:S02]  /*8bd0*/  HADD2.F32 R8, -RZ, R20.H0_H0 ;  /* 0x20000014ff087230 */ /* 0x000fe40000004100 */
[-C--:B------:R-:W-:Y:S01]  /*8be0*/  FMUL.FTZ R12, R6, R13.reuse ;  /* 0x0000000d060c7220 */ /* 0x080fe20000410000 */
[----:B------:R-:W-:Y:S02]  /*8bf0*/  HADD2.F32 R4, -RZ, R24.H0_H0 ;  /* 0x20000018ff047230 */ /* 0x000fe40000004100 */
[----:B------:R-:W-:Y:S01]  /*8c00*/  FFMA.FTZ R10, R7, R13, -R10 ;  /* 0x0000000d070a7223 */ /* 0x000fe2000001080a */
[----:B------:R-:W-:Y:S01]  /*8c10*/  FMUL.FTZ R6, R5, R8 ;  /* 0x0000000805067220 */ /* 0x000fe20000410000 */
[----:B------:R-:W-:Y:S01]  /*8c20*/  FFMA.FTZ R9, R7, R9, R12 ;  /* 0x0000000907097223 */ /* 0x000fe2000001000c */
[----:B------:R-:W-:Y:S01]  /*8c30*/  FMUL.FTZ R15, R5, R4 ;  /* 0x00000004050f7220 */ /* 0x000fe20000410000 */
[----:B------:R-:W-:Y:S01]  /*8c40*/  F2FP.F16.F32.PACK_AB R7, R25, R14 ;  /* 0x0000000e1907723e */ /* 0x000fe200000000ff */
[C---:B------:R-:W-:Y:S01]  /*8c50*/  FFMA.FTZ R5, R3.reuse, R4, -R6 ;  /* 0x0000000403057223 */ /* 0x040fe20000010806 */
[----:B------:R-:W-:Y:S01]  /*8c60*/  F2FP.F16.F32.PACK_AB R4, R2, R11 ;  /* 0x0000000b0204723e */ /* 0x000fe200000000ff */
[----:B------:R-:W-:Y:S01]  /*8c70*/  FFMA.FTZ R8, R3, R8, R15 ;  /* 0x0000000803087223 */ /* 0x000fe2000001000f */
[----:B------:R-:W-:-:S04]  /*8c80*/  F2FP.F16.F32.PACK_AB R6, R9, R10 ;  /* 0x0000000a0906723e */ /* 0x000fc800000000ff */
[----:B------:R-:W-:-:S05]  /*8c90*/  F2FP.F16.F32.PACK_AB R5, R8, R5 ;  /* 0x000000050805723e */ /* 0x000fca00000000ff */
[----:B------:R2:W-:Y:S01]  /*8ca0*/  STS.128 [R0+0x2000], R4 ;  /* 0x0020000400007388 */ /* 0x0005e20000000c00 */
[----:B------:R-:W-:Y:S05]  /*8cb0*/  BRA `(.L_x_3909) ;  /* 0x0000001000e07947 */ /* 0x000fea0003800000 */
.L_x_3896:
[----:B------:R-:W0:Y:S01]  /*8cc0*/  LDC R21, c[0x0][0x448] ;  /* 0x00011200ff157b82 */ /* 0x000e220000000800 */
[----:B------:R-:W-:Y:S01]  /*8cd0*/  IMAD R7, R193, 0x40, R0 ;  /* 0x00000040c1077824 */ /* 0x000fe200078e0200 */
[----:B------:R-:W-:Y:S01]  /*8ce0*/  ULDC.64 UR4, c[0x0][0x3f8] ;  /* 0x0000fe0000047ab9 */ /* 0x000fe20000000a00 */
[----:B------:R-:W-:Y:S01]  /*8cf0*/  ULDC.64 UR6, c[0x0][0x408] ;  /* 0x0001020000067ab9 */ /* 0x000fe20000000a00 */
[----:B------:R-:W-:Y:S01]  /*8d00*/  MOV R4, R24 ;  /* 0x0000001800047202 */ /* 0x000fe20000000f00 */
        /* <DEDUP_REMOVED lines=12> */
[----:B------:R-:W-:-:S04]  /*8dd0*/  IMAD.WIDE.U32 R2, R7, UR4, R2 ;  /* 0x0000000407027c25 */ /* 0x000fc8000f8e0002 */
[C---:B------:R-:W-:Y:S01]  /*8de0*/  IMAD R9, R7.reuse, UR5, R8 ;  /* 0x0000000507097c24 */ /* 0x040fe2000f8e0208 */
[----:B------:R-:W-:Y:S01]  /*8df0*/  ULDC.64 UR4, c[0x0][0x3e8] ;  /* 0x0000fa0000047ab9 */ /* 0x000fe20000000a00 */
        /* <DEDUP_REMOVED lines=10> */
[----:B------:R-:W0:Y:S01]  /*8ea0*/  LDC R59, c[0x0][0x3f4] ;  /* 0x0000fd00ff3b7b82 */ /* 0x000e220000000800 */
[----:B------:R-:W1:Y:S01]  /*8eb0*/  SHFL.IDX PT, R3, R25, RZ, 0x1c1f ;  /* 0x001c1fff19037589 */ /* 0x000e6200000e0000 */
[----:B------:R-:W-:-:S03]  /*8ec0*/  IMAD R53, R28, R21, RZ ;  /* 0x000000151c357224 */ /* 0x000fc600078e02ff */
[----:B------:R-:W2:Y:S04]  /*8ed0*/  SHFL.IDX PT, R2, R24, RZ, 0x1c1f ;  /* 0x001c1fff18027589 */ /* 0x000ea800000e0000 */
[----:B------:R-:W3:Y:S04]  /*8ee0*/  SHFL.IDX PT, R14, R27, RZ, 0x1c1f ;  /* 0x001c1fff1b0e7589 */ /* 0x000ee800000e0000 */
[----:B------:R-:W4:Y:S01]  /*8ef0*/  SHFL.IDX PT, R4, R26, RZ, 0x1c1f ;  /* 0x001c1fff1a047589 */ /* 0x000f2200000e0000 */
[----:B0-----:R-:W-:-:S04]  /*8f00*/  ISETP.GE.AND P0, PT, R22, R59, PT ;  /* 0x0000003b1600720c */ /* 0x001fc80003f06270 */
[----:B------:R-:W-:-:S13]  /*8f10*/  ISETP.GE.OR P1, PT, R0, R53, P0 ;  /* 0x000000350000720c */ /* 0x000fda0000726670 */
[C---:B------:R-:W-:Y:S01]  /*8f20*/  @!P1 IMAD.SHL.U32 R5, R22.reuse, 0x2, RZ ;  /* 0x0000000216059824 */ /* 0x040fe200078e00ff */
[----:B------:R-:W-:-:S04]  /*8f30*/  @!P1 SHF.L.U64.HI R21, R22, 0x1, R23 ;  /* 0x0000000116159819 */ /* 0x000fc80000010217 */
[----:B-1----:R-:W-:-:S05]  /*8f40*/  @!P1 IADD3 R6, P2, R3, R5, RZ ;  /* 0x0000000503069210 */ /* 0x002fca0007f5e0ff */
[----:B--2---:R-:W-:Y:S01]  /*8f50*/  @!P1 IMAD.X R7, R2, 0x1, R21, P2 ;  /* 0x0000000102079824 */ /* 0x004fe200010e0615 */
[----:B---3--:R-:W-:-:S04]  /*8f60*/  @!P1 IADD3 R14, P2, R14, R5, RZ ;  /* 0x000000050e0e9210 */ /* 0x008fc80007f5e0ff */
[----:B------:R-:W2:Y:S01]  /*8f70*/  @!P1 LD.E.128 R8, desc[UR44][R6.64] ;  /* 0x0000002c06089980 */ /* 0x000ea2000c101d00 */
[----:B----4-:R-:W-:-:S04]  /*8f80*/  @!P1 IMAD.X R3, R4, 0x1, R21, P2 ;  /* 0x0000000104039824 */ /* 0x010fc800010e0615 */
[----:B------:R-:W-:-:S05]  /*8f90*/  @!P1 IMAD.MOV.U32 R15, RZ, RZ, R3 ;  /* 0x000000ffff0f9224 */ /* 0x000fca00078e0003 */
[----:B------:R0:W3:Y:S01]  /*8fa0*/  @!P1 LD.E.128 R4, desc[UR44][R14.64] ;  /* 0x0000002c0e049980 */ /* 0x0000e2000c101d00 */
[----:B------:R-:W-:Y:S02]  /*8fb0*/  CS2R R54, SRZ ;  /* 0x0000000000367805 */ /* 0x000fe4000001ff00 */
[----:B------:R-:W-:Y:S02]  /*8fc0*/  CS2R R56, SRZ ;  /* 0x0000000000387805 */ /* 0x000fe4000001ff00 */
[----:B------:R-:W-:Y:S01]  /*8fd0*/  CS2R R20, SRZ ;  /* 0x0000000000147805 */ /* 0x000fe2000001ff00 */
[----:B------:R-:W1:Y:S04]  /*8fe0*/  SHFL.IDX PT, R25, R25, 0x1, 0x1c1f ;  /* 0x003c1f0019197f89 */ /* 0x000e6800000e0000 */
[----:B------:R-:W4:Y:S04]  /*8ff0*/  SHFL.IDX PT, R24, R24, 0x1, 0x1c1f ;  /* 0x003c1f0018187f89 */ /* 0x000f2800000e0000 */
[----:B0-----:R0:W0:Y:S04]  /*9000*/  SHFL.IDX PT, R14, R27, 0x1, 0x1c1f ;  /* 0x003c1f001b0e7f89 */ /* 0x00102800000e0000 */
[----:B------:R-:W0:Y:S01]  /*9010*/  SHFL.IDX PT, R26, R26, 0x1, 0x1c1f ;  /* 0x003c1f001a1a7f89 */ /* 0x000e2200000e0000 */
[----:B--2---:R-:W-:-:S02]  /*9020*/  @!P1 IMAD.MOV.U32 R54, RZ, RZ, R8 ;  /* 0x000000ffff369224 */ /* 0x004fc400078e0008 */
[----:B------:R-:W-:Y:S02]  /*9030*/  @!P1 IMAD.MOV.U32 R55, RZ, RZ, R9 ;  /* 0x000000ffff379224 */ /* 0x000fe400078e0009 */
[----:B------:R-:W-:Y:S02]  /*9040*/  IMAD.MOV.U32 R2, RZ, RZ, R54 ;  /* 0x000000ffff027224 */ /* 0x000fe400078e0036 */
[----:B------:R-:W-:Y:S01]  /*9050*/  @!P1 IMAD.MOV.U32 R56, RZ, RZ, R10 ;  /* 0x000000ffff389224 */ /* 0x000fe200078e000a */
[----:B------:R-:W-:Y:S01]  /*9060*/  MOV R3, R55 ;  /* 0x0000003700037202 */ /* 0x000fe20000000f00 */
[----:B------:R-:W-:Y:S01]  /*9070*/  @!P1 IMAD.MOV.U32 R57, RZ, RZ, R11 ;  /* 0x000000ffff399224 */ /* 0x000fe200078e000b */
[----:B------:R-:W-:Y:S01]  /*9080*/  PRMT R65, R65, 0x5410, R2 ;  /* 0x0000541041417816 */ /* 0x000fe20000000002 */
[----:B---3--:R-:W-:Y:S01]  /*9090*/  @!P1 IMAD.MOV.U32 R20, RZ, RZ, R6 ;  /* 0x000000ffff149224 */ /* 0x008fe200078e0006 */
[----:B------:R-:W-:Y:S02]  /*90a0*/  PRMT R60, R3, 0x7610, R60 ;  /* 0x00007610033c7816 */ /* 0x000fe4000000003c */
[----:B------:R-:W-:Y:S01]  /*90b0*/  CS2R R2, SRZ ;  /* 0x0000000000027805 */ /* 0x000fe2000001ff00 */
[----:B------:R-:W-:-:S02]  /*90c0*/  @!P1 IMAD.MOV.U32 R21, RZ, RZ, R7 ;  /* 0x000000ffff159224 */ /* 0x000fc400078e0007 */
[----:B------:R-:W-:Y:S01]  /*90d0*/  @!P1 IMAD.MOV.U32 R2, RZ, RZ, R4 ;  /* 0x000000ffff029224 */ /* 0x000fe200078e0004 */
[----:B------:R-:W-:Y:S01]  /*90e0*/  MOV R6, R20 ;  /* 0x0000001400067202 */ /* 0x000fe20000000f00 */
[----:B------:R-:W-:Y:S02]  /*90f0*/  @!P1 IMAD.MOV.U32 R3, RZ, RZ, R5 ;  /* 0x000000ffff039224 */ /* 0x000fe400078e0005 */
[----:B------:R-:W-:Y:S01]  /*9100*/  IMAD.MOV.U32 R8, RZ, RZ, R56 ;  /* 0x000000ffff087224 */ /* 0x000fe200078e0038 */
[----:B------:R-:W-:Y:S01]  /*9110*/  PRMT R65, R6, 0x7610, R65 ;  /* 0x0000761006417816 */ /* 0x000fe20000000041 */
[----:B------:R-:W-:Y:S02]  /*9120*/  IMAD.MOV.U32 R9, RZ, RZ, R57 ;  /* 0x000000ffff097224 */ /* 0x000fe400078e0039 */
[----:B------:R-:W-:Y:S02]  /*9130*/  IMAD.MOV.U32 R4, RZ, RZ, R2 ;  /* 0x000000ffff047224 */ /* 0x000fe400078e0002 */
[----:B------:R-:W-:Y:S01]  /*9140*/  IMAD.MOV.U32 R5, RZ, RZ, R3 ;  /* 0x000000ffff057224 */ /* 0x000fe200078e0003 */
[----:B------:R-:W-:Y:S01]  /*9150*/  PRMT R28, R8, 0x5410, R9 ;  /* 0x00005410081c7816 */ /* 0x000fe20000000009 */
[----:B------:R-:W-:Y:S01]  /*9160*/  IMAD.MOV.U32 R7, RZ, RZ, R21 ;  /* 0x000000ffff077224 */ /* 0x000fe200078e0015 */
[----:B------:R-:W-:-:S02]  /*9170*/  PRMT R58, R58, 0x5410, R4 ;  /* 0x000054103a3a7816 */ /* 0x000fc40000000004 */
[----:B------:R-:W-:Y:S02]  /*9180*/  CS2R R8, SRZ ;  /* 0x0000000000087805 */ /* 0x000fe4000001ff00 */
[----:B------:R-:W-:Y:S02]  /*9190*/  PRMT R61, R5, 0x7610, R61 ;  /* 0x00007610053d7816 */ /* 0x000fe4000000003d */
[----:B01--4-:R-:W-:-:S07]  /*91a0*/  PRMT R79, R7, 0x7610, R79 ;  /* 0x00007610074f7816 */ /* 0x013fce000000004f */
.L_x_4226:
[----:B------:R-:W2:Y:S01]  /*91b0*/  LDL R5, [R1+0x204] ;  /* 0x0002040001057983 */ /* 0x000ea20000100800 */
[----:B------:R-:W-:Y:S01]  /*91c0*/  VIADD R0, R0, 0x40 ;  /* 0x0000004000007836 */ /* 0x000fe20000000000 */
[----:B------:R-:W-:Y:S01]  /*91d0*/  BSSY B1, `(.L_x_3913) ;  /* 0x0000016000017945 */ /* 0x000fe20003800000 */
[----:B------:R-:W-:Y:S02]  /*91e0*/  CS2R R10, SRZ ;  /* 0x00000000000a7805 */ /* 0x000fe4000001ff00 */
[----:B------:R-:W-:Y:S02]  /*91f0*/  CS2R R6, SRZ ;  /* 0x0000000000067805 */ /* 0x000fe4000001ff00 */
[----:B------:R-:W-:Y:S02]  /*9200*/  ISETP.GE.AND P1, PT, R0, R53, PT ;  /* 0x000000350000720c */ /* 0x000fe40003f26270 */
[----:B--2---:R-:W-:-:S04]  /*9210*/  LEA.HI R4, R5, R5, RZ, 0x1 ;  /* 0x0000000505047211 */ /* 0x004fc800078f08ff */
[----:B------:R-:W-:-:S05]  /*9220*/  LOP3.LUT R4, R4, 0xfffffffe, RZ, 0xc0, !PT ;  /* 0xfffffffe04047812 */ /* 0x000fca00078ec0ff */
[----:B------:R-:W-:Y:S01]  /*9230*/  IMAD.IADD R0, R5, 0x1, -R4 ;  /* 0x0000000105007824 */ /* 0x000fe200078e0a04 */
[----:B------:R-:W-:-:S04]  /*9240*/  CS2R R4, SRZ ;  /* 0x0000000000047805 */ /* 0x000fc8000001ff00 */
        /* <DEDUP_REMOVED lines=8> */
[-C--:B------:R-:W-:Y:S02]  /*92d0*/  IADD3 R4, P1, R25, R8.reuse, RZ ;  /* 0x0000000819047210 */ /* 0x080fe40007f3e0ff */
[----:B------:R-:W-:-:S03]  /*92e0*/  IADD3 R8, P2, R14, R8, RZ ;  /* 0x000000080e087210 */ /* 0x000fc60007f5e0ff */
[--C-:B------:R-:W-:Y:S02]  /*92f0*/  IMAD.X R5, R24, 0x1, R7.reuse, P1 ;  /* 0x0000000118057824 */ /* 0x100fe400008e0607 */
[----:B------:R-:W-:-:S04]  /*9300*/  IMAD.X R9, R26, 0x1, R7, P2 ;  /* 0x000000011a097824 */ /* 0x000fc800010e0607 */
[----:B------:R-:W5:Y:S04]  /*9310*/  LD.E.128 R4, desc[UR44][R4.64] ;  /* 0x0000002c04047980 */ /* 0x000f68000c101d00 */
[----:B------:R-:W5:Y:S02]  /*9320*/  LD.E.128 R8, desc[UR44][R8.64] ;  /* 0x0000002c08087980 */ /* 0x000f64000c101d00 */
.L_x_3914:
[----:B------:R-:W-:Y:S05]  /*9330*/  BSYNC B1 ;  /* 0x0000000000017941 */ /* 0x000fea0003800000 */
.L_x_3913:
[----:B------:R-:W0:Y:S01]  /*9340*/  SYNCS.PHASECHK.TRANS64.TRYWAIT P1, [R148+URZ+0x32400], R13 ;  /* 0x0324000d940075a7 */ /* 0x000e22000802017f */
[----:B------:R-:W-:Y:S04]  /*9350*/  BSSY B1, `(.L_x_3915) ;  /* 0x0000002000017945 */ /* 0x000fe80003800000 */
[----:B0-----:R-:W-:Y:S05]  /*9360*/  @!P1 BRA `(.L_x_3916) ;  /* 0x000002ec00d89947 */ /* 0x001fea0003800000 */
.L_x_4227:
[----:B------:R-:W-:Y:S05]  /*9370*/  BSYNC B1 ;  /* 0x0000000000017941 */ /* 0x000fea0003800000 */
.L_x_3915:
[----:B------:R-:W2:Y:S01]  /*9380*/  LDL R0, [R1+0x50] ;  /* 0x0000500001007983 */ /* 0x000ea20000100800 */
[----:B-----5:R-:W-:Y:S01]  /*9390*/  IMAD.MOV.U32 R12, RZ, RZ, R8 ;  /* 0x000000ffff0c7224 */ /* 0x020fe200078e0008 */
[----:B------:R-:W-:Y:S01]  /*93a0*/  BSSY B1, `(.L_x_3917) ;  /* 0x000006f000017945 */ /* 0x000fe20003800000 */
[----:B0-----:R-:W-:Y:S02]  /*93b0*/  IMAD.MOV.U32 R13, RZ, RZ, R9 ;  /* 0x000000ffff0d7224 */ /* 0x001fe400078e0009 */
[----:B------:R-:W-:Y:S02]  /*93c0*/  IMAD.MOV.U32 R14, RZ, RZ, R10 ;  /* 0x000000ffff0e7224 */ /* 0x000fe400078e000a */
[----:B------:R-:W-:Y:S02]  /*93d0*/  IMAD.MOV.U32 R80, RZ, RZ, R6 ;  /* 0x000000ffff507224 */ /* 0x000fe400078e0006 */
[----:B------:R-:W-:Y:S02]  /*93e0*/  IMAD.MOV.U32 R81, RZ, RZ, R7 ;  /* 0x000000ffff517224 */ /* 0x000fe400078e0007 */
[----:B--2---:R-:W-:Y:S01]  /*93f0*/  IMAD R0, R0, -0x80, R53 ;  /* 0xffffff8000007824 */ /* 0x004fe200078e0235 */
[----:B------:R-:W-:Y:S01]  /*9400*/  PRMT R53, R12, 0x5410, R13 ;  /* 0x000054100c357816 */ /* 0x000fe2000000000d */
[----:B------:R-:W-:-:S03]  /*9410*/  IMAD.MOV.U32 R12, RZ, RZ, R11 ;  /* 0x000000ffff0c7224 */ /* 0x000fc600078e000b */
[----:B------:R-:W-:Y:S02]  /*9420*/  VIMNMX R13, R0, 0x80, PT ;  /* 0x00000080000d7848 */ /* 0x000fe40003fe0100 */
[----:B------:R-:W-:Y:S02]  /*9430*/  PRMT R0, R14, 0x7610, R0 ;  /* 0x000076100e007816 */ /* 0x000fe40000000000 */
[-C--:B------:R-:W-:Y:S02]  /*9440*/  ISETP.GE.OR P1, PT, R154, R13.reuse, P0 ;  /* 0x0000000d9a00720c */ /* 0x080fe40000726670 */
[----:B------:R-:W-:Y:S01]  /*9450*/  ISETP.GE.OR P0, PT, R166, R13, P0 ;  /* 0x0000000da600720c */ /* 0x000fe20000706670 */
[----:B------:R-:W-:Y:S01]  /*9460*/  IMAD.MOV.U32 R13, RZ, RZ, R5 ;  /* 0x000000ffff0d7224 */ /* 0x000fe200078e0005 */
[----:B------:R-:W-:Y:S01]  /*9470*/  PRMT R0, R0, 0x5410, R12 ;  /* 0x0000541000007816 */ /* 0x000fe2000000000c */
[----:B------:R-:W-:Y:S01]  /*9480*/  IMAD.IADD R12, R22, 0x1, R59 ;  /* 0x00000001160c7824 */ /* 0x000fe200078e023b */
[----:B------:R-:W-:-:S02]  /*9490*/  MOV R14, R4 ;  /* 0x00000004000e7202 */ /* 0x000fc40000000f00 */
[----:B------:R-:W-:Y:S02]  /*94a0*/  PRMT R79, R79, 0x5410, R13 ;  /* 0x000054104f4f7816 */ /* 0x000fe4000000000d */
[----:B------:R-:W-:Y:S02]  /*94b0*/  PRMT R58, R14, 0x7610, R58 ;  /* 0x000076100e3a7816 */ /* 0x000fe4000000003a */
[----:B------:R-:W-:Y:S01]  /*94c0*/  LOP3.LUT R59, R12, 0x38, RZ, 0xc0, !PT ;  /* 0x000000380c3b7812 */ /* 0x000fe200078ec0ff */
[----:B------:R-:W-:Y:S06]  /*94d0*/  @P1 BRA `(.L_x_3918) ;  /* 0x00000004006c1947 */ /* 0x000fec0003800000 */
[----:B------:R-:W-:Y:S01]  /*94e0*/  LOP3.LUT R12, R191, 0x38, R22, 0xf8, !PT ;  /* 0x00000038bf0c7812 */ /* 0x000fe200078ef816 */
[----:B------:R-:W-:Y:S01]  /*94f0*/  HADD2.F32 R61, -RZ, R61.H0_H0 ;  /* 0x2000003dff3d7230 */ /* 0x000fe20000004100 */
[----:B------:R-:W-:Y:S01]  /*9500*/  LOP3.LUT R25, R207, R59, R191, 0x1e, !PT ;  /* 0x0000003bcf197212 */ /* 0x000fe200078e1ebf */
[----:B------:R-:W-:Y:S01]  /*9510*/  HADD2.F32 R60, -RZ, R60.H0_H0 ;  /* 0x2000003cff3c7230 */ /* 0x000fe20000004100 */
[----:B------:R-:W-:Y:S02]  /*9520*/  LOP3.LUT R13, R12, R207, RZ, 0x3c, !PT ;  /* 0x000000cf0c0d7212 */ /* 0x000fe400078e3cff */
[----:B------:R-:W-:Y:S01]  /*9530*/  SHF.R.U64 R78, R54, 0x10, R55 ;  /* 0x00000010364e7819 */ /* 0x000fe20000001237 */
[----:B------:R-:W-:Y:S01]  /*9540*/  IMAD.IADD R25, R192, 0x1, R25 ;  /* 0x00000001c0197824 */ /* 0x000fe200078e0219 */
[----:B------:R-:W-:Y:S01]  /*9550*/  SHF.R.U64 R75, R2, 0x10, R3 ;  /* 0x00000010024b7819 */ /* 0x000fe20000001203 */
[----:B------:R-:W-:Y:S01]  /*9560*/  IMAD.IADD R13, R192, 0x1, R13 ;  /* 0x00000001c00d7824 */ /* 0x000fe200078e020d */
[----:B------:R-:W-:Y:S01]  /*9570*/  SHF.R.U32.HI R62, RZ, 0x10, R3 ;  /* 0x00000010ff3e7819 */ /* 0x000fe20000011603 */
[--C-:B------:R-:W-:Y:S01]  /*9580*/  IMAD R71, R25, 0x2, R148.reuse ;  /* 0x0000000219477824 */ /* 0x100fe200078e0294 */
[----:B------:R-:W-:Y:S01]  /*9590*/  SHF.R.U32.HI R63, RZ, 0x10, R55 ;  /* 0x00000010ff3f7819 */ /* 0x000fe20000011637 */
[----:B------:R-:W-:Y:S01]  /*95a0*/  IMAD R69, R13, 0x2, R148 ;  /* 0x000000020d457824 */ /* 0x000fe200078e0294 */
[--C-:B------:R-:W-:Y:S01]  /*95b0*/  SHF.R.U64 R77, R56, 0x10, R57.reuse ;  /* 0x00000010384d7819 */ /* 0x100fe20000001239 */
[----:B------:R-:W-:Y:S01]  /*95c0*/  HADD2.F32 R62, -RZ, R62.H0_H0 ;  /* 0x2000003eff3e7230 */ /* 0x000fe20000004100 */
[----:B------:R-:W0:Y:S01]  /*95d0*/  LDS.128 R24, [R71+0x18400] ;  /* 0x0184000047187984 */ /* 0x000e220000000c00 */
[----:B------:R-:W-:-:S02]  /*95e0*/  SHF.R.U32.HI R76, RZ, 0x10, R57 ;  /* 0x00000010ff4c7819 */ /* 0x000fc40000011639 */
[--C-:B------:R-:W-:Y:S01]  /*95f0*/  SHF.R.U32.HI R67, RZ, 0x10, R21.reuse ;  /* 0x00000010ff437819 */ /* 0x100fe20000011615 */
[----:B------:R-:W1:Y:S01]  /*9600*/  LDS.128 R12, [R69+0x18400] ;  /* 0x01840000450c7984 */ /* 0x000e620000000c00 */
[----:B------:R-:W-:Y:S01]  /*9610*/  SHF.R.U64 R74, R20, 0x10, R21 ;  /* 0x00000010144a7819 */ /* 0x000fe20000001215 */
[--C-:B0-----:R-:W-:Y:S02]  /*9620*/  HADD2.F32 R54, -RZ, R25.reuse.H0_H0 ;  /* 0x20000019ff367230 */ /* 0x101fe40000004100 */
[----:B------:R-:W-:Y:S02]  /*9630*/  HADD2.F32 R55, -RZ, R25.H1_H1 ;  /* 0x30000019ff377230 */ /* 0x000fe40000004100 */
[----:B-1----:R-:W-:Y:S02]  /*9640*/  HADD2.F32 R3, -RZ, R13.H0_H0 ;  /* 0x2000000dff037230 */ /* 0x002fe40000004100 */
[C---:B------:R-:W-:Y:S01]  /*9650*/  FMUL.FTZ R64, R54.reuse, R61 ;  /* 0x0000003d36407220 */ /* 0x040fe20000410000 */
[----:B------:R-:W-:Y:S01]  /*9660*/  FMUL.FTZ R66, R54, R60 ;  /* 0x0000003c36427220 */ /* 0x000fe20000410000 */
[----:B------:R-:W-:-:S02]  /*9670*/  HADD2.F32 R25, -RZ, R24.H0_H0 ;  /* 0x20000018ff197230 */ /* 0x000fc40000004100 */
[----:B------:R-:W-:Y:S01]  /*9680*/  FMUL.FTZ R68, R55, R62 ;  /* 0x0000003e37447220 */ /* 0x000fe20000410000 */
[C---:B------:R-:W-:Y:S01]  /*9690*/  FFMA.FTZ R64, R3.reuse, R60, -R64 ;  /* 0x0000003c03407223 */ /* 0x040fe20000010840 */
[----:B------:R-:W-:Y:S02]  /*96a0*/  HADD2.F32 R60, -RZ, R58.H1_H1 ;  /* 0x3000003aff3c7230 */ /* 0x000fe40000004100 */
[----:B------:R-:W-:Y:S01]  /*96b0*/  FFMA.FTZ R66, R3, R61, R66 ;  /* 0x0000003d03427223 */ /* 0x000fe20000010042 */
[----:B------:R-:W-:Y:S02]  /*96c0*/  HADD2.F32 R13, -RZ, R13.H1_H1 ;  /* 0x3000000dff0d7230 */ /* 0x000fe40000004100 */
[----:B------:R-:W-:Y:S02]  /*96d0*/  HADD2.F32 R2, -RZ, R12.H0_H0 ;  /* 0x2000000cff027230 */ /* 0x000fe40000004100 */
[----:B------:R-:W-:Y:S01]  /*96e0*/  FMUL.FTZ R61, R25, R60 ;  /* 0x0000003c193d7220 */ /* 0x000fe20000410000 */
[----:B------:R-:W-:-:S02]  /*96f0*/  HADD2.F32 R54, -RZ, R63.H0_H0 ;  /* 0x2000003fff367230 */ /* 0x000fc40000004100 */
[----:B------:R-:W-:Y:S02]  /*9700*/  HADD2.F32 R3, -RZ, R65.H1_H1 ;  /* 0x30000041ff037230 */ /* 0x000fe40000004100 */
[----:B------:R-:W-:Y:S02]  /*9710*/  HADD2.F32 R56, -RZ, R26.H0_H0 ;  /* 0x2000001aff387230 */ /* 0x000fe40000004100 */
[-C--:B------:R-:W-:Y:S01]  /*9720*/  FMUL.FTZ R70, R55, R54.reuse ;  /* 0x0000003637467220 */ /* 0x080fe20000410000 */
[----:B------:R-:W-:Y:S01]  /*9730*/  FFMA.FTZ R63, R13, R54, -R68 ;  /* 0x000000360d3f7223 */ /* 0x000fe20000010844 */
[-C--:B------:R-:W-:Y:S01]  /*9740*/  FMUL.FTZ R25, R25, R3.reuse ;  /* 0x0000000319197220 */ /* 0x080fe20000410000 */
[----:B------:R-:W-:Y:S01]  /*9750*/  FFMA.FTZ R61, R2, R3, -R61 ;  /* 0x00000003023d7223 */ /* 0x000fe2000001083d */
[----:B------:R-:W-:Y:S02]  /*9760*/  HADD2.F32 R57, -RZ, R27.H0_H0 ;  /* 0x2000001bff397230 */ /* 0x000fe40000004100 */
[----:B------:R-:W-:-:S02]  /*9770*/  HADD2.F32 R55, -RZ, R65.H0_H0 ;  /* 0x20000041ff377230 */ /* 0x000fc40000004100 */
[----:B------:R-:W-:Y:S01]  /*9780*/  FFMA.FTZ R65, R13, R62, R70 ;  /* 0x0000003e0d417223 */ /* 0x000fe20000010046 */
[--C-:B------:R-:W-:Y:S02]  /*9790*/  HADD2.F32 R3, -RZ, R28.reuse.H0_H0 ;  /* 0x2000001cff037230 */ /* 0x100fe40000004100 */
[----:B------:R-:W-:Y:S01]  /*97a0*/  FFMA.FTZ R60, R2, R60, R25 ;  /* 0x0000003c023c7223 */ /* 0x000fe20000010019 */
[----:B------:R-:W-:Y:S02]  /*97b0*/  HADD2.F32 R54, -RZ, R79.H0_H0 ;  /* 0x2000004fff367230 */ /* 0x000fe40000004100 */
[C---:B------:R-:W-:Y:S01]  /*97c0*/  FMUL.FTZ R13, R56.reuse, R55 ;  /* 0x00000037380d7220 */ /* 0x040fe20000410000 */
[----:B------:R-:W-:Y:S02]  /*97d0*/  HADD2.F32 R28, -RZ, R28.H1_H1 ;  /* 0x3000001cff1c7230 */ /* 0x000fe40000004100 */
[----:B------:R-:W-:Y:S01]  /*97e0*/  FMUL.FTZ R25, R56, R3 ;  /* 0x0000000338197220 */ /* 0x000fe20000410000 */
[----:B------:R-:W-:-:S02]  /*97f0*/  HADD2.F32 R20, -RZ, R14.H0_H0 ;  /* 0x2000000eff147230 */ /* 0x000fc40000004100 */
[C---:B------:R-:W-:Y:S01]  /*9800*/  FMUL.FTZ R68, R57.reuse, R54 ;  /* 0x0000003639447220 */ /* 0x040fe20000410000 */
[----:B------:R-:W-:Y:S02]  /*9810*/  HADD2.F32 R21, -RZ, R15.H0_H0 ;  /* 0x2000000fff157230 */ /* 0x000fe40000004100 */
[-C--:B------:R-:W-:Y:S01]  /*9820*/  FMUL.FTZ R57, R57, R28.reuse ;  /* 0x0000001c39397220 */ /* 0x080fe20000410000 */
[----:B------:R-:W-:Y:S02]  /*9830*/  HADD2.F32 R27, -RZ, R27.H1_H1 ;  /* 0x3000001bff1b7230 */ /* 0x000fe40000004100 */
[----:B------:R-:W-:Y:S01]  /*9840*/  FFMA.FTZ R62, R20, R3, -R13 ;  /* 0x00000003143e7223 */ /* 0x000fe2000001080d */
[----:B------:R-:W-:Y:S02]  /*9850*/  HADD2.F32 R56, -RZ, R67.H0_H0 ;  /* 0x20000043ff387230 */ /* 0x000fe40000004100 */
[----:B------:R-:W-:Y:S01]  /*9860*/  FFMA.FTZ R68, R21, R28, -R68 ;  /* 0x0000001c15447223 */ /* 0x000fe20000010844 */
[----:B------:R-:W-:-:S02]  /*9870*/  HADD2.F32 R2, -RZ, R76.H0_H0 ;  /* 0x2000004cff027230 */ /* 0x000fc40000004100 */
[----:B------:R-:W-:Y:S01]  /*9880*/  FFMA.FTZ R57, R21, R54, R57 ;  /* 0x0000003615397223 */ /* 0x000fe20000010039 */
[----:B------:R-:W-:Y:S02]  /*9890*/  HADD2.F32 R15, -RZ, R15.H1_H1 ;  /* 0x3000000fff0f7230 */ /* 0x000fe40000004100 */
[----:B------:R-:W-:Y:S01]  /*98a0*/  FFMA.FTZ R20, R20, R55, R25 ;  /* 0x0000003714147223 */ /* 0x000fe20000010019 */
[----:B------:R-:W-:Y:S02]  /*98b0*/  HADD2.F32 R24, -RZ, R24.H1_H1 ;  /* 0x30000018ff187230 */ /* 0x000fe40000004100 */
[C---:B------:R-:W-:Y:S01]  /*98c0*/  FMUL.FTZ R70, R27.reuse, R56 ;  /* 0x000000381b467220 */ /* 0x040fe20000410000 */
[----:B------:R-:W-:Y:S01]  /*98d0*/  FMUL.FTZ R28, R27, R2 ;  /* 0x000000021b1c7220 */ /* 0x000fe20000410000 */
[----:B------:R-:W-:Y:S02]  /*98e0*/  HADD2.F32 R21, -RZ, R75.H0_H0 ;  /* 0x2000004bff157230 */ /* 0x000fe40000004100 */
[----:B------:R-:W-:-:S02]  /*98f0*/  HADD2.F32 R26, -RZ, R26.H1_H1 ;  /* 0x3000001aff1a7230 */ /* 0x000fc40000004100 */
[C---:B------:R-:W-:Y:S01]  /*9900*/  FFMA.FTZ R67, R15.reuse, R2, -R70 ;  /* 0x000000020f437223 */ /* 0x040fe20000010846 */
[----:B------:R-:W-:Y:S02]  /*9910*/  HADD2.F32 R25, -RZ, R74.H0_H0 ;  /* 0x2000004aff197230 */ /* 0x000fe40000004100 */
[----:B------:R-:W-:Y:S01]  /*9920*/  FFMA.FTZ R28, R15, R56, R28 ;  /* 0x000000380f1c7223 */ /* 0x000fe2000001001c */
[----:B------:R-:W-:Y:S02]  /*9930*/  HADD2.F32 R3, -RZ, R78.H0_H0 ;  /* 0x2000004eff037230 */ /* 0x000fe40000004100 */
[----:B------:R-:W-:Y:S01]  /*9940*/  FMUL.FTZ R15, R24, R21 ;  /* 0x00000015180f7220 */ /* 0x000fe20000410000 */
[----:B------:R-:W-:Y:S02]  /*9950*/  HADD2.F32 R13, -RZ, R77.H0_H0 ;  /* 0x2000004dff0d7230 */ /* 0x000fe40000004100 */
[----:B------:R-:W-:Y:S01]  /*9960*/  FMUL.FTZ R27, R26, R25 ;  /* 0x000000191a1b7220 */ /* 0x000fe20000410000 */
[----:B------:R-:W-:-:S02]  /*9970*/  HADD2.F32 R12, -RZ, R12.H1_H1 ;  /* 0x3000000cff0c7230 */ /* 0x000fc40000004100 */
[----:B------:R-:W-:Y:S01]  /*9980*/  FMUL.FTZ R24, R24, R3 ;  /* 0x0000000318187220 */ /* 0x000fe20000410000 */
[----:B------:R-:W-:Y:S02]  /*9990*/  HADD2.F32 R14, -RZ, R14.H1_H1 ;  /* 0x3000000eff0e7230 */ /* 0x000fe40000004100 */
[----:B------:R-:W-:Y:S01]  /*99a0*/  FMUL.FTZ R26, R26, R13 ;  /* 0x0000000d1a1a7220 */ /* 0x000fe20000410000 */
[C---:B------:R-:W-:Y:S01]  /*99b0*/  FFMA.FTZ R2, R12.reuse, R3, -R15 ;  /* 0x000000030c027223 */ /* 0x040fe2000001080f */
[----:B------:R-:W-:Y:S01]  /*99c0*/  FFMA.FTZ R21, R12, R21, R24 ;  /* 0x000000150c157223 */ /* 0x000fe20000010018 */
[C---:B------:R-:W-:Y:S01]  /*99d0*/  FFMA.FTZ R3, R14.reuse, R13, -R27 ;  /* 0x0000000d0e037223 */ /* 0x040fe2000001081b */
[----:B------:R-:W-:Y:S01]  /*99e0*/  FFMA.FTZ R55, R14, R25, R26 ;  /* 0x000000190e377223 */ /* 0x000fe2000001001a */
[----:B------:R-:W-:Y:S02]  /*99f0*/  F2FP.F16.F32.PACK_AB R15, R67, R68 ;  /* 0x00000044430f723e */ /* 0x000fe400000000ff */
[----:B------:R-:W-:-:S02]  /*9a00*/  F2FP.F16.F32.PACK_AB R13, R63, R64 ;  /* 0x000000403f0d723e */ /* 0x000fc400000000ff */
[----:B------:R-:W-:Y:S02]  /*9a10*/  F2FP.F16.F32.PACK_AB R12, R2, R61 ;  /* 0x0000003d020c723e */ /* 0x000fe400000000ff */
[----:B------:R-:W-:Y:S02]  /*9a20*/  F2FP.F16.F32.PACK_AB R14, R3, R62 ;  /* 0x0000003e030e723e */ /* 0x000fe400000000ff */
[----:B------:R-:W-:Y:S02]  /*9a30*/  F2FP.F16.F32.PACK_AB R27, R28, R57 ;  /* 0x000000391c1b723e */ /* 0x000fe400000000ff */
[----:B------:R-:W-:Y:S01]  /*9a40*/  F2FP.F16.F32.PACK_AB R25, R65, R66 ;  /* 0x000000424119723e */ /* 0x000fe200000000ff */
[----:B------:R0:W-:Y:S01]  /*9a50*/  STS.128 [R69+0x18400], R12 ;  /* 0x0184000c45007388 */ /* 0x0001e20000000c00 */
[----:B------:R-:W-:Y:S02]  /*9a60*/  F2FP.F16.F32.PACK_AB R24, R21, R60 ;  /* 0x0000003c1518723e */ /* 0x000fe400000000ff */
[----:B------:R-:W-:-:S05]  /*9a70*/  F2FP.F16.F32.PACK_AB R26, R55, R20 ;  /* 0x00000014371a723e */ /* 0x000fca00000000ff */
[----:B------:R0:W-:Y:S02]  /*9a80*/  STS.128 [R71+0x18400], R24 ;  /* 0x0184001847007388 */ /* 0x0001e40000000c00 */
.L_x_3918:
[----:B------:R-:W-:Y:S05]  /*9a90*/  BSYNC B1 ;  /* 0x0000000000017941 */ /* 0x000fea0003800000 */
.L_x_3917:
[----:B------:R-:W-:Y:S01]  /*9aa0*/  PRMT R56, R80, 0x5410, R81 ;  /* 0x0000541050387816 */ /* 0x000fe20000000051 */
[----:B------:R-:W-:Y:S06]  /*9ab0*/  @P0 BRA `(.L_x_3909) ;  /* 0x0000000400600947 */ /* 0x000fec0003800000 */
[----:B------:R-:W2:Y:S01]  /*9ac0*/  LDL R65, [R1+0x468] ;  /* 0x0004680001417983 */ /* 0x000ea20000100800 */
[----:B------:R-:W-:Y:S01]  /*9ad0*/  LOP3.LUT R2, R208, R59, R206, 0x1e, !PT ;  /* 0x0000003bd0027212 */ /* 0x000fe200078e1ece */
[--C-:B------:R-:W-:Y:S01]  /*9ae0*/  HADD2.F32 R21, -RZ, R53.reuse.H1_H1 ;  /* 0x30000035ff157230 */ /* 0x100fe20000004100 */
[----:B------:R-:W-:Y:S01]  /*9af0*/  SHF.R.U64 R62, R8, 0x10, R9 ;  /* 0x00000010083e7819 */ /* 0x000fe20000001209 */
[----:B------:R-:W-:Y:S01]  /*9b00*/  HADD2.F32 R53, -RZ, R53.H0_H0 ;  /* 0x20000035ff357230 */ /* 0x000fe20000004100 */
[--C-:B------:R-:W-:Y:S01]  /*9b10*/  SHF.R.U64 R61, R10, 0x10, R11.reuse ;  /* 0x000000100a3d7819 */ /* 0x100fe2000000120b */
[----:B------:R-:W-:Y:S01]  /*9b20*/  IMAD.IADD R3, R209, 0x1, R2 ;  /* 0x00000001d1037824 */ /* 0x000fe200078e0202 */
[----:B------:R-:W-:Y:S01]  /*9b30*/  SHF.R.U32.HI R59, RZ, 0x10, R11 ;  /* 0x00000010ff3b7819 */ /* 0x000fe2000001160b */
[----:B------:R-:W-:Y:S01]  /*9b40*/  HADD2.F32 R11, -RZ, R79.H1_H1 ;  /* 0x3000004fff0b7230 */ /* 0x000fe20000004100 */
[----:B------:R-:W-:Y:S01]  /*9b50*/  SHF.R.U32.HI R20, RZ, 0x10, R9 ;  /* 0x00000010ff147819 */ /* 0x000fe20000011609 */
[----:B------:R-:W-:Y:S01]  /*9b60*/  IMAD R3, R3, 0x2, R148 ;  /* 0x0000000203037824 */ /* 0x000fe200078e0294 */
[--C-:B------:R-:W-:Y:S01]  /*9b70*/  SHF.R.U32.HI R28, RZ, 0x10, R5.reuse ;  /* 0x00000010ff1c7819 */ /* 0x100fe20000011605 */
[----:B------:R-:W-:Y:S01]  /*9b80*/  HADD2.F32 R58, -RZ, R58.H0_H0 ;  /* 0x2000003aff3a7230 */ /* 0x000fe20000004100 */
[----:B------:R-:W-:Y:S01]  /*9b90*/  SHF.R.U64 R64, R4, 0x10, R5 ;  /* 0x0000001004407819 */ /* 0x000fe20000001205 */
[----:B------:R-:W-:Y:S01]  /*9ba0*/  HADD2.F32 R20, -RZ, R20.H0_H0 ;  /* 0x20000014ff147230 */ /* 0x000fe20000004100 */
[----:B0-----:R-:W0:Y:S01]  /*9bb0*/  LDS.128 R24, [R3+0x18400] ;  /* 0x0184000003187984 */ /* 0x001e220000000c00 */
[----:B------:R-:W-:-:S02]  /*9bc0*/  SHF.R.U64 R63, R6, 0x10, R7 ;  /* 0x00000010063f7819 */ /* 0x000fc40000001207 */
[----:B------:R-:W-:Y:S01]  /*9bd0*/  SHF.R.U32.HI R60, RZ, 0x10, R7 ;  /* 0x00000010ff3c7819 */ /* 0x000fe20000011607 */
[--C-:B0-----:R-:W-:Y:S02]  /*9be0*/  HADD2.F32 R8, -RZ, R25.reuse.H0_H0 ;  /* 0x20000019ff087230 */ /* 0x101fe40000004100 */
[----:B------:R-:W-:Y:S02]  /*9bf0*/  HADD2.F32 R25, -RZ, R25.H1_H1 ;  /* 0x30000019ff197230 */ /* 0x000fe40000004100 */
[----:B------:R-:W-:Y:S02]  /*9c00*/  HADD2.F32 R7, -RZ, R24.H0_H0 ;  /* 0x20000018ff077230 */ /* 0x000fe40000004100 */
[C---:B------:R-:W-:Y:S01]  /*9c10*/  FMUL.FTZ R55, R8.reuse, R21 ;  /* 0x0000001508377220 */ /* 0x040fe20000410000 */
[----:B------:R-:W-:Y:S01]  /*9c20*/  FMUL.FTZ R57, R8, R11 ;  /* 0x0000000b08397220 */ /* 0x000fe20000410000 */
[----:B------:R-:W-:Y:S02]  /*9c30*/  HADD2.F32 R8, -RZ, R28.H0_H0 ;  /* 0x2000001cff087230 */ /* 0x000fe40000004100 */
[----:B------:R-:W-:Y:S01]  /*9c40*/  FMUL.FTZ R28, R25, R20 ;  /* 0x00000014191c7220 */ /* 0x000fe20000410000 */
[----:B------:R-:W-:-:S02]  /*9c50*/  HADD2.F32 R9, -RZ, R26.H0_H0 ;  /* 0x2000001aff097230 */ /* 0x000fc40000004100 */
[--C-:B------:R-:W-:Y:S02]  /*9c60*/  HADD2.F32 R10, -RZ, R27.reuse.H0_H0 ;  /* 0x2000001bff0a7230 */ /* 0x100fe40000004100 */
[----:B------:R-:W-:Y:S02]  /*9c70*/  HADD2.F32 R27, -RZ, R27.H1_H1 ;  /* 0x3000001bff1b7230 */ /* 0x000fe40000004100 */
[----:B------:R-:W-:Y:S02]  /*9c80*/  HADD2.F32 R24, -RZ, R24.H1_H1 ;  /* 0x30000018ff187230 */ /* 0x000fe40000004100 */
[----:B------:R-:W-:Y:S01]  /*9c90*/  HADD2.F32 R26, -RZ, R26.H1_H1 ;  /* 0x3000001aff1a7230 */ /* 0x000fe20000004100 */
[----:B--2---:R-:W0:Y:S02]  /*9ca0*/  LDS.128 R12, [R65+0x18400] ;  /* 0x01840000410c7984 */ /* 0x004e240000000c00 */
[--C-:B0-----:R-:W-:Y:S02]  /*9cb0*/  HADD2.F32 R4, -RZ, R13.reuse.H0_H0 ;  /* 0x2000000dff047230 */ /* 0x101fe40000004100 */
[----:B------:R-:W-:-:S02]  /*9cc0*/  HADD2.F32 R13, -RZ, R13.H1_H1 ;  /* 0x3000000dff0d7230 */ /* 0x000fc40000004100 */
[----:B------:R-:W-:Y:S02]  /*9cd0*/  HADD2.F32 R2, -RZ, R12.H0_H0 ;  /* 0x2000000cff027230 */ /* 0x000fe40000004100 */
[C---:B------:R-:W-:Y:S01]  /*9ce0*/  FFMA.FTZ R55, R4.reuse, R11, -R55 ;  /* 0x0000000b04377223 */ /* 0x040fe20000010837 */
[----:B------:R-:W-:Y:S01]  /*9cf0*/  FFMA.FTZ R57, R4, R21, R57 ;  /* 0x0000001504397223 */ /* 0x000fe20000010039 */
[-C--:B------:R-:W-:Y:S01]  /*9d00*/  FMUL.FTZ R4, R25, R8.reuse ;  /* 0x0000000819047220 */ /* 0x080fe20000410000 */
[----:B------:R-:W-:Y:S01]  /*9d10*/  FMUL.FTZ R11, R7, R53 ;  /* 0x00000035070b7220 */ /* 0x000fe20000410000 */
[----:B------:R-:W-:Y:S01]  /*9d20*/  FFMA.FTZ R54, R13, R8, -R28 ;  /* 0x000000080d367223 */ /* 0x000fe2000001081c */
[----:B------:R-:W-:Y:S01]  /*9d30*/  FMUL.FTZ R28, R7, R58 ;  /* 0x0000003a071c7220 */ /* 0x000fe20000410000 */
[----:B------:R-:W-:Y:S01]  /*9d40*/  FFMA.FTZ R20, R13, R20, R4 ;  /* 0x000000140d147223 */ /* 0x000fe20000010004 */
[----:B------:R-:W-:Y:S02]  /*9d50*/  HADD2.F32 R8, -RZ, R0.H0_H0 ;  /* 0x20000000ff087230 */ /* 0x000fe40000004100 */
[----:B------:R-:W-:Y:S01]  /*9d60*/  FFMA.FTZ R58, R2, R58, -R11 ;  /* 0x0000003a023a7223 */ /* 0x000fe2000001080b */
[----:B------:R-:W-:-:S02]  /*9d70*/  HADD2.F32 R4, -RZ, R56.H0_H0 ;  /* 0x20000038ff047230 */ /* 0x000fc40000004100 */
[----:B------:R-:W-:Y:S01]  /*9d80*/  FFMA.FTZ R28, R2, R53, R28 ;  /* 0x00000035021c7223 */ /* 0x000fe2000001001c */
[----:B------:R-:W-:Y:S02]  /*9d90*/  HADD2.F32 R7, -RZ, R56.H1_H1 ;  /* 0x30000038ff077230 */ /* 0x000fe40000004100 */
[C---:B------:R-:W-:Y:S01]  /*9da0*/  FMUL.FTZ R2, R9.reuse, R8 ;  /* 0x0000000809027220 */ /* 0x040fe20000410000 */
[----:B------:R-:W-:Y:S02]  /*9db0*/  HADD2.F32 R11, -RZ, R0.H1_H1 ;  /* 0x30000000ff0b7230 */ /* 0x000fe40000004100 */
[----:B------:R-:W-:Y:S01]  /*9dc0*/  FMUL.FTZ R56, R9, R4 ;  /* 0x0000000409387220 */ /* 0x000fe20000410000 */
[----:B------:R-:W-:Y:S02]  /*9dd0*/  HADD2.F32 R5, -RZ, R14.H0_H0 ;  /* 0x2000000eff057230 */ /* 0x000fe40000004100 */
[----:B------:R-:W-:Y:S02]  /*9de0*/  HADD2.F32 R6, -RZ, R15.H0_H0 ;  /* 0x2000000fff067230 */ /* 0x000fe40000004100 */
[----:B------:R-:W-:Y:S01]  /*9df0*/  FMUL.FTZ R9, R10, R11 ;  /* 0x0000000b0a097220 */ /* 0x000fe20000410000 */
[----:B------:R-:W-:-:S02]  /*9e00*/  HADD2.F32 R0, -RZ, R60.H0_H0 ;  /* 0x2000003cff007230 */ /* 0x000fc40000004100 */
[-C--:B------:R-:W-:Y:S01]  /*9e10*/  FMUL.FTZ R60, R10, R7.reuse ;  /* 0x000000070a3c7220 */ /* 0x080fe20000410000 */
[C---:B------:R-:W-:Y:S01]  /*9e20*/  FFMA.FTZ R21, R5.reuse, R4, -R2 ;  /* 0x0000000405157223 */ /* 0x040fe20000010802 */
[----:B------:R-:W-:Y:S02]  /*9e30*/  HADD2.F32 R2, -RZ, R59.H0_H0 ;  /* 0x2000003bff027230 */ /* 0x000fe40000004100 */
[C---:B------:R-:W-:Y:S01]  /*9e40*/  FFMA.FTZ R4, R6.reuse, R7, -R9 ;  /* 0x0000000706047223 */ /* 0x040fe20000010809 */
[----:B------:R-:W-:Y:S01]  /*9e50*/  FFMA.FTZ R60, R6, R11, R60 ;  /* 0x0000000b063c7223 */ /* 0x000fe2000001003c */
[----:B------:R-:W-:Y:S01]  /*9e60*/  FFMA.FTZ R10, R5, R8, R56 ;  /* 0x00000008050a7223 */ /* 0x000fe20000010038 */
[----:B------:R-:W-:Y:S02]  /*9e70*/  HADD2.F32 R9, -RZ, R62.H0_H0 ;  /* 0x2000003eff097230 */ /* 0x000fe40000004100 */
[----:B------:R-:W-:Y:S01]  /*9e80*/  FMUL.FTZ R8, R27, R2 ;  /* 0x000000021b087220 */ /* 0x000fe20000410000 */
[----:B------:R-:W-:-:S02]  /*9e90*/  HADD2.F32 R11, -RZ, R61.H0_H0 ;  /* 0x2000003dff0b7230 */ /* 0x000fc40000004100 */
[----:B------:R-:W-:Y:S01]  /*9ea0*/  FMUL.FTZ R6, R27, R0 ;  /* 0x000000001b067220 */ /* 0x000fe20000410000 */
[----:B------:R-:W-:Y:S02]  /*9eb0*/  HADD2.F32 R5, -RZ, R64.H0_H0 ;  /* 0x20000040ff057230 */ /* 0x000fe40000004100 */
[----:B------:R-:W-:Y:S01]  /*9ec0*/  FMUL.FTZ R13, R24, R9 ;  /* 0x00000009180d7220 */ /* 0x000fe20000410000 */
[----:B------:R-:W-:Y:S02]  /*9ed0*/  HADD2.F32 R7, -RZ, R63.H0_H0 ;  /* 0x2000003fff077230 */ /* 0x000fe40000004100 */
[----:B------:R-:W-:Y:S01]  /*9ee0*/  FMUL.FTZ R25, R26, R11 ;  /* 0x0000000b1a197220 */ /* 0x000fe20000410000 */
[----:B------:R-:W-:Y:S02]  /*9ef0*/  HADD2.F32 R15, -RZ, R15.H1_H1 ;  /* 0x3000000fff0f7230 */ /* 0x000fe40000004100 */
[----:B------:R-:W-:Y:S01]  /*9f00*/  FMUL.FTZ R24, R24, R5 ;  /* 0x0000000518187220 */ /* 0x000fe20000410000 */
[----:B------:R-:W-:-:S02]  /*9f10*/  HADD2.F32 R12, -RZ, R12.H1_H1 ;  /* 0x3000000cff0c7230 */ /* 0x000fc40000004100 */
[----:B------:R-:W-:Y:S01]  /*9f20*/  FMUL.FTZ R26, R26, R7 ;  /* 0x000000071a1a7220 */ /* 0x000fe20000410000 */
[----:B------:R-:W-:Y:S02]  /*9f30*/  HADD2.F32 R14, -RZ, R14.H1_H1 ;  /* 0x3000000eff0e7230 */ /* 0x000fe40000004100 */
[C---:B------:R-:W-:Y:S01]  /*9f40*/  FFMA.FTZ R27, R15.reuse, R0, -R8 ;  /* 0x000000000f1b7223 */ /* 0x040fe20000010808 */
[----:B------:R-:W-:Y:S01]  /*9f50*/  FFMA.FTZ R53, R15, R2, R6 ;  /* 0x000000020f357223 */ /* 0x000fe20000010006 */
        /* <DEDUP_REMOVED lines=14> */
.L_x_3909:
[----:B------:R-:W-:Y:S05]  /*a040*/  BSYNC B0 ;  /* 0x0000000000007941 */ /* 0x000fea0003800000 */
.L_x_3895:
[----:B------:R-:W-:Y:S01]  /*a050*/  @!PT LDS RZ, [RZ] ;  /* 0x00000000fffff984 */ /* 0x000fe20000000800 */
[----:B------:R-:W-:Y:S01]  /*a060*/  @!PT LDS RZ, [RZ] ;  /* 0x00000000fffff984 */ /* 0x000fe20000000800 */
[----:B------:R-:W-:Y:S01]  /*a070*/  @!PT LDS RZ, [RZ] ;  /* 0x00000000fffff984 */ /* 0x000fe20000000800 */
[----:B------:R-:W-:Y:S01]  /*a080*/  @!PT LDS RZ, [RZ] ;  /* 0x00000000fffff984 */ /* 0x000fe20000000800 */
[----:B------:R3:W-:Y:S06]  /*a090*/  MEMBAR.ALL.CTA ;  /* 0x0000000000007992 */ /* 0x0007ec0000008000 */
[----:B---3--:R-:W3:Y:S01]  /*a0a0*/  FENCE.VIEW.ASYNC.S ;  /* 0x00000000000073c6 */ /* 0x008ee20000000000 */
[----:B------:R-:W-:Y:S05]  /*a0b0*/  WARPSYNC.ALL ;  /* 0x0000000000007948 */ /* 0x000fea0003800000 */
[----:B---3--:R-:W-:Y:S06]  /*a0c0*/  BAR.SYNC.DEFER_BLOCKING 0xd, 0x100 ;  /* 0x0344000000007b1d */ /* 0x008fec0000010000 */
.L_x_3892:
[----:B012---:R-:W0:Y:S01]  /*a0d0*/  S2R R3, SR_SWINHI ;  /* 0x0000000000037919 */ /* 0x007e220000002f00 */
[----:B------:R-:W-:Y:S01]  /*a0e0*/  IMAD.U32 R0, RZ, RZ, UR37 ;  /* 0x00000025ff007e24 */ /* 0x000fe2000f8e00ff */
[----:B-----5:R-:W-:Y:S01]  /*a0f0*/  MOV R2, UR37 ;  /* 0x0000002500027c02 */ /* 0x020fe20008000f00 */
[----:B------:R-:W-:Y:S01]  /*a100*/  IMAD.U32 R20, RZ, RZ, UR37 ;  /* 0x00000025ff147e24 */ /* 0x000fe2000f8e00ff */
[----:B------:R-:W-:Y:S05]  /*a110*/  WARPSYNC.ALL ;  /* 0x0000000000007948 */ /* 0x000fea0003800000 */
[----:B------:R-:W-:Y:S02]  /*a120*/  IADD3 R2, P0, R2, 0x210, RZ ;  /* 0x0000021002027810 */ /* 0x000fe40007f1e0ff */
[----:B------:R-:W-:-:S02]  /*a130*/  IADD3 R0, P1, R0, 0x420, RZ ;  /* 0x0000042000007810 */ /* 0x000fc40007f3e0ff */
[----:B------:R-:W-:Y:S01]  /*a140*/  IADD3 R20, P2, R20, 0x28, RZ ;  /* 0x0000002814147810 */ /* 0x000fe20007f5e0ff */
[----:B------:R-:W-:-:S04]  /*a150*/  IMAD.X R25, RZ, RZ, UR36, P0 ;  /* 0x00000024ff197e24 */ /* 0x000fc800080e06ff */
[----:B------:R-:W-:Y:S01]  /*a160*/  IMAD.X R21, RZ, RZ, UR36, P2 ;  /* 0x00000024ff157e24 */ /* 0x000fe200090e06ff */
[----:B------:R-:W-:Y:S02]  /*a170*/  MOV R10, R148 ;  /* 0x00000094000a7202 */ /* 0x000fe40000000f00 */
[----:B0-----:R-:W-:Y:S01]  /*a180*/  MOV R11, R3 ;  /* 0x00000003000b7202 */ /* 0x001fe20000000f00 */
[----:B------:R-:W-:Y:S02]  /*a190*/  IMAD.X R3, RZ, RZ, UR36, P1 ;  /* 0x00000024ff037e24 */ /* 0x000fe400088e06ff */
[----:B------:R-:W-:Y:S01]  /*a1a0*/  IMAD.MOV.U32 R4, RZ, RZ, R35 ;  /* 0x000000ffff047224 */ /* 0x000fe200078e0023 */
[----:B------:R-:W-:Y:S01]  /*a1b0*/  MOV R9, R48 ;  /* 0x0000003000097202 */ /* 0x000fe20000000f00 */
[----:B------:R-:W-:Y:S01]  /*a1c0*/  IMAD.MOV.U32 R5, RZ, RZ, R44 ;  /* 0x000000ffff057224 */ /* 0x000fe200078e002c */
[----:B------:R-:W-:Y:S01]  /*a1d0*/  UIADD3 UR4, UP0, UR37, 0x410, URZ ;  /* 0x0000041025047890 */ /* 0x000fe2000ff1e03f */
[----:B------:R-:W-:Y:S01]  /*a1e0*/  IMAD.MOV.U32 R6, RZ, RZ, R38 ;  /* 0x000000ffff067224 */ /* 0x000fe200078e0026 */
[----:B------:R-:W-:Y:S01]  /*a1f0*/  STL.128 [R1+0x170], R16 ;  /* 0x0001701001007387 */ /* 0x000fe20000100c00 */
[----:B------:R-:W-:Y:S01]  /*a200*/  IMAD.MOV.U32 R7, RZ, RZ, R51 ;  /* 0x000000ffff077224 */ /* 0x000fe200078e0033 */
[----:B------:R-:W-:Y:S01]  /*a210*/  UIADD3.X UR5, URZ, UR36, URZ, UP0, !UPT ;  /* 0x000000243f057290 */ /* 0x000fe200087fe43f */
[----:B------:R-:W-:Y:S01]  /*a220*/  IMAD.MOV.U32 R8, RZ, RZ, R37 ;  /* 0x000000ffff087224 */ /* 0x000fe200078e0025 */
[----:B------:R-:W-:Y:S01]  /*a230*/  STL.64 [R1+0x1f0], R32 ;  /* 0x0001f02001007387 */ /* 0x000fe20000100a00 */
[----:B------:R-:W-:-:S02]  /*a240*/  IMAD.MOV.U32 R12, RZ, RZ, R36 ;  /* 0x000000ffff0c7224 */ /* 0x000fc400078e0024 */
[----:B------:R-:W-:Y:S01]  /*a250*/  IMAD.MOV.U32 R13, RZ, RZ, R49 ;  /* 0x000000ffff0d7224 */ /* 0x000fe200078e0031 */
[----:B------:R0:W-:Y:S01]  /*a260*/  STL.128 [R1+0x160], R4 ;  /* 0x0001600401007387 */ /* 0x0001e20000100c00 */
[----:B------:R-:W-:Y:S02]  /*a270*/  IMAD.MOV.U32 R14, RZ, RZ, R47 ;  /* 0x000000ffff0e7224 */ /* 0x000fe400078e002f */
[----:B------:R-:W-:Y:S01]  /*a280*/  IMAD.MOV.U32 R15, RZ, RZ, R46 ;  /* 0x000000ffff0f7224 */ /* 0x000fe200078e002e */
[----:B------:R1:W-:Y:S04]  /*a290*/  STL.128 [R1+0x180], R8 ;  /* 0x0001800801007387 */ /* 0x0003e80000100c00 */
[----:B------:R-:W-:Y:S01]  /*a2a0*/  STL.128 [R1+0x1a0], R12 ;  /* 0x0001a00c01007387 */ /* 0x000fe20000100c00 */
[----:B0-----:R-:W-:-:S02]  /*a2b0*/  IMAD.MOV.U32 R4, RZ, RZ, R31 ;  /* 0x000000ffff047224 */ /* 0x001fc400078e001f */
[----:B------:R-:W-:Y:S02]  /*a2c0*/  IMAD.MOV.U32 R5, RZ, RZ, R52 ;  /* 0x000000ffff057224 */ /* 0x000fe400078e0034 */
[----:B------:R-:W-:Y:S02]  /*a2d0*/  IMAD.MOV.U32 R6, RZ, RZ, R0 ;  /* 0x000000ffff067224 */ /* 0x000fe400078e0000 */
[----:B------:R-:W-:Y:S02]  /*a2e0*/  IMAD.MOV.U32 R7, RZ, RZ, R3 ;  /* 0x000000ffff077224 */ /* 0x000fe400078e0003 */
[----:B------:R-:W-:Y:S02]  /*a2f0*/  IMAD.U32 R0, RZ, RZ, UR40 ;  /* 0x00000028ff007e24 */ /* 0x000fe4000f8e00ff */
[----:B-1----:R-:W-:Y:S01]  /*a300*/  IMAD.U32 R9, RZ, RZ, UR42 ;  /* 0x0000002aff097e24 */ /* 0x002fe2000f8e00ff */
[----:B------:R0:W-:Y:S01]  /*a310*/  STL.128 [R1+0x1c0], R4 ;  /* 0x0001c00401007387 */ /* 0x0001e20000100c00 */
[----:B------:R-:W-:-:S02]  /*a320*/  IMAD.U32 R8, RZ, RZ, UR4 ;  /* 0x00000004ff087e24 */ /* 0x000fc4000f8e00ff */
[----:B------:R-:W-:Y:S02]  /*a330*/  IMAD.U32 R3, RZ, RZ, UR41 ;  /* 0x00000029ff037e24 */ /* 0x000fe4000f8e00ff */
[----:B0-----:R-:W-:Y:S01]  /*a340*/  IMAD.MOV.U32 R4, RZ, RZ, R29 ;  /* 0x000000ffff047224 */ /* 0x001fe200078e001d */
[----:B------:R-:W-:Y:S01]  /*a350*/  MOV R6, R2 ;  /* 0x0000000200067202 */ /* 0x000fe20000000f00 */
[----:B------:R-:W-:Y:S02]  /*a360*/  IMAD.MOV.U32 R5, RZ, RZ, R50 ;  /* 0x000000ffff057224 */ /* 0x000fe400078e0032 */
[----:B------:R-:W-:Y:S02]  /*a370*/  IMAD.MOV.U32 R7, RZ, RZ, R25 ;  /* 0x000000ffff077224 */ /* 0x000fe400078e0019 */
[----:B------:R-:W-:-:S03]  /*a380*/  IMAD.U32 R2, RZ, RZ, UR39 ;  /* 0x00000027ff027e24 */ /* 0x000fc6000f8e00ff */
[----:B------:R0:W-:Y:S04]  /*a390*/  STL.128 [R1+0x1d0], R4 ;  /* 0x0001d00401007387 */ /* 0x0001e80000100c00 */
[----:B------:R-:W-:Y:S01]  /*a3a0*/  STL.64 [R1+0x158], R2 ;  /* 0x0001580201007387 */ /* 0x000fe20000100a00 */
[----:B0-----:R-:W-:Y:S02]  /*a3b0*/  IMAD.MOV.U32 R4, RZ, RZ, R34 ;  /* 0x000000ffff047224 */ /* 0x001fe400078e0022 */
[----:B------:R-:W-:Y:S02]  /*a3c0*/  IMAD.MOV.U32 R5, RZ, RZ, R45 ;  /* 0x000000ffff057224 */ /* 0x000fe400078e002d */
[----:B------:R-:W-:Y:S02]  /*a3d0*/  IMAD.MOV.U32 R6, RZ, RZ, R43 ;  /* 0x000000ffff067224 */ /* 0x000fe400078e002b */
[----:B------:R-:W-:-:S05]  /*a3e0*/  IMAD.MOV.U32 R7, RZ, RZ, R42 ;  /* 0x000000ffff077224 */ /* 0x000fca00078e002a */
[----:B------:R0:W-:Y:S02]  /*a3f0*/  STL.128 [R1+0x1e0], R4 ;  /* 0x0001e00401007387 */ /* 0x0001e40000100c00 */
[----:B0-----:R-:W-:Y:S01]  /*a400*/  IMAD.MOV.U32 R6, RZ, RZ, R20 ;  /* 0x000000ffff067224 */ /* 0x001fe200078e0014 */
[----:B------:R-:W-:Y:S01]  /*a410*/  MOV R7, R21 ;  /* 0x0000001500077202 */ /* 0x000fe20000000f00 */
[----:B------:R-:W-:Y:S02]  /*a420*/  IMAD.MOV.U32 R4, RZ, RZ, R0 ;  /* 0x000000ffff047224 */ /* 0x000fe400078e0000 */
[----:B------:R-:W-:Y:S02]  /*a430*/  IMAD.MOV.U32 R5, RZ, RZ, R9 ;  /* 0x000000ffff057224 */ /* 0x000fe400078e0009 */
[----:B------:R-:W-:Y:S01]  /*a440*/  IMAD.U32 R9, RZ, RZ, UR5 ;  /* 0x00000005ff097e24 */ /* 0x000fe2000f8e00ff */
[----:B------:R-:W-:Y:S01]  /*a450*/  UIADD3 UR5, UR37, 0x158, URZ ;  /* 0x0000015825057890 */ /* 0x000fe2000fffe03f */
[----:B------:R-:W-:Y:S01]  /*a460*/  VIADD R0, R172, 0xffffffff ;  /* 0xffffffffac007836 */ /* 0x000fe20000000000 */
[----:B------:R0:W-:Y:S02]  /*a470*/  STL.128 [R1+0x190], R4 ;  /* 0x0001900401007387 */ /* 0x0001e40000100c00 */
[----:B0-----:R-:W-:-:S02]  /*a480*/  IMAD.MOV.U32 R4, RZ, RZ, R40 ;  /* 0x000000ffff047224 */ /* 0x001fc400078e0028 */
[----:B------:R-:W-:Y:S02]  /*a490*/  IMAD.MOV.U32 R5, RZ, RZ, R39 ;  /* 0x000000ffff057224 */ /* 0x000fe400078e0027 */
[----:B------:R-:W-:Y:S02]  /*a4a0*/  IMAD.MOV.U32 R6, RZ, RZ, R8 ;  /* 0x000000ffff067224 */ /* 0x000fe400078e0008 */
[----:B------:R-:W-:-:S05]  /*a4b0*/  IMAD.MOV.U32 R7, RZ, RZ, R9 ;  /* 0x000000ffff077224 */ /* 0x000fca00078e0009 */
[----:B------:R0:W-:Y:S01]  /*a4c0*/  STL.128 [R1+0x1b0], R4 ;  /* 0x0001b00401007387 */ /* 0x0001e20000100c00 */
[----:B------:R0:W-:Y:S06]  /*a4d0*/  BAR.SYNC.DEFER_BLOCKING R213, 0x100 ;  /* 0x000400d50000751d */ /* 0x0001ec0000010000 */
[----:B0-----:R-:W-:Y:S05]  /*a4e0*/  CALL.REL.NOINC `($_ZN7cutlass13device_kernelIN5flash11enable_sm90INS1_16FlashAttnFwdSm90INS1_25CollectiveMainloopFwdSm90ILi2EN4cute5tupleIJNS5_1CILi1EEES8_S8_EEENS6_IJNS7_ILi128EEENS7_ILi96EEENS7_ILi64EEEEEELi256ENS_6half_tEfNS_4arch4Sm90ELb0ELb1ELb1ELb1ELb1ELb1ELb1ELb1ELb0ELb1ELb0ELb0EEENS1_21CollectiveEpilogueFwdINS6_IJSA_NS7_ILi256EEESB_EEES9_SE_SG_Li256ELb1ELb1ELb0ELb0EEENS1_36VarlenDynamicPersistentTileSchedulerILi128ELi96ELi256ELi128ELb0ELb1ELb1ELb1ELb0ELb1EEEEEEEEEvNT_6ParamsE$_ZZN5flash25CollectiveMainloopFwdSm90ILi2EN4cute5tupleIJNS1_1CILi1EEES4_S4_EEENS2_IJNS3_ILi128EEENS3_ILi96EEENS3_ILi64EEEEEELi256EN7cutlass6half_tEfNSA_4arch4Sm90ELb0ELb1ELb1ELb1ELb1ELb1ELb1ELb1ELb0ELb1ELb0ELb0EE3mmaINS_16FlashAttnFwdSm90ISE_NS_21CollectiveEpilogueFwdINS2_IJS6_NS3_ILi256EEES7_EEES5_SB_SD_Li256ELb1ELb1ELb0ELb0EEENS_36VarlenDynamicPersistentTileSchedulerILi128ELi96ELi256ELi128ELb0ELb1ELb1ELb1ELb0ELb1EEEE13SharedStorageENS1_6TensorINS1_11ArrayEngineIfLm128EEENS1_6LayoutINS2_IJNS2_IJNS3_ILi2EEEST_NS3_ILi32EEEEEES4_S4_EEENS2_IJNS2_IJS4_ST_NS3_ILi4EEEEEENS3_ILi0EEESZ_EEEEEEENS_7SoftmaxILi2ELi0EEEEEbRKNSE_6ParamsENSA_13PipelineAsyncILi2EEES19_RNSA_13PipelineStateILj2EEERT0_RT1_iRiRKNS_16SeqlenInfoQKNewKILb1ELb1EEENS2_IJiiiiEEERT_ENKUliT_T0_T1_E_clIZSF_ISO_S12_S14_EbS17_S19_S19_S1C_S1E_S1G_iS1H_S1L_S1M_S1O_EUlRS1P_iE0_NS3_ILb1EEES1W_EEDaiS1P_S1Q_S1R_) ;  /* 0x0000032c000c7944 */ /* 0x001fea0003c00000 */
[----:B------:R-:W2:Y:S01]  /*a4f0*/  LDL R2, [R1+0x50] ;  /* 0x0000500001027983 */ /* 0x000ea20000100800 */
[----:B------:R-:W0:Y:S08]  /*a500*/  LDC R0, c[0x0][0x448] ;  /* 0x00011200ff007b82 */ /* 0x000e300000000800 */
[----:B------:R-:W1:Y:S01]  /*a510*/  LDC.64 R6, c[0x0][0xad8] ;  /* 0x0002b600ff067b82 */ /* 0x000e620000000a00 */
[----:B0-----:R-:W-:-:S13]  /*a520*/  ISETP.NE.AND P0, PT, R0, 0x1, PT ;  /* 0x000000010000780c */ /* 0x001fda0003f05270 */
[----:B------:R-:W0:Y:S08]  /*a530*/  @P0 LDC R3, c[0x0][0x44c] ;  /* 0x00011300ff030b82 */ /* 0x000e300000000800 */
[----:B------:R-:W3:Y:S01]  /*a540*/  @P0 LDC R4, c[0x0][0x450] ;  /* 0x00011400ff040b82 */ /* 0x000ee20000000800 */
[----:B--2---:R-:W-:-:S04]  /*a550*/  IMAD.SHL.U32 R2, R2, 0x80, RZ ;  /* 0x0000008002027824 */ /* 0x004fc800078e00ff */
[----:B0-----:R-:W-:Y:S01]  /*a560*/  @P0 IMAD.HI.U32 R3, R2, R3, RZ ;  /* 0x0000000302030227 */ /* 0x001fe200078e00ff */
[----:B------:R-:W-:-:S04]  /*a570*/  MOV R0, R2 ;  /* 0x0000000200007202 */ /* 0x000fc80000000f00 */
[----:B---3--:R-:W-:Y:S02]  /*a580*/  @P0 SHF.R.U32.HI R0, RZ, R4, R3 ;  /* 0x00000004ff000219 */ /* 0x008fe40000011603 */
[----:B-1----:R-:W-:-:S03]  /*a590*/  ISETP.GE.AND P0, PT, R7, 0x1, PT ;  /* 0x000000010700780c */ /* 0x002fc60003f06270 */
[----:B------:R-:W-:Y:S02]  /*a5a0*/  IMAD.IADD R173, R173, 0x1, R0 ;  /* 0x00000001adad7824 */ /* 0x000fe400078e0200 */
[----:B------:R-:W-:Y:S02]  /*a5b0*/  VIADD R0, R172, 0xfffffffe ;  /* 0xfffffffeac007836 */ /* 0x000fe40000000000 */
[----:B------:R-:W-:-:S06]  /*a5c0*/  IMAD.IADD R6, R173, 0x1, R6 ;  /* 0x00000001ad067824 */ /* 0x000fcc00078e0206 */
[----:B------:R-:W-:Y:S05]  /*a5d0*/  @!P0 BRA `(.L_x_3919) ;  /* 0x0000000000488947 */ /* 0x000fea0003800000 */
        /* <DEDUP_REMOVED lines=11> */
.L_x_3921:
[----:B------:R-:W-:-:S13]  /*a690*/  ISETP.NE.AND P0, PT, R7, 0x1, PT ;  /* 0x000000010700780c */ /* 0x000fda0003f05270 */
[----:B------:R-:W0:Y:S02]  /*a6a0*/  @P0 LDC.64 R4, c[0x0][0xae0] ;  /* 0x0002b800ff040b82 */ /* 0x000e240000000a00 */
[----:B0-----:R-:W-:-:S05]  /*a6b0*/  @P0 IMAD.HI.U32 R4, R3, R4, RZ ;  /* 0x0000000403040227 */ /* 0x001fca00078e00ff */
[----:B------:R-:W-:-:S07]  /*a6c0*/  @P0 SHF.R.U32.HI R3, RZ, R5, R4 ;  /* 0x00000005ff030219 */ /* 0x000fce0000011604 */
.L_x_3922:
[----:B------:R-:W-:Y:S05]  /*a6d0*/  BSYNC B0 ;  /* 0x0000000000007941 */ /* 0x000fea0003800000 */
.L_x_3920:
[----:B------:R-:W-:-:S05]  /*a6e0*/  IMAD R3, R3, R7, R7 ;  /* 0x0000000703037224 */ /* 0x000fca00078e0207 */
[----:B------:R-:W-:-:S07]  /*a6f0*/  VIMNMX R6, R6, R3, PT ;  /* 0x0000000306067248 */ /* 0x000fce0003fe0100 */
.L_x_3919:
[----:B------:R-:W-:-:S05]  /*a700*/  IMAD.HI R6, R6, 0x2aaaaaab, RZ ;  /* 0x2aaaaaab06067827 */ /* 0x000fca00078e02ff */
[----:B------:R-:W-:-:S04]  /*a710*/  SHF.R.U32.HI R3, RZ, 0x1f, R6 ;  /* 0x0000001fff037819 */ /* 0x000fc80000011606 */
[----:B------:R-:W-:-:S04]  /*a720*/  LEA.HI.SX32 R3, R6, R3, 0x1c ;  /* 0x0000000306037211 */ /* 0x000fc800078fe2ff */
[----:B------:R-:W-:-:S04]  /*a730*/  VIMNMX R3, R190, R3, !PT ;  /* 0x00000003be037248 */ /* 0x000fc80007fe0100 */
[----:B------:R-:W-:-:S13]  /*a740*/  ISETP.GE.AND P0, PT, R0, R3, PT ;  /* 0x000000030000720c */ /* 0x000fda0003f06270 */
[----:B------:R-:W-:Y:S05]  /*a750*/  @!P0 BRA `(.L_x_3923) ;  /* 0x000000b000908947 */ /* 0x000fea0003800000 */
.L_x_3952:
[----:B------:R-:W2:Y:S04]  /*a760*/  LDL R4, [R1+0x1f8] ;  /* 0x0001f80001047983 */ /* 0x000ea80000100800 */
[----:B0-----:R-:W3:Y:S01]  /*a770*/  LDL R2, [R1+0x200] ;  /* 0x0002000001027983 */ /* 0x001ee20000100800 */
[----:B--2---:R-:W-:-:S05]  /*a780*/  VIADD R4, R4, 0x1 ;  /* 0x0000000104047836 */ /* 0x004fca0000000000 */
[----:B------:R-:W-:-:S13]  /*a790*/  ISETP.NE.AND P0, PT, R4, 0x2, PT ;  /* 0x000000020400780c */ /* 0x000fda0003f05270 */
[----:B------:R0:W5:Y:S04]  /*a7a0*/  @P0 LDL R6, [R1+0x1fc] ;  /* 0x0001fc0001060983 */ /* 0x0001680000100800 */
[----:B------:R-:W2:Y:S01]  /*a7b0*/  @!P0 LDL R5, [R1+0x1fc] ;  /* 0x0001fc0001058983 */ /* 0x000ea20000100800 */
[----:B---3--:R-:W-:-:S03]  /*a7c0*/  VIADD R2, R2, 0x1 ;  /* 0x0000000102027836 */ /* 0x008fc60000000000 */
[----:B------:R1:W-:Y:S04]  /*a7d0*/  STL [R1+0x1f8], R4 ;  /* 0x0001f80401007387 */ /* 0x0003e80000100800 */
[----:B------:R0:W-:Y:S04]  /*a7e0*/  STL [R1+0x200], R2 ;  /* 0x0002000201007387 */ /* 0x0001e80000100800 */
[----:B------:R0:W-:Y:S01]  /*a7f0*/  @!P0 STL [R1+0x1f8], RZ ;  /* 0x0001f8ff01008387 */ /* 0x0001e20000100800 */
[----:B--2---:R-:W-:-:S05]  /*a800*/  @!P0 LOP3.LUT R6, R5, 0x1, RZ, 0x3c, !PT ;  /* 0x0000000105068812 */ /* 0x004fca00078e3cff */
[----:B------:R0:W-:Y:S04]  /*a810*/  @!P0 STL [R1+0x1fc], R6 ;  /* 0x0001fc0601008387 */ /* 0x0001e80000100800 */
[----:B------:R-:W2:Y:S01]  /*a820*/  LD.E R5, desc[UR44][R16.64] ;  /* 0x0000002c10057980 */ /* 0x000ea2000c101900 */
[----:B------:R-:W-:Y:S05]  /*a830*/  YIELD ;  /* 0x0000000000007946 */ /* 0x000fea0003800000 */
[----:B------:R-:W-:Y:S01]  /*a840*/  BSSY B0, `(.L_x_3924) ;  /* 0x0000006000007945 */ /* 0x000fe20003800000 */
[----:B-1----:R-:W-:Y:S01]  /*a850*/  @!P0 IMAD.MOV.U32 R4, RZ, RZ, RZ ;  /* 0x000000ffff048224 */ /* 0x002fe200078e00ff */
[----:B--2---:R-:W-:-:S04]  /*a860*/  LOP3.LUT R5, R5, 0x1, RZ, 0xfc, !PT ;  /* 0x0000000105057812 */ /* 0x004fc800078efcff */
[----:B------:R-:W-:-:S13]  /*a870*/  ISETP.NE.AND P1, PT, R5, 0x3, PT ;  /* 0x000000030500780c */ /* 0x000fda0003f25270 */
[----:B0-----:R-:W-:Y:S05]  /*a880*/  @!P1 BRA `(.L_x_3925) ;  /* 0x0000000000049947 */ /* 0x001fea0003800000 */
[----:B------:R-:W-:Y:S01]  /*a890*/  BPT.TRAP 0x1 ;  /* 0x000000040000795c */ /* 0x000fe20000300000 */
.L_x_3925:
[----:B------:R-:W-:Y:S05]  /*a8a0*/  BSYNC B0 ;  /* 0x0000000000007941 */ /* 0x000fea0003800000 */
.L_x_3924:
[----:B------:R-:W2:Y:S01]  /*a8b0*/  LD.E.64 R8, desc[UR44][R16.64+0x18] ;  /* 0x0000182c10087980 */ /* 0x000ea2000c101b00 */
[----:B-----5:R-:W-:Y:S02]  /*a8c0*/  SHF.L.U32 R5, R6, 0x1f, RZ ;  /* 0x0000001f06057819 */ /* 0x020fe400000006ff */
[----:B--2---:R-:W-:-:S05]  /*a8d0*/  MOV R9, R8 ;  /* 0x0000000800097202 */ /* 0x004fca0000000f00 */
[----:B------:R-:W-:-:S04]  /*a8e0*/  IMAD R4, R4, 0x8, R9 ;  /* 0x0000000804047824 */ /* 0x000fc800078e0209 */
[----:B------:R0:W1:Y:S01]  /*a8f0*/  SYNCS.PHASECHK.TRANS64.TRYWAIT P0, [R4+URZ], R5 ;  /* 0x00000005040075a7 */ /* 0x000062000800017f */
[----:B------:R-:W2:Y:S04]  /*a900*/  LD.E R2, desc[UR44][R16.64] ;  /* 0x0000002c10027980 */ /* 0x000ea8000c101900 */
[----:B------:R0:W5:Y:S01]  /*a910*/  LDL.64 R6, [R1+0x1f8] ;  /* 0x0001f80001067983 */ /* 0x0001620000100a00 */
[----:B------:R-:W-:Y:S01]  /*a920*/  BSSY B0, `(.L_x_3926) ;  /* 0x0000005000007945 */ /* 0x000fe20003800000 */
[----:B--2---:R-:W-:-:S04]  /*a930*/  LOP3.LUT R2, R2, 0x1, RZ, 0xfc, !PT ;  /* 0x0000000102027812 */ /* 0x004fc800078efcff */
[----:B------:R-:W-:-:S13]  /*a940*/  ISETP.NE.AND P1, PT, R2, 0x3, PT ;  /* 0x000000030200780c */ /* 0x000fda0003f25270 */
[----:B01----:R-:W-:Y:S05]  /*a950*/  @!P1 BRA `(.L_x_3927) ;  /* 0x0000000000049947 */ /* 0x003fea0003800000 */
[----:B------:R-:W-:Y:S01]  /*a960*/  BPT.TRAP 0x1 ;  /* 0x000000040000795c */ /* 0x000fe20000300000 */
.L_x_3927:
[----:B------:R-:W-:Y:S05]  /*a970*/  BSYNC B0 ;  /* 0x0000000000007941 */ /* 0x000fea0003800000 */
.L_x_3926:
        /* <DEDUP_REMOVED lines=8> */
.L_x_3929:
[----:B------:R-:W-:Y:S05]  /*aa00*/  BSYNC B0 ;  /* 0x0000000000007941 */ /* 0x000fea0003800000 */
.L_x_3928:
[----:B------:R-:W2:Y:S04]  /*aa10*/  LDL R15, [R1+0x1f8] ;  /* 0x0001f800010f7983 */ /* 0x000ea80000100800 */
[----:B------:R-:W2:Y:S01]  /*aa20*/  LDL.64 R4, [R1+0x80] ;  /* 0x0000800001047983 */ /* 0x000ea20000100a00 */
[----:B------:R-:W-:Y:S05]  /*aa30*/  WARPSYNC.ALL ;  /* 0x0000000000007948 */ /* 0x000fea0003800000 */
[----:B------:R1:W-:Y:S04]  /*aa40*/  STL [R1+0x60], RZ ;  /* 0x000060ff01007387 */ /* 0x0003e80000100800 */
[----:B0----5:R-:W3:Y:S01]  /*aa50*/  LD.E.64 R6, desc[UR44][R16.64+0x78] ;  /* 0x0000782c10067980 */ /* 0x021ee2000c101b00 */
[----:B------:R-:W-:-:S05]  /*aa60*/  MOV R2, 0x1 ;  /* 0x0000000100027802 */ /* 0x000fca0000000f00 */
[----:B------:R1:W-:Y:S04]  /*aa70*/  STL [R1+0x60], R2 ;  /* 0x0000600201007387 */ /* 0x0003e80000100800 */
[----:B------:R-:W4:Y:S04]  /*aa80*/  LD.E.64 R8, desc[UR44][R16.64+0x78] ;  /* 0x0000782c10087980 */ /* 0x000f28000c101b00 */
[----:B------:R1:W-:Y:S04]  /*aa90*/  STL [R1+0x60], R2 ;  /* 0x0000600201007387 */ /* 0x0003e80000100800 */
[----:B------:R-:W4:Y:S01]  /*aaa0*/  LD.E.64 R10, desc[UR44][R16.64+0x78] ;  /* 0x0000782c100a7980 */ /* 0x000f22000c101b00 */
[----:B--2---:R-:W-:Y:S01]  /*aab0*/  IMAD R4, R15, 0x300, R4 ;  /* 0x000003000f047824 */ /* 0x004fe200078e0204 */
[----:B------:R-:W-:-:S02]  /*aac0*/  R2UR UR7, R5 ;  /* 0x00000000050772ca */ /* 0x000fc400000e0000 */
[----:B------:R1:W-:Y:S02]  /*aad0*/  STL [R1+0x60], R2 ;  /* 0x0000600201007387 */ /* 0x0003e40000100800 */
[----:B------:R-:W-:Y:S02]  /*aae0*/  R2UR UR6, R4 ;  /* 0x00000000040672ca */ /* 0x000fe400000e0000 */
[----:B------:R-:W2:Y:S01]  /*aaf0*/  LD.E.64 R12, desc[UR44][R16.64+0x78] ;  /* 0x0000782c100c7980 */ /* 0x000ea2000c101b00 */
[----:B------:R-:W-:-:S03]  /*ab00*/  WARPGROUP.ARRIVE ;  /* 0x00000000000079c5 */ /* 0x000fc60000000000 */
[----:B------:R1:W-:Y:S04]  /*ab10*/  STL [R1+0x60], R2 ;  /* 0x0000600201007387 */ /* 0x0003e80000100800 */
[----:B------:R1:W5:Y:S01]  /*ab20*/  LDL.64 R14, [R1+0x1f8] ;  /* 0x0001f800010e7983 */ /* 0x0003620000100a00 */
[----:B---3--:R-:W-:Y:S02]  /*ab30*/  R2UR UR4, R6 ;  /* 0x00000000060472ca */ /* 0x008fe400000e0000 */
        /* <DEDUP_REMOVED lines=36> */
[----:B-1----:R-:W-:Y:S05]  /*ad80*/  @!P0 BRA `(.L_x_3932) ;  /* 0x0000000000048947 */ /* 0x002fea0003800000 */
[----:B------:R-:W-:Y:S01]  /*ad90*/  BPT.TRAP 0x1 ;  /* 0x000000040000795c */ /* 0x000fe20000300000 */
.L_x_3932:
[----:B------:R-:W-:Y:S05]  /*ada0*/  BSYNC B0 ;  /* 0x0000000000007941 */ /* 0x000fea0003800000 */
.L_x_3931:
        /* <DEDUP_REMOVED lines=11> */
.L_x_3934:
[----:B------:R-:W-:Y:S05]  /*ae60*/  BSYNC B0 ;  /* 0x0000000000007941 */ /* 0x000fea0003800000 */
.L_x_3933:
[----:B------:R-:W-:Y:S04]  /*ae70*/  BSSY B0, `(.L_x_3935) ;  /* 0x0000007000007945 */ /* 0x000fe80003800000 */
[----:B------:R-:W-:Y:S05]  /*ae80*/  @P0 BRA `(.L_x_3936) ;  /* 0x0000000000140947 */ /* 0x000fea0003800000 */
[----:B------:R-:W2:Y:S02]  /*ae90*/  LD.E.64 R4, desc[UR44][R16.64+0x40] ;  /* 0x0000402c10047980 */ /* 0x000ea4000c101b00 */
[----:B--2---:R-:W-:-:S05]  /*aea0*/  MOV R5, R4 ;  /* 0x0000000400057202 */ /* 0x004fca0000000f00 */
[----:B------:R-:W-:-:S04]  /*aeb0*/  IMAD R14, R14, 0x8, R5 ;  /* 0x000000080e0e7824 */ /* 0x000fc800078e0205 */
[----:B------:R-:W0:Y:S02]  /*aec0*/  SYNCS.PHASECHK.TRANS64.TRYWAIT P0, [R14+URZ], R15 ;  /* 0x0000000f0e0075a7 */ /* 0x000e24000800017f */
[----:B0-----:R-:W-:Y:S05]  /*aed0*/  @!P0 BRA `(.L_x_3937) ;  /* 0x000002d400248947 */ /* 0x001fea0003800000 */
.L_x_3936:
[----:B------:R-:W-:Y:S05]  /*aee0*/  BSYNC B0 ;  /* 0x0000000000007941 */ /* 0x000fea0003800000 */
.L_x_3935:
[----:B------:R-:W2:Y:S04]  /*aef0*/  LDL R9, [R1+0x1f8] ;  /* 0x0001f80001097983 */ /* 0x000ea80000100800 */
[----:B------:R-:W2:Y:S04]  /*af00*/  LDL.64 R4, [R1+0xf8] ;  /* 0x0000f80001047983 */ /* 0x000ea80000100a00 */
[----:B------:R-:W3:Y:S04]  /*af10*/  LDL R8, [R1+0x70] ;  /* 0x0000700001087983 */ /* 0x000ee80000100800 */
[----:B------:R-:W4:Y:S04]  /*af20*/  LDL.64 R6, [R1+0xf0] ;  /* 0x0000f00001067983 */ /* 0x000f280000100a00 */
[----:B------:R-:W4:Y:S04]  /*af30*/  LDL.64 R10, [R1+0xf0] ;  /* 0x0000f000010a7983 */ /* 0x000f280000100a00 */
[----:B------:R-:W4:Y:S04]  /*af40*/  LDL.64 R12, [R1+0xf0] ;  /* 0x0000f000010c7983 */ /* 0x000f280000100a00 */
[----:B0-----:R-:W4:Y:S01]  /*af50*/  LDL.64 R14, [R1+0xf0] ;  /* 0x0000f000010e7983 */ /* 0x001f220000100a00 */
[----:B------:R-:W-:Y:S05]  /*af60*/  WARPSYNC.ALL ;  /* 0x0000000000007948 */ /* 0x000fea0003800000 */
[----:B------:R-:W-:Y:S01]  /*af70*/  WARPGROUP.ARRIVE ;  /* 0x00000000000079c5 */ /* 0x000fe20000000000 */
[----:B--2---:R-:W-:Y:S01]  /*af80*/  IMAD R4, R9, 0xc00, R4 ;  /* 0x00000c0009047824 */ /* 0x004fe200078e0204 */
[----:B------:R-:W-:-:S02]  /*af90*/  R2UR UR7, R5 ;  /* 0x00000000050772ca */ /* 0x000fc400000e0000 */
[----:B---3--:R-:W-:Y:S02]  /*afa0*/  ISETP.NE.U32.AND P0, PT, R8, RZ, PT ;  /* 0x000000ff0800720c */ /* 0x008fe40003f05070 */
[----:B------:R-:W-:Y:S01]  /*afb0*/  R2UR UR6, R4 ;  /* 0x00000000040672ca */ /* 0x000fe200000e0000 */
[----:B------:R-:W2:Y:S01]  /*afc0*/  LDL.64 R8, [R1+0xf0] ;  /* 0x0000f00001087983 */ /* 0x000ea20000100a00 */
[----:B----4-:R-:W-:Y:S02]  /*afd0*/  R2UR UR4, R6 ;  /* 0x00000000060472ca */ /* 0x010fe400000e0000 */
[----:B------:R-:W-:-:S07]  /*afe0*/  R2UR UR5, R7 ;  /* 0x00000000070572ca */ /* 0x000fce00000e0000 */
[----:B------:R-:W-:-:S06]  /*aff0*/  VOTEU.ANY UP0, P0 ;  /* 0x00000000003f7886 */ /* 0x000fcc0000000100 */
[----:B------:R-:W-:Y:S01]  /*b000*/  HGMMA.64x96x16.F32 R24, gdesc[UR4], R24, UP0, gsb0 ;  /* 0x01600000041879f0 */ /* 0x000fe2000b800818 */
[----:B------:R-:W-:Y:S01]  /*b010*/  VIADD R6, R4, 0x2 ;  /* 0x0000000204067836 */ /* 0x000fe20000000000 */
[----:B------:R-:W-:Y:S01]  /*b020*/  IADD3 R10, R10, 0x2, RZ ;  /* 0x000000020a0a7810 */ /* 0x000fe20007ffe0ff */
[----:B------:R-:W-:Y:S01]  /*b030*/  IMAD.MOV.U32 R7, RZ, RZ, R5 ;  /* 0x000000ffff077224 */ /* 0x000fe200078e0005 */
[----:B------:R-:W-:Y:S02]  /*b040*/  R2UR UR5, R11 ;  /* 0x000000000b0572ca */ /* 0x000fe400000e0000 */
[----:B------:R-:W-:Y:S02]  /*b050*/  R2UR UR6, R6 ;  /* 0x00000000060672ca */ /* 0x000fe400000e0000 */
[----:B------:R-:W-:Y:S02]  /*b060*/  R2UR UR7, R7 ;  /* 0x00000000070772ca */ /* 0x000fe400000e0000 */
[----:B------:R-:W-:-:S02]  /*b070*/  R2UR UR4, R10 ;  /* 0x000000000a0472ca */ /* 0x000fc400000e0000 */
[----:B------:R-:W3:Y:S01]  /*b080*/  LDL.64 R10, [R1+0xf0] ;  /* 0x0000f000010a7983 */ /* 0x000ee20000100a00 */
        /* <DEDUP_REMOVED lines=26> */
[----:B--2---:R-:W-:Y:S01]  /*b230*/  VIADD R8, R8, 0x400 ;  /* 0x0000040008087836 */ /* 0x004fe20000000000 */
[----:B------:R-:W-:Y:S02]  /*b240*/  MOV R7, R5 ;  /* 0x0000000500077202 */ /* 0x000fe40000000f00 */
        /* <DEDUP_REMOVED lines=42> */
[----:B------:R-:W-:Y:S01]  /*b4f0*/  IMAD.MOV.U32 R7, RZ, RZ, R5 ;  /* 0x000000ffff077224 */ /* 0x000fe200078e0005 */
[----:B------:R-:W-:Y:S02]  /*b500*/  IADD3 R6, R4, 0x600, RZ ;  /* 0x0000060004067810 */ /* 0x000fe40007ffe0ff */
        /* <DEDUP_REMOVED lines=42> */
[----:B------:R-:W-:Y:S01]  /*b7b0*/  IMAD.MOV.U32 R7, RZ, RZ, R5 ;  /* 0x000000ffff077224 */ /* 0x000fe200078e0005 */
[----:B--2---:R-:W-:Y:S02]  /*b7c0*/  IADD3 R8, R8, 0xc00, RZ ;  /* 0x00000c0008087810 */ /* 0x004fe40007ffe0ff */
        /* <DEDUP_REMOVED lines=14> */
[----:B----4-:R-:W-:Y:S02]  /*b8b0*/  VIADD R12, R12, 0xc04 ;  /* 0x00000c040c0c7836 */ /* 0x010fe40000000000 */
[----:B------:R-:W-:-:S02]  /*b8c0*/  VIADD R6, R4, 0x904 ;  /* 0x0000090404067836 */ /* 0x000fc40000000000 */
        /* <DEDUP_REMOVED lines=17> */
[----:B------:R-:W0:Y:S01]  /*b9e0*/  S2R R18, SR_TID.X ;  /* 0x0000000000127919 */ /* 0x000e220000002100 */
[----:B------:R1:W-:Y:S04]  /*b9f0*/  STL [R1+0x70], R2 ;  /* 0x0000700201007387 */ /* 0x0003e80000100800 */
[----:B------:R1:W-:Y:S01]  /*ba00*/  STL [R1+0x70], R2 ;  /* 0x0000700201007387 */ /* 0x0003e20000100800 */
[----:B------:R-:W-:-:S02]  /*ba10*/  WARPGROUP.DEPBAR.LE gsb0, 0x0 ;  /* 0x00008000000079c5 */ /* 0x000fc40000010000 */
[----:B------:R-:W-:Y:S01]  /*ba20*/  WARPGROUP.ARRIVE ;  /* 0x00000000000079c5 */ /* 0x000fe20000000000 */
[----:B------:R1:W5:Y:S05]  /*ba30*/  LDL R4, [R1+0x1f8] ;  /* 0x0001f80001047983 */ /* 0x00036a0000100800 */
[----:B------:R-:W-:Y:S01]  /*ba40*/  HGMMA.64x96x16.F32 R24, gdesc[UR4], R24, gsb0 ;  /* 0x01600000041879f0 */ /* 0x000fe20008000818 */
[----:B------:R1:W-:Y:S01]  /*ba50*/  STL [R1+0x70], R2 ;  /* 0x0000700201007387 */ /* 0x0003e20000100800 */
[----:B0-----:R-:W-:-:S03]  /*ba60*/  SHF.R.U32.HI R18, RZ, 0x7, R18 ;  /* 0x00000007ff127819 */ /* 0x001fc60000011612 */
[----:B------:R1:W-:Y:S04]  /*ba70*/  STL [R1+0x70], R2 ;  /* 0x0000700201007387 */ /* 0x0003e80000100800 */
[----:B------:R1:W-:Y:S04]  /*ba80*/  STL [R1+0x70], R2 ;  /* 0x0000700201007387 */ /* 0x0003e80000100800 */
[----:B------:R1:W-:Y:S04]  /*ba90*/  STL [R1+0x70], R2 ;  /* 0x0000700201007387 */ /* 0x0003e80000100800 */
[----:B------:R1:W-:Y:S01]  /*baa0*/  STL [R1+0x70], R2 ;  /* 0x0000700201007387 */ /* 0x0003e20000100800 */
[----:B------:R-:W-:-:S03]  /*bab0*/  IADD3 R6, -R18, 0xb, RZ ;  /* 0x0000000b12067810 */ /* 0x000fc60007ffe1ff */
        /* <DEDUP_REMOVED lines=11> */
[----:B------:R-:W2:Y:S01]  /*bb70*/  LD.E R5, desc[UR44][R16.64] ;  /* 0x0000002c10057980 */ /* 0x000ea2000c101900 */
[----:B------:R-:W-:Y:S01]  /*bb80*/  BSSY B0, `(.L_x_3938) ;  /* 0x0000005000007945 */ /* 0x000fe20003800000 */
[----:B--2---:R-:W-:-:S04]  /*bb90*/  LOP3.LUT R5, R5, 0x1, RZ, 0xfc, !PT ;  /* 0x0000000105057812 */ /* 0x004fc800078efcff */
[----:B------:R-:W-:-:S13]  /*bba0*/  ISETP.NE.AND P0, PT, R5, 0x3, PT ;  /* 0x000000030500780c */ /* 0x000fda0003f05270 */
[----:B-1----:R-:W-:Y:S05]  /*bbb0*/  @!P0 BRA `(.L_x_3939) ;  /* 0x0000000000048947 */ /* 0x002fea0003800000 */
[----:B------:R-:W-:Y:S01]  /*bbc0*/  BPT.TRAP 0x1 ;  /* 0x000000040000795c */ /* 0x000fe20000300000 */
.L_x_3939:
[----:B------:R-:W-:Y:S05]  /*bbd0*/  BSYNC B0 ;  /* 0x0000000000007941 */ /* 0x000fea0003800000 */
.L_x_3938:
[----:B------:R-:W2:Y:S04]  /*bbe0*/  LD.E.64 R6, desc[UR44][R16.64+0x20] ;  /* 0x0000202c10067980 */ /* 0x000ea8000c101b00 */
[----:B------:R-:W3:Y:S01]  /*bbf0*/  LD.E R5, desc[UR44][R16.64+0xc] ;  /* 0x00000c2c10057980 */ /* 0x000ee2000c101900 */
[----:B--2---:R-:W-:-:S04]  /*bc00*/  MOV R7, R6 ;  /* 0x0000000600077202 */ /* 0x004fc80000000f00 */
[----:B-----5:R-:W-:-:S04]  /*bc10*/  LEA R4, R4, R7, 0x3 ;  /* 0x0000000704047211 */ /* 0x020fc800078e18ff */
[----:B---3--:R-:W-:-:S04]  /*bc20*/  PRMT R4, R5, 0x654, R4 ;  /* 0x0000065405047816 */ /* 0x008fc80000000004 */
[----:B------:R0:W-:Y:S01]  /*bc30*/  SYNCS.ARRIVE.TRANS64.RED.A1T0 RZ, [R4+URZ], RZ ;  /* 0x000000ff04ff79a7 */ /* 0x0001e2000810043f */
[----:B------:R-:W2:Y:S04]  /*bc40*/  LDL.64 R18, [R1+0x150] ;  /* 0x0001500001127983 */ /* 0x000ea80000100a00 */
[----:B------:R-:W3:Y:S04]  /*bc50*/  LDL R73, [R1+0x11c] ;  /* 0x00011c0001497983 */ /* 0x000ee80000100800 */
[----:B------:R-:W4:Y:S04]  /*bc60*/  LDL R72, [R1+0x50] ;  /* 0x0000500001487983 */ /* 0x000f280000100800 */
[----:B------:R-:W3:Y:S04]  /*bc70*/  LDL.64 R12, [R1+0x140] ;  /* 0x00014000010c7983 */ /* 0x000ee80000100a00 */
[----:B------:R-:W4:Y:S04]  /*bc80*/  LDL R21, [R1+0x148] ;  /* 0x0001480001157983 */ /* 0x000f280000100800 */
[----:B------:R-:W4:Y:S04]  /*bc90*/  LDL.128 R8, [R1+0x130] ;  /* 0x0001300001087983 */ /* 0x000f280000100c00 */
[----:B0-----:R-:W4:Y:S04]  /*bca0*/  LDL.128 R4, [R1+0x120] ;  /* 0x0001200001047983 */ /* 0x001f280000100c00 */
[----:B--2---:R-:W2:Y:S01]  /*bcb0*/  LD.E R19, desc[UR44][R18.64] ;  /* 0x0000002c12137980 */ /* 0x004ea2000c101900 */
[----:B---3--:R-:W-:-:S02]  /*bcc0*/  ISETP.NE.AND P0, PT, R12, 0x1, PT ;  /* 0x000000010c00780c */ /* 0x008fc40003f05270 */
[----:B----4-:R-:W-:Y:S01]  /*bcd0*/  ISETP.GE.AND P1, PT, R9, 0x1, PT ;  /* 0x000000010900780c */ /* 0x010fe20003f26270 */
[----:B------:R-:W-:Y:S01]  /*bce0*/  BSSY B0, `(.L_x_3940) ;  /* 0x000009e000007945 */ /* 0x000fe20003800000 */
[-C--:B--2---:R-:W-:Y:S01]  /*bcf0*/  FMUL.FTZ R15, R26, R19.reuse ;  /* 0x000000131a0f7220 */ /* 0x084fe20000410000 */
[-C--:B------:R-:W-:Y:S01]  /*bd00*/  FMUL.FTZ R26, R31, R19.reuse ;  /* 0x000000131f1a7220 */ /* 0x080fe20000410000 */
[-C--:B------:R-:W-:Y:S01]  /*bd10*/  FMUL.FTZ R31, R42, R19.reuse ;  /* 0x000000132a1f7220 */ /* 0x080fe20000410000 */
[----:B------:R-:W-:Y:S01]  /*bd20*/  SHF.R.S32.HI R42, RZ, 0x1f, R73 ;  /* 0x0000001fff2a7819 */ /* 0x000fe20000011449 */
[-C--:B------:R-:W-:Y:S01]  /*bd30*/  FMUL.FTZ R81, R45, R19.reuse ;  /* 0x000000132d517220 */ /* 0x080fe20000410000 */
[----:B------:R-:W-:Y:S02]  /*bd40*/  FMUL.FTZ R74, R29, R19 ;  /* 0x000000131d4a7220 */ /* 0x000fe40000410000 */
        /* <DEDUP_REMOVED lines=29> */
[----:B------:R-:W-:Y:S01]  /*bf20*/  LEA.HI R57, R42, R73, RZ, 0x2 ;  /* 0x000000492a397211 */ /* 0x000fe200078f10ff */
[-C--:B------:R-:W-:Y:S01]  /*bf30*/  FMUL.FTZ R46, R48, R19.reuse ;  /* 0x00000013302e7220 */ /* 0x080fe20000410000 */
[--C-:B------:R-:W-:Y:S01]  /*bf40*/  SHF.R.S32.HI R55, RZ, 0x2, R53.reuse ;  /* 0x00000002ff377819 */ /* 0x100fe20000011435 */
[-C--:B------:R-:W-:Y:S01]  /*bf50*/  FMUL.FTZ R48, R52, R19.reuse ;  /* 0x0000001334307220 */ /* 0x080fe20000410000 */
[----:B------:R-:W-:Y:S01]  /*bf60*/  SHF.R.S32.HI R58, RZ, 0x1f, R53 ;  /* 0x0000001fff3a7819 */ /* 0x000fe20000011435 */
[----:B------:R-:W-:Y:S01]  /*bf70*/  FMUL.FTZ R52, R60, R19 ;  /* 0x000000133c347220 */ /* 0x000fe20000410000 */
[----:B------:R-:W-:-:S02]  /*bf80*/  LOP3.LUT R60, R57, 0xfffffffc, RZ, 0xc0, !PT ;  /* 0xfffffffc393c7812 */ /* 0x000fc400078ec0ff */
[----:B------:R-:W-:Y:S02]  /*bf90*/  LEA.HI R57, R58, R55, RZ, 0x3 ;  /* 0x000000373a397211 */ /* 0x000fe400078f18ff */
[----:B------:R-:W-:Y:S01]  /*bfa0*/  SHF.R.S32.HI R58, RZ, 0x7, R45 ;  /* 0x00000007ff3a7819 */ /* 0x000fe2000001142d */
[----:B------:R-:W-:Y:S01]  /*bfb0*/  IMAD.IADD R73, R73, 0x1, -R60 ;  /* 0x0000000149497824 */ /* 0x000fe200078e0a3c */
        /* <DEDUP_REMOVED lines=14> */
[----:B------:R-:W-:-:S05]  /*c0a0*/  @P0 IMAD.HI.U32 R58, R86, R13, RZ ;  /* 0x0000000d563a0227 */ /* 0x000fca00078e00ff */
[----:B------:R-:W-:Y:S01]  /*c0b0*/  @P0 SHF.R.U32.HI R86, RZ, R21, R58 ;  /* 0x00000015ff560219 */ /* 0x000fe2000001163a */
[----:B------:R-:W-:Y:S01]  /*c0c0*/  IMAD.MOV.U32 R21, RZ, RZ, -0x60 ;  /* 0xffffffa0ff157424 */ /* 0x000fe200078e00ff */
[----:B------:R-:W-:-:S03]  /*c0d0*/  LOP3.LUT R53, R53, 0x7ffffffc, RZ, 0xc0, !PT ;  /* 0x7ffffffc35357812 */ /* 0x000fc600078ec0ff */
        /* <DEDUP_REMOVED lines=15> */
[----:B------:R-:W-:Y:S01]  /*c1d0*/  IADD3 R53, R50, -R53, RZ ;  /* 0x8000003532357210 */ /* 0x000fe20007ffe0ff */
[----:B------:R-:W-:Y:S01]  /*c1e0*/  FMUL.FTZ R13, R70, R19 ;  /* 0x00000013460d7220 */ /* 0x000fe20000410000 */
[----:B------:R-:W-:-:S02]  /*c1f0*/  IMAD R50, R0, R21, 0x1 ;  /* 0x0000000100327424 */ /* 0x000fc400078e0215 */
[----:B------:R-:W-:Y:S01]  /*c200*/  FMUL.FTZ R19, R71, R19 ;  /* 0x0000001347137220 */ /* 0x000fe20000410000 */
[----:B------:R-:W1:Y:S01]  /*c210*/  MUFU.TANH R14, R14 ;  /* 0x0000000e000e7308 */ /* 0x000e620000002400 */
[----:B------:R-:W-:Y:S01]  /*c220*/  IMAD R50, R53, -0x2, R50 ;  /* 0xfffffffe35327824 */ /* 0x000fe200078e0232 */
[----:B------:R-:W-:-:S06]  /*c230*/  LOP3.LUT R21, RZ, R6, RZ, 0x33, !PT ;  /* 0x00000006ff157212 */ /* 0x000fcc00078e33ff */
[----:B------:R-:W2:Y:S01]  /*c240*/  MUFU.TANH R20, R20 ;  /* 0x0000001400147308 */ /* 0x000ea20000002400 */
[----:B------:R-:W-:-:S07]  /*c250*/  IADD3 R58, -R4, R50, R5 ;  /* 0x00000032043a7210 */ /* 0x000fce0007ffe105 */
[----:B------:R-:W3:Y:S08]  /*c260*/  MUFU.TANH R15, R15 ;  /* 0x0000000f000f7308 */ /* 0x000ef00000002400 */
[----:B------:R-:W4:Y:S08]  /*c270*/  MUFU.TANH R18, R18 ;  /* 0x0000001200127308 */ /* 0x000f300000002400 */
        /* <DEDUP_REMOVED lines=55> */
[----:B------:R-:W-:Y:S02]  /*c5f0*/  ISETP.NE.AND P0, PT, R9, 0x1, PT ;  /* 0x000000010900780c */ /* 0x000fe40003f05270 */
[----:B------:R-:W-:-:S11]  /*c600*/  LOP3.LUT R21, RZ, R8, RZ, 0x33, !PT ;  /* 0x00000008ff157212 */ /* 0x000fd600078e33ff */
[----:B------:R-:W-:-:S05]  /*c610*/  @P0 IMAD.HI.U32 R8, R21, R10, RZ ;  /* 0x0000000a15080227 */ /* 0x000fca00078e00ff */
[----:B------:R-:W-:-:S04]  /*c620*/  @P0 SHF.R.U32.HI R21, RZ, R11, R8 ;  /* 0x0000000bff150219 */ /* 0x000fc80000011608 */
[----:B------:R-:W-:Y:S01]  /*c630*/  LOP3.LUT R8, RZ, R21, RZ, 0x33, !PT ;  /* 0x00000015ff087212 */ /* 0x000fe200078e33ff */
[----:B------:R-:W-:Y:S06]  /*c640*/  BRA `(.L_x_3944) ;  /* 0x00000000000c7947 */ /* 0x000fec0003800000 */
.L_x_3943:
[----:B------:R-:W-:-:S13]  /*c650*/  ISETP.NE.AND P0, PT, R9, 0x1, PT ;  /* 0x000000010900780c */ /* 0x000fda0003f05270 */
[----:B------:R-:W-:-:S05]  /*c660*/  @P0 IMAD.HI.U32 R50, R8, R10, RZ ;  /* 0x0000000a08320227 */ /* 0x000fca00078e00ff */
[----:B------:R-:W-:-:S07]  /*c670*/  @P0 SHF.R.U32.HI R8, RZ, R11, R50 ;  /* 0x0000000bff080219 */ /* 0x000fce0000011632 */
.L_x_3944:
[----:B------:R-:W-:Y:S05]  /*c680*/  BSYNC B1 ;  /* 0x0000000000017941 */ /* 0x000fea0003800000 */
.L_x_3942:
[----:B------:R-:W-:-:S05]  /*c690*/  IMAD R8, R8, R9, R63 ;  /* 0x0000000908087224 */ /* 0x000fca00078e023f */
[----:B------:R-:W-:Y:S02]  /*c6a0*/  VIMNMX R7, R7, R8, !PT ;  /* 0x0000000807077248 */ /* 0x000fe40007fe0100 */
[----:B------:R-:W-:-:S07]  /*c6b0*/  VIADDMNMX R6, R8, R9, R6, PT ;  /* 0x0000000908067246 */ /* 0x000fce0003800106 */
.L_x_3941:
[----:B------:R-:W-:Y:S05]  /*c6c0*/  BSYNC B0 ;  /* 0x0000000000007941 */ /* 0x000fea0003800000 */
.L_x_3940:
[C---:B------:R-:W-:Y:S01]  /*c6d0*/  ISETP.GE.AND P0, PT, R59.reuse, 0x2, PT ;  /* 0x000000023b00780c */ /* 0x040fe20003f06270 */
[----:B------:R-:W0:Y:S01]  /*c6e0*/  SHFL.IDX PT, R86, R86, 0x1, 0x1c1f ;  /* 0x003c1f0056567f89 */ /* 0x000e2200000e0000 */
[----:B------:R-:W-:Y:S01]  /*c6f0*/  ISETP.GE.AND P2, PT, R59, 0xa, PT ;  /* 0x0000000a3b00780c */ /* 0x000fe20003f46270 */
[----:B------:R-:W-:Y:S01]  /*c700*/  BSSY B0, `(.L_x_3945) ;  /* 0x0000086000007945 */ /* 0x000fe20003800000 */
[----:B------:R-:W-:Y:S02]  /*c710*/  P2R R21, PR, RZ, 0x1 ;  /* 0x00000001ff157803 */ /* 0x000fe40000000000 */
[----:B------:R-:W-:Y:S02]  /*c720*/  ISETP.GT.AND P0, PT, R7, 0x1, !P0 ;  /* 0x000000010700780c */ /* 0x000fe40004704270 */
[----:B------:R-:W-:Y:S02]  /*c730*/  ISETP.GE.AND P1, PT, R59, 0x9, PT ;  /* 0x000000093b00780c */ /* 0x000fe40003f26270 */
[----:B------:R-:W-:-:S02]  /*c740*/  ISETP.LT.OR P0, PT, R6, 0x2, P0 ;  /* 0x000000020600780c */ /* 0x000fc40000701670 */
[----:B------:R-:W-:Y:S02]  /*c750*/  P2R R67, PR, RZ, 0x2 ;  /* 0x00000002ff437803 */ /* 0x000fe40000000000 */
[----:B------:R-:W-:Y:S02]  /*c760*/  FSEL R84, R20, -INF , !P0 ;  /* 0xff80000014547808 */ /* 0x000fe40004000000 */
[C---:B------:R-:W-:Y:S02]  /*c770*/  ISETP.GT.AND P0, PT, R7.reuse, 0x9, !P2 ;  /* 0x000000090700780c */ /* 0x040fe40005704270 */
[----:B------:R-:W-:Y:S02]  /*c780*/  P2R R71, PR, RZ, 0x4 ;  /* 0x00000004ff477803 */ /* 0x000fe40000000000 */
[----:B------:R-:W-:Y:S02]  /*c790*/  ISETP.LT.OR P0, PT, R6, 0xa, P0 ;  /* 0x0000000a0600780c */ /* 0x000fe40000701670 */
[----:B------:R-:W-:-:S02]  /*c7a0*/  ISETP.GT.AND P1, PT, R7, 0x8, !P1 ;  /* 0x000000080700780c */ /* 0x000fc40004f24270 */
[----:B------:R-:W-:Y:S01]  /*c7b0*/  ISETP.GE.AND P2, PT, R59, 0x11, PT ;  /* 0x000000113b00780c */ /* 0x000fe20003f46270 */
[----:B0-----:R-:W-:Y:S01]  /*c7c0*/  IMAD.IADD R8, R53, 0x1, R86 ;  /* 0x0000000135087824 */ /* 0x001fe200078e0256 */
[----:B------:R-:W-:Y:S02]  /*c7d0*/  FSEL R82, R74, -INF , !P0 ;  /* 0xff8000004a527808 */ /* 0x000fe40004000000 */
[----:B------:R-:W-:Y:S02]  /*c7e0*/  ISETP.LT.OR P1, PT, R6, 0x9, P1 ;  /* 0x000000090600780c */ /* 0x000fe40000f21670 */
[----:B------:R-:W-:Y:S02]  /*c7f0*/  ISETP.GT.AND P0, PT, R7, 0x10, !P2 ;  /* 0x000000100700780c */ /* 0x000fe40005704270 */
[----:B------:R-:W-:Y:S02]  /*c800*/  FSEL R170, R24, -INF , !P1 ;  /* 0xff80000018aa7808 */ /* 0x000fe40004800000 */
        /* <DEDUP_REMOVED lines=25> */
[C---:B------:R-:W-:Y:S02]  /*c9a0*/  ISETP.LT.OR P0, PT, R6.reuse, 0x22, P0 ;  /* 0x000000220600780c */ /* 0x040fe40000701670 */
        /* <DEDUP_REMOVED lines=40> */
[----:B------:R-:W-:-:S02]  /*cc30*/  P2R R73, PR, RZ, 0x4 ;  /* 0x00000004ff497803 */ /* 0x000fc40000000000 */
        /* <DEDUP_REMOVED lines=24> */
[----:B-1----:R-:W-:Y:S02]  /*cdc0*/  FSEL R168, R14, -INF , !P6 ;  /* 0xff8000000ea87808 */ /* 0x002fe40007000000 */
[----:B------:R-:W-:-:S04]  /*cdd0*/  ISETP.GE.AND P6, PT, R59, 0x5a, PT ;  /* 0x0000005a3b00780c */ /* 0x000fc80003fc6270 */
[----:B------:R-:W-:Y:S02]  /*cde0*/  P2R R14, PR, RZ, 0x40 ;  /* 0x00000040ff0e7803 */ /* 0x000fe40000000000 */
[----:B------:R-:W-:Y:S01]  /*cdf0*/  ISETP.GT.AND P6, PT, R7, 0x59, !P6 ;  /* 0x000000590700780c */ /* 0x000fe200077c4270 */
[----:B------:R-:W-:-:S03]  /*ce00*/  IMAD.IADD R7, R55, 0x1, R86 ;  /* 0x0000000137077824 */ /* 0x000fc600078e0256 */
        /* <DEDUP_REMOVED lines=14> */
.L_x_3948:
[----:B------:R-:W-:-:S13]  /*cef0*/  ISETP.NE.AND P6, PT, R9, 0x1, PT ;  /* 0x000000010900780c */ /* 0x000fda0003fc5270 */
[----:B------:R-:W-:-:S05]  /*cf00*/  @P6 IMAD.HI.U32 R10, R4, R10, RZ ;  /* 0x0000000a040a6227 */ /* 0x000fca00078e00ff */
[----:B------:R-:W-:-:S07]  /*cf10*/  @P6 SHF.R.U32.HI R4, RZ, R11, R10 ;  /* 0x0000000bff046219 */ /* 0x000fce000001160a */
.L_x_3949:
[----:B------:R-:W-:Y:S05]  /*cf20*/  BSYNC B1 ;  /* 0x0000000000017941 */ /* 0x000fea0003800000 */
.L_x_3947:
[----:B------:R-:W-:-:S05]  /*cf30*/  IMAD R4, R4, R9, R63 ;  /* 0x0000000904047224 */ /* 0x000fca00078e023f */
[----:B------:R-:W-:Y:S02]  /*cf40*/  VIADDMNMX R8, R4, R9, R8, PT ;  /* 0x0000000904087246 */ /* 0x000fe40003800108 */
[----:B------:R-:W-:-:S07]  /*cf50*/  VIMNMX R7, R7, R4, !PT ;  /* 0x0000000407077248 */ /* 0x000fce0007fe0100 */
.L_x_3946:
[----:B------:R-:W-:Y:S05]  /*cf60*/  BSYNC B0 ;  /* 0x0000000000007941 */ /* 0x000fea0003800000 */
.L_x_3945:
[----:B------:R-:W2:Y:S01]  /*cf70*/  LDL.64 R10, [R1+0x420] ;  /* 0x00042000010a7983 */ /* 0x000ea20000100a00 */
[----:B------:R-:W-:Y:S02]  /*cf80*/  ISETP.GT.AND P5, PT, R7, RZ, !P5 ;  /* 0x000000ff0700720c */ /* 0x000fe40006fa4270 */
        /* <DEDUP_REMOVED lines=51> */
[----:B------:R-:W-:Y:S02]  /*d2c0*/  ISETP.NE.AND P5, PT, R88, RZ, PT ;  /* 0x000000ff5800720c */ /* 0x000fe40003fa5270 */
[C---:B------:R-:W-:Y:S01]  /*d2d0*/  ISETP.GT.AND P0, PT, R7.reuse, 0x48, !P0 ;  /* 0x000000480700780c */ /* 0x040fe20004704270 */
[----:B------:R-:W3:Y:S01]  /*d2e0*/  LDL R88, [R1+0x440] ;  /* 0x0004400001587983 */ /* 0x000ee20000100800 */
        /* <DEDUP_REMOVED lines=16> */
[----:B--2---:R-:W-:Y:S02]  /*d3f0*/  FMNMX.FTZ R4, R168, R10, !PT ;  /* 0x0000000aa8047209 */ /* 0x004fe40007810000 */
[----:B------:R-:W-:Y:S02]  /*d400*/  ISETP.LT.OR P5, PT, R8, 0x42, P5 ;  /* 0x000000420800780c */ /* 0x000fe40002fa1670 */
[----:B------:R-:W-:Y:S02]  /*d410*/  FMNMX.FTZ R4, R84, R4, !PT ;  /* 0x0000000454047209 */ /* 0x000fe40007810000 */
[----:B------:R-:W-:-:S02]  /*d420*/  FSEL R44, R44, -INF , !P5 ;  /* 0xff8000002c2c7808 */ /* 0x000fc40006800000 */
[----:B------:R-:W-:Y:S02]  /*d430*/  FMNMX.FTZ R4, R170, R4, !PT ;  /* 0x00000004aa047209 */ /* 0x000fe40007810000 */
[C---:B------:R-:W-:Y:S02]  /*d440*/  ISETP.GT.AND P1, PT, R7.reuse, 0x49, !P1 ;  /* 0x000000490700780c */ /* 0x040fe40004f24270 */
[----:B------:R-:W-:Y:S02]  /*d450*/  FMNMX.FTZ R4, R82, R4, !PT ;  /* 0x0000000452047209 */ /* 0x000fe40007810000 */
[----:B------:R-:W-:Y:S02]  /*d460*/  ISETP.LT.OR P0, PT, R8, 0x49, P0 ;  /* 0x000000490800780c */ /* 0x000fe40000701670 */
[----:B------:R-:W-:Y:S02]  /*d470*/  FMNMX.FTZ R4, R68, R4, !PT ;  /* 0x0000000444047209 */ /* 0x000fe40007810000 */
[----:B------:R-:W-:-:S02]  /*d480*/  ISETP.GT.AND P2, PT, R7, 0x50, !P2 ;  /* 0x000000500700780c */ /* 0x000fc40005744270 */
[----:B------:R-:W-:Y:S02]  /*d490*/  FMNMX.FTZ R4, R80, R4, !PT ;  /* 0x0000000450047209 */ /* 0x000fe40007810000 */
[----:B------:R-:W-:Y:S02]  /*d4a0*/  ISETP.GT.AND P3, PT, R7, 0x51, !P3 ;  /* 0x000000510700780c */ /* 0x000fe40005f64270 */
[----:B------:R-:W-:Y:S02]  /*d4b0*/  FMNMX.FTZ R4, R70, R4, !PT ;  /* 0x0000000446047209 */ /* 0x000fe40007810000 */
[----:B------:R-:W-:Y:S02]  /*d4c0*/  ISETP.NE.AND P6, PT, R14, RZ, PT ;  /* 0x000000ff0e00720c */ /* 0x000fe40003fc5270 */
        /* <DEDUP_REMOVED lines=30> */
[----:B------:R-:W-:Y:S02]  /*d6b0*/  ISETP.LT.OR P1, PT, R8, 0x4a, P1 ;  /* 0x0000004a0800780c */ /* 0x000fe40000f21670 */
[----:B------:R-:W-:Y:S02]  /*d6c0*/  FSEL R38, R38, -INF , !P0 ;  /* 0xff80000026267808 */ /* 0x000fe40004000000 */
        /* <DEDUP_REMOVED lines=22> */
[----:B------:R-:W-:-:S02]  /*d830*/  FMNMX.FTZ R7, R61, R4, !PT ;  /* 0x000000043d077209 */ /* 0x000fc40007810000 */
        /* <DEDUP_REMOVED lines=12> */
[C---:B------:R-:W-:Y:S02]  /*d900*/  FSETP.NEU.FTZ.AND P0, PT, R14.reuse, -INF , PT ;  /* 0xff8000000e00780b */ /* 0x040fe40003f1d000 */
        /* <DEDUP_REMOVED lines=13> */
[-C--:B------:R-:W-:Y:S01]  /*d9e0*/  FFMA.FTZ R13, R84, R88.reuse, -R9 ;  /* 0x00000058540d7223 */ /* 0x080fe20000010809 */
[-C--:B------:R-:W-:Y:S01]  /*d9f0*/  FFMA.FTZ R169, R55, R88.reuse, -R7 ;  /* 0x0000005837a97223 */ /* 0x080fe20000010807 */
[----:B------:R-:W-:Y:S01]  /*da00*/  MUFU.EX2 R168, R168 ;  /* 0x000000a800a87308 */ /* 0x000fe20000000800 */
[-CC-:B------:R-:W-:Y:S01]  /*da10*/  FFMA.FTZ R196, R24, R88.reuse, -R9.reuse ;  /* 0x0000005818c47223 */ /* 0x180fe20000010809 */
[-C--:B------:R-:W-:Y:S01]  /*da20*/  FFMA.FTZ R170, R170, R88.reuse, -R9 ;  /* 0x00000058aaaa7223 */ /* 0x080fe20000010809 */
[----:B------:R-:W-:-:S05]  /*da30*/  FFMA.FTZ R31, R41, R88, -R7 ;  /* 0x00000058291f7223 */ /* 0x000fca0000010807 */
[----:B------:R-:W2:Y:S01]  /*da40*/  MUFU.EX2 R63, R19 ;  /* 0x00000013003f7308 */ /* 0x000ea20000000800 */
[-C--:B------:R-:W-:Y:S01]  /*da50*/  FFMA.FTZ R37, R82, R88.reuse, -R9 ;  /* 0x0000005852257223 */ /* 0x080fe20000010809 */
[----:B------:R-:W-:-:S06]  /*da60*/  FFMA.FTZ R171, R53, R88, -R7 ;  /* 0x0000005835ab7223 */ /* 0x000fcc0000010807 */
[----:B------:R-:W-:Y:S08]  /*da70*/  MUFU.EX2 R32, R32 ;  /* 0x0000002000207308 */ /* 0x000ff00000000800 */
[----:B------:R-:W0:Y:S01]  /*da80*/  MUFU.EX2 R24, R11 ;  /* 0x0000000b00187308 */ /* 0x000e220000000800 */
[----:B------:R-:W-:-:S07]  /*da90*/  FFMA.FTZ R36, R68, R88, -R9 ;  /* 0x0000005844247223 */ /* 0x000fce0000010809 */
[----:B------:R-:W1:Y:S01]  /*daa0*/  MUFU.EX2 R13, R13 ;  /* 0x0000000d000d7308 */ /* 0x000e620000000800 */
[----:B------:R-:W-:-:S07]  /*dab0*/  FFMA.FTZ R30, R47, R88, -R7 ;  /* 0x000000582f1e7223 */ /* 0x000fce0000010807 */
[----:B------:R-:W3:Y:S01]  /*dac0*/  MUFU.EX2 R169, R169 ;  /* 0x000000a900a97308 */ /* 0x000ee20000000800 */
[----:B------:R-:W-:-:S07]  /*dad0*/  FFMA.FTZ R172, R80, R88, -R9 ;  /* 0x0000005850ac7223 */ /* 0x000fce0000010809 */
[----:B------:R-:W4:Y:S01]  /*dae0*/  MUFU.EX2 R170, R170 ;  /* 0x000000aa00aa7308 */ /* 0x000f220000000800 */
[----:B------:R-:W-:-:S07]  /*daf0*/  FFMA.FTZ R173, R51, R88, -R7 ;  /* 0x0000005833ad7223 */ /* 0x000fce0000010807 */
[----:B------:R-:W4:Y:S01]  /*db00*/  MUFU.EX2 R31, R31 ;  /* 0x0000001f001f7308 */ /* 0x000f220000000800 */
[----:B--2---:R-:W-:Y:S01]  /*db10*/  FFMA.FTZ R4, R63, R4, R168 ;  /* 0x000000043f047223 */ /* 0x004fe200000100a8 */
[----:B------:R-:W-:-:S06]  /*db20*/  FFMA.FTZ R35, R70, R88, -R9 ;  /* 0x0000005846237223 */ /* 0x000fcc0000010809 */
[----:B------:R-:W2:Y:S01]  /*db30*/  MUFU.EX2 R37, R37 ;  /* 0x0000002500257308 */ /* 0x000ea20000000800 */
[----:B0-----:R-:W-:Y:S01]  /*db40*/  FFMA.FTZ R8, R5, R24, R32 ;  /* 0x0000001805087223 */ /* 0x001fe20000010020 */
[----:B------:R-:W-:-:S06]  /*db50*/  FFMA.FTZ R29, R29, R88, -R7 ;  /* 0x000000581d1d7223 */ /* 0x000fcc0000010807 */
[----:B------:R-:W0:Y:S01]  /*db60*/  MUFU.EX2 R171, R171 ;  /* 0x000000ab00ab7308 */ /* 0x000e220000000800 */
[----:B-1----:R-:W-:Y:S01]  /*db70*/  FADD.FTZ R5, R13, R4 ;  /* 0x000000040d057221 */ /* 0x002fe20000010000 */
[----:B------:R-:W-:-:S06]  /*db80*/  FFMA.FTZ R174, R76, R88, -R9 ;  /* 0x000000584cae7223 */ /* 0x000fcc0000010809 */
[----:B------:R-:W1:Y:S01]  /*db90*/  MUFU.EX2 R36, R36 ;  /* 0x0000002400247308 */ /* 0x000e620000000800 */
        /* <DEDUP_REMOVED lines=9> */
[-CC-:B------:R-:W-:Y:S01]  /*dc30*/  FFMA.FTZ R21, R20, R88.reuse, -R9.reuse ;  /* 0x0000005814157223 */ /* 0x180fe20000010809 */
[-CC-:B------:R-:W-:Y:S01]  /*dc40*/  FFMA.FTZ R176, R74, R88.reuse, -R9.reuse ;  /* 0x000000584ab07223 */ /* 0x180fe20000010809 */
[----:B------:R-:W-:-:S05]  /*dc50*/  FFMA.FTZ R33, R66, R88, -R9 ;  /* 0x0000005842217223 */ /* 0x000fca0000010809 */
[----:B------:R-:W4:Y:S01]  /*dc60*/  MUFU.EX2 R35, R35 ;  /* 0x0000002300237308 */ /* 0x000f220000000800 */
[-CC-:B------:R-:W-:Y:S01]  /*dc70*/  FFMA.FTZ R178, R72, R88.reuse, -R9.reuse ;  /* 0x0000005848b27223 */ /* 0x180fe20000010809 */
[-CC-:B------:R-:W-:Y:S01]  /*dc80*/  FFMA.FTZ R224, R64, R88.reuse, -R9.reuse ;  /* 0x0000005840e07223 */ /* 0x180fe20000010809 */
[-CC-:B------:R-:W-:Y:S01]  /*dc90*/  FFMA.FTZ R225, R60, R88.reuse, -R9.reuse ;  /* 0x000000583ce17223 */ /* 0x180fe20000010809 */
[----:B------:R-:W-:-:S04]  /*dca0*/  FFMA.FTZ R222, R58, R88, -R9 ;  /* 0x000000583ade7223 */ /* 0x000fc80000010809 */
[----:B------:R-:W4:Y:S01]  /*dcb0*/  MUFU.EX2 R29, R29 ;  /* 0x0000001d001d7308 */ /* 0x000f220000000800 */
[-CC-:B------:R-:W-:Y:S01]  /*dcc0*/  FFMA.FTZ R223, R62, R88.reuse, -R9.reuse ;  /* 0x000000583edf7223 */ /* 0x180fe20000010809 */
[-CC-:B------:R-:W-:Y:S01]  /*dcd0*/  FFMA.FTZ R204, R56, R88.reuse, -R9.reuse ;  /* 0x0000005838cc7223 */ /* 0x180fe20000010809 */
[-CC-:B------:R-:W-:Y:S01]  /*dce0*/  FFMA.FTZ R203, R54, R88.reuse, -R9.reuse ;  /* 0x0000005836cb7223 */ /* 0x180fe20000010809 */
[-CC-:B------:R-:W-:Y:S01]  /*dcf0*/  FFMA.FTZ R202, R52, R88.reuse, -R9.reuse ;  /* 0x0000005834ca7223 */ /* 0x180fe20000010809 */
[-CC-:B------:R-:W-:Y:S01]  /*dd00*/  FFMA.FTZ R201, R50, R88.reuse, -R9.reuse ;  /* 0x0000005832c97223 */ /* 0x180fe20000010809 */
[-CC-:B------:R-:W-:Y:S01]  /*dd10*/  FFMA.FTZ R195, R48, R88.reuse, -R9.reuse ;  /* 0x0000005830c37223 */ /* 0x180fe20000010809 */
[-C--:B------:R-:W-:Y:S01]  /*dd20*/  FFMA.FTZ R20, R46, R88.reuse, -R9 ;  /* 0x000000582e147223 */ /* 0x080fe20000010809 */
[----:B------:R-:W4:Y:S01]  /*dd30*/  MUFU.EX2 R174, R174 ;  /* 0x000000ae00ae7308 */ /* 0x000f220000000800 */
[----:B--2---:R-:W-:Y:S01]  /*dd40*/  FADD.FTZ R5, R37, R4 ;  /* 0x0000000425057221 */ /* 0x004fe20000010000 */
[----:B0-----:R-:W-:Y:S01]  /*dd50*/  FADD.FTZ R9, R171, R8 ;  /* 0x00000008ab097221 */ /* 0x001fe20000010000 */
[----:B------:R-:W-:-:S05]  /*dd60*/  FFMA.FTZ R177, R49, R88, -R7 ;  /* 0x0000005831b17223 */ /* 0x000fca0000010807 */
[----:B------:R-:W0:Y:S01]  /*dd70*/  MUFU.EX2 R175, R175 ;  /* 0x000000af00af7308 */ /* 0x000e220000000800 */
[----:B-1----:R-:W-:Y:S01]  /*dd80*/  FADD.FTZ R5, R36, R5 ;  /* 0x0000000524057221 */ /* 0x002fe20000010000 */
[----:B---3--:R-:W-:Y:S01]  /*dd90*/  FADD.FTZ R4, R30, R9 ;  /* 0x000000091e047221 */ /* 0x008fe20000010000 */
[----:B------:R-:W-:-:S05]  /*dda0*/  FFMA.FTZ R179, R27, R88, -R7 ;  /* 0x000000581bb37223 */ /* 0x000fca0000010807 */
[----:B------:R-:W1:Y:S01]  /*ddb0*/  MUFU.EX2 R34, R34 ;  /* 0x0000002200227308 */ /* 0x000e620000000800 */
[----:B----4-:R-:W-:Y:S01]  /*ddc0*/  FADD.FTZ R8, R172, R5 ;  /* 0x00000005ac087221 */ /* 0x010fe20000010000 */
[----:B------:R-:W-:-:S06]  /*ddd0*/  FADD.FTZ R4, R173, R4 ;  /* 0x00000004ad047221 */ /* 0x000fcc0000010000 */
[----:B------:R-:W2:Y:S01]  /*dde0*/  MUFU.EX2 R28, R28 ;  /* 0x0000001c001c7308 */ /* 0x000ea20000000800 */
[----:B------:R-:W-:Y:S01]  /*ddf0*/  FFMA.FTZ R12, R15, R88, -R7 ;  /* 0x000000580f0c7223 */ /* 0x000fe20000010807 */
[----:B------:R-:W-:-:S06]  /*de00*/  FADD.FTZ R5, R35, R8 ;  /* 0x0000000823057221 */ /* 0x000fcc0000010000 */
[----:B------:R-:W3:Y:S01]  /*de10*/  MUFU.EX2 R176, R176 ;  /* 0x000000b000b07308 */ /* 0x000ee20000000800 */
[----:B------:R-:W-:Y:S01]  /*de20*/  FADD.FTZ R4, R29, R4 ;  /* 0x000000041d047221 */ /* 0x000fe20000010000 */
[----:B------:R-:W-:-:S06]  /*de30*/  FFMA.FTZ R220, R25, R88, -R7 ;  /* 0x0000005819dc7223 */ /* 0x000fcc0000010807 */
[----:B------:R-:W4:Y:S01]  /*de40*/  MUFU.EX2 R177, R177 ;  /* 0x000000b100b17308 */ /* 0x000f220000000800 */
[----:B------:R-:W-:Y:S01]  /*de50*/  FADD.FTZ R5, R174, R5 ;  /* 0x00000005ae057221 */ /* 0x000fe20000010000 */
[----:B0-----:R-:W-:-:S06]  /*de60*/  FADD.FTZ R9, R175, R4 ;  /* 0x00000004af097221 */ /* 0x001fcc0000010000 */
[----:B------:R-:W0:Y:S01]  /*de70*/  MUFU.EX2 R33, R33 ;  /* 0x0000002100217308 */ /* 0x000e220000000800 */
[----:B------:R-:W-:-:S07]  /*de80*/  FFMA.FTZ R221, R18, R88, -R7 ;  /* 0x0000005812dd7223 */ /* 0x000fce0000010807 */
[----:B------:R-:W0:Y:S01]  /*de90*/  MUFU.EX2 R179, R179 ;  /* 0x000000b300b37308 */ /* 0x000e220000000800 */
[----:B-1----:R-:W-:Y:S01]  /*dea0*/  FADD.FTZ R5, R34, R5 ;  /* 0x0000000522057221 */ /* 0x002fe20000010000 */
[----:B--2---:R-:W-:-:S06]  /*deb0*/  FADD.FTZ R4, R28, R9 ;  /* 0x000000091c047221 */ /* 0x004fcc0000010000 */
[----:B------:R-:W1:Y:S01]  /*dec0*/  MUFU.EX2 R178, R178 ;  /* 0x000000b200b27308 */ /* 0x000e620000000800 */
        /* <DEDUP_REMOVED lines=8> */
[----:B------:R-:W-:-:S06]  /*df50*/  FADD.FTZ R9, R179, R4 ;  /* 0x00000004b3097221 */ /* 0x000fcc0000010000 */
        /* <DEDUP_REMOVED lines=40> */
[----:B------:R-:W3:Y:S08]  /*e1e0*/  MUFU.EX2 R196, R196 ;  /* 0x000000c400c47308 */ /* 0x000ef00000000800 */
[----:B------:R-:W4:Y:S01]  /*e1f0*/  MUFU.EX2 R19, R19 ;  /* 0x0000001300137308 */ /* 0x000f220000000800 */
[----:B0-----:R-:W-:Y:S01]  /*e200*/  FADD.FTZ R8, R201, R8 ;  /* 0x00000008c9087221 */ /* 0x001fe20000010000 */
[----:B------:R-:W-:-:S06]  /*e210*/  FADD.FTZ R5, R198, R5 ;  /* 0x00000005c6057221 */ /* 0x000fcc0000010000 */
[----:B------:R-:W0:Y:S08]  /*e220*/  MUFU.EX2 R21, R21 ;  /* 0x0000001500157308 */ /* 0x000e300000000800 */
[----:B------:R-:W0:Y:S01]  /*e230*/  MUFU.EX2 R14, R14 ;  /* 0x0000000e000e7308 */ /* 0x000e220000000800 */
[----:B-1----:R-:W-:Y:S01]  /*e240*/  FADD.FTZ R7, R195, R8 ;  /* 0x00000008c3077221 */ /* 0x002fe20000010000 */
[----:B--2---:R-:W-:-:S06]  /*e250*/  FADD.FTZ R4, R18, R5 ;  /* 0x0000000512047221 */ /* 0x004fcc0000010000 */
[----:B------:R-:W1:Y:S08]  /*e260*/  MUFU.EX2 R20, R20 ;  /* 0x0000001400147308 */ /* 0x000e700000000800 */
[----:B------:R-:W2:Y:S01]  /*e270*/  MUFU.EX2 R15, R15 ;  /* 0x0000000f000f7308 */ /* 0x000ea20000000800 */
[----:B---3--:R-:W-:Y:S01]  /*e280*/  FADD.FTZ R8, R196, R7 ;  /* 0x00000007c4087221 */ /* 0x008fe20000010000 */
[----:B----4-:R-:W-:-:S03]  /*e290*/  FADD.FTZ R5, R19, R4 ;  /* 0x0000000413057221 */ /* 0x010fc60000010000 */
[----:B0-----:R-:W-:Y:S01]  /*e2a0*/  FADD.FTZ R7, R21, R8 ;  /* 0x0000000815077221 */ /* 0x001fe20000010000 */
[----:B------:R-:W-:-:S03]  /*e2b0*/  FADD.FTZ R4, R14, R5 ;  /* 0x000000050e047221 */ /* 0x000fc60000010000 */
[----:B-1----:R-:W-:Y:S01]  /*e2c0*/  FADD.FTZ R8, R20, R7 ;  /* 0x0000000714087221 */ /* 0x002fe20000010000 */
[----:B------:R0:W-:Y:S01]  /*e2d0*/  STL [R1+0x424], R6 ;  /* 0x0004240601007387 */ /* 0x0001e20000100800 */
[----:B--2---:R-:W-:-:S05]  /*e2e0*/  FADD.FTZ R9, R15, R4 ;  /* 0x000000040f097221 */ /* 0x004fca0000010000 */
[----:B------:R1:W-:Y:S04]  /*e2f0*/  STL.64 [R1+0x430], R8 ;  /* 0x0004300801007387 */ /* 0x0003e80000100a00 */
[----:B------:R-:W2:Y:S01]  /*e300*/  LD.E R7, desc[UR44][R16.64+0x210] ;  /* 0x0002102c10077980 */ /* 0x000ea2000c101900 */
[----:B------:R-:W-:-:S04]  /*e310*/  UIADD3 UR4, UP0, UR37, 0x210, URZ ;  /* 0x0000021025047890 */ /* 0x000fc8000ff1e03f */
[----:B------:R-:W-:Y:S02]  /*e320*/  ULOP3.LUT UR5, UR4, 0x4, URZ, 0xfc, !UPT ;  /* 0x0000000404057892 */ /* 0x000fe4000f8efc3f */
[----:B------:R-:W-:-:S04]  /*e330*/  UIADD3.X UR6, URZ, UR36, URZ, UP0, !UPT ;  /* 0x000000243f067290 */ /* 0x000fc800087fe43f */
[----:B------:R-:W-:Y:S02]  /*e340*/  IMAD.U32 R4, RZ, RZ, UR5 ;  /* 0x00000005ff047e24 */ /* 0x000fe4000f8e00ff */
[----:B------:R-:W-:Y:S02]  /*e350*/  IMAD.U32 R5, RZ, RZ, UR6 ;  /* 0x00000006ff057e24 */ /* 0x000fe4000f8e00ff */
[----:B--2---:R-:W-:-:S05]  /*e360*/  FMUL.FTZ R7, R63, R7 ;  /* 0x000000073f077220 */ /* 0x004fca0000410000 */
[----:B------:R2:W-:Y:S04]  /*e370*/  ST.E desc[UR44][R16.64+0x210], R7 ;  /* 0x0002100710007985 */ /* 0x0005e8000c10192c */
[----:B------:R-:W3:Y:S02]  /*e380*/  LD.E R10, desc[UR44][R4.64] ;  /* 0x0000002c040a7980 */ /* 0x000ee4000c101900 */
[----:B---3--:R-:W-:-:S05]  /*e390*/  FMUL.FTZ R11, R63, R10 ;  /* 0x0000000a3f0b7220 */ /* 0x008fca0000410000 */
[----:B------:R3:W-:Y:S04]  /*e3a0*/  ST.E desc[UR44][R4.64], R11 ;  /* 0x0000000b04007985 */ /* 0x0007e8000c10192c */
[----:B------:R-:W4:Y:S04]  /*e3b0*/  LD.E R54, desc[UR44][R16.64+0x224] ;  /* 0x0002242c10367980 */ /* 0x000f28000c101900 */
[----:B------:R-:W2:Y:S04]  /*e3c0*/  LD.E R226, desc[UR44][R16.64+0x404] ;  /* 0x0004042c10e27980 */ /* 0x000ea8000c101900 */
        /* <DEDUP_REMOVED lines=58> */
[----:B-1----:R-:W3:Y:S04]  /*e770*/  LD.E R8, desc[UR44][R16.64+0x3f4] ;  /* 0x0003f42c10087980 */ /* 0x002ee8000c101900 */
[----:B------:R-:W3:Y:S01]  /*e780*/  LD.E R10, desc[UR44][R16.64+0x400] ;  /* 0x0004002c100a7980 */ /* 0x000ee2000c101900 */
[----:B------:R-:W-:Y:S01]  /*e790*/  ULOP3.LUT UR5, UR4, 0x8, URZ, 0xfc, !UPT ;  /* 0x0000000804057892 */ /* 0x000fe2000f8efc3f */
[C---:B----4-:R-:W-:Y:S01]  /*e7a0*/  FMUL.FTZ R9, R63.reuse, R54 ;  /* 0x000000363f097220 */ /* 0x050fe20000410000 */
[----:B--2---:R-:W-:-:S04]  /*e7b0*/  FMUL.FTZ R43, R63, R226 ;  /* 0x000000e23f2b7220 */ /* 0x004fc80000410000 */
[----:B------:R0:W-:Y:S01]  /*e7c0*/  ST.E desc[UR44][R16.64+0x224], R9 ;  /* 0x0002240910007985 */ /* 0x0001e2000c10192c */
[C---:B---3--:R-:W-:Y:S01]  /*e7d0*/  FMUL.FTZ R7, R63.reuse, R52 ;  /* 0x000000343f077220 */ /* 0x048fe20000410000 */
[C---:B------:R-:W-:Y:S01]  /*e7e0*/  FMUL.FTZ R11, R63.reuse, R56 ;  /* 0x000000383f0b7220 */ /* 0x040fe20000410000 */
[C---:B------:R-:W-:Y:S01]  /*e7f0*/  FMUL.FTZ R25, R63.reuse, R58 ;  /* 0x0000003a3f197220 */ /* 0x040fe20000410000 */
[C---:B------:R-:W-:Y:S01]  /*e800*/  FMUL.FTZ R27, R63.reuse, R60 ;  /* 0x0000003c3f1b7220 */ /* 0x040fe20000410000 */
[----:B------:R-:W-:Y:S01]  /*e810*/  ST.E desc[UR44][R16.64+0x404], R43 ;  /* 0x0004042b10007985 */ /* 0x000fe2000c10192c */
[----:B0-----:R-:W-:-:S03]  /*e820*/  FMUL.FTZ R9, R63, R68 ;  /* 0x000000443f097220 */ /* 0x001fc60000410000 */
[----:B------:R0:W-:Y:S01]  /*e830*/  ST.E desc[UR44][R16.64+0x220], R7 ;  /* 0x0002200710007985 */ /* 0x0001e2000c10192c */
[----:B------:R-:W-:-:S03]  /*e840*/  FMUL.FTZ R39, R63, R62 ;  /* 0x0000003e3f277220 */ /* 0x000fc60000410000 */
[----:B------:R1:W-:Y:S01]  /*e850*/  ST.E desc[UR44][R16.64+0x230], R11 ;  /* 0x0002300b10007985 */ /* 0x0003e2000c10192c */
[----:B------:R-:W-:-:S03]  /*e860*/  FMUL.FTZ R41, R63, R64 ;  /* 0x000000403f297220 */ /* 0x000fc60000410000 */
[----:B------:R2:W-:Y:S04]  /*e870*/  ST.E desc[UR44][R16.64+0x234], R25 ;  /* 0x0002341910007985 */ /* 0x0005e8000c10192c */
[----:B------:R3:W-:Y:S01]  /*e880*/  ST.E desc[UR44][R16.64+0x240], R27 ;  /* 0x0002401b10007985 */ /* 0x0007e2000c10192c */
[C---:B0-----:R-:W-:Y:S01]  /*e890*/  FMUL.FTZ R7, R63.reuse, R66 ;  /* 0x000000423f077220 */ /* 0x041fe20000410000 */
[C---:B------:R-:W-:Y:S02]  /*e8a0*/  FMUL.FTZ R43, R63.reuse, R70 ;  /* 0x000000463f2b7220 */ /* 0x040fe40000410000 */
[----:B------:R0:W-:Y:S01]  /*e8b0*/  ST.E desc[UR44][R16.64+0x260], R9 ;  /* 0x0002600910007985 */ /* 0x0001e2000c10192c */
[C---:B------:R-:W-:Y:S01]  /*e8c0*/  FMUL.FTZ R45, R63.reuse, R72 ;  /* 0x000000483f2d7220 */ /* 0x040fe20000410000 */
[C---:B-1----:R-:W-:Y:S01]  /*e8d0*/  FMUL.FTZ R11, R63.reuse, R74 ;  /* 0x0000004a3f0b7220 */ /* 0x042fe20000410000 */
[C---:B--2---:R-:W-:Y:S01]  /*e8e0*/  FMUL.FTZ R25, R63.reuse, R76 ;  /* 0x0000004c3f197220 */ /* 0x044fe20000410000 */
[C---:B---3--:R-:W-:Y:S01]  /*e8f0*/  FMUL.FTZ R27, R63.reuse, R78 ;  /* 0x0000004e3f1b7220 */ /* 0x048fe20000410000 */
[----:B------:R1:W-:Y:S01]  /*e900*/  ST.E desc[UR44][R16.64+0x244], R39 ;  /* 0x0002442710007985 */ /* 0x0003e2000c10192c */
[----:B0-----:R-:W-:-:S03]  /*e910*/  FMUL.FTZ R9, R63, R86 ;  /* 0x000000563f097220 */ /* 0x001fc60000410000 */
[----:B------:R0:W-:Y:S04]  /*e920*/  ST.E desc[UR44][R16.64+0x250], R41 ;  /* 0x0002502910007985 */ /* 0x0001e8000c10192c */
[----:B------:R2:W-:Y:S04]  /*e930*/  ST.E desc[UR44][R16.64+0x254], R7 ;  /* 0x0002540710007985 */ /* 0x0005e8000c10192c */
[----:B------:R3:W-:Y:S01]  /*e940*/  ST.E desc[UR44][R16.64+0x264], R43 ;  /* 0x0002642b10007985 */ /* 0x0007e2000c10192c */
[----:B-1----:R-:W-:-:S03]  /*e950*/  FMUL.FTZ R39, R63, R80 ;  /* 0x000000503f277220 */ /* 0x002fc60000410000 */
[----:B------:R1:W-:Y:S01]  /*e960*/  ST.E desc[UR44][R16.64+0x270], R45 ;  /* 0x0002702d10007985 */ /* 0x0003e2000c10192c */
[----:B0-----:R-:W-:-:S03]  /*e970*/  FMUL.FTZ R41, R63, R82 ;  /* 0x000000523f297220 */ /* 0x001fc60000410000 */
[----:B------:R0:W-:Y:S01]  /*e980*/  ST.E desc[UR44][R16.64+0x274], R11 ;  /* 0x0002740b10007985 */ /* 0x0001e2000c10192c */
[----:B--2---:R-:W-:-:S03]  /*e990*/  FMUL.FTZ R7, R63, R84 ;  /* 0x000000543f077220 */ /* 0x004fc60000410000 */
[----:B------:R2:W-:Y:S01]  /*e9a0*/  ST.E desc[UR44][R16.64+0x280], R25 ;  /* 0x0002801910007985 */ /* 0x0005e2000c10192c */
[----:B---3--:R-:W-:-:S03]  /*e9b0*/  FMUL.FTZ R43, R63, R90 ;  /* 0x0000005a3f2b7220 */ /* 0x008fc60000410000 */
[----:B------:R3:W-:Y:S01]  /*e9c0*/  ST.E desc[UR44][R16.64+0x284], R27 ;  /* 0x0002841b10007985 */ /* 0x0007e2000c10192c */
[C---:B-1----:R-:W-:Y:S01]  /*e9d0*/  FMUL.FTZ R45, R63.reuse, R92 ;  /* 0x0000005c3f2d7220 */ /* 0x042fe20000410000 */
[C---:B0-----:R-:W-:Y:S02]  /*e9e0*/  FMUL.FTZ R11, R63.reuse, R88 ;  /* 0x000000583f0b7220 */ /* 0x041fe40000410000 */
[----:B------:R0:W-:Y:S01]  /*e9f0*/  ST.E desc[UR44][R16.64+0x2a4], R9 ;  /* 0x0002a40910007985 */ /* 0x0001e2000c10192c */
[C---:B--2---:R-:W-:Y:S01]  /*ea00*/  FMUL.FTZ R25, R63.reuse, R94 ;  /* 0x0000005e3f197220 */ /* 0x044fe20000410000 */
[C---:B---3--:R-:W-:Y:S02]  /*ea10*/  FMUL.FTZ R27, R63.reuse, R96 ;  /* 0x000000603f1b7220 */ /* 0x048fe40000410000 */
[----:B------:R1:W-:Y:S01]  /*ea20*/  ST.E desc[UR44][R16.64+0x290], R39 ;  /* 0x0002902710007985 */ /* 0x0003e2000c10192c */
[----:B0-----:R-:W-:-:S03]  /*ea30*/  FMUL.FTZ R9, R63, R104 ;  /* 0x000000683f097220 */ /* 0x001fc60000410000 */
[----:B------:R0:W-:Y:S04]  /*ea40*/  ST.E desc[UR44][R16.64+0x294], R41 ;  /* 0x0002942910007985 */ /* 0x0001e8000c10192c */
[----:B------:R2:W-:Y:S01]  /*ea50*/  ST.E desc[UR44][R16.64+0x2a0], R7 ;  /* 0x0002a00710007985 */ /* 0x0005e2000c10192c */
[----:B-1----:R-:W-:-:S03]  /*ea60*/  FMUL.FTZ R39, R63, R100 ;  /* 0x000000643f277220 */ /* 0x002fc60000410000 */
[----:B------:R1:W-:Y:S04]  /*ea70*/  ST.E desc[UR44][R16.64+0x2b0], R11 ;  /* 0x0002b00b10007985 */ /* 0x0003e8000c10192c */
[----:B------:R3:W-:Y:S01]  /*ea80*/  ST.E desc[UR44][R16.64+0x2b4], R43 ;  /* 0x0002b42b10007985 */ /* 0x0007e2000c10192c */
[----:B0-----:R-:W-:-:S03]  /*ea90*/  FMUL.FTZ R41, R63, R102 ;  /* 0x000000663f297220 */ /* 0x001fc60000410000 */
[----:B------:R0:W-:Y:S01]  /*eaa0*/  ST.E desc[UR44][R16.64+0x2c0], R45 ;  /* 0x0002c02d10007985 */ /* 0x0001e2000c10192c */
[----:B--2---:R-:W-:-:S03]  /*eab0*/  FMUL.FTZ R7, R63, R98 ;  /* 0x000000623f077220 */ /* 0x004fc60000410000 */
[----:B------:R2:W-:Y:S01]  /*eac0*/  ST.E desc[UR44][R16.64+0x2c4], R25 ;  /* 0x0002c41910007985 */ /* 0x0005e2000c10192c */
[----:B-1----:R-:W-:-:S03]  /*ead0*/  FMUL.FTZ R11, R63, R106 ;  /* 0x0000006a3f0b7220 */ /* 0x002fc60000410000 */
[----:B------:R1:W-:Y:S01]  /*eae0*/  ST.E desc[UR44][R16.64+0x2d0], R27 ;  /* 0x0002d01b10007985 */ /* 0x0003e2000c10192c */
[C---:B---3--:R-:W-:Y:S01]  /*eaf0*/  FMUL.FTZ R43, R63.reuse, R110 ;  /* 0x0000006e3f2b7220 */ /* 0x048fe20000410000 */
[C---:B0-----:R-:W-:Y:S02]  /*eb00*/  FMUL.FTZ R45, R63.reuse, R112 ;  /* 0x000000703f2d7220 */ /* 0x041fe40000410000 */
[----:B------:R0:W-:Y:S01]  /*eb10*/  ST.E desc[UR44][R16.64+0x2f0], R9 ;  /* 0x0002f00910007985 */ /* 0x0001e2000c10192c */
[C---:B--2---:R-:W-:Y:S01]  /*eb20*/  FMUL.FTZ R25, R63.reuse, R108 ;  /* 0x0000006c3f197220 */ /* 0x044fe20000410000 */
[C---:B-1----:R-:W-:Y:S02]  /*eb30*/  FMUL.FTZ R27, R63.reuse, R114 ;  /* 0x000000723f1b7220 */ /* 0x042fe40000410000 */
        /* <DEDUP_REMOVED lines=41> */
[----:B------:R1:W-:Y:S01]  /*edd0*/  ST.E desc[UR44][R16.64+0x384], R41 ;  /* 0x0003842910007985 */ /* 0x0003e2000c10192c */
[----:B------:R-:W-:-:S03]  /*ede0*/  FMUL.FTZ R47, R63, R8 ;  /* 0x000000083f2f7220 */ /* 0x000fc60000410000 */
        /* <DEDUP_REMOVED lines=8> */
[----:B------:R-:W-:Y:S02]  /*ee70*/  IMAD.U32 R8, RZ, RZ, UR5 ;  /* 0x00000005ff087e24 */ /* 0x000fe4000f8e00ff */
[C---:B0-----:R-:W-:Y:S01]  /*ee80*/  FMUL.FTZ R27, R63.reuse, R42 ;  /* 0x0000002a3f1b7220 */ /* 0x041fe20000410000 */
[----:B------:R0:W-:Y:S01]  /*ee90*/  ST.E desc[UR44][R16.64+0x3b4], R9 ;  /* 0x0003b40910007985 */ /* 0x0001e2000c10192c */
[C---:B--2---:R-:W-:Y:S01]  /*eea0*/  FMUL.FTZ R43, R63.reuse, R26 ;  /* 0x0000001a3f2b7220 */ /* 0x044fe20000410000 */
[C---:B-1----:R-:W-:Y:S01]  /*eeb0*/  FMUL.FTZ R45, R63.reuse, R6 ;  /* 0x000000063f2d7220 */ /* 0x042fe20000410000 */
[----:B------:R-:W-:Y:S01]  /*eec0*/  FMUL.FTZ R63, R63, R10 ;  /* 0x0000000a3f3f7220 */ /* 0x000fe20000410000 */
[----:B0-----:R-:W-:Y:S01]  /*eed0*/  MOV R9, UR6 ;  /* 0x0000000600097c02 */ /* 0x001fe20008000f00 */
        /* <DEDUP_REMOVED lines=9> */
[----:B------:R2:W-:Y:S04]  /*ef70*/  ST.E desc[UR44][R16.64+0x400], R63 ;  /* 0x0004003f10007985 */ /* 0x0005e8000c10192c */
[----:B0-----:R-:W3:Y:S01]  /*ef80*/  LD.E R11, desc[UR44][R8.64] ;  /* 0x0000002c080b7980 */ /* 0x001ee2000c101900 */
[----:B------:R-:W-:Y:S01]  /*ef90*/  ULOP3.LUT UR4, UR4, 0xc, URZ, 0xfc, !UPT ;  /* 0x0000000c04047892 */ /* 0x000fe2000f8efc3f */
[----:B------:R-:W-:-:S05]  /*efa0*/  IMAD.U32 R7, RZ, RZ, UR6 ;  /* 0x00000006ff077e24 */ /* 0x000fca000f8e00ff */
[----:B------:R-:W-:Y:S02]  /*efb0*/  IMAD.U32 R6, RZ, RZ, UR4 ;  /* 0x00000004ff067e24 */ /* 0x000fe4000f8e00ff */
[----:B---3--:R-:W-:-:S05]  /*efc0*/  FMUL.FTZ R11, R24, R11 ;  /* 0x0000000b180b7220 */ /* 0x008fca0000410000 */
[----:B------:R0:W-:Y:S04]  /*efd0*/  ST.E desc[UR44][R8.64], R11 ;  /* 0x0000000b08007985 */ /* 0x0001e8000c10192c */
[----:B-1----:R-:W3:Y:S02]  /*efe0*/  LD.E R25, desc[UR44][R6.64] ;  /* 0x0000002c06197980 */ /* 0x002ee4000c101900 */
[----:B---3--:R-:W-:-:S05]  /*eff0*/  FMUL.FTZ R25, R24, R25 ;  /* 0x0000001918197220 */ /* 0x008fca0000410000 */
[----:B------:R1:W-:Y:S04]  /*f000*/  ST.E desc[UR44][R6.64], R25 ;  /* 0x0000001906007985 */ /* 0x0003e8000c10192c */
[----:B------:R-:W3:Y:S04]  /*f010*/  LD.E R61, desc[UR44][R16.64+0x228] ;  /* 0x0002282c103d7980 */ /* 0x000ee8000c101900 */
[----:B------:R-:W4:Y:S04]  /*f020*/  LD.E R57, desc[UR44][R16.64+0x3a8] ;  /* 0x0003a82c10397980 */ /* 0x000f28000c101900 */
[----:B------:R-:W4:Y:S04]  /*f030*/  LD.E R55, desc[UR44][R16.64+0x3ac] ;  /* 0x0003ac2c10377980 */ /* 0x000f28000c101900 */
[----:B------:R-:W4:Y:S04]  /*f040*/  LD.E R53, desc[UR44][R16.64+0x3b8] ;  /* 0x0003b82c10357980 */ /* 0x000f28000c101900 */
[----:B------:R-:W4:Y:S04]  /*f050*/  LD.E R26, desc[UR44][R16.64+0x40c] ;  /* 0x00040c2c101a7980 */ /* 0x000f28000c101900 */
        /* <DEDUP_REMOVED lines=54> */
[----:B------:R-:W2:Y:S04]  /*f3c0*/  LD.E R39, desc[UR44][R16.64+0x3f8] ;  /* 0x0003f82c10277980 */ /* 0x000ea8000c101900 */
[----:B------:R-:W2:Y:S04]  /*f3d0*/  LD.E R27, desc[UR44][R16.64+0x3fc] ;  /* 0x0003fc2c101b7980 */ /* 0x000ea8000c101900 */
[----:B-1----:R-:W2:Y:S01]  /*f3e0*/  LD.E R25, desc[UR44][R16.64+0x408] ;  /* 0x0004082c10197980 */ /* 0x002ea2000c101900 */
[C---:B---3--:R-:W-:Y:S01]  /*f3f0*/  FMUL.FTZ R61, R24.reuse, R61 ;  /* 0x0000003d183d7220 */ /* 0x048fe20000410000 */
[C---:B----4-:R-:W-:Y:S01]  /*f400*/  FMUL.FTZ R57, R24.reuse, R57 ;  /* 0x0000003918397220 */ /* 0x050fe20000410000 */
[C---:B------:R-:W-:Y:S01]  /*f410*/  FMUL.FTZ R55, R24.reuse, R55 ;  /* 0x0000003718377220 */ /* 0x040fe20000410000 */
[----:B------:R-:W-:-:S02]  /*f420*/  FMUL.FTZ R53, R24, R53 ;  /* 0x0000003518357220 */ /* 0x000fc40000410000 */
[----:B------:R0:W-:Y:S01]  /*f430*/  ST.E desc[UR44][R16.64+0x228], R61 ;  /* 0x0002283d10007985 */ /* 0x0001e2000c10192c */
[----:B------:R-:W-:-:S03]  /*f440*/  FMUL.FTZ R26, R24, R26 ;  /* 0x0000001a181a7220 */ /* 0x000fc60000410000 */
[----:B------:R-:W-:Y:S01]  /*f450*/  ST.E desc[UR44][R16.64+0x3a8], R57 ;  /* 0x0003a83910007985 */ /* 0x000fe2000c10192c */
[----:B--2---:R-:W-:-:S03]  /*f460*/  FMUL.FTZ R63, R24, R63 ;  /* 0x0000003f183f7220 */ /* 0x004fc60000410000 */
[----:B------:R-:W-:Y:S01]  /*f470*/  ST.E desc[UR44][R16.64+0x3ac], R55 ;  /* 0x0003ac3710007985 */ /* 0x000fe2000c10192c */
[----:B------:R-:W-:-:S03]  /*f480*/  FMUL.FTZ R65, R24, R65 ;  /* 0x0000004118417220 */ /* 0x000fc60000410000 */
        /* <DEDUP_REMOVED lines=44> */
[C---:B0-----:R-:W-:Y:S01]  /*f750*/  FMUL.FTZ R61, R24.reuse, R10 ;  /* 0x0000000a183d7220 */ /* 0x041fe20000410000 */
[C---:B------:R-:W-:Y:S01]  /*f760*/  FMUL.FTZ R59, R24.reuse, R59 ;  /* 0x0000003b183b7220 */ /* 0x040fe20000410000 */
[C---:B------:R-:W-:Y:S01]  /*f770*/  FMUL.FTZ R51, R24.reuse, R51 ;  /* 0x0000003318337220 */ /* 0x040fe20000410000 */
[C---:B------:R-:W-:Y:S01]  /*f780*/  FMUL.FTZ R43, R24.reuse, R43 ;  /* 0x0000002b182b7220 */ /* 0x040fe20000410000 */
[C---:B------:R-:W-:Y:S01]  /*f790*/  FMUL.FTZ R49, R24.reuse, R49 ;  /* 0x0000003118317220 */ /* 0x040fe20000410000 */
[C---:B------:R-:W-:Y:S01]  /*f7a0*/  FMUL.FTZ R47, R24.reuse, R47 ;  /* 0x0000002f182f7220 */ /* 0x040fe20000410000 */
[C---:B------:R-:W-:Y:S01]  /*f7b0*/  FMUL.FTZ R45, R24.reuse, R45 ;  /* 0x0000002d182d7220 */ /* 0x040fe20000410000 */
[C---:B------:R-:W-:Y:S01]  /*f7c0*/  FMUL.FTZ R41, R24.reuse, R41 ;  /* 0x0000002918297220 */ /* 0x040fe20000410000 */
[C---:B-1----:R-:W-:Y:S01]  /*f7d0*/  FMUL.FTZ R53, R24.reuse, R11 ;  /* 0x0000000b18357220 */ /* 0x042fe20000410000 */
        /* <DEDUP_REMOVED lines=58> */
[----:B------:R1:W-:Y:S04]  /*fb80*/  ST.E desc[UR44][R16.64+0x3f8], R39 ;  /* 0x0003f82710007985 */ /* 0x0003e8000c10192c */
[----:B------:R-:W-:Y:S04]  /*fb90*/  ST.E desc[UR44][R16.64+0x3fc], R55 ;  /* 0x0003fc3710007985 */ /* 0x000fe8000c10192c */
[----:B------:R-:W-:Y:S01]  /*fba0*/  ST.E desc[UR44][R16.64+0x408], R57 ;  /* 0x0004083910007985 */ /* 0x000fe2000c10192c */
[----:B------:R2:W-:Y:S06]  /*fbb0*/  BAR.SYNC.DEFER_BLOCKING R213, 0x100 ;  /* 0x000400d50000751d */ /* 0x0005ec0000010000 */
[----:B------:R-:W3:Y:S04]  /*fbc0*/  LDL R24, [R1+0x1f8] ;  /* 0x0001f80001187983 */ /* 0x000ee80000100800 */
[----:B0-----:R-:W4:Y:S04]  /*fbd0*/  LD.E R45, desc[UR44][R16.64+0x210] ;  /* 0x0002102c102d7980 */ /* 0x001f28000c101900 */
[----:B------:R-:W3:Y:S04]  /*fbe0*/  LD.E.64 R10, desc[UR44][R16.64+0x88] ;  /* 0x0000882c100a7980 */ /* 0x000ee8000c101b00 */
[----:B----4-:R0:W-:Y:S04]  /*fbf0*/  ST.E desc[UR44][R16.64+0x210], R45 ;  /* 0x0002102d10007985 */ /* 0x0101e8000c10192c */
[----:B------:R-:W4:Y:S04]  /*fc00*/  LD.E R25, desc[UR44][R4.64] ;  /* 0x0000002c04197980 */ /* 0x000f28000c101900 */
[----:B----4-:R4:W-:Y:S04]  /*fc10*/  ST.E desc[UR44][R4.64], R25 ;  /* 0x0000001904007985 */ /* 0x0109e8000c10192c */
[----:B------:R-:W2:Y:S04]  /*fc20*/  LD.E R27, desc[UR44][R8.64] ;  /* 0x0000002c081b7980 */ /* 0x000ea8000c101900 */
[----:B--2---:R2:W-:Y:S04]  /*fc30*/  ST.E desc[UR44][R8.64], R27 ;  /* 0x0000001b08007985 */ /* 0x0045e8000c10192c */
[----:B-1----:R-:W3:Y:S04]  /*fc40*/  LD.E R39, desc[UR44][R6.64] ;  /* 0x0000002c06277980 */ /* 0x002ee8000c101900 */
[----:B---3--:R1:W-:Y:S04]  /*fc50*/  ST.E desc[UR44][R6.64], R39 ;  /* 0x0000002706007985 */ /* 0x0083e8000c10192c */
        /* <DEDUP_REMOVED lines=16> */
[----:B----4-:R-:W4:Y:S04]  /*fd60*/  LD.E R25, desc[UR44][R16.64+0x260] ;  /* 0x0002602c10197980 */ /* 0x010f28000c101900 */
[----:B------:R-:W4:Y:S04]  /*fd70*/  LD.E R26, desc[UR44][R16.64+0x264] ;  /* 0x0002642c101a7980 */ /* 0x000f28000c101900 */
[----:B--2---:R-:W2:Y:S04]  /*fd80*/  LD.E R27, desc[UR44][R16.64+0x268] ;  /* 0x0002682c101b7980 */ /* 0x004ea8000c101900 */
[----:B------:R-:W2:Y:S04]  /*fd90*/  LD.E R38, desc[UR44][R16.64+0x26c] ;  /* 0x00026c2c10267980 */ /* 0x000ea8000c101900 */
        /* <DEDUP_REMOVED lines=55> */
[----:B---3--:R0:W-:Y:S04]  /*10110*/  ST.E desc[UR44][R16.64+0x220], R41 ;  /* 0x0002202910007985 */ /* 0x0081e8000c10192c */
        /* <DEDUP_REMOVED lines=15> */
[----:B0-----:R-:W2:Y:S04]  /*10210*/  LD.E R41, desc[UR44][R16.64+0x278] ;  /* 0x0002782c10297980 */ /* 0x001ea8000c101900 */
[----:B-1----:R-:W2:Y:S04]  /*10220*/  LD.E R43, desc[UR44][R16.64+0x280] ;  /* 0x0002802c102b7980 */ /* 0x002ea8000c101900 */
[----:B---3--:R-:W3:Y:S04]  /*10230*/  LD.E R45, desc[UR44][R16.64+0x288] ;  /* 0x0002882c102d7980 */ /* 0x008ee8000c101900 */
        /* <DEDUP_REMOVED lines=46> */
[----:B------:R0:W-:Y:S04]  /*10520*/  ST.E desc[UR44][R16.64+0x260], R25 ;  /* 0x0002601910007985 */ /* 0x0001e8000c10192c */
[----:B------:R-:W-:Y:S04]  /*10530*/  ST.E desc[UR44][R16.64+0x264], R26 ;  /* 0x0002641a10007985 */ /* 0x000fe8000c10192c */
[----:B--2---:R1:W-:Y:S04]  /*10540*/  ST.E desc[UR44][R16.64+0x268], R27 ;  /* 0x0002681b10007985 */ /* 0x0043e8000c10192c */
        /* <DEDUP_REMOVED lines=25> */
[----:B---3--:R3:W-:Y:S04]  /*106e0*/  ST.E desc[UR44][R16.64+0x288], R45 ;  /* 0x0002882d10007985 */ /* 0x0087e8000c10192c */
[----:B------:R3:W-:Y:S04]  /*106f0*/  ST.E desc[UR44][R16.64+0x290], R47 ;  /* 0x0002902f10007985 */ /* 0x0007e8000c10192c */
[----:B------:R3:W-:Y:S04]  /*10700*/  ST.E desc[UR44][R16.64+0x298], R49 ;  /* 0x0002983110007985 */ /* 0x0007e8000c10192c */
[----:B------:R3:W-:Y:S04]  /*10710*/  ST.E desc[UR44][R16.64+0x2a0], R51 ;  /* 0x0002a03310007985 */ /* 0x0007e8000c10192c */
[----:B------:R3:W-:Y:S04]  /*10720*/  ST.E desc[UR44][R16.64+0x2a8], R53 ;  /* 0x0002a83510007985 */ /* 0x0007e8000c10192c */
[----:B------:R3:W-:Y:S04]  /*10730*/  ST.E desc[UR44][R16.64+0x2b0], R55 ;  /* 0x0002b03710007985 */ /* 0x0007e8000c10192c */
[----:B------:R3:W-:Y:S04]  /*10740*/  ST.E desc[UR44][R16.64+0x2b8], R57 ;  /* 0x0002b83910007985 */ /* 0x0007e8000c10192c */
[----:B----4-:R4:W-:Y:S04]  /*10750*/  ST.E desc[UR44][R16.64+0x2c0], R59 ;  /* 0x0002c03b10007985 */ /* 0x0109e8000c10192c */
        /* <DEDUP_REMOVED lines=73> */
[----:B------:R-:W-:-:S02]  /*10bf0*/  IMAD R10, R24, 0xc00, R10 ;  /* 0x00000c00180a7824 */ /* 0x000fc400078e020a */
[----:B-1----:R-:W-:Y:S01]  /*10c00*/  IMAD.MOV.U32 R27, RZ, RZ, R11 ;  /* 0x000000ffff1b7224 */ /* 0x002fe200078e000b */
[----:B------:R-:W-:Y:S01]  /*10c10*/  F2FP.F16.F32.PACK_AB R170, R37, R170 ;  /* 0x000000aa25aa723e */ /* 0x000fe200000000ff */
[----:B------:R-:W-:Y:S01]  /*10c20*/  VIADD R24, R10, 0x80 ;  /* 0x000000800a187836 */ /* 0x000fe20000000000 */
[----:B------:R-:W-:Y:S01]  /*10c30*/  F2FP.F16.F32.PACK_AB R172, R172, R36 ;  /* 0x00000024acac723e */ /* 0x000fe200000000ff */
[----:B------:R-:W-:Y:S01]  /*10c40*/  VIADD R26, R10, 0x100 ;  /* 0x000001000a1a7836 */ /* 0x000fe20000000000 */
[----:B------:R-:W-:Y:S01]  /*10c50*/  R2UR UR15, R27 ;  /* 0x000000001b0f72ca */ /* 0x000fe200000e0000 */
[----:B------:R-:W4:Y:S01]  /*10c60*/  LD.E R36, desc[UR44][R16.64+0x240] ;  /* 0x0002402c10247980 */ /* 0x000f22000c101900 */
[----:B------:R-:W-:Y:S02]  /*10c70*/  R2UR UR10, R24 ;  /* 0x00000000180a72ca */ /* 0x000fe400000e0000 */
[----:B------:R-:W-:Y:S01]  /*10c80*/  R2UR UR14, R26 ;  /* 0x000000001a0e72ca */ /* 0x000fe200000e0000 */
[----:B------:R-:W4:Y:S01]  /*10c90*/  LD.E R24, desc[UR44][R16.64+0x210] ;  /* 0x0002102c10187980 */ /* 0x000f22000c101900 */
[----:B------:R-:W-:-:S02]  /*10ca0*/  F2FP.F16.F32.PACK_AB R174, R174, R35 ;  /* 0x00000023aeae723e */ /* 0x000fc400000000ff */
[----:B------:R-:W-:Y:S01]  /*10cb0*/  F2FP.F16.F32.PACK_AB R176, R176, R34 ;  /* 0x00000022b0b0723e */ /* 0x000fe200000000ff */
[----:B------:R-:W4:Y:S01]  /*10cc0*/  LD.E R35, desc[UR44][R16.64+0x23c] ;  /* 0x00023c2c10237980 */ /* 0x000f22000c101900 */
[----:B------:R-:W-:Y:S02]  /*10cd0*/  F2FP.F16.F32.PACK_AB R178, R178, R33 ;  /* 0x00000021b2b2723e */ /* 0x000fe400000000ff */
[----:B------:R-:W-:Y:S01]  /*10ce0*/  F2FP.F16.F32.PACK_AB R169, R169, R32 ;  /* 0x00000020a9a9723e */ /* 0x000fe200000000ff */
[----:B------:R-:W4:Y:S01]  /*10cf0*/  LD.E R33, desc[UR44][R16.64+0x234] ;  /* 0x0002342c10217980 */ /* 0x000f22000c101900 */
[----:B------:R-:W-:Y:S02]  /*10d00*/  F2FP.F16.F32.PACK_AB R171, R171, R31 ;  /* 0x0000001fabab723e */ /* 0x000fe400000000ff */
[----:B------:R-:W-:Y:S01]  /*10d10*/  F2FP.F16.F32.PACK_AB R173, R173, R30 ;  /* 0x0000001eadad723e */ /* 0x000fe200000000ff */
[----:B------:R-:W4:Y:S01]  /*10d20*/  LD.E R31, desc[UR44][R16.64+0x22c] ;  /* 0x00022c2c101f7980 */ /* 0x000f22000c101900 */
[----:B------:R-:W-:-:S02]  /*10d30*/  F2FP.F16.F32.PACK_AB R175, R175, R29 ;  /* 0x0000001dafaf723e */ /* 0x000fc400000000ff */
[----:B------:R-:W-:Y:S01]  /*10d40*/  F2FP.F16.F32.PACK_AB R177, R177, R28 ;  /* 0x0000001cb1b1723e */ /* 0x000fe200000000ff */
[----:B------:R-:W4:Y:S04]  /*10d50*/  LD.E R29, desc[UR44][R16.64+0x224] ;  /* 0x0002242c101d7980 */ /* 0x000f28000c101900 */
[----:B------:R-:W4:Y:S04]  /*10d60*/  LD.E R28, desc[UR44][R16.64+0x220] ;  /* 0x0002202c101c7980 */ /* 0x000f28000c101900 */
        /* <DEDUP_REMOVED lines=11> */
[----:B---3--:R-:W2:Y:S04]  /*10e20*/  LD.E R45, desc[UR44][R16.64+0x264] ;  /* 0x0002642c102d7980 */ /* 0x008ea8000c101900 */
        /* <DEDUP_REMOVED lines=54> */
[----:B------:R-:W-:Y:S01]  /*11190*/  ISETP.NE.U32.AND P0, PT, R25, RZ, PT ;  /* 0x000000ff1900720c */ /* 0x000fe20003f05070 */
[----:B------:R-:W-:-:S02]  /*111a0*/  IMAD.MOV.U32 R25, RZ, RZ, R11 ;  /* 0x000000ffff197224 */ /* 0x000fc400078e000b */
[----:B------:R-:W2:Y:S03]  /*111b0*/  LD.E R100, desc[UR44][R16.64+0x340] ;  /* 0x0003402c10647980 */ /* 0x000ea6000c101900 */
        /* <DEDUP_REMOVED lines=58> */
[----:B------:R-:W-:-:S03]  /*11560*/  VOTEU.ANY UP0, P0 ;  /* 0x00000000003f7886 */ /* 0x000fc60000000100 */
[----:B--2---:R-:W-:-:S07]  /*11570*/  WARPGROUP.ARRIVE ;  /* 0x00000000000079c5 */ /* 0x004fce0000000000 */
[----:B------:R-:W-:Y:S01]  /*11580*/  HGMMA.64x256x16.F32 R24, R168, gdesc[UR4].tnspB, R24, UP0, gsb0 ;  /* 0x43e00004a8187df0 */ /* 0x000fe2000b800818 */
[----:B------:R-:W-:Y:S02]  /*11590*/  F2FP.F16.F32.PACK_AB R179, R12, R179 ;  /* 0x000000b30cb3723e */ /* 0x000fe400000000ff */
        /* <DEDUP_REMOVED lines=131> */
[----:B------:R-:W-:Y:S01]  /*11dd0*/  STL [R1+0x68], R2 ;  /* 0x0000680201007387 */ /* 0x000fe20000100800 */
[----:B------:R-:W-:Y:S02]  /*11de0*/  VIADD R12, R10, 0x180 ;  /* 0x000001800a0c7836 */ /* 0x000fe40000000000 */
[----:B------:R-:W-:-:S03]  /*11df0*/  IMAD.MOV.U32 R13, RZ, RZ, R11 ;  /* 0x000000ffff0d7224 */ /* 0x000fc600078e000b */
[----:B------:R-:W-:Y:S02]  /*11e00*/  R2UR UR6, R12 ;  /* 0x000000000c0672ca */ /* 0x000fe400000e0000 */
[----:B------:R-:W-:Y:S02]  /*11e10*/  R2UR UR7, R13 ;  /* 0x000000000d0772ca */ /* 0x000fe400000e0000 */
[----:B------:R-:W-:Y:S02]  /*11e20*/  F2FP.F16.F32.PACK_AB R168, R225, R224 ;  /* 0x000000e0e1a8723e */ /* 0x000fe400000000ff */
[----:B------:R-:W-:Y:S02]  /*11e30*/  F2FP.F16.F32.PACK_AB R170, R223, R222 ;  /* 0x000000dedfaa723e */ /* 0x000fe400000000ff */
[----:B------:R-:W-:Y:S02]  /*11e40*/  F2FP.F16.F32.PACK_AB R169, R221, R220 ;  /* 0x000000dcdda9723e */ /* 0x000fe400000000ff */
[----:B------:R-:W-:Y:S01]  /*11e50*/  F2FP.F16.F32.PACK_AB R171, R219, R205 ;  /* 0x000000cddbab723e */ /* 0x000fe200000000ff */
[----:B------:R-:W-:-:S02]  /*11e60*/  WARPGROUP.DEPBAR.LE gsb0, 0x0 ;  /* 0x00008000000079c5 */ /* 0x000fc40000010000 */
        /* <DEDUP_REMOVED lines=132> */
[----:B------:R-:W-:Y:S01]  /*126b0*/  IMAD.MOV.U32 R13, RZ, RZ, R11 ;  /* 0x000000ffff0d7224 */ /* 0x000fe200078e000b */
        /* <DEDUP_REMOVED lines=131> */
[----:B------:R-:W-:Y:S01]  /*12ef0*/  R2UR UR6, R12 ;  /* 0x000000000c0672ca */ /* 0x000fe200000e0000 */
[----:B------:R-:W-:Y:S01]  /*12f00*/  STL [R1+0x68], R2 ;  /* 0x0000680201007387 */ /* 0x000fe20000100800 */
[----:B------:R-:W-:Y:S02]  /*12f10*/  R2UR UR7, R13 ;  /* 0x000000000d0772ca */ /* 0x000fe400000e0000 */
[----:B------:R-:W-:Y:S01]  /*12f20*/  IADD3 R10, R10, 0x280, RZ ;  /* 0x000002800a0a7810 */ /* 0x000fe20007ffe0ff */
[----:B------:R-:W-:Y:S02]  /*12f30*/  WARPGROUP.DEPBAR.LE gsb0, 0x0 ;  /* 0x00008000000079c5 */ /* 0x000fe40000010000 */
[----:B------:R-:W-:Y:S01]  /*12f40*/  ST.E desc[UR44][R16.64+0x210], R24 ;  /* 0x0002101810007985 */ /* 0x000fe2000c10192c */
[----:B------:R-:W-:Y:S02]  /*12f50*/  F2FP.F16.F32.PACK_AB R168, R203, R204 ;  /* 0x000000cccba8723e */ /* 0x000fe400000000ff */
[----:B------:R-:W-:Y:S01]  /*12f60*/  F2FP.F16.F32.PACK_AB R170, R201, R202 ;  /* 0x000000cac9aa723e */ /* 0x000fe200000000ff */
[----:B------:R-:W-:Y:S01]  /*12f70*/  ST.E desc[UR44][R4.64], R25 ;  /* 0x0000001904007985 */ /* 0x000fe2000c10192c */
        /* <DEDUP_REMOVED lines=132> */
[----:B------:R-:W-:Y:S01]  /*137c0*/  R2UR UR7, R11 ;  /* 0x000000000b0772ca */ /* 0x000fe200000e0000 */
        /* <DEDUP_REMOVED lines=267> */
[----:B--2---:R1:W-:Y:S04]  /*14880*/  ST.E desc[UR44][R16.64+0x210], R11 ;  /* 0x0002100b10007985 */ /* 0x0043e8000c10192c */
[----:B------:R-:W2:Y:S04]  /*14890*/  LD.E R13, desc[UR44][R4.64] ;  /* 0x0000002c040d7980 */ /* 0x000ea8000c101900 */
[----:B--2---:R2:W-:Y:S04]  /*148a0*/  ST.E desc[UR44][R4.64], R13 ;  /* 0x0000000d04007985 */ /* 0x0045e8000c10192c */
[----:B------:R-:W3:Y:S04]  /*148b0*/  LD.E R15, desc[UR44][R8.64] ;  /* 0x0000002c080f7980 */ /* 0x000ee8000c101900 */
[----:B---3--:R3:W-:Y:S04]  /*148c0*/  ST.E desc[UR44][R8.64], R15 ;  /* 0x0000000f08007985 */ /* 0x0087e8000c10192c */
[----:B------:R-:W4:Y:S04]  /*148d0*/  LD.E R19, desc[UR44][R6.64] ;  /* 0x0000002c06137980 */ /* 0x000f28000c101900 */
[----:B----4-:R4:W-:Y:S04]  /*148e0*/  ST.E desc[UR44][R6.64], R19 ;  /* 0x0000001306007985 */ /* 0x0109e8000c10192c */
[----:B0-----:R-:W4:Y:S04]  /*148f0*/  LD.E R2, desc[UR44][R16.64+0x380] ;  /* 0x0003802c10027980 */ /* 0x001f28000c101900 */
        /* <DEDUP_REMOVED lines=8> */
[----:B---3--:R-:W3:Y:S04]  /*14980*/  LD.E R9, desc[UR44][R16.64+0x240] ;  /* 0x0002402c10097980 */ /* 0x008ee8000c101900 */
        /* <DEDUP_REMOVED lines=115> */
[----:B0-----:R-:W4:Y:S04]  /*150c0*/  LD.E R2, desc[UR44][R16.64+0x28] ;  /* 0x0000282c10027980 */ /* 0x001f28000c101900 */
[----:B------:R-:W-:Y:S04]  /*150d0*/  ST.E desc[UR44][R16.64+0x220], R21 ;  /* 0x0002201510007985 */ /* 0x000fe8000c10192c */
[----:B------:R-:W-:Y:S04]  /*150e0*/  ST.E desc[UR44][R16.64+0x224], R25 ;  /* 0x0002241910007985 */ /* 0x000fe8000c10192c */
[----:B------:R-:W-:Y:S04]  /*150f0*/  ST.E desc[UR44][R16.64+0x228], R27 ;  /* 0x0002281b10007985 */ /* 0x000fe8000c10192c */
[----:B------:R-:W-:Y:S04]  /*15100*/  ST.E desc[UR44][R16.64+0x22c], R29 ;  /* 0x00022c1d10007985 */ /* 0x000fe8000c10192c */
[----:B------:R-:W-:Y:S04]  /*15110*/  ST.E desc[UR44][R16.64+0x230], R11 ;  /* 0x0002300b10007985 */ /* 0x000fe8000c10192c */
[----:B------:R-:W-:Y:S04]  /*15120*/  ST.E desc[UR44][R16.64+0x234], R31 ;  /* 0x0002341f10007985 */ /* 0x000fe8000c10192c */
[----:B--2---:R-:W-:Y:S04]  /*15130*/  ST.E desc[UR44][R16.64+0x238], R5 ;  /* 0x0002380510007985 */ /* 0x004fe8000c10192c */
[----:B------:R-:W-:Y:S04]  /*15140*/  ST.E desc[UR44][R16.64+0x23c], R13 ;  /* 0x00023c0d10007985 */ /* 0x000fe8000c10192c */
[----:B---3--:R-:W-:Y:S04]  /*15150*/  ST.E desc[UR44][R16.64+0x240], R9 ;  /* 0x0002400910007985 */ /* 0x008fe8000c10192c */
[----:B------:R-:W-:Y:S04]  /*15160*/  ST.E desc[UR44][R16.64+0x244], R15 ;  /* 0x0002440f10007985 */ /* 0x000fe8000c10192c */
        /* <DEDUP_REMOVED lines=114> */
[----:B------:R-:W-:-:S04]  /*15890*/  LOP3.LUT R2, R2, 0x1, RZ, 0xfc, !PT ;  /* 0x0000000102027812 */ /* 0x000fc800078efcff */
[----:B------:R-:W-:Y:S01]  /*158a0*/  ISETP.NE.AND P0, PT, R2, 0x3, PT ;  /* 0x000000030200780c */ /* 0x000fe20003f05270 */
[----:B------:R-:W-:-:S12]  /*158b0*/  BSSY B0, `(.L_x_3950) ;  /* 0x0000003000007945 */ /* 0x000fd80003800000 */
[----:B-1----:R-:W-:Y:S05]  /*158c0*/  @!P0 BRA `(.L_x_3951) ;  /* 0x0000000000048947 */ /* 0x002fea0003800000 */
[----:B------:R-:W-:Y:S01]  /*158d0*/  BPT.TRAP 0x1 ;  /* 0x000000040000795c */ /* 0x000fe20000300000 */
.L_x_3951:
[----:B------:R-:W-:Y:S05]  /*158e0*/  BSYNC B0 ;  /* 0x0000000000007941 */ /* 0x000fea0003800000 */
.L_x_3950:
        /* <DEDUP_REMOVED lines=9> */
[----:B0-----:R-:W2:Y:S02]  /*15980*/  LDL R2, [R1+0x50] ;  /* 0x0000500001027983 */ /* 0x001ea40000100800 */
[----:B--2---:R-:W-:-:S07]  /*15990*/  IMAD.SHL.U32 R2, R2, 0x80, RZ ;  /* 0x0000008002027824 */ /* 0x004fce00078e00ff */
.L_x_3923:
[----:B------:R-:W0:Y:S01]  /*159a0*/  LDC R3, c[0x0][0x448] ;  /* 0x00011200ff037b82 */ /* 0x000e220000000800 */
[----:B------:R-:W-:-:S07]  /*159b0*/  ULDC UR4, c[0x0][0xad4] ;  /* 0x0002b50000047ab9 */ /* 0x000fce0000000800 */
[----:B------:R-:W1:Y:S01]  /*159c0*/  LDC R6, c[0x0][0xadc] ;  /* 0x0002b700ff067b82 */ /* 0x000e620000000800 */
[----:B0-----:R-:W-:Y:S01]  /*159d0*/  ISETP.NE.AND P0, PT, R3, 0x1, PT ;  /* 0x000000010300780c */ /* 0x001fe20003f05270 */
[----:B------:R-:W-:-:S12]  /*159e0*/  VIADD R3, R2, 0x7f ;  /* 0x0000007f02037836 */ /* 0x000fd80000000000 */
[----:B------:R-:W0:Y:S08]  /*159f0*/  @P0 LDC R4, c[0x0][0x44c] ;  /* 0x00011300ff040b82 */ /* 0x000e300000000800 */
[----:B------:R-:W2:Y:S01]  /*15a00*/  @P0 LDC R5, c[0x0][0x450] ;  /* 0x00011400ff050b82 */ /* 0x000ea20000000800 */
[----:B0-----:R-:W-:-:S05]  /*15a10*/  @P0 IMAD.HI.U32 R2, R3, R4, RZ ;  /* 0x0000000403020227 */ /* 0x001fca00078e00ff */
[----:B--2---:R-:W-:Y:S02]  /*15a20*/  @P0 SHF.R.U32.HI R3, RZ, R5, R2 ;  /* 0x00000005ff030219 */ /* 0x004fe40000011602 */
[----:B-1----:R-:W-:-:S03]  /*15a30*/  ISETP.GE.AND P0, PT, R6, 0x1, PT ;  /* 0x000000010600780c */ /* 0x002fc60003f06270 */
[----:B------:R-:W-:-:S04]  /*15a40*/  IMAD.IADD R3, R194, 0x1, R3 ;  /* 0x00000001c2037824 */ /* 0x000fc800078e0203 */
[----:B------:R-:W-:-:S06]  /*15a50*/  VIADD R2, R3, -UR4 ;  /* 0x8000000403027c36 */ /* 0x000fcc0008000000 */
[----:B------:R-:W-:Y:S05]  /*15a60*/  @!P0 BRA `(.L_x_3953) ;  /* 0x0000000000448947 */ /* 0x000fea0003800000 */
        /* <DEDUP_REMOVED lines=10> */
.L_x_3955:
[----:B------:R-:W-:-:S13]  /*15b10*/  ISETP.NE.AND P0, PT, R6, 0x1, PT ;  /* 0x000000010600780c */ /* 0x000fda0003f05270 */
[----:B------:R-:W0:Y:S02]  /*15b20*/  @P0 LDC.64 R4, c[0x0][0xae0] ;  /* 0x0002b800ff040b82 */ /* 0x000e240000000a00 */
[----:B0-----:R-:W-:-:S05]  /*15b30*/  @P0 IMAD.HI.U32 R4, R3, R4, RZ ;  /* 0x0000000403040227 */ /* 0x001fca00078e00ff */
[----:B------:R-:W-:-:S07]  /*15b40*/  @P0 SHF.R.U32.HI R3, RZ, R5, R4 ;  /* 0x00000005ff030219 */ /* 0x000fce0000011604 */
.L_x_3956:
[----:B------:R-:W-:Y:S05]  /*15b50*/  BSYNC B0 ;  /* 0x0000000000007941 */ /* 0x000fea0003800000 */
.L_x_3954:
[----:B------:R-:W-:-:S05]  /*15b60*/  IMAD R3, R3, R6, RZ ;  /* 0x0000000603037224 */ /* 0x000fca00078e02ff */
[----:B------:R-:W-:-:S07]  /*15b70*/  VIMNMX R2, R2, R3, !PT ;  /* 0x0000000302027248 */ /* 0x000fce0007fe0100 */
.L_x_3953:
[----:B------:R-:W-:Y:S01]  /*15b80*/  VIADD R2, R2, 0x5f ;  /* 0x0000005f02027836 */ /* 0x000fe20000000000 */
[----:B------:R-:W-:-:S03]  /*15b90*/  UIADD3 UR4, UP0, UR37, 0x28, URZ ;  /* 0x0000002825047890 */ /* 0x000fc6000ff1e03f */
[----:B------:R-:W-:Y:S01]  /*15ba0*/  IMAD.HI R2, R2, 0x2aaaaaab, RZ ;  /* 0x2aaaaaab02027827 */ /* 0x000fe200078e02ff */
[----:B------:R-:W-:-:S03]  /*15bb0*/  UIADD3.X UR5, URZ, UR36, URZ, UP0, !UPT ;  /* 0x000000243f057290 */ /* 0x000fc600087fe43f */
[----:B------:R-:W-:Y:S01]  /*15bc0*/  IMAD.U32 R6, RZ, RZ, UR4 ;  /* 0x00000004ff067e24 */ /* 0x000fe2000f8e00ff */
[----:B------:R-:W-:Y:S02]  /*15bd0*/  SHF.R.U32.HI R3, RZ, 0x1f, R2 ;  /* 0x0000001fff037819 */ /* 0x000fe40000011602 */
[----:B------:R-:W-:Y:S02]  /*15be0*/  IMAD.U32 R7, RZ, RZ, UR5 ;  /* 0x00000005ff077e24 */ /* 0x000fe4000f8e00ff */
[----:B------:R-:W-:-:S04]  /*15bf0*/  LEA.HI.SX32 R3, R2, R3, 0x1c ;  /* 0x0000000302037211 */ /* 0x000fc800078fe2ff */
[----:B------:R-:W-:-:S04]  /*15c00*/  VIMNMX R4, R190, R3, !PT ;  /* 0x00000003be047248 */ /* 0x000fc80007fe0100 */
[----:B------:R-:W-:-:S13]  /*15c10*/  ISETP.GE.AND P0, PT, R0, R4, PT ;  /* 0x000000040000720c */ /* 0x000fda0003f06270 */
[----:B------:R-:W-:Y:S05]  /*15c20*/  @!P0 BRA `(.L_x_3957) ;  /* 0x0000009c00f88947 */ /* 0x000fea0003800000 */
[----:B------:R0:W5:Y:S02]  /*15c30*/  LDL.64 R2, [R1+0x158] ;  /* 0x0001580001027983 */ /* 0x0001640000100a00 */
.L_x_3976:
[----:B-1---5:R-:W2:Y:S04]  /*15c40*/  LD.E R5, desc[UR44][R2.64] ;  /* 0x0000002c02057980 */ /* 0x022ea8000c101900 */
[----:B------:R-:W3:Y:S01]  /*15c50*/  LD.E R8, desc[UR44][R2.64+0x8] ;  /* 0x0000082c02087980 */ /* 0x000ee2000c101900 */
[----:B--2---:R-:W-:-:S05]  /*15c60*/  VIADD R5, R5, 0x1 ;  /* 0x0000000105057836 */ /* 0x004fca0000000000 */
[----:B------:R-:W-:-:S13]  /*15c70*/  ISETP.NE.AND P0, PT, R5, 0x2, PT ;  /* 0x000000020500780c */ /* 0x000fda0003f05270 */
[----:B------:R1:W5:Y:S04]  /*15c80*/  @P0 LD.E R11, desc[UR44][R2.64+0x4] ;  /* 0x0000042c020b0980 */ /* 0x000368000c101900 */
[----:B------:R-:W2:Y:S01]  /*15c90*/  @!P0 LD.E R10, desc[UR44][R2.64+0x4] ;  /* 0x0000042c020a8980 */ /* 0x000ea2000c101900 */
[----:B---3--:R-:W-:-:S03]  /*15ca0*/  IADD3 R9, R8, 0x1, RZ ;  /* 0x0000000108097810 */ /* 0x008fc60007ffe0ff */
[----:B------:R3:W-:Y:S04]  /*15cb0*/  ST.E desc[UR44][R2.64], R5 ;  /* 0x0000000502007985 */ /* 0x0007e8000c10192c */
[----:B------:R1:W-:Y:S04]  /*15cc0*/  ST.E desc[UR44][R2.64+0x8], R9 ;  /* 0x0000080902007985 */ /* 0x0003e8000c10192c */
[----:B------:R1:W-:Y:S01]  /*15cd0*/  @!P0 ST.E desc[UR44][R2.64], RZ ;  /* 0x000000ff02008985 */ /* 0x0003e2000c10192c */
[----:B--2---:R-:W-:-:S05]  /*15ce0*/  @!P0 LOP3.LUT R11, R10, 0x1, RZ, 0x3c, !PT ;  /* 0x000000010a0b8812 */ /* 0x004fca00078e3cff */
[----:B------:R1:W-:Y:S04]  /*15cf0*/  @!P0 ST.E desc[UR44][R2.64+0x4], R11 ;  /* 0x0000040b02008985 */ /* 0x0003e8000c10192c */
[----:B------:R-:W2:Y:S04]  /*15d00*/  LDL.64 R72, [R1+0x170] ;  /* 0x0001700001487983 */ /* 0x000ea80000100a00 */
[----:B--2---:R-:W2:Y:S01]  /*15d10*/  LD.E R8, desc[UR44][R72.64] ;  /* 0x0000002c48087980 */ /* 0x004ea2000c101900 */
[----:B------:R-:W-:Y:S05]  /*15d20*/  YIELD ;  /* 0x0000000000007946 */ /* 0x000fea0003800000 */
[----:B------:R-:W-:Y:S01]  /*15d30*/  BSSY B0, `(.L_x_3958) ;  /* 0x0000006000007945 */ /* 0x000fe20003800000 */
[----:B---3--:R-:W-:Y:S01]  /*15d40*/  @!P0 IMAD.MOV.U32 R5, RZ, RZ, RZ ;  /* 0x000000ffff058224 */ /* 0x008fe200078e00ff */
[----:B--2---:R-:W-:-:S04]  /*15d50*/  LOP3.LUT R8, R8, 0x1, RZ, 0xfc, !PT ;  /* 0x0000000108087812 */ /* 0x004fc800078efcff */
[----:B------:R-:W-:-:S13]  /*15d60*/  ISETP.NE.AND P1, PT, R8, 0x3, PT ;  /* 0x000000030800780c */ /* 0x000fda0003f25270 */
[----:B-1----:R-:W-:Y:S05]  /*15d70*/  @!P1 BRA `(.L_x_3959) ;  /* 0x0000000000049947 */ /* 0x002fea0003800000 */
[----:B------:R-:W-:Y:S01]  /*15d80*/  BPT.TRAP 0x1 ;  /* 0x000000040000795c */ /* 0x000fe20000300000 */
.L_x_3959:
[----:B------:R-:W-:Y:S05]  /*15d90*/  BSYNC B0 ;  /* 0x0000000000007941 */ /* 0x000fea0003800000 */
.L_x_3958:
        /* <DEDUP_REMOVED lines=11> */
[----:B-12---:R-:W-:Y:S05]  /*15e50*/  @!P1 BRA `(.L_x_3961) ;  /* 0x0000000000049947 */ /* 0x006fea0003800000 */
[----:B------:R-:W-:Y:S01]  /*15e60*/  BPT.TRAP 0x1 ;  /* 0x000000040000795c */ /* 0x000fe20000300000 */
.L_x_3961:
[----:B------:R-:W-:Y:S05]  /*15e70*/  BSYNC B0 ;  /* 0x0000000000007941 */ /* 0x000fea0003800000 */
.L_x_3960:
[----:B------:R-:W-:Y:S04]  /*15e80*/  BSSY B0, `(.L_x_3962) ;  /* 0x0000008000007945 */ /* 0x000fe80003800000 */
[----:B------:R-:W-:Y:S05]  /*15e90*/  @P0 BRA `(.L_x_3963) ;  /* 0x0000000000180947 */ /* 0x000fea0003800000 */
[----:B------:R-:W2:Y:S01]  /*15ea0*/  LD.E.64 R8, desc[UR44][R72.64+0x18] ;  /* 0x0000182c48087980 */ /* 0x000ea2000c101b00 */
[----:B-----5:R-:W-:Y:S02]  /*15eb0*/  SHF.L.U32 R11, R11, 0x1f, RZ ;  /* 0x0000001f0b0b7819 */ /* 0x020fe400000006ff */
[----:B--2---:R-:W-:-:S05]  /*15ec0*/  MOV R9, R8 ;  /* 0x0000000800097202 */ /* 0x004fca0000000f00 */
[----:B------:R-:W-:-:S04]  /*15ed0*/  IMAD R10, R10, 0x8, R9 ;  /* 0x000000080a0a7824 */ /* 0x000fc800078e0209 */
[----:B------:R-:W1:Y:S02]  /*15ee0*/  SYNCS.PHASECHK.TRANS64.TRYWAIT P0, [R10+URZ], R11 ;  /* 0x0000000b0a0075a7 */ /* 0x000e64000800017f */
[----:B-1----:R-:W-:Y:S05]  /*15ef0*/  @!P0 BRA `(.L_x_3964) ;  /* 0x0000022400308947 */ /* 0x002fea0003800000 */
.L_x_3963:
[----:B------:R-:W-:Y:S05]  /*15f00*/  BSYNC B0 ;  /* 0x0000000000007941 */ /* 0x000fea0003800000 */
.L_x_3962:
[----:B-1---5:R-:W2:Y:S04]  /*15f10*/  LD.E R11, desc[UR44][R2.64] ;  /* 0x0000002c020b7980 */ /* 0x022ea8000c101900 */
[----:B------:R-:W2:Y:S01]  /*15f20*/  LDL.64 R74, [R1+0x80] ;  /* 0x00008000014a7983 */ /* 0x000ea20000100a00 */
[----:B------:R-:W-:Y:S05]  /*15f30*/  WARPSYNC.ALL ;  /* 0x0000000000007948 */ /* 0x000fea0003800000 */
[----:B------:R1:W-:Y:S04]  /*15f40*/  STL [R1+0x60], RZ ;  /* 0x000060ff01007387 */ /* 0x0003e80000100800 */
[----:B------:R-:W3:Y:S01]  /*15f50*/  LD.E.64 R8, desc[UR44][R16.64+0x78] ;  /* 0x0000782c10087980 */ /* 0x000ee2000c101b00 */
[----:B------:R-:W-:-:S05]  /*15f60*/  IMAD.MOV.U32 R5, RZ, RZ, 0x1 ;  /* 0x00000001ff057424 */ /* 0x000fca00078e00ff */
[----:B------:R1:W-:Y:S04]  /*15f70*/  STL [R1+0x60], R5 ;  /* 0x0000600501007387 */ /* 0x0003e80000100800 */
[----:B------:R-:W4:Y:S04]  /*15f80*/  LD.E.64 R12, desc[UR44][R16.64+0x78] ;  /* 0x0000782c100c7980 */ /* 0x000f28000c101b00 */
[----:B------:R1:W-:Y:S04]  /*15f90*/  STL [R1+0x60], R5 ;  /* 0x0000600501007387 */ /* 0x0003e80000100800 */
[----:B------:R-:W4:Y:S01]  /*15fa0*/  LD.E.64 R14, desc[UR44][R16.64+0x78] ;  /* 0x0000782c100e7980 */ /* 0x000f22000c101b00 */
[----:B--2---:R-:W-:-:S02]  /*15fb0*/  IMAD R10, R11, 0x300, R74 ;  /* 0x000003000b0a7824 */ /* 0x004fc400078e024a */
[----:B------:R-:W-:Y:S01]  /*15fc0*/  IMAD.MOV.U32 R11, RZ, RZ, R75 ;  /* 0x000000ffff0b7224 */ /* 0x000fe200078e004b */
[----:B------:R1:W-:Y:S02]  /*15fd0*/  STL [R1+0x60], R5 ;  /* 0x0000600501007387 */ /* 0x0003e40000100800 */
[----:B------:R-:W-:Y:S02]  /*15fe0*/  R2UR UR6, R10 ;  /* 0x000000000a0672ca */ /* 0x000fe400000e0000 */
[----:B------:R-:W-:Y:S01]  /*15ff0*/  R2UR UR7, R11 ;  /* 0x000000000b0772ca */ /* 0x000fe200000e0000 */
[----:B------:R-:W2:Y:S01]  /*16000*/  LD.E.64 R18, desc[UR44][R16.64+0x78] ;  /* 0x0000782c10127980 */ /* 0x000ea2000c101b00 */
[----:B------:R-:W-:-:S03]  /*16010*/  WARPGROUP.ARRIVE ;  /* 0x00000000000079c5 */ /* 0x000fc60000000000 */
[----:B------:R1:W-:Y:S01]  /*16020*/  STL [R1+0x60], R5 ;  /* 0x0000600501007387 */ /* 0x0003e20000100800 */
        /* <DEDUP_REMOVED lines=11> */
[----:B------:R-:W3:Y:S04]  /*160e0*/  LD.E R21, desc[UR44][R6.64] ;  /* 0x0000002c06157980 */ /* 0x000ee8000c101900 */
[----:B------:R1:W5:Y:S04]  /*160f0*/  LD.E R11, desc[UR44][R2.64] ;  /* 0x0000002c020b7980 */ /* 0x000368000c101900 */
[----:B------:R1:W5:Y:S01]  /*16100*/  LD.E R20, desc[UR44][R2.64+0x4] ;  /* 0x0000042c02147980 */ /* 0x000362000c101900 */
[----:B------:R-:W-:Y:S01]  /*16110*/  WARPGROUP.ARRIVE ;  /* 0x00000000000079c5 */ /* 0x000fe20000000000 */
[----:B------:R-:W-:Y:S01]  /*16120*/  VIADD R14, R14, 0x4 ;  /* 0x000000040e0e7836 */ /* 0x000fe20000000000 */
[----:B------:R-:W-:Y:S01]  /*16130*/  MOV R9, R75 ;  /* 0x0000004b00097202 */ /* 0x000fe20000000f00 */
[----:B------:R-:W-:Y:S01]  /*16140*/  VIADD R8, R10, 0x4 ;  /* 0x000000040a087836 */ /* 0x000fe20000000000 */
[----:B------:R-:W-:Y:S01]  /*16150*/  BSSY B0, `(.L_x_3965) ;  /* 0x0000018000007945 */ /* 0x000fe20003800000 */
[----:B--2---:R-:W-:Y:S01]  /*16160*/  VIADD R18, R18, 0x6 ;  /* 0x0000000612127836 */ /* 0x004fe20000000000 */
[----:B------:R-:W-:Y:S01]  /*16170*/  HGMMA.64x96x16.F32 R24, gdesc[UR4], R24, gsb0 ;  /* 0x01600000041879f0 */ /* 0x000fe20008000818 */
[----:B------:R-:W-:Y:S01]  /*16180*/  R2UR UR7, R9 ;  /* 0x00000000090772ca */ /* 0x000fe200000e0000 */
[----:B------:R-:W-:Y:S01]  /*16190*/  IMAD.MOV.U32 R9, RZ, RZ, R75 ;  /* 0x000000ffff097224 */ /* 0x000fe200078e004b */
[----:B------:R-:W-:Y:S01]  /*161a0*/  R2UR UR6, R8 ;  /* 0x00000000080672ca */ /* 0x000fe200000e0000 */
[----:B------:R-:W-:Y:S01]  /*161b0*/  VIADD R8, R10, 0x6 ;  /* 0x000000060a087836 */ /* 0x000fe20000000000 */
[----:B------:R-:W-:-:S02]  /*161c0*/  R2UR UR4, R14 ;  /* 0x000000000e0472ca */ /* 0x000fc400000e0000 */
        /* <DEDUP_REMOVED lines=14> */
[----:B-1----:R-:W-:Y:S05]  /*162b0*/  @!P0 BRA `(.L_x_3966) ;  /* 0x0000000000048947 */ /* 0x002fea0003800000 */
[----:B------:R-:W-:Y:S01]  /*162c0*/  BPT.TRAP 0x1 ;  /* 0x000000040000795c */ /* 0x000fe20000300000 */
.L_x_3966:
[----:B------:R-:W-:Y:S05]  /*162d0*/  BSYNC B0 ;  /* 0x0000000000007941 */ /* 0x000fea0003800000 */
.L_x_3965:
        /* <DEDUP_REMOVED lines=13> */
.L_x_3968:
[----:B------:R-:W-:Y:S05]  /*163b0*/  BSYNC B0 ;  /* 0x0000000000007941 */ /* 0x000fea0003800000 */
.L_x_3967:
        /* <DEDUP_REMOVED lines=8> */
.L_x_3970:
[----:B------:R-:W-:Y:S05]  /*16440*/  BSYNC B0 ;  /* 0x0000000000007941 */ /* 0x000fea0003800000 */
.L_x_3969:
[----:B------:R-:W2:Y:S04]  /*16450*/  LDL R7, [R1+0x70] ;  /* 0x0000700001077983 */ /* 0x000ea80000100800 */
[----:B------:R-:W3:Y:S04]  /*16460*/  LD.E R19, desc[UR44][R2.64] ;  /* 0x0000002c02137980 */ /* 0x000ee8000c101900 */
[----:B------:R-:W3:Y:S04]  /*16470*/  LDL.64 R20, [R1+0xf8] ;  /* 0x0000f80001147983 */ /* 0x000ee80000100a00 */
[----:B-1---5:R-:W4:Y:S04]  /*16480*/  LDL.64 R8, [R1+0xf0] ;  /* 0x0000f00001087983 */ /* 0x022f280000100a00 */
[----:B------:R-:W4:Y:S04]  /*16490*/  LDL.64 R10, [R1+0xf0] ;  /* 0x0000f000010a7983 */ /* 0x000f280000100a00 */
[----:B------:R-:W4:Y:S04]  /*164a0*/  LDL.64 R12, [R1+0xf0] ;  /* 0x0000f000010c7983 */ /* 0x000f280000100a00 */
[----:B------:R-:W4:Y:S01]  /*164b0*/  LDL.64 R14, [R1+0xf0] ;  /* 0x0000f000010e7983 */ /* 0x000f220000100a00 */
[----:B------:R-:W-:Y:S05]  /*164c0*/  WARPSYNC.ALL ;  /* 0x0000000000007948 */ /* 0x000fea0003800000 */
[----:B------:R-:W-:Y:S01]  /*164d0*/  WARPGROUP.ARRIVE ;  /* 0x00000000000079c5 */ /* 0x000fe20000000000 */
[----:B--2---:R-:W-:Y:S01]  /*164e0*/  ISETP.NE.U32.AND P0, PT, R7, RZ, PT ;  /* 0x000000ff0700720c */ /* 0x004fe20003f05070 */
[----:B---3--:R-:W-:-:S02]  /*164f0*/  IMAD R6, R19, 0xc00, R20 ;  /* 0x00000c0013067824 */ /* 0x008fc400078e0214 */
[----:B------:R-:W-:Y:S01]  /*16500*/  IMAD.MOV.U32 R7, RZ, RZ, R21 ;  /* 0x000000ffff077224 */ /* 0x000fe200078e0015 */
[----:B------:R-:W2:Y:S01]  /*16510*/  LDL.64 R18, [R1+0xf0] ;  /* 0x0000f00001127983 */ /* 0x000ea20000100a00 */
[----:B----4-:R-:W-:Y:S02]  /*16520*/  R2UR UR4, R8 ;  /* 0x00000000080472ca */ /* 0x010fe400000e0000 */
[----:B------:R-:W-:Y:S02]  /*16530*/  R2UR UR6, R6 ;  /* 0x00000000060672ca */ /* 0x000fe400000e0000 */
[----:B------:R-:W-:Y:S02]  /*16540*/  R2UR UR7, R7 ;  /* 0x00000000070772ca */ /* 0x000fe400000e0000 */
[----:B------:R-:W-:Y:S02]  /*16550*/  R2UR UR5, R9 ;  /* 0x00000000090572ca */ /* 0x000fe400000e0000 */
[----:B------:R-:W-:-:S11]  /*16560*/  VOTEU.ANY UP0, P0 ;  /* 0x00000000003f7886 */ /* 0x000fd60000000100 */
        /* <DEDUP_REMOVED lines=12> */
[----:B------:R-:W-:Y:S01]  /*16630*/  VIADD R12, R12, 0x4 ;  /* 0x000000040c0c7836 */ /* 0x000fe20000000000 */
[----:B------:R-:W-:Y:S01]  /*16640*/  IADD3 R8, R6, 0x4, RZ ;  /* 0x0000000406087810 */ /* 0x000fe20007ffe0ff */
        /* <DEDUP_REMOVED lines=21> */
[----:B--2---:R-:W-:Y:S02]  /*167a0*/  VIADD R18, R18, 0x400 ;  /* 0x0000040012127836 */ /* 0x004fe40000000000 */
        /* <DEDUP_REMOVED lines=21> */
[----:B------:R-:W-:Y:S01]  /*16900*/  IMAD.MOV.U32 R9, RZ, RZ, R21 ;  /* 0x000000ffff097224 */ /* 0x000fe200078e0015 */
[----:B----4-:R-:W-:Y:S02]  /*16910*/  IADD3 R12, R12, 0x404, RZ ;  /* 0x000004040c0c7810 */ /* 0x010fe40007ffe0ff */
        /* <DEDUP_REMOVED lines=26> */
[----:B------:R-:W2:Y:S01]  /*16ac0*/  LDL.64 R8, [R1+0xf0] ;  /* 0x0000f00001087983 */ /* 0x000ea20000100a00 */
[----:B---3--:R-:W-:-:S02]  /*16ad0*/  VIADD R10, R10, 0x802 ;  /* 0x000008020a0a7836 */ /* 0x008fc40000000000 */
[----:B------:R-:W-:Y:S01]  /*16ae0*/  VIADD R20, R6, 0x602 ;  /* 0x0000060206147836 */ /* 0x000fe20000000000 */
        /* <DEDUP_REMOVED lines=8> */
[----:B------:R-:W-:Y:S01]  /*16b70*/  VIADD R20, R6, 0x604 ;  /* 0x0000060406147836 */ /* 0x000fe20000000000 */
[----:B----4-:R-:W-:Y:S01]  /*16b80*/  IADD3 R12, R12, 0x804, RZ ;  /* 0x000008040c0c7810 */ /* 0x010fe20007ffe0ff */
[----:B------:R-:W-:-:S02]  /*16b90*/  WARPGROUP.DEPBAR.LE gsb0, 0x0 ;  /* 0x00008000000079c5 */ /* 0x000fc40000010000 */
        /* <DEDUP_REMOVED lines=18> */
[----:B------:R-:W-:Y:S01]  /*16cc0*/  VIADD R20, R6, 0x900 ;  /* 0x0000090006147836 */ /* 0x000fe20000000000 */
[----:B------:R-:W-:Y:S02]  /*16cd0*/  WARPGROUP.DEPBAR.LE gsb0, 0x0 ;  /* 0x00008000000079c5 */ /* 0x000fe40000010000 */
[----:B------:R-:W-:-:S06]  /*16ce0*/  WARPGROUP.ARRIVE ;  /* 0x00000000000079c5 */ /* 0x000fcc0000000000 */
[----:B------:R-:W-:Y:S01]  /*16cf0*/  HGMMA.64x96x16.F32 R24, gdesc[UR4], R24, gsb0 ;  /* 0x01600000041879f0 */ /* 0x000fe20008000818 */
[----:B------:R-:W-:Y:S02]  /*16d00*/  R2UR UR6, R20 ;  /* 0x00000000140672ca */ /* 0x000fe400000e0000 */
[----:B------:R-:W-:Y:S02]  /*16d10*/  R2UR UR7, R21 ;  /* 0x00000000150772ca */ /* 0x000fe400000e0000 */
[----:B------:R-:W-:Y:S02]  /*16d20*/  R2UR UR4, R8 ;  /* 0x00000000080472ca */ /* 0x000fe400000e0000 */
[----:B------:R-:W-:Y:S01]  /*16d30*/  R2UR UR5, R9 ;  /* 0x00000000090572ca */ /* 0x000fe200000e0000 */
[----:B---3--:R-:W-:Y:S02]  /*16d40*/  VIADD R10, R10, 0xc02 ;  /* 0x00000c020a0a7836 */ /* 0x008fe40000000000 */
        /* <DEDUP_REMOVED lines=17> */
[----:B------:R-:W-:Y:S01]  /*16e60*/  VIADD R14, R14, 0xc06 ;  /* 0x00000c060e0e7836 */ /* 0x000fe20000000000 */
        /* <DEDUP_REMOVED lines=8> */
[----:B------:R-:W1:Y:S01]  /*16ef0*/  S2R R74, SR_TID.X ;  /* 0x00000000004a7919 */ /* 0x000e620000002100 */
[----:B------:R2:W-:Y:S04]  /*16f00*/  STL [R1+0x70], R5 ;  /* 0x0000700501007387 */ /* 0x0005e80000100800 */
[----:B------:R2:W-:Y:S01]  /*16f10*/  STL [R1+0x70], R5 ;  /* 0x0000700501007387 */ /* 0x0005e20000100800 */
[----:B------:R-:W-:-:S02]  /*16f20*/  WARPGROUP.DEPBAR.LE gsb0, 0x0 ;  /* 0x00008000000079c5 */ /* 0x000fc40000010000 */
[----:B------:R-:W-:-:S06]  /*16f30*/  WARPGROUP.ARRIVE ;  /* 0x00000000000079c5 */ /* 0x000fcc0000000000 */
[----:B------:R-:W-:Y:S01]  /*16f40*/  HGMMA.64x96x16.F32 R24, gdesc[UR4], R24, gsb0 ;  /* 0x01600000041879f0 */ /* 0x000fe20008000818 */
[----:B------:R2:W-:Y:S01]  /*16f50*/  STL [R1+0x70], R5 ;  /* 0x0000700501007387 */ /* 0x0005e20000100800 */
[----:B-1----:R-:W-:-:S03]  /*16f60*/  SHF.R.U32.HI R74, RZ, 0x7, R74 ;  /* 0x00000007ff4a7819 */ /* 0x002fc6000001164a */
        /* <DEDUP_REMOVED lines=16> */
[----:B------:R-:W3:Y:S04]  /*17070*/  LD.E R7, desc[UR44][R72.64] ;  /* 0x0000002c48077980 */ /* 0x000ee8000c101900 */
[----:B------:R2:W5:Y:S01]  /*17080*/  LD.E R6, desc[UR44][R2.64] ;  /* 0x0000002c02067980 */ /* 0x000562000c101900 */
[----:B------:R-:W-:Y:S01]  /*17090*/  BSSY B0, `(.L_x_3972) ;  /* 0x0000005000007945 */ /* 0x000fe20003800000 */
[----:B---3--:R-:W-:-:S04]  /*170a0*/  LOP3.LUT R7, R7, 0x1, RZ, 0xfc, !PT ;  /* 0x0000000107077812 */ /* 0x008fc800078efcff */
[----:B------:R-:W-:-:S13]  /*170b0*/  ISETP.NE.AND P0, PT, R7, 0x3, PT ;  /* 0x000000030700780c */ /* 0x000fda0003f05270 */
[----:B--2---:R-:W-:Y:S05]  /*170c0*/  @!P0 BRA `(.L_x_3973) ;  /* 0x0000000000048947 */ /* 0x004fea0003800000 */
[----:B------:R-:W-:Y:S01]  /*170d0*/  BPT.TRAP 0x1 ;  /* 0x000000040000795c */ /* 0x000fe20000300000 */
.L_x_3973:
[----:B------:R-:W-:Y:S05]  /*170e0*/  BSYNC B0 ;  /* 0x0000000000007941 */ /* 0x000fea0003800000 */
.L_x_3972:
[----:B------:R-:W2:Y:S04]  /*170f0*/  LD.E.64 R8, desc[UR44][R72.64+0x20] ;  /* 0x0000202c48087980 */ /* 0x000ea8000c101b00 */
[----:B------:R-:W3:Y:S01]  /*17100*/  LD.E R7, desc[UR44][R72.64+0xc] ;  /* 0x00000c2c48077980 */ /* 0x000ee2000c101900 */
[----:B--2---:R-:W-:-:S05]  /*17110*/  MOV R9, R8 ;  /* 0x0000000800097202 */ /* 0x004fca0000000f00 */
[----:B-----5:R-:W-:-:S05]  /*17120*/  IMAD R6, R6, 0x8, R9 ;  /* 0x0000000806067824 */ /* 0x020fca00078e0209 */
[----:B---3--:R-:W-:-:S04]  /*17130*/  PRMT R6, R7, 0x654, R6 ;  /* 0x0000065407067816 */ /* 0x008fc80000000006 */
[----:B------:R1:W-:Y:S01]  /*17140*/  SYNCS.ARRIVE.TRANS64.RED.A1T0 RZ, [R6+URZ], RZ ;  /* 0x000000ff06ff79a7 */ /* 0x0003e2000810043f */
[----:B------:R-:W2:Y:S04]  /*17150*/  LDL.64 R12, [R1+0x150] ;  /* 0x00015000010c7983 */ /* 0x000ea80000100a00 */
[----:B-1----:R-:W3:Y:S04]  /*17160*/  LD.E.64 R6, desc[UR44][R16.64+0x420] ;  /* 0x0004202c10067980 */ /* 0x002ee8000c101b00 */
[----:B--2---:R-:W2:Y:S01]  /*17170*/  LD.E R12, desc[UR44][R12.64] ;  /* 0x0000002c0c0c7980 */ /* 0x004ea2000c101900 */
[----:B------:R-:W-:-:S04]  /*17180*/  UIADD3 UR4, UP0, UR37, 0x420, URZ ;  /* 0x0000042025047890 */ /* 0x000fc8000ff1e03f */
[----:B------:R-:W-:Y:S02]  /*17190*/  ULOP3.LUT UR4, UR4, 0x4, URZ, 0xfc, !UPT ;  /* 0x0000000404047892 */ /* 0x000fe4000f8efc3f */
[----:B------:R-:W-:Y:S01]  /*171a0*/  UIADD3.X UR5, URZ, UR36, URZ, UP0, !UPT ;  /* 0x000000243f057290 */ /* 0x000fe200087fe43f */
[-C--:B--2---:R-:W-:Y:S01]  /*171b0*/  FMUL.FTZ R11, R24, R12.reuse ;  /* 0x0000000c180b7220 */ /* 0x084fe20000410000 */
[-C--:B------:R-:W-:Y:S01]  /*171c0*/  FMUL.FTZ R10, R25, R12.reuse ;  /* 0x0000000c190a7220 */ /* 0x080fe20000410000 */
[----:B------:R-:W-:-:S04]  /*171d0*/  FMUL.FTZ R15, R28, R12 ;  /* 0x0000000c1c0f7220 */ /* 0x000fc80000410000 */
[----:B------:R-:W3:Y:S01]  /*171e0*/  MUFU.TANH R11, R11 ;  /* 0x0000000b000b7308 */ /* 0x000ee20000002400 */
[-C--:B------:R-:W-:Y:S01]  /*171f0*/  FMUL.FTZ R20, R29, R12.reuse ;  /* 0x0000000c1d147220 */ /* 0x080fe20000410000 */
[----:B------:R-:W-:-:S06]  /*17200*/  FMUL.FTZ R21, R32, R12 ;  /* 0x0000000c20157220 */ /* 0x000fcc0000410000 */
[----:B------:R-:W1:Y:S01]  /*17210*/  MUFU.TANH R10, R10 ;  /* 0x0000000a000a7308 */ /* 0x000e620000002400 */
[----:B------:R-:W-:-:S07]  /*17220*/  FMUL.FTZ R28, R33, R12 ;  /* 0x0000000c211c7220 */ /* 0x000fce0000410000 */
[----:B------:R-:W2:Y:S01]  /*17230*/  MUFU.TANH R15, R15 ;  /* 0x0000000f000f7308 */ /* 0x000ea20000002400 */
[----:B------:R-:W-:Y:S01]  /*17240*/  FMUL.FTZ R14, R31, R12 ;  /* 0x0000000c1f0e7220 */ /* 0x000fe20000410000 */
[----:B---3--:R-:W-:-:S06]  /*17250*/  FMNMX.FTZ R31, R11, R6, !PT ;  /* 0x000000060b1f7209 */ /* 0x008fcc0007810000 */
[----:B------:R-:W3:Y:S01]  /*17260*/  MUFU.TANH R20, R20 ;  /* 0x0000001400147308 */ /* 0x000ee20000002400 */
[-C--:B------:R-:W-:Y:S01]  /*17270*/  FMUL.FTZ R29, R36, R12.reuse ;  /* 0x0000000c241d7220 */ /* 0x080fe20000410000 */
[-C--:B------:R-:W-:Y:S01]  /*17280*/  FMUL.FTZ R24, R38, R12.reuse ;  /* 0x0000000c26187220 */ /* 0x080fe20000410000 */
[-C--:B------:R-:W-:Y:S01]  /*17290*/  FMUL.FTZ R38, R46, R12.reuse ;  /* 0x0000000c2e267220 */ /* 0x080fe20000410000 */
[----:B------:R-:W-:-:S04]  /*172a0*/  FMUL.FTZ R46, R48, R12 ;  /* 0x0000000c302e7220 */ /* 0x000fc80000410000 */
[----:B------:R-:W4:Y:S01]  /*172b0*/  MUFU.TANH R21, R21 ;  /* 0x0000001500157308 */ /* 0x000f220000002400 */
[-C--:B------:R-:W-:Y:S01]  /*172c0*/  FMUL.FTZ R13, R30, R12.reuse ;  /* 0x0000000c1e0d7220 */ /* 0x080fe20000410000 */
[----:B-1----:R-:W-:Y:S01]  /*172d0*/  FMNMX.FTZ R48, R10, R31, !PT ;  /* 0x0000001f0a307209 */ /* 0x002fe20007810000 */
[----:B------:R-:W-:-:S05]  /*172e0*/  FMUL.FTZ R30, R37, R12 ;  /* 0x0000000c251e7220 */ /* 0x000fca0000410000 */
[----:B------:R-:W1:Y:S01]  /*172f0*/  MUFU.TANH R28, R28 ;  /* 0x0000001c001c7308 */ /* 0x000e620000002400 */
[----:B--2---:R-:W-:Y:S01]  /*17300*/  FMNMX.FTZ R31, R15, R48, !PT ;  /* 0x000000300f1f7209 */ /* 0x004fe20007810000 */
[-C--:B------:R-:W-:Y:S01]  /*17310*/  FMUL.FTZ R32, R40, R12.reuse ;  /* 0x0000000c28207220 */ /* 0x080fe20000410000 */
[----:B------:R-:W-:-:S05]  /*17320*/  FMUL.FTZ R18, R34, R12 ;  /* 0x0000000c22127220 */ /* 0x000fca0000410000 */
[----:B------:R-:W2:Y:S01]  /*17330*/  MUFU.TANH R29, R29 ;  /* 0x0000001d001d7308 */ /* 0x000ea20000002400 */
[----:B---3--:R-:W-:Y:S01]  /*17340*/  FMNMX.FTZ R48, R20, R31, !PT ;  /* 0x0000001f14307209 */ /* 0x008fe20007810000 */
[----:B------:R-:W-:-:S06]  /*17350*/  FMUL.FTZ R34, R41, R12 ;  /* 0x0000000c29227220 */ /* 0x000fcc0000410000 */
[----:B------:R-:W3:Y:S01]  /*17360*/  MUFU.TANH R30, R30 ;  /* 0x0000001e001e7308 */ /* 0x000ee20000002400 */
[----:B----4-:R-:W-:Y:S01]  /*17370*/  FMNMX.FTZ R31, R21, R48, !PT ;  /* 0x00000030151f7209 */ /* 0x010fe20007810000 */
[----:B------:R-:W-:-:S06]  /*17380*/  FMUL.FTZ R36, R44, R12 ;  /* 0x0000000c2c247220 */ /* 0x000fcc0000410000 */
[----:B------:R-:W4:Y:S01]  /*17390*/  MUFU.TANH R32, R32 ;  /* 0x0000002000207308 */ /* 0x000f220000002400 */
[----:B-1----:R-:W-:Y:S01]  /*173a0*/  FMNMX.FTZ R48, R28, R31, !PT ;  /* 0x0000001f1c307209 */ /* 0x002fe20007810000 */
[----:B------:R-:W-:-:S06]  /*173b0*/  FMUL.FTZ R44, R45, R12 ;  /* 0x0000000c2d2c7220 */ /* 0x000fcc0000410000 */
[----:B------:R-:W1:Y:S01]  /*173c0*/  MUFU.TANH R34, R34 ;  /* 0x0000002200227308 */ /* 0x000e620000002400 */
[----:B--2---:R-:W-:Y:S01]  /*173d0*/  FMNMX.FTZ R31, R29, R48, !PT ;  /* 0x000000301d1f7209 */ /* 0x004fe20007810000 */
[-C--:B------:R-:W-:Y:S01]  /*173e0*/  FMUL.FTZ R25, R39, R12.reuse ;  /* 0x0000000c27197220 */ /* 0x080fe20000410000 */
[----:B------:R-:W-:-:S05]  /*173f0*/  FMUL.FTZ R39, R47, R12 ;  /* 0x0000000c2f277220 */ /* 0x000fca0000410000 */
[----:B------:R-:W2:Y:S01]  /*17400*/  MUFU.TANH R36, R36 ;  /* 0x0000002400247308 */ /* 0x000ea20000002400 */
[----:B---3--:R-:W-:Y:S01]  /*17410*/  FMNMX.FTZ R31, R30, R31, !PT ;  /* 0x0000001f1e1f7209 */ /* 0x008fe20007810000 */
[-C--:B------:R-:W-:Y:S01]  /*17420*/  FMUL.FTZ R47, R49, R12.reuse ;  /* 0x0000000c312f7220 */ /* 0x080fe20000410000 */
[----:B------:R-:W-:-:S05]  /*17430*/  FMUL.FTZ R8, R26, R12 ;  /* 0x0000000c1a087220 */ /* 0x000fca0000410000 */
[----:B------:R-:W3:Y:S01]  /*17440*/  MUFU.TANH R44, R44 ;  /* 0x0000002c002c7308 */ /* 0x000ee20000002400 */
[-C--:B------:R-:W-:Y:S01]  /*17450*/  FMUL.FTZ R40, R50, R12.reuse ;  /* 0x0000000c32287220 */ /* 0x080fe20000410000 */
[----:B----4-:R-:W-:Y:S01]  /*17460*/  FMNMX.FTZ R31, R32, R31, !PT ;  /* 0x0000001f201f7209 */ /* 0x010fe20007810000 */
[----:B------:R-:W-:-:S05]  /*17470*/  FMUL.FTZ R50, R52, R12 ;  /* 0x0000000c34327220 */ /* 0x000fca0000410000 */
[----:B------:R-:W4:Y:S01]  /*17480*/  MUFU.TANH R46, R46 ;  /* 0x0000002e002e7308 */ /* 0x000f220000002400 */
[-C--:B------:R-:W-:Y:S01]  /*17490*/  FMUL.FTZ R9, R27, R12.reuse ;  /* 0x0000000c1b097220 */ /* 0x080fe20000410000 */
[-C--:B------:R-:W-:Y:S01]  /*174a0*/  FMUL.FTZ R41, R51, R12.reuse ;  /* 0x0000000c33297220 */ /* 0x080fe20000410000 */
[----:B-1----:R-:W-:Y:S01]  /*174b0*/  FMNMX.FTZ R31, R34, R31, !PT ;  /* 0x0000001f221f7209 */ /* 0x002fe20007810000 */
[----:B------:R-:W-:-:S04]  /*174c0*/  FMUL.FTZ R51, R53, R12 ;  /* 0x0000000c35337220 */ /* 0x000fc80000410000 */
[----:B------:R-:W1:Y:S01]  /*174d0*/  MUFU.TANH R47, R47 ;  /* 0x0000002f002f7308 */ /* 0x000e620000002400 */
[----:B--2---:R-:W-:Y:S01]  /*174e0*/  FMNMX.FTZ R31, R36, R31, !PT ;  /* 0x0000001f241f7209 */ /* 0x004fe20007810000 */
[----:B------:R-:W-:-:S06]  /*174f0*/  FMUL.FTZ R52, R56, R12 ;  /* 0x0000000c38347220 */ /* 0x000fcc0000410000 */
[----:B------:R-:W2:Y:S01]  /*17500*/  MUFU.TANH R8, R8 ;  /* 0x0000000800087308 */ /* 0x000ea20000002400 */
[----:B---3--:R-:W-:Y:S01]  /*17510*/  FMNMX.FTZ R31, R44, R31, !PT ;  /* 0x0000001f2c1f7209 */ /* 0x008fe20007810000 */
[----:B------:R-:W-:-:S06]  /*17520*/  FMUL.FTZ R53, R57, R12 ;  /* 0x0000000c39357220 */ /* 0x000fcc0000410000 */
[----:B------:R-:W3:Y:S01]  /*17530*/  MUFU.TANH R50, R50 ;  /* 0x0000003200327308 */ /* 0x000ee20000002400 */
[-C--:B------:R-:W-:Y:S01]  /*17540*/  FMUL.FTZ R26, R42, R12.reuse ;  /* 0x0000000c2a1a7220 */ /* 0x080fe20000410000 */
[----:B------:R-:W-:-:S06]  /*17550*/  FMUL.FTZ R42, R54, R12 ;  /* 0x0000000c362a7220 */ /* 0x000fcc0000410000 */
[----:B------:R-:W0:Y:S01]  /*17560*/  MUFU.TANH R9, R9 ;  /* 0x0000000900097308 */ /* 0x000e220000002400 */
[----:B----4-:R-:W-:Y:S01]  /*17570*/  FMNMX.FTZ R48, R46, R31, !PT ;  /* 0x0000001f2e307209 */ /* 0x010fe20007810000 */
[----:B------:R-:W-:-:S06]  /*17580*/  FMUL.FTZ R54, R60, R12 ;  /* 0x0000000c3c367220 */ /* 0x000fcc0000410000 */
[----:B------:R-:W4:Y:S01]  /*17590*/  MUFU.TANH R51, R51 ;  /* 0x0000003300337308 */ /* 0x000f220000002400 */
[-C--:B------:R-:W-:Y:S01]  /*175a0*/  FMUL.FTZ R27, R43, R12.reuse ;  /* 0x0000000c2b1b7220 */ /* 0x080fe20000410000 */
[----:B------:R-:W-:-:S06]  /*175b0*/  FMUL.FTZ R43, R55, R12 ;  /* 0x0000000c372b7220 */ /* 0x000fcc0000410000 */
[----:B------:R-:W4:Y:S01]  /*175c0*/  MUFU.TANH R13, R13 ;  /* 0x0000000d000d7308 */ /* 0x000f220000002400 */
[----:B-1----:R-:W-:Y:S01]  /*175d0*/  FMNMX.FTZ R31, R47, R48, !PT ;  /* 0x000000302f1f7209 */ /* 0x002fe20007810000 */
[----:B------:R-:W-:-:S06]  /*175e0*/  FMUL.FTZ R55, R61, R12 ;  /* 0x0000000c3d377220 */ /* 0x000fcc0000410000 */
[----:B------:R-:W1:Y:S01]  /*175f0*/  MUFU.TANH R52, R52 ;  /* 0x0000003400347308 */ /* 0x000e620000002400 */
[----:B------:R-:W-:Y:S01]  /*17600*/  FMUL.FTZ R19, R35, R12 ;  /* 0x0000000c23137220 */ /* 0x000fe20000410000 */
[----:B--2---:R-:W-:-:S06]  /*17610*/  FMNMX.FTZ R48, R8, R7, !PT ;  /* 0x0000000708307209 */ /* 0x004fcc0007810000 */
[----:B------:R-:W2:Y:S01]  /*17620*/  MUFU.TANH R53, R53 ;  /* 0x0000003500357308 */ /* 0x000ea20000002400 */
[----:B---3--:R-:W-:Y:S01]  /*17630*/  FMNMX.FTZ R60, R50, R31, !PT ;  /* 0x0000001f323c7209 */ /* 0x008fe20007810000 */
[----:B------:R-:W-:-:S06]  /*17640*/  FMUL.FTZ R56, R64, R12 ;  /* 0x0000000c40387220 */ /* 0x000fcc0000410000 */
[----:B------:R-:W3:Y:S01]  /*17650*/  MUFU.TANH R14, R14 ;  /* 0x0000000e000e7308 */ /* 0x000ee20000002400 */
[----:B0-----:R-:W-:Y:S01]  /*17660*/  FMNMX.FTZ R48, R9, R48, !PT ;  /* 0x0000003009307209 */ /* 0x001fe20007810000 */
[----:B------:R-:W-:Y:S01]  /*17670*/  FMUL.FTZ R45, R58, R12 ;  /* 0x0000000c3a2d7220 */ /* 0x000fe20000410000 */
[----:B----4-:R-:W-:-:S05]  /*17680*/  FMNMX.FTZ R33, R51, R60, !PT ;  /* 0x0000003c33217209 */ /* 0x010fca0007810000 */
[----:B------:R-:W0:Y:S01]  /*17690*/  MUFU.TANH R54, R54 ;  /* 0x0000003600367308 */ /* 0x000e220000002400 */
[----:B------:R-:W-:-:S07]  /*176a0*/  FMUL.FTZ R58, R65, R12 ;  /* 0x0000000c413a7220 */ /* 0x000fce0000410000 */
[----:B------:R-:W4:Y:S01]  /*176b0*/  MUFU.TANH R18, R18 ;  /* 0x0000001200127308 */ /* 0x000f220000002400 */
[----:B------:R-:W-:Y:S01]  /*176c0*/  FMNMX.FTZ R31, R13, R48, !PT ;  /* 0x000000300d1f7209 */ /* 0x000fe20007810000 */
[----:B------:R-:W-:Y:S01]  /*176d0*/  FMUL.FTZ R65, R68, R12 ;  /* 0x0000000c44417220 */ /* 0x000fe20000410000 */
[----:B-1----:R-:W-:-:S05]  /*176e0*/  FMNMX.FTZ R48, R52, R33, !PT ;  /* 0x0000002134307209 */ /* 0x002fca0007810000 */
[----:B------:R-:W1:Y:S08]  /*176f0*/  MUFU.TANH R55, R55 ;  /* 0x0000003700377308 */ /* 0x000e700000002400 */
[----:B------:R-:W1:Y:S01]  /*17700*/  MUFU.TANH R19, R19 ;  /* 0x0000001300137308 */ /* 0x000e620000002400 */
[----:B--2---:R-:W-:-:S07]  /*17710*/  FMNMX.FTZ R33, R53, R48, !PT ;  /* 0x0000003035217209 */ /* 0x004fce0007810000 */
[----:B------:R-:W2:Y:S01]  /*17720*/  MUFU.TANH R56, R56 ;  /* 0x0000003800387308 */ /* 0x000ea20000002400 */
[----:B---3--:R-:W-:-:S07]  /*17730*/  FMNMX.FTZ R31, R14, R31, !PT ;  /* 0x0000001f0e1f7209 */ /* 0x008fce0007810000 */
[----:B------:R-:W3:Y:S01]  /*17740*/  MUFU.TANH R24, R24 ;  /* 0x0000001800187308 */ /* 0x000ee20000002400 */
[----:B------:R-:W-:Y:S01]  /*17750*/  FMUL.FTZ R69, R69, R12 ;  /* 0x0000000c45457220 */ /* 0x000fe20000410000 */
[----:B0-----:R-:W-:-:S06]  /*17760*/  FMNMX.FTZ R60, R54, R33, !PT ;  /* 0x00000021363c7209 */ /* 0x001fcc0007810000 */
[----:B------:R-:W0:Y:S01]  /*17770*/  MUFU.TANH R58, R58 ;  /* 0x0000003a003a7308 */ /* 0x000e220000002400 */
[----:B----4-:R-:W-:-:S07]  /*17780*/  FMNMX.FTZ R48, R18, R31, !PT ;  /* 0x0000001f12307209 */ /* 0x010fce0007810000 */
[----:B------:R-:W4:Y:S01]  /*17790*/  MUFU.TANH R25, R25 ;  /* 0x0000001900197308 */ /* 0x000f220000002400 */
[----:B-1----:R-:W-:-:S07]  /*177a0*/  FMNMX.FTZ R33, R55, R60, !PT ;  /* 0x0000003c37217209 */ /* 0x002fce0007810000 */
[----:B------:R-:W1:Y:S01]  /*177b0*/  MUFU.TANH R65, R65 ;  /* 0x0000004100417308 */ /* 0x000e620000002400 */
[----:B------:R-:W-:-:S07]  /*177c0*/  FMNMX.FTZ R31, R19, R48, !PT ;  /* 0x00000030131f7209 */ /* 0x000fce0007810000 */
[----:B------:R-:W1:Y:S01]  /*177d0*/  MUFU.TANH R26, R26 ;  /* 0x0000001a001a7308 */ /* 0x000e620000002400 */
[----:B--2---:R-:W-:-:S07]  /*177e0*/  FMNMX.FTZ R33, R56, R33, !PT ;  /* 0x0000002138217209 */ /* 0x004fce0007810000 */
[----:B------:R-:W2:Y:S01]  /*177f0*/  MUFU.TANH R68, R69 ;  /* 0x0000004500447308 */ /* 0x000ea20000002400 */
[----:B---3--:R-:W-:-:S07]  /*17800*/  FMNMX.FTZ R48, R24, R31, !PT ;  /* 0x0000001f18307209 */ /* 0x008fce0007810000 */
[----:B------:R-:W3:Y:S01]  /*17810*/  MUFU.TANH R27, R27 ;  /* 0x0000001b001b7308 */ /* 0x000ee20000002400 */
[----:B0-----:R-:W-:Y:S02]  /*17820*/  FMNMX.FTZ R60, R58, R33, !PT ;  /* 0x000000213a3c7209 */ /* 0x001fe40007810000 */
[----:B----4-:R-:W-:-:S05]  /*17830*/  FMNMX.FTZ R31, R25, R48, !PT ;  /* 0x00000030191f7209 */ /* 0x010fca0007810000 */
[----:B------:R-:W0:Y:S01]  /*17840*/  MUFU.TANH R38, R38 ;  /* 0x0000002600267308 */ /* 0x000e220000002400 */
[----:B-1----:R-:W-:Y:S02]  /*17850*/  FMNMX.FTZ R33, R65, R60, !PT ;  /* 0x0000003c41217209 */ /* 0x002fe40007810000 */
[----:B------:R-:W-:-:S05]  /*17860*/  FMNMX.FTZ R48, R26, R31, !PT ;  /* 0x0000001f1a307209 */ /* 0x000fca0007810000 */
[----:B------:R-:W1:Y:S01]  /*17870*/  MUFU.TANH R39, R39 ;  /* 0x0000002700277308 */ /* 0x000e620000002400 */
[----:B--2---:R-:W-:Y:S02]  /*17880*/  FMNMX.FTZ R33, R68, R33, !PT ;  /* 0x0000002144217209 */ /* 0x004fe40007810000 */
[----:B---3--:R-:W-:-:S05]  /*17890*/  FMNMX.FTZ R31, R27, R48, !PT ;  /* 0x000000301b1f7209 */ /* 0x008fca0007810000 */
[----:B------:R-:W2:Y:S01]  /*178a0*/  MUFU.TANH R40, R40 ;  /* 0x0000002800287308 */ /* 0x000ea20000002400 */
[----:B0-----:R-:W-:Y:S01]  /*178b0*/  FMNMX.FTZ R48, R38, R31, !PT ;  /* 0x0000001f26307209 */ /* 0x001fe20007810000 */
[----:B------:R-:W0:Y:S06]  /*178c0*/  SHFL.BFLY PT, R72, R33, 0x2, 0x1f ;  /* 0x0c401f0021487f89 */ /* 0x000e2c00000e0000 */
[----:B------:R-:W3:Y:S01]  /*178d0*/  MUFU.TANH R41, R41 ;  /* 0x0000002900297308 */ /* 0x000ee20000002400 */
[----:B-1----:R-:W-:Y:S01]  /*178e0*/  FMNMX.FTZ R31, R39, R48, !PT ;  /* 0x00000030271f7209 */ /* 0x002fe20007810000 */
[----:B------:R-:W-:-:S06]  /*178f0*/  FMUL.FTZ R57, R59, R12 ;  /* 0x0000000c3b397220 */ /* 0x000fcc0000410000 */
[----:B------:R-:W1:Y:S01]  /*17900*/  MUFU.TANH R42, R42 ;  /* 0x0000002a002a7308 */ /* 0x000e620000002400 */
[----:B--2---:R-:W-:Y:S01]  /*17910*/  FMNMX.FTZ R48, R40, R31, !PT ;  /* 0x0000001f28307209 */ /* 0x004fe20007810000 */
[----:B------:R-:W-:-:S06]  /*17920*/  FMUL.FTZ R59, R62, R12 ;  /* 0x0000000c3e3b7220 */ /* 0x000fcc0000410000 */
[----:B------:R-:W2:Y:S01]  /*17930*/  MUFU.TANH R43, R43 ;  /* 0x0000002b002b7308 */ /* 0x000ea20000002400 */
[----:B---3--:R-:W-:Y:S01]  /*17940*/  FMNMX.FTZ R31, R41, R48, !PT ;  /* 0x00000030291f7209 */ /* 0x008fe20007810000 */
[----:B------:R-:W-:-:S06]  /*17950*/  FMUL.FTZ R60, R63, R12 ;  /* 0x0000000c3f3c7220 */ /* 0x000fcc0000410000 */
        /* <DEDUP_REMOVED lines=8> */
[----:B------:R-:W-:Y:S01]  /*179e0*/  FMUL.FTZ R64, R70, R12 ;  /* 0x0000000c46407220 */ /* 0x000fe20000410000 */
[----:B0-----:R-:W-:-:S05]  /*179f0*/  FMNMX.FTZ R72, R33, R72, !PT ;  /* 0x0000004821487209 */ /* 0x001fca0007810000 */
[----:B------:R-:W0:Y:S01]  /*17a00*/  MUFU.TANH R60, R60 ;  /* 0x0000003c003c7308 */ /* 0x000e220000002400 */
[----:B-1----:R-:W-:Y:S01]  /*17a10*/  FMNMX.FTZ R48, R57, R48, !PT ;  /* 0x0000003039307209 */ /* 0x002fe20007810000 */
[----:B------:R-:W1:Y:S06]  /*17a20*/  SHFL.BFLY PT, R35, R72, 0x1, 0x1f ;  /* 0x0c201f0048237f89 */ /* 0x000e6c00000e0000 */
[----:B------:R-:W3:Y:S01]  /*17a30*/  MUFU.TANH R62, R62 ;  /* 0x0000003e003e7308 */ /* 0x000ee20000002400 */
[----:B------:R-:W-:Y:S01]  /*17a40*/  FMUL.FTZ R12, R71, R12 ;  /* 0x0000000c470c7220 */ /* 0x000fe20000410000 */
[----:B--2---:R-:W-:-:S06]  /*17a50*/  FMNMX.FTZ R31, R59, R48, !PT ;  /* 0x000000303b1f7209 */ /* 0x004fcc0007810000 */
[----:B------:R-:W2:Y:S01]  /*17a60*/  MUFU.TANH R63, R63 ;  /* 0x0000003f003f7308 */ /* 0x000ea20000002400 */
[----:B0-----:R-:W-:-:S07]  /*17a70*/  FMNMX.FTZ R31, R60, R31, !PT ;  /* 0x0000001f3c1f7209 */ /* 0x001fce0007810000 */
[----:B------:R-:W0:Y:S01]  /*17a80*/  MUFU.TANH R64, R64 ;  /* 0x0000004000407308 */ /* 0x000e220000002400 */
[----:B---3--:R-:W-:-:S07]  /*17a90*/  FMNMX.FTZ R48, R62, R31, !PT ;  /* 0x0000001f3e307209 */ /* 0x008fce0007810000 */
[----:B------:R-:W3:Y:S01]  /*17aa0*/  MUFU.TANH R12, R12 ;  /* 0x0000000c000c7308 */ /* 0x000ee20000002400 */
[----:B--2---:R-:W-:Y:S01]  /*17ab0*/  FMNMX.FTZ R31, R63, R48, !PT ;  /* 0x000000303f1f7209 */ /* 0x004fe20007810000 */
[----:B------:R-:W-:Y:S01]  /*17ac0*/  IMAD.U32 R48, RZ, RZ, UR4 ;  /* 0x00000004ff307e24 */ /* 0x000fe2000f8e00ff */
[----:B-1----:R-:W-:Y:S01]  /*17ad0*/  FMNMX.FTZ R35, R72, R35, !PT ;  /* 0x0000002348237209 */ /* 0x002fe20007810000 */
[----:B------:R-:W-:Y:S01]  /*17ae0*/  IMAD.U32 R49, RZ, RZ, UR5 ;  /* 0x00000005ff317e24 */ /* 0x000fe2000f8e00ff */
[----:B0-----:R-:W-:Y:S01]  /*17af0*/  FMNMX.FTZ R31, R64, R31, !PT ;  /* 0x0000001f401f7209 */ /* 0x001fe20007810000 */
[----:B------:R-:W-:Y:S03]  /*17b00*/  ST.E desc[UR44][R16.64+0x420], R33 ;  /* 0x0004202110007985 */ /* 0x000fe6000c10192c */
[----:B---3--:R-:W-:-:S05]  /*17b10*/  FMNMX.FTZ R31, R12, R31, !PT ;  /* 0x0000001f0c1f7209 */ /* 0x008fca0007810000 */
[----:B------:R-:W-:Y:S04]  /*17b20*/  ST.E desc[UR44][R48.64], R31 ;  /* 0x0000001f30007985 */ /* 0x000fe8000c10192c */
[----:B------:R-:W-:Y:S04]  /*17b30*/  ST.E desc[UR44][R16.64+0x420], R35 ;  /* 0x0004202310007985 */ /* 0x000fe8000c10192c */
[----:B------:R-:W2:Y:S04]  /*17b40*/  LD.E R37, desc[UR44][R48.64] ;  /* 0x0000002c30257980 */ /* 0x000ea8000c101900 */
[----:B--2---:R-:W0:Y:S02]  /*17b50*/  SHFL.BFLY PT, R66, R37, 0x2, 0x1f ;  /* 0x0c401f0025427f89 */ /* 0x004e2400000e0000 */
[----:B0-----:R-:W-:-:S05]  /*17b60*/  FMNMX.FTZ R61, R37, R66, !PT ;  /* 0x00000042253d7209 */ /* 0x001fca0007810000 */
[----:B------:R-:W0:Y:S02]  /*17b70*/  SHFL.BFLY PT, R66, R61, 0x1, 0x1f ;  /* 0x0c201f003d427f89 */ /* 0x000e2400000e0000 */
[----:B0-----:R-:W-:-:S05]  /*17b80*/  FMNMX.FTZ R70, R61, R66, !PT ;  /* 0x000000423d467209 */ /* 0x001fca0007810000 */
[----:B------:R0:W-:Y:S04]  /*17b90*/  ST.E desc[UR44][R48.64], R70 ;  /* 0x0000004630007985 */ /* 0x0001e8000c10192c */
[----:B------:R-:W0:Y:S04]  /*17ba0*/  LD.E R67, desc[UR44][R16.64+0x440] ;  /* 0x0004402c10437980 */ /* 0x000e28000c101900 */
[----:B------:R-:W2:Y:S04]  /*17bb0*/  LD.E R69, desc[UR44][R16.64+0x420] ;  /* 0x0004202c10457980 */ /* 0x000ea8000c101900 */
[----:B------:R-:W3:Y:S04]  /*17bc0*/  LD.E R71, desc[UR44][R16.64+0x430] ;  /* 0x0004302c10477980 */ /* 0x000ee8000c101900 */
[----:B------:R-:W4:Y:S04]  /*17bd0*/  LD.E R73, desc[UR44][R16.64+0x434] ;  /* 0x0004342c10497980 */ /* 0x000f28000c101900 */
[----:B------:R-:W4:Y:S01]  /*17be0*/  LD.E R66, desc[UR44][R16.64+0x210] ;  /* 0x0002102c10427980 */ /* 0x000f22000c101900 */
[----:B------:R-:W-:Y:S01]  /*17bf0*/  FADD.FTZ R72, R7, -R70 ;  /* 0x8000004607487221 */ /* 0x000fe20000010000 */
[----:B------:R-:W-:-:S04]  /*17c00*/  UIADD3 UR4, UP0, UR37, 0x210, URZ ;  /* 0x0000021025047890 */ /* 0x000fc8000ff1e03f */
[----:B------:R-:W-:Y:S02]  /*17c10*/  ULOP3.LUT UR6, UR4, 0x4, URZ, 0xfc, !UPT ;  /* 0x0000000404067892 */ /* 0x000fe4000f8efc3f */
[----:B------:R-:W-:Y:S01]  /*17c20*/  UIADD3.X UR5, URZ, UR36, URZ, UP0, !UPT ;  /* 0x000000243f057290 */ /* 0x000fe200087fe43f */
[-C--:B0-----:R-:W-:Y:S01]  /*17c30*/  FMUL.FTZ R70, R70, R67.reuse ;  /* 0x0000004346467220 */ /* 0x081fe20000410000 */
[----:B--2---:R-:W-:Y:S01]  /*17c40*/  FMUL.FTZ R48, R69, R67 ;  /* 0x0000004345307220 */ /* 0x004fe20000410000 */
[----:B------:R-:W-:-:S03]  /*17c50*/  FADD.FTZ R6, R6, -R69 ;  /* 0x8000004506067221 */ /* 0x000fc60000010000 */
[-CC-:B------:R-:W-:Y:S01]  /*17c60*/  FFMA.FTZ R35, R15, R67.reuse, -R48.reuse ;  /* 0x000000430f237223 */ /* 0x180fe20000010830 */
[-CC-:B------:R-:W-:Y:S01]  /*17c70*/  FFMA.FTZ R168, R11, R67.reuse, -R48.reuse ;  /* 0x000000430ba87223 */ /* 0x180fe20000010830 */
[-C--:B------:R-:W-:Y:S01]  /*17c80*/  FFMA.FTZ R15, R36, R67.reuse, -R48 ;  /* 0x00000043240f7223 */ /* 0x080fe20000010830 */
[-C--:B------:R-:W-:Y:S01]  /*17c90*/  FFMA.FTZ R36, R8, R67.reuse, -R70 ;  /* 0x0000004308247223 */ /* 0x080fe20000010846 */
[-C--:B------:R-:W-:Y:S01]  /*17ca0*/  FMUL.FTZ R6, R6, R67.reuse ;  /* 0x0000004306067220 */ /* 0x080fe20000410000 */
[----:B------:R-:W-:Y:S01]  /*17cb0*/  FMUL.FTZ R72, R67, R72 ;  /* 0x0000004843487220 */ /* 0x000fe20000410000 */
[-C--:B------:R-:W-:Y:S01]  /*17cc0*/  FFMA.FTZ R37, R10, R67.reuse, -R48 ;  /* 0x000000430a257223 */ /* 0x080fe20000010830 */
[-C--:B------:R-:W-:Y:S01]  /*17cd0*/  FFMA.FTZ R169, R9, R67.reuse, -R70 ;  /* 0x0000004309a97223 */ /* 0x080fe20000010846 */
[----:B------:R-:W-:Y:S01]  /*17ce0*/  MUFU.EX2 R7, R6 ;  /* 0x0000000600077308 */ /* 0x000fe20000000800 */
[-C--:B------:R-:W-:Y:S01]  /*17cf0*/  FFMA.FTZ R176, R34, R67.reuse, -R48 ;  /* 0x0000004322b07223 */ /* 0x080fe20000010830 */
[----:B------:R-:W-:-:S06]  /*17d00*/  FFMA.FTZ R34, R13, R67, -R70 ;  /* 0x000000430d227223 */ /* 0x000fcc0000010846 */
[----:B------:R-:W3:Y:S01]  /*17d10*/  MUFU.EX2 R168, R168 ;  /* 0x000000a800a87308 */ /* 0x000ee20000000800 */
[-C--:B------:R-:W-:Y:S01]  /*17d20*/  FFMA.FTZ R170, R20, R67.reuse, -R48 ;  /* 0x0000004314aa7223 */ /* 0x080fe20000010830 */
[----:B------:R-:W-:-:S06]  /*17d30*/  FFMA.FTZ R171, R14, R67, -R70 ;  /* 0x000000430eab7223 */ /* 0x000fcc0000010846 */
[----:B------:R-:W-:Y:S08]  /*17d40*/  MUFU.EX2 R61, R72 ;  /* 0x00000048003d7308 */ /* 0x000ff00000000800 */
[----:B------:R-:W4:Y:S01]  /*17d50*/  MUFU.EX2 R36, R36 ;  /* 0x0000002400247308 */ /* 0x000f220000000800 */
[-CC-:B------:R-:W-:Y:S01]  /*17d60*/  FFMA.FTZ R31, R29, R67.reuse, -R48.reuse ;  /* 0x000000431d1f7223 */ /* 0x180fe20000010830 */
[----:B------:R-:W-:-:S06]  /*17d70*/  FFMA.FTZ R33, R21, R67, -R48 ;  /* 0x0000004315217223 */ /* 0x000fcc0000010830 */
[----:B------:R-:W0:Y:S01]  /*17d80*/  MUFU.EX2 R37, R37 ;  /* 0x0000002500257308 */ /* 0x000e220000000800 */
[-C--:B------:R-:W-:Y:S01]  /*17d90*/  FFMA.FTZ R29, R32, R67.reuse, -R48 ;  /* 0x00000043201d7223 */ /* 0x080fe20000010830 */
[----:B------:R-:W-:-:S06]  /*17da0*/  FFMA.FTZ R32, R18, R67, -R70 ;  /* 0x0000004312207223 */ /* 0x000fcc0000010846 */
[----:B------:R-:W1:Y:S01]  /*17db0*/  MUFU.EX2 R169, R169 ;  /* 0x000000a900a97308 */ /* 0x000e620000000800 */
[----:B------:R-:W-:-:S07]  /*17dc0*/  FFMA.FTZ R172, R28, R67, -R48 ;  /* 0x000000431cac7223 */ /* 0x000fce0000010830 */
[----:B------:R-:W2:Y:S01]  /*17dd0*/  MUFU.EX2 R35, R35 ;  /* 0x0000002300237308 */ /* 0x000ea20000000800 */
[----:B------:R-:W-:-:S07]  /*17de0*/  FFMA.FTZ R173, R19, R67, -R70 ;  /* 0x0000004313ad7223 */ /* 0x000fce0000010846 */
[----:B------:R-:W2:Y:S01]  /*17df0*/  MUFU.EX2 R34, R34 ;  /* 0x0000002200227308 */ /* 0x000ea20000000800 */
[----:B---3--:R-:W-:Y:S01]  /*17e00*/  FFMA.FTZ R6, R7, R71, R168 ;  /* 0x0000004707067223 */ /* 0x008fe200000100a8 */
[----:B------:R-:W-:-:S06]  /*17e10*/  FFMA.FTZ R174, R30, R67, -R48 ;  /* 0x000000431eae7223 */ /* 0x000fcc0000010830 */
[----:B------:R-:W3:Y:S01]  /*17e20*/  MUFU.EX2 R170, R170 ;  /* 0x000000aa00aa7308 */ /* 0x000ee20000000800 */
[----:B----4-:R-:W-:Y:S01]  /*17e30*/  FFMA.FTZ R8, R61, R73, R36 ;  /* 0x000000493d087223 */ /* 0x010fe20000010024 */
[----:B------:R-:W-:-:S06]  /*17e40*/  FFMA.FTZ R30, R24, R67, -R70 ;  /* 0x00000043181e7223 */ /* 0x000fcc0000010846 */
        /* <DEDUP_REMOVED lines=22> */
[----:B------:R-:W-:-:S06]  /*17fb0*/  FFMA.FTZ R178, R44, R67, -R48 ;  /* 0x000000432cb27223 */ /* 0x000fcc0000010830 */
[----:B------:R-:W2:Y:S01]  /*17fc0*/  MUFU.EX2 R29, R29 ;  /* 0x0000001d001d7308 */ /* 0x000ea20000000800 */
[----:B------:R-:W-:Y:S01]  /*17fd0*/  FADD.FTZ R9, R173, R6 ;  /* 0x00000006ad097221 */ /* 0x000fe20000010000 */
        /* <DEDUP_REMOVED lines=51> */
[----:B------:R-:W-:-:S06]  /*18310*/  FADD.FTZ R11, R219, R8 ;  /* 0x00000008db0b7221 */ /* 0x000fcc0000010000 */
[----:B------:R-:W2:Y:S01]  /*18320*/  MUFU.EX2 R205, R205 ;  /* 0x000000cd00cd7308 */ /* 0x000ea20000000800 */
[-C--:B------:R-:W-:Y:S01]  /*18330*/  FFMA.FTZ R196, R56, R67.reuse, -R48 ;  /* 0x0000004338c47223 */ /* 0x080fe20000010830 */
        /* <DEDUP_REMOVED lines=35> */
[----:B-1----:R-:W-:Y:S01]  /*18570*/  FADD.FTZ R8, R18, R11 ;  /* 0x0000000b12087221 */ /* 0x002fe20000010000 */
[----:B------:R-:W-:Y:S01]  /*18580*/  FMUL.FTZ R25, R7, R66 ;  /* 0x0000004207197220 */ /* 0x000fe20000410000 */
[----:B------:R-:W-:Y:S02]  /*18590*/  IMAD.U32 R10, RZ, RZ, UR6 ;  /* 0x00000006ff0a7e24 */ /* 0x000fe4000f8e00ff */
[----:B--2---:R-:W-:Y:S01]  /*185a0*/  FADD.FTZ R9, R21, R6 ;  /* 0x0000000615097221 */ /* 0x004fe20000010000 */
[----:B------:R-:W-:Y:S01]  /*185b0*/  IMAD.U32 R11, RZ, RZ, UR5 ;  /* 0x00000005ff0b7e24 */ /* 0x000fe2000f8e00ff */
[----:B------:R-:W-:Y:S01]  /*185c0*/  ST.E desc[UR44][R16.64+0x210], R25 ;  /* 0x0002101910007985 */ /* 0x000fe2000c10192c */
[----:B------:R-:W-:-:S03]  /*185d0*/  FADD.FTZ R13, R19, R8 ;  /* 0x00000008130d7221 */ /* 0x000fc60000010000 */
[----:B------:R-:W-:Y:S04]  /*185e0*/  ST.E desc[UR44][R16.64+0x430], R9 ;  /* 0x0004300910007985 */ /* 0x000fe8000c10192c */
[----:B------:R0:W-:Y:S04]  /*185f0*/  ST.E desc[UR44][R16.64+0x434], R13 ;  /* 0x0004340d10007985 */ /* 0x0001e8000c10192c */
[----:B------:R-:W2:Y:S02]  /*18600*/  LD.E R6, desc[UR44][R10.64] ;  /* 0x0000002c0a067980 */ /* 0x000ea4000c101900 */
[----:B--2---:R-:W-:-:S05]  /*18610*/  FMUL.FTZ R27, R7, R6 ;  /* 0x00000006071b7220 */ /* 0x004fca0000410000 */
[----:B------:R1:W-:Y:S04]  /*18620*/  ST.E desc[UR44][R10.64], R27 ;  /* 0x0000001b0a007985 */ /* 0x0003e8000c10192c */
[----:B------:R-:W0:Y:S04]  /*18630*/  LD.E R54, desc[UR44][R16.64+0x224] ;  /* 0x0002242c10367980 */ /* 0x000e28000c101900 */
[----:B------:R-:W2:Y:S04]  /*18640*/  LD.E R52, desc[UR44][R16.64+0x220] ;  /* 0x0002202c10347980 */ /* 0x000ea8000c101900 */
[----:B------:R-:W3:Y:S04]  /*18650*/  LD.E R150, desc[UR44][R16.64+0x404] ;  /* 0x0004042c10967980 */ /* 0x000ee8000c101900 */
[----:B------:R-:W4:Y:S04]  /*18660*/  LD.E R56, desc[UR44][R16.64+0x230] ;  /* 0x0002302c10387980 */ /* 0x000f28000c101900 */
[----:B------:R-:W1:Y:S04]  /*18670*/  LD.E R58, desc[UR44][R16.64+0x234] ;  /* 0x0002342c103a7980 */ /* 0x000e68000c101900 */
        /* <DEDUP_REMOVED lines=57> */
[----:B------:R-:W-:Y:S01]  /*18a10*/  ULOP3.LUT UR6, UR4, 0x8, URZ, 0xfc, !UPT ;  /* 0x0000000804067892 */ /* 0x000fe2000f8efc3f */
[C---:B0-----:R-:W-:Y:S01]  /*18a20*/  FMUL.FTZ R13, R7.reuse, R54 ;  /* 0x00000036070d7220 */ /* 0x041fe20000410000 */
[----:B--2---:R-:W-:-:S04]  /*18a30*/  FMUL.FTZ R9, R7, R52 ;  /* 0x0000003407097220 */ /* 0x004fc80000410000 */
[----:B------:R0:W-:Y:S01]  /*18a40*/  ST.E desc[UR44][R16.64+0x224], R13 ;  /* 0x0002240d10007985 */ /* 0x0001e2000c10192c */
[----:B---3--:R-:W-:-:S03]  /*18a50*/  FMUL.FTZ R45, R7, R150 ;  /* 0x00000096072d7220 */ /* 0x008fc60000410000 */
[----:B------:R2:W-:Y:S01]  /*18a60*/  ST.E desc[UR44][R16.64+0x220], R9 ;  /* 0x0002200910007985 */ /* 0x0005e2000c10192c */
[C---:B----4-:R-:W-:Y:S01]  /*18a70*/  FMUL.FTZ R25, R7.reuse, R56 ;  /* 0x0000003807197220 */ /* 0x050fe20000410000 */
[C---:B-1----:R-:W-:Y:S01]  /*18a80*/  FMUL.FTZ R27, R7.reuse, R58 ;  /* 0x0000003a071b7220 */ /* 0x042fe20000410000 */
[C---:B------:R-:W-:Y:S01]  /*18a90*/  FMUL.FTZ R39, R7.reuse, R60 ;  /* 0x0000003c07277220 */ /* 0x040fe20000410000 */
[C---:B0-----:R-:W-:Y:S01]  /*18aa0*/  FMUL.FTZ R13, R7.reuse, R68 ;  /* 0x00000044070d7220 */ /* 0x041fe20000410000 */
[C---:B--2---:R-:W-:Y:S01]  /*18ab0*/  FMUL.FTZ R9, R7.reuse, R66 ;  /* 0x0000004207097220 */ /* 0x044fe20000410000 */
        /* <DEDUP_REMOVED lines=104> */
[----:B------:R-:W-:Y:S02]  /*19140*/  IMAD.U32 R8, RZ, RZ, UR6 ;  /* 0x00000006ff087e24 */ /* 0x000fe4000f8e00ff */
[----:B---3--:R-:W-:Y:S01]  /*19150*/  FMUL.FTZ R13, R7, R24 ;  /* 0x00000018070d7220 */ /* 0x008fe20000410000 */
[----:B0-----:R-:W-:Y:S01]  /*19160*/  IMAD.U32 R9, RZ, RZ, UR5 ;  /* 0x00000005ff097e24 */ /* 0x001fe2000f8e00ff */
[----:B------:R0:W-:Y:S04]  /*19170*/  ST.E desc[UR44][R16.64+0x3c0], R25 ;  /* 0x0003c01910007985 */ /* 0x0001e8000c10192c */
        /* <DEDUP_REMOVED lines=8> */
[----:B------:R-:W0:Y:S01]  /*19200*/  LD.E R12, desc[UR44][R8.64] ;  /* 0x0000002c080c7980 */ /* 0x000e22000c101900 */
[----:B------:R-:W-:Y:S01]  /*19210*/  ULOP3.LUT UR4, UR4, 0xc, URZ, 0xfc, !UPT ;  /* 0x0000000c04047892 */ /* 0x000fe2000f8efc3f */
[----:B------:R-:W-:-:S05]  /*19220*/  IMAD.U32 R7, RZ, RZ, UR5 ;  /* 0x00000005ff077e24 */ /* 0x000fca000f8e00ff */
[----:B------:R-:W-:Y:S02]  /*19230*/  IMAD.U32 R6, RZ, RZ, UR4 ;  /* 0x00000004ff067e24 */ /* 0x000fe4000f8e00ff */
[----:B0-----:R-:W-:-:S05]  /*19240*/  FMUL.FTZ R25, R61, R12 ;  /* 0x0000000c3d197220 */ /* 0x001fca0000410000 */
[----:B------:R-:W-:Y:S04]  /*19250*/  ST.E desc[UR44][R8.64], R25 ;  /* 0x0000001908007985 */ /* 0x000fe8000c10192c */
[----:B------:R-:W1:Y:S02]  /*19260*/  LD.E R12, desc[UR44][R6.64] ;  /* 0x0000002c060c7980 */ /* 0x000e64000c101900 */
[----:B-1----:R-:W-:-:S05]  /*19270*/  FMUL.FTZ R13, R61, R12 ;  /* 0x0000000c3d0d7220 */ /* 0x002fca0000410000 */
[----:B------:R0:W-:Y:S04]  /*19280*/  ST.E desc[UR44][R6.64], R13 ;  /* 0x0000000d06007985 */ /* 0x0001e8000c10192c */
[----:B------:R-:W2:Y:S04]  /*19290*/  LD.E R27, desc[UR44][R16.64+0x40c] ;  /* 0x00040c2c101b7980 */ /* 0x000ea8000c101900 */
[----:B------:R-:W0:Y:S04]  /*192a0*/  LD.E R62, desc[UR44][R16.64+0x228] ;  /* 0x0002282c103e7980 */ /* 0x000e28000c101900 */
        /* <DEDUP_REMOVED lines=61> */
[----:B0-----:R-:W-:-:S04]  /*19680*/  FMUL.FTZ R13, R61, R62 ;  /* 0x0000003e3d0d7220 */ /* 0x001fc80000410000 */
[----:B------:R0:W-:Y:S01]  /*19690*/  ST.E desc[UR44][R16.64+0x40c], R45 ;  /* 0x00040c2d10007985 */ /* 0x0001e2000c10192c */
[C---:B---3--:R-:W-:Y:S01]  /*196a0*/  FMUL.FTZ R25, R61.reuse, R64 ;  /* 0x000000403d197220 */ /* 0x048fe20000410000 */
[C---:B----4-:R-:W-:Y:S01]  /*196b0*/  FMUL.FTZ R27, R61.reuse, R66 ;  /* 0x000000423d1b7220 */ /* 0x050fe20000410000 */
[C---:B------:R-:W-:Y:S01]  /*196c0*/  FMUL.FTZ R39, R61.reuse, R68 ;  /* 0x000000443d277220 */ /* 0x040fe20000410000 */
[C---:B------:R-:W-:Y:S01]  /*196d0*/  FMUL.FTZ R41, R61.reuse, R70 ;  /* 0x000000463d297220 */ /* 0x040fe20000410000 */
[C---:B------:R-:W-:Y:S01]  /*196e0*/  FMUL.FTZ R43, R61.reuse, R72 ;  /* 0x000000483d2b7220 */ /* 0x040fe20000410000 */
[C---:B0-----:R-:W-:Y:S01]  /*196f0*/  FMUL.FTZ R45, R61.reuse, R76 ;  /* 0x0000004c3d2d7220 */ /* 0x041fe20000410000 */
[C---:B------:R-:W-:Y:S01]  /*19700*/  FMUL.FTZ R47, R61.reuse, R78 ;  /* 0x0000004e3d2f7220 */ /* 0x040fe20000410000 */
[C---:B------:R-:W-:Y:S01]  /*19710*/  FMUL.FTZ R49, R61.reuse, R80 ;  /* 0x000000503d317220 */ /* 0x040fe20000410000 */
[----:B------:R0:W-:Y:S04]  /*19720*/  ST.E desc[UR44][R16.64+0x228], R13 ;  /* 0x0002280d10007985 */ /* 0x0001e8000c10192c */
[----:B------:R1:W-:Y:S01]  /*19730*/  ST.E desc[UR44][R16.64+0x22c], R25 ;  /* 0x00022c1910007985 */ /* 0x0003e2000c10192c */
[----:B------:R-:W-:-:S03]  /*19740*/  FMUL.FTZ R51, R61, R82 ;  /* 0x000000523d337220 */ /* 0x000fc60000410000 */
        /* <DEDUP_REMOVED lines=97> */
[----:B------:R-:W-:Y:S01]  /*19d60*/  FMUL.FTZ R61, R61, R24 ;  /* 0x000000183d3d7220 */ /* 0x000fe20000410000 */
        /* <DEDUP_REMOVED lines=10> */
[----:B------:R-:W-:Y:S04]  /*19e10*/  ST.E desc[UR44][R16.64+0x3fc], R49 ;  /* 0x0003fc3110007985 */ /* 0x000fe8000c10192c */
[----:B------:R-:W-:Y:S01]  /*19e20*/  ST.E desc[UR44][R16.64+0x408], R61 ;  /* 0x0004083d10007985 */ /* 0x000fe2000c10192c */
[----:B------:R1:W-:Y:S06]  /*19e30*/  BAR.SYNC.DEFER_BLOCKING R213, 0x100 ;  /* 0x000400d50000751d */ /* 0x0003ec0000010000 */
[----:B0-----:R-:W2:Y:S04]  /*19e40*/  LD.E R25, desc[UR44][R16.64+0x210] ;  /* 0x0002102c10197980 */ /* 0x001ea8000c101900 */
[----:B------:R-:W4:Y:S04]  /*19e50*/  LD.E R24, desc[UR44][R2.64] ;  /* 0x0000002c02187980 */ /* 0x000f28000c101900 */
[----:B------:R-:W4:Y:S04]  /*19e60*/  LD.E.64 R12, desc[UR44][R16.64+0x88] ;  /* 0x0000882c100c7980 */ /* 0x000f28000c101b00 */
[----:B--2---:R0:W-:Y:S04]  /*19e70*/  ST.E desc[UR44][R16.64+0x210], R25 ;  /* 0x0002101910007985 */ /* 0x0041e8000c10192c */
[----:B-1----:R-:W2:Y:S04]  /*19e80*/  LD.E R27, desc[UR44][R10.64] ;  /* 0x0000002c0a1b7980 */ /* 0x002ea8000c101900 */
[----:B--2---:R1:W-:Y:S04]  /*19e90*/  ST.E desc[UR44][R10.64], R27 ;  /* 0x0000001b0a007985 */ /* 0x0043e8000c10192c */
[----:B------:R-:W2:Y:S04]  /*19ea0*/  LD.E R39, desc[UR44][R8.64] ;  /* 0x0000002c08277980 */ /* 0x000ea8000c101900 */
[----:B--2---:R2:W-:Y:S04]  /*19eb0*/  ST.E desc[UR44][R8.64], R39 ;  /* 0x0000002708007985 */ /* 0x0045e8000c10192c */
[----:B---3--:R-:W3:Y:S04]  /*19ec0*/  LD.E R41, desc[UR44][R6.64] ;  /* 0x0000002c06297980 */ /* 0x008ee8000c101900 */
[----:B---3--:R3:W-:Y:S04]  /*19ed0*/  ST.E desc[UR44][R6.64], R41 ;  /* 0x0000002906007985 */ /* 0x0087e8000c10192c */
[----:B----4-:R-:W4:Y:S04]  /*19ee0*/  LD.E R43, desc[UR44][R16.64+0x220] ;  /* 0x0002202c102b7980 */ /* 0x010f28000c101900 */
[----:B------:R-:W4:Y:S04]  /*19ef0*/  LD.E R45, desc[UR44][R16.64+0x224] ;  /* 0x0002242c102d7980 */ /* 0x000f28000c101900 */
[----:B------:R-:W4:Y:S04]  /*19f00*/  LD.E R47, desc[UR44][R16.64+0x228] ;  /* 0x0002282c102f7980 */ /* 0x000f28000c101900 */
[----:B0-----:R-:W4:Y:S04]  /*19f10*/  LD.E R25, desc[UR44][R16.64+0x22c] ;  /* 0x00022c2c10197980 */ /* 0x001f28000c101900 */
        /* <DEDUP_REMOVED lines=74> */
[----:B------:R0:W-:Y:S04]  /*1a3c0*/  ST.E desc[UR44][R16.64+0x22c], R25 ;  /* 0x00022c1910007985 */ /* 0x0001e8000c10192c */
[----:B------:R-:W-:Y:S04]  /*1a3d0*/  ST.E desc[UR44][R16.64+0x230], R49 ;  /* 0x0002303110007985 */ /* 0x000fe8000c10192c */
[----:B------:R-:W-:Y:S04]  /*1a3e0*/  ST.E desc[UR44][R16.64+0x234], R51 ;  /* 0x0002343310007985 */ /* 0x000fe8000c10192c */
[----:B------:R1:W-:Y:S04]  /*1a3f0*/  ST.E desc[UR44][R16.64+0x238], R27 ;  /* 0x0002381b10007985 */ /* 0x0003e8000c10192c */
[----:B------:R-:W-:Y:S04]  /*1a400*/  ST.E desc[UR44][R16.64+0x23c], R53 ;  /* 0x00023c3510007985 */ /* 0x000fe8000c10192c */
[----:B--2---:R2:W-:Y:S04]  /*1a410*/  ST.E desc[UR44][R16.64+0x240], R39 ;  /* 0x0002402710007985 */ /* 0x0045e8000c10192c */
[----:B------:R-:W-:Y:S04]  /*1a420*/  ST.E desc[UR44][R16.64+0x244], R55 ;  /* 0x0002443710007985 */ /* 0x000fe8000c10192c */
[----:B---3--:R3:W-:Y:S04]  /*1a430*/  ST.E desc[UR44][R16.64+0x248], R41 ;  /* 0x0002482910007985 */ /* 0x0087e8000c10192c */
[----:B------:R4:W-:Y:S04]  /*1a440*/  ST.E desc[UR44][R16.64+0x24c], R57 ;  /* 0x00024c3910007985 */ /* 0x0009e8000c10192c */
[----:B------:R4:W-:Y:S04]  /*1a450*/  ST.E desc[UR44][R16.64+0x250], R59 ;  /* 0x0002503b10007985 */ /* 0x0009e8000c10192c */
[----:B------:R4:W-:Y:S04]  /*1a460*/  ST.E desc[UR44][R16.64+0x254], R61 ;  /* 0x0002543d10007985 */ /* 0x0009e8000c10192c */
[----:B------:R4:W-:Y:S04]  /*1a470*/  ST.E desc[UR44][R16.64+0x258], R63 ;  /* 0x0002583f10007985 */ /* 0x0009e8000c10192c */
[----:B------:R4:W-:Y:S04]  /*1a480*/  ST.E desc[UR44][R16.64+0x25c], R65 ;  /* 0x00025c4110007985 */ /* 0x0009e8000c10192c */
[----:B0-----:R-:W4:Y:S04]  /*1a490*/  LD.E R25, desc[UR44][R16.64+0x260] ;  /* 0x0002602c10197980 */ /* 0x001f28000c101900 */
        /* <DEDUP_REMOVED lines=160> */
[C---:B------:R-:W-:Y:S01]  /*1aea0*/  VIADD R24, R12.reuse, 0x80 ;  /* 0x000000800c187836 */ /* 0x040fe20000000000 */
[----:B------:R-:W-:Y:S01]  /*1aeb0*/  IADD3 R26, R12, 0x100, RZ ;  /* 0x000001000c1a7810 */ /* 0x000fe20007ffe0ff */
[----:B------:R-:W4:Y:S01]  /*1aec0*/  LD.E R37, desc[UR44][R16.64+0x244] ;  /* 0x0002442c10257980 */ /* 0x000f22000c101900 */
[----:B------:R-:W-:Y:S02]  /*1aed0*/  R2UR UR15, R27 ;  /* 0x000000001b0f72ca */ /* 0x000fe400000e0000 */
[----:B------:R-:W-:Y:S01]  /*1aee0*/  R2UR UR10, R24 ;  /* 0x00000000180a72ca */ /* 0x000fe200000e0000 */
[----:B------:R-:W4:Y:S01]  /*1aef0*/  LD.E R38, desc[UR44][R16.64+0x248] ;  /* 0x0002482c10267980 */ /* 0x000f22000c101900 */
[----:B------:R-:W-:Y:S02]  /*1af00*/  R2UR UR14, R26 ;  /* 0x000000001a0e72ca */ /* 0x000fe400000e0000 */
[----:B------:R-:W-:Y:S01]  /*1af10*/  F2FP.F16.F32.PACK_AB R169, R169, R36 ;  /* 0x00000024a9a9723e */ /* 0x000fe200000000ff */
        /* <DEDUP_REMOVED lines=140> */
[----:B--2---:R-:W-:-:S11]  /*1b7e0*/  WARPGROUP.ARRIVE ;  /* 0x00000000000079c5 */ /* 0x004fd60000000000 */
[----:B------:R-:W-:Y:S01]  /*1b7f0*/  HGMMA.64x256x16.F32 R24, R168, gdesc[UR4].tnspB, R24, UP0, gsb0 ;  /* 0x43e00004a8187df0 */ /* 0x000fe2000b800818 */
[----:B------:R-:W-:Y:S02]  /*1b800*/  F2FP.F16.F32.PACK_AB R178, R178, R15 ;  /* 0x0000000fb2b2723e */ /* 0x000fe400000000ff */
[----:B------:R-:W-:Y:S01]  /*1b810*/  F2FP.F16.F32.PACK_AB R179, R14, R179 ;  /* 0x000000b30eb3723e */ /* 0x000fe200000000ff */
        /* <DEDUP_REMOVED lines=408> */
[----:B------:R-:W-:Y:S01]  /*1d1a0*/  VIADD R12, R12, 0x280 ;  /* 0x000002800c0c7836 */ /* 0x000fe20000000000 */
        /* <DEDUP_REMOVED lines=404> */
[----:B------:R-:W3:Y:S04]  /*1eaf0*/  LD.E R13, desc[UR44][R16.64+0x210] ;  /* 0x0002102c100d7980 */ /* 0x000ee8000c101900 */
[----:B---3--:R3:W-:Y:S04]  /*1eb00*/  ST.E desc[UR44][R16.64+0x210], R13 ;  /* 0x0002100d10007985 */ /* 0x0087e8000c10192c */
[----:B------:R-:W4:Y:S04]  /*1eb10*/  LD.E R15, desc[UR44][R10.64] ;  /* 0x0000002c0a0f7980 */ /* 0x000f28000c101900 */
[----:B----4-:R4:W-:Y:S04]  /*1eb20*/  ST.E desc[UR44][R10.64], R15 ;  /* 0x0000000f0a007985 */ /* 0x0109e8000c10192c */
[----:B------:R-:W2:Y:S04]  /*1eb30*/  LD.E R19, desc[UR44][R8.64] ;  /* 0x0000002c08137980 */ /* 0x000ea8000c101900 */
[----:B--2---:R2:W-:Y:S04]  /*1eb40*/  ST.E desc[UR44][R8.64], R19 ;  /* 0x0000001308007985 */ /* 0x0045e8000c10192c */
[----:B------:R-:W3:Y:S04]  /*1eb50*/  LD.E R21, desc[UR44][R6.64] ;  /* 0x0000002c06157980 */ /* 0x000ee8000c101900 */
[----:B---3--:R3:W-:Y:S04]  /*1eb60*/  ST.E desc[UR44][R6.64], R21 ;  /* 0x0000001506007985 */ /* 0x0087e8000c10192c */
[----:B0-----:R-:W3:Y:S04]  /*1eb70*/  LD.E R25, desc[UR44][R16.64+0x220] ;  /* 0x0002202c10197980 */ /* 0x001ee8000c101900 */
[----:B-1----:R-:W3:Y:S04]  /*1eb80*/  LD.E R27, desc[UR44][R16.64+0x224] ;  /* 0x0002242c101b7980 */ /* 0x002ee8000c101900 */
        /* <DEDUP_REMOVED lines=122> */
[----:B------:R-:W-:Y:S04]  /*1f330*/  ST.E desc[UR44][R16.64+0x220], R25 ;  /* 0x0002201910007985 */ /* 0x000fe8000c10192c */
[----:B------:R-:W-:Y:S04]  /*1f340*/  ST.E desc[UR44][R16.64+0x224], R27 ;  /* 0x0002241b10007985 */ /* 0x000fe8000c10192c */
[----:B------:R-:W-:Y:S04]  /*1f350*/  ST.E desc[UR44][R16.64+0x228], R5 ;  /* 0x0002280510007985 */ /* 0x000fe8000c10192c */
[----:B------:R-:W-:Y:S04]  /*1f360*/  ST.E desc[UR44][R16.64+0x22c], R29 ;  /* 0x00022c1d10007985 */ /* 0x000fe8000c10192c */
[----:B------:R-:W-:Y:S04]  /*1f370*/  ST.E desc[UR44][R16.64+0x230], R13 ;  /* 0x0002300d10007985 */ /* 0x000fe8000c10192c */
[----:B------:R-:W-:Y:S04]  /*1f380*/  ST.E desc[UR44][R16.64+0x234], R31 ;  /* 0x0002341f10007985 */ /* 0x000fe8000c10192c */
[----:B----4-:R-:W-:Y:S04]  /*1f390*/  ST.E desc[UR44][R16.64+0x238], R11 ;  /* 0x0002380b10007985 */ /* 0x010fe8000c10192c */
[----:B------:R-:W-:Y:S04]  /*1f3a0*/  ST.E desc[UR44][R16.64+0x23c], R15 ;  /* 0x00023c0f10007985 */ /* 0x000fe8000c10192c */
[----:B--2---:R-:W-:Y:S04]  /*1f3b0*/  ST.E desc[UR44][R16.64+0x240], R9 ;  /* 0x0002400910007985 */ /* 0x004fe8000c10192c */
[----:B------:R-:W-:Y:S04]  /*1f3c0*/  ST.E desc[UR44][R16.64+0x244], R19 ;  /* 0x0002441310007985 */ /* 0x000fe8000c10192c */
        /* <DEDUP_REMOVED lines=122> */
.L_x_3975:
[----:B------:R-:W-:Y:S05]  /*1fb70*/  BSYNC B0 ;  /* 0x0000000000007941 */ /* 0x000fea0003800000 */
.L_x_3974:
        /* <DEDUP_REMOVED lines=9> */
.L_x_3957:
[----:B------:R-:W-:-:S13]  /*1fc10*/  ISETP.GE.AND P0, PT, R0, R190, PT ;  /* 0x000000be0000720c */ /* 0x000fda0003f06270 */
[----:B------:R-:W-:Y:S05]  /*1fc20*/  @!P0 BRA `(.L_x_3977) ;  /* 0x000000b000bc8947 */ /* 0x000fea0003800000 */
[----:B------:R0:W5:Y:S02]  /*1fc30*/  LDL.64 R2, [R1+0x158] ;  /* 0x0001580001027983 */ /* 0x0001640000100a00 */
.L_x_4006:
[----:B-12--5:R-:W2:Y:S04]  /*1fc40*/  LD.E R5, desc[UR44][R2.64] ;  /* 0x0000002c02057980 */ /* 0x026ea8000c101900 */
        /* <DEDUP_REMOVED lines=20> */
.L_x_3979:
[----:B------:R-:W-:Y:S05]  /*1fd90*/  BSYNC B0 ;  /* 0x0000000000007941 */ /* 0x000fea0003800000 */
.L_x_3978:
        /* <DEDUP_REMOVED lines=13> */
.L_x_3981:
[----:B------:R-:W-:Y:S05]  /*1fe70*/  BSYNC B0 ;  /* 0x0000000000007941 */ /* 0x000fea0003800000 */
.L_x_3980:
        /* <DEDUP_REMOVED lines=8> */
.L_x_3983:
[----:B------:R-:W-:Y:S05]  /*1ff00*/  BSYNC B0 ;  /* 0x0000000000007941 */ /* 0x000fea0003800000 */
.L_x_3982:
[----:B------:R-:W2:Y:S04]  /*1ff10*/  LD.E R11, desc[UR44][R2.64] ;  /* 0x0000002c020b7980 */ /* 0x000ea8000c101900 */
[----:B------:R-:W2:Y:S01]  /*1ff20*/  LDL.64 R20, [R1+0x80] ;  /* 0x0000800001147983 */ /* 0x000ea20000100a00 */
[----:B------:R-:W-:Y:S05]  /*1ff30*/  WARPSYNC.ALL ;  /* 0x0000000000007948 */ /* 0x000fea0003800000 */
[----:B------:R3:W-:Y:S04]  /*1ff40*/  STL [R1+0x60], RZ ;  /* 0x000060ff01007387 */ /* 0x0007e80000100800 */
[----:B-1---5:R-:W4:Y:S01]  /*1ff50*/  LD.E.64 R8, desc[UR44][R16.64+0x78] ;  /* 0x0000782c10087980 */ /* 0x022f22000c101b00 */
[----:B------:R-:W-:-:S05]  /*1ff60*/  IMAD.MOV.U32 R4, RZ, RZ, 0x1 ;  /* 0x00000001ff047424 */ /* 0x000fca00078e00ff */
[----:B------:R3:W-:Y:S04]  /*1ff70*/  STL [R1+0x60], R4 ;  /* 0x0000600401007387 */ /* 0x0007e80000100800 */
[----:B------:R-:W3:Y:S04]  /*1ff80*/  LD.E.64 R12, desc[UR44][R16.64+0x78] ;  /* 0x0000782c100c7980 */ /* 0x000ee8000c101b00 */
[----:B------:R1:W-:Y:S04]  /*1ff90*/  STL [R1+0x60], R4 ;  /* 0x0000600401007387 */ /* 0x0003e80000100800 */
[----:B------:R-:W3:Y:S01]  /*1ffa0*/  LD.E.64 R14, desc[UR44][R16.64+0x78] ;  /* 0x0000782c100e7980 */ /* 0x000ee2000c101b00 */
        /* <DEDUP_REMOVED lines=8> */
[----:B----4-:R-:W-:Y:S02]  /*20030*/  R2UR UR4, R8 ;  /* 0x00000000080472ca */ /* 0x010fe400000e0000 */
[----:B------:R-:W-:-:S13]  /*20040*/  R2UR UR5, R9 ;  /* 0x00000000090572ca */ /* 0x000fda00000e0000 */
[----:B------:R-:W-:Y:S01]  /*20050*/  HGMMA.64x96x16.F32 R24, gdesc[UR4], RZ, !UPT, gsb0 ;  /* 0x01600000041879f0 */ /* 0x000fe2000c0008ff */
[----:B---3--:R-:W-:Y:S02]  /*20060*/  VIADD R12, R12, 0x2 ;  /* 0x000000020c0c7836 */ /* 0x008fe40000000000 */
        /* <DEDUP_REMOVED lines=38> */
.L_x_3986:
[----:B------:R-:W-:Y:S05]  /*202d0*/  BSYNC B0 ;  /* 0x0000000000007941 */ /* 0x000fea0003800000 */
.L_x_3985:
        /* <DEDUP_REMOVED lines=13> */
.L_x_3988:
[----:B------:R-:W-:Y:S05]  /*203b0*/  BSYNC B0 ;  /* 0x0000000000007941 */ /* 0x000fea0003800000 */
.L_x_3987:
        /* <DEDUP_REMOVED lines=8> */
.L_x_3990:
[----:B------:R-:W-:Y:S05]  /*20440*/  BSYNC B0 ;  /* 0x0000000000007941 */ /* 0x000fea0003800000 */
.L_x_3989:
[----:B------:R-:W2:Y:S04]  /*20450*/  LD.E R19, desc[UR44][R2.64] ;  /* 0x0000002c02137980 */ /* 0x000ea8000c101900 */
[----:B------:R-:W2:Y:S04]  /*20460*/  LDL.64 R6, [R1+0xf8] ;  /* 0x0000f80001067983 */ /* 0x000ea80000100a00 */
[----:B------:R-:W3:Y:S04]  /*20470*/  LDL R5, [R1+0x70] ;  /* 0x0000700001057983 */ /* 0x000ee80000100800 */
[----:B-1---5:R-:W4:Y:S04]  /*20480*/  LDL.64 R8, [R1+0xf0] ;  /* 0x0000f00001087983 */ /* 0x022f280000100a00 */
        /* <DEDUP_REMOVED lines=9> */
[----:B------:R-:W-:Y:S02]  /*20520*/  R2UR UR6, R6 ;  /* 0x00000000060672ca */ /* 0x000fe400000e0000 */
        /* <DEDUP_REMOVED lines=16> */
[----:B------:R-:W-:Y:S01]  /*20630*/  MOV R9, R7 ;  /* 0x0000000700097202 */ /* 0x000fe20000000f00 */
[----:B------:R-:W-:Y:S01]  /*20640*/  VIADD R8, R6, 0x4 ;  /* 0x0000000406087836 */ /* 0x000fe20000000000 */
        /* <DEDUP_REMOVED lines=114> */
[----:B---3--:R-:W-:Y:S01]  /*20d70*/  VIADD R10, R10, 0xc02 ;  /* 0x00000c020a0a7836 */ /* 0x008fe20000000000 */
[----:B------:R-:W-:Y:S01]  /*20d80*/  MOV R9, R7 ;  /* 0x0000000700097202 */ /* 0x000fe20000000f00 */
        /* <DEDUP_REMOVED lines=58> */
.L_x_3993:
[----:B------:R-:W-:Y:S05]  /*21130*/  BSYNC B0 ;  /* 0x0000000000007941 */ /* 0x000fea0003800000 */
.L_x_3992:
[----:B------:R-:W2:Y:S04]  /*21140*/  LD.E.64 R6, desc[UR44][R74.64+0x20] ;  /* 0x0000202c4a067980 */ /* 0x000ea8000c101b00 */
[----:B------:R-:W3:Y:S01]  /*21150*/  LD.E R8, desc[UR44][R74.64+0xc] ;  /* 0x00000c2c4a087980 */ /* 0x000ee2000c101900 */
[----:B--2---:R-:W-:-:S05]  /*21160*/  MOV R6, R6 ;  /* 0x0000000600067202 */ /* 0x004fca0000000f00 */
[----:B-----5:R-:W-:-:S05]  /*21170*/  IMAD R5, R5, 0x8, R6 ;  /* 0x0000000805057824 */ /* 0x020fca00078e0206 */
        /* <DEDUP_REMOVED lines=8> */
[----:B------:R-:W4:Y:S04]  /*21200*/  LDL.128 R8, [R1+0x120] ;  /* 0x0001200001087983 */ /* 0x000f280000100c00 */
[----:B--2---:R-:W2:Y:S01]  /*21210*/  LD.E R20, desc[UR44][R18.64] ;  /* 0x0000002c12147980 */ /* 0x004ea2000c101900 */
[----:B---3--:R-:W-:-:S02]  /*21220*/  ISETP.NE.AND P0, PT, R6, 0x1, PT ;  /* 0x000000010600780c */ /* 0x008fc40003f05270 */
[----:B----4-:R-:W-:Y:S01]  /*21230*/  ISETP.GE.AND P1, PT, R13, 0x1, PT ;  /* 0x000000010d00780c */ /* 0x010fe20003f26270 */
[----:B------:R-:W-:Y:S01]  /*21240*/  BSSY B0, `(.L_x_3994) ;  /* 0x000009e000007945 */ /* 0x000fe20003800000 */
[-C--:B--2---:R-:W-:Y:S01]  /*21250*/  FMUL.FTZ R80, R45, R20.reuse ;  /* 0x000000142d507220 */ /* 0x084fe20000410000 */
[----:B------:R-:W-:Y:S01]  /*21260*/  SHF.R.S32.HI R45, RZ, 0x1f, R76 ;  /* 0x0000001fff2d7819 */ /* 0x000fe2000001144c */
[-C--:B------:R-:W-:Y:S01]  /*21270*/  FMUL.FTZ R77, R33, R20.reuse ;  /* 0x00000014214d7220 */ /* 0x080fe20000410000 */
[-C--:B------:R-:W-:Y:S01]  /*21280*/  FMUL.FTZ R33, R46, R20.reuse ;  /* 0x000000142e217220 */ /* 0x080fe20000410000 */
[----:B------:R-:W-:Y:S01]  /*21290*/  FMUL.FTZ R19, R27, R20 ;  /* 0x000000141b137220 */ /* 0x000fe20000410000 */
[----:B------:R-:W-:Y:S01]  /*212a0*/  LEA.HI R46, R45, R76, RZ, 0x7 ;  /* 0x0000004c2d2e7211 */ /* 0x000fe200078f38ff */
[-C--:B------:R-:W-:Y:S01]  /*212b0*/  FMUL.FTZ R27, R34, R20.reuse ;  /* 0x00000014221b7220 */ /* 0x080fe20000410000 */
[-C--:B------:R-:W-:Y:S02]  /*212c0*/  FMUL.FTZ R34, R47, R20.reuse ;  /* 0x000000142f227220 */ /* 0x080fe40000410000 */
[----:B------:R-:W-:Y:S01]  /*212d0*/  LOP3.LUT R47, R46, 0xffffff80, RZ, 0xc0, !PT ;  /* 0xffffff802e2f7812 */ /* 0x000fe200078ec0ff */
[----:B------:R-:W-:-:S04]  /*212e0*/  FMUL.FTZ R81, R48, R20 ;  /* 0x0000001430517220 */ /* 0x000fc80000410000 */
[----:B------:R-:W-:Y:S02]  /*212f0*/  IMAD.IADD R48, R76, 0x1, -R47 ;  /* 0x000000014c307824 */ /* 0x000fe400078e0a2f */
[-C--:B------:R-:W-:Y:S01]  /*21300*/  FMUL.FTZ R82, R53, R20.reuse ;  /* 0x0000001435527220 */ /* 0x080fe20000410000 */
[-C--:B-1----:R-:W-:Y:S01]  /*21310*/  FMUL.FTZ R5, R24, R20.reuse ;  /* 0x0000001418057220 */ /* 0x082fe20000410000 */
[-C--:B------:R-:W-:Y:S01]  /*21320*/  FMUL.FTZ R24, R28, R20.reuse ;  /* 0x000000141c187220 */ /* 0x080fe20000410000 */
[----:B------:R-:W-:Y:S01]  /*21330*/  SHF.R.S32.HI R53, RZ, 0x1f, R48 ;  /* 0x0000001fff357819 */ /* 0x000fe20000011430 */
[-C--:B------:R-:W-:Y:S01]  /*21340*/  FMUL.FTZ R28, R35, R20.reuse ;  /* 0x00000014231c7220 */ /* 0x080fe20000410000 */
[-C--:B------:R-:W-:Y:S01]  /*21350*/  FMUL.FTZ R74, R29, R20.reuse ;  /* 0x000000141d4a7220 */ /* 0x080fe20000410000 */
[-C--:B------:R-:W-:Y:S01]  /*21360*/  FMUL.FTZ R35, R50, R20.reuse ;  /* 0x0000001432237220 */ /* 0x080fe20000410000 */
[----:B------:R-:W-:Y:S01]  /*21370*/  FMUL.FTZ R29, R38, R20 ;  /* 0x00000014261d7220 */ /* 0x000fe20000410000 */
[----:B------:R-:W-:Y:S01]  /*21380*/  LEA.HI R50, R53, R48, RZ, 0x2 ;  /* 0x0000003035327211 */ /* 0x000fe200078f10ff */
        /* <DEDUP_REMOVED lines=8> */
[--C-:B------:R-:W-:Y:S01]  /*21410*/  SHF.R.S32.HI R52, RZ, 0x2, R50.reuse ;  /* 0x00000002ff347819 */ /* 0x100fe20000011432 */
[----:B------:R-:W-:Y:S01]  /*21420*/  FMUL.FTZ R39, R55, R20 ;  /* 0x0000001437277220 */ /* 0x000fe20000410000 */
[----:B------:R-:W-:-:S02]  /*21430*/  SHF.R.S32.HI R47, RZ, 0x1f, R50 ;  /* 0x0000001fff2f7819 */ /* 0x000fc40000011432 */
[----:B------:R-:W-:Y:S02]  /*21440*/  LOP3.LUT R55, R54, 0xfffffffc, RZ, 0xc0, !PT ;  /* 0xfffffffc36377812 */ /* 0x000fe400078ec0ff */
[----:B------:R-:W-:-:S03]  /*21450*/  LEA.HI R54, R47, R52, RZ, 0x3 ;  /* 0x000000342f367211 */ /* 0x000fc600078f18ff */
[----:B------:R-:W-:Y:S01]  /*21460*/  IMAD.IADD R76, R76, 0x1, -R55 ;  /* 0x000000014c4c7824 */ /* 0x000fe200078e0a37 */
[----:B------:R-:W-:Y:S02]  /*21470*/  LOP3.LUT R55, R54, 0xfffffff8, RZ, 0xc0, !PT ;  /* 0xfffffff836377812 */ /* 0x000fe400078ec0ff */
[----:B------:R-:W-:Y:S02]  /*21480*/  SHF.R.S32.HI R47, RZ, 0x7, R46 ;  /* 0x00000007ff2f7819 */ /* 0x000fe4000001142e */
[----:B------:R-:W-:Y:S01]  /*21490*/  LEA.HI R53, R53, R48, RZ, 0x5 ;  /* 0x0000003035357211 */ /* 0x000fe200078f28ff */
[----:B------:R-:W-:Y:S01]  /*214a0*/  IMAD.IADD R55, R52, 0x1, -R55 ;  /* 0x0000000134377824 */ /* 0x000fe200078e0a37 */
[----:B------:R-:W-:Y:S02]  /*214b0*/  LEA.HI R46, R46, R47, RZ, 0x1 ;  /* 0x0000002f2e2e7211 */ /* 0x000fe400078f08ff */
[----:B------:R-:W-:Y:S02]  /*214c0*/  SHF.R.S32.HI R52, RZ, 0x5, R53 ;  /* 0x00000005ff347819 */ /* 0x000fe40000011435 */
[----:B------:R-:W-:-:S02]  /*214d0*/  LOP3.LUT R46, R46, 0x3fffffe, RZ, 0xc0, !PT ;  /* 0x03fffffe2e2e7812 */ /* 0x000fc400078ec0ff */
[----:B------:R-:W-:Y:S01]  /*214e0*/  LEA.HI R53, R76, R76, RZ, 0x1 ;  /* 0x0000004c4c357211 */ /* 0x000fe200078f08ff */
[----:B------:R-:W-:Y:S01]  /*214f0*/  IMAD R52, R73, 0x8, R52 ;  /* 0x0000000849347824 */ /* 0x000fe200078e0234 */
[----:B------:R-:W-:Y:S02]  /*21500*/  IADD3 R47, R47, -R46, RZ ;  /* 0x8000002e2f2f7210 */ /* 0x000fe40007ffe0ff */
[----:B------:R-:W-:Y:S01]  /*21510*/  LOP3.LUT R53, R53, 0x1ffffffe, RZ, 0xc0, !PT ;  /* 0x1ffffffe35357812 */ /* 0x000fe200078ec0ff */
[----:B------:R-:W-:-:S04]  /*21520*/  IMAD.U32 R52, R52, 0x10, R55 ;  /* 0x0000001034347824 */ /* 0x000fc800078e0037 */
[----:B------:R-:W-:Y:S02]  /*21530*/  IMAD.IADD R53, R76, 0x1, -R53 ;  /* 0x000000014c357824 */ /* 0x000fe400078e0a35 */
[----:B------:R-:W-:-:S04]  /*21540*/  IMAD R52, R47, 0x40, R52 ;  /* 0x000000402f347824 */ /* 0x000fc800078e0234 */
[----:B------:R-:W-:-:S04]  /*21550*/  IMAD R6, R53, 0x8, R52 ;  /* 0x0000000835067824 */ /* 0x000fc800078e0234 */
[----:B------:R-:W-:-:S05]  /*21560*/  @P0 IMAD.HI.U32 R7, R6, R7, RZ ;  /* 0x0000000706070227 */ /* 0x000fca00078e00ff */
[----:B------:R-:W-:Y:S02]  /*21570*/  @P0 SHF.R.U32.HI R6, RZ, R72, R7 ;  /* 0x00000048ff060219 */ /* 0x000fe40000011607 */
[----:B------:R-:W-:Y:S01]  /*21580*/  LOP3.LUT R7, R50, 0x7ffffffc, RZ, 0xc0, !PT ;  /* 0x7ffffffc32077812 */ /* 0x000fe200078ec0ff */
[----:B------:R-:W-:Y:S02]  /*21590*/  IMAD.MOV.U32 R53, RZ, RZ, -0x60 ;  /* 0xffffffa0ff357424 */ /* 0x000fe400078e00ff */
[----:B------:R-:W1:Y:S01]  /*215a0*/  SHFL.IDX PT, R52, R6, RZ, 0x1c1f ;  /* 0x001c1fff06347589 */ /* 0x000e6200000e0000 */
[-C--:B------:R-:W-:Y:S01]  /*215b0*/  FMUL.FTZ R18, R26, R20.reuse ;  /* 0x000000141a127220 */ /* 0x080fe20000410000 */
[-C--:B------:R-:W-:Y:S01]  /*215c0*/  FMUL.FTZ R26, R31, R20.reuse ;  /* 0x000000141f1a7220 */ /* 0x080fe20000410000 */
[-C--:B------:R-:W-:Y:S01]  /*215d0*/  FMUL.FTZ R75, R32, R20.reuse ;  /* 0x00000014204b7220 */ /* 0x080fe20000410000 */
[-C--:B------:R-:W-:Y:S01]  /*215e0*/  FMUL.FTZ R31, R42, R20.reuse ;  /* 0x000000142a1f7220 */ /* 0x080fe20000410000 */
[-C--:B------:R-:W-:Y:S01]  /*215f0*/  FMUL.FTZ R32, R43, R20.reuse ;  /* 0x000000142b207220 */ /* 0x080fe20000410000 */
[----:B------:R-:W-:Y:S01]  /*21600*/  FMUL.FTZ R79, R44, R20 ;  /* 0x000000142c4f7220 */ /* 0x000fe20000410000 */
[----:B------:R-:W-:-:S02]  /*21610*/  IMAD.IADD R7, R48, 0x1, -R7 ;  /* 0x0000000130077824 */ /* 0x000fc400078e0a07 */
        /* <DEDUP_REMOVED lines=20> */
[----:B------:R-:W-:Y:S02]  /*21760*/  FMUL.FTZ R20, R71, R20 ;  /* 0x0000001447147220 */ /* 0x000fe40000410000 */
[----:B------:R-:W-:Y:S01]  /*21770*/  IMAD R7, R7, -0x2, R50 ;  /* 0xfffffffe07077824 */ /* 0x000fe200078e0232 */
[----:B------:R-:W2:Y:S01]  /*21780*/  MUFU.TANH R5, R5 ;  /* 0x0000000500057308 */ /* 0x000ea20000002400 */
[----:B------:R-:W-:-:S03]  /*21790*/  LOP3.LUT R53, RZ, R10, RZ, 0x33, !PT ;  /* 0x0000000aff357212 */ /* 0x000fc600078e33ff */
[----:B------:R-:W-:-:S04]  /*217a0*/  IADD3 R50, -R8, R7, R9 ;  /* 0x0000000708327210 */ /* 0x000fc80007ffe109 */
[----:B------:R-:W3:Y:S01]  /*217b0*/  MUFU.TANH R21, R21 ;  /* 0x0000001500157308 */ /* 0x000ee20000002400 */
[----:B------:R-:W-:-:S07]  /*217c0*/  IMAD.IADD R67, R50, 0x1, R53 ;  /* 0x0000000132437824 */ /* 0x000fce00078e0235 */
        /* <DEDUP_REMOVED lines=46> */
[----:B------:R-:W-:-:S02]  /*21ab0*/  IMAD.IADD R66, R50, 0x1, R11 ;  /* 0x0000000132427824 */ /* 0x000fc400078e020b */
[----:B------:R-:W-:Y:S01]  /*21ac0*/  VIADD R70, R7, 0xffffffff ;  /* 0xffffffff07467836 */ /* 0x000fe20000000000 */
[----:B-1----:R-:W-:Y:S01]  /*21ad0*/  IADD3 R7, R67, R52, RZ ;  /* 0x0000003443077210 */ /* 0x002fe20007ffe0ff */
[----:B------:R-:W-:Y:S02]  /*21ae0*/  IMAD R63, R0, -0x60, R12 ;  /* 0xffffffa0003f7824 */ /* 0x000fe400078e020c */
        /* <DEDUP_REMOVED lines=12> */
.L_x_3997:
[----:B------:R-:W-:-:S13]  /*21bb0*/  ISETP.NE.AND P0, PT, R13, 0x1, PT ;  /* 0x000000010d00780c */ /* 0x000fda0003f05270 */
[----:B------:R-:W-:-:S05]  /*21bc0*/  @P0 IMAD.HI.U32 R12, R10, R14, RZ ;  /* 0x0000000e0a0c0227 */ /* 0x000fca00078e00ff */
[----:B------:R-:W-:-:S07]  /*21bd0*/  @P0 SHF.R.U32.HI R10, RZ, R15, R12 ;  /* 0x0000000fff0a0219 */ /* 0x000fce000001160c */
.L_x_3998:
[----:B------:R-:W-:Y:S05]  /*21be0*/  BSYNC B1 ;  /* 0x0000000000017941 */ /* 0x000fea0003800000 */
.L_x_3996:
[----:B------:R-:W-:-:S05]  /*21bf0*/  IMAD R10, R10, R13, R70 ;  /* 0x0000000d0a0a7224 */ /* 0x000fca00078e0246 */
[----:B------:R-:W-:Y:S02]  /*21c00*/  VIMNMX R7, R7, R10, !PT ;  /* 0x0000000a07077248 */ /* 0x000fe40007fe0100 */
[----:B------:R-:W-:-:S07]  /*21c10*/  VIADDMNMX R62, R10, R13, R62, PT ;  /* 0x0000000d0a3e7246 */ /* 0x000fce000380013e */
.L_x_3995:
[----:B------:R-:W-:Y:S05]  /*21c20*/  BSYNC B0 ;  /* 0x0000000000007941 */ /* 0x000fea0003800000 */
.L_x_3994:
[C---:B------:R-:W-:Y:S01]  /*21c30*/  ISETP.GE.AND P0, PT, R63.reuse, 0x2, PT ;  /* 0x000000023f00780c */ /* 0x040fe20003f06270 */
[----:B------:R-:W1:Y:S01]  /*21c40*/  SHFL.IDX PT, R6, R6, 0x1, 0x1c1f ;  /* 0x003c1f0006067f89 */ /* 0x000e6200000e0000 */
        /* <DEDUP_REMOVED lines=13> */
[--C-:B-1----:R-:W-:Y:S01]  /*21d20*/  IMAD.IADD R66, R66, 0x1, R6.reuse ;  /* 0x0000000142427824 */ /* 0x102fe200078e0206 */
[----:B0-----:R-:W-:Y:S01]  /*21d30*/  FSEL R74, R74, -INF , !P0 ;  /* 0xff8000004a4a7808 */ /* 0x001fe20004000000 */
[----:B------:R-:W-:Y:S01]  /*21d40*/  IMAD.IADD R67, R67, 0x1, R6 ;  /* 0x0000000143437824 */ /* 0x000fe200078e0206 */
        /* <DEDUP_REMOVED lines=112> */
.L_x_4002:
[----:B------:R-:W-:-:S13]  /*22450*/  ISETP.NE.AND P6, PT, R13, 0x1, PT ;  /* 0x000000010d00780c */ /* 0x000fda0003fc5270 */
[----:B------:R-:W-:-:S05]  /*22460*/  @P6 IMAD.HI.U32 R14, R8, R14, RZ ;  /* 0x0000000e080e6227 */ /* 0x000fca00078e00ff */
[----:B------:R-:W-:-:S07]  /*22470*/  @P6 SHF.R.U32.HI R8, RZ, R15, R14 ;  /* 0x0000000fff086219 */ /* 0x000fce000001160e */
.L_x_4003:
[----:B------:R-:W-:Y:S05]  /*22480*/  BSYNC B1 ;  /* 0x0000000000017941 */ /* 0x000fea0003800000 */
.L_x_4001:
[----:B------:R-:W-:-:S05]  /*22490*/  IMAD R8, R8, R13, R70 ;  /* 0x0000000d08087224 */ /* 0x000fca00078e0246 */
[----:B------:R-:W-:Y:S02]  /*224a0*/  VIADDMNMX R66, R8, R13, R66, PT ;  /* 0x0000000d08427246 */ /* 0x000fe40003800142 */
[----:B------:R-:W-:-:S07]  /*224b0*/  VIMNMX R67, R67, R8, !PT ;  /* 0x0000000843437248 */ /* 0x000fce0007fe0100 */
.L_x_4000:
[----:B------:R-:W-:Y:S05]  /*224c0*/  BSYNC B0 ;  /* 0x0000000000007941 */ /* 0x000fea0003800000 */
.L_x_3999:
[----:B------:R-:W2:Y:S01]  /*224d0*/  LD.E.64 R6, desc[UR44][R16.64+0x420] ;  /* 0x0004202c10067980 */ /* 0x000ea2000c101b00 */
[----:B------:R-:W-:Y:S02]  /*224e0*/  ISETP.GT.AND P5, PT, R67, RZ, !P5 ;  /* 0x000000ff4300720c */ /* 0x000fe40006fa4270 */
[----:B------:R-:W-:Y:S01]  /*224f0*/  ISETP.NE.AND P6, PT, R86, RZ, PT ;  /* 0x000000ff5600720c */ /* 0x000fe20003fc5270 */
[----:B------:R-:W3:Y:S01]  /*22500*/  LD.E R64, desc[UR44][R16.64+0x440] ;  /* 0x0004402c10407980 */ /* 0x000ee2000c101900 */
        /* <DEDUP_REMOVED lines=66> */
[C---:B------:R-:W-:Y:S02]  /*22930*/  ISETP.GT.AND P5, PT, R67.reuse, 0x41, !P6 ;  /* 0x000000414300780c */ /* 0x040fe400077a4270 */
[----:B------:R-:W-:Y:S02]  /*22940*/  ISETP.GT.AND P0, PT, R67, 0x48, !P0 ;  /* 0x000000484300780c */ /* 0x000fe40004704270 */
[----:B------:R-:W-:Y:S02]  /*22950*/  ISETP.LT.OR P5, PT, R66, 0x42, P5 ;  /* 0x000000424200780c */ /* 0x000fe40002fa1670 */
[----:B--2---:R-:W-:Y:S02]  /*22960*/  FMNMX.FTZ R29, R37, R6, !PT ;  /* 0x00000006251d7209 */ /* 0x004fe40007810000 */
[----:B------:R-:W-:-:S02]  /*22970*/  FSEL R43, R43, -INF , !P5 ;  /* 0xff8000002b2b7808 */ /* 0x000fc40006800000 */
        /* <DEDUP_REMOVED lines=24> */
[----:B------:R-:W-:-:S05]  /*22b00*/  FMNMX.FTZ R31, R5, R30, !PT ;  /* 0x0000001e051f7209 */ /* 0x000fca0007810000 */
[----:B------:R-:W0:Y:S01]  /*22b10*/  SHFL.BFLY PT, R30, R31, 0x2, 0x1f ;  /* 0x0c401f001f1e7f89 */ /* 0x000e2200000e0000 */
[----:B------:R-:W-:Y:S02]  /*22b20*/  FMNMX.FTZ R29, R18, R7, !PT ;  /* 0x00000007121d7209 */ /* 0x000fe40007810000 */
[----:B0-----:R-:W-:Y:S02]  /*22b30*/  FMNMX.FTZ R32, R31, R30, !PT ;  /* 0x0000001e1f207209 */ /* 0x001fe40007810000 */
        /* <DEDUP_REMOVED lines=16> */
[----:B------:R-:W-:Y:S02]  /*22c40*/  FMNMX.FTZ R30, R42, R29, !PT ;  /* 0x0000001d2a1e7209 */ /* 0x000fe40007810000 */
[----:B------:R-:W-:Y:S02]  /*22c50*/  ISETP.GT.AND P2, PT, R67, 0x50, !P2 ;  /* 0x000000504300780c */ /* 0x000fe40005744270 */
[----:B------:R-:W-:Y:S02]  /*22c60*/  ISETP.LT.OR P1, PT, R66, 0x4a, P1 ;  /* 0x0000004a4200780c */ /* 0x000fe40000f21670 */
[----:B------:R-:W-:-:S02]  /*22c70*/  FSEL R63, R44, -INF , !P0 ;  /* 0xff8000002c3f7808 */ /* 0x000fc40004000000 */
[----:B------:R-:W-:Y:S02]  /*22c80*/  FMNMX.FTZ R30, R43, R30, !PT ;  /* 0x0000001e2b1e7209 */ /* 0x000fe40007810000 */
[C---:B------:R-:W-:Y:S02]  /*22c90*/  ISETP.GT.AND P3, PT, R67.reuse, 0x51, !P3 ;  /* 0x000000514300780c */ /* 0x040fe40005f64270 */
[----:B------:R-:W-:Y:S01]  /*22ca0*/  ISETP.GT.AND P4, PT, R67, 0x58, !P4 ;  /* 0x000000584300780c */ /* 0x000fe20006784270 */
[----:B------:R-:W0:Y:S01]  /*22cb0*/  SHFL.BFLY PT, R33, R32, 0x1, 0x1f ;  /* 0x0c201f0020217f89 */ /* 0x000e2200000e0000 */
[----:B------:R-:W-:Y:S02]  /*22cc0*/  ISETP.LT.OR P2, PT, R66, 0x51, P2 ;  /* 0x000000514200780c */ /* 0x000fe40001741670 */
[----:B------:R-:W-:Y:S01]  /*22cd0*/  FSEL R45, R45, -INF , !P1 ;  /* 0xff8000002d2d7808 */ /* 0x000fe20004800000 */
[----:B------:R-:W-:Y:S01]  /*22ce0*/  ST.E desc[UR44][R16.64+0x420], R31 ;  /* 0x0004201f10007985 */ /* 0x000fe2000c10192c */
[----:B------:R-:W-:-:S02]  /*22cf0*/  FMNMX.FTZ R30, R63, R30, !PT ;  /* 0x0000001e3f1e7209 */ /* 0x000fc40007810000 */
[----:B------:R-:W-:Y:S01]  /*22d00*/  ISETP.LT.OR P3, PT, R66, 0x52, P3 ;  /* 0x000000524200780c */ /* 0x000fe20001f61670 */
[----:B------:R-:W2:Y:S01]  /*22d10*/  LD.E R44, desc[UR44][R16.64+0x210] ;  /* 0x0002102c102c7980 */ /* 0x000ea2000c101900 */
[----:B------:R-:W-:Y:S02]  /*22d20*/  FSEL R65, R46, -INF , !P2 ;  /* 0xff8000002e417808 */ /* 0x000fe40005000000 */
[----:B------:R-:W-:Y:S01]  /*22d30*/  FMNMX.FTZ R30, R45, R30, !PT ;  /* 0x0000001e2d1e7209 */ /* 0x000fe20007810000 */
[----:B------:R-:W4:Y:S01]  /*22d40*/  LD.E R46, desc[UR44][R16.64+0x430] ;  /* 0x0004302c102e7980 */ /* 0x000f22000c101900 */
[----:B------:R-:W-:Y:S02]  /*22d50*/  ISETP.GT.AND P0, PT, R67, 0x59, !P6 ;  /* 0x000000594300780c */ /* 0x000fe40007704270 */
[----:B------:R-:W-:Y:S02]  /*22d60*/  ISETP.LT.OR P4, PT, R66, 0x59, P4 ;  /* 0x000000594200780c */ /* 0x000fe40002781670 */
[----:B------:R-:W-:-:S02]  /*22d70*/  FSEL R47, R47, -INF , !P3 ;  /* 0xff8000002f2f7808 */ /* 0x000fc40005800000 */
[----:B------:R-:W-:Y:S02]  /*22d80*/  FMNMX.FTZ R30, R65, R30, !PT ;  /* 0x0000001e411e7209 */ /* 0x000fe40007810000 */
[----:B------:R-:W-:Y:S02]  /*22d90*/  ISETP.LT.OR P0, PT, R66, 0x5a, P0 ;  /* 0x0000005a4200780c */ /* 0x000fe40000701670 */
[----:B------:R-:W-:Y:S02]  /*22da0*/  FSEL R67, R48, -INF , !P4 ;  /* 0xff80000030437808 */ /* 0x000fe40006000000 */
[----:B------:R-:W-:Y:S01]  /*22db0*/  FMNMX.FTZ R30, R47, R30, !PT ;  /* 0x0000001e2f1e7209 */ /* 0x000fe20007810000 */
[----:B------:R-:W2:Y:S01]  /*22dc0*/  LD.E R48, desc[UR44][R16.64+0x434] ;  /* 0x0004342c10307980 */ /* 0x000ea2000c101900 */
[----:B------:R-:W-:Y:S02]  /*22dd0*/  FSEL R69, R20, -INF , !P0 ;  /* 0xff80000014457808 */ /* 0x000fe40004000000 */
[----:B------:R-:W-:-:S04]  /*22de0*/  FMNMX.FTZ R30, R67, R30, !PT ;  /* 0x0000001e431e7209 */ /* 0x000fc80007810000 */
[----:B------:R-:W-:-:S05]  /*22df0*/  FMNMX.FTZ R29, R69, R30, !PT ;  /* 0x0000001e451d7209 */ /* 0x000fca0007810000 */
[----:B------:R-:W-:Y:S04]  /*22e00*/  ST.E desc[UR44][R16.64+0x424], R29 ;  /* 0x0004241d10007985 */ /* 0x000fe8000c10192c */
[----:B------:R-:W3:Y:S01]  /*22e10*/  LD.E R20, desc[UR44][R16.64+0x424] ;  /* 0x0004242c10147980 */ /* 0x000ee2000c101900 */
[----:B0-----:R-:W-:-:S05]  /*22e20*/  FMNMX.FTZ R33, R32, R33, !PT ;  /* 0x0000002120217209 */ /* 0x001fca0007810000 */
[----:B------:R-:W-:Y:S04]  /*22e30*/  ST.E desc[UR44][R16.64+0x420], R33 ;  /* 0x0004202110007985 */ /* 0x000fe8000c10192c */
[----:B------:R-:W4:Y:S01]  /*22e40*/  LD.E R71, desc[UR44][R16.64+0x420] ;  /* 0x0004202c10477980 */ /* 0x000f22000c101900 */
[----:B------:R-:W-:-:S04]  /*22e50*/  UIADD3 UR4, UP0, UR37, 0x210, URZ ;  /* 0x0000021025047890 */ /* 0x000fc8000ff1e03f */
[----:B------:R-:W-:Y:S02]  /*22e60*/  ULOP3.LUT UR6, UR4, 0x4, URZ, 0xfc, !UPT ;  /* 0x0000000404067892 */ /* 0x000fe4000f8efc3f */
[----:B------:R-:W-:Y:S01]  /*22e70*/  UIADD3.X UR5, URZ, UR36, URZ, UP0, !UPT ;  /* 0x000000243f057290 */ /* 0x000fe200087fe43f */
[----:B---3--:R-:W0:Y:S02]  /*22e80*/  SHFL.BFLY PT, R29, R20, 0x2, 0x1f ;  /* 0x0c401f00141d7f89 */ /* 0x008e2400000e0000 */
[----:B0-----:R-:W-:-:S05]  /*22e90*/  FMNMX.FTZ R29, R20, R29, !PT ;  /* 0x0000001d141d7209 */ /* 0x001fca0007810000 */
[----:B------:R-:W0:Y:S01]  /*22ea0*/  SHFL.BFLY PT, R20, R29, 0x1, 0x1f ;  /* 0x0c201f001d147f89 */ /* 0x000e2200000e0000 */
[C---:B----4-:R-:W-:Y:S01]  /*22eb0*/  FMUL.FTZ R30, R71.reuse, R64 ;  /* 0x00000040471e7220 */ /* 0x050fe20000410000 */
[----:B------:R-:W-:-:S04]  /*22ec0*/  FSETP.NEU.FTZ.AND P0, PT, R71, -INF , PT ;  /* 0xff8000004700780b */ /* 0x000fc80003f1d000 */
[----:B------:R-:W-:Y:S02]  /*22ed0*/  FSEL R31, R30, RZ, P0 ;  /* 0x000000ff1e1f7208 */ /* 0x000fe40000000000 */
[----:B------:R-:W-:-:S03]  /*22ee0*/  FSEL R71, R71, RZ, P0 ;  /* 0x000000ff47477208 */ /* 0x000fc60000000000 */
[-CC-:B------:R-:W-:Y:S01]  /*22ef0*/  FFMA.FTZ R222, R49, R64.reuse, -R31.reuse ;  /* 0x0000004031de7223 */ /* 0x180fe2000001081f */
[-CC-:B------:R-:W-:Y:S01]  /*22f00*/  FFMA.FTZ R201, R21, R64.reuse, -R31.reuse ;  /* 0x0000004015c97223 */ /* 0x180fe2000001081f */
[-C--:B------:R-:W-:Y:S01]  /*22f10*/  FFMA.FTZ R21, R5, R64.reuse, -R31 ;  /* 0x0000004005157223 */ /* 0x080fe2000001081f */
[----:B------:R-:W-:Y:S01]  /*22f20*/  FADD.FTZ R71, R6, -R71 ;  /* 0x8000004706477221 */ /* 0x000fe20000010000 */
[----:B------:R-:W-:Y:S01]  /*22f30*/  FFMA.FTZ R196, R11, R64, -R31 ;  /* 0x000000400bc47223 */ /* 0x000fe2000001081f */
[----:B0-----:R-:W-:-:S04]  /*22f40*/  FMNMX.FTZ R49, R29, R20, !PT ;  /* 0x000000141d317209 */ /* 0x001fc80007810000 */
[C---:B------:R-:W-:Y:S01]  /*22f50*/  FSETP.NEU.FTZ.AND P0, PT, R49.reuse, -INF , PT ;  /* 0xff8000003100780b */ /* 0x040fe20003f1d000 */
[----:B------:R-:W-:-:S03]  /*22f60*/  FMUL.FTZ R5, R49, R64 ;  /* 0x0000004031057220 */ /* 0x000fc60000410000 */
[----:B------:R-:W-:Y:S02]  /*22f70*/  FSEL R6, R49, RZ, P0 ;  /* 0x000000ff31067208 */ /* 0x000fe40000000000 */
[----:B------:R-:W-:Y:S01]  /*22f80*/  FSEL R11, R5, RZ, P0 ;  /* 0x000000ff050b7208 */ /* 0x000fe20000000000 */
[-CC-:B------:R-:W-:Y:S01]  /*22f90*/  FFMA.FTZ R168, R37, R64.reuse, -R31.reuse ;  /* 0x0000004025a87223 */ /* 0x180fe2000001081f */
[-CC-:B------:R-:W-:Y:S01]  /*22fa0*/  FFMA.FTZ R204, R41, R64.reuse, -R31.reuse ;  /* 0x0000004029cc7223 */ /* 0x180fe2000001081f */
[----:B------:R-:W-:Y:S01]  /*22fb0*/  FADD.FTZ R7, R7, -R6 ;  /* 0x8000000607077221 */ /* 0x000fe20000010000 */
        /* <DEDUP_REMOVED lines=17> */
[-C--:B------:R-:W-:Y:S01]  /*230d0*/  FFMA.FTZ R194, R10, R64.reuse, -R31 ;  /* 0x000000400ac27223 */ /* 0x080fe2000001081f */
[-C--:B------:R-:W-:Y:S01]  /*230e0*/  FMUL.FTZ R41, R71, R64.reuse ;  /* 0x0000004047297220 */ /* 0x080fe20000410000 */
[-CC-:B------:R-:W-:Y:S01]  /*230f0*/  FFMA.FTZ R31, R18, R64.reuse, -R11.reuse ;  /* 0x00000040121f7223 */ /* 0x180fe2000001080b */
[----:B------:R-:W-:Y:S01]  /*23100*/  FMUL.FTZ R7, R64, R7 ;  /* 0x0000000740077220 */ /* 0x000fe20000410000 */
[-CC-:B------:R-:W-:Y:S01]  /*23110*/  FFMA.FTZ R169, R62, R64.reuse, -R11.reuse ;  /* 0x000000403ea97223 */ /* 0x180fe2000001080b */
[----:B------:R-:W-:Y:S01]  /*23120*/  MUFU.EX2 R168, R168 ;  /* 0x000000a800a87308 */ /* 0x000fe20000000800 */
[----:B------:R-:W-:-:S07]  /*23130*/  FFMA.FTZ R30, R25, R64, -R11 ;  /* 0x00000040191e7223 */ /* 0x000fce000001080b */
[----:B------:R-:W0:Y:S01]  /*23140*/  MUFU.EX2 R41, R41 ;  /* 0x0000002900297308 */ /* 0x000e220000000800 */
[----:B------:R-:W-:-:S07]  /*23150*/  FFMA.FTZ R171, R61, R64, -R11 ;  /* 0x000000403dab7223 */ /* 0x000fce000001080b */
[----:B------:R-:W-:Y:S08]  /*23160*/  MUFU.EX2 R31, R31 ;  /* 0x0000001f001f7308 */ /* 0x000ff00000000800 */
[----:B------:R-:W2:Y:S01]  /*23170*/  MUFU.EX2 R12, R7 ;  /* 0x00000007000c7308 */ /* 0x000ea20000000800 */
[----:B------:R-:W-:-:S07]  /*23180*/  FFMA.FTZ R29, R27, R64, -R11 ;  /* 0x000000401b1d7223 */ /* 0x000fce000001080b */
[----:B------:R-:W1:Y:S08]  /*23190*/  MUFU.EX2 R37, R37 ;  /* 0x0000002500257308 */ /* 0x000e700000000800 */
[----:B------:R-:W3:Y:S01]  /*231a0*/  MUFU.EX2 R169, R169 ;  /* 0x000000a900a97308 */ /* 0x000ee20000000800 */
[----:B------:R-:W-:-:S07]  /*231b0*/  FFMA.FTZ R173, R28, R64, -R11 ;  /* 0x000000401cad7223 */ /* 0x000fce000001080b */
[----:B------:R-:W4:Y:S08]  /*231c0*/  MUFU.EX2 R36, R36 ;  /* 0x0000002400247308 */ /* 0x000f300000000800 */
[----:B------:R-:W4:Y:S01]  /*231d0*/  MUFU.EX2 R30, R30 ;  /* 0x0000001e001e7308 */ /* 0x000f220000000800 */
[----:B0-----:R-:W-:Y:S01]  /*231e0*/  FFMA.FTZ R46, R41, R46, R168 ;  /* 0x0000002e292e7223 */ /* 0x001fe200000100a8 */
[----:B--2---:R-:W-:-:S06]  /*231f0*/  FFMA.FTZ R48, R12, R48, R31 ;  /* 0x000000300c307223 */ /* 0x004fcc000001001f */
        /* <DEDUP_REMOVED lines=11> */
[-CC-:B------:R-:W-:Y:S01]  /*232b0*/  FFMA.FTZ R15, R19, R64.reuse, -R11.reuse ;  /* 0x00000040130f7223 */ /* 0x180fe2000001080b */
[----:B------:R-:W-:-:S06]  /*232c0*/  FFMA.FTZ R179, R14, R64, -R11 ;  /* 0x000000400eb37223 */ /* 0x000fcc000001080b */
[----:B------:R-:W4:Y:S01]  /*232d0*/  MUFU.EX2 R173, R173 ;  /* 0x000000ad00ad7308 */ /* 0x000f220000000800 */
[----:B------:R-:W-:Y:S01]  /*232e0*/  FFMA.FTZ R14, R8, R64, -R11 ;  /* 0x00000040080e7223 */ /* 0x000fe2000001080b */
[----:B0-----:R-:W-:-:S06]  /*232f0*/  FADD.FTZ R8, R170, R5 ;  /* 0x00000005aa087221 */ /* 0x001fcc0000010000 */
[----:B------:R-:W0:Y:S01]  /*23300*/  MUFU.EX2 R34, R34 ;  /* 0x0000002200227308 */ /* 0x000e220000000800 */
[----:B--2---:R-:W-:Y:S01]  /*23310*/  FADD.FTZ R6, R171, R6 ;  /* 0x00000006ab067221 */ /* 0x004fe20000010000 */
[----:B------:R-:W-:-:S06]  /*23320*/  FFMA.FTZ R177, R26, R64, -R11 ;  /* 0x000000401ab17223 */ /* 0x000fcc000001080b */
        /* <DEDUP_REMOVED lines=10> */
[----:B--2---:R-:W-:-:S06]  /*233d0*/  FADD.FTZ R6, R28, R7 ;  /* 0x000000071c067221 */ /* 0x004fcc0000010000 */
        /* <DEDUP_REMOVED lines=11> */
[----:B------:R-:W-:-:S07]  /*23490*/  FFMA.FTZ R205, R38, R64, -R11 ;  /* 0x0000004026cd7223 */ /* 0x000fce000001080b */
        /* <DEDUP_REMOVED lines=61> */
[----:B---3--:R-:W-:Y:S01]  /*23870*/  FADD.FTZ R7, R5, R6 ;  /* 0x0000000605077221 */ /* 0x008fe20000010000 */
[----:B------:R-:W-:Y:S01]  /*23880*/  FMUL.FTZ R13, R41, R44 ;  /* 0x0000002c290d7220 */ /* 0x000fe20000410000 */
[----:B------:R-:W-:Y:S02]  /*23890*/  IMAD.U32 R10, RZ, RZ, UR6 ;  /* 0x00000006ff0a7e24 */ /* 0x000fe4000f8e00ff */
[----:B----4-:R-:W-:Y:S01]  /*238a0*/  FADD.FTZ R9, R21, R8 ;  /* 0x0000000815097221 */ /* 0x010fe20000010000 */
[----:B------:R-:W-:Y:S01]  /*238b0*/  IMAD.U32 R11, RZ, RZ, UR5 ;  /* 0x00000005ff0b7e24 */ /* 0x000fe2000f8e00ff */
[----:B------:R-:W-:Y:S01]  /*238c0*/  ST.E desc[UR44][R16.64+0x424], R49 ;  /* 0x0004243110007985 */ /* 0x000fe2000c10192c */
[----:B------:R-:W-:-:S03]  /*238d0*/  FADD.FTZ R7, R18, R7 ;  /* 0x0000000712077221 */ /* 0x000fc60000010000 */
[----:B------:R0:W-:Y:S04]  /*238e0*/  ST.E desc[UR44][R16.64+0x430], R9 ;  /* 0x0004300910007985 */ /* 0x0001e8000c10192c */
[----:B------:R1:W-:Y:S04]  /*238f0*/  ST.E desc[UR44][R16.64+0x434], R7 ;  /* 0x0004340710007985 */ /* 0x0003e8000c10192c */
[----:B------:R2:W-:Y:S04]  /*23900*/  ST.E desc[UR44][R16.64+0x210], R13 ;  /* 0x0002100d10007985 */ /* 0x0005e8000c10192c */
[----:B------:R-:W3:Y:S02]  /*23910*/  LD.E R6, desc[UR44][R10.64] ;  /* 0x0000002c0a067980 */ /* 0x000ee4000c101900 */
[----:B---3--:R-:W-:-:S05]  /*23920*/  FMUL.FTZ R25, R41, R6 ;  /* 0x0000000629197220 */ /* 0x008fca0000410000 */
[----:B------:R3:W-:Y:S04]  /*23930*/  ST.E desc[UR44][R10.64], R25 ;  /* 0x000000190a007985 */ /* 0x0007e8000c10192c */
[----:B------:R-:W0:Y:S04]  /*23940*/  LD.E R54, desc[UR44][R16.64+0x224] ;  /* 0x0002242c10367980 */ /* 0x000e28000c101900 */
[----:B------:R-:W4:Y:S04]  /*23950*/  LD.E R226, desc[UR44][R16.64+0x404] ;  /* 0x0004042c10e27980 */ /* 0x000f28000c101900 */
[----:B------:R-:W1:Y:S04]  /*23960*/  LD.E R52, desc[UR44][R16.64+0x220] ;  /* 0x0002202c10347980 */ /* 0x000e68000c101900 */
        /* <DEDUP_REMOVED lines=58> */
[----:B------:R-:W3:Y:S01]  /*23d10*/  LD.E R24, desc[UR44][R16.64+0x400] ;  /* 0x0004002c10187980 */ /* 0x000ee2000c101900 */
[----:B------:R-:W-:Y:S01]  /*23d20*/  ULOP3.LUT UR6, UR4, 0x8, URZ, 0xfc, !UPT ;  /* 0x0000000804067892 */ /* 0x000fe2000f8efc3f */
[C---:B0-----:R-:W-:Y:S01]  /*23d30*/  FMUL.FTZ R9, R41.reuse, R54 ;  /* 0x0000003629097220 */ /* 0x041fe20000410000 */
[----:B----4-:R-:W-:-:S04]  /*23d40*/  FMUL.FTZ R45, R41, R226 ;  /* 0x000000e2292d7220 */ /* 0x010fc80000410000 */
[----:B------:R0:W-:Y:S01]  /*23d50*/  ST.E desc[UR44][R16.64+0x224], R9 ;  /* 0x0002240910007985 */ /* 0x0001e2000c10192c */
[C---:B-1----:R-:W-:Y:S01]  /*23d60*/  FMUL.FTZ R7, R41.reuse, R52 ;  /* 0x0000003429077220 */ /* 0x042fe20000410000 */
[C---:B--2---:R-:W-:Y:S01]  /*23d70*/  FMUL.FTZ R13, R41.reuse, R56 ;  /* 0x00000038290d7220 */ /* 0x044fe20000410000 */
[C---:B---3--:R-:W-:Y:S01]  /*23d80*/  FMUL.FTZ R25, R41.reuse, R58 ;  /* 0x0000003a29197220 */ /* 0x048fe20000410000 */
        /* <DEDUP_REMOVED lines=109> */
[----:B0-----:R-:W-:Y:S01]  /*24460*/  IMAD.U32 R9, RZ, RZ, UR5 ;  /* 0x00000005ff097e24 */ /* 0x001fe2000f8e00ff */
[----:B------:R-:W-:Y:S04]  /*24470*/  ST.E desc[UR44][R16.64+0x3a0], R7 ;  /* 0x0003a00710007985 */ /* 0x000fe8000c10192c */
[----:B------:R0:W-:Y:S04]  /*24480*/  ST.E desc[UR44][R16.64+0x3c0], R13 ;  /* 0x0003c00d10007985 */ /* 0x0001e8000c10192c */
[----:B------:R1:W-:Y:S04]  /*24490*/  ST.E desc[UR44][R16.64+0x3c4], R25 ;  /* 0x0003c41910007985 */ /* 0x0003e8000c10192c */
[----:B------:R-:W-:Y:S04]  /*244a0*/  ST.E desc[UR44][R16.64+0x3d0], R39 ;  /* 0x0003d02710007985 */ /* 0x000fe8000c10192c */
[----:B------:R2:W-:Y:S04]  /*244b0*/  ST.E desc[UR44][R16.64+0x3d4], R43 ;  /* 0x0003d42b10007985 */ /* 0x0005e8000c10192c */
[----:B------:R-:W-:Y:S04]  /*244c0*/  ST.E desc[UR44][R16.64+0x3e0], R27 ;  /* 0x0003e01b10007985 */ /* 0x000fe8000c10192c */
[----:B------:R-:W-:Y:S04]  /*244d0*/  ST.E desc[UR44][R16.64+0x3e4], R45 ;  /* 0x0003e42d10007985 */ /* 0x000fe8000c10192c */
[----:B------:R-:W-:Y:S04]  /*244e0*/  ST.E desc[UR44][R16.64+0x3f0], R47 ;  /* 0x0003f02f10007985 */ /* 0x000fe8000c10192c */
[----:B------:R3:W-:Y:S04]  /*244f0*/  ST.E desc[UR44][R16.64+0x3f4], R49 ;  /* 0x0003f43110007985 */ /* 0x0007e8000c10192c */
[----:B------:R4:W-:Y:S04]  /*24500*/  ST.E desc[UR44][R16.64+0x400], R41 ;  /* 0x0004002910007985 */ /* 0x0009e8000c10192c */
[----:B0-----:R-:W2:Y:S01]  /*24510*/  LD.E R13, desc[UR44][R8.64] ;  /* 0x0000002c080d7980 */ /* 0x001ea2000c101900 */
[----:B------:R-:W-:Y:S01]  /*24520*/  ULOP3.LUT UR4, UR4, 0xc, URZ, 0xfc, !UPT ;  /* 0x0000000c04047892 */ /* 0x000fe2000f8efc3f */
[----:B------:R-:W-:-:S05]  /*24530*/  IMAD.U32 R7, RZ, RZ, UR5 ;  /* 0x00000005ff077e24 */ /* 0x000fca000f8e00ff */
[----:B------:R-:W-:Y:S02]  /*24540*/  IMAD.U32 R6, RZ, RZ, UR4 ;  /* 0x00000004ff067e24 */ /* 0x000fe4000f8e00ff */
[----:B--2---:R-:W-:-:S05]  /*24550*/  FMUL.FTZ R13, R12, R13 ;  /* 0x0000000d0c0d7220 */ /* 0x004fca0000410000 */
[----:B------:R0:W-:Y:S04]  /*24560*/  ST.E desc[UR44][R8.64], R13 ;  /* 0x0000000d08007985 */ /* 0x0001e8000c10192c */
[----:B-1----:R-:W2:Y:S02]  /*24570*/  LD.E R25, desc[UR44][R6.64] ;  /* 0x0000002c06197980 */ /* 0x002ea4000c101900 */
[----:B--2---:R-:W-:-:S05]  /*24580*/  FMUL.FTZ R25, R12, R25 ;  /* 0x000000190c197220 */ /* 0x004fca0000410000 */
[----:B------:R1:W-:Y:S04]  /*24590*/  ST.E desc[UR44][R6.64], R25 ;  /* 0x0000001906007985 */ /* 0x0003e8000c10192c */
        /* <DEDUP_REMOVED lines=54> */
[----:B---3--:R-:W3:Y:S04]  /*24900*/  LD.E R49, desc[UR44][R16.64+0x3cc] ;  /* 0x0003cc2c10317980 */ /* 0x008ee8000c101900 */
[----:B------:R-:W3:Y:S04]  /*24910*/  LD.E R47, desc[UR44][R16.64+0x3d8] ;  /* 0x0003d82c102f7980 */ /* 0x000ee8000c101900 */
[----:B------:R-:W3:Y:S04]  /*24920*/  LD.E R45, desc[UR44][R16.64+0x3dc] ;  /* 0x0003dc2c102d7980 */ /* 0x000ee8000c101900 */
[----:B----4-:R-:W4:Y:S04]  /*24930*/  LD.E R41, desc[UR44][R16.64+0x3e8] ;  /* 0x0003e82c10297980 */ /* 0x010f28000c101900 */
[----:B0-----:R-:W4:Y:S04]  /*24940*/  LD.E R13, desc[UR44][R16.64+0x3ec] ;  /* 0x0003ec2c100d7980 */ /* 0x001f28000c101900 */
[----:B------:R-:W4:Y:S04]  /*24950*/  LD.E R39, desc[UR44][R16.64+0x3f8] ;  /* 0x0003f82c10277980 */ /* 0x000f28000c101900 */
[----:B------:R-:W4:Y:S04]  /*24960*/  LD.E R27, desc[UR44][R16.64+0x3fc] ;  /* 0x0003fc2c101b7980 */ /* 0x000f28000c101900 */
[----:B-1----:R-:W4:Y:S01]  /*24970*/  LD.E R25, desc[UR44][R16.64+0x408] ;  /* 0x0004082c10197980 */ /* 0x002f22000c101900 */
[C---:B--2---:R-:W-:Y:S01]  /*24980*/  FMUL.FTZ R61, R12.reuse, R61 ;  /* 0x0000003d0c3d7220 */ /* 0x044fe20000410000 */
[----:B------:R-:W-:-:S04]  /*24990*/  FMUL.FTZ R53, R12, R53 ;  /* 0x000000350c357220 */ /* 0x000fc80000410000 */
[----:B------:R0:W-:Y:S01]  /*249a0*/  ST.E desc[UR44][R16.64+0x228], R61 ;  /* 0x0002283d10007985 */ /* 0x0001e2000c10192c */
        /* <DEDUP_REMOVED lines=53> */
[C---:B---3--:R-:W-:Y:S01]  /*24d00*/  FMUL.FTZ R49, R12.reuse, R49 ;  /* 0x000000310c317220 */ /* 0x048fe20000410000 */
[C---:B------:R-:W-:Y:S01]  /*24d10*/  FMUL.FTZ R47, R12.reuse, R47 ;  /* 0x0000002f0c2f7220 */ /* 0x040fe20000410000 */
[C---:B------:R-:W-:Y:S01]  /*24d20*/  FMUL.FTZ R45, R12.reuse, R45 ;  /* 0x0000002d0c2d7220 */ /* 0x040fe20000410000 */
[C---:B----4-:R-:W-:Y:S01]  /*24d30*/  FMUL.FTZ R41, R12.reuse, R41 ;  /* 0x000000290c297220 */ /* 0x050fe20000410000 */
        /* <DEDUP_REMOVED lines=59> */
[----:B------:R2:W-:Y:S04]  /*250f0*/  ST.E desc[UR44][R16.64+0x3e8], R41 ;  /* 0x0003e82910007985 */ /* 0x0005e8000c10192c */
[----:B------:R-:W-:Y:S04]  /*25100*/  ST.E desc[UR44][R16.64+0x3ec], R53 ;  /* 0x0003ec3510007985 */ /* 0x000fe8000c10192c */
[----:B------:R-:W-:Y:S04]  /*25110*/  ST.E desc[UR44][R16.64+0x3f8], R39 ;  /* 0x0003f82710007985 */ /* 0x000fe8000c10192c */
[----:B------:R3:W-:Y:S04]  /*25120*/  ST.E desc[UR44][R16.64+0x3fc], R27 ;  /* 0x0003fc1b10007985 */ /* 0x0007e8000c10192c */
[----:B------:R4:W-:Y:S01]  /*25130*/  ST.E desc[UR44][R16.64+0x408], R25 ;  /* 0x0004081910007985 */ /* 0x0009e2000c10192c */
        /* <DEDUP_REMOVED lines=87> */
[----:B------:R1:W-:Y:S04]  /*256b0*/  ST.E desc[UR44][R16.64+0x224], R39 ;  /* 0x0002242710007985 */ /* 0x0003e8000c10192c */
[----:B------:R-:W-:Y:S04]  /*256c0*/  ST.E desc[UR44][R16.64+0x228], R47 ;  /* 0x0002282f10007985 */ /* 0x000fe8000c10192c */
[----:B------:R-:W-:Y:S04]  /*256d0*/  ST.E desc[UR44][R16.64+0x22c], R43 ;  /* 0x00022c2b10007985 */ /* 0x000fe8000c10192c */
[----:B------:R-:W-:Y:S04]  /*256e0*/  ST.E desc[UR44][R16.64+0x230], R49 ;  /* 0x0002303110007985 */ /* 0x000fe8000c10192c */
[----:B------:R-:W-:Y:S04]  /*256f0*/  ST.E desc[UR44][R16.64+0x234], R51 ;  /* 0x0002343310007985 */ /* 0x000fe8000c10192c */
[----:B------:R-:W-:Y:S04]  /*25700*/  ST.E desc[UR44][R16.64+0x238], R45 ;  /* 0x0002382d10007985 */ /* 0x000fe8000c10192c */
[----:B------:R-:W-:Y:S04]  /*25710*/  ST.E desc[UR44][R16.64+0x23c], R53 ;  /* 0x00023c3510007985 */ /* 0x000fe8000c10192c */
        /* <DEDUP_REMOVED lines=8> */
[----:B0-----:R-:W3:Y:S04]  /*257a0*/  LD.E R25, desc[UR44][R16.64+0x260] ;  /* 0x0002602c10197980 */ /* 0x001ee8000c101900 */
[----:B-1----:R-:W3:Y:S04]  /*257b0*/  LD.E R39, desc[UR44][R16.64+0x270] ;  /* 0x0002702c10277980 */ /* 0x002ee8000c101900 */
[----:B--2---:R-:W2:Y:S04]  /*257c0*/  LD.E R41, desc[UR44][R16.64+0x278] ;  /* 0x0002782c10297980 */ /* 0x004ea8000c101900 */
[----:B------:R-:W2:Y:S04]  /*257d0*/  LD.E R43, desc[UR44][R16.64+0x280] ;  /* 0x0002802c102b7980 */ /* 0x000ea8000c101900 */
[----:B------:R-:W2:Y:S04]  /*257e0*/  LD.E R45, desc[UR44][R16.64+0x288] ;  /* 0x0002882c102d7980 */ /* 0x000ea8000c101900 */
[----:B------:R-:W2:Y:S04]  /*257f0*/  LD.E R47, desc[UR44][R16.64+0x290] ;  /* 0x0002902c102f7980 */ /* 0x000ea8000c101900 */
[----:B------:R-:W2:Y:S04]  /*25800*/  LD.E R49, desc[UR44][R16.64+0x298] ;  /* 0x0002982c10317980 */ /* 0x000ea8000c101900 */
[----:B------:R-:W2:Y:S04]  /*25810*/  LD.E R51, desc[UR44][R16.64+0x2a0] ;  /* 0x0002a02c10337980 */ /* 0x000ea8000c101900 */
[----:B------:R-:W2:Y:S04]  /*25820*/  LD.E R53, desc[UR44][R16.64+0x2a8] ;  /* 0x0002a82c10357980 */ /* 0x000ea8000c101900 */
        /* <DEDUP_REMOVED lines=150> */
[----:B------:R-:W-:Y:S01]  /*26190*/  IMAD.MOV.U32 R27, RZ, RZ, R13 ;  /* 0x000000ffff1b7224 */ /* 0x000fe200078e000d */
        /* <DEDUP_REMOVED lines=89> */
[----:B------:R-:W2:Y:S01]  /*26730*/  LD.E R100, desc[UR44][R16.64+0x340] ;  /* 0x0003402c10647980 */ /* 0x000ea2000c101900 */
[----:B------:R-:W-:-:S03]  /*26740*/  MOV R25, R13 ;  /* 0x0000000d00197202 */ /* 0x000fc60000000f00 */
[----:B------:R-:W2:Y:S01]  /*26750*/  LD.E R101, desc[UR44][R16.64+0x344] ;  /* 0x0003442c10657980 */ /* 0x000ea2000c101900 */
[----:B------:R-:W-:-:S03]  /*26760*/  R2UR UR11, R25 ;  /* 0x00000000190b72ca */ /* 0x000fc600000e0000 */
        /* <DEDUP_REMOVED lines=872> */
[----:B------:R-:W-:Y:S04]  /*29df0*/  STL [R1+0x68], R4 ;  /* 0x0000680401007387 */ /* 0x000fe80000100800 */
        /* <DEDUP_REMOVED lines=8> */
[----:B------:R-:W3:Y:S04]  /*29e80*/  LD.E R21, desc[UR44][R16.64+0x220] ;  /* 0x0002202c10157980 */ /* 0x000ee8000c101900 */
[----:B0-----:R-:W3:Y:S04]  /*29e90*/  LD.E R25, desc[UR44][R16.64+0x224] ;  /* 0x0002242c10197980 */ /* 0x001ee8000c101900 */
[----:B-1----:R-:W3:Y:S04]  /*29ea0*/  LD.E R27, desc[UR44][R16.64+0x228] ;  /* 0x0002282c101b7980 */ /* 0x002ee8000c101900 */
        /* <DEDUP_REMOVED lines=245> */
[----:B0-----:R-:W2:Y:S04]  /*2ae00*/  LDL.64 R6, [R1+0x198] ;  /* 0x0001980001067983 */ /* 0x001ea80000100a00 */
[----:B------:R1:W5:Y:S04]  /*2ae10*/  LD.E R4, desc[UR44][R2.64] ;  /* 0x0000002c02047980 */ /* 0x000368000c101900 */
[----:B--2---:R-:W2:Y:S01]  /*2ae20*/  LD.E R5, desc[UR44][R6.64] ;  /* 0x0000002c06057980 */ /* 0x004ea2000c101900 */
[----:B------:R-:W-:Y:S01]  /*2ae30*/  BSSY B0, `(.L_x_4004) ;  /* 0x0000005000007945 */ /* 0x000fe20003800000 */
[----:B--2---:R-:W-:-:S04]  /*2ae40*/  LOP3.LUT R5, R5, 0x1, RZ, 0xfc, !PT ;  /* 0x0000000105057812 */ /* 0x004fc800078efcff */
[----:B------:R-:W-:-:S13]  /*2ae50*/  ISETP.NE.AND P0, PT, R5, 0x3, PT ;  /* 0x000000030500780c */ /* 0x000fda0003f05270 */
[----:B-1----:R-:W-:Y:S05]  /*2ae60*/  @!P0 BRA `(.L_x_4005) ;  /* 0x0000000000048947 */ /* 0x002fea0003800000 */
[----:B------:R-:W-:Y:S01]  /*2ae70*/  BPT.TRAP 0x1 ;  /* 0x000000040000795c */ /* 0x000fe20000300000 */
.L_x_4005:
[----:B------:R-:W-:Y:S05]  /*2ae80*/  BSYNC B0 ;  /* 0x0000000000007941 */ /* 0x000fea0003800000 */
.L_x_4004:
        /* <DEDUP_REMOVED lines=9> */
.L_x_3977:
[----:B-1----:R-:W3:Y:S01]  /*2af20*/  LDL R5, [R1+0x430] ;  /* 0x0004300001057983 */ /* 0x002ee20000100800 */
[----:B------:R-:W-:Y:S05]  /*2af30*/  WARPSYNC.ALL ;  /* 0x0000000000007948 */ /* 0x000fea0003800000 */
[----:B------:R-:W4:Y:S04]  /*2af40*/  LDL R6, [R1+0x434] ;  /* 0x0004340001067983 */ /* 0x000f280000100800 */
[----:B------:R-:W5:Y:S04]  /*2af50*/  LDL R136, [R1+0x1f8] ;  /* 0x0001f80001887983 */ /* 0x000f680000100800 */
[----:B------:R-:W2:Y:S04]  /*2af60*/  LDL.64 R130, [R1+0x210] ;  /* 0x0002100001827983 */ /* 0x000ea80000100a00 */
        /* <DEDUP_REMOVED lines=60> */
[----:B------:R-:W2:Y:S04]  /*2b330*/  LDL R135, [R1+0x200] ;  /* 0x0002000001877983 */ /* 0x000ea80000100800 */
[----:B---3--:R-:W0:Y:S02]  /*2b340*/  SHFL.BFLY PT, R0, R5, 0x2, 0x1f ;  /* 0x0c401f0005007f89 */ /* 0x008e2400000e0000 */
[----:B0-----:R-:W-:-:S05]  /*2b350*/  FADD.FTZ R0, R5, R0 ;  /* 0x0000000005007221 */ /* 0x001fca0000010000 */
[----:B------:R-:W0:Y:S02]  /*2b360*/  SHFL.BFLY PT, R3, R0, 0x1, 0x1f ;  /* 0x0c201f0000037f89 */ /* 0x000e2400000e0000 */
[----:B0-----:R-:W-:Y:S01]  /*2b370*/  FADD.FTZ R2, R0, R3 ;  /* 0x0000000300027221 */ /* 0x001fe20000010000 */
[----:B-----5:R-:W-:Y:S01]  /*2b380*/  VIADD R136, R136, 0x1 ;  /* 0x0000000188887836 */ /* 0x020fe20000000000 */
[----:B------:R-:W3:Y:S04]  /*2b390*/  LDL R0, [R1+0x204] ;  /* 0x0002040001007983 */ /* 0x000ee80000100800 */
[----:B------:R-:W-:Y:S04]  /*2b3a0*/  STL [R1+0x430], R2 ;  /* 0x0004300201007387 */ /* 0x000fe80000100800 */
[----:B------:R-:W5:Y:S04]  /*2b3b0*/  LDL R147, [R1+0x430] ;  /* 0x0004300001937983 */ /* 0x000f680000100800 */
[----:B----4-:R-:W2:Y:S02]  /*2b3c0*/  SHFL.BFLY PT, R3, R6, 0x2, 0x1f ;  /* 0x0c401f0006037f89 */ /* 0x010ea400000e0000 */
[----:B--2---:R-:W-:Y:S01]  /*2b3d0*/  FADD.FTZ R4, R3, R6 ;  /* 0x0000000603047221 */ /* 0x004fe20000010000 */
[----:B------:R-:W-:Y:S01]  /*2b3e0*/  ISETP.NE.AND P2, PT, R136, 0x2, PT ;  /* 0x000000028800780c */ /* 0x000fe20003f45270 */
[----:B------:R-:W2:Y:S04]  /*2b3f0*/  LDL.64 R6, [R1+0x250] ;  /* 0x0002500001067983 */ /* 0x000ea80000100a00 */
[----:B------:R-:W0:Y:S08]  /*2b400*/  SHFL.BFLY PT, R3, R4, 0x1, 0x1f ;  /* 0x0c201f0004037f89 */ /* 0x000e3000000e0000 */
[----:B------:R-:W4:Y:S01]  /*2b410*/  @!P2 LDL R134, [R1+0x1fc] ;  /* 0x0001fc000186a983 */ /* 0x000f220000100800 */
[----:B0-----:R-:W-:-:S03]  /*2b420*/  FADD.FTZ R140, R4, R3 ;  /* 0x00000003048c7221 */ /* 0x001fc60000010000 */
[----:B------:R-:W2:Y:S02]  /*2b430*/  LDL.64 R2, [R1+0x230] ;  /* 0x0002300001027983 */ /* 0x000ea40000100a00 */
[----:B------:R-:W-:Y:S02]  /*2b440*/  FSETP.NE.FTZ.AND P1, PT, R140, RZ, PT ;  /* 0x000000ff8c00720b */ /* 0x000fe40003f35000 */
[----:B------:R-:W2:Y:S11]  /*2b450*/  LDL.64 R4, [R1+0x240] ;  /* 0x0002400001047983 */ /* 0x000eb60000100a00 */
[----:B------:R-:W2:Y:S04]  /*2b460*/  @P1 LDL R143, [R1+0x440] ;  /* 0x00044000018f1983 */ /* 0x000ea80000100800 */
[----:B------:R-:W2:Y:S01]  /*2b470*/  @P1 LDL R145, [R1+0x424] ;  /* 0x0004240001911983 */ /* 0x000ea20000100800 */
[----:B-----5:R-:W-:-:S13]  /*2b480*/  FSETP.NE.FTZ.AND P0, PT, R147, RZ, PT ;  /* 0x000000ff9300720b */ /* 0x020fda0003f15000 */
[----:B------:R-:W5:Y:S04]  /*2b490*/  @P0 LDL R138, [R1+0x440] ;  /* 0x00044000018a0983 */ /* 0x000f680000100800 */
[----:B------:R-:W5:Y:S01]  /*2b4a0*/  @P0 LDL R139, [R1+0x420] ;  /* 0x00042000018b0983 */ /* 0x000f620000100800 */
[----:B------:R-:W0:Y:S01]  /*2b4b0*/  S2R R137, SR_TID.X ;  /* 0x0000000000897919 */ /* 0x000e220000002100 */
[----:B------:R-:W1:Y:S01]  /*2b4c0*/  @P0 MUFU.LG2 R141, R147 ;  /* 0x00000093008d0308 */ /* 0x000e620000000c00 */
[----:B------:R-:W-:-:S07]  /*2b4d0*/  MOV R142, 0xff800000 ;  /* 0xff800000008e7802 */ /* 0x000fce0000000f00 */
[----:B------:R-:W-:Y:S01]  /*2b4e0*/  @P1 MUFU.LG2 R146, R140 ;  /* 0x0000008c00921308 */ /* 0x000fe20000000c00 */
[----:B-1----:R-:W-:Y:S01]  /*2b4f0*/  @P0 FMUL.FTZ R141, R141, 0.69314718246459960938 ;  /* 0x3f3172188d8d0820 */ /* 0x002fe20000410000 */
[----:B0-----:R-:W-:Y:S01]  /*2b500*/  SHF.R.U32.HI R144, RZ, 0x7, R137 ;  /* 0x00000007ff907819 */ /* 0x001fe20000011689 */
[----:B------:R-:W-:-:S06]  /*2b510*/  IMAD.MOV.U32 R137, RZ, RZ, RZ ;  /* 0x000000ffff897224 */ /* 0x000fcc00078e00ff */
[----:B------:R-:W2:Y:S01]  /*2b520*/  @P0 MUFU.RCP R137, R147 ;  /* 0x0000009300890308 */ /* 0x000ea20000001000 */
[----:B------:R-:W-:Y:S01]  /*2b530*/  IADD3 R148, -R144, 0xb, RZ ;  /* 0x0000000b90947810 */ /* 0x000fe20007ffe1ff */
[----:B------:R-:W-:Y:S01]  /*2b540*/  IMAD.MOV.U32 R144, RZ, RZ, -0x800000 ;  /* 0xff800000ff907424 */ /* 0x000fe200078e00ff */
[----:B----4-:R-:W-:Y:S01]  /*2b550*/  @!P2 LOP3.LUT R134, R134, 0x1, RZ, 0x3c, !PT ;  /* 0x000000018686a812 */ /* 0x010fe200078e3cff */
[----:B---3--:R-:W-:Y:S01]  /*2b560*/  VIADD R0, R0, 0x1 ;  /* 0x0000000100007836 */ /* 0x008fe20000000000 */
[----:B------:R-:W-:Y:S01]  /*2b570*/  STL [R1+0x434], R140 ;  /* 0x0004348c01007387 */ /* 0x000fe20000100800 */
[-C--:B--2---:R-:W-:Y:S01]  /*2b580*/  FMUL.FTZ R3, R3, R137.reuse ;  /* 0x0000008903037220 */ /* 0x084fe20000410000 */
        /* <DEDUP_REMOVED lines=64> */
[----:B0-----:R-:W-:Y:S01]  /*2b990*/  VIADD R2, R135, 0x1 ;  /* 0x0000000187027836 */ /* 0x001fe20000000000 */
        /* <DEDUP_REMOVED lines=34> */
[----:B------:R0:W-:Y:S01]  /*2bbc0*/  STL [R1+0x204], R0 ;  /* 0x0002040001007387 */ /* 0x0001e20000100800 */
[----:B-----5:R-:W-:-:S04]  /*2bbd0*/  @P0 FMUL.FTZ R138, R138, 0.69314718246459960938 ;  /* 0x3f3172188a8a0820 */ /* 0x020fc80000410000 */
[----:B------:R-:W-:Y:S01]  /*2bbe0*/  @P0 FFMA.FTZ R142, R138, R139, R141 ;  /* 0x0000008b8a8e0223 */ /* 0x000fe2000001008d */
[----:B------:R-:W-:-:S06]  /*2bbf0*/  IMAD.MOV.U32 R138, RZ, RZ, RZ ;  /* 0x000000ffff8a7224 */ /* 0x000fcc00078e00ff */
[----:B------:R-:W1:Y:S01]  /*2bc00*/  @P1 MUFU.RCP R138, R140 ;  /* 0x0000008c008a1308 */ /* 0x000e620000001000 */
[----:B------:R-:W-:Y:S01]  /*2bc10*/  @P1 FMUL.FTZ R139, R146, 0.69314718246459960938 ;  /* 0x3f317218928b1820 */ /* 0x000fe20000410000 */
[----:B------:R-:W-:-:S04]  /*2bc20*/  @P1 FMUL.FTZ R146, R143, 0.69314718246459960938 ;  /* 0x3f3172188f921820 */ /* 0x000fc80000410000 */
[----:B------:R-:W-:Y:S01]  /*2bc30*/  @P1 FFMA.FTZ R144, R146, R145, R139 ;  /* 0x0000009192901223 */ /* 0x000fe2000001008b */
[----:B------:R0:W-:Y:S04]  /*2bc40*/  STL [R1+0x430], R142 ;  /* 0x0004308e01007387 */ /* 0x0001e80000100800 */
[----:B------:R0:W-:Y:S01]  /*2bc50*/  STL [R1+0x434], R144 ;  /* 0x0004349001007387 */ /* 0x0001e20000100800 */
        /* <DEDUP_REMOVED lines=96> */
[----:B------:R0:W-:Y:S01]  /*2c260*/  @!P2 STL [R1+0x1f8], RZ ;  /* 0x0001f8ff0100a387 */ /* 0x0001e20000100800 */
[----:B------:R0:W-:Y:S08]  /*2c270*/  BAR.ARV R148, 0x100 ;  /* 0x000400940000751d */ /* 0x0001f00000002000 */
[----:B------:R-:W-:Y:S06]  /*2c280*/  BAR.ARV 0x8, 0x180 ;  /* 0x0206000000007b1d */ /* 0x000fec0000002000 */
[----:B------:R-:W-:-:S13]  /*2c290*/  PLOP3.LUT P0, PT, PT, PT, PT, 0x8, 0x0 ;  /* 0x000000000000781c */ /* 0x000fda0003f0e170 */
.L_x_3884:
[----:B------:R-:W-:Y:S05]  /*2c2a0*/  WARPSYNC.ALL ;  /* 0x0000000000007948 */ /* 0x000fea0003800000 */
[----:B------:R-:W1:Y:S08]  /*2c2b0*/  S2UR UR4, SR_CgaCtaId ;  /* 0x00000000000479c3 */ /* 0x000e700000008800 */
[----:B------:R-:W-:Y:S01]  /*2c2c0*/  BAR.SYNC.DEFER_BLOCKING 0x5, 0x180 ;  /* 0x0146000000007b1d */ /* 0x000fe20000010000 */
[----:B0-----:R-:W-:-:S05]  /*2c2d0*/  MOV R148, 0x400 ;  /* 0x0000040000947802 */ /* 0x001fca0000000f00 */
[----:B------:R-:W-:Y:S01]  /*2c2e0*/  BSSY B0, `(.L_x_4007) ;  /* 0x00002ea000007945 */ /* 0x000fe20003800000 */
[----:B-1----:R-:W-:-:S05]  /*2c2f0*/  IMAD.U32 R27, RZ, RZ, UR4 ;  /* 0x00000004ff1b7e24 */ /* 0x002fca000f8e00ff */
[----:B------:R-:W-:-:S05]  /*2c300*/  LEA R148, R27, R148, 0x18 ;  /* 0x000000941b947211 */ /* 0x000fca00078ec0ff */
[----:B------:R0:W1:Y:S01]  /*2c310*/  LDS.128 R124, [R148+0x324d0] ;  /* 0x0324d000947c7984 */ /* 0x0000620000000c00 */
[----:B------:R-:W-:Y:S06]  /*2c320*/  BAR.ARV 0x4, 0x180 ;  /* 0x0106000000007b1d */ /* 0x000fec0000002000 */
[----:B------:R-:W-:Y:S05]  /*2c330*/  @P0 BRA `(.L_x_4008) ;  /* 0x00000020003c0947 */ /* 0x000fea0003800000 */
[----:B------:R-:W3:Y:S04]  /*2c340*/  LDL R0, [R1+0x47c] ;  /* 0x00047c0001007983 */ /* 0x000ee80000100800 */
[----:B------:R-:W2:Y:S04]  /*2c350*/  LDL.128 R144, [R1+0x210] ;  /* 0x0002100001907983 */ /* 0x000ea80000100c00 */
        /* <DEDUP_REMOVED lines=27> */
[----:B----4-:R-:W4:Y:S04]  /*2c510*/  LDL.128 R32, [R1+0x3c0] ;  /* 0x0003c00001207983 */ /* 0x010f280000100c00 */
[----:B------:R-:W4:Y:S04]  /*2c520*/  LDL.128 R8, [R1+0x3f0] ;  /* 0x0003f00001087983 */ /* 0x000f280000100c00 */
[----:B------:R-:W4:Y:S04]  /*2c530*/  LDL.128 R12, [R1+0x3e0] ;  /* 0x0003e000010c7983 */ /* 0x000f280000100c00 */
[----:B------:R-:W4:Y:S01]  /*2c540*/  LDL.128 R4, [R1+0x400] ;  /* 0x0004000001047983 */ /* 0x000f220000100c00 */
[----:B------:R-:W0:Y:S01]  /*2c550*/  S2R R19, SR_SWINHI ;  /* 0x0000000000137919 */ /* 0x000e220000002f00 */
[----:B-----5:R-:W-:-:S02]  /*2c560*/  MOV R2, R148 ;  /* 0x0000009400027202 */ /* 0x020fc40000000f00 */
[----:B0-----:R-:W-:Y:S01]  /*2c570*/  MOV R3, R19 ;  /* 0x0000001300037202 */ /* 0x001fe20000000f00 */
[----:B------:R-:W-:Y:S05]  /*2c580*/  WARPSYNC.ALL ;  /* 0x0000000000007948 */ /* 0x000fea0003800000 */
[----:B------:R-:W-:Y:S01]  /*2c590*/  ULDC.64 UR4, c[0x0][0xd00] ;  /* 0x0003400000047ab9 */ /* 0x000fe20000000a00 */
[----:B---3--:R-:W-:-:S03]  /*2c5a0*/  IMAD.WIDE R18, R0, 0x2, R2 ;  /* 0x0000000200127825 */ /* 0x008fc600078e0202 */
[----:B------:R-:W-:-:S04]  /*2c5b0*/  IADD3 R21, P1, R18, 0x20, RZ ;  /* 0x0000002012157810 */ /* 0x000fc80007f3e0ff */
[----:B------:R-:W-:-:S04]  /*2c5c0*/  LOP3.LUT R20, R21, 0x380, RZ, 0xc0, !PT ;  /* 0x0000038015147812 */ /* 0x000fc800078ec0ff */
[----:B------:R-:W-:-:S04]  /*2c5d0*/  SHF.R.U64 R20, R20, 0x3, RZ ;  /* 0x0000000314147819 */ /* 0x000fc800000012ff */
[----:B------:R-:W-:Y:S01]  /*2c5e0*/  LOP3.LUT R20, R20, R21, RZ, 0x3c, !PT ;  /* 0x0000001514147212 */ /* 0x000fe200078e3cff */
[----:B------:R-:W-:Y:S01]  /*2c5f0*/  IMAD.X R21, RZ, RZ, R19, P1 ;  /* 0x000000ffff157224 */ /* 0x000fe200008e0613 */
[C---:B------:R-:W-:Y:S02]  /*2c600*/  IADD3 R175, P1, R18.reuse, 0x4060, RZ ;  /* 0x0000406012af7810 */ /* 0x040fe40007f3e0ff */
[C---:B------:R-:W-:Y:S02]  /*2c610*/  IADD3 R24, P2, R18.reuse, 0x40, RZ ;  /* 0x0000004012187810 */ /* 0x040fe40007f5e0ff */
[----:B------:R-:W-:Y:S02]  /*2c620*/  IADD3 R150, P3, R18, 0x60, RZ ;  /* 0x0000006012967810 */ /* 0x000fe40007f7e0ff */
[----:B------:R-:W-:Y:S02]  /*2c630*/  LOP3.LUT R174, R175, 0x380, RZ, 0xc0, !PT ;  /* 0x00000380afae7812 */ /* 0x000fe400078ec0ff */
[----:B------:R-:W-:-:S02]  /*2c640*/  LOP3.LUT R0, R24, 0x380, RZ, 0xc0, !PT ;  /* 0x0000038018007812 */ /* 0x000fc400078ec0ff */
[----:B------:R-:W-:Y:S02]  /*2c650*/  LOP3.LUT R151, R150, 0x380, RZ, 0xc0, !PT ;  /* 0x0000038096977812 */ /* 0x000fe400078ec0ff */
[----:B------:R-:W-:Y:S02]  /*2c660*/  IADD3 R173, P0, R18, 0x4040, RZ ;  /* 0x0000404012ad7810 */ /* 0x000fe40007f1e0ff */
[----:B------:R-:W-:Y:S02]  /*2c670*/  SHF.R.U64 R174, R174, 0x3, RZ ;  /* 0x00000003aeae7819 */ /* 0x000fe400000012ff */
[----:B------:R-:W-:Y:S02]  /*2c680*/  SHF.R.U64 R25, R0, 0x3, RZ ;  /* 0x0000000300197819 */ /* 0x000fe400000012ff */
[----:B------:R-:W-:Y:S02]  /*2c690*/  SHF.R.U64 R151, R151, 0x3, RZ ;  /* 0x0000000397977819 */ /* 0x000fe400000012ff */
[----:B------:R-:W-:-:S02]  /*2c6a0*/  LOP3.LUT R172, R173, 0x380, RZ, 0xc0, !PT ;  /* 0x00000380adac7812 */ /* 0x000fc400078ec0ff */
[----:B------:R-:W-:Y:S01]  /*2c6b0*/  LOP3.LUT R174, R174, R175, RZ, 0x3c, !PT ;  /* 0x000000afaeae7212 */ /* 0x000fe200078e3cff */
[--C-:B------:R-:W-:Y:S01]  /*2c6c0*/  IMAD.X R175, RZ, RZ, R19.reuse, P1 ;  /* 0x000000ffffaf7224 */ /* 0x100fe200008e0613 */
[C---:B------:R-:W-:Y:S02]  /*2c6d0*/  IADD3 R169, P4, R18.reuse, 0x4000, RZ ;  /* 0x0000400012a97810 */ /* 0x040fe40007f9e0ff */
[C---:B------:R-:W-:Y:S02]  /*2c6e0*/  IADD3 R201, P1, R18.reuse, 0xc020, RZ ;  /* 0x0000c02012c97810 */ /* 0x040fe40007f3e0ff */
[----:B------:R-:W-:Y:S02]  /*2c6f0*/  IADD3 R171, P5, R18, 0x4020, RZ ;  /* 0x0000402012ab7810 */ /* 0x000fe40007fbe0ff */
[----:B------:R-:W-:Y:S01]  /*2c700*/  LOP3.LUT R24, R25, R24, RZ, 0x3c, !PT ;  /* 0x0000001819187212 */ /* 0x000fe200078e3cff */
[--C-:B------:R-:W-:Y:S01]  /*2c710*/  IMAD.X R25, RZ, RZ, R19.reuse, P2 ;  /* 0x000000ffff197224 */ /* 0x100fe200010e0613 */
[----:B------:R-:W-:Y:S01]  /*2c720*/  LOP3.LUT R150, R151, R150, RZ, 0x3c, !PT ;  /* 0x0000009697967212 */ /* 0x000fe200078e3cff */
[----:B------:R-:W-:Y:S01]  /*2c730*/  IMAD.X R151, RZ, RZ, R19, P3 ;  /* 0x000000ffff977224 */ /* 0x000fe200018e0613 */
[----:B------:R-:W-:-:S02]  /*2c740*/  SHF.R.U64 R172, R172, 0x3, RZ ;  /* 0x00000003acac7819 */ /* 0x000fc400000012ff */
[C---:B------:R-:W-:Y:S02]  /*2c750*/  IADD3 R177, P2, R18.reuse, 0x8000, RZ ;  /* 0x0000800012b17810 */ /* 0x040fe40007f5e0ff */
[----:B------:R-:W-:Y:S02]  /*2c760*/  IADD3 R179, P3, R18, 0x8020, RZ ;  /* 0x0000802012b37810 */ /* 0x000fe40007f7e0ff */
[----:B------:R-:W-:Y:S02]  /*2c770*/  LOP3.LUT R168, R169, 0x380, RZ, 0xc0, !PT ;  /* 0x00000380a9a87812 */ /* 0x000fe400078ec0ff */
[----:B------:R-:W-:Y:S02]  /*2c780*/  LOP3.LUT R200, R201, 0x380, RZ, 0xc0, !PT ;  /* 0x00000380c9c87812 */ /* 0x000fe400078ec0ff */
[----:B------:R-:W-:Y:S02]  /*2c790*/  LOP3.LUT R170, R171, 0x380, RZ, 0xc0, !PT ;  /* 0x00000380abaa7812 */ /* 0x000fe400078ec0ff */
[----:B------:R-:W-:-:S02]  /*2c7a0*/  LOP3.LUT R172, R172, R173, RZ, 0x3c, !PT ;  /* 0x000000adacac7212 */ /* 0x000fc400078e3cff */
[----:B------:R-:W-:Y:S02]  /*2c7b0*/  IADD3.X R173, RZ, R19, RZ, P0, !PT ;  /* 0x00000013ffad7210 */ /* 0x000fe400007fe4ff */
[----:B------:R-:W-:Y:S02]  /*2c7c0*/  LOP3.LUT R176, R177, 0x380, RZ, 0xc0, !PT ;  /* 0x00000380b1b07812 */ /* 0x000fe400078ec0ff */
[----:B------:R-:W-:Y:S02]  /*2c7d0*/  LOP3.LUT R178, R179, 0x380, RZ, 0xc0, !PT ;  /* 0x00000380b3b27812 */ /* 0x000fe400078ec0ff */
[----:B------:R-:W-:Y:S02]  /*2c7e0*/  IADD3 R199, P0, R18, 0xc000, RZ ;  /* 0x0000c00012c77810 */ /* 0x000fe40007f1e0ff */
[----:B------:R-:W-:Y:S02]  /*2c7f0*/  SHF.R.U64 R168, R168, 0x3, RZ ;  /* 0x00000003a8a87819 */ /* 0x000fe400000012ff */
[----:B------:R-:W-:-:S02]  /*2c800*/  SHF.R.U64 R200, R200, 0x3, RZ ;  /* 0x00000003c8c87819 */ /* 0x000fc400000012ff */
[----:B------:R-:W-:Y:S02]  /*2c810*/  SHF.R.U64 R170, R170, 0x3, RZ ;  /* 0x00000003aaaa7819 */ /* 0x000fe400000012ff */
[----:B------:R-:W-:Y:S02]  /*2c820*/  MOV R20, R20 ;  /* 0x0000001400147202 */ /* 0x000fe40000000f00 */
[----:B------:R-:W-:Y:S02]  /*2c830*/  LOP3.LUT R21, R18, 0x380, RZ, 0xc0, !PT ;  /* 0x0000038012157812 */ /* 0x000fe400078ec0ff */
[----:B------:R-:W-:Y:S02]  /*2c840*/  SHF.R.U64 R176, R176, 0x3, RZ ;  /* 0x00000003b0b07819 */ /* 0x000fe400000012ff */
[----:B------:R-:W-:Y:S02]  /*2c850*/  SHF.R.U64 R178, R178, 0x3, RZ ;  /* 0x00000003b2b27819 */ /* 0x000fe400000012ff */
[----:B------:R-:W-:-:S02]  /*2c860*/  LOP3.LUT R198, R199, 0x380, RZ, 0xc0, !PT ;  /* 0x00000380c7c67812 */ /* 0x000fc400078ec0ff */
[----:B------:R-:W-:Y:S01]  /*2c870*/  LOP3.LUT R168, R168, R169, RZ, 0x3c, !PT ;  /* 0x000000a9a8a87212 */ /* 0x000fe200078e3cff */
[--C-:B------:R-:W-:Y:S01]  /*2c880*/  IMAD.X R169, RZ, RZ, R19.reuse, P4 ;  /* 0x000000ffffa97224 */ /* 0x100fe200020e0613 */
[----:B------:R-:W-:Y:S01]  /*2c890*/  LOP3.LUT R200, R200, R201, RZ, 0x3c, !PT ;  /* 0x000000c9c8c87212 */ /* 0x000fe200078e3cff */
[--C-:B------:R-:W-:Y:S01]  /*2c8a0*/  IMAD.X R201, RZ, RZ, R19.reuse, P1 ;  /* 0x000000ffffc97224 */ /* 0x100fe200008e0613 */
[----:B------:R-:W-:Y:S01]  /*2c8b0*/  LOP3.LUT R170, R170, R171, RZ, 0x3c, !PT ;  /* 0x000000abaaaa7212 */ /* 0x000fe200078e3cff */
[----:B------:R-:W-:Y:S01]  /*2c8c0*/  IMAD.X R171, RZ, RZ, R19, P5 ;  /* 0x000000ffffab7224 */ /* 0x000fe200028e0613 */
[----:B------:R-:W-:Y:S02]  /*2c8d0*/  IADD3 R195, P4, R18, 0x8040, RZ ;  /* 0x0000804012c37810 */ /* 0x000fe40007f9e0ff */
[----:B------:R-:W-:Y:S02]  /*2c8e0*/  SHF.R.U64 R21, R21, 0x3, RZ ;  /* 0x0000000315157819 */ /* 0x000fe400000012ff */
[----:B------:R-:W-:-:S02]  /*2c8f0*/  ISETP.NE.U32.AND P1, PT, RZ, UR4, PT ;  /* 0x00000004ff007c0c */ /* 0x000fc4000bf25070 */
[----:B------:R-:W-:Y:S01]  /*2c900*/  LOP3.LUT R176, R176, R177, RZ, 0x3c, !PT ;  /* 0x000000b1b0b07212 */ /* 0x000fe200078e3cff */
[--C-:B------:R-:W-:Y:S01]  /*2c910*/  IMAD.X R177, RZ, RZ, R19.reuse, P2 ;  /* 0x000000ffffb17224 */ /* 0x100fe200010e0613 */
[----:B------:R-:W-:Y:S01]  /*2c920*/  LOP3.LUT R178, R178, R179, RZ, 0x3c, !PT ;  /* 0x000000b3b2b27212 */ /* 0x000fe200078e3cff */
[----:B------:R-:W-:Y:S01]  /*2c930*/  IMAD.X R179, RZ, RZ, R19, P3 ;  /* 0x000000ffffb37224 */ /* 0x000fe200018e0613 */
[----:B------:R-:W-:Y:S02]  /*2c940*/  IADD3 R197, P5, R18, 0x8060, RZ ;  /* 0x0000806012c57810 */ /* 0x000fe40007fbe0ff */
[----:B------:R-:W-:Y:S02]  /*2c950*/  SHF.R.U64 R198, R198, 0x3, RZ ;  /* 0x00000003c6c67819 */ /* 0x000fe400000012ff */
[C---:B------:R-:W-:Y:S02]  /*2c960*/  IADD3 R203, P2, R18.reuse, 0xc040, RZ ;  /* 0x0000c04012cb7810 */ /* 0x040fe40007f5e0ff */
[----:B------:R-:W-:-:S02]  /*2c970*/  IADD3 R204, P3, R18, 0xc060, RZ ;  /* 0x0000c06012cc7810 */ /* 0x000fc40007f7e0ff */
[----:B------:R-:W-:Y:S02]  /*2c980*/  LOP3.LUT R194, R195, 0x380, RZ, 0xc0, !PT ;  /* 0x00000380c3c27812 */ /* 0x000fe400078ec0ff */
[----:B------:R-:W-:Y:S02]  /*2c990*/  LOP3.LUT R18, R21, R18, RZ, 0x3c, !PT ;  /* 0x0000001215127212 */ /* 0x000fe400078e3cff */
[----:B------:R-:W-:Y:S01]  /*2c9a0*/  ISETP.NE.AND.EX P1, PT, RZ, UR5, PT, P1 ;  /* 0x00000005ff007c0c */ /* 0x000fe2000bf25310 */
[----:B------:R-:W-:Y:S01]  /*2c9b0*/  ULDC.64 UR4, c[0x0][0xd08] ;  /* 0x0003420000047ab9 */ /* 0x000fe20000000a00 */
[----:B------:R-:W-:Y:S02]  /*2c9c0*/  LOP3.LUT R196, R197, 0x380, RZ, 0xc0, !PT ;  /* 0x00000380c5c47812 */ /* 0x000fe400078ec0ff */
[----:B------:R-:W-:Y:S01]  /*2c9d0*/  LOP3.LUT R198, R198, R199, RZ, 0x3c, !PT ;  /* 0x000000c7c6c67212 */ /* 0x000fe200078e3cff */
[----:B------:R-:W-:Y:S01]  /*2c9e0*/  IMAD.X R199, RZ, RZ, R19, P0 ;  /* 0x000000ffffc77224 */ /* 0x000fe200000e0613 */
[----:B--2---:R-:W-:-:S02]  /*2c9f0*/  F2FP.F16.F32.PACK_AB R144, R145, R144 ;  /* 0x000000909190723e */ /* 0x004fc400000000ff */
[----:B------:R-:W-:Y:S02]  /*2ca00*/  F2FP.F16.F32.PACK_AB R145, R147, R146 ;  /* 0x000000929391723e */ /* 0x000fe400000000ff */
[----:B------:R-:W-:Y:S02]  /*2ca10*/  F2FP.F16.F32.PACK_AB R136, R137, R136 ;  /* 0x000000888988723e */ /* 0x000fe400000000ff */
[----:B------:R-:W-:Y:S02]  /*2ca20*/  ISETP.NE.U32.AND P0, PT, RZ, UR4, PT ;  /* 0x00000004ff007c0c */ /* 0x000fe4000bf05070 */
[----:B------:R-:W-:Y:S02]  /*2ca30*/  SHF.R.U64 R194, R194, 0x3, RZ ;  /* 0x00000003c2c27819 */ /* 0x000fe400000012ff */
[----:B------:R-:W-:Y:S02]  /*2ca40*/  LOP3.LUT R202, R203, 0x380, RZ, 0xc0, !PT ;  /* 0x00000380cbca7812 */ /* 0x000fe400078ec0ff */
[----:B------:R-:W-:-:S02]  /*2ca50*/  MOV R18, R18 ;  /* 0x0000001200127202 */ /* 0x000fc40000000f00 */
[----:B------:R-:W-:Y:S02]  /*2ca60*/  F2FP.F16.F32.PACK_AB R146, R141, R140 ;  /* 0x0000008c8d92723e */ /* 0x000fe400000000ff */
[----:B------:R-:W-:Y:S01]  /*2ca70*/  F2FP.F16.F32.PACK_AB R147, R143, R142 ;  /* 0x0000008e8f93723e */ /* 0x000fe200000000ff */
[----:B------:R-:W-:Y:S01]  /*2ca80*/  BAR.SYNC.DEFER_BLOCKING 0x1, 0x100 ;  /* 0x0044000000007b1d */ /* 0x000fe20000010000 */
[----:B------:R-:W-:Y:S02]  /*2ca90*/  F2FP.F16.F32.PACK_AB R137, R139, R138 ;  /* 0x0000008a8b89723e */ /* 0x000fe400000000ff */
[----:B------:R-:W-:Y:S02]  /*2caa0*/  F2FP.F16.F32.PACK_AB R128, R129, R128 ;  /* 0x000000808180723e */ /* 0x000fe400000000ff */
[----:B------:R-:W-:Y:S02]  /*2cab0*/  SHF.R.U64 R196, R196, 0x3, RZ ;  /* 0x00000003c4c47819 */ /* 0x000fe400000012ff */
[----:B------:R-:W-:-:S02]  /*2cac0*/  LOP3.LUT R205, R204, 0x380, RZ, 0xc0, !PT ;  /* 0x00000380cccd7812 */ /* 0x000fc400078ec0ff */
[----:B------:R-:W-:Y:S02]  /*2cad0*/  F2FP.F16.F32.PACK_AB R138, R133, R132 ;  /* 0x00000084858a723e */ /* 0x000fe400000000ff */
[----:B------:R-:W-:Y:S02]  /*2cae0*/  F2FP.F16.F32.PACK_AB R139, R135, R134 ;  /* 0x00000086878b723e */ /* 0x000fe400000000ff */
[----:B------:R-:W-:Y:S02]  /*2caf0*/  F2FP.F16.F32.PACK_AB R129, R131, R130 ;  /* 0x000000828381723e */ /* 0x000fe400000000ff */
[----:B------:R-:W-:Y:S02]  /*2cb00*/  F2FP.F16.F32.PACK_AB R116, R117, R116 ;  /* 0x000000747574723e */ /* 0x000fe400000000ff */
[----:B------:R-:W-:Y:S02]  /*2cb10*/  MOV R24, R24 ;  /* 0x0000001800187202 */ /* 0x000fe40000000f00 */
[----:B------:R-:W-:-:S02]  /*2cb20*/  F2FP.F16.F32.PACK_AB R130, R121, R120 ;  /* 0x000000787982723e */ /* 0x000fc400000000ff */
[----:B------:R-:W-:Y:S02]  /*2cb30*/  F2FP.F16.F32.PACK_AB R131, R123, R122 ;  /* 0x0000007a7b83723e */ /* 0x000fe400000000ff */
[----:B------:R-:W-:Y:S02]  /*2cb40*/  F2FP.F16.F32.PACK_AB R117, R119, R118 ;  /* 0x000000767775723e */ /* 0x000fe400000000ff */
[----:B------:R-:W-:Y:S02]  /*2cb50*/  F2FP.F16.F32.PACK_AB R108, R109, R108 ;  /* 0x0000006c6d6c723e */ /* 0x000fe400000000ff */
[----:B------:R-:W-:Y:S02]  /*2cb60*/  MOV R150, R150 ;  /* 0x0000009600967202 */ /* 0x000fe40000000f00 */
[----:B------:R-:W-:Y:S02]  /*2cb70*/  F2FP.F16.F32.PACK_AB R118, R113, R112 ;  /* 0x000000707176723e */ /* 0x000fe400000000ff */
[----:B------:R-:W-:-:S02]  /*2cb80*/  F2FP.F16.F32.PACK_AB R119, R115, R114 ;  /* 0x000000727377723e */ /* 0x000fc400000000ff */
[----:B------:R-:W-:Y:S02]  /*2cb90*/  F2FP.F16.F32.PACK_AB R109, R111, R110 ;  /* 0x0000006e6f6d723e */ /* 0x000fe400000000ff */
[----:B------:R-:W-:Y:S02]  /*2cba0*/  F2FP.F16.F32.PACK_AB R100, R101, R100 ;  /* 0x000000646564723e */ /* 0x000fe400000000ff */
[----:B------:R-:W-:Y:S01]  /*2cbb0*/  ISETP.NE.AND.EX P0, PT, RZ, UR5, PT, P0 ;  /* 0x00000005ff007c0c */ /* 0x000fe2000bf05300 */
[----:B------:R-:W-:Y:S01]  /*2cbc0*/  STSM.16.M88.4 [R18], R144 ;  /* 0x0000009012007844 */ /* 0x000fe20000000200 */
[----:B------:R-:W-:Y:S01]  /*2cbd0*/  LOP3.LUT R194, R194, R195, RZ, 0x3c, !PT ;  /* 0x000000c3c2c27212 */ /* 0x000fe200078e3cff */
[----:B------:R-:W-:Y:S01]  /*2cbe0*/  IMAD.X R195, RZ, RZ, R19, P4 ;  /* 0x000000ffffc37224 */ /* 0x000fe200020e0613 */
[----:B------:R-:W-:Y:S02]  /*2cbf0*/  SHF.R.U64 R202, R202, 0x3, RZ ;  /* 0x00000003caca7819 */ /* 0x000fe400000012ff */
[----:B------:R-:W-:-:S02]  /*2cc00*/  MOV R168, R168 ;  /* 0x000000a800a87202 */ /* 0x000fc40000000f00 */
[----:B------:R-:W-:Y:S02]  /*2cc10*/  F2FP.F16.F32.PACK_AB R110, R105, R104 ;  /* 0x00000068696e723e */ /* 0x000fe400000000ff */
[----:B------:R-:W-:Y:S02]  /*2cc20*/  F2FP.F16.F32.PACK_AB R111, R107, R106 ;  /* 0x0000006a6b6f723e */ /* 0x000fe400000000ff */
[----:B------:R-:W-:Y:S02]  /*2cc30*/  F2FP.F16.F32.PACK_AB R101, R103, R102 ;  /* 0x000000666765723e */ /* 0x000fe400000000ff */
[----:B------:R-:W-:Y:S01]  /*2cc40*/  F2FP.F16.F32.PACK_AB R92, R93, R92 ;  /* 0x0000005c5d5c723e */ /* 0x000fe200000000ff */
[----:B------:R0:W-:Y:S01]  /*2cc50*/  STSM.16.M88.4 [R20], R136 ;  /* 0x0000008814007844 */ /* 0x0001e20000000200 */
[----:B------:R-:W-:Y:S01]  /*2cc60*/  LOP3.LUT R196, R196, R197, RZ, 0x3c, !PT ;  /* 0x000000c5c4c47212 */ /* 0x000fe200078e3cff */
[----:B------:R-:W-:Y:S01]  /*2cc70*/  IMAD.X R197, RZ, RZ, R19, P5 ;  /* 0x000000ffffc57224 */ /* 0x000fe200028e0613 */
[----:B------:R-:W-:-:S02]  /*2cc80*/  SHF.R.U64 R205, R205, 0x3, RZ ;  /* 0x00000003cdcd7819 */ /* 0x000fc400000012ff */
[----:B------:R-:W-:Y:S02]  /*2cc90*/  MOV R170, R170 ;  /* 0x000000aa00aa7202 */ /* 0x000fe40000000f00 */
[----:B------:R-:W-:Y:S02]  /*2cca0*/  F2FP.F16.F32.PACK_AB R102, R97, R96 ;  /* 0x000000606166723e */ /* 0x000fe400000000ff */
[----:B------:R-:W-:Y:S02]  /*2ccb0*/  F2FP.F16.F32.PACK_AB R103, R99, R98 ;  /* 0x000000626367723e */ /* 0x000fe400000000ff */
[----:B------:R-:W-:Y:S02]  /*2ccc0*/  F2FP.F16.F32.PACK_AB R93, R95, R94 ;  /* 0x0000005e5f5d723e */ /* 0x000fe400000000ff */
[----:B------:R-:W-:Y:S01]  /*2ccd0*/  F2FP.F16.F32.PACK_AB R84, R85, R84 ;  /* 0x000000545554723e */ /* 0x000fe200000000ff */
[----:B------:R2:W-:Y:S01]  /*2cce0*/  STSM.16.M88.4 [R24], R128 ;  /* 0x0000008018007844 */ /* 0x0005e20000000200 */
[----:B------:R-:W-:Y:S01]  /*2ccf0*/  MOV R172, R172 ;  /* 0x000000ac00ac7202 */ /* 0x000fe20000000f00 */
[----:B0-----:R-:W0:Y:S01]  /*2cd00*/  LDC.64 R20, c[0x0][0xd00] ;  /* 0x00034000ff147b82 */ /* 0x001e220000000a00 */
        /* <DEDUP_REMOVED lines=30> */
[----:B------:R-:W-:-:S02]  /*2cef0*/  F2FP.F16.F32.PACK_AB R53, R55, R54 ;  /* 0x000000363735723e */ /* 0x000fc400000000ff */
[----:B------:R-:W-:Y:S01]  /*2cf00*/  F2FP.F16.F32.PACK_AB R44, R45, R44 ;  /* 0x0000002c2d2c723e */ /* 0x000fe200000000ff */
[----:B------:R2:W-:Y:S01]  /*2cf10*/  STSM.16.M88.4 [R174], R84 ;  /* 0x00000054ae007844 */ /* 0x0005e20000000200 */
[----:B------:R-:W-:Y:S02]  /*2cf20*/  MOV R196, R196 ;  /* 0x000000c400c47202 */ /* 0x000fe40000000f00 */
        /* <DEDUP_REMOVED lines=11> */
[----:B------:R-:W-:Y:S02]  /*2cfe0*/  MOV R200, R200 ;  /* 0x000000c800c87202 */ /* 0x000fe40000000f00 */
[----:B----4-:R-:W-:-:S02]  /*2cff0*/  F2FP.F16.F32.PACK_AB R38, R33, R32 ;  /* 0x000000202126723e */ /* 0x010fc400000000ff */
[----:B------:R-:W-:Y:S02]  /*2d000*/  F2FP.F16.F32.PACK_AB R39, R35, R34 ;  /* 0x000000222327723e */ /* 0x000fe400000000ff */
[----:B------:R-:W-:Y:S02]  /*2d010*/  F2FP.F16.F32.PACK_AB R29, R31, R30 ;  /* 0x0000001e1f1d723e */ /* 0x000fe400000000ff */
[----:B------:R-:W-:Y:S01]  /*2d020*/  F2FP.F16.F32.PACK_AB R8, R9, R8 ;  /* 0x000000080908723e */ /* 0x000fe200000000ff */
[----:B------:R2:W-:Y:S01]  /*2d030*/  STSM.16.M88.4 [R194], R60 ;  /* 0x0000003cc2007844 */ /* 0x0005e20000000200 */
[----:B------:R-:W-:Y:S02]  /*2d040*/  MOV R202, R202 ;  /* 0x000000ca00ca7202 */ /* 0x000fe40000000f00 */
[----:B------:R-:W-:Y:S02]  /*2d050*/  F2FP.F16.F32.PACK_AB R30, R13, R12 ;  /* 0x0000000c0d1e723e */ /* 0x000fe400000000ff */
[----:B------:R-:W-:-:S02]  /*2d060*/  F2FP.F16.F32.PACK_AB R31, R15, R14 ;  /* 0x0000000e0f1f723e */ /* 0x000fc400000000ff */
[----:B------:R-:W-:Y:S01]  /*2d070*/  F2FP.F16.F32.PACK_AB R9, R11, R10 ;  /* 0x0000000a0b09723e */ /* 0x000fe200000000ff */
[----:B------:R2:W-:Y:S01]  /*2d080*/  STSM.16.M88.4 [R196], R52 ;  /* 0x00000034c4007844 */ /* 0x0005e20000000200 */
[----:B------:R-:W-:Y:S02]  /*2d090*/  MOV R204, R204 ;  /* 0x000000cc00cc7202 */ /* 0x000fe40000000f00 */
[----:B------:R-:W-:Y:S02]  /*2d0a0*/  F2FP.F16.F32.PACK_AB R10, R5, R4 ;  /* 0x00000004050a723e */ /* 0x000fe400000000ff */
[----:B------:R-:W-:Y:S01]  /*2d0b0*/  F2FP.F16.F32.PACK_AB R11, R7, R6 ;  /* 0x00000006070b723e */ /* 0x000fe200000000ff */
[----:B------:R-:W3:Y:S01]  /*2d0c0*/  @P0 LDC.64 R4, c[0x0][0xd08] ;  /* 0x00034200ff040b82 */ /* 0x000ee20000000a00 */
[----:B------:R2:W-:Y:S04]  /*2d0d0*/  STSM.16.M88.4 [R198], R44 ;  /* 0x0000002cc6007844 */ /* 0x0005e80000000200 */
[----:B------:R2:W-:Y:S04]  /*2d0e0*/  STSM.16.M88.4 [R200], R36 ;  /* 0x00000024c8007844 */ /* 0x0005e80000000200 */
[----:B------:R2:W-:Y:S04]  /*2d0f0*/  STSM.16.M88.4 [R202], R28 ;  /* 0x0000001cca007844 */ /* 0x0005e80000000200 */
[----:B------:R2:W-:Y:S01]  /*2d100*/  STSM.16.M88.4 [R204], R8 ;  /* 0x00000008cc007844 */ /* 0x0005e20000000200 */
[----:B------:R-:W-:Y:S01]  /*2d110*/  ULDC UR4, c[0x0][0xb88] ;  /* 0x0002e20000047ab9 */ /* 0x000fe20000000800 */
[----:B0-----:R-:W-:Y:S01]  /*2d120*/  IMAD.WIDE R6, R212, 0x4, R20 ;  /* 0x00000004d4067825 */ /* 0x001fe200078e0214 */
[----:B------:R-:W-:Y:S01]  /*2d130*/  MOV R20, UR4 ;  /* 0x0000000400147c02 */ /* 0x000fe20008000f00 */
[----:B------:R-:W0:Y:S02]  /*2d140*/  LDC R21, c[0x0][0xce8] ;  /* 0x00033a00ff157b82 */ /* 0x000e240000000800 */
[----:B------:R-:W-:-:S06]  /*2d150*/  IMAD.MOV.U32 R18, RZ, RZ, RZ ;  /* 0x000000ffff127224 */ /* 0x000fcc00078e00ff */
[----:B------:R-:W-:Y:S01]  /*2d160*/  BAR.SYNC.DEFER_BLOCKING 0x1, 0x100 ;  /* 0x0044000000007b1d */ /* 0x000fe20000010000 */
[----:B---3--:R-:W-:-:S05]  /*2d170*/  @P0 IMAD.WIDE R4, R212, 0x4, R4 ;  /* 0x00000004d4040825 */ /* 0x008fca00078e0204 */
[----:B------:R2:W5:Y:S04]  /*2d180*/  @P1 LDG.E R18, desc[UR44][R6.64] ;  /* 0x0000002c06121981 */ /* 0x000568000c1e1900 */
[----:B------:R2:W5:Y:S01]  /*2d190*/  @P0 LDG.E R20, desc[UR44][R4.64] ;  /* 0x0000002c04140981 */ /* 0x000562000c1e1900 */
[----:B------:R-:W-:Y:S05]  /*2d1a0*/  @P0 BRA `(.L_x_4009) ;  /* 0x0000000000100947 */ /* 0x000fea0003800000 */
[----:B------:R-:W-:Y:S05]  /*2d1b0*/  @!P1 BRA `(.L_x_4009) ;  /* 0x00000000000c9947 */ /* 0x000fea0003800000 */
[----:B--2---:R-:W2:Y:S04]  /*2d1c0*/  LDG.E R5, desc[UR44][R6.64] ;  /* 0x0000002c06057981 */ /* 0x004ea8000c1e1900 */
[----:B-----5:R-:W2:Y:S02]  /*2d1d0*/  LDG.E R20, desc[UR44][R6.64+0x4] ;  /* 0x0000042c06147981 */ /* 0x020ea4000c1e1900 */
[----:B--2---:R-:W-:-:S07]  /*2d1e0*/  IMAD.IADD R20, R20, 0x1, -R5 ;  /* 0x0000000114147824 */ /* 0x004fce00078e0a05 */
.L_x_4009:
[----:B--2---:R-:W2:Y:S04]  /*2d1f0*/  LDL R4, [R1+0x46c] ;  /* 0x00046c0001047983 */ /* 0x004ea80000100800 */
[----:B------:R-:W3:Y:S01]  /*2d200*/  LDL R0, [R1+0x478] ;  /* 0x0004780001007983 */ /* 0x000ee20000100800 */
[----:B0----5:R-:W-:Y:S02]  /*2d210*/  IMAD R20, R20, R21, RZ ;  /* 0x0000001514147224 */ /* 0x021fe400078e02ff */
[----:B------:R-:W-:Y:S01]  /*2d220*/  IMAD.IADD R15, R228, 0x1, R210 ;  /* 0x00000001e40f7824 */ /* 0x000fe200078e02d2 */
[----:B------:R-:W-:Y:S01]  /*2d230*/  ISETP.NE.AND P2, PT, R21, 0x1, PT ;  /* 0x000000011500780c */ /* 0x000fe20003f45270 */
[----:B------:R-:W-:Y:S01]  /*2d240*/  ULDC.64 UR4, c[0x0][0xc90] ;  /* 0x0003240000047ab9 */ /* 0x000fe20000000a00 */
[----:B------:R-:W4:Y:S11]  /*2d250*/  LDL R26, [R1+0x464] ;  /* 0x00046400011a7983 */ /* 0x000f360000100800 */
[----:B------:R-:W0:Y:S08]  /*2d260*/  @P2 LDC R5, c[0x0][0xcec] ;  /* 0x00033b00ff052b82 */ /* 0x000e300000000800 */
[----:B------:R-:W1:Y:S01]  /*2d270*/  @P2 LDC R8, c[0x0][0xcf0] ;  /* 0x00033c00ff082b82 */ /* 0x000e620000000800 */
[----:B------:R-:W-:-:S02]  /*2d280*/  SHF.R.S32.HI R19, RZ, 0x1f, R18 ;  /* 0x0000001fff137819 */ /* 0x000fc40000011412 */
[----:B------:R-:W-:Y:S02]  /*2d290*/  SHF.R.S32.HI R24, RZ, 0x1f, R212 ;  /* 0x0000001fff187819 */ /* 0x000fe400000114d4 */
[----:B------:R-:W-:Y:S02]  /*2d2a0*/  SEL R25, R212, RZ, !P1 ;  /* 0x000000ffd4197207 */ /* 0x000fe40004800000 */
[----:B------:R-:W-:Y:S01]  /*2d2b0*/  SEL R24, R24, RZ, !P1 ;  /* 0x000000ff18187207 */ /* 0x000fe20004800000 */
[----:B------:R-:W4:Y:S08]  /*2d2c0*/  @P2 LDC R81, c[0x0][0xcec] ;  /* 0x00033b00ff512b82 */ /* 0x000f300000000800 */
[----:B------:R-:W4:Y:S01]  /*2d2d0*/  @P2 LDC R83, c[0x0][0xcf0] ;  /* 0x00033c00ff532b82 */ /* 0x000f220000000800 */
[----:B--2---:R-:W-:-:S04]  /*2d2e0*/  LOP3.LUT P0, RZ, R4, 0x3, RZ, 0xc0, !PT ;  /* 0x0000000304ff7812 */ /* 0x004fc8000780c0ff */
[----:B------:R-:W-:-:S13]  /*2d2f0*/  ISETP.GE.OR P3, PT, R15, R20, P0 ;  /* 0x000000140f00720c */ /* 0x000fda0000766670 */
[----:B------:R-:W2:Y:S01]  /*2d300*/  @!P3 LDL R11, [R1+0x430] ;  /* 0x00043000010bb983 */ /* 0x000ea20000100800 */
[----:B---3--:R-:W-:Y:S01]  /*2d310*/  IMAD.IADD R10, R0, 0x1, R210 ;  /* 0x00000001000a7824 */ /* 0x008fe200078e02d2 */
[----:B------:R-:W-:-:S03]  /*2d320*/  SHF.R.S32.HI R0, RZ, 0x1f, R211 ;  /* 0x0000001fff007819 */ /* 0x000fc600000114d3 */
[----:B0-----:R-:W-:-:S04]  /*2d330*/  @P2 IMAD.HI.U32 R5, R10, R5, RZ ;  /* 0x000000050a052227 */ /* 0x001fc800078e00ff */
[----:B------:R-:W-:Y:S02]  /*2d340*/  IMAD R6, R0, UR4, RZ ;  /* 0x0000000400067c24 */ /* 0x000fe4000f8e02ff */
[----:B------:R-:W-:Y:S01]  /*2d350*/  IMAD.MOV.U32 R4, RZ, RZ, R10 ;  /* 0x000000ffff047224 */ /* 0x000fe200078e000a */
[----:B-1----:R-:W-:Y:S01]  /*2d360*/  @P2 SHF.R.U32.HI R4, RZ, R8, R5 ;  /* 0x00000008ff042219 */ /* 0x002fe20000011605 */
[C---:B------:R-:W-:Y:S02]  /*2d370*/  IMAD R5, R211.reuse, UR5, R6 ;  /* 0x00000005d3057c24 */ /* 0x040fe4000f8e0206 */
[----:B------:R-:W-:Y:S01]  /*2d380*/  IMAD.WIDE.U32 R6, R211, UR4, R18 ;  /* 0x00000004d3067c25 */ /* 0x000fe2000f8e0012 */
[----:B------:R-:W-:-:S03]  /*2d390*/  ULDC.64 UR4, c[0x0][0xc98] ;  /* 0x0003260000047ab9 */ /* 0x000fc60000000a00 */
[----:B------:R-:W-:Y:S02]  /*2d3a0*/  IMAD.MOV R9, RZ, RZ, -R4 ;  /* 0x000000ffff097224 */ /* 0x000fe400078e0a04 */
[----:B------:R-:W-:Y:S02]  /*2d3b0*/  IMAD.IADD R7, R7, 0x1, R5 ;  /* 0x0000000107077824 */ /* 0x000fe400078e0205 */
[----:B------:R-:W-:Y:S02]  /*2d3c0*/  IMAD R9, R21, R9, R10 ;  /* 0x0000000915097224 */ /* 0x000fe400078e020a */
[----:B------:R-:W-:Y:S02]  /*2d3d0*/  IMAD R8, R24, UR4, RZ ;  /* 0x0000000418087c24 */ /* 0x000fe4000f8e02ff */
[C---:B------:R-:W-:Y:S01]  /*2d3e0*/  IMAD.WIDE.U32 R6, R25.reuse, UR4, R6 ;  /* 0x0000000419067c25 */ /* 0x040fe2000f8e0006 */
[----:B------:R-:W-:Y:S02]  /*2d3f0*/  SHF.R.S32.HI R5, RZ, 0x1f, R9 ;  /* 0x0000001fff057819 */ /* 0x000fe40000011409 */
[----:B------:R-:W-:Y:S01]  /*2d400*/  SHF.R.S32.HI R13, RZ, 0x1f, R4 ;  /* 0x0000001fff0d7819 */ /* 0x000fe20000011404 */
[----:B------:R-:W-:Y:S01]  /*2d410*/  IMAD R8, R25, UR5, R8 ;  /* 0x0000000519087c24 */ /* 0x000fe2000f8e0208 */
[----:B------:R-:W-:Y:S01]  /*2d420*/  IADD3 R4, P1, R4, R6, RZ ;  /* 0x0000000604047210 */ /* 0x000fe20007f3e0ff */
[----:B------:R-:W-:-:S02]  /*2d430*/  ULDC.64 UR4, c[0x0][0xc88] ;  /* 0x0003220000047ab9 */ /* 0x000fc40000000a00 */
[----:B------:R-:W-:Y:S01]  /*2d440*/  IMAD R6, R5, UR4, RZ ;  /* 0x0000000405067c24 */ /* 0x000fe2000f8e02ff */
[----:B------:R-:W-:-:S03]  /*2d450*/  IADD3.X R5, R13, R7, R8, P1, !PT ;  /* 0x000000070d057210 */ /* 0x000fc60000ffe408 */
[C---:B------:R-:W-:Y:S02]  /*2d460*/  IMAD R7, R9.reuse, UR5, R6 ;  /* 0x0000000509077c24 */ /* 0x040fe4000f8e0206 */
[----:B------:R-:W-:Y:S01]  /*2d470*/  IMAD.WIDE.U32 R4, R9, UR4, R4 ;  /* 0x0000000409047c25 */ /* 0x000fe2000f8e0004 */
[----:B------:R-:W-:-:S03]  /*2d480*/  ULDC.64 UR4, c[0x0][0xc50] ;  /* 0x0003140000047ab9 */ /* 0x000fc60000000a00 */
[----:B------:R-:W-:Y:S01]  /*2d490*/  IMAD.IADD R5, R5, 0x1, R7 ;  /* 0x0000000105057824 */ /* 0x000fe200078e0207 */
[----:B------:R-:W-:-:S04]  /*2d4a0*/  LEA R10, P1, R4, UR4, 0x2 ;  /* 0x00000004040a7c11 */ /* 0x000fc8000f8210ff */
[----:B------:R-:W-:Y:S01]  /*2d4b0*/  LEA.HI.X R4, R4, UR5, R5, 0x2, P1 ;  /* 0x0000000504047c11 */ /* 0x000fe200088f1405 */
[----:B------:R-:W-:Y:S01]  /*2d4c0*/  SHFL.IDX PT, R6, R10, RZ, 0x1c1f ;  /* 0x001c1fff0a067589 */ /* 0x000fe200000e0000 */
[----:B------:R-:W-:-:S03]  /*2d4d0*/  ULDC.64 UR4, c[0x0][0xba0] ;  /* 0x0002e80000047ab9 */ /* 0x000fc60000000a00 */
[----:B------:R-:W2:Y:S01]  /*2d4e0*/  SHFL.IDX PT, R7, R4, RZ, 0x1c1f ;  /* 0x001c1fff04077589 */ /* 0x000ea200000e0000 */
[----:B------:R-:W-:-:S05]  /*2d4f0*/  VIADD R5, R15, 0x8 ;  /* 0x000000080f057836 */ /* 0x000fca0000000000 */
[----:B------:R-:W-:Y:S01]  /*2d500*/  ISETP.GE.OR P0, PT, R5, R20, P0 ;  /* 0x000000140500720c */ /* 0x000fe20000706670 */
[----:B------:R-:W-:Y:S01]  /*2d510*/  IMAD R5, R218, 0x40, R186 ;  /* 0x00000040da057824 */ /* 0x000fe200078e02ba */
[----:B--2---:R0:W-:Y:S11]  /*2d520*/  @!P3 ST.E desc[UR44][R6.64], R11 ;  /* 0x0000000b0600b985 */ /* 0x0041f6000c10192c */
[----:B------:R-:W2:Y:S01]  /*2d530*/  @!P0 LDL R63, [R1+0x434] ;  /* 0x00043400013f8983 */ /* 0x000ea20000100800 */
[----:B------:R-:W-:-:S03]  /*2d540*/  IMAD.WIDE R2, R5, 0x2, R2 ;  /* 0x0000000205027825 */ /* 0x000fc600078e0202 */
[C---:B------:R-:W-:Y:S02]  /*2d550*/  IADD3 R29, P4, R2.reuse, 0x3000, RZ ;  /* 0x00003000021d7810 */ /* 0x040fe40007f9e0ff */
[C---:B------:R-:W-:Y:S02]  /*2d560*/  IADD3 R9, P1, R2.reuse, 0x1000, RZ ;  /* 0x0000100002097810 */ /* 0x040fe40007f3e0ff */
[----:B------:R-:W-:Y:S02]  /*2d570*/  IADD3 R13, P5, R2, 0x2000, RZ ;  /* 0x00002000020d7810 */ /* 0x000fe40007fbe0ff */
[----:B------:R-:W-:Y:S02]  /*2d580*/  LOP3.LUT R28, R29, 0x380, RZ, 0xc0, !PT ;  /* 0x000003801d1c7812 */ /* 0x000fe400078ec0ff */
[----:B------:R-:W-:Y:S02]  /*2d590*/  LOP3.LUT R8, R9, 0x380, RZ, 0xc0, !PT ;  /* 0x0000038009087812 */ /* 0x000fe400078ec0ff */
[----:B------:R-:W-:-:S02]  /*2d5a0*/  LOP3.LUT R12, R13, 0x380, RZ, 0xc0, !PT ;  /* 0x000003800d0c7812 */ /* 0x000fc400078ec0ff */
        /* <DEDUP_REMOVED lines=8> */
[----:B------:R-:W-:Y:S02]  /*2d630*/  IADD3.X R13, RZ, R3, RZ, P5, !PT ;  /* 0x00000003ff0d7210 */ /* 0x000fe40002ffe4ff */
[C---:B------:R-:W-:Y:S02]  /*2d640*/  IADD3 R45, P4, R2.reuse, 0x7000, RZ ;  /* 0x00007000022d7810 */ /* 0x040fe40007f9e0ff */
[C---:B------:R-:W-:Y:S02]  /*2d650*/  IADD3 R33, P3, R2.reuse, 0x4000, RZ ;  /* 0x0000400002217810 */ /* 0x040fe40007f7e0ff */
[C---:B------:R-:W-:Y:S02]  /*2d660*/  IADD3 R37, P1, R2.reuse, 0x5000, RZ ;  /* 0x0000500002257810 */ /* 0x040fe40007f3e0ff */
[----:B------:R-:W-:Y:S02]  /*2d670*/  IADD3 R41, P5, R2, 0x6000, RZ ;  /* 0x0000600002297810 */ /* 0x000fe40007fbe0ff */
[----:B------:R-:W-:-:S02]  /*2d680*/  LOP3.LUT R44, R45, 0x380, RZ, 0xc0, !PT ;  /* 0x000003802d2c7812 */ /* 0x000fc400078ec0ff */
[----:B------:R-:W-:Y:S02]  /*2d690*/  LOP3.LUT R32, R33, 0x380, RZ, 0xc0, !PT ;  /* 0x0000038021207812 */ /* 0x000fe400078ec0ff */
[----:B------:R-:W-:Y:S02]  /*2d6a0*/  LOP3.LUT R36, R37, 0x380, RZ, 0xc0, !PT ;  /* 0x0000038025247812 */ /* 0x000fe400078ec0ff */
[----:B------:R-:W-:Y:S02]  /*2d6b0*/  LOP3.LUT R40, R41, 0x380, RZ, 0xc0, !PT ;  /* 0x0000038029287812 */ /* 0x000fe400078ec0ff */
[----:B------:R-:W-:Y:S02]  /*2d6c0*/  SHF.R.U64 R44, R44, 0x3, RZ ;  /* 0x000000032c2c7819 */ /* 0x000fe400000012ff */
[----:B------:R-:W-:Y:S02]  /*2d6d0*/  SHF.R.U64 R32, R32, 0x3, RZ ;  /* 0x0000000320207819 */ /* 0x000fe400000012ff */
[----:B------:R-:W-:-:S02]  /*2d6e0*/  SHF.R.U64 R36, R36, 0x3, RZ ;  /* 0x0000000324247819 */ /* 0x000fc400000012ff */
        /* <DEDUP_REMOVED lines=12> */
[----:B------:R-:W-:Y:S01]  /*2d7b0*/  IADD3 R57, P5, R2, 0xa000, RZ ;  /* 0x0000a00002397810 */ /* 0x000fe20007fbe0ff */
[----:B------:R-:W-:Y:S01]  /*2d7c0*/  SHFL.IDX PT, R58, R10, 0x1, 0x1c1f ;  /* 0x003c1f000a3a7f89 */ /* 0x000fe200000e0000 */
[----:B------:R-:W-:-:S03]  /*2d7d0*/  LOP3.LUT R60, R61, 0x380, RZ, 0xc0, !PT ;  /* 0x000003803d3c7812 */ /* 0x000fc600078ec0ff */
[----:B------:R1:W2:Y:S01]  /*2d7e0*/  SHFL.IDX PT, R59, R4, 0x1, 0x1c1f ;  /* 0x003c1f00043b7f89 */ /* 0x0002a200000e0000 */
        /* <DEDUP_REMOVED lines=20> */
[----:B-1----:R-:W-:Y:S02]  /*2d930*/  LOP3.LUT R4, R5, 0x380, RZ, 0xc0, !PT ;  /* 0x0000038005047812 */ /* 0x002fe400078ec0ff */
[----:B------:R-:W-:-:S02]  /*2d940*/  LOP3.LUT R64, R65, 0x380, RZ, 0xc0, !PT ;  /* 0x0000038041407812 */ /* 0x000fc400078ec0ff */
[----:B------:R-:W-:Y:S02]  /*2d950*/  LOP3.LUT R68, R69, 0x380, RZ, 0xc0, !PT ;  /* 0x0000038045447812 */ /* 0x000fe400078ec0ff */
[----:B------:R-:W-:Y:S02]  /*2d960*/  LOP3.LUT R72, R73, 0x380, RZ, 0xc0, !PT ;  /* 0x0000038049487812 */ /* 0x000fe400078ec0ff */
[----:B------:R-:W-:Y:S02]  /*2d970*/  SHF.R.U64 R7, R7, 0x3, RZ ;  /* 0x0000000307077819 */ /* 0x000fe400000012ff */
        /* <DEDUP_REMOVED lines=8> */
[----:B------:R-:W-:Y:S02]  /*2da00*/  LOP3.LUT R68, R68, R69, RZ, 0x3c, !PT ;  /* 0x0000004544447212 */ /* 0x000fe400078e3cff */
[----:B------:R-:W-:Y:S01]  /*2da10*/  LOP3.LUT R72, R72, R73, RZ, 0x3c, !PT ;  /* 0x0000004948487212 */ /* 0x000fe200078e3cff */
[----:B------:R-:W-:Y:S01]  /*2da20*/  IMAD.X R73, RZ, RZ, R3, P5 ;  /* 0x000000ffff497224 */ /* 0x000fe200028e0603 */
[----:B------:R-:W-:-:S02]  /*2da30*/  LOP3.LUT R76, R4, R5, RZ, 0x3c, !PT ;  /* 0x00000005044c7212 */ /* 0x000fc400078e3cff */
[----:B------:R-:W-:Y:S01]  /*2da40*/  IADD3.X R69, RZ, R3, RZ, P1, !PT ;  /* 0x00000003ff457210 */ /* 0x000fe20000ffe4ff */
[----:B------:R-:W-:Y:S01]  /*2da50*/  BSSY B1, `(.L_x_4010) ;  /* 0x0000059000017945 */ /* 0x000fe20003800000 */
[----:B--2---:R0:W-:Y:S04]  /*2da60*/  @!P0 ST.E desc[UR44][R58.64], R63 ;  /* 0x0000003f3a008985 */ /* 0x0041e8000c10192c */
[----:B------:R1:W5:Y:S04]  /*2da70*/  LD.E.128 R4, desc[UR44][R2.64] ;  /* 0x0000002c02047980 */ /* 0x000368000c101d00 */
[----:B------:R-:W5:Y:S04]  /*2da80*/  LD.E.128 R8, desc[UR44][R8.64] ;  /* 0x0000002c08087980 */ /* 0x000f68000c101d00 */
[----:B------:R-:W5:Y:S01]  /*2da90*/  LD.E.128 R12, desc[UR44][R12.64] ;  /* 0x0000002c0c0c7980 */ /* 0x000f62000c101d00 */
[----:B-1----:R-:W-:-:S03]  /*2daa0*/  IMAD R3, R19, UR4, RZ ;  /* 0x0000000413037c24 */ /* 0x002fc6000f8e02ff */
[----:B------:R-:W5:Y:S01]  /*2dab0*/  LD.E.128 R28, desc[UR44][R28.64] ;  /* 0x0000002c1c1c7980 */ /* 0x000f62000c101d00 */
[C---:B------:R-:W-:Y:S02]  /*2dac0*/  IMAD R19, R18.reuse, UR5, R3 ;  /* 0x0000000512137c24 */ /* 0x040fe4000f8e0203 */
[----:B------:R-:W-:Y:S01]  /*2dad0*/  IMAD.WIDE.U32 R2, R18, UR4, RZ ;  /* 0x0000000412027c25 */ /* 0x000fe2000f8e00ff */
[----:B------:R-:W-:Y:S01]  /*2dae0*/  ULDC.64 UR4, c[0x0][0xbe8] ;  /* 0x0002fa0000047ab9 */ /* 0x000fe20000000a00 */
[----:B------:R-:W5:Y:S02]  /*2daf0*/  LD.E.128 R32, desc[UR44][R32.64] ;  /* 0x0000002c20207980 */ /* 0x000f64000c101d00 */
[----:B------:R-:W-:Y:S02]  /*2db00*/  IMAD.IADD R3, R3, 0x1, R19 ;  /* 0x0000000103037824 */ /* 0x000fe400078e0213 */
[----:B----4-:R-:W-:Y:S01]  /*2db10*/  IMAD R19, R26, 0x20, R218 ;  /* 0x000000201a137824 */ /* 0x010fe200078e02da */
[----:B------:R-:W5:Y:S01]  /*2db20*/  LD.E.128 R36, desc[UR44][R36.64] ;  /* 0x0000002c24247980 */ /* 0x000f62000c101d00 */
[----:B------:R-:W-:-:S02]  /*2db30*/  IMAD R0, R0, UR4, RZ ;  /* 0x0000000400007c24 */ /* 0x000fc4000f8e02ff */
[----:B------:R-:W-:Y:S01]  /*2db40*/  IMAD.IADD R26, R210, 0x1, R19 ;  /* 0x00000001d21a7824 */ /* 0x000fe200078e0213 */
[----:B------:R-:W5:Y:S01]  /*2db50*/  LD.E.128 R40, desc[UR44][R40.64] ;  /* 0x0000002c28287980 */ /* 0x000f62000c101d00 */
[C---:B------:R-:W-:Y:S02]  /*2db60*/  IMAD R19, R211.reuse, UR5, R0 ;  /* 0x00000005d3137c24 */ /* 0x040fe4000f8e0200 */
[----:B------:R-:W-:Y:S01]  /*2db70*/  IMAD.WIDE.U32 R2, R211, UR4, R2 ;  /* 0x00000004d3027c25 */ /* 0x000fe2000f8e0002 */
[----:B------:R-:W-:Y:S01]  /*2db80*/  ULDC.64 UR4, c[0x0][0xbf0] ;  /* 0x0002fc0000047ab9 */ /* 0x000fe20000000a00 */
[----:B------:R-:W5:Y:S02]  /*2db90*/  LD.E.128 R44, desc[UR44][R44.64] ;  /* 0x0000002c2c2c7980 */ /* 0x000f64000c101d00 */
[----:B------:R-:W-:Y:S02]  /*2dba0*/  @P2 IMAD.HI.U32 R0, R26, R81, RZ ;  /* 0x000000511a002227 */ /* 0x000fe400078e00ff */
[----:B------:R-:W5:Y:S02]  /*2dbb0*/  LD.E.128 R48, desc[UR44][R48.64] ;  /* 0x0000002c30307980 */ /* 0x000f64000c101d00 */
[----:B------:R-:W-:-:S02]  /*2dbc0*/  IMAD.IADD R3, R3, 0x1, R19 ;  /* 0x0000000103037824 */ /* 0x000fc400078e0213 */
[----:B------:R-:W-:Y:S01]  /*2dbd0*/  IMAD.MOV.U32 R19, RZ, RZ, R26 ;  /* 0x000000ffff137224 */ /* 0x000fe200078e001a */
[----:B------:R-:W-:Y:S01]  /*2dbe0*/  @P2 SHF.R.U32.HI R19, RZ, R83, R0 ;  /* 0x00000053ff132219 */ /* 0x000fe20000011600 */
[----:B------:R-:W-:Y:S01]  /*2dbf0*/  IMAD R24, R24, UR4, RZ ;  /* 0x0000000418187c24 */ /* 0x000fe2000f8e02ff */
[----:B------:R-:W5:Y:S01]  /*2dc00*/  LD.E.128 R52, desc[UR44][R52.64] ;  /* 0x0000002c34347980 */ /* 0x000f62000c101d00 */
[C---:B------:R-:W-:Y:S01]  /*2dc10*/  IMAD.WIDE.U32 R2, R25.reuse, UR4, R2 ;  /* 0x0000000419027c25 */ /* 0x040fe2000f8e0002 */
[--C-:B------:R-:W-:Y:S02]  /*2dc20*/  SHF.R.S32.HI R0, RZ, 0x1f, R19.reuse ;  /* 0x0000001fff007819 */ /* 0x100fe40000011413 */
[----:B0-----:R-:W5:Y:S01]  /*2dc30*/  LD.E.128 R56, desc[UR44][R56.64] ;  /* 0x0000002c38387980 */ /* 0x001f62000c101d00 */
[----:B------:R-:W-:Y:S01]  /*2dc40*/  IMAD R81, R25, UR5, R24 ;  /* 0x0000000519517c24 */ /* 0x000fe2000f8e0218 */
[----:B------:R-:W-:Y:S01]  /*2dc50*/  ULDC.64 UR4, c[0x0][0xbe0] ;  /* 0x0002f80000047ab9 */ /* 0x000fe20000000a00 */
[----:B------:R-:W-:Y:S01]  /*2dc60*/  IMAD.MOV R18, RZ, RZ, -R19 ;  /* 0x000000ffff127224 */ /* 0x000fe200078e0a13 */
[----:B------:R-:W5:Y:S01]  /*2dc70*/  LD.E.128 R60, desc[UR44][R60.64] ;  /* 0x0000002c3c3c7980 */ /* 0x000f62000c101d00 */
[----:B------:R-:W-:-:S02]  /*2dc80*/  IMAD.IADD R3, R3, 0x1, R81 ;  /* 0x0000000103037824 */ /* 0x000fc400078e0251 */
[----:B------:R-:W-:Y:S01]  /*2dc90*/  IMAD R0, R0, UR4, RZ ;  /* 0x0000000400007c24 */ /* 0x000fe2000f8e02ff */
[----:B------:R-:W5:Y:S01]  /*2dca0*/  LD.E.128 R64, desc[UR44][R64.64] ;  /* 0x0000002c40407980 */ /* 0x000f62000c101d00 */
[----:B------:R-:W-:-:S03]  /*2dcb0*/  IMAD R21, R21, R18, R26 ;  /* 0x0000001215157224 */ /* 0x000fc600078e021a */
[----:B------:R-:W5:Y:S01]  /*2dcc0*/  LD.E.128 R68, desc[UR44][R68.64] ;  /* 0x0000002c44447980 */ /* 0x000f62000c101d00 */
[----:B------:R-:W-:-:S03]  /*2dcd0*/  IMAD R25, R19, UR5, R0 ;  /* 0x0000000513197c24 */ /* 0x000fc6000f8e0200 */
[----:B------:R-:W5:Y:S01]  /*2dce0*/  LD.E.128 R72, desc[UR44][R72.64] ;  /* 0x0000002c48487980 */ /* 0x000f62000c101d00 */
[----:B------:R-:W-:-:S03]  /*2dcf0*/  IMAD.WIDE.U32 R2, R19, UR4, R2 ;  /* 0x0000000413027c25 */ /* 0x000fc6000f8e0002 */
[----:B------:R-:W5:Y:S01]  /*2dd00*/  LD.E.128 R76, desc[UR44][R76.64] ;  /* 0x0000002c4c4c7980 */ /* 0x000f62000c101d00 */
[----:B------:R-:W-:Y:S01]  /*2dd10*/  SHF.R.S32.HI R0, RZ, 0x1f, R21 ;  /* 0x0000001fff007819 */ /* 0x000fe20000011415 */
[----:B------:R-:W-:Y:S01]  /*2dd20*/  ULDC.64 UR4, c[0x0][0xbd8] ;  /* 0x0002f60000047ab9 */ /* 0x000fe20000000a00 */
        /* <DEDUP_REMOVED lines=8> */
[----:B------:R-:W-:Y:S02]  /*2ddb0*/  IMAD.IADD R83, R218, 0x1, R210 ;  /* 0x00000001da537824 */ /* 0x000fe400078e02d2 */
        /* <DEDUP_REMOVED lines=12> */
[----:B0-----:R0:W1:Y:S01]  /*2de80*/  SHFL.IDX PT, R80, R21, RZ, 0x181f ;  /* 0x00181fff15507589 */ /* 0x00106200000e0000 */
[----:B------:R2:W-:Y:S03]  /*2de90*/  SYNCS.ARRIVE.TRANS64.RED.A1T0 RZ, [R0+URZ], RZ ;  /* 0x000000ff00ff79a7 */ /* 0x0005e6000810043f */
[----:B------:R-:W-:Y:S01]  /*2dea0*/  ISETP.GE.AND P0, PT, R19, R20, PT ;  /* 0x000000141300720c */ /* 0x000fe20003f06270 */
[----:B--2---:R0:W2:Y:S01]  /*2deb0*/  SHFL.IDX PT, R0, R26, RZ, 0x181f ;  /* 0x00181fff1a007589 */ /* 0x0040a200000e0000 */
[----:B------:R-:W-:Y:S11]  /*2dec0*/  @P2 BRA `(.L_x_4011) ;  /* 0x0000000000442947 */ /* 0x000ff60003800000 */
        /* <DEDUP_REMOVED lines=17> */
.L_x_4011:
[----:B------:R-:W-:Y:S05]  /*2dfe0*/  BSYNC B1 ;  /* 0x0000000000017941 */ /* 0x000fea0003800000 */
.L_x_4010:
[----:B--2---:R2:W4:Y:S01]  /*2dff0*/  SHFL.IDX PT, R0, R26, 0x1, 0x181f ;  /* 0x00381f001a007f89 */ /* 0x00452200000e0000 */
        /* <DEDUP_REMOVED lines=8> */
[----:B---3--:R-:W-:-:S04]  /*2e080*/  @!P4 LEA R2, P5, R186, R18, 0x1 ;  /* 0x00000012ba02c211 */ /* 0x008fc800078a08ff */
[----:B----4-:R-:W-:Y:S02]  /*2e090*/  @!P4 LEA.HI.X R3, R186, R0, R217, 0x1, P5 ;  /* 0x00000000ba03c211 */ /* 0x010fe400028f0cd9 */
[----:B-----5:R-:W-:-:S03]  /*2e0a0*/  @!P3 LEA R4, P5, R188, R18, 0x1 ;  /* 0x00000012bc04b211 */ /* 0x020fc600078a08ff */
        /* <DEDUP_REMOVED lines=9> */
.L_x_4013:
[----:B------:R-:W-:Y:S05]  /*2e140*/  BSYNC B1 ;  /* 0x0000000000017941 */ /* 0x000fea0003800000 */
.L_x_4012:
[----:B----4-:R4:W0:Y:S01]  /*2e150*/  SHFL.IDX PT, R0, R26, 0x2, 0x181f ;  /* 0x00581f001a007f89 */ /* 0x01082200000e0000 */
        /* <DEDUP_REMOVED lines=20> */
.L_x_4015:
[----:B------:R-:W-:Y:S05]  /*2e2a0*/  BSYNC B1 ;  /* 0x0000000000017941 */ /* 0x000fea0003800000 */
.L_x_4014:
[----:B0-----:R-:W-:Y:S01]  /*2e2b0*/  VIADD R3, R83, 0x60 ;  /* 0x0000006053037836 */ /* 0x001fe20000000000 */
[----:B--2-4-:R-:W2:Y:S04]  /*2e2c0*/  SHFL.IDX PT, R26, R26, 0x3, 0x181f ;  /* 0x00781f001a1a7f89 */ /* 0x014ea800000e0000 */
        /* <DEDUP_REMOVED lines=10> */
[-C--:B--2---:R-:W-:Y:S02]  /*2e370*/  @!P3 LEA.HI.X R3, R186, R26.reuse, R217, 0x1, P0 ;  /* 0x0000001aba03b211 */ /* 0x084fe400000f0cd9 */
        /* <DEDUP_REMOVED lines=11> */
.L_x_4008:
[----:B------:R-:W-:Y:S01]  /*2e430*/  ULDC.64 UR4, c[0x0][0xd00] ;  /* 0x0003400000047ab9 */ /* 0x000fe20000000a00 */
[----:B-----5:R-:W3:Y:S01]  /*2e440*/  LDC.64 R2, c[0x0][0xd00] ;  /* 0x00034000ff027b82 */ /* 0x020ee20000000a00 */
[----:B------:R-:W-:Y:S01]  /*2e450*/  ISETP.NE.U32.AND P0, PT, RZ, UR4, PT ;  /* 0x00000004ff007c0c */ /* 0x000fe2000bf05070 */
[----:B------:R-:W-:-:S03]  /*2e460*/  IMAD.MOV.U32 R0, RZ, RZ, RZ ;  /* 0x000000ffff007224 */ /* 0x000fc600078e00ff */
[----:B------:R-:W-:Y:S01]  /*2e470*/  ISETP.NE.AND.EX P0, PT, RZ, UR5, PT, P0 ;  /* 0x00000005ff007c0c */ /* 0x000fe2000bf05300 */
[----:B------:R-:W-:Y:S02]  /*2e480*/  ULDC.64 UR4, c[0x0][0xd08] ;  /* 0x0003420000047ab9 */ /* 0x000fe40000000a00 */
[----:B------:R-:W-:Y:S01]  /*2e490*/  ISETP.NE.U32.AND P1, PT, RZ, UR4, PT ;  /* 0x00000004ff007c0c */ /* 0x000fe2000bf25070 */
[----:B------:R-:W2:Y:S03]  /*2e4a0*/  LDC R19, c[0x0][0xce8] ;  /* 0x00033a00ff137b82 */ /* 0x000ea60000000800 */
[----:B------:R-:W-:Y:S01]  /*2e4b0*/  ISETP.NE.AND.EX P1, PT, RZ, UR5, PT, P1 ;  /* 0x00000005ff007c0c */ /* 0x000fe2000bf25310 */
[----:B---3--:R-:W-:-:S12]  /*2e4c0*/  IMAD.WIDE R2, R212, 0x4, R2 ;  /* 0x00000004d4027825 */ /* 0x008fd800078e0202 */
[----:B------:R-:W3:Y:S01]  /*2e4d0*/  @P1 LDC.64 R4, c[0x0][0xd08] ;  /* 0x00034200ff041b82 */ /* 0x000ee20000000a00 */
[----:B------:R-:W-:Y:S02]  /*2e4e0*/  ULDC UR4, c[0x0][0xb88] ;  /* 0x0002e20000047ab9 */ /* 0x000fe40000000800 */
[----:B------:R-:W-:Y:S01]  /*2e4f0*/  IMAD.U32 R6, RZ, RZ, UR4 ;  /* 0x00000004ff067e24 */ /* 0x000fe2000f8e00ff */
[----:B------:R0:W5:Y:S01]  /*2e500*/  @P0 LDG.E R0, desc[UR44][R2.64] ;  /* 0x0000002c02000981 */ /* 0x000162000c1e1900 */
[----:B---3--:R-:W-:-:S05]  /*2e510*/  @P1 IMAD.WIDE R4, R212, 0x4, R4 ;  /* 0x00000004d4041825 */ /* 0x008fca00078e0204 */
[----:B------:R0:W5:Y:S01]  /*2e520*/  @P1 LDG.E R6, desc[UR44][R4.64] ;  /* 0x0000002c04061981 */ /* 0x000162000c1e1900 */
[----:B--2---:R-:W-:Y:S02]  /*2e530*/  ISETP.NE.AND P2, PT, R19, 0x1, PT ;  /* 0x000000011300780c */ /* 0x004fe40003f45270 */
[----:B------:R-:W-:Y:S02]  /*2e540*/  ISETP.GE.AND P3, PT, R227, 0x80, PT ;  /* 0x00000080e300780c */ /* 0x000fe40003f66270 */
[----:B------:R-:W-:-:S09]  /*2e550*/  SHF.R.S32.HI R7, RZ, 0x1f, R212 ;  /* 0x0000001fff077819 */ /* 0x000fd200000114d4 */
[----:B------:R-:W2:Y:S08]  /*2e560*/  @P2 LDC R18, c[0x0][0xcec] ;  /* 0x00033b00ff122b82 */ /* 0x000eb00000000800 */
[----:B------:R-:W3:Y:S01]  /*2e570*/  @P2 LDC R21, c[0x0][0xcf0] ;  /* 0x00033c00ff152b82 */ /* 0x000ee20000000800 */
[----:B0-----:R-:W-:Y:S05]  /*2e580*/  @P1 BRA `(.L_x_4017) ;  /* 0x0000000000101947 */ /* 0x001fea0003800000 */
[----:B------:R-:W-:Y:S05]  /*2e590*/  @!P0 BRA `(.L_x_4017) ;  /* 0x00000000000c8947 */ /* 0x000fea0003800000 */
[----:B------:R-:W4:Y:S04]  /*2e5a0*/  LDG.E R5, desc[UR44][R2.64] ;  /* 0x0000002c02057981 */ /* 0x000f28000c1e1900 */
[----:B-----5:R-:W4:Y:S02]  /*2e5b0*/  LDG.E R6, desc[UR44][R2.64+0x4] ;  /* 0x0000042c02067981 */ /* 0x020f24000c1e1900 */
[----:B----4-:R-:W-:-:S07]  /*2e5c0*/  IMAD.IADD R6, R6, 0x1, -R5 ;  /* 0x0000000106067824 */ /* 0x010fce00078e0a05 */
.L_x_4017:
[----:B------:R-:W-:Y:S01]  /*2e5d0*/  BSSY B1, `(.L_x_4018) ;  /* 0x000002d000017945 */ /* 0x000fe20003800000 */
[----:B------:R-:W-:Y:S02]  /*2e5e0*/  SHF.R.S32.HI R10, RZ, 0x1f, R211 ;  /* 0x0000001fff0a7819 */ /* 0x000fe400000114d3 */
[----:B------:R-:W-:Y:S02]  /*2e5f0*/  SEL R13, R212, RZ, !P0 ;  /* 0x000000ffd40d7207 */ /* 0x000fe40004000000 */
[----:B------:R-:W-:Y:S02]  /*2e600*/  SEL R12, R7, RZ, !P0 ;  /* 0x000000ff070c7207 */ /* 0x000fe40004000000 */
[----:B-----5:R-:W-:Y:S01]  /*2e610*/  SHF.R.S32.HI R11, RZ, 0x1f, R0 ;  /* 0x0000001fff0b7819 */ /* 0x020fe20000011400 */
[----:B------:R-:W-:Y:S06]  /*2e620*/  @P3 BRA `(.L_x_4019) ;  /* 0x00000000009c3947 */ /* 0x000fec0003800000 */
[----:B------:R-:W0:Y:S01]  /*2e630*/  S2R R3, SR_TID.X ;  /* 0x0000000000037919 */ /* 0x000e220000002100 */
[----:B------:R-:W5:Y:S02]  /*2e640*/  LDC R14, c[0x0][0xce8] ;  /* 0x00033a00ff0e7b82 */ /* 0x000f640000000800 */
[----:B-----5:R-:W-:Y:S01]  /*2e650*/  IMAD R2, R6, R14, RZ ;  /* 0x0000000e06027224 */ /* 0x020fe200078e02ff */
        /* <DEDUP_REMOVED lines=14> */
[----:B------:R-:W5:Y:S01]  /*2e740*/  @P0 LDC R15, c[0x0][0xcf0] ;  /* 0x00033c00ff0f0b82 */ /* 0x000f620000000800 */
[----:B------:R-:W-:-:S04]  /*2e750*/  IMAD.WIDE.U32 R2, R13, UR4, R2 ;  /* 0x000000040d027c25 */ /* 0x000fc8000f8e0002 */
[----:B0-----:R-:W-:-:S05]  /*2e760*/  @P0 IMAD.HI.U32 R4, R9, R4, RZ ;  /* 0x0000000409040227 */ /* 0x001fca00078e00ff */
[----:B-----5:R-:W-:Y:S01]  /*2e770*/  @P0 SHF.R.U32.HI R5, RZ, R15, R4 ;  /* 0x0000000fff050219 */ /* 0x020fe20000011604 */
        /* <DEDUP_REMOVED lines=18> */
.L_x_4019:
[----:B------:R-:W-:Y:S05]  /*2e8a0*/  BSYNC B1 ;  /* 0x0000000000017941 */ /* 0x000fea0003800000 */
.L_x_4018:
[----:B0-----:R-:W5:Y:S01]  /*2e8b0*/  LDL R4, [R1+0x464] ;  /* 0x0004640001047983 */ /* 0x001f620000100800 */
[----:B------:R-:W-:Y:S02]  /*2e8c0*/  ULDC.64 UR4, c[0x0][0xba0] ;  /* 0x0002e80000047ab9 */ /* 0x000fe40000000a00 */
[----:B------:R-:W-:-:S04]  /*2e8d0*/  IMAD R3, R11, UR4, RZ ;  /* 0x000000040b037c24 */ /* 0x000fc8000f8e02ff */
[C---:B------:R-:W-:Y:S02]  /*2e8e0*/  IMAD R5, R0.reuse, UR5, R3 ;  /* 0x0000000500057c24 */ /* 0x040fe4000f8e0203 */
[----:B------:R-:W-:Y:S01]  /*2e8f0*/  IMAD.WIDE.U32 R2, R0, UR4, RZ ;  /* 0x0000000400027c25 */ /* 0x000fe2000f8e00ff */
[----:B------:R-:W-:-:S03]  /*2e900*/  ULDC.64 UR4, c[0x0][0xbe8] ;  /* 0x0002fa0000047ab9 */ /* 0x000fc60000000a00 */
[----:B------:R-:W-:Y:S02]  /*2e910*/  IMAD.IADD R3, R3, 0x1, R5 ;  /* 0x0000000103037824 */ /* 0x000fe400078e0205 */
[----:B------:R-:W-:-:S04]  /*2e920*/  IMAD.WIDE.U32 R2, R211, UR4, R2 ;  /* 0x00000004d3027c25 */ /* 0x000fc8000f8e0002 */
[----:B-----5:R-:W-:Y:S02]  /*2e930*/  IMAD R7, R4, 0x20, R218 ;  /* 0x0000002004077824 */ /* 0x020fe400078e02da */
[----:B------:R-:W-:Y:S02]  /*2e940*/  IMAD R4, R10, UR4, RZ ;  /* 0x000000040a047c24 */ /* 0x000fe4000f8e02ff */
[----:B------:R-:W-:Y:S02]  /*2e950*/  IMAD.IADD R9, R210, 0x1, R7 ;  /* 0x00000001d2097824 */ /* 0x000fe400078e0207 */
[----:B------:R-:W-:Y:S01]  /*2e960*/  IMAD R7, R211, UR5, R4 ;  /* 0x00000005d3077c24 */ /* 0x000fe2000f8e0204 */
[----:B------:R-:W-:Y:S01]  /*2e970*/  ULDC.64 UR4, c[0x0][0xbf0] ;  /* 0x0002fc0000047ab9 */ /* 0x000fe20000000a00 */
[----:B--2---:R-:W-:-:S04]  /*2e980*/  @P2 IMAD.HI.U32 R0, R9, R18, RZ ;  /* 0x0000001209002227 */ /* 0x004fc800078e00ff */
[----:B------:R-:W-:Y:S01]  /*2e990*/  IMAD.MOV.U32 R5, RZ, RZ, R9 ;  /* 0x000000ffff057224 */ /* 0x000fe200078e0009 */
[----:B---3--:R-:W-:Y:S01]  /*2e9a0*/  @P2 SHF.R.U32.HI R5, RZ, R21, R0 ;  /* 0x00000015ff052219 */ /* 0x008fe20000011600 */
[----:B------:R-:W-:Y:S02]  /*2e9b0*/  IMAD R4, R12, UR4, RZ ;  /* 0x000000040c047c24 */ /* 0x000fe4000f8e02ff */
[----:B------:R-:W-:Y:S01]  /*2e9c0*/  IMAD.IADD R3, R3, 0x1, R7 ;  /* 0x0000000103037824 */ /* 0x000fe200078e0207 */
[----:B------:R-:W-:Y:S01]  /*2e9d0*/  SHF.R.S32.HI R0, RZ, 0x1f, R5 ;  /* 0x0000001fff007819 */ /* 0x000fe20000011405 */
[C---:B------:R-:W-:Y:S02]  /*2e9e0*/  IMAD R7, R13.reuse, UR5, R4 ;  /* 0x000000050d077c24 */ /* 0x040fe4000f8e0204 */
[----:B------:R-:W-:Y:S01]  /*2e9f0*/  IMAD.WIDE.U32 R2, R13, UR4, R2 ;  /* 0x000000040d027c25 */ /* 0x000fe2000f8e0002 */
[----:B------:R-:W-:-:S03]  /*2ea00*/  ULDC.64 UR4, c[0x0][0xbe0] ;  /* 0x0002f80000047ab9 */ /* 0x000fc60000000a00 */
[----:B------:R-:W-:Y:S01]  /*2ea10*/  IMAD.MOV R4, RZ, RZ, -R5 ;  /* 0x000000ffff047224 */ /* 0x000fe200078e0a05 */
[----:B------:R-:W-:Y:S01]  /*2ea20*/  IADD3 R3, R3, R7, RZ ;  /* 0x0000000703037210 */ /* 0x000fe20007ffe0ff */
[----:B------:R-:W-:Y:S02]  /*2ea30*/  IMAD R0, R0, UR4, RZ ;  /* 0x0000000400007c24 */ /* 0x000fe4000f8e02ff */
[----:B------:R-:W-:Y:S02]  /*2ea40*/  IMAD R7, R19, R4, R9 ;  /* 0x0000000413077224 */ /* 0x000fe400078e0209 */
[C---:B------:R-:W-:Y:S02]  /*2ea50*/  IMAD R9, R5.reuse, UR5, R0 ;  /* 0x0000000505097c24 */ /* 0x040fe4000f8e0200 */
[----:B------:R-:W-:Y:S01]  /*2ea60*/  IMAD.WIDE.U32 R2, R5, UR4, R2 ;  /* 0x0000000405027c25 */ /* 0x000fe2000f8e0002 */
[----:B------:R-:W-:Y:S01]  /*2ea70*/  SHF.R.S32.HI R0, RZ, 0x1f, R7 ;  /* 0x0000001fff007819 */ /* 0x000fe20000011407 */
[----:B------:R-:W-:-:S02]  /*2ea80*/  ULDC.64 UR4, c[0x0][0xbd8] ;  /* 0x0002f60000047ab9 */ /* 0x000fc40000000a00 */
        /* <DEDUP_REMOVED lines=12> */
.L_x_4230:
        /* <DEDUP_REMOVED lines=22> */
.L_x_4022:
[----:B------:R-:W-:Y:S05]  /*2ecb0*/  BSYNC B1 ;  /* 0x0000000000017941 */ /* 0x000fea0003800000 */
.L_x_4021:
[----:B------:R-:W-:-:S03]  /*2ecc0*/  UMOV UR4, 0xffffffff ;  /* 0xffffffff00047882 */ /* 0x000fc60000000000 */
[----:B------:R-:W-:Y:S05]  /*2ecd0*/  BRA.DIV UR4, `(.L_x_4023) ;  /* 0x0000009a043c7947 */ /* 0x000fea000b800000 */
[----:B--2---:R2:W0:Y:S04]  /*2ece0*/  SHFL.IDX PT, R0, R3, 0x1, 0x181f ;  /* 0x00381f0003007f89 */ /* 0x00442800000e0000 */
[----:B---3--:R2:W3:Y:S02]  /*2ecf0*/  SHFL.IDX PT, R14, R2, 0x1, 0x181f ;  /* 0x00381f00020e7f89 */ /* 0x0084e400000e0000 */
.L_x_4234:
        /* <DEDUP_REMOVED lines=21> */
.L_x_4025:
[----:B------:R-:W-:Y:S05]  /*2ee50*/  BSYNC B1 ;  /* 0x0000000000017941 */ /* 0x000fea0003800000 */
.L_x_4024:
[----:B------:R-:W-:-:S03]  /*2ee60*/  UMOV UR4, 0xffffffff ;  /* 0xffffffff00047882 */ /* 0x000fc60000000000 */
[----:B------:R-:W-:Y:S05]  /*2ee70*/  BRA.DIV UR4, `(.L_x_4026) ;  /* 0x0000009a041c7947 */ /* 0x000fea000b800000 */
[----:B0-----:R0:W0:Y:S04]  /*2ee80*/  SHFL.IDX PT, R0, R3, 0x2, 0x181f ;  /* 0x00581f0003007f89 */ /* 0x00102800000e0000 */
[----:B---3--:R3:W0:Y:S02]  /*2ee90*/  SHFL.IDX PT, R14, R2, 0x2, 0x181f ;  /* 0x00581f00020e7f89 */ /* 0x00862400000e0000 */
.L_x_4238:
        /* <DEDUP_REMOVED lines=21> */
.L_x_4028:
[----:B------:R-:W-:Y:S05]  /*2eff0*/  BSYNC B1 ;  /* 0x0000000000017941 */ /* 0x000fea0003800000 */
.L_x_4027:
[----:B------:R-:W-:-:S03]  /*2f000*/  UMOV UR4, 0xffffffff ;  /* 0xffffffff00047882 */ /* 0x000fc60000000000 */
[----:B------:R-:W-:Y:S05]  /*2f010*/  BRA.DIV UR4, `(.L_x_4029) ;  /* 0x0000009604fc7947 */ /* 0x000fea000b800000 */
[----:B0-----:R0:W0:Y:S04]  /*2f020*/  SHFL.IDX PT, R0, R3, 0x3, 0x181f ;  /* 0x00781f0003007f89 */ /* 0x00102800000e0000 */
[----:B------:R0:W0:Y:S02]  /*2f030*/  SHFL.IDX PT, R14, R2, 0x3, 0x181f ;  /* 0x00781f00020e7f89 */ /* 0x00002400000e0000 */
.L_x_4242:
        /* <DEDUP_REMOVED lines=20> */
.L_x_4016:
[----:B------:R-:W-:Y:S05]  /*2f180*/  BSYNC B0 ;  /* 0x0000000000007941 */ /* 0x000fea0003800000 */
.L_x_4007:
[----:B------:R-:W-:Y:S02]  /*2f190*/  ULDC UR4, c[0x0][0xd3c] ;  /* 0x00034f0000047ab9 */ /* 0x000fe40000000800 */
[----:B-1----:R-:W-:-:S13]  /*2f1a0*/  ISETP.GE.AND P0, PT, R127, UR4, PT ;  /* 0x000000047f007c0c */ /* 0x002fda000bf06270 */
[----:B------:R-:W-:Y:S05]  /*2f1b0*/  @!P0 BRA `(.L_x_4030) ;  /* 0xfffffd20002c8947 */ /* 0x000fea000383ffff */
[----:B------:R-:W-:Y:S05]  /*2f1c0*/  BRA `(.L_x_3800) ;  /* 0x0000007c00ac7947 */ /* 0x000fea0003800000 */
.L_x_3798:
        /* <DEDUP_REMOVED lines=16> */
.L_x_4031:
        /* <DEDUP_REMOVED lines=42> */
.L_x_4037:
        /* <DEDUP_REMOVED lines=12> */
.L_x_4036:
[----:B------:R-:W-:Y:S05]  /*2f630*/  BSYNC B0 ;  /* 0x0000000000007941 */ /* 0x000fea0003800000 */
.L_x_4035:
        /* <DEDUP_REMOVED lines=20> */
.L_x_4033:
        /* <DEDUP_REMOVED lines=20> */
.L_x_4038:
        /* <DEDUP_REMOVED lines=9> */
[----:B------:R-:W-:Y:S01]  /*2f950*/  IMAD.HI.U32 R2, R3, R11, R2 ;  /* 0x0000000b03027227 */ /* 0x000fe200078e0002 */
[----:B------:R-:W-:-:S03]  /*2f960*/  MOV R3, R6 ;  /* 0x0000000600037202 */ /* 0x000fc60000000f00 */
        /* <DEDUP_REMOVED lines=29> */
[----:B------:R-:W-:Y:S01]  /*2fb40*/  IMAD.HI.U32 R2, R3, R7, R2 ;  /* 0x0000000703027227 */ /* 0x000fe200078e0002 */
[----:B------:R-:W-:-:S05]  /*2fb50*/  IADD3 R3, RZ, -R10, RZ ;  /* 0x8000000aff037210 */ /* 0x000fca0007ffe0ff */
        /* <DEDUP_REMOVED lines=17> */
.L_x_4034:
[----:B------:R-:W-:Y:S02]  /*2fc70*/  IMAD.MOV.U32 R17, RZ, RZ, RZ ;  /* 0x000000ffff117224 */ /* 0x000fe400078e00ff */
[----:B------:R-:W-:Y:S02]  /*2fc80*/  IMAD.U32 R16, RZ, RZ, UR6 ;  /* 0x00000006ff107e24 */ /* 0x000fe4000f8e00ff */
[----:B------:R-:W-:-:S07]  /*2fc90*/  IMAD.MOV.U32 R18, RZ, RZ, RZ ;  /* 0x000000ffff127224 */ /* 0x000fce00078e00ff */
.L_x_4039:
[----:B------:R-:W-:-:S13]  /*2fca0*/  ISETP.NE.AND P0, PT, R5, RZ, PT ;  /* 0x000000ff0500720c */ /* 0x000fda0003f05270 */
[----:B------:R-:W0:Y:S01]  /*2fcb0*/  @!P0 S2R R3, SR_CgaCtaId ;  /* 0x0000000000038919 */ /* 0x000e220000008800 */
[----:B------:R-:W-:-:S04]  /*2fcc0*/  @!P0 MOV R0, 0x400 ;  /* 0x0000040000008802 */ /* 0x000fc80000000f00 */
[----:B0-----:R-:W-:-:S05]  /*2fcd0*/  @!P0 LEA R0, R3, R0, 0x18 ;  /* 0x0000000003008211 */ /* 0x001fca00078ec0ff */
[----:B------:R0:W-:Y:S01]  /*2fce0*/  @!P0 STS.128 [R0+0x324d0], R16 ;  /* 0x0324d01000008388 */ /* 0x0001e20000000c00 */
[----:B------:R-:W-:Y:S06]  /*2fcf0*/  BAR.ARV 0x5, 0x180 ;  /* 0x0146000000007b1d */ /* 0x000fec0000002000 */
.L_x_4032:
[----:B------:R2:W-:Y:S01]  /*2fd00*/  STL [R1+0x48c], RZ ;  /* 0x00048cff01007387 */ /* 0x0005e20000100800 */
[----:B------:R-:W-:Y:S01]  /*2fd10*/  ULDC UR4, c[0x0][0xd3c] ;  /* 0x00034f0000047ab9 */ /* 0x000fe20000000800 */
[----:B------:R-:W-:Y:S01]  /*2fd20*/  MOV R27, 0x1 ;  /* 0x00000001001b7802 */ /* 0x000fe20000000f00 */
[----:B------:R-:W-:Y:S01]  /*2fd30*/  IMAD.MOV.U32 R25, RZ, RZ, RZ ;  /* 0x000000ffff197224 */ /* 0x000fe200078e00ff */
[----:B-1----:R-:W-:-:S13]  /*2fd40*/  ISETP.GE.AND P0, PT, R19, UR4, PT ;  /* 0x0000000413007c0c */ /* 0x002fda000bf06270 */
[----:B--2---:R-:W-:Y:S05]  /*2fd50*/  @P0 BRA `(.L_x_4040) ;  /* 0x0000006c00ec0947 */ /* 0x004fea0003800000 */
[----:B------:R-:W1:Y:S01]  /*2fd60*/  S2R R5, SR_TID.X ;  /* 0x0000000000057919 */ /* 0x000e620000002100 */
[----:B------:R-:W2:Y:S01]  /*2fd70*/  S2UR UR5, SR_CgaCtaId ;  /* 0x00000000000579c3 */ /* 0x000ea20000008800 */
[----:B------:R-:W-:Y:S01]  /*2fd80*/  UMOV UR4, 0x400 ;  /* 0x0000040000047882 */ /* 0x000fe20000000000 */
[----:B------:R-:W-:Y:S01]  /*2fd90*/  BSSY B8, `(.L_x_4040) ;  /* 0x00006f7000087945 */ /* 0x000fe20003800000 */
[----:B------:R3:W-:Y:S01]  /*2fda0*/  STL [R1+0x48c], RZ ;  /* 0x00048cff01007387 */ /* 0x0007e20000100800 */
[----:B------:R-:W-:Y:S01]  /*2fdb0*/  IMAD.MOV.U32 R28, RZ, RZ, 0x1 ;  /* 0x00000001ff1c7424 */ /* 0x000fe200078e00ff */
[----:B------:R-:W-:Y:S01]  /*2fdc0*/  CS2R R24, SRZ ;  /* 0x0000000000187805 */ /* 0x000fe2000001ff00 */
[----:B------:R-:W-:Y:S01]  /*2fdd0*/  IMAD.MOV.U32 R27, RZ, RZ, 0x1 ;  /* 0x00000001ff1b7424 */ /* 0x000fe200078e00ff */
[----:B------:R-:W-:Y:S01]  /*2fde0*/  ULDC.64 UR42, c[0x0][0x198] ;  /* 0x00006600002a7ab9 */ /* 0x000fe20000000a00 */
[----:B------:R-:W-:Y:S01]  /*2fdf0*/  ULOP3.LUT UR40, UR38, 0x2, URZ, 0xfc, !UPT ;  /* 0x0000000226287892 */ /* 0x000fe2000f8efc3f */
[----:B------:R-:W-:Y:S01]  /*2fe00*/  ULDC UR39, c[0x0][0xc] ;  /* 0x0000030000277ab9 */ /* 0x000fe20000000800 */
[----:B--2---:R-:W-:-:S06]  /*2fe10*/  ULEA UR4, UR5, UR4, 0x18 ;  /* 0x0000000405047291 */ /* 0x004fcc000f8ec03f */
[----:B------:R-:W-:Y:S01]  /*2fe20*/  IMAD.U32 R23, RZ, RZ, UR4 ;  /* 0x00000004ff177e24 */ /* 0x000fe2000f8e00ff */
[C---:B-1----:R-:W-:Y:S01]  /*2fe30*/  LOP3.LUT R4, R5.reuse, 0x7f, RZ, 0xc0, !PT ;  /* 0x0000007f05047812 */ /* 0x042fe200078ec0ff */
[----:B0-----:R-:W-:-:S04]  /*2fe40*/  IMAD.SHL.U32 R0, R5, 0x8, RZ ;  /* 0x0000000805007824 */ /* 0x001fc800078e00ff */
[----:B------:R-:W-:Y:S01]  /*2fe50*/  IMAD.SHL.U32 R32, R4, 0x8, RZ ;  /* 0x0000000804207824 */ /* 0x000fe200078e00ff */
[C---:B------:R-:W-:Y:S02]  /*2fe60*/  LOP3.LUT R2, R0.reuse, 0x1f8, RZ, 0xc0, !PT ;  /* 0x000001f800027812 */ /* 0x040fe400078ec0ff */
[----:B------:R-:W-:Y:S02]  /*2fe70*/  LOP3.LUT R0, R0, 0x38, RZ, 0xc0, !PT ;  /* 0x0000003800007812 */ /* 0x000fe400078ec0ff */
[----:B------:R-:W-:Y:S01]  /*2fe80*/  LOP3.LUT R3, R2, 0x38, R5, 0x78, !PT ;  /* 0x0000003802037812 */ /* 0x000fe200078e7805 */
[----:B------:R-:W-:-:S03]  /*2fe90*/  IMAD.SHL.U32 R2, R5, 0x10, RZ ;  /* 0x0000001005027824 */ /* 0x000fc600078e00ff */
[----:B------:R-:W-:Y:S02]  /*2fea0*/  LOP3.LUT R32, R3, 0x200, R32, 0xf8, !PT ;  /* 0x0000020003207812 */ /* 0x000fe400078ef820 */
[----:B------:R-:W-:-:S03]  /*2feb0*/  SHF.R.U32.HI R3, RZ, 0x3, R4 ;  /* 0x00000003ff037819 */ /* 0x000fc60000011604 */
[----:B------:R-:W-:Y:S01]  /*2fec0*/  IMAD R26, R32, 0x2, R23 ;  /* 0x00000002201a7824 */ /* 0x000fe200078e0217 */
[----:B------:R-:W-:Y:S02]  /*2fed0*/  LOP3.LUT R2, R3, 0x70, R2, 0xf8, !PT ;  /* 0x0000007003027812 */ /* 0x000fe400078ef802 */
[C---:B------:R-:W-:Y:S02]  /*2fee0*/  LOP3.LUT R3, R0.reuse, 0x40, RZ, 0xfc, !PT ;  /* 0x0000004000037812 */ /* 0x040fe400078efcff */
[C---:B------:R-:W-:Y:S02]  /*2fef0*/  LOP3.LUT R2, R0.reuse, 0x80, RZ, 0xfc, !PT ;  /* 0x0000008000027812 */ /* 0x040fe400078efcff */
[----:B---3--:R-:W-:-:S07]  /*2ff00*/  LOP3.LUT R0, R0, 0xc0, RZ, 0xfc, !PT ;  /* 0x000000c000007812 */ /* 0x008fce00078efcff */
.L_x_4161:
[----:B------:R-:W-:Y:S05]  /*2ff10*/  YIELD ;  /* 0x0000000000007946 */ /* 0x000fea0003800000 */
[----:B------:R-:W-:Y:S01]  /*2ff20*/  ULDC.64 UR4, c[0x0][0xb20] ;  /* 0x0002c80000047ab9 */ /* 0x000fe20000000a00 */
[----:B------:R-:W-:Y:S01]  /*2ff30*/  IMAD.MOV.U32 R33, RZ, RZ, RZ ;  /* 0x000000ffff217224 */ /* 0x000fe200078e00ff */
[----:B------:R-:W-:Y:S01]  /*2ff40*/  ISETP.NE.U32.AND P0, PT, RZ, UR4, PT ;  /* 0x00000004ff007c0c */ /* 0x000fe2000bf05070 */
[----:B--23--:R-:W0:Y:S01]  /*2ff50*/  LDC.64 R4, c[0x0][0xaf8] ;  /* 0x0002be00ff047b82 */ /* 0x00ce220000000a00 */
[----:B------:R-:W-:Y:S01]  /*2ff60*/  IMAD.MOV.U32 R8, RZ, RZ, RZ ;  /* 0x000000ffff087224 */ /* 0x000fe200078e00ff */
[----:B------:R-:W-:Y:S01]  /*2ff70*/  ULDC.64 UR6, c[0x0][0xb08] ;  /* 0x0002c20000067ab9 */ /* 0x000fe20000000a00 */
[----:B------:R-:W-:Y:S01]  /*2ff80*/  ISETP.NE.AND.EX P0, PT, RZ, UR5, PT, P0 ;  /* 0x00000005ff007c0c */ /* 0x000fe2000bf05300 */
[----:B------:R-:W-:-:S12]  /*2ff90*/  ULDC.64 UR4, c[0x0][0xb10] ;  /* 0x0002c40000047ab9 */ /* 0x000fd80000000a00 */
[----:B-1----:R-:W1:Y:S02]  /*2ffa0*/  @P0 LDC.64 R2, c[0x0][0xb20] ;  /* 0x0002c800ff020b82 */ /* 0x002e640000000a00 */
[----:B-1----:R-:W-:-:S05]  /*2ffb0*/  @P0 IMAD.WIDE R2, R19, 0x4, R2 ;  /* 0x0000000413020825 */ /* 0x002fca00078e0202 */
[----:B------:R1:W5:Y:S01]  /*2ffc0*/  @P0 LDG.E R33, desc[UR44][R2.64] ;  /* 0x0000002c02210981 */ /* 0x000362000c1e1900 */
[----:B------:R-:W-:Y:S01]  /*2ffd0*/  ISETP.NE.U32.AND P0, PT, RZ, UR4, PT ;  /* 0x00000004ff007c0c */ /* 0x000fe2000bf05070 */
[----:B0-----:R-:W-:Y:S01]  /*2ffe0*/  IMAD.WIDE R4, R19, 0x4, R4 ;  /* 0x0000000413047825 */ /* 0x001fe200078e0204 */
[----:B------:R-:W-:Y:S02]  /*2fff0*/  ISETP.NE.U32.AND P1, PT, RZ, UR6, PT ;  /* 0x00000006ff007c0c */ /* 0x000fe4000bf25070 */
[----:B------:R-:W-:Y:S01]  /*30000*/  ISETP.NE.AND.EX P2, PT, RZ, UR5, PT, P0 ;  /* 0x00000005ff007c0c */ /* 0x000fe2000bf45300 */
[----:B------:R-:W-:Y:S01]  /*30010*/  ULDC.64 UR4, c[0x0][0xaf8] ;  /* 0x0002be0000047ab9 */ /* 0x000fe20000000a00 */
[----:B------:R-:W-:Y:S02]  /*30020*/  ISETP.NE.AND.EX P1, PT, RZ, UR7, PT, P1 ;  /* 0x00000007ff007c0c */ /* 0x000fe4000bf25310 */
[----:B------:R-:W-:Y:S01]  /*30030*/  ISETP.NE.U32.AND P0, PT, RZ, UR4, PT ;  /* 0x00000004ff007c0c */ /* 0x000fe2000bf05070 */
[----:B-1----:R-:W0:Y:S01]  /*30040*/  LDC.64 R2, c[0x0][0xb08] ;  /* 0x0002c200ff027b82 */ /* 0x002e220000000a00 */
[----:B------:R-:W-:-:S02]  /*30050*/  MOV R0, RZ ;  /* 0x000000ff00007202 */ /* 0x000fc40000000f00 */
        /* <DEDUP_REMOVED lines=8> */
[----:B0-----:R-:W-:Y:S01]  /*300e0*/  IMAD.U32 R8, RZ, RZ, UR4 ;  /* 0x00000004ff087e24 */ /* 0x001fe2000f8e00ff */
        /* <DEDUP_REMOVED lines=13> */
[----:B----4-:R-:W-:Y:S06]  /*301c0*/  @P2 BRA `(.L_x_4041) ;  /* 0x0000000000142947 */ /* 0x010fec0003800000 */
[----:B------:R-:W-:Y:S05]  /*301d0*/  @!P0 BRA `(.L_x_4041) ;  /* 0x0000000000108947 */ /* 0x000fea0003800000 */
[----:B0-----:R-:W2:Y:S04]  /*301e0*/  LDG.E R8, desc[UR44][R4.64] ;  /* 0x0000002c04087981 */ /* 0x001ea8000c1e1900 */
[----:B------:R-:W2:Y:S02]  /*301f0*/  LDG.E R7, desc[UR44][R4.64+0x4] ;  /* 0x0000042c04077981 */ /* 0x000ea4000c1e1900 */
[----:B--2---:R-:W-:-:S05]  /*30200*/  IMAD.IADD R13, R7, 0x1, -R8 ;  /* 0x00000001070d7824 */ /* 0x004fca00078e0a08 */
[----:B------:R1:W-:Y:S02]  /*30210*/  STL [R1+0x454], R13 ;  /* 0x0004540d01007387 */ /* 0x0003e40000100800 */
.L_x_4041:
        /* <DEDUP_REMOVED lines=8> */
.L_x_4042:
        /* <DEDUP_REMOVED lines=9> */
.L_x_4043:
[----:B--2---:R-:W2:Y:S01]  /*30330*/  @P1 LDG.E R5, desc[UR44][R2.64] ;  /* 0x0000002c02051981 */ /* 0x004ea2000c1e1900 */
[----:B------:R-:W3:Y:S03]  /*30340*/  LDC R7, c[0x0][0x448] ;  /* 0x00011200ff077b82 */ /* 0x000ee60000000800 */
[----:B------:R4:W2:Y:S01]  /*30350*/  @P1 LDG.E R4, desc[UR44][R2.64+0x4] ;  /* 0x0000042c02041981 */ /* 0x0008a2000c1e1900 */
[----:B------:R-:W-:Y:S02]  /*30360*/  IMAD.SHL.U32 R36, R17, 0x80, RZ ;  /* 0x0000008011247824 */ /* 0x000fe400078e00ff */
[----:B-----5:R-:W-:Y:S02]  /*30370*/  IMAD.IADD R10, R10, 0x1, -R33 ;  /* 0x000000010a0a7824 */ /* 0x020fe400078e0a21 */
[----:B----4-:R-:W4:Y:S01]  /*30380*/  LDC.64 R2, c[0x0][0xad8] ;  /* 0x0002b600ff027b82 */ /* 0x010f220000000a00 */
[----:B---3--:R-:W-:Y:S01]  /*30390*/  ISETP.NE.AND P2, PT, R7, 0x1, PT ;  /* 0x000000010700780c */ /* 0x008fe20003f45270 */
[----:B------:R-:W-:-:S12]  /*303a0*/  VIADD R7, R36, 0x7f ;  /* 0x0000007f24077836 */ /* 0x000fd80000000000 */
[----:B0-----:R-:W0:Y:S01]  /*303b0*/  @P2 LDC R8, c[0x0][0x44c] ;  /* 0x00011300ff082b82 */ /* 0x001e220000000800 */
[----:B----4-:R-:W-:-:S07]  /*303c0*/  ISETP.GE.AND P3, PT, R3, 0x1, PT ;  /* 0x000000010300780c */ /* 0x010fce0003f66270 */
[----:B------:R-:W3:Y:S01]  /*303d0*/  @P2 LDC R9, c[0x0][0x450] ;  /* 0x00011400ff092b82 */ /* 0x000ee20000000800 */
[----:B--2---:R-:W-:Y:S02]  /*303e0*/  @P1 IMAD.IADD R6, R4, 0x1, -R5 ;  /* 0x0000000104061824 */ /* 0x004fe400078e0a05 */
[----:B0-----:R-:W-:-:S03]  /*303f0*/  @P2 IMAD.HI.U32 R4, R7, R8, RZ ;  /* 0x0000000807042227 */ /* 0x001fc600078e00ff */
[----:B------:R-:W-:Y:S02]  /*30400*/  IADD3 R17, R10, R6, RZ ;  /* 0x000000060a117210 */ /* 0x000fe40007ffe0ff */
[----:B---3--:R-:W-:Y:S02]  /*30410*/  @P2 SHF.R.U32.HI R7, RZ, R9, R4 ;  /* 0x00000009ff072219 */ /* 0x008fe40000011604 */
[C---:B------:R-:W-:Y:S01]  /*30420*/  IADD3 R8, R17.reuse, 0x1, -R13 ;  /* 0x0000000111087810 */ /* 0x040fe20007ffe80d */
[----:B------:R-:W-:-:S04]  /*30430*/  VIADD R4, R17, 0x5f ;  /* 0x0000005f11047836 */ /* 0x000fc80000000000 */
[----:B------:R-:W-:-:S04]  /*30440*/  IMAD.HI R4, R4, 0x2aaaaaab, RZ ;  /* 0x2aaaaaab04047827 */ /* 0x000fc800078e02ff */
[----:B------:R-:W-:Y:S01]  /*30450*/  IMAD.IADD R7, R8, 0x1, R7 ;  /* 0x0000000108077824 */ /* 0x000fe200078e0207 */
[----:B------:R-:W-:-:S03]  /*30460*/  SHF.R.U32.HI R9, RZ, 0x1f, R4 ;  /* 0x0000001fff097819 */ /* 0x000fc60000011604 */
[----:B------:R-:W-:Y:S01]  /*30470*/  IMAD.IADD R2, R7, 0x1, R2 ;  /* 0x0000000107027824 */ /* 0x000fe200078e0202 */
        /* <DEDUP_REMOVED lines=13> */
.L_x_4046:
[----:B------:R-:W-:-:S13]  /*30550*/  ISETP.NE.AND P0, PT, R3, 0x1, PT ;  /* 0x000000010300780c */ /* 0x000fda0003f05270 */
[----:B------:R-:W0:Y:S02]  /*30560*/  @P0 LDC.64 R4, c[0x0][0xae0] ;  /* 0x0002b800ff040b82 */ /* 0x000e240000000a00 */
[----:B0-----:R-:W-:-:S05]  /*30570*/  @P0 IMAD.HI.U32 R4, R11, R4, RZ ;  /* 0x000000040b040227 */ /* 0x001fca00078e00ff */
[----:B------:R-:W-:-:S07]  /*30580*/  @P0 SHF.R.U32.HI R11, RZ, R5, R4 ;  /* 0x00000005ff0b0219 */ /* 0x000fce0000011604 */
.L_x_4047:
[----:B------:R-:W-:Y:S05]  /*30590*/  BSYNC B0 ;  /* 0x0000000000007941 */ /* 0x000fea0003800000 */
.L_x_4045:
[----:B------:R-:W-:-:S05]  /*305a0*/  IMAD R11, R11, R3, R3 ;  /* 0x000000030b0b7224 */ /* 0x000fca00078e0203 */
[----:B------:R-:W-:-:S07]  /*305b0*/  VIMNMX R2, R2, R11, PT ;  /* 0x0000000b02027248 */ /* 0x000fce0003fe0100 */
.L_x_4044:
[----:B------:R-:W0:Y:S01]  /*305c0*/  @P2 LDC R5, c[0x0][0x44c] ;  /* 0x00011300ff052b82 */ /* 0x000e220000000800 */
[----:B------:R-:W-:Y:S01]  /*305d0*/  IMAD.MOV.U32 R4, RZ, RZ, R36 ;  /* 0x000000ffff047224 */ /* 0x000fe200078e0024 */
[----:B------:R-:W-:Y:S01]  /*305e0*/  ULDC UR4, c[0x0][0xad4] ;  /* 0x0002b50000047ab9 */ /* 0x000fe20000000800 */
[----:B------:R-:W-:-:S05]  /*305f0*/  IMAD.IADD R7, R17, 0x1, -R13 ;  /* 0x0000000111077824 */ /* 0x000fca00078e0a0d */
[----:B------:R-:W2:Y:S01]  /*30600*/  @P2 LDC R12, c[0x0][0x450] ;  /* 0x00011400ff0c2b82 */ /* 0x000ea20000000800 */
[----:B0-----:R-:W-:-:S05]  /*30610*/  @P2 IMAD.HI.U32 R5, R36, R5, RZ ;  /* 0x0000000524052227 */ /* 0x001fca00078e00ff */
[----:B--2---:R-:W-:-:S05]  /*30620*/  @P2 SHF.R.U32.HI R4, RZ, R12, R5 ;  /* 0x0000000cff042219 */ /* 0x004fca0000011605 */
        /* <DEDUP_REMOVED lines=13> */
.L_x_4050:
[----:B------:R-:W-:-:S13]  /*30700*/  ISETP.NE.AND P0, PT, R3, 0x1, PT ;  /* 0x000000010300780c */ /* 0x000fda0003f05270 */
[----:B------:R-:W0:Y:S02]  /*30710*/  @P0 LDC.64 R4, c[0x0][0xae0] ;  /* 0x0002b800ff040b82 */ /* 0x000e240000000a00 */
[----:B0-----:R-:W-:-:S05]  /*30720*/  @P0 IMAD.HI.U32 R4, R12, R4, RZ ;  /* 0x000000040c040227 */ /* 0x001fca00078e00ff */
[----:B------:R-:W-:-:S07]  /*30730*/  @P0 SHF.R.U32.HI R12, RZ, R5, R4 ;  /* 0x00000005ff0c0219 */ /* 0x000fce0000011604 */
.L_x_4051:
[----:B------:R-:W-:Y:S05]  /*30740*/  BSYNC B0 ;  /* 0x0000000000007941 */ /* 0x000fea0003800000 */
.L_x_4049:
[----:B------:R-:W-:-:S05]  /*30750*/  IMAD R12, R12, R3, RZ ;  /* 0x000000030c0c7224 */ /* 0x000fca00078e02ff */
[----:B------:R-:W-:-:S07]  /*30760*/  VIMNMX R11, R11, R12, !PT ;  /* 0x0000000c0b0b7248 */ /* 0x000fce0007fe0100 */
.L_x_4048:
        /* <DEDUP_REMOVED lines=18> */
[----:B------:R-:W-:-:S05]  /*30890*/  @P0 IADD3 R4, R4, 0x5f, RZ ;  /* 0x0000005f04040810 */ /* 0x000fca0007ffe0ff */
        /* <DEDUP_REMOVED lines=12> */
[----:B------:R0:W2:Y:S02]  /*30960*/  SHFL.IDX PT, R14, R3, RZ, 0x1f ;  /* 0x00001fff030e7589 */ /* 0x0000a400000e0000 */
.L_x_4245:
[----:B--2---:R-:W-:Y:S02]  /*30970*/  ISETP.NE.AND P0, PT, R14, RZ, PT ;  /* 0x000000ff0e00720c */ /* 0x004fe40003f05270 */
[----:B------:R-:W-:-:S11]  /*30980*/  PLOP3.LUT P6, PT, PT, PT, PT, 0x8, 0x0 ;  /* 0x000000000000781c */ /* 0x000fd60003fce170 */
[----:B------:R-:W-:Y:S05]  /*30990*/  @P0 BRA `(.L_x_4055) ;  /* 0x00000000000c0947 */ /* 0x000fea0003800000 */
[----:B------:R-:W-:-:S03]  /*309a0*/  UMOV UR4, 0xffffffff ;  /* 0xffffffff00047882 */ /* 0x000fc60000000000 */
[----:B------:R-:W-:Y:S05]  /*309b0*/  BRA.DIV UR4, `(.L_x_4056) ;  /* 0x0000008204107947 */ /* 0x000fea000b800000 */
[----:B------:R-:W-:-:S13]  /*309c0*/  ELECT P6, URZ, PT ;  /* 0x00000000003f782f */ /* 0x000fda00038c0000 */
.L_x_4055:
[----:B0-----:R-:W2:Y:S01]  /*309d0*/  LDL R3, [R1+0x48c] ;  /* 0x00048c0001037983 */ /* 0x001ea20000100800 */
[----:B------:R-:W-:Y:S01]  /*309e0*/  BSSY B1, `(.L_x_4057) ;  /* 0x0000008000017945 */ /* 0x000fe20003800000 */
[----:B--2---:R-:W-:-:S05]  /*309f0*/  VIADD R3, R3, 0x1 ;  /* 0x0000000103037836 */ /* 0x004fca0000000000 */
[----:B------:R-:W-:-:S04]  /*30a00*/  LEA.HI R6, R3, R3, RZ, 0x1 ;  /* 0x0000000303067211 */ /* 0x000fc800078f08ff */
[----:B------:R-:W-:-:S05]  /*30a10*/  LOP3.LUT R6, R6, 0xfffffffe, RZ, 0xc0, !PT ;  /* 0xfffffffe06067812 */ /* 0x000fca00078ec0ff */
[----:B------:R-:W-:-:S05]  /*30a20*/  IMAD.IADD R6, R3, 0x1, -R6 ;  /* 0x0000000103067824 */ /* 0x000fca00078e0a06 */
[----:B------:R-:W-:-:S04]  /*30a30*/  SHF.L.U32 R6, R6, 0x1f, RZ ;  /* 0x0000001f06067819 */ /* 0x000fc800000006ff */
[----:B------:R-:W0:Y:S02]  /*30a40*/  SYNCS.PHASECHK.TRANS64.TRYWAIT P0, [R23+URZ+0x32420], R6 ;  /* 0x03242006170075a7 */ /* 0x000e24000800017f */
[----:B0-----:R-:W-:Y:S05]  /*30a50*/  @!P0 BRA `(.L_x_4058) ;  /* 0x0000008000088947 */ /* 0x001fea0003800000 */
.L_x_4248:
[----:B------:R-:W-:Y:S05]  /*30a60*/  BSYNC B1 ;  /* 0x0000000000017941 */ /* 0x000fea0003800000 */
.L_x_4057:
[----:B------:R-:W-:Y:S04]  /*30a70*/  BSSY B1, `(.L_x_4059) ;  /* 0x000007b000017945 */ /* 0x000fe80003800000 */
[----:B------:R-:W-:Y:S05]  /*30a80*/  @!P6 BRA `(.L_x_4060) ;  /* 0x0000000400e4e947 */ /* 0x000fea0003800000 */
[----:B------:R-:W2:Y:S01]  /*30a90*/  S2R R3, SR_TID.X ;  /* 0x0000000000037919 */ /* 0x000ea20000002100 */
[----:B0-----:R-:W-:Y:S01]  /*30aa0*/  SHF.L.U32 R6, R28, 0x1f, RZ ;  /* 0x0000001f1c067819 */ /* 0x001fe200000006ff */
[----:B------:R-:W-:Y:S01]  /*30ab0*/  BSSY B2, `(.L_x_4061) ;  /* 0x0000006000027945 */ /* 0x000fe20003800000 */
[----:B--2---:R-:W-:Y:S01]  /*30ac0*/  LOP3.LUT R10, R3, 0x7f, RZ, 0xc0, !PT ;  /* 0x0000007f030a7812 */ /* 0x004fe200078ec0ff */
[----:B------:R-:W-:-:S03]  /*30ad0*/  IMAD R3, R24, 0x8, R23 ;  /* 0x0000000818037824 */ /* 0x000fc600078e0217 */
[----:B------:R-:W-:Y:S01]  /*30ae0*/  ISETP.NE.AND P1, PT, R10, RZ, PT ;  /* 0x000000ff0a00720c */ /* 0x000fe20003f25270 */
[----:B------:R-:W0:Y:S02]  /*30af0*/  SYNCS.PHASECHK.TRANS64.TRYWAIT P0, [R3+URZ+0x324a0], R6 ;  /* 0x0324a006030075a7 */ /* 0x000e24000800017f */
[----:B0-----:R-:W-:Y:S10]  /*30b00*/  @!P0 BRA `(.L_x_4062) ;  /* 0x0000007c00f08947 */ /* 0x001ff40003800000 */
.L_x_4249:
[----:B------:R-:W-:Y:S05]  /*30b10*/  BSYNC B2 ;  /* 0x0000000000027941 */ /* 0x000fea0003800000 */
.L_x_4061:
[----:B------:R-:W-:Y:S04]  /*30b20*/  BSSY B2, `(.L_x_4063) ;  /* 0x0000009000027945 */ /* 0x000fe80003800000 */
[----:B------:R-:W-:Y:S05]  /*30b30*/  @P1 BRA `(.L_x_4064) ;  /* 0x00000000001c1947 */ /* 0x000fea0003800000 */
[----:B------:R-:W2:Y:S02]  /*30b40*/  S2R R10, SR_TID.X ;  /* 0x00000000000a7919 */ /* 0x000ea40000002100 */
[----:B--2---:R-:W-:Y:S01]  /*30b50*/  LOP3.LUT R11, R10, 0x1f, RZ, 0xc0, !PT ;  /* 0x0000001f0a0b7812 */ /* 0x004fe200078ec0ff */
[----:B------:R-:W-:-:S03]  /*30b60*/  IMAD.MOV.U32 R10, RZ, RZ, 0x3000 ;  /* 0x00003000ff0a7424 */ /* 0x000fc600078e00ff */
[----:B------:R-:W-:Y:S01]  /*30b70*/  ISETP.NE.AND P0, PT, R11, RZ, PT ;  /* 0x000000ff0b00720c */ /* 0x000fe20003f05270 */
[----:B------:R2:W-:-:S12]  /*30b80*/  SYNCS.ARRIVE.TRANS64 RZ, [R3+URZ+0x32490], R10 ;  /* 0x0324900a03ff79a7 */ /* 0x0005d8000800003f */
[----:B--2---:R-:W-:Y:S05]  /*30b90*/  @!P0 BRA `(.L_x_4064) ;  /* 0x0000000000048947 */ /* 0x004fea0003800000 */
[----:B------:R-:W-:Y:S01]  /*30ba0*/  BPT.TRAP 0x1 ;  /* 0x000000040000795c */ /* 0x000fe20000300000 */
.L_x_4064:
[----:B------:R-:W-:Y:S05]  /*30bb0*/  BSYNC B2 ;  /* 0x0000000000027941 */ /* 0x000fea0003800000 */
.L_x_4063:
        /* <DEDUP_REMOVED lines=12> */
.L_x_4065:
        /* <DEDUP_REMOVED lines=9> */
[----:B--2---:R-:W-:Y:S05]  /*30d10*/  @P0 BRA.U.ANY `(.L_x_4065) ;  /* 0xfffffffd00d80947 */ /* 0x004fea000393ffff */
[----:B------:R-:W2:Y:S01]  /*30d20*/  SYNCS.PHASECHK.TRANS64.TRYWAIT P0, [R3+URZ+0x324c0], R6 ;  /* 0x0324c006030075a7 */ /* 0x000ea2000800017f */
[----:B------:R-:W-:Y:S04]  /*30d30*/  BSSY B2, `(.L_x_4066) ;  /* 0x0000002000027945 */ /* 0x000fe80003800000 */
[----:B--2---:R-:W-:Y:S05]  /*30d40*/  @!P0 BRA `(.L_x_4067) ;  /* 0x0000007c00748947 */ /* 0x004fea0003800000 */
.L_x_4250:
[----:B------:R-:W-:Y:S05]  /*30d50*/  BSYNC B2 ;  /* 0x0000000000027941 */ /* 0x000fea0003800000 */
.L_x_4066:
[----:B------:R-:W-:Y:S01]  /*30d60*/  BSSY B2, `(.L_x_4068) ;  /* 0x000000b000027945 */ /* 0x000fe20003800000 */
[----:B------:R-:W-:Y:S01]  /*30d70*/  IMAD.MOV.U32 R12, RZ, RZ, 0x0 ;  /* 0x00000000ff0c7424 */ /* 0x000fe200078e00ff */
[----:B-1----:R-:W-:Y:S02]  /*30d80*/  MOV R13, 0x12f00000 ;  /* 0x12f00000000d7802 */ /* 0x002fe40000000f00 */
[----:B------:R-:W-:Y:S05]  /*30d90*/  @P1 BRA `(.L_x_4069) ;  /* 0x00000000001c1947 */ /* 0x000fea0003800000 */
[----:B------:R-:W1:Y:S01]  /*30da0*/  S2R R11, SR_TID.X ;  /* 0x00000000000b7919 */ /* 0x000e620000002100 */
[----:B0-2---:R-:W-:-:S04]  /*30db0*/  IMAD.MOV.U32 R6, RZ, RZ, 0xc000 ;  /* 0x0000c000ff067424 */ /* 0x005fc800078e00ff */
[----:B------:R3:W-:Y:S01]  /*30dc0*/  SYNCS.ARRIVE.TRANS64 RZ, [R3+URZ+0x324b0], R6 ;  /* 0x0324b00603ff79a7 */ /* 0x0007e2000800003f */
[----:B-1----:R-:W-:-:S04]  /*30dd0*/  LOP3.LUT R11, R11, 0x1f, RZ, 0xc0, !PT ;  /* 0x0000001f0b0b7812 */ /* 0x002fc800078ec0ff */
[----:B------:R-:W-:-:S13]  /*30de0*/  ISETP.NE.AND P0, PT, R11, RZ, PT ;  /* 0x000000ff0b00720c */ /* 0x000fda0003f05270 */
[----:B---3--:R-:W-:Y:S05]  /*30df0*/  @!P0 BRA `(.L_x_4069) ;  /* 0x0000000000048947 */ /* 0x008fea0003800000 */
[----:B------:R-:W-:Y:S01]  /*30e00*/  BPT.TRAP 0x1 ;  /* 0x000000040000795c */ /* 0x000fe20000300000 */
.L_x_4069:
[----:B------:R-:W-:Y:S05]  /*30e10*/  BSYNC B2 ;  /* 0x0000000000027941 */ /* 0x000fea0003800000 */
.L_x_4068:
[----:B------:R-:W-:Y:S01]  /*30e20*/  R2UR UR10, R14 ;  /* 0x000000000e0a72ca */ /* 0x000fe200000e0000 */
[----:B0-2---:R-:W-:Y:S01]  /*30e30*/  IMAD R6, R24, 0xc000, R23 ;  /* 0x0000c00018067824 */ /* 0x005fe200078e0217 */
[----:B------:R-:W-:Y:S01]  /*30e40*/  R2UR UR6, R12 ;  /* 0x000000000c0672ca */ /* 0x000fe200000e0000 */
[----:B------:R-:W-:Y:S01]  /*30e50*/  UIADD3 UR4, UP0, UR42, 0x670, URZ ;  /* 0x000006702a047890 */ /* 0x000fe2000ff1e03f */
[----:B------:R-:W-:Y:S01]  /*30e60*/  R2UR UR7, R13 ;  /* 0x000000000d0772ca */ /* 0x000fe200000e0000 */
[----:B------:R-:W-:Y:S01]  /*30e70*/  VIADD R3, R3, 0x324b0 ;  /* 0x000324b003037836 */ /* 0x000fe20000000000 */
[----:B------:R-:W-:Y:S01]  /*30e80*/  PLOP3.LUT P0, PT, PT, PT, PT, 0x80, 0x0 ;  /* 0x000000000000781c */ /* 0x000fe20003f0f070 */
[----:B------:R-:W-:Y:S01]  /*30e90*/  VIADD R11, R6, 0x400 ;  /* 0x00000400060b7836 */ /* 0x000fe20000000000 */
[----:B------:R-:W-:-:S12]  /*30ea0*/  UIADD3.X UR5, URZ, UR43, URZ, UP0, !UPT ;  /* 0x0000002b3f057290 */ /* 0x000fd800087fe43f */
.L_x_4070:
        /* <DEDUP_REMOVED lines=15> */
.L_x_4071:
        /* <DEDUP_REMOVED lines=15> */
.L_x_4072:
        /* <DEDUP_REMOVED lines=15> */
.L_x_4073:
        /* <DEDUP_REMOVED lines=10> */
.L_x_4060:
[----:B------:R-:W-:Y:S05]  /*31220*/  BSYNC B1 ;  /* 0x0000000000017941 */ /* 0x000fea0003800000 */
.L_x_4059:
        /* <DEDUP_REMOVED lines=9> */
.L_x_4089:
[----:B------:R-:W-:Y:S05]  /*312c0*/  YIELD ;  /* 0x0000000000007946 */ /* 0x000fea0003800000 */
[----:B------:R-:W-:Y:S04]  /*312d0*/  BSSY B1, `(.L_x_4074) ;  /* 0x000007a000017945 */ /* 0x000fe80003800000 */
[----:B------:R-:W-:Y:S05]  /*312e0*/  @!P6 BRA `(.L_x_4075) ;  /* 0x0000000400e0e947 */ /* 0x000fea0003800000 */
[----:B------:R-:W2:Y:S01]  /*312f0*/  S2R R2, SR_TID.X ;  /* 0x0000000000027919 */ /* 0x000ea20000002100 */
[----:B------:R-:W-:Y:S01]  /*31300*/  IMAD R10, R24, 0x8, R23 ;  /* 0x00000008180a7824 */ /* 0x000fe200078e0217 */
[----:B------:R-:W-:Y:S01]  /*31310*/  BSSY B2, `(.L_x_4076) ;  /* 0x0000006000027945 */ /* 0x000fe20003800000 */
[----:B--2---:R-:W-:Y:S02]  /*31320*/  LOP3.LUT R3, R2, 0x7f, RZ, 0xc0, !PT ;  /* 0x0000007f02037812 */ /* 0x004fe400078ec0ff */
[----:B------:R-:W-:Y:S02]  /*31330*/  SHF.L.U32 R2, R28, 0x1f, RZ ;  /* 0x0000001f1c027819 */ /* 0x000fe400000006ff */
[----:B------:R-:W-:Y:S02]  /*31340*/  ISETP.NE.AND P2, PT, R3, RZ, PT ;  /* 0x000000ff0300720c */ /* 0x000fe40003f45270 */
[----:B------:R-:W2:Y:S02]  /*31350*/  SYNCS.PHASECHK.TRANS64.TRYWAIT P1, [R10+URZ+0x324a0], R2 ;  /* 0x0324a0020a0075a7 */ /* 0x000ea4000802017f */
[----:B--2---:R-:W-:Y:S09]  /*31360*/  @!P1 BRA `(.L_x_4077) ;  /* 0x0000007800009947 */ /* 0x004ff20003800000 */
.L_x_4251:
[----:B------:R-:W-:Y:S05]  /*31370*/  BSYNC B2 ;  /* 0x0000000000027941 */ /* 0x000fea0003800000 */
.L_x_4076:
[----:B------:R-:W-:Y:S04]  /*31380*/  BSSY B2, `(.L_x_4078) ;  /* 0x0000009000027945 */ /* 0x000fe80003800000 */
[----:B------:R-:W-:Y:S05]  /*31390*/  @P2 BRA `(.L_x_4079) ;  /* 0x00000000001c2947 */ /* 0x000fea0003800000 */
[----:B------:R-:W0:Y:S02]  /*313a0*/  S2R R3, SR_TID.X ;  /* 0x0000000000037919 */ /* 0x000e240000002100 */
[----:B0-----:R-:W-:Y:S01]  /*313b0*/  LOP3.LUT R6, R3, 0x1f, RZ, 0xc0, !PT ;  /* 0x0000001f03067812 */ /* 0x001fe200078ec0ff */
[----:B------:R-:W-:-:S03]  /*313c0*/  IMAD.MOV.U32 R3, RZ, RZ, 0x3000 ;  /* 0x00003000ff037424 */ /* 0x000fc600078e00ff */
[----:B------:R-:W-:Y:S01]  /*313d0*/  ISETP.NE.AND P1, PT, R6, RZ, PT ;  /* 0x000000ff0600720c */ /* 0x000fe20003f25270 */
[----:B------:R3:W-:-:S12]  /*313e0*/  SYNCS.ARRIVE.TRANS64 RZ, [R10+URZ+0x32490], R3 ;  /* 0x032490030aff79a7 */ /* 0x0007d8000800003f */
[----:B---3--:R-:W-:Y:S05]  /*313f0*/  @!P1 BRA `(.L_x_4079) ;  /* 0x0000000000049947 */ /* 0x008fea0003800000 */
[----:B------:R-:W-:Y:S01]  /*31400*/  BPT.TRAP 0x1 ;  /* 0x000000040000795c */ /* 0x000fe20000300000 */
.L_x_4079:
[----:B------:R-:W-:Y:S05]  /*31410*/  BSYNC B2 ;  /* 0x0000000000027941 */ /* 0x000fea0003800000 */
.L_x_4078:
[----:B0-----:R-:W-:Y:S01]  /*31420*/  MOV R6, RZ ;  /* 0x000000ff00067202 */ /* 0x001fe20000000f00 */
[----:B------:R-:W-:Y:S01]  /*31430*/  IMAD R3, R24, 0x3000, R23 ;  /* 0x0000300018037824 */ /* 0x000fe200078e0217 */
[----:B------:R-:W-:Y:S01]  /*31440*/  UIADD3 UR4, UP0, UR42, 0x570, URZ ;  /* 0x000005702a047890 */ /* 0x000fe2000ff1e03f */
[----:B------:R-:W-:Y:S01]  /*31450*/  PLOP3.LUT P1, PT, PT, PT, PT, 0x80, 0x0 ;  /* 0x000000000000781c */ /* 0x000fe20003f2f070 */
[----:B------:R-:W-:Y:S01]  /*31460*/  IMAD R12, R11, 0x60, R0 ;  /* 0x000000600b0c7824 */ /* 0x000fe200078e0200 */
[----:B------:R-:W-:Y:S01]  /*31470*/  R2UR UR10, R6 ;  /* 0x00000000060a72ca */ /* 0x000fe200000e0000 */
[----:B------:R-:W-:Y:S01]  /*31480*/  VIADD R3, R3, 0x1c400 ;  /* 0x0001c40003037836 */ /* 0x000fe20000000000 */
[----:B------:R-:W-:Y:S01]  /*31490*/  UIADD3.X UR5, URZ, UR43, URZ, UP0, !UPT ;  /* 0x0000002b3f057290 */ /* 0x000fe200087fe43f */
[----:B-1----:R-:W-:Y:S01]  /*314a0*/  VIADD R13, R10, 0x32490 ;  /* 0x000324900a0d7836 */ /* 0x002fe20000000000 */
[----:B------:R-:W-:Y:S01]  /*314b0*/  UMOV UR6, 0x0 ;  /* 0x0000000000067882 */ /* 0x000fe20000000000 */
[----:B------:R-:W-:-:S10]  /*314c0*/  UMOV UR7, 0x12f00000 ;  /* 0x12f0000000077882 */ /* 0x000fd40000000000 */
.L_x_4080:
        /* <DEDUP_REMOVED lines=10> */
[----:B------:R-:W0:Y:S01]  /*31570*/  SYNCS.PHASECHK.TRANS64.TRYWAIT P1, [R10+URZ+0x324c0], R2 ;  /* 0x0324c0020a0075a7 */ /* 0x000e22000802017f */
[----:B------:R-:W-:Y:S04]  /*31580*/  BSSY B2, `(.L_x_4081) ;  /* 0x0000002000027945 */ /* 0x000fe80003800000 */
[----:B0-----:R-:W-:Y:S05]  /*31590*/  @!P1 BRA `(.L_x_4082) ;  /* 0x0000007400889947 */ /* 0x001fea0003800000 */
.L_x_4252:
[----:B------:R-:W-:Y:S05]  /*315a0*/  BSYNC B2 ;  /* 0x0000000000027941 */ /* 0x000fea0003800000 */
.L_x_4081:
[----:B------:R-:W-:Y:S01]  /*315b0*/  BSSY B2, `(.L_x_4083) ;  /* 0x000000b000027945 */ /* 0x000fe20003800000 */
[----:B0-2---:R-:W-:Y:S02]  /*315c0*/  IMAD.MOV.U32 R2, RZ, RZ, 0x0 ;  /* 0x00000000ff027424 */ /* 0x005fe400078e00ff */
[----:B------:R-:W-:Y:S01]  /*315d0*/  IMAD.MOV.U32 R3, RZ, RZ, 0x12f00000 ;  /* 0x12f00000ff037424 */ /* 0x000fe200078e00ff */
[----:B------:R-:W-:Y:S06]  /*315e0*/  @P2 BRA `(.L_x_4084) ;  /* 0x00000000001c2947 */ /* 0x000fec0003800000 */
[----:B------:R-:W0:Y:S02]  /*315f0*/  S2R R13, SR_TID.X ;  /* 0x00000000000d7919 */ /* 0x000e240000002100 */
[----:B0-----:R-:W-:Y:S01]  /*31600*/  LOP3.LUT R14, R13, 0x1f, RZ, 0xc0, !PT ;  /* 0x0000001f0d0e7812 */ /* 0x001fe200078ec0ff */
[----:B------:R-:W-:-:S03]  /*31610*/  IMAD.MOV.U32 R13, RZ, RZ, 0xc000 ;  /* 0x0000c000ff0d7424 */ /* 0x000fc600078e00ff */
[----:B------:R-:W-:Y:S01]  /*31620*/  ISETP.NE.AND P1, PT, R14, RZ, PT ;  /* 0x000000ff0e00720c */ /* 0x000fe20003f25270 */
[----:B------:R0:W-:-:S12]  /*31630*/  SYNCS.ARRIVE.TRANS64 RZ, [R10+URZ+0x324b0], R13 ;  /* 0x0324b00d0aff79a7 */ /* 0x0001d8000800003f */
[----:B0-----:R-:W-:Y:S05]  /*31640*/  @!P1 BRA `(.L_x_4084) ;  /* 0x0000000000049947 */ /* 0x001fea0003800000 */
[----:B------:R-:W-:Y:S01]  /*31650*/  BPT.TRAP 0x1 ;  /* 0x000000040000795c */ /* 0x000fe20000300000 */
.L_x_4084:
[----:B------:R-:W-:Y:S05]  /*31660*/  BSYNC B2 ;  /* 0x0000000000027941 */ /* 0x000fea0003800000 */
.L_x_4083:
        /* <DEDUP_REMOVED lines=9> */
.L_x_4085:
        /* <DEDUP_REMOVED lines=15> */
.L_x_4086:
        /* <DEDUP_REMOVED lines=15> */
.L_x_4087:
        /* <DEDUP_REMOVED lines=15> */
.L_x_4088:
        /* <DEDUP_REMOVED lines=10> */
.L_x_4075:
[----:B------:R-:W-:Y:S05]  /*31a70*/  BSYNC B1 ;  /* 0x0000000000017941 */ /* 0x000fea0003800000 */
.L_x_4074:
        /* <DEDUP_REMOVED lines=8> */
.L_x_4053:
[----:B------:R-:W-:Y:S05]  /*31b00*/  BSYNC B0 ;  /* 0x0000000000007941 */ /* 0x000fea0003800000 */
.L_x_4052:
[----:B------:R-:W2:Y:S01]  /*31b10*/  LDC R0, c[0x0][0x448] ;  /* 0x00011200ff007b82 */ /* 0x000ea20000000800 */
[----:B------:R-:W-:Y:S01]  /*31b20*/  VIADD R5, R36, 0x7f ;  /* 0x0000007f24057836 */ /* 0x000fe20000000000 */
[----:B------:R-:W-:Y:S06]  /*31b30*/  @!P0 WARPSYNC.ALL ;  /* 0x0000000000008948 */ /* 0x000fec0003800000 */
[----:B------:R-:W3:Y:S08]  /*31b40*/  LDC.64 R2, c[0x0][0xad8] ;  /* 0x0002b600ff027b82 */ /* 0x000ef00000000a00 */
[----:B------:R-:W-:Y:S01]  /*31b50*/  @!P0 BAR.SYNC.DEFER_BLOCKING 0xc, 0x180 ;  /* 0x0306000000008b1d */ /* 0x000fe20000010000 */
[----:B--2---:R-:W-:-:S02]  /*31b60*/  ISETP.NE.AND P1, PT, R0, 0x1, PT ;  /* 0x000000010000780c */ /* 0x004fc40003f25270 */
[----:B---3--:R-:W-:-:S11]  /*31b70*/  ISETP.GE.AND P2, PT, R3, 0x1, PT ;  /* 0x000000010300780c */ /* 0x008fd60003f46270 */
[----:B------:R-:W2:Y:S08]  /*31b80*/  @P1 LDC R0, c[0x0][0x44c] ;  /* 0x00011300ff001b82 */ /* 0x000eb00000000800 */
[----:B------:R-:W3:Y:S01]  /*31b90*/  @P1 LDC R11, c[0x0][0x450] ;  /* 0x00011400ff0b1b82 */ /* 0x000ee20000000800 */
[----:B--2---:R-:W-:-:S05]  /*31ba0*/  @P1 IMAD.HI.U32 R0, R5, R0, RZ ;  /* 0x0000000005001227 */ /* 0x004fca00078e00ff */
[----:B---3--:R-:W-:-:S05]  /*31bb0*/  @P1 SHF.R.U32.HI R5, RZ, R11, R0 ;  /* 0x0000000bff051219 */ /* 0x008fca0000011600 */
        /* <DEDUP_REMOVED lines=9> */
[----:B------:R-:W2:Y:S02]  /*31c50*/  @P0 LDC.64 R4, c[0x0][0xae0] ;  /* 0x0002b800ff040b82 */ /* 0x000ea40000000a00 */
[----:B--2---:R-:W-:-:S05]  /*31c60*/  @P0 IMAD.HI.U32 R4, R11, R4, RZ ;  /* 0x000000040b040227 */ /* 0x004fca00078e00ff */
[----:B------:R-:W-:-:S04]  /*31c70*/  @P0 SHF.R.U32.HI R11, RZ, R5, R4 ;  /* 0x00000005ff0b0219 */ /* 0x000fc80000011604 */
[----:B------:R-:W-:Y:S01]  /*31c80*/  LOP3.LUT R0, RZ, R11, RZ, 0x33, !PT ;  /* 0x0000000bff007212 */ /* 0x000fe200078e33ff */
[----:B------:R-:W-:Y:S06]  /*31c90*/  BRA `(.L_x_4093) ;  /* 0x0000000000107947 */ /* 0x000fec0003800000 */
.L_x_4092:
[----:B------:R-:W-:-:S13]  /*31ca0*/  ISETP.NE.AND P0, PT, R3, 0x1, PT ;  /* 0x000000010300780c */ /* 0x000fda0003f05270 */
[----:B------:R-:W2:Y:S02]  /*31cb0*/  @P0 LDC.64 R4, c[0x0][0xae0] ;  /* 0x0002b800ff040b82 */ /* 0x000ea40000000a00 */
[----:B--2---:R-:W-:-:S05]  /*31cc0*/  @P0 IMAD.HI.U32 R4, R0, R4, RZ ;  /* 0x0000000400040227 */ /* 0x004fca00078e00ff */
[----:B------:R-:W-:-:S07]  /*31cd0*/  @P0 SHF.R.U32.HI R0, RZ, R5, R4 ;  /* 0x00000005ff000219 */ /* 0x000fce0000011604 */
.L_x_4093:
[----:B------:R-:W-:Y:S05]  /*31ce0*/  BSYNC B0 ;  /* 0x0000000000007941 */ /* 0x000fea0003800000 */
.L_x_4091:
[----:B------:R-:W-:-:S05]  /*31cf0*/  IMAD R5, R0, R3, R3 ;  /* 0x0000000300057224 */ /* 0x000fca00078e0203 */
[----:B------:R-:W-:-:S07]  /*31d00*/  VIMNMX R2, R2, R5, PT ;  /* 0x0000000502027248 */ /* 0x000fce0003fe0100 */
.L_x_4090:
[----:B------:R-:W2:Y:S01]  /*31d10*/  @P1 LDC R5, c[0x0][0x44c] ;  /* 0x00011300ff051b82 */ /* 0x000ea20000000800 */
[----:B------:R-:W-:Y:S01]  /*31d20*/  VIADD R2, R2, 0x5f ;  /* 0x0000005f02027836 */ /* 0x000fe20000000000 */
[----:B------:R-:W-:Y:S01]  /*31d30*/  ULDC UR4, c[0x0][0xad4] ;  /* 0x0002b50000047ab9 */ /* 0x000fe20000000800 */
[----:B------:R-:W-:Y:S02]  /*31d40*/  IMAD.MOV.U32 R0, RZ, RZ, R36 ;  /* 0x000000ffff007224 */ /* 0x000fe400078e0024 */
[----:B------:R-:W-:-:S03]  /*31d50*/  IMAD.HI R2, R2, 0x2aaaaaab, RZ ;  /* 0x2aaaaaab02027827 */ /* 0x000fc600078e02ff */
[----:B------:R-:W3:Y:S01]  /*31d60*/  @P1 LDC R4, c[0x0][0x450] ;  /* 0x00011400ff041b82 */ /* 0x000ee20000000800 */
[----:B--2---:R-:W-:-:S05]  /*31d70*/  @P1 IMAD.HI.U32 R5, R36, R5, RZ ;  /* 0x0000000524051227 */ /* 0x004fca00078e00ff */
[----:B---3--:R-:W-:Y:S02]  /*31d80*/  @P1 SHF.R.U32.HI R0, RZ, R4, R5 ;  /* 0x00000004ff001219 */ /* 0x008fe40000011605 */
        /* <DEDUP_REMOVED lines=12> */
[----:B------:R-:W3:Y:S02]  /*31e50*/  @P0 LDC.64 R4, c[0x0][0xae0] ;  /* 0x0002b800ff040b82 */ /* 0x000ee40000000a00 */
[----:B---3--:R-:W-:-:S05]  /*31e60*/  @P0 IMAD.HI.U32 R4, R7, R4, RZ ;  /* 0x0000000407040227 */ /* 0x008fca00078e00ff */
[----:B------:R-:W-:-:S04]  /*31e70*/  @P0 SHF.R.U32.HI R7, RZ, R5, R4 ;  /* 0x00000005ff070219 */ /* 0x000fc80000011604 */
[----:B------:R-:W-:Y:S01]  /*31e80*/  LOP3.LUT R7, RZ, R7, RZ, 0x33, !PT ;  /* 0x00000007ff077212 */ /* 0x000fe200078e33ff */
[----:B------:R-:W-:Y:S06]  /*31e90*/  BRA `(.L_x_4097) ;  /* 0x0000000000107947 */ /* 0x000fec0003800000 */
.L_x_4096:
[----:B------:R-:W-:-:S13]  /*31ea0*/  ISETP.NE.AND P0, PT, R3, 0x1, PT ;  /* 0x000000010300780c */ /* 0x000fda0003f05270 */
[----:B------:R-:W3:Y:S02]  /*31eb0*/  @P0 LDC.64 R4, c[0x0][0xae0] ;  /* 0x0002b800ff040b82 */ /* 0x000ee40000000a00 */
[----:B---3--:R-:W-:-:S05]  /*31ec0*/  @P0 IMAD.HI.U32 R4, R7, R4, RZ ;  /* 0x0000000407040227 */ /* 0x008fca00078e00ff */
[----:B------:R-:W-:-:S07]  /*31ed0*/  @P0 SHF.R.U32.HI R7, RZ, R5, R4 ;  /* 0x00000005ff070219 */ /* 0x000fce0000011604 */
.L_x_4097:
[----:B------:R-:W-:Y:S05]  /*31ee0*/  BSYNC B0 ;  /* 0x0000000000007941 */ /* 0x000fea0003800000 */
.L_x_4095:
[----:B------:R-:W-:-:S05]  /*31ef0*/  IMAD R3, R7, R3, RZ ;  /* 0x0000000307037224 */ /* 0x000fca00078e02ff */
[----:B------:R-:W-:-:S07]  /*31f00*/  VIMNMX R0, R0, R3, !PT ;  /* 0x0000000300007248 */ /* 0x000fce0007fe0100 */
.L_x_4094:
[----:B------:R-:W-:Y:S01]  /*31f10*/  IMAD.HI R0, R0, 0x2aaaaaab, RZ ;  /* 0x2aaaaaab00007827 */ /* 0x000fe200078e02ff */
[----:B------:R-:W-:Y:S04]  /*31f20*/  BSSY B7, `(.L_x_4098) ;  /* 0x000041c000077945 */ /* 0x000fe80003800000 */
[----:B------:R-:W-:-:S04]  /*31f30*/  SHF.R.U32.HI R3, RZ, 0x1f, R0 ;  /* 0x0000001fff037819 */ /* 0x000fc80000011600 */
[----:B------:R-:W-:-:S04]  /*31f40*/  LEA.HI.SX32 R3, R0, R3, 0x1c ;  /* 0x0000000300037211 */ /* 0x000fc800078fe2ff */
[----:B------:R-:W-:-:S04]  /*31f50*/  VIMNMX R34, RZ, R3, !PT ;  /* 0x00000003ff227248 */ /* 0x000fc80007fe0100 */
[----:B------:R-:W-:-:S13]  /*31f60*/  ISETP.GT.AND P0, PT, R31, R34, PT ;  /* 0x000000221f00720c */ /* 0x000fda0003f04270 */
[----:B------:R-:W-:Y:S05]  /*31f70*/  @P0 BRA `(.L_x_4099) ;  /* 0x0000000000440947 */ /* 0x000fea0003800000 */
[----:B------:R-:W3:Y:S02]  /*31f80*/  S2R R2, SR_TID.X ;  /* 0x0000000000027919 */ /* 0x000ee40000002100 */
        /* <DEDUP_REMOVED lines=14> */
[----:B----4-:R-:W-:Y:S01]  /*32070*/  IADD3 R16, R0, UR39, R7 ;  /* 0x0000002700107c10 */ /* 0x010fe2000fffe007 */
[----:B------:R-:W-:Y:S06]  /*32080*/  BRA `(.L_x_4100) ;  /* 0x0000004000147947 */ /* 0x000fec0003800000 */
.L_x_4099:
        /* <DEDUP_REMOVED lines=8> */
[----:B------:R-:W-:Y:S02]  /*32110*/  IMAD.U32 R4, RZ, RZ, UR6 ;  /* 0x00000006ff047e24 */ /* 0x000fe4000f8e00ff */
[----:B------:R-:W3:Y:S01]  /*32120*/  LDC.64 R2, c[0x4][R2] ;  /* 0x0100000002027b82 */ /* 0x000ee20000000a00 */
[----:B------:R-:W-:Y:S02]  /*32130*/  IMAD.U32 R5, RZ, RZ, UR7 ;  /* 0x00000007ff057e24 */ /* 0x000fe4000f8e00ff */
[----:B0-----:R-:W-:Y:S02]  /*32140*/  IMAD.U32 R6, RZ, RZ, UR8 ;  /* 0x00000008ff067e24 */ /* 0x001fe4000f8e00ff */
[----:B------:R-:W-:-:S02]  /*32150*/  IMAD.U32 R7, RZ, RZ, UR9 ;  /* 0x00000009ff077e24 */ /* 0x000fc4000f8e00ff */
[----:B------:R-:W-:Y:S02]  /*32160*/  IMAD.U32 R10, RZ, RZ, UR4 ;  /* 0x00000004ff0a7e24 */ /* 0x000fe4000f8e00ff */
[----:B------:R-:W-:Y:S02]  /*32170*/  IMAD.U32 R11, RZ, RZ, UR5 ;  /* 0x00000005ff0b7e24 */ /* 0x000fe4000f8e00ff */
[----:B------:R-:W-:Y:S02]  /*32180*/  IMAD.MOV.U32 R8, RZ, RZ, 0x70 ;  /* 0x00000070ff087424 */ /* 0x000fe400078e00ff */
[----:B------:R-:W-:Y:S02]  /*32190*/  IMAD.MOV.U32 R12, RZ, RZ, 0x1 ;  /* 0x00000001ff0c7424 */ /* 0x000fe400078e00ff */
[----:B-1----:R-:W-:-:S07]  /*321a0*/  IMAD.MOV.U32 R13, RZ, RZ, RZ ;  /* 0x000000ffff0d7224 */ /* 0x002fce00078e00ff */
[----:B------:R-:W-:-:S07]  /*321b0*/  LEPC R20, `(.L_x_4102) ;  /* 0x000000001014794e */ /* 0x000fce0000000000 */
[----:B--23--:R-:W-:Y:S05]  /*321c0*/  CALL.ABS.NOINC R2 ;  /* 0x0000000002007343 */ /* 0x00cfea0003c00000 */
.L_x_4102:
[----:B------:R-:W-:Y:S05]  /*321d0*/  BSYNC B6 ;  /* 0x0000000000067941 */ /* 0x000fea0003800000 */
.L_x_4101:
        /* <DEDUP_REMOVED lines=8> */
[----:B------:R3:W4:Y:S01]  /*32260*/  LDC.64 R2, c[0x4][R29] ;  /* 0x010000001d027b82 */ /* 0x0007220000000a00 */
[----:B------:R-:W-:Y:S01]  /*32270*/  MOV R4, UR6 ;  /* 0x0000000600047c02 */ /* 0x000fe20008000f00 */
[----:B------:R-:W-:Y:S02]  /*32280*/  IMAD.U32 R5, RZ, RZ, UR7 ;  /* 0x00000007ff057e24 */ /* 0x000fe4000f8e00ff */
[----:B0-----:R-:W-:Y:S02]  /*32290*/  IMAD.U32 R6, RZ, RZ, UR8 ;  /* 0x00000008ff067e24 */ /* 0x001fe4000f8e00ff */
[----:B------:R-:W-:-:S02]  /*322a0*/  IMAD.U32 R7, RZ, RZ, UR9 ;  /* 0x00000009ff077e24 */ /* 0x000fc4000f8e00ff */
[----:B------:R-:W-:Y:S02]  /*322b0*/  IMAD.U32 R10, RZ, RZ, UR4 ;  /* 0x00000004ff0a7e24 */ /* 0x000fe4000f8e00ff */
[----:B------:R-:W-:Y:S02]  /*322c0*/  IMAD.U32 R11, RZ, RZ, UR5 ;  /* 0x00000005ff0b7e24 */ /* 0x000fe4000f8e00ff */
[----:B------:R-:W-:Y:S02]  /*322d0*/  IMAD.MOV.U32 R8, RZ, RZ, 0x70 ;  /* 0x00000070ff087424 */ /* 0x000fe400078e00ff */
[----:B------:R-:W-:Y:S02]  /*322e0*/  IMAD.MOV.U32 R12, RZ, RZ, 0x1 ;  /* 0x00000001ff0c7424 */ /* 0x000fe400078e00ff */
[----:B-1-3--:R-:W-:-:S07]  /*322f0*/  IMAD.MOV.U32 R13, RZ, RZ, RZ ;  /* 0x000000ffff0d7224 */ /* 0x00afce00078e00ff */
[----:B------:R-:W-:-:S07]  /*32300*/  LEPC R20, `(.L_x_4105) ;  /* 0x000000001014794e */ /* 0x000fce0000000000 */
[----:B--2-4-:R-:W-:Y:S05]  /*32310*/  CALL.ABS.NOINC R2 ;  /* 0x0000000002007343 */ /* 0x014fea0003c00000 */
.L_x_4105:
        /* <DEDUP_REMOVED lines=15> */
.L_x_4104:
[----:B------:R-:W-:Y:S05]  /*32410*/  BSYNC B6 ;  /* 0x0000000000067941 */ /* 0x000fea0003800000 */
.L_x_4103:
[----:B------:R-:W-:Y:S01]  /*32420*/  ULDC.64 UR4, c[0x0][0xaf0] ;  /* 0x0002bc0000047ab9 */ /* 0x000fe20000000a00 */
[----:B------:R-:W-:Y:S01]  /*32430*/  IMAD.MOV.U32 R30, RZ, RZ, R19 ;  /* 0x000000ffff1e7224 */ /* 0x000fe200078e0013 */
[----:B------:R-:W-:Y:S01]  /*32440*/  ISETP.NE.U32.AND P0, PT, RZ, UR4, PT ;  /* 0x00000004ff007c0c */ /* 0x000fe2000bf05070 */
[----:B------:R-:W3:Y:S01]  /*32450*/  S2R R20, SR_TID.X ;  /* 0x0000000000147919 */ /* 0x000ee20000002100 */
[----:B------:R-:W4:Y:S01]  /*32460*/  LDC R10, c[0x0][0x430] ;  /* 0x00010c00ff0a7b82 */ /* 0x000f220000000800 */
[----:B------:R-:W-:Y:S01]  /*32470*/  VIADD R0, R31, 0xffffffff ;  /* 0xffffffff1f007836 */ /* 0x000fe20000000000 */
[----:B------:R-:W-:Y:S01]  /*32480*/  ISETP.NE.AND.EX P0, PT, RZ, UR5, PT, P0 ;  /* 0x00000005ff007c0c */ /* 0x000fe2000bf05300 */
[----:B------:R-:W-:Y:S01]  /*32490*/  IMAD.MOV.U32 R11, RZ, RZ, RZ ;  /* 0x000000ffff0b7224 */ /* 0x000fe200078e00ff */
[----:B------:R-:W-:Y:S01]  /*324a0*/  LOP3.LUT R22, R22, 0xffffffdf, RZ, 0xc0, !PT ;  /* 0xffffffdf16167812 */ /* 0x000fe200078ec0ff */
[----:B------:R-:W-:-:S10]  /*324b0*/  ULDC UR4, c[0x0][0x320] ;  /* 0x0000c80000047ab9 */ /* 0x000fd40000000800 */
[----:B------:R-:W5:Y:S01]  /*324c0*/  @P0 LDC.64 R2, c[0x0][0xaf0] ;  /* 0x0002bc00ff020b82 */ /* 0x000f620000000a00 */
[----:B---3--:R-:W-:Y:S01]  /*324d0*/  LOP3.LUT R21, R20, 0x7f, RZ, 0xc0, !PT ;  /* 0x0000007f14157812 */ /* 0x008fe200078ec0ff */
[----:B-----5:R-:W-:-:S05]  /*324e0*/  @P0 IMAD.WIDE R2, R19, 0x4, R2 ;  /* 0x0000000413020825 */ /* 0x020fca00078e0202 */
[----:B------:R3:W5:Y:S01]  /*324f0*/  @P0 LDG.E R30, desc[UR44][R2.64] ;  /* 0x0000002c021e0981 */ /* 0x000762000c1e1900 */
[----:B----4-:R-:W-:Y:S01]  /*32500*/  ISETP.NE.AND P1, PT, R10, 0x1, PT ;  /* 0x000000010a00780c */ /* 0x010fe20003f25270 */
[----:B------:R-:W-:Y:S01]  /*32510*/  IMAD.SHL.U32 R20, R20, 0x10, RZ ;  /* 0x0000001014147824 */ /* 0x000fe200078e00ff */
[----:B------:R-:W-:-:S04]  /*32520*/  SHF.R.U32.HI R21, RZ, 0x3, R21 ;  /* 0x00000003ff157819 */ /* 0x000fc80000011615 */
[----:B------:R-:W-:-:S05]  /*32530*/  LOP3.LUT R20, R21, 0x70, R20, 0xf8, !PT ;  /* 0x0000007015147812 */ /* 0x000fca00078ef814 */
[----:B------:R-:W-:Y:S02]  /*32540*/  IMAD R8, R0, 0x60, R20 ;  /* 0x0000006000087824 */ /* 0x000fe400078e0214 */
[----:B------:R-:W4:Y:S03]  /*32550*/  @P1 LDC R5, c[0x0][0x434] ;  /* 0x00010d00ff051b82 */ /* 0x000f260000000800 */
[C---:B------:R-:W-:Y:S01]  /*32560*/  ISETP.GE.AND P0, PT, R8.reuse, R17, PT ;  /* 0x000000110800720c */ /* 0x040fe20003f06270 */
[----:B------:R-:W-:-:S03]  /*32570*/  IMAD.IADD R8, R8, 0x1, R33 ;  /* 0x0000000108087824 */ /* 0x000fc600078e0221 */
[----:B------:R-:W-:Y:S01]  /*32580*/  ISETP.GT.U32.OR P0, PT, R20, 0x5f, P0 ;  /* 0x0000005f1400780c */ /* 0x000fe20000704470 */
[----:B------:R-:W0:Y:S01]  /*32590*/  @P1 LDC R7, c[0x0][0x438] ;  /* 0x00010e00ff071b82 */ /* 0x000e220000000800 */
[----:B------:R-:W-:-:S11]  /*325a0*/  MOV R9, R8 ;  /* 0x0000000800097202 */ /* 0x000fd60000000f00 */
[----:B---3--:R-:W3:Y:S01]  /*325b0*/  @!P0 LDC.64 R2, c[0x0][0x428] ;  /* 0x00010a00ff028b82 */ /* 0x008ee20000000a00 */
[----:B----4-:R-:W-:-:S05]  /*325c0*/  @P1 IMAD.HI.U32 R4, R8, R5, RZ ;  /* 0x0000000508041227 */ /* 0x010fca00078e00ff */
[----:B0-----:R-:W-:Y:S02]  /*325d0*/  @P1 SHF.R.U32.HI R9, RZ, R7, R4 ;  /* 0x00000007ff091219 */ /* 0x001fe40000011604 */
[----:B------:R-:W0:Y:S02]  /*325e0*/  @!P0 LDC.64 R4, c[0x0][0x418] ;  /* 0x00010600ff048b82 */ /* 0x000e240000000a00 */
[--C-:B------:R-:W-:Y:S01]  /*325f0*/  @!P0 SHF.R.S32.HI R7, RZ, 0x1f, R9.reuse ;  /* 0x0000001fff078819 */ /* 0x100fe20000011409 */
[----:B------:R-:W-:Y:S01]  /*32600*/  @!P0 IMAD.MOV.U32 R6, RZ, RZ, R9 ;  /* 0x000000ffff068224 */ /* 0x000fe200078e0009 */
[----:B-----5:R-:W-:-:S03]  /*32610*/  SHF.R.S32.HI R35, RZ, 0x1f, R30 ;  /* 0x0000001fff237819 */ /* 0x020fc6000001141e */
[----:B---3--:R-:W-:-:S04]  /*32620*/  @!P0 IMAD.WIDE.U32 R6, R30, R2, R6 ;  /* 0x000000021e068225 */ /* 0x008fc800078e0006 */
[----:B------:R-:W-:Y:S01]  /*32630*/  @!P0 IMAD R2, R35, R2, RZ ;  /* 0x0000000223028224 */ /* 0x000fe200078e02ff */
[----:B0-----:R-:W-:-:S03]  /*32640*/  @!P0 LEA R4, P1, R6, R4, 0x2 ;  /* 0x0000000406048211 */ /* 0x001fc600078210ff */
[----:B------:R-:W-:-:S04]  /*32650*/  @!P0 IMAD R3, R30, R3, R2 ;  /* 0x000000031e038224 */ /* 0x000fc800078e0202 */
[----:B------:R-:W-:-:S05]  /*32660*/  @!P0 IMAD.IADD R3, R7, 0x1, R3 ;  /* 0x0000000107038824 */ /* 0x000fca00078e0203 */
[----:B------:R-:W-:-:S05]  /*32670*/  @!P0 LEA.HI.X R5, R6, R5, R3, 0x2, P1 ;  /* 0x0000000506058211 */ /* 0x000fca00008f1403 */
[----:B------:R-:W3:Y:S01]  /*32680*/  @!P0 LDG.E R11, desc[UR44][R4.64] ;  /* 0x0000002c040b8981 */ /* 0x000ee2000c1e1900 */
[----:B------:R-:W-:Y:S01]  /*32690*/  ISETP.GT.U32.AND P0, PT, R20, 0x5f, PT ;  /* 0x0000005f1400780c */ /* 0x000fe20003f04070 */
[----:B------:R-:W-:Y:S01]  /*326a0*/  IMAD.U32 R2, RZ, RZ, UR40 ;  /* 0x00000028ff027e24 */ /* 0x000fe2000f8e00ff */
[----:B------:R-:W-:Y:S01]  /*326b0*/  UMOV UR5, 0xffffffff ;  /* 0xffffffff00057882 */ /* 0x000fe20000000000 */
[----:B------:R-:W0:Y:S01]  /*326c0*/  S2R R20, SR_TID.X ;  /* 0x0000000000147919 */ /* 0x000e220000002100 */
[----:B------:R-:W-:Y:S02]  /*326d0*/  IMAD.MOV R3, RZ, RZ, -R9 ;  /* 0x000000ffff037224 */ /* 0x000fe400078e0a09 */
[----:B------:R-:W-:Y:S02]  /*326e0*/  ISETP.NE.AND P2, PT, R2, 0x3, PT ;  /* 0x000000030200780c */ /* 0x000fe40003f45270 */
[----:B------:R-:W-:-:S05]  /*326f0*/  IMAD R3, R10, R3, R8 ;  /* 0x000000030a037224 */ /* 0x000fca00078e0208 */
[----:B------:R-:W-:Y:S01]  /*32700*/  @P0 LOP3.LUT R22, R22, 0x20, RZ, 0xfc, !PT ;  /* 0x0000002016160812 */ /* 0x000fe200078efcff */
[----:B------:R-:W-:Y:S03]  /*32710*/  STL [R1+0x45c], R3 ;  /* 0x00045c0301007387 */ /* 0x000fe60000100800 */
[----:B------:R-:W-:-:S04]  /*32720*/  LOP3.LUT R22, R22, 0xfffff7ff, RZ, 0xc0, !PT ;  /* 0xfffff7ff16167812 */ /* 0x000fc800078ec0ff */
[----:B------:R-:W-:-:S04]  /*32730*/  @P2 LOP3.LUT R22, R22, 0x800, RZ, 0xfc, !PT ;  /* 0x0000080016162812 */ /* 0x000fc800078efcff */
[----:B------:R-:W-:Y:S01]  /*32740*/  LOP3.LUT R22, R22, 0xffffffef, RZ, 0xc0, !PT ;  /* 0xffffffef16167812 */ /* 0x000fe200078ec0ff */
[----:B0-----:R-:W-:-:S05]  /*32750*/  IMAD.SHL.U32 R20, R20, 0x8, RZ ;  /* 0x0000000814147824 */ /* 0x001fca00078e00ff */
[----:B------:R-:W-:-:S04]  /*32760*/  LOP3.LUT R20, R20, 0x38, RZ, 0xc0, !PT ;  /* 0x0000003814147812 */ /* 0x000fc800078ec0ff */
[C---:B-1----:R-:W-:Y:S02]  /*32770*/  LOP3.LUT R13, R20.reuse, 0x40, RZ, 0xfc, !PT ;  /* 0x00000040140d7812 */ /* 0x042fe400078efcff */
[----:B------:R-:W-:Y:S02]  /*32780*/  LOP3.LUT R12, R20, 0x80, RZ, 0xfc, !PT ;  /* 0x00000080140c7812 */ /* 0x000fe400078efcff */
[----:B------:R-:W-:Y:S02]  /*32790*/  ISETP.GE.AND P4, PT, R13, UR4, PT ;  /* 0x000000040d007c0c */ /* 0x000fe4000bf86270 */
[----:B------:R-:W-:Y:S02]  /*327a0*/  ISETP.GE.AND P3, PT, R12, UR4, PT ;  /* 0x000000040c007c0c */ /* 0x000fe4000bf66270 */
[----:B------:R-:W-:-:S09]  /*327b0*/  ISETP.GE.AND P0, PT, R20, UR4, PT ;  /* 0x0000000414007c0c */ /* 0x000fd2000bf06270 */
[----:B------:R-:W-:-:S04]  /*327c0*/  @P4 LOP3.LUT R22, R22, 0x10, RZ, 0xfc, !PT ;  /* 0x0000001016164812 */ /* 0x000fc800078efcff */
[----:B------:R-:W-:-:S04]  /*327d0*/  LOP3.LUT R22, R22, 0xfffffffe, RZ, 0xc0, !PT ;  /* 0xfffffffe16167812 */ /* 0x000fc800078ec0ff */
[----:B------:R-:W-:-:S04]  /*327e0*/  LOP3.LUT R22, R22, 0xfffffff7, RZ, 0xc0, !PT ;  /* 0xfffffff716167812 */ /* 0x000fc800078ec0ff */
[----:B------:R-:W-:-:S04]  /*327f0*/  @P3 LOP3.LUT R22, R22, 0x8, RZ, 0xfc, !PT ;  /* 0x0000000816163812 */ /* 0x000fc800078efcff */
[----:B------:R-:W-:-:S04]  /*32800*/  @P0 LOP3.LUT R22, R22, 0x1, RZ, 0xfc, !PT ;  /* 0x0000000116160812 */ /* 0x000fc800078efcff */
[----:B------:R-:W-:Y:S01]  /*32810*/  LOP3.LUT R22, R22, 0xfffffffb, RZ, 0xc0, !PT ;  /* 0xfffffffb16167812 */ /* 0x000fe200078ec0ff */
[----:B---3--:R0:W-:Y:S02]  /*32820*/  STL [R1+0x458], R11 ;  /* 0x0004580b01007387 */ /* 0x0081e40000100800 */
[----:B0-----:R-:W-:-:S04]  /*32830*/  LOP3.LUT R11, R20, 0xc0, RZ, 0xfc, !PT ;  /* 0x000000c0140b7812 */ /* 0x001fc800078efcff */
[----:B------:R-:W-:-:S13]  /*32840*/  ISETP.GE.AND P1, PT, R11, UR4, PT ;  /* 0x000000040b007c0c */ /* 0x000fda000bf26270 */
[----:B------:R-:W-:Y:S01]  /*32850*/  @P1 LOP3.LUT R22, R22, 0x4, RZ, 0xfc, !PT ;  /* 0x0000000416161812 */ /* 0x000fe200078efcff */
[----:B------:R-:W-:Y:S06]  /*32860*/  BRA.DIV UR5, `(.L_x_4106) ;  /* 0x0000006205e87947 */ /* 0x000fec000b800000 */
.L_x_4255:
[----:B------:R-:W-:Y:S02]  /*32870*/  SEL R2, RZ, 0x1, P0 ;  /* 0x00000001ff027807 */ /* 0x000fe40000000000 */
[----:B------:R-:W-:-:S03]  /*32880*/  SHF.R.S32.HI R29, RZ, 0x1f, R18 ;  /* 0x0000001fff1d7819 */ /* 0x000fc60000011412 */
[----:B------:R0:W-:Y:S01]  /*32890*/  STL [R1+0x49c], R2 ;  /* 0x00049c0201007387 */ /* 0x0001e20000100800 */
[----:B------:R-:W-:Y:S05]  /*328a0*/  @!P2 BRA `(.L_x_4107) ;  /* 0x000000000004a947 */ /* 0x000fea0003800000 */
[----:B------:R-:W-:Y:S01]  /*328b0*/  BPT.TRAP 0x1 ;  /* 0x000000040000795c */ /* 0x000fe20000300000 */
.L_x_4107:
[----:B--2---:R-:W-:Y:S01]  /*328c0*/  IMAD R31, R0, -0x60, R17 ;  /* 0xffffffa0001f7824 */ /* 0x004fe200078e0211 */
[----:B------:R-:W-:Y:S01]  /*328d0*/  SHF.L.U32 R0, R27, 0x1f, RZ ;  /* 0x0000001f1b007819 */ /* 0x000fe200000006ff */
[----:B------:R-:W-:Y:S01]  /*328e0*/  IMAD R17, R25, 0x8, R23 ;  /* 0x0000000819117824 */ /* 0x000fe200078e0217 */
[----:B------:R-:W-:Y:S03]  /*328f0*/  BSSY B0, `(.L_x_4108) ;  /* 0x0000003000007945 */ /* 0x000fe60003800000 */
[----:B------:R-:W1:Y:S02]  /*32900*/  SYNCS.PHASECHK.TRANS64.TRYWAIT P0, [R17+URZ+0x32440], R0 ;  /* 0x03244000110075a7 */ /* 0x000e64000800017f */
[----:B-1----:R-:W-:Y:S05]  /*32910*/  @!P0 BRA `(.L_x_4109) ;  /* 0x0000006000f08947 */ /* 0x002fea0003800000 */
.L_x_4256:
[----:B------:R-:W-:Y:S05]  /*32920*/  BSYNC B0 ;  /* 0x0000000000007941 */ /* 0x000fea0003800000 */
.L_x_4108:
[----:B0-----:R-:W1:Y:S01]  /*32930*/  LDL R2, [R1+0x45c] ;  /* 0x00045c0001027983 */ /* 0x001e620000100800 */
[----:B------:R-:W-:-:S03]  /*32940*/  ULDC.64 UR4, c[0x0][0x300] ;  /* 0x0000c00000047ab9 */ /* 0x000fc60000000a00 */
[----:B------:R-:W2:Y:S01]  /*32950*/  LDL R4, [R1+0x458] ;  /* 0x0004580001047983 */ /* 0x000ea20000100800 */
[----:B------:R-:W-:Y:S02]  /*32960*/  LOP3.LUT R22, R22, 0xfffffffd, RZ, 0xc0, !PT ;  /* 0xfffffffd16167812 */ /* 0x000fe400078ec0ff */
[----:B-1----:R-:W-:Y:S02]  /*32970*/  SHF.R.S32.HI R0, RZ, 0x1f, R2 ;  /* 0x0000001fff007819 */ /* 0x002fe40000011402 */
[----:B--2---:R-:W-:-:S03]  /*32980*/  SHF.R.S32.HI R5, RZ, 0x1f, R4 ;  /* 0x0000001fff057819 */ /* 0x004fc60000011404 */
        /* <DEDUP_REMOVED lines=8> */
[----:B------:R-:W-:-:S04]  /*32a10*/  IMAD.WIDE.U32 R2, R4, UR4, R2 ;  /* 0x0000000404027c25 */ /* 0x000fc8000f8e0002 */
[----:B------:R-:W-:Y:S01]  /*32a20*/  IMAD R0, R4, UR5, R0 ;  /* 0x0000000504007c24 */ /* 0x000fe2000f8e0200 */
        /* <DEDUP_REMOVED lines=15> */
[----:B------:R-:W-:-:S04]  /*32b20*/  IADD3 R31, -R6, R31, RZ ;  /* 0x0000001f061f7210 */ /* 0x000fc80007ffe1ff */
        /* <DEDUP_REMOVED lines=59> */
.L_x_4270:
        /* <DEDUP_REMOVED lines=10> */
.L_x_4111:
        /* <DEDUP_REMOVED lines=11> */
.L_x_4112:
[----:B0-----:R0:W5:Y:S01]  /*33030*/  LDL R2, [R1+0x450] ;  /* 0x0004500001027983 */ /* 0x0011620000100800 */
[----:B------:R0:W-:Y:S02]  /*33040*/  SYNCS.ARRIVE.TRANS64.A1T0 RZ, [R17+URZ+0x32430], RZ ;  /* 0x032430ff11ff79a7 */ /* 0x0001e4000810003f */
[----:B------:R-:W-:Y:S05]  /*33050*/  WARPSYNC.ALL ;  /* 0x0000000000007948 */ /* 0x000fea0003800000 */
[----:B------:R-:W-:Y:S01]  /*33060*/  ULDC.64 UR4, c[0x0][0xaf8] ;  /* 0x0002be0000047ab9 */ /* 0x000fe20000000a00 */
[----:B------:R-:W-:Y:S01]  /*33070*/  VIADD R0, R23, 0x18400 ;  /* 0x0001840017007836 */ /* 0x000fe20000000000 */
[----:B------:R-:W-:Y:S01]  /*33080*/  BAR.SYNC.DEFER_BLOCKING 0x8, 0x180 ;  /* 0x0206000000007b1d */ /* 0x000fe20000010000 */
[----:B------:R-:W-:-:S03]  /*33090*/  ISETP.NE.U32.AND P0, PT, RZ, UR4, PT ;  /* 0x00000004ff007c0c */ /* 0x000fc6000bf05070 */
[----:B------:R-:W-:Y:S02]  /*330a0*/  LOP3.LUT P1, RZ, R0, 0x3ff, RZ, 0xc0, !PT ;  /* 0x000003ff00ff7812 */ /* 0x000fe4000782c0ff */
[----:B------:R-:W-:Y:S01]  /*330b0*/  ISETP.NE.AND.EX P0, PT, RZ, UR5, PT, P0 ;  /* 0x00000005ff007c0c */ /* 0x000fe2000bf05300 */
[----:B------:R-:W-:Y:S01]  /*330c0*/  BSSY B6, `(.L_x_4113) ;  /* 0x0000019000067945 */ /* 0x000fe20003800000 */
[----:B------:R-:W-:Y:S02]  /*330d0*/  SHF.R.S32.HI R0, RZ, 0x1f, R19 ;  /* 0x0000001fff007819 */ /* 0x000fe40000011413 */
[----:B------:R-:W-:Y:S02]  /*330e0*/  SEL R3, R19, RZ, !P0 ;  /* 0x000000ff13037207 */ /* 0x000fe40004000000 */
[----:B------:R-:W-:-:S03]  /*330f0*/  SEL R0, R0, RZ, !P0 ;  /* 0x000000ff00007207 */ /* 0x000fc60004000000 */
[----:B------:R-:W-:Y:S04]  /*33100*/  STL [R1+0x464], R3 ;  /* 0x0004640301007387 */ /* 0x000fe80000100800 */
[----:B------:R1:W-:Y:S02]  /*33110*/  STL [R1+0x484], R0 ;  /* 0x0004840001007387 */ /* 0x0003e40000100800 */
[----:B-1---5:R-:W-:-:S05]  /*33120*/  SHF.R.S32.HI R0, RZ, 0x1f, R2 ;  /* 0x0000001fff007819 */ /* 0x022fca0000011402 */
[----:B------:R1:W-:Y:S01]  /*33130*/  STL [R1+0x478], R0 ;  /* 0x0004780001007387 */ /* 0x0003e20000100800 */
[----:B------:R-:W-:Y:S05]  /*33140*/  @!P1 BRA `(.L_x_4114) ;  /* 0x0000000000409947 */ /* 0x000fea0003800000 */
[----:B------:R-:W-:Y:S01]  /*33150*/  MOV R2, 0x0 ;  /* 0x0000000000027802 */ /* 0x000fe20000000f00 */
[----:B------:R-:W-:Y:S01]  /*33160*/  ULDC.64 UR4, c[0x4][0x98] ;  /* 0x0100260000047ab9 */ /* 0x000fe20000000a00 */
[----:B------:R-:W-:Y:S01]  /*33170*/  ULDC.64 UR6, c[0x4][0xa0] ;  /* 0x0100280000067ab9 */ /* 0x000fe20000000a00 */
[----:B------:R-:W-:Y:S01]  /*33180*/  ULDC.64 UR8, c[0x4][0x20] ;  /* 0x0100080000087ab9 */ /* 0x000fe20000000a00 */
[----:B------:R-:W-:Y:S01]  /*33190*/  IMAD.U32 R4, RZ, RZ, UR4 ;  /* 0x00000004ff047e24 */ /* 0x000fe2000f8e00ff */
[----:B------:R-:W-:Y:S01]  /*331a0*/  MOV R8, 0x70 ;  /* 0x0000007000087802 */ /* 0x000fe20000000f00 */
[----:B------:R-:W2:Y:S01]  /*331b0*/  LDC.64 R2, c[0x4][R2] ;  /* 0x0100000002027b82 */ /* 0x000ea20000000a00 */
        /* <DEDUP_REMOVED lines=8> */
[----:B012---:R-:W-:Y:S05]  /*33240*/  CALL.ABS.NOINC R2 ;  /* 0x0000000002007343 */ /* 0x007fea0003c00000 */
.L_x_4114:
[----:B------:R-:W-:Y:S05]  /*33250*/  BSYNC B6 ;  /* 0x0000000000067941 */ /* 0x000fea0003800000 */
.L_x_4113:
[----:B------:R-:W2:Y:S01]  /*33260*/  LDL R21, [R1+0x450] ;  /* 0x0004500001157983 */ /* 0x000ea20000100800 */
[----:B------:R-:W3:Y:S01]  /*33270*/  LDC R6, c[0x0][0x448] ;  /* 0x00011200ff067b82 */ /* 0x000ee20000000800 */
[----:B------:R-:W-:Y:S02]  /*33280*/  ULDC.64 UR4, c[0x0][0x298] ;  /* 0x0000a60000047ab9 */ /* 0x000fe40000000a00 */
[----:B------:R-:W4:Y:S04]  /*33290*/  LDL R20, [R1+0x484] ;  /* 0x0004840001147983 */ /* 0x000f280000100800 */
[----:B-1----:R-:W4:Y:S04]  /*332a0*/  LDL R0, [R1+0x478] ;  /* 0x0004780001007983 */ /* 0x002f280000100800 */
[----:B------:R1:W5:Y:S01]  /*332b0*/  LDL R9, [R1+0x454] ;  /* 0x0004540001097983 */ /* 0x0003620000100800 */
[----:B------:R-:W0:Y:S01]  /*332c0*/  S2R R2, SR_TID.X ;  /* 0x0000000000027919 */ /* 0x000e220000002100 */
[----:B---3--:R-:W-:-:S13]  /*332d0*/  ISETP.NE.AND P0, PT, R6, 0x1, PT ;  /* 0x000000010600780c */ /* 0x008fda0003f05270 */
[----:B------:R-:W3:Y:S01]  /*332e0*/  @P0 LDC R3, c[0x0][0x450] ;  /* 0x00011400ff030b82 */ /* 0x000ee20000000800 */
[----:B0-----:R-:W-:-:S04]  /*332f0*/  LOP3.LUT R2, R2, 0x7f, RZ, 0xc0, !PT ;  /* 0x0000007f02027812 */ /* 0x001fc800078ec0ff */
[----:B------:R-:W-:Y:S01]  /*33300*/  SHF.R.U32.HI R2, RZ, 0x3, R2 ;  /* 0x00000003ff027819 */ /* 0x000fe20000011602 */
[----:B--2---:R-:W-:Y:S02]  /*33310*/  IMAD.MOV.U32 R5, RZ, RZ, R21 ;  /* 0x000000ffff057224 */ /* 0x004fe400078e0015 */
[----:B----4-:R-:W-:Y:S02]  /*33320*/  IMAD.MOV.U32 R21, RZ, RZ, R20 ;  /* 0x000000ffff157224 */ /* 0x010fe400078e0014 */
[----:B------:R-:W2:Y:S01]  /*33330*/  LDL R20, [R1+0x464] ;  /* 0x0004640001147983 */ /* 0x000ea20000100800 */
[----:B------:R-:W-:Y:S02]  /*33340*/  IMAD.MOV.U32 R4, RZ, RZ, R0 ;  /* 0x000000ffff047224 */ /* 0x000fe400078e0000 */
[----:B------:R-:W0:Y:S02]  /*33350*/  S2R R0, SR_TID.X ;  /* 0x0000000000007919 */ /* 0x000e240000002100 */
[----:B0-----:R-:W-:-:S05]  /*33360*/  IMAD.SHL.U32 R0, R0, 0x10, RZ ;  /* 0x0000001000007824 */ /* 0x001fca00078e00ff */
[----:B------:R-:W-:Y:S02]  /*33370*/  LOP3.LUT R0, R2, 0x70, R0, 0xf8, !PT ;  /* 0x0000007002007812 */ /* 0x000fe400078ef800 */
[----:B------:R-:W0:Y:S03]  /*33380*/  @P0 LDC R2, c[0x0][0x44c] ;  /* 0x00011300ff020b82 */ /* 0x000e260000000800 */
[----:B------:R-:W-:Y:S02]  /*33390*/  IMAD.IADD R37, R0, 0x1, R36 ;  /* 0x0000000100257824 */ /* 0x000fe400078e0224 */
[----:B------:R-:W-:Y:S02]  /*333a0*/  IMAD R4, R4, UR4, RZ ;  /* 0x0000000404047c24 */ /* 0x000fe4000f8e02ff */
[----:B------:R-:W-:Y:S02]  /*333b0*/  IMAD.MOV.U32 R0, RZ, RZ, R37 ;  /* 0x000000ffff007224 */ /* 0x000fe400078e0025 */
[----:B------:R-:W-:-:S02]  /*333c0*/  IMAD R4, R5, UR5, R4 ;  /* 0x0000000505047c24 */ /* 0x000fc4000f8e0204 */
[----:B0-----:R-:W-:-:S05]  /*333d0*/  @P0 IMAD.HI.U32 R2, R37, R2, RZ ;  /* 0x0000000225020227 */ /* 0x001fca00078e00ff */
[----:B---3--:R-:W-:Y:S01]  /*333e0*/  @P0 SHF.R.U32.HI R0, RZ, R3, R2 ;  /* 0x00000003ff000219 */ /* 0x008fe20000011602 */
        /* <DEDUP_REMOVED lines=9> */
[----:B------:R-:W0:Y:S02]  /*33480*/  S2R R5, SR_TID.X ;  /* 0x0000000000057919 */ /* 0x000e240000002100 */
[----:B0-----:R-:W-:-:S05]  /*33490*/  IMAD.SHL.U32 R7, R5, 0x8, RZ ;  /* 0x0000000805077824 */ /* 0x001fca00078e00ff */
[----:B------:R-:W-:Y:S01]  /*334a0*/  LOP3.LUT R7, R7, 0x38, RZ, 0xc0, !PT ;  /* 0x0000003807077812 */ /* 0x000fe200078ec0ff */
[C---:B--2---:R-:W-:Y:S02]  /*334b0*/  IMAD R4, R20.reuse, UR5, R4 ;  /* 0x0000000514047c24 */ /* 0x044fe4000f8e0204 */
[----:B------:R-:W-:Y:S01]  /*334c0*/  IMAD.WIDE.U32 R2, R20, UR4, R2 ;  /* 0x0000000414027c25 */ /* 0x000fe2000f8e0002 */
[----:B------:R-:W-:-:S04]  /*334d0*/  ULDC.64 UR4, c[0x0][0x2d0] ;  /* 0x0000b40000047ab9 */ /* 0x000fc80000000a00 */
[----:B------:R-:W-:Y:S02]  /*334e0*/  IADD3 R3, R3, R4, RZ ;  /* 0x0000000403037210 */ /* 0x000fe40007ffe0ff */
        /* <DEDUP_REMOVED lines=21> */
[----:B-1----:R-:W-:Y:S10]  /*33640*/  BRA.DIV UR5, `(.L_x_4115) ;  /* 0x0000005e05b87947 */ /* 0x002ff4000b800000 */
[----:B------:R-:W0:Y:S01]  /*33650*/  SHFL.IDX PT, R5, R0, RZ, 0x181f ;  /* 0x00181fff00057589 */ /* 0x000e2200000e0000 */
[----:B-----5:R-:W-:Y:S02]  /*33660*/  IMAD R2, R9, R6, RZ ;  /* 0x0000000609027224 */ /* 0x020fe400078e02ff */
[----:B------:R-:W-:Y:S01]  /*33670*/  IMAD.IADD R36, R8, 0x1, R36 ;  /* 0x0000000108247824 */ /* 0x000fe200078e0224 */
[----:B------:R-:W1:Y:S03]  /*33680*/  SHFL.IDX PT, R4, R3, RZ, 0x181f ;  /* 0x00181fff03047589 */ /* 0x000e6600000e0000 */
[C---:B------:R-:W-:Y:S01]  /*33690*/  VIADD R6, R36.reuse, 0x10 ;  /* 0x0000001024067836 */ /* 0x040fe20000000000 */
[C---:B------:R-:W-:Y:S02]  /*336a0*/  ISETP.GE.AND P0, PT, R36.reuse, R2, PT ;  /* 0x000000022400720c */ /* 0x040fe40003f06270 */
[----:B------:R-:W-:-:S02]  /*336b0*/  IADD3 R8, R36, 0x30, RZ ;  /* 0x0000003024087810 */ /* 0x000fc40007ffe0ff */
[----:B------:R2:W-:Y:S04]  /*336c0*/  STL [R1+0x468], R6 ;  /* 0x0004680601007387 */ /* 0x0005e80000100800 */
[----:B------:R-:W-:Y:S05]  /*336d0*/  STL [R1+0x470], R8 ;  /* 0x0004700801007387 */ /* 0x000fea0000100800 */
        /* <DEDUP_REMOVED lines=8> */
[----:B--2---:R-:W-:-:S05]  /*33760*/  VIADD R6, R36, 0x20 ;  /* 0x0000002024067836 */ /* 0x004fca0000000000 */
[----:B------:R-:W-:Y:S04]  /*33770*/  STL [R1+0x46c], R6 ;  /* 0x00046c0601007387 */ /* 0x000fe80000100800 */
[----:B0-----:R-:W0:Y:S04]  /*33780*/  SHFL.IDX PT, R5, R0, 0x1, 0x181f ;  /* 0x00381f0000057f89 */ /* 0x001e2800000e0000 */
[----:B------:R-:W1:Y:S01]  /*33790*/  SHFL.IDX PT, R4, R3, 0x1, 0x181f ;  /* 0x00381f0003047f89 */ /* 0x000e6200000e0000 */
        /* <DEDUP_REMOVED lines=59> */
.L_x_4287:
[----:B0-2---:R-:W-:-:S05]  /*33b50*/  VIADD R4, R36, 0x70 ;  /* 0x0000007024047836 */ /* 0x005fca0000000000 */
        /* <DEDUP_REMOVED lines=10> */
.L_x_4116:
        /* <DEDUP_REMOVED lines=28> */
.L_x_4118:
[----:B------:R-:W-:Y:S05]  /*33dc0*/  BSYNC B6 ;  /* 0x0000000000067941 */ /* 0x000fea0003800000 */
.L_x_4117:
[----:B------:R-:W2:Y:S01]  /*33dd0*/  LDL.LU R0, [R1+0x478] ;  /* 0x0004780001007983 */ /* 0x000ea20000300800 */
[----:B------:R-:W1:Y:S01]  /*33de0*/  LDC R6, c[0x0][0x448] ;  /* 0x00011200ff067b82 */ /* 0x000e620000000800 */
[----:B------:R-:W-:Y:S02]  /*33df0*/  ULDC.64 UR4, c[0x0][0x398] ;  /* 0x0000e60000047ab9 */ /* 0x000fe40000000a00 */
[----:B0-----:R-:W3:Y:S04]  /*33e00*/  LDL.LU R2, [R1+0x450] ;  /* 0x0004500001027983 */ /* 0x001ee80000300800 */
[----:B------:R-:W4:Y:S04]  /*33e10*/  LDL.LU R21, [R1+0x484] ;  /* 0x0004840001157983 */ /* 0x000f280000300800 */
[----:B------:R-:W5:Y:S01]  /*33e20*/  LDL.LU R20, [R1+0x464] ;  /* 0x0004640001147983 */ /* 0x000f620000300800 */
[----:B------:R-:W-:Y:S01]  /*33e30*/  IMAD.MOV.U32 R4, RZ, RZ, R37 ;  /* 0x000000ffff047224 */ /* 0x000fe200078e0025 */
[----:B------:R-:W0:Y:S01]  /*33e40*/  S2R R8, SR_TID.X ;  /* 0x0000000000087919 */ /* 0x000e220000002100 */
[----:B-1----:R-:W-:-:S13]  /*33e50*/  ISETP.NE.AND P0, PT, R6, 0x1, PT ;  /* 0x000000010600780c */ /* 0x002fda0003f05270 */
[----:B------:R-:W1:Y:S01]  /*33e60*/  @P0 LDC R5, c[0x0][0x450] ;  /* 0x00011400ff050b82 */ /* 0x000e620000000800 */
[----:B0-----:R-:W-:-:S05]  /*33e70*/  IMAD.SHL.U32 R7, R8, 0x8, RZ ;  /* 0x0000000808077824 */ /* 0x001fca00078e00ff */
[----:B------:R-:W-:Y:S01]  /*33e80*/  LOP3.LUT R7, R7, 0x38, RZ, 0xc0, !PT ;  /* 0x0000003807077812 */ /* 0x000fe200078ec0ff */
[----:B--2---:R-:W-:-:S04]  /*33e90*/  IMAD R0, R0, UR4, RZ ;  /* 0x0000000400007c24 */ /* 0x004fc8000f8e02ff */
[C---:B---3--:R-:W-:Y:S02]  /*33ea0*/  IMAD R0, R2.reuse, UR5, R0 ;  /* 0x0000000502007c24 */ /* 0x048fe4000f8e0200 */
        /* <DEDUP_REMOVED lines=8> */
[----:B----4-:R-:W-:Y:S02]  /*33f30*/  IMAD R0, R21, UR4, RZ ;  /* 0x0000000415007c24 */ /* 0x010fe4000f8e02ff */
[----:B-----5:R-:W-:-:S04]  /*33f40*/  IMAD.WIDE.U32 R2, R20, UR4, R2 ;  /* 0x0000000414027c25 */ /* 0x020fc8000f8e0002 */
[----:B------:R-:W-:Y:S01]  /*33f50*/  IMAD R0, R20, UR5, R0 ;  /* 0x0000000514007c24 */ /* 0x000fe2000f8e0200 */
[----:B------:R-:W-:Y:S01]  /*33f60*/  ULDC.64 UR4, c[0x0][0x3d0] ;  /* 0x0000f40000047ab9 */ /* 0x000fe20000000a00 */
[----:B------:R-:W-:-:S03]  /*33f70*/  IMAD.SHL.U32 R20, R8, 0x8, RZ ;  /* 0x0000000808147824 */ /* 0x000fc600078e00ff */
[----:B------:R-:W-:Y:S02]  /*33f80*/  IADD3 R3, R3, R0, RZ ;  /* 0x0000000003037210 */ /* 0x000fe40007ffe0ff */
[----:B------:R-:W0:Y:S01]  /*33f90*/  @P0 LDC R0, c[0x0][0x44c] ;  /* 0x00011300ff000b82 */ /* 0x000e220000000800 */
[----:B------:R-:W-:-:S04]  /*33fa0*/  LOP3.LUT R20, R20, 0x38, RZ, 0xc0, !PT ;  /* 0x0000003814147812 */ /* 0x000fc800078ec0ff */
[C---:B------:R-:W-:Y:S02]  /*33fb0*/  LOP3.LUT R10, R20.reuse, 0x40, RZ, 0xfc, !PT ;  /* 0x00000040140a7812 */ /* 0x040fe400078efcff */
[C---:B------:R-:W-:Y:S02]  /*33fc0*/  LOP3.LUT R9, R20.reuse, 0x80, RZ, 0xfc, !PT ;  /* 0x0000008014097812 */ /* 0x040fe400078efcff */
[----:B------:R-:W-:Y:S01]  /*33fd0*/  LOP3.LUT R8, R20, 0xc0, RZ, 0xfc, !PT ;  /* 0x000000c014087812 */ /* 0x000fe200078efcff */
[----:B0-----:R-:W-:-:S05]  /*33fe0*/  @P0 IMAD.HI.U32 R0, R37, R0, RZ ;  /* 0x0000000025000227 */ /* 0x001fca00078e00ff */
[----:B-1----:R-:W-:-:S04]  /*33ff0*/  @P0 SHF.R.U32.HI R4, RZ, R5, R0 ;  /* 0x00000005ff040219 */ /* 0x002fc80000011600 */
        /* <DEDUP_REMOVED lines=27> */
[----:B------:R-:W-:Y:S01]  /*341b0*/  SHFL.IDX PT, R2, R0, RZ, 0x181f ;  /* 0x00181fff00027589 */ /* 0x000fe200000e0000 */
[----:B--2---:R-:W-:-:S03]  /*341c0*/  IMAD.MOV.U32 R11, RZ, RZ, R3 ;  /* 0x000000ffff0b7224 */ /* 0x004fc600078e0003 */
[----:B------:R-:W0:Y:S01]  /*341d0*/  SHFL.IDX PT, R3, R4, RZ, 0x181f ;  /* 0x00181fff04037589 */ /* 0x000e2200000e0000 */
[----:B---3--:R-:W-:-:S03]  /*341e0*/  IMAD R5, R10, R6, RZ ;  /* 0x000000060a057224 */ /* 0x008fc600078e02ff */
[----:B------:R-:W2:Y:S02]  /*341f0*/  LDL.LU R10, [R1+0x474] ;  /* 0x00047400010a7983 */ /* 0x000ea40000300800 */
[----:B------:R-:W-:-:S13]  /*34200*/  ISETP.GE.AND P0, PT, R36, R5, PT ;  /* 0x000000052400720c */ /* 0x000fda0003f06270 */
[----:B0-----:R-:W-:-:S05]  /*34210*/  @!P0 LEA R3, P6, R7, R3, 0x1 ;  /* 0x0000000307038211 */ /* 0x001fca00078c08ff */
[----:B------:R-:W-:-:S05]  /*34220*/  @!P0 IMAD.X R2, RZ, RZ, R2, P6 ;  /* 0x000000ffff028224 */ /* 0x000fca00030e0602 */
[----:B------:R-:W-:-:S04]  /*34230*/  @!P0 LOP3.LUT R3, R3, R2, RZ, 0x3c, !PT ;  /* 0x0000000203038212 */ /* 0x000fc800078e3cff */
[----:B------:R-:W-:-:S04]  /*34240*/  @!P0 LOP3.LUT R2, R3, R2, RZ, 0x3c, !PT ;  /* 0x0000000203028212 */ /* 0x000fc800078e3cff */
[----:B------:R-:W-:-:S05]  /*34250*/  @!P0 LOP3.LUT R3, R3, R2, RZ, 0x3c, !PT ;  /* 0x0000000203038212 */ /* 0x000fca00078e3cff */
[----:B------:R-:W-:Y:S01]  /*34260*/  @!PT LDS RZ, [RZ] ;  /* 0x00000000fffff984 */ /* 0x000fe20000000800 */
[----:B------:R-:W-:Y:S04]  /*34270*/  @!P0 LDGSTS.E.BYPASS.LTC128B.128 [R26+0x22400], desc[UR44][R2.64], !P4 ;  /* 0x22400000021a8fae */ /* 0x000fe8000e101d6c */
[----:B------:R-:W-:Y:S04]  /*34280*/  @!P0 LDGSTS.E.BYPASS.LTC128B.128 [R26+0x26400], desc[UR44][R2.64+0x80], !P3 ;  /* 0x26400080021a8fae */ /* 0x000fe8000d901d6c */
[----:B------:R-:W-:Y:S04]  /*34290*/  @!P0 LDGSTS.E.BYPASS.LTC128B.128 [R26+0x2a400], desc[UR44][R2.64+0x100], !P2 ;  /* 0x2a400100021a8fae */ /* 0x000fe8000d101d6c */
[----:B------:R0:W-:Y:S01]  /*342a0*/  @!P0 LDGSTS.E.BYPASS.LTC128B.128 [R26+0x2e400], desc[UR44][R2.64+0x180], !P1 ;  /* 0x2e400180021a8fae */ /* 0x0001e2000c901d6c */
[----:B----4-:R-:W-:-:S03]  /*342b0*/  ISETP.GE.AND P0, PT, R9, R5, PT ;  /* 0x000000050900720c */ /* 0x010fc60003f06270 */
[----:B------:R-:W3:Y:S04]  /*342c0*/  LDL.LU R9, [R1+0x47c] ;  /* 0x00047c0001097983 */ /* 0x000ee80000300800 */
[----:B0-----:R-:W0:Y:S04]  /*342d0*/  SHFL.IDX PT, R2, R4, 0x1, 0x181f ;  /* 0x00381f0004027f89 */ /* 0x001e2800000e0000 */
[----:B------:R-:W1:Y:S02]  /*342e0*/  SHFL.IDX PT, R6, R0, 0x1, 0x181f ;  /* 0x00381f0000067f89 */ /* 0x000e6400000e0000 */
[----:B0-----:R-:W-:-:S05]  /*342f0*/  @!P0 LEA R2, P6, R7, R2, 0x1 ;  /* 0x0000000207028211 */ /* 0x001fca00078c08ff */
[----:B-1----:R-:W-:-:S05]  /*34300*/  @!P0 IMAD.X R3, RZ, RZ, R6, P6 ;  /* 0x000000ffff038224 */ /* 0x002fca00030e0606 */
[----:B------:R-:W-:Y:S04]  /*34310*/  @!P0 LDGSTS.E.BYPASS.LTC128B.128 [R26+0x22c00], desc[UR44][R2.64], !P4 ;  /* 0x22c00000021a8fae */ /* 0x000fe8000e101d6c */
[----:B------:R-:W-:Y:S04]  /*34320*/  @!P0 LDGSTS.E.BYPASS.LTC128B.128 [R26+0x26c00], desc[UR44][R2.64+0x80], !P3 ;  /* 0x26c00080021a8fae */ /* 0x000fe8000d901d6c */
[----:B------:R-:W-:Y:S04]  /*34330*/  @!P0 LDGSTS.E.BYPASS.LTC128B.128 [R26+0x2ac00], desc[UR44][R2.64+0x100], !P2 ;  /* 0x2ac00100021a8fae */ /* 0x000fe8000d101d6c */
[----:B------:R0:W-:Y:S01]  /*34340*/  @!P0 LDGSTS.E.BYPASS.LTC128B.128 [R26+0x2ec00], desc[UR44][R2.64+0x180], !P1 ;  /* 0x2ec00180021a8fae */ /* 0x0001e2000c901d6c */
[----:B-----5:R-:W-:-:S03]  /*34350*/  ISETP.GE.AND P0, PT, R8, R5, PT ;  /* 0x000000050800720c */ /* 0x020fc60003f06270 */
[----:B------:R-:W4:Y:S04]  /*34360*/  LDL.LU R8, [R1+0x480] ;  /* 0x0004800001087983 */ /* 0x000f280000300800 */
[----:B0-----:R-:W0:Y:S04]  /*34370*/  SHFL.IDX PT, R2, R4, 0x2, 0x181f ;  /* 0x00581f0004027f89 */ /* 0x001e2800000e0000 */
[----:B------:R-:W1:Y:S02]  /*34380*/  SHFL.IDX PT, R6, R0, 0x2, 0x181f ;  /* 0x00581f0000067f89 */ /* 0x000e6400000e0000 */
[----:B0-----:R-:W-:-:S05]  /*34390*/  @!P0 LEA R2, P6, R7, R2, 0x1 ;  /* 0x0000000207028211 */ /* 0x001fca00078c08ff */
[----:B-1----:R-:W-:-:S05]  /*343a0*/  @!P0 IMAD.X R3, RZ, RZ, R6, P6 ;  /* 0x000000ffff038224 */ /* 0x002fca00030e0606 */
        /* <DEDUP_REMOVED lines=33> */
[----:B----4-:R-:W-:-:S13]  /*345c0*/  ISETP.GE.AND P0, PT, R8, R5, PT ;  /* 0x000000050800720c */ /* 0x010fda0003f06270 */
        /* <DEDUP_REMOVED lines=8> */
.L_x_4305:
        /* <DEDUP_REMOVED lines=13> */
.L_x_4121:
[----:B------:R-:W-:Y:S05]  /*34720*/  BSYNC B0 ;  /* 0x0000000000007941 */ /* 0x000fea0003800000 */
.L_x_4120:
[----:B------:R-:W-:Y:S01]  /*34730*/  NOP ;  /* 0x0000000000007918 */ /* 0x000fe20000000000 */
[----:B------:R-:W-:-:S13]  /*34740*/  PLOP3.LUT P0, PT, PT, PT, PT, 0x80, 0x0 ;  /* 0x000000000000781c */ /* 0x000fda0003f0f070 */
.L_x_4122:
        /* <DEDUP_REMOVED lines=18> */
.L_x_4306:
[----:B------:R-:W-:Y:S05]  /*34870*/  BSYNC B0 ;  /* 0x0000000000007941 */ /* 0x000fea0003800000 */
.L_x_4123:
[----:B------:R-:W-:-:S05]  /*34880*/  IMAD.U32 R2, RZ, RZ, UR40 ;  /* 0x00000028ff027e24 */ /* 0x000fca000f8e00ff */
[----:B------:R-:W-:-:S13]  /*34890*/  ISETP.NE.AND P0, PT, R2, 0x3, PT ;  /* 0x000000030200780c */ /* 0x000fda0003f05270 */
[----:B------:R-:W-:Y:S05]  /*348a0*/  @!P0 BRA `(.L_x_4125) ;  /* 0x0000000000048947 */ /* 0x000fea0003800000 */
[----:B------:R-:W-:Y:S01]  /*348b0*/  BPT.TRAP 0x1 ;  /* 0x000000040000795c */ /* 0x000fe20000300000 */
.L_x_4125:
[----:B0-----:R-:W-:Y:S01]  /*348c0*/  SHF.L.U32 R0, R27, 0x1f, RZ ;  /* 0x0000001f1b007819 */ /* 0x001fe200000006ff */
[----:B------:R-:W-:Y:S03]  /*348d0*/  BSSY B0, `(.L_x_4126) ;  /* 0x0000003000007945 */ /* 0x000fe60003800000 */
[----:B------:R-:W0:Y:S02]  /*348e0*/  SYNCS.PHASECHK.TRANS64.TRYWAIT P0, [R17+URZ+0x32460], R0 ;  /* 0x03246000110075a7 */ /* 0x000e24000800017f */
[----:B0-----:R-:W-:Y:S05]  /*348f0*/  @!P0 BRA `(.L_x_4127) ;  /* 0x0000006400308947 */ /* 0x001fea0003800000 */
.L_x_4307:
[----:B------:R-:W-:Y:S05]  /*34900*/  BSYNC B0 ;  /* 0x0000000000007941 */ /* 0x000fea0003800000 */
.L_x_4126:
[----:B------:R-:W0:Y:S01]  /*34910*/  LDL.LU R3, [R1+0x494] ;  /* 0x0004940001037983 */ /* 0x000e220000300800 */
[----:B------:R-:W-:-:S03]  /*34920*/  ULDC.64 UR4, c[0x0][0x328] ;  /* 0x0000ca0000047ab9 */ /* 0x000fc60000000a00 */
[----:B------:R-:W3:Y:S04]  /*34930*/  LDL.LU R2, [R1+0x45c] ;  /* 0x00045c0001027983 */ /* 0x000ee80000300800 */
[----:B------:R-:W4:Y:S04]  /*34940*/  LDL.LU R7, [R1+0x498] ;  /* 0x0004980001077983 */ /* 0x000f280000300800 */
[----:B--2---:R-:W2:Y:S04]  /*34950*/  LDL.LU R6, [R1+0x458] ;  /* 0x0004580001067983 */ /* 0x004ea80000300800 */
[----:B------:R-:W5:Y:S01]  /*34960*/  LDL.LU R4, [R1+0x49c] ;  /* 0x00049c0001047983 */ /* 0x000f620000300800 */
[----:B------:R-:W-:-:S02]  /*34970*/  LOP3.LUT P3, RZ, R22, 0x10, RZ, 0xc0, !PT ;  /* 0x0000001016ff7812 */ /* 0x000fc4000786c0ff */
[C---:B------:R-:W-:Y:S02]  /*34980*/  LOP3.LUT P2, RZ, R22.reuse, 0x8, RZ, 0xc0, !PT ;  /* 0x0000000816ff7812 */ /* 0x040fe4000784c0ff */
[C---:B------:R-:W-:Y:S02]  /*34990*/  LOP3.LUT P1, RZ, R22.reuse, 0x4, RZ, 0xc0, !PT ;  /* 0x0000000416ff7812 */ /* 0x040fe4000782c0ff */
[----:B------:R-:W-:Y:S01]  /*349a0*/  LOP3.LUT P4, RZ, R22, 0x1, RZ, 0xc0, !PT ;  /* 0x0000000116ff7812 */ /* 0x000fe2000788c0ff */
[----:B0-----:R-:W-:-:S04]  /*349b0*/  IMAD R0, R3, UR4, RZ ;  /* 0x0000000403007c24 */ /* 0x001fc8000f8e02ff */
[C---:B---3--:R-:W-:Y:S02]  /*349c0*/  IMAD R5, R2.reuse, UR5, R0 ;  /* 0x0000000502057c24 */ /* 0x048fe4000f8e0200 */
[----:B------:R-:W-:Y:S01]  /*349d0*/  IMAD.WIDE.U32 R2, R2, UR4, RZ ;  /* 0x0000000402027c25 */ /* 0x000fe2000f8e00ff */
[----:B------:R-:W-:-:S03]  /*349e0*/  ULDC.64 UR4, c[0x0][0x338] ;  /* 0x0000ce0000047ab9 */ /* 0x000fc60000000a00 */
[----:B------:R-:W-:Y:S02]  /*349f0*/  IMAD.IADD R3, R3, 0x1, R5 ;  /* 0x0000000103037824 */ /* 0x000fe400078e0205 */
[----:B----4-:R-:W-:Y:S01]  /*34a00*/  IMAD R0, R7, UR4, RZ ;  /* 0x0000000407007c24 */ /* 0x010fe2000f8e02ff */
[----:B------:R-:W-:Y:S01]  /*34a10*/  SEL R7, RZ, 0x8, P1 ;  /* 0x00000008ff077807 */ /* 0x000fe20000800000 */
[----:B--2---:R-:W-:-:S04]  /*34a20*/  IMAD.WIDE.U32 R2, R6, UR4, R2 ;  /* 0x0000000406027c25 */ /* 0x004fc8000f8e0002 */
[----:B------:R-:W-:Y:S01]  /*34a30*/  IMAD R5, R6, UR5, R0 ;  /* 0x0000000506057c24 */ /* 0x000fe2000f8e0200 */
[----:B------:R-:W-:Y:S01]  /*34a40*/  ULDC.64 UR4, c[0x0][0x330] ;  /* 0x0000cc0000047ab9 */ /* 0x000fe20000000a00 */
[----:B------:R-:W-:Y:S02]  /*34a50*/  SEL R0, RZ, 0x2, P3 ;  /* 0x00000002ff007807 */ /* 0x000fe40001800000 */
        /* <DEDUP_REMOVED lines=11> */
[----:B------:R-:W-:-:S03]  /*34b10*/  IMAD R4, R25, 0x6000, R32 ;  /* 0x0000600019047824 */ /* 0x000fc600078e0220 */
[----:B------:R-:W-:Y:S01]  /*34b20*/  IADD3 R7, R0, R7, RZ ;  /* 0x0000000700077210 */ /* 0x000fe20007ffe0ff */
[----:B------:R-:W-:Y:S06]  /*34b30*/  BRA.DIV UR4, `(.L_x_4128) ;  /* 0x0000006204b47947 */ /* 0x000fec000b800000 */
[----:B------:R-:W0:Y:S01]  /*34b40*/  S2R R2, SR_TID.X ;  /* 0x0000000000027919 */ /* 0x000e220000002100 */
[----:B------:R-:W-:Y:S01]  /*34b50*/  IMAD R4, R4, 0x2, R23 ;  /* 0x0000000204047824 */ /* 0x000fe200078e0217 */
[C---:B------:R-:W-:Y:S01]  /*34b60*/  LOP3.LUT P2, RZ, R7.reuse, 0x2, RZ, 0xc0, !PT ;  /* 0x0000000207ff7812 */ /* 0x040fe2000784c0ff */
[----:B------:R-:W1:Y:S01]  /*34b70*/  SHFL.IDX PT, R14, R5, RZ, 0x181f ;  /* 0x00181fff050e7589 */ /* 0x000e6200000e0000 */
[----:B------:R-:W-:-:S03]  /*34b80*/  LOP3.LUT P1, RZ, R7, 0x4, RZ, 0xc0, !PT ;  /* 0x0000000407ff7812 */ /* 0x000fc6000782c0ff */
[----:B------:R-:W2:Y:S01]  /*34b90*/  SHFL.IDX PT, R3, R6, RZ, 0x181f ;  /* 0x00181fff06037589 */ /* 0x000ea200000e0000 */
[----:B------:R-:W-:Y:S01]  /*34ba0*/  ISETP.LT.OR P3, PT, R31, 0x1, !P1 ;  /* 0x000000011f00780c */ /* 0x000fe20004f61670 */
        /* <DEDUP_REMOVED lines=63> */
.L_x_4321:
        /* <DEDUP_REMOVED lines=15> */
.L_x_4129:
        /* <DEDUP_REMOVED lines=11> */
.L_x_4130:
[----:B------:R-:W2:Y:S01]  /*35140*/  LDL.LU R2, [R1+0x490] ;  /* 0x0004900001027983 */ /* 0x000ea20000300800 */
[----:B------:R0:W-:Y:S01]  /*35150*/  SYNCS.ARRIVE.TRANS64.A1T0 RZ, [R17+URZ+0x32450], RZ ;  /* 0x032450ff11ff79a7 */ /* 0x0001e2000810003f */
[----:B------:R-:W-:Y:S01]  /*35160*/  BSSY B0, `(.L_x_4131) ;  /* 0x00000e0000007945 */ /* 0x000fe20003800000 */
[----:B--2---:R-:W-:-:S04]  /*35170*/  IADD3 R10, R2, -0x2, RZ ;  /* 0xfffffffe020a7810 */ /* 0x004fc80007ffe0ff */
[----:B------:R-:W-:-:S13]  /*35180*/  ISETP.GE.AND P0, PT, R10, R34, PT ;  /* 0x000000220a00720c */ /* 0x000fda0003f06270 */
[----:B0-----:R-:W-:Y:S05]  /*35190*/  @!P0 BRA `(.L_x_4132) ;  /* 0x0000000c00708947 */ /* 0x001fea0003800000 */
.L_x_4145:
[----:B0-----:R-:W0:Y:S01]  /*351a0*/  S2R R2, SR_TID.X ;  /* 0x0000000000027919 */ /* 0x001e220000002100 */
[----:B------:R-:W1:Y:S01]  /*351b0*/  LDC R6, c[0x0][0x430] ;  /* 0x00010c00ff067b82 */ /* 0x000e620000000800 */
[----:B------:R-:W-:Y:S01]  /*351c0*/  IMAD R7, R10, 0x60, R33 ;  /* 0x000000600a077824 */ /* 0x000fe200078e0221 */
[----:B--2---:R-:W2:Y:S01]  /*351d0*/  S2R R3, SR_TID.X ;  /* 0x0000000000037919 */ /* 0x004ea20000002100 */
[----:B------:R-:W-:Y:S02]  /*351e0*/  IMAD.U32 R12, RZ, RZ, UR40 ;  /* 0x00000028ff0c7e24 */ /* 0x000fe4000f8e00ff */
[----:B------:R-:W-:Y:S01]  /*351f0*/  VIADD R25, R25, 0x1 ;  /* 0x0000000119197836 */ /* 0x000fe20000000000 */
[----:B-1----:R-:W-:Y:S02]  /*35200*/  ISETP.NE.AND P0, PT, R6, 0x1, PT ;  /* 0x000000010600780c */ /* 0x002fe40003f05270 */
[----:B0-----:R-:W-:Y:S01]  /*35210*/  LOP3.LUT R2, R2, 0x7f, RZ, 0xc0, !PT ;  /* 0x0000007f02027812 */ /* 0x001fe200078ec0ff */
[----:B--23--:R-:W-:-:S03]  /*35220*/  IMAD.SHL.U32 R4, R3, 0x10, RZ ;  /* 0x0000001003047824 */ /* 0x00cfc600078e00ff */
[----:B------:R-:W-:-:S07]  /*35230*/  SHF.R.U32.HI R2, RZ, 0x3, R2 ;  /* 0x00000003ff027819 */ /* 0x000fce0000011602 */
[----:B------:R-:W0:Y:S01]  /*35240*/  @P0 LDC R3, c[0x0][0x438] ;  /* 0x00010e00ff030b82 */ /* 0x000e220000000800 */
[----:B------:R-:W-:-:S04]  /*35250*/  LOP3.LUT R4, R2, 0x70, R4, 0xf8, !PT ;  /* 0x0000007002047812 */ /* 0x000fc800078ef804 */
[----:B------:R-:W-:-:S03]  /*35260*/  ISETP.GT.U32.AND P1, PT, R4, 0x5f, PT ;  /* 0x0000005f0400780c */ /* 0x000fc60003f24070 */
[----:B------:R-:W1:Y:S01]  /*35270*/  @P0 LDC R2, c[0x0][0x434] ;  /* 0x00010d00ff020b82 */ /* 0x000e620000000800 */
[----:B------:R-:W-:-:S04]  /*35280*/  IMAD.IADD R7, R4, 0x1, R7 ;  /* 0x0000000104077824 */ /* 0x000fc800078e0207 */
[----:B------:R-:W-:-:S05]  /*35290*/  IMAD.MOV.U32 R11, RZ, RZ, R7 ;  /* 0x000000ffff0b7224 */ /* 0x000fca00078e0007 */
        /* <DEDUP_REMOVED lines=17> */
[----:B------:R-:W-:Y:S01]  /*353b0*/  IMAD R6, R6, R3, R7 ;  /* 0x0000000306067224 */ /* 0x000fe200078e0207 */
[----:B------:R-:W-:Y:S01]  /*353c0*/  SEL R2, RZ, 0x1, P0 ;  /* 0x00000001ff027807 */ /* 0x000fe20000000000 */
[----:B------:R-:W-:Y:S01]  /*353d0*/  IMAD.MOV.U32 R3, RZ, RZ, R10 ;  /* 0x000000ffff037224 */ /* 0x000fe200078e000a */
[----:B------:R-:W-:Y:S05]  /*353e0*/  YIELD ;  /* 0x0000000000007946 */ /* 0x000fea0003800000 */
[----:B------:R-:W-:-:S02]  /*353f0*/  SEL R25, R25, RZ, P0 ;  /* 0x000000ff19197207 */ /* 0x000fc40000000000 */
[----:B------:R-:W-:Y:S02]  /*35400*/  LOP3.LUT R27, R27, R2, RZ, 0x3c, !PT ;  /* 0x000000021b1b7212 */ /* 0x000fe400078e3cff */
[----:B------:R-:W-:Y:S02]  /*35410*/  IADD3 R10, R10, -0x1, RZ ;  /* 0xffffffff0a0a7810 */ /* 0x000fe40007ffe0ff */
[----:B------:R-:W-:Y:S01]  /*35420*/  ISETP.GT.AND P2, PT, R3, R34, PT ;  /* 0x000000220300720c */ /* 0x000fe20003f44270 */
[----:B0-----:R-:W-:-:S12]  /*35430*/  @!P1 BRA `(.L_x_4133) ;  /* 0x0000000000049947 */ /* 0x001fd80003800000 */
[----:B------:R-:W-:Y:S01]  /*35440*/  BPT.TRAP 0x1 ;  /* 0x000000040000795c */ /* 0x000fe20000300000 */
.L_x_4133:
[----:B------:R-:W-:Y:S01]  /*35450*/  IMAD R4, R25, 0x8, R23 ;  /* 0x0000000819047824 */ /* 0x000fe200078e0217 */
[----:B------:R-:W-:Y:S01]  /*35460*/  SHF.L.U32 R21, R27, 0x1f, RZ ;  /* 0x0000001f1b157819 */ /* 0x000fe200000006ff */
[----:B------:R-:W-:Y:S01]  /*35470*/  BSSY B1, `(.L_x_4134) ;  /* 0x0000004000017945 */ /* 0x000fe20003800000 */
[----:B------:R-:W-:Y:S02]  /*35480*/  SHF.R.S32.HI R17, RZ, 0x1f, R6 ;  /* 0x0000001fff117819 */ /* 0x000fe40000011406 */
[----:B------:R-:W0:Y:S02]  /*35490*/  SYNCS.PHASECHK.TRANS64.TRYWAIT P0, [R4+URZ+0x32440], R21 ;  /* 0x03244015040075a7 */ /* 0x000e24000800017f */
[----:B0-----:R-:W-:Y:S05]  /*354a0*/  @!P0 BRA `(.L_x_4135) ;  /* 0x0000006000988947 */ /* 0x001fea0003800000 */
.L_x_4322:
[----:B------:R-:W-:Y:S05]  /*354b0*/  BSYNC B1 ;  /* 0x0000000000017941 */ /* 0x000fea0003800000 */
.L_x_4134:
        /* <DEDUP_REMOVED lines=52> */
.L_x_4336:
[----:B--2---:R-:W-:-:S04]  /*35800*/  IADD3 R2, P0, R2, R0, RZ ;  /* 0x0000000002027210 */ /* 0x004fc80007f1e0ff */
[----:B------:R-:W-:Y:S02]  /*35810*/  IADD3.X R3, RZ, R9, RZ, P0, !PT ;  /* 0x00000009ff037210 */ /* 0x000fe400007fe4ff */
[----:B------:R-:W-:-:S03]  /*35820*/  PLOP3.LUT P0, PT, PT, PT, PT, 0x80, 0x0 ;  /* 0x000000000000781c */ /* 0x000fc60003f0f070 */
[----:B------:R-:W-:Y:S01]  /*35830*/  @!PT LDS RZ, [RZ] ;  /* 0x00000000fffff984 */ /* 0x000fe20000000800 */
[----:B------:R-:W-:Y:S01]  /*35840*/  @!PT LDS RZ, [RZ] ;  /* 0x00000000fffff984 */ /* 0x000fe20000000800 */
[----:B------:R-:W-:Y:S01]  /*35850*/  @!PT LDS RZ, [RZ] ;  /* 0x00000000fffff984 */ /* 0x000fe20000000800 */
[----:B------:R2:W-:Y:S01]  /*35860*/  LDGSTS.E.BYPASS.LTC128B.128 [R7+0x1ec00], desc[UR44][R2.64], !P1 ;  /* 0x1ec0000002077fae */ /* 0x0005e2000c901d6c */
[----:B------:R-:W-:-:S09]  /*35870*/  NOP ;  /* 0x0000000000007918 */ /* 0x000fd20000000000 */
.L_x_4137:
        /* <DEDUP_REMOVED lines=11> */
.L_x_4138:
[----:B------:R2:W-:Y:S01]  /*35930*/  SYNCS.ARRIVE.TRANS64.A1T0 RZ, [R4+URZ+0x32430], RZ ;  /* 0x032430ff04ff79a7 */ /* 0x0005e2000810003f */
[----:B------:R-:W-:Y:S05]  /*35940*/  @!P3 BRA `(.L_x_4139) ;  /* 0x000000000004b947 */ /* 0x000fea0003800000 */
[----:B------:R-:W-:Y:S01]  /*35950*/  BPT.TRAP 0x1 ;  /* 0x000000040000795c */ /* 0x000fe20000300000 */
.L_x_4139:
[----:B------:R-:W3:Y:S01]  /*35960*/  SYNCS.PHASECHK.TRANS64.TRYWAIT P0, [R4+URZ+0x32460], R21 ;  /* 0x03246015040075a7 */ /* 0x000ee2000800017f */
[----:B------:R-:W-:Y:S04]  /*35970*/  BSSY B1, `(.L_x_4140) ;  /* 0x0000002000017945 */ /* 0x000fe80003800000 */
[----:B---3--:R-:W-:Y:S05]  /*35980*/  @!P0 BRA `(.L_x_4141) ;  /* 0x0000006400188947 */ /* 0x008fea0003800000 */
.L_x_4337:
[----:B------:R-:W-:Y:S05]  /*35990*/  BSYNC B1 ;  /* 0x0000000000017941 */ /* 0x000fea0003800000 */
.L_x_4140:
        /* <DEDUP_REMOVED lines=68> */
.L_x_4351:
[----:B01----:R-:W-:-:S04]  /*35de0*/  IADD3 R2, P0, R14, R0, RZ ;  /* 0x000000000e027210 */ /* 0x003fc80007f1e0ff */
[----:B----4-:R-:W-:Y:S02]  /*35df0*/  IADD3.X R3, RZ, R8, RZ, P0, !PT ;  /* 0x00000008ff037210 */ /* 0x010fe400007fe4ff */
        /* <DEDUP_REMOVED lines=9> */
.L_x_4143:
        /* <DEDUP_REMOVED lines=11> */
.L_x_4144:
[----:B------:R0:W-:Y:S01]  /*35f40*/  SYNCS.ARRIVE.TRANS64.A1T0 RZ, [R4+URZ+0x32450], RZ ;  /* 0x032450ff04ff79a7 */ /* 0x0001e2000810003f */
[----:B------:R-:W-:Y:S05]  /*35f50*/  @P2 BRA `(.L_x_4145) ;  /* 0xfffffff000902947 */ /* 0x000fea000383ffff */
.L_x_4132:
[----:B------:R-:W-:Y:S05]  /*35f60*/  BSYNC B0 ;  /* 0x0000000000007941 */ /* 0x000fea0003800000 */
.L_x_4131:
        /* <DEDUP_REMOVED lines=11> */
[----:B0-23--:R-:W1:Y:S02]  /*36020*/  FLO.U32 R4, UR4 ;  /* 0x0000000400047d00 */ /* 0x00de6400080e0000 */
[----:B-1----:R-:W-:-:S06]  /*36030*/  ISETP.EQ.U32.AND P1, PT, R4, R5, PT ;  /* 0x000000050400720c */ /* 0x002fcc0003f22070 */
[----:B------:R-:W4:Y:S07]  /*36040*/  POPC R5, UR4 ;  /* 0x0000000400057d09 */ /* 0x000f2e0008000000 */
[----:B----4-:R-:W2:Y:S01]  /*36050*/  @P1 ATOMG.E.ADD.STRONG.GPU PT, R3, desc[UR44][R2.64], R5 ;  /* 0x00000005020319a8 */ /* 0x010ea200081ee1ec */
[----:B------:R-:W0:Y:S02]  /*36060*/  S2R R6, SR_LTMASK ;  /* 0x0000000000067919 */ /* 0x000e240000003900 */
[----:B0-----:R-:W-:-:S04]  /*36070*/  LOP3.LUT R6, R6, UR4, RZ, 0xc0, !PT ;  /* 0x0000000406067c12 */ /* 0x001fc8000f8ec0ff */
[----:B------:R-:W0:Y:S01]  /*36080*/  POPC R7, R6 ;  /* 0x0000000600077309 */ /* 0x000e220000000000 */
[----:B--2---:R-:W0:Y:S02]  /*36090*/  SHFL.IDX PT, R4, R3, R4, 0x1f ;  /* 0x00001f0403047589 */ /* 0x004e2400000e0000 */
[----:B0-----:R-:W-:-:S07]  /*360a0*/  IADD3 R16, R4, UR39, R7 ;  /* 0x0000002704107c10 */ /* 0x001fce000fffe007 */
.L_x_4147:
[----:B------:R-:W-:Y:S05]  /*360b0*/  BSYNC B0 ;  /* 0x0000000000007941 */ /* 0x000fea0003800000 */
.L_x_4146:
[----:B------:R-:W-:Y:S02]  /*360c0*/  LOP3.LUT R27, R27, R0, RZ, 0x3c, !PT ;  /* 0x000000001b1b7212 */ /* 0x000fe400078e3cff */
[----:B------:R-:W-:-:S07]  /*360d0*/  SEL R25, R25, RZ, P0 ;  /* 0x000000ff19197207 */ /* 0x000fce0000000000 */
.L_x_4100:
[----:B------:R-:W-:Y:S05]  /*360e0*/  BSYNC B7 ;  /* 0x0000000000077941 */ /* 0x000fea0003800000 */
.L_x_4098:
[----:B------:R-:W-:-:S13]  /*360f0*/  LOP3.LUT P0, RZ, R22, 0x1000, RZ, 0xc0, !PT ;  /* 0x0000100016ff7812 */ /* 0x000fda000780c0ff */
[----:B------:R-:W-:Y:S05]  /*36100*/  @!P0 BRA `(.L_x_4148) ;  /* 0x0000000000248947 */ /* 0x000fea0003800000 */
[----:B------:R-:W-:Y:S05]  /*36110*/  WARPSYNC.ALL ;  /* 0x0000000000007948 */ /* 0x000fea0003800000 */
[----:B------:R-:W4:Y:S08]  /*36120*/  S2UR UR5, SR_CgaCtaId ;  /* 0x00000000000579c3 */ /* 0x000f300000008800 */
[----:B------:R-:W-:Y:S06]  /*36130*/  BAR.SYNC.DEFER_BLOCKING 0x5, 0x180 ;  /* 0x0146000000007b1d */ /* 0x000fec0000010000 */
[----:B------:R-:W-:-:S02]  /*36140*/  UMOV UR4, 0x400 ;  /* 0x0000040000047882 */ /* 0x000fc40000000000 */
[----:B----4-:R-:W-:-:S06]  /*36150*/  ULEA UR4, UR5, UR4, 0x18 ;  /* 0x0000000405047291 */ /* 0x010fcc000f8ec03f */
[----:B0-----:R-:W-:-:S05]  /*36160*/  IMAD.U32 R23, RZ, RZ, UR4 ;  /* 0x00000004ff177e24 */ /* 0x001fca000f8e00ff */
[----:B------:R4:W0:Y:S01]  /*36170*/  LDS.128 R16, [R23+0x324d0] ;  /* 0x0324d00017107984 */ /* 0x0008220000000c00 */
[----:B------:R-:W-:Y:S06]  /*36180*/  BAR.ARV 0x4, 0x180 ;  /* 0x0106000000007b1d */ /* 0x000fec0000002000 */
[----:B------:R-:W-:Y:S05]  /*36190*/  BRA `(.L_x_4149) ;  /* 0x0000000800cc7947 */ /* 0x000fea0003800000 */
.L_x_4148:
        /* <DEDUP_REMOVED lines=17> */
[----:B0-23--:R-:W-:Y:S01]  /*362b0*/  SHFL.IDX PT, R4, R16, 0x1, 0x1f ;  /* 0x00201f0010047f89 */ /* 0x00dfe200000e0000 */
        /* <DEDUP_REMOVED lines=17> */
[----:B------:R0:W2:Y:S02]  /*363d0*/  SHFL.IDX PT, R14, R2, 0x1f, 0x1f ;  /* 0x03e01f00020e7f89 */ /* 0x0000a400000e0000 */
.L_x_4361:
[----:B------:R-:W-:Y:S02]  /*363e0*/  ULDC UR4, c[0x0][0xd38] ;  /* 0x00034e0000047ab9 */ /* 0x000fe40000000800 */
[----:B------:R-:W-:-:S04]  /*363f0*/  IMAD.U32 R7, RZ, RZ, UR4 ;  /* 0x00000004ff077e24 */ /* 0x000fc8000f8e00ff */
[----:B--2---:R-:W-:-:S04]  /*36400*/  IMAD R14, R14, R7, RZ ;  /* 0x000000070e0e7224 */ /* 0x004fc800078e02ff */
[----:B------:R-:W-:-:S05]  /*36410*/  IMAD.IADD R9, R4, 0x1, R14 ;  /* 0x0000000104097824 */ /* 0x000fca00078e020e */
[----:B------:R-:W-:-:S13]  /*36420*/  ISETP.GT.AND P6, PT, R9, R0, PT ;  /* 0x000000000900720c */ /* 0x000fda0003fc4270 */
[----:B------:R-:W-:Y:S05]  /*36430*/  @P6 BRA `(.L_x_4151) ;  /* 0x00000000009c6947 */ /* 0x000fea0003800000 */
.L_x_4156:
        /* <DEDUP_REMOVED lines=14> */
.L_x_4154:
[----:B------:R-:W-:Y:S05]  /*36520*/  BSYNC B0 ;  /* 0x0000000000007941 */ /* 0x000fea0003800000 */
.L_x_4153:
[----:B------:R-:W-:-:S03]  /*36530*/  UMOV UR4, 0xffffffff ;  /* 0xffffffff00047882 */ /* 0x000fc60000000000 */
[----:B------:R-:W-:Y:S05]  /*36540*/  BRA.DIV UR4, `(.L_x_4155) ;  /* 0x0000006604287947 */ /* 0x000fea000b800000 */
[----:B-----5:R-:W2:Y:S02]  /*36550*/  SHFL.UP PT, R14, R5, 0x1, RZ ;  /* 0x04200000050e7989 */ /* 0x020ea400000e00ff */
[----:B--2---:R-:W-:-:S05]  /*36560*/  SEL R14, R14, RZ, P1 ;  /* 0x000000ff0e0e7207 */ /* 0x004fca0000800000 */
[----:B-1----:R-:W-:-:S05]  /*36570*/  IMAD.IADD R13, R5, 0x1, R14 ;  /* 0x00000001050d7824 */ /* 0x002fca00078e020e */
        /* <DEDUP_REMOVED lines=13> */
.L_x_4369:
[----:B------:R-:W-:Y:S02]  /*36650*/  ULDC UR4, c[0x0][0xd38] ;  /* 0x00034e0000047ab9 */ /* 0x000fe40000000800 */
[----:B------:R-:W-:-:S05]  /*36660*/  MOV R7, UR4 ;  /* 0x0000000400077c02 */ /* 0x000fca0008000f00 */
[----:B-1----:R-:W-:-:S04]  /*36670*/  IMAD R14, R14, R7, RZ ;  /* 0x000000070e0e7224 */ /* 0x002fc800078e02ff */
[----:B------:R-:W-:-:S05]  /*36680*/  IMAD.IADD R9, R14, 0x1, R9 ;  /* 0x000000010e097824 */ /* 0x000fca00078e0209 */
[----:B------:R-:W-:-:S13]  /*36690*/  ISETP.GT.AND P6, PT, R9, R0, PT ;  /* 0x000000000900720c */ /* 0x000fda0003fc4270 */
[----:B------:R-:W-:Y:S05]  /*366a0*/  @!P6 BRA `(.L_x_4156) ;  /* 0xfffffffc0064e947 */ /* 0x000fea000383ffff */
.L_x_4151:
        /* <DEDUP_REMOVED lines=8> */
.L_x_4373:
[----:B------:R-:W-:Y:S01]  /*36730*/  ISETP.NE.AND P0, PT, R3, RZ, PT ;  /* 0x000000ff0300720c */ /* 0x000fe20003f05270 */
[----:B------:R-:W-:-:S12]  /*36740*/  IMAD.MOV.U32 R14, RZ, RZ, RZ ;  /* 0x000000ffff0e7224 */ /* 0x000fd800078e00ff */
[----:B------:R-:W-:Y:S05]  /*36750*/  @!P0 BRA `(.L_x_4158) ;  /* 0x0000000000108947 */ /* 0x000fea0003800000 */
[----:B------:R-:W-:Y:S01]  /*36760*/  UMOV UR4, 0xffffffff ;  /* 0xffffffff00047882 */ /* 0x000fe20000000000 */
[----:B------:R-:W-:Y:S02]  /*36770*/  VIADD R12, R4, 0xffffffff ;  /* 0xffffffff040c7836 */ /* 0x000fe40000000000 */
[----:B------:R-:W-:Y:S05]  /*36780*/  BRA.DIV UR4, `(.L_x_4159) ;  /* 0x00000066049c7947 */ /* 0x000fea000b800000 */
[----:B------:R4:W0:Y:S02]  /*36790*/  SHFL.IDX PT, R14, R2, R12, 0x1f ;  /* 0x00001f0c020e7589 */ /* 0x00082400000e0000 */
.L_x_4158:
[----:B0---4-:R-:W0:Y:S01]  /*367a0*/  LDC.64 R2, c[0x0][0xd90] ;  /* 0x00036400ff027b82 */ /* 0x011e220000000a00 */
[----:B------:R-:W-:-:S04]  /*367b0*/  IMAD.IADD R19, R4, 0x1, R19 ;  /* 0x0000000104137824 */ /* 0x000fc800078e0213 */
[----:B0-----:R-:W-:-:S05]  /*367c0*/  IMAD.WIDE R2, R19, 0x4, R2 ;  /* 0x0000000413027825 */ /* 0x001fca00078e0202 */
[----:B------:R0:W2:Y:S01]  /*367d0*/  LDG.E R6, desc[UR44][R2.64] ;  /* 0x0000002c02067981 */ /* 0x0000a2000c1e1900 */
        /* <DEDUP_REMOVED lines=50> */
[----:B------:R-:W-:Y:S01]  /*36b00*/  @!P1 IMAD.IADD R4, R4, 0x1, -R7 ;  /* 0x0000000104049824 */ /* 0x000fe200078e0a07 */
[----:B------:R-:W-:Y:S02]  /*36b10*/  @!P1 IADD3 R2, R2, 0x1, RZ ;  /* 0x0000000102029810 */ /* 0x000fe40007ffe0ff */
        /* <DEDUP_REMOVED lines=10> */
.L_x_4152:
[----:B------:R-:W-:Y:S01]  /*36bc0*/  UMOV UR4, URZ ;  /* 0x0000003f00047c82 */ /* 0x000fe20008000000 */
[----:B------:R-:W-:Y:S01]  /*36bd0*/  UMOV UR5, URZ ;  /* 0x0000003f00057c82 */ /* 0x000fe20008000000 */
[----:B------:R-:W-:Y:S01]  /*36be0*/  ULDC UR6, c[0x0][0xd3c] ;  /* 0x00034f0000067ab9 */ /* 0x000fe20000000800 */
[----:B------:R-:W-:Y:S02]  /*36bf0*/  IMAD.MOV.U32 R16, RZ, RZ, R0 ;  /* 0x000000ffff107224 */ /* 0x000fe400078e0000 */
[----:B------:R-:W-:Y:S02]  /*36c00*/  IMAD.U32 R17, RZ, RZ, UR4 ;  /* 0x00000004ff117e24 */ /* 0x000fe4000f8e00ff */
[----:B------:R-:W-:Y:S02]  /*36c10*/  IMAD.U32 R18, RZ, RZ, UR5 ;  /* 0x00000005ff127e24 */ /* 0x000fe4000f8e00ff */
[----:B------:R-:W-:-:S07]  /*36c20*/  IMAD.U32 R19, RZ, RZ, UR6 ;  /* 0x00000006ff137e24 */ /* 0x000fce000f8e00ff */
.L_x_4160:
        /* <DEDUP_REMOVED lines=10> */
.L_x_4149:
[----:B------:R-:W-:Y:S02]  /*36cd0*/  ULDC UR4, c[0x0][0xd3c] ;  /* 0x00034f0000047ab9 */ /* 0x000fe40000000800 */
[----:B0-----:R-:W-:-:S13]  /*36ce0*/  ISETP.GE.AND P0, PT, R19, UR4, PT ;  /* 0x0000000413007c0c */ /* 0x001fda000bf06270 */
[----:B------:R-:W-:Y:S05]  /*36cf0*/  @!P0 BRA `(.L_x_4161) ;  /* 0xffffff9000848947 */ /* 0x000fea000383ffff */
[----:B------:R-:W-:Y:S05]  /*36d00*/  BSYNC B8 ;  /* 0x0000000000087941 */ /* 0x000fea0003800000 */
.L_x_4040:
[----:B0-----:R-:W5:Y:S01]  /*36d10*/  LDL.LU R0, [R1+0x48c] ;  /* 0x00048c0001007983 */ /* 0x001f620000300800 */
[----:B------:R-:W-:Y:S01]  /*36d20*/  BSSY B0, `(.L_x_4162) ;  /* 0x000000b000007945 */ /* 0x000fe20003800000 */
[----:B------:R-:W0:Y:S01]  /*36d30*/  S2R R5, SR_CgaCtaId ;  /* 0x0000000000057919 */ /* 0x000e220000008800 */
[----:B-----5:R-:W-:-:S05]  /*36d40*/  VIADD R0, R0, 0x1 ;  /* 0x0000000100007836 */ /* 0x020fca0000000000 */
[----:B------:R-:W-:-:S04]  /*36d50*/  LEA.HI R2, R0, R0, RZ, 0x1 ;  /* 0x0000000000027211 */ /* 0x000fc800078f08ff */
[----:B------:R-:W-:Y:S02]  /*36d60*/  LOP3.LUT R3, R2, 0xfffffffe, RZ, 0xc0, !PT ;  /* 0xfffffffe02037812 */ /* 0x000fe400078ec0ff */
[----:B------:R-:W-:Y:S02]  /*36d70*/  MOV R2, 0x400 ;  /* 0x0000040000027802 */ /* 0x000fe40000000f00 */
[----:B------:R-:W-:Y:S02]  /*36d80*/  IADD3 R0, R0, -R3, RZ ;  /* 0x8000000300007210 */ /* 0x000fe40007ffe0ff */
[----:B0-----:R-:W-:Y:S02]  /*36d90*/  LEA R5, R5, R2, 0x18 ;  /* 0x0000000205057211 */ /* 0x001fe400078ec0ff */
[----:B------:R-:W-:-:S04]  /*36da0*/  SHF.L.U32 R0, R0, 0x1f, RZ ;  /* 0x0000001f00007819 */ /* 0x000fc800000006ff */
[----:B------:R-:W0:Y:S02]  /*36db0*/  SYNCS.PHASECHK.TRANS64.TRYWAIT P0, [R5+URZ+0x32420], R0 ;  /* 0x03242000050075a7 */ /* 0x000e24000800017f */
[----:B0-----:R-:W-:Y:S05]  /*36dc0*/  @!P0 BRA `(.L_x_4163) ;  /* 0x0000006000308947 */ /* 0x001fea0003800000 */
.L_x_4376:
[----:B------:R-:W-:Y:S05]  /*36dd0*/  BSYNC B0 ;  /* 0x0000000000007941 */ /* 0x000fea0003800000 */
.L_x_4162:
[----:B------:R-:W-:-:S03]  /*36de0*/  UMOV UR4, 0xffffffff ;  /* 0xffffffff00047882 */ /* 0x000fc60000000000 */
[----:B------:R-:W-:Y:S05]  /*36df0*/  BRA.DIV UR4, `(.L_x_4164) ;  /* 0x0000006204387947 */ /* 0x000fea000b800000 */
[----:B------:R-:W0:Y:S02]  /*36e00*/  S2R R0, SR_TID.X ;  /* 0x0000000000007919 */ /* 0x000e240000002100 */
[----:B0-----:R-:W-:-:S04]  /*36e10*/  SHF.R.U32.HI R0, RZ, 0x5, R0 ;  /* 0x00000005ff007819 */ /* 0x001fc80000011600 */
[----:B------:R-:W-:-:S05]  /*36e20*/  LOP3.LUT R0, R0, 0x3, RZ, 0xc0, !PT ;  /* 0x0000000300007812 */ /* 0x000fca00078ec0ff */
[----:B------:R0:W0:Y:S02]  /*36e30*/  SHFL.IDX PT, R14, R0, RZ, 0x1f ;  /* 0x00001fff000e7589 */ /* 0x00002400000e0000 */
.L_x_4379:
[----:B0-----:R-:W-:-:S13]  /*36e40*/  ISETP.NE.AND P0, PT, R14, RZ, PT ;  /* 0x000000ff0e00720c */ /* 0x001fda0003f05270 */
[----:B------:R-:W-:Y:S05]  /*36e50*/  @P0 BRA `(.L_x_3800) ;  /* 0x0000000000880947 */ /* 0x000fea0003800000 */
[----:B------:R-:W-:-:S03]  /*36e60*/  UMOV UR4, 0xffffffff ;  /* 0xffffffff00047882 */ /* 0x000fc60000000000 */
[----:B------:R-:W-:Y:S05]  /*36e70*/  BRA.DIV UR4, `(.L_x_4165) ;  /* 0x00000062044c7947 */ /* 0x000fea000b800000 */
[----:B------:R-:W-:-:S13]  /*36e80*/  ELECT P6, URZ, PT ;  /* 0x00000000003f782f */ /* 0x000fda00038c0000 */
.L_x_4382:
[----:B------:R-:W-:Y:S05]  /*36e90*/  @!P6 BRA `(.L_x_3800) ;  /* 0x000000000078e947 */ /* 0x000fea0003800000 */
[----:B------:R-:W-:-:S06]  /*36ea0*/  ULOP3.LUT UR4, UR38, 0x2, URZ, 0xfc, !UPT ;  /* 0x0000000226047892 */ /* 0x000fcc000f8efc3f */
[----:B------:R-:W-:-:S05]  /*36eb0*/  IMAD.U32 R0, RZ, RZ, UR4 ;  /* 0x00000004ff007e24 */ /* 0x000fca000f8e00ff */
[----:B------:R-:W-:-:S13]  /*36ec0*/  ISETP.NE.AND P0, PT, R0, 0x3, PT ;  /* 0x000000030000780c */ /* 0x000fda0003f05270 */
[----:B------:R-:W-:Y:S05]  /*36ed0*/  @!P0 BRA `(.L_x_4166) ;  /* 0x0000000000048947 */ /* 0x000fea0003800000 */
[----:B------:R-:W-:Y:S01]  /*36ee0*/  BPT.TRAP 0x1 ;  /* 0x000000040000795c */ /* 0x000fe20000300000 */
.L_x_4166:
[----:B------:R-:W-:Y:S01]  /*36ef0*/  IMAD R3, R25, 0x8, R5 ;  /* 0x0000000819037824 */ /* 0x000fe200078e0205 */
[----:B------:R-:W-:Y:S01]  /*36f00*/  SHF.L.U32 R2, R27, 0x1f, RZ ;  /* 0x0000001f1b027819 */ /* 0x000fe200000006ff */
[----:B------:R-:W-:-:S03]  /*36f10*/  VIADD R25, R25, 0x1 ;  /* 0x0000000119197836 */ /* 0x000fc60000000000 */
[----:B------:R-:W0:Y:S02]  /*36f20*/  SYNCS.PHASECHK.TRANS64.TRYWAIT P1, [R3+URZ+0x32440], R2 ;  /* 0x03244002030075a7 */ /* 0x000e24000802017f */
[----:B------:R-:W-:-:S04]  /*36f30*/  ISETP.NE.AND P2, PT, R25, 0x2, PT ;  /* 0x000000021900780c */ /* 0x000fc80003f45270 */
[----:B------:R-:W-:Y:S01]  /*36f40*/  SEL R0, RZ, 0x1, P2 ;  /* 0x00000001ff007807 */ /* 0x000fe20001000000 */
[----:B0-----:R-:W-:Y:S08]  /*36f50*/  @!P1 BRA `(.L_x_4167) ;  /* 0x0000006000349947 */ /* 0x001ff00003800000 */
.L_x_4383:
[----:B------:R-:W-:Y:S02]  /*36f60*/  SEL R25, R25, RZ, P2 ;  /* 0x000000ff19197207 */ /* 0x000fe40001000000 */
[----:B------:R-:W-:Y:S01]  /*36f70*/  LOP3.LUT R0, R27, R0, RZ, 0x3c, !PT ;  /* 0x000000001b007212 */ /* 0x000fe200078e3cff */
[----:B------:R-:W-:Y:S06]  /*36f80*/  @!P0 BRA `(.L_x_4168) ;  /* 0x0000000000048947 */ /* 0x000fec0003800000 */
[----:B------:R-:W-:Y:S01]  /*36f90*/  BPT.TRAP 0x1 ;  /* 0x000000040000795c */ /* 0x000fe20000300000 */
.L_x_4168:
[----:B------:R-:W-:Y:S01]  /*36fa0*/  IMAD R25, R25, 0x8, R5 ;  /* 0x0000000819197824 */ /* 0x000fe200078e0205 */
[----:B------:R-:W-:-:S04]  /*36fb0*/  SHF.L.U32 R0, R0, 0x1f, RZ ;  /* 0x0000001f00007819 */ /* 0x000fc800000006ff */
[----:B------:R-:W0:Y:S02]  /*36fc0*/  SYNCS.PHASECHK.TRANS64.TRYWAIT P1, [R25+URZ+0x32440], R0 ;  /* 0x03244000190075a7 */ /* 0x000e24000802017f */
[----:B0-----:R-:W-:Y:S05]  /*36fd0*/  @!P1 BRA `(.L_x_4169) ;  /* 0x0000006000289947 */ /* 0x001fea0003800000 */
.L_x_4384:
[----:B------:R-:W-:Y:S05]  /*36fe0*/  @!P0 BRA `(.L_x_4170) ;  /* 0x0000000000048947 */ /* 0x000fea0003800000 */
[----:B------:R-:W-:Y:S01]  /*36ff0*/  BPT.TRAP 0x1 ;  /* 0x000000040000795c */ /* 0x000fe20000300000 */
.L_x_4170:
[----:B------:R-:W0:Y:S02]  /*37000*/  SYNCS.PHASECHK.TRANS64.TRYWAIT P1, [R3+URZ+0x32460], R2 ;  /* 0x03246002030075a7 */ /* 0x000e24000802017f */
[----:B0-----:R-:W-:Y:S05]  /*37010*/  @!P1 BRA `(.L_x_4171) ;  /* 0x00000060002c9947 */ /* 0x001fea0003800000 */
.L_x_4385:
[----:B------:R-:W-:Y:S05]  /*37020*/  @!P0 BRA `(.L_x_4172) ;  /* 0x0000000000048947 */ /* 0x000fea0003800000 */
[----:B------:R-:W-:Y:S01]  /*37030*/  BPT.TRAP 0x1 ;  /* 0x000000040000795c */ /* 0x000fe20000300000 */
.L_x_4172:
[----:B------:R0:W0:Y:S02]  /*37040*/  SYNCS.PHASECHK.TRANS64.TRYWAIT P0, [R25+URZ+0x32460], R0 ;  /* 0x03246000190075a7 */ /* 0x000024000800017f */
[----:B0-----:R-:W-:Y:S05]  /*37050*/  @!P0 NANOSLEEP.SYNCS 0x989680 ;  /* 0x009896800000895d */ /* 0x001fea0003900000 */
[----:B------:R-:W0:Y:S02]  /*37060*/  @!P0 SYNCS.PHASECHK.TRANS64 P0, [R25+URZ+0x32460], R0 ;  /* 0x03246000190085a7 */ /* 0x000e24000800007f */
[----:B0-----:R-:W-:Y:S05]  /*37070*/  @!P0 BRA `(.L_x_4172) ;  /* 0xfffffffc00f08947 */ /* 0x001fea000383ffff */
.L_x_3800:
[----:B------:R-:W-:Y:S05]  /*37080*/  BSYNC B9 ;  /* 0x0000000000097941 */ /* 0x000fea0003800000 */
.L_x_3797:
[----:B------:R-:W-:Y:S05]  /*37090*/  EXIT ;  /* 0x000000000000794d */ /* 0x000fea0003800000 */
.L_x_3826:
[----:B0-----:R0:W1:Y:S02]  /*370a0*/  SYNCS.PHASECHK.TRANS64.TRYWAIT P6, [R70+URZ+0x32490], R83 ;  /* 0x03249053460075a7 */ /* 0x00106400080c017f */
[----:B-1----:R-:W-:Y:S05]  /*370b0*/  @!P6 NANOSLEEP.SYNCS 0x989680 ;  /* 0x009896800000e95d */ /* 0x002fea0003900000 */
[----:B------:R-:W1:Y:S02]  /*370c0*/  @!P6 SYNCS.PHASECHK.TRANS64 P6, [R70+URZ+0x32490], R83 ;  /* 0x032490534600e5a7 */ /* 0x000e6400080c007f */
[----:B-1----:R-:W-:Y:S05]  /*370d0*/  @!P6 BRA `(.L_x_3826) ;  /* 0xfffffffc00f0e947 */ /* 0x002fea000383ffff */
[----:B------:R-:W-:Y:S05]  /*370e0*/  BRA `(.L_x_4173) ;  /* 0xfffffcbc00e87947 */ /* 0x000fea000383ffff */
.L_x_3827:
        /* <DEDUP_REMOVED lines=8> */
.L_x_4175:
[----:B------:R-:W-:Y:S05]  /*37170*/  BSYNC B1 ;  /* 0x0000000000017941 */ /* 0x000fea0003800000 */
.L_x_4174:
        /* <DEDUP_REMOVED lines=8> */
.L_x_4176:
[----:B------:R-:W-:Y:S05]  /*37200*/  BRA `(.L_x_4177) ;  /* 0xfffffcbc00b47947 */ /* 0x000fea000383ffff */
.L_x_3836:
[----:B------:R-:W-:Y:S01]  /*37210*/  BSSY B1, `(.L_x_4178) ;  /* 0x0000008000017945 */ /* 0x000fe20003800000 */
[----:B------:R-:W-:Y:S02]  /*37220*/  IMAD.MOV.U32 R13, RZ, RZ, R82 ;  /* 0x000000ffff0d7224 */ /* 0x000fe400078e0052 */
[----:B------:R-:W-:Y:S02]  /*37230*/  IMAD.MOV.U32 R12, RZ, RZ, 0x1 ;  /* 0x00000001ff0c7424 */ /* 0x000fe400078e00ff */
[----:B0---4-:R-:W-:Y:S02]  /*37240*/  IMAD.MOV.U32 R11, RZ, RZ, 0x1c1f ;  /* 0x00001c1fff0b7424 */ /* 0x011fe400078e00ff */
[----:B------:R-:W-:-:S07]  /*37250*/  IMAD.MOV.U32 R15, RZ, RZ, -0x1 ;  /* 0xffffffffff0f7424 */ /* 0x000fce00078e00ff */
[----:B-123--:R-:W-:Y:S05]  /*37260*/  WARPSYNC.COLLECTIVE R15, `(.L_x_4179) ;  /* 0x000000000f087348 */ /* 0x00efea0003c00000 */
[----:B---3--:R0:W3:Y:S02]  /*37270*/  SHFL.IDX P6, R14, R13, R12, R11 ;  /* 0x0000000c0d0e7389 */ /* 0x0080e400000c000b */
[----:B0123--:R-:W-:Y:S01]  /*37280*/  ENDCOLLECTIVE ;  /* 0x000000000000791b */ /* 0x00ffe20003800000 */
.L_x_4179:
[----:B------:R-:W-:Y:S05]  /*37290*/  BSYNC B1 ;  /* 0x0000000000017941 */ /* 0x000fea0003800000 */
.L_x_4178:
        /* <DEDUP_REMOVED lines=8> */
.L_x_4180:
[----:B------:R-:W-:Y:S05]  /*37320*/  BRA `(.L_x_4181) ;  /* 0xfffffcc400247947 */ /* 0x000fea000383ffff */
.L_x_3850:
[----:B-1----:R1:W2:Y:S02]  /*37330*/  SYNCS.PHASECHK.TRANS64.TRYWAIT P4, [R70+URZ+0x32490], R83 ;  /* 0x03249053460075a7 */ /* 0x0022a4000808017f */
[----:B--2---:R-:W-:Y:S05]  /*37340*/  @!P4 NANOSLEEP.SYNCS 0x989680 ;  /* 0x009896800000c95d */ /* 0x004fea0003900000 */
[----:B------:R-:W2:Y:S02]  /*37350*/  @!P4 SYNCS.PHASECHK.TRANS64 P4, [R70+URZ+0x32490], R83 ;  /* 0x032490534600c5a7 */ /* 0x000ea4000808007f */
[----:B--2---:R-:W-:Y:S05]  /*37360*/  @!P4 BRA `(.L_x_3850) ;  /* 0xfffffffc00f0c947 */ /* 0x004fea000383ffff */
[----:B------:R-:W-:Y:S05]  /*37370*/  BRA `(.L_x_4182) ;  /* 0xfffffcd000807947 */ /* 0x000fea000383ffff */
.L_x_3851:
        /* <DEDUP_REMOVED lines=8> */
.L_x_4184:
[----:B------:R-:W-:Y:S05]  /*37400*/  BSYNC B1 ;  /* 0x0000000000017941 */ /* 0x000fea0003800000 */
.L_x_4183:
        /* <DEDUP_REMOVED lines=8> */
.L_x_4185:
[----:B------:R-:W-:Y:S01]  /*37490*/  IMAD.MOV.U32 R74, RZ, RZ, R14 ;  /* 0x000000ffff4a7224 */ /* 0x000fe200078e000e */
[----:B------:R-:W-:Y:S06]  /*374a0*/  BRA `(.L_x_4186) ;  /* 0xfffffcd0004c7947 */ /* 0x000fec000383ffff */
.L_x_3856:
[----:B------:R-:W-:Y:S01]  /*374b0*/  BSSY B1, `(.L_x_4187) ;  /* 0x0000008000017945 */ /* 0x000fe20003800000 */
[----:B----4-:R-:W-:Y:S01]  /*374c0*/  MOV R13, R82 ;  /* 0x00000052000d7202 */ /* 0x010fe20000000f00 */
[----:B------:R-:W-:Y:S02]  /*374d0*/  IMAD.MOV.U32 R12, RZ, RZ, 0x1 ;  /* 0x00000001ff0c7424 */ /* 0x000fe400078e00ff */
[----:B------:R-:W-:Y:S02]  /*374e0*/  IMAD.MOV.U32 R11, RZ, RZ, 0x1c1f ;  /* 0x00001c1fff0b7424 */ /* 0x000fe400078e00ff */
[----:B------:R-:W-:-:S07]  /*374f0*/  IMAD.MOV.U32 R15, RZ, RZ, -0x1 ;  /* 0xffffffffff0f7424 */ /* 0x000fce00078e00ff */
[----:B0123--:R-:W-:Y:S05]  /*37500*/  WARPSYNC.COLLECTIVE R15, `(.L_x_4188) ;  /* 0x000000000f087348 */ /* 0x00ffea0003c00000 */
[----:B------:R4:W0:Y:S02]  /*37510*/  SHFL.IDX P6, R14, R13, R12, R11 ;  /* 0x0000000c0d0e7389 */ /* 0x00082400000c000b */
[----:B01234-:R-:W-:Y:S01]  /*37520*/  ENDCOLLECTIVE ;  /* 0x000000000000791b */ /* 0x01ffe20003800000 */
.L_x_4188:
[----:B------:R-:W-:Y:S05]  /*37530*/  BSYNC B1 ;  /* 0x0000000000017941 */ /* 0x000fea0003800000 */
.L_x_4187:
        /* <DEDUP_REMOVED lines=8> */
.L_x_4189:
[----:B------:R-:W-:Y:S05]  /*375c0*/  BRA `(.L_x_4190) ;  /* 0xfffffcd400d47947 */ /* 0x000fea000383ffff */
.L_x_3861:
[----:B-1----:R1:W2:Y:S02]  /*375d0*/  SYNCS.PHASECHK.TRANS64.TRYWAIT P3, [R70+URZ+0x32490], R83 ;  /* 0x03249053460075a7 */ /* 0x0022a4000806017f */
[----:B--2---:R-:W-:Y:S05]  /*375e0*/  @!P3 NANOSLEEP.SYNCS 0x989680 ;  /* 0x009896800000b95d */ /* 0x004fea0003900000 */
[----:B------:R-:W2:Y:S02]  /*375f0*/  @!P3 SYNCS.PHASECHK.TRANS64 P3, [R70+URZ+0x32490], R83 ;  /* 0x032490534600b5a7 */ /* 0x000ea4000806007f */
[----:B--2---:R-:W-:Y:S05]  /*37600*/  @!P3 BRA `(.L_x_3861) ;  /* 0xfffffffc00f0b947 */ /* 0x004fea000383ffff */
[----:B------:R-:W-:Y:S05]  /*37610*/  BRA `(.L_x_4191) ;  /* 0xfffffcdc00b47947 */ /* 0x000fea000383ffff */
.L_x_3862:
        /* <DEDUP_REMOVED lines=8> */
.L_x_4193:
[----:B------:R-:W-:Y:S05]  /*376a0*/  BSYNC B1 ;  /* 0x0000000000017941 */ /* 0x000fea0003800000 */
.L_x_4192:
        /* <DEDUP_REMOVED lines=8> */
.L_x_4194:
[----:B------:R-:W-:Y:S05]  /*37730*/  BRA `(.L_x_4195) ;  /* 0xfffffcdc00dc7947 */ /* 0x000fea000383ffff */
.L_x_3865:
[----:B------:R-:W-:Y:S01]  /*37740*/  BSSY B1, `(.L_x_4196) ;  /* 0x0000008000017945 */ /* 0x000fe20003800000 */
[----:B------:R-:W-:Y:S02]  /*37750*/  IMAD.MOV.U32 R13, RZ, RZ, R10 ;  /* 0x000000ffff0d7224 */ /* 0x000fe400078e000a */
[----:B------:R-:W-:Y:S02]  /*37760*/  IMAD.MOV.U32 R12, RZ, RZ, 0x1 ;  /* 0x00000001ff0c7424 */ /* 0x000fe400078e00ff */
[----:B------:R-:W-:Y:S02]  /*37770*/  IMAD.MOV.U32 R11, RZ, RZ, 0x1c1f ;  /* 0x00001c1fff0b7424 */ /* 0x000fe400078e00ff */
[----:B----4-:R-:W-:-:S07]  /*37780*/  IMAD.MOV.U32 R15, RZ, RZ, -0x1 ;  /* 0xffffffffff0f7424 */ /* 0x010fce00078e00ff */
[----:B0123--:R-:W-:Y:S05]  /*37790*/  WARPSYNC.COLLECTIVE R15, `(.L_x_4197) ;  /* 0x000000000f087348 */ /* 0x00ffea0003c00000 */
[----:B---3--:R3:W4:Y:S02]  /*377a0*/  SHFL.IDX P6, R14, R13, R12, R11 ;  /* 0x0000000c0d0e7389 */ /* 0x00872400000c000b */
[----:B01234-:R-:W-:Y:S01]  /*377b0*/  ENDCOLLECTIVE ;  /* 0x000000000000791b */ /* 0x01ffe20003800000 */
.L_x_4197:
[----:B------:R-:W-:Y:S05]  /*377c0*/  BSYNC B1 ;  /* 0x0000000000017941 */ /* 0x000fea0003800000 */
.L_x_4196:
        /* <DEDUP_REMOVED lines=8> */
.L_x_4198:
[----:B------:R-:W-:Y:S05]  /*37850*/  BRA `(.L_x_4199) ;  /* 0xfffffcdc00dc7947 */ /* 0x000fea000383ffff */
.L_x_3869:
[----:B------:R0:W0:Y:S02]  /*37860*/  SYNCS.PHASECHK.TRANS64.TRYWAIT P4, [R70+URZ+0x324b0], R83 ;  /* 0x0324b053460075a7 */ /* 0x000024000808017f */
[----:B0-----:R-:W-:Y:S05]  /*37870*/  @!P4 NANOSLEEP.SYNCS 0x989680 ;  /* 0x009896800000c95d */ /* 0x001fea0003900000 */
[----:B------:R-:W0:Y:S02]  /*37880*/  @!P4 SYNCS.PHASECHK.TRANS64 P4, [R70+URZ+0x324b0], R83 ;  /* 0x0324b0534600c5a7 */ /* 0x000e24000808007f */
[----:B0-----:R-:W-:Y:S05]  /*37890*/  @!P4 BRA `(.L_x_3869) ;  /* 0xfffffffc00f0c947 */ /* 0x001fea000383ffff */
[----:B------:R-:W-:Y:S05]  /*378a0*/  BRA `(.L_x_4200) ;  /* 0xfffffce000507947 */ /* 0x000fea000383ffff */
.L_x_3885:
[----:B------:R0:W5:Y:S01]  /*378b0*/  LDL R13, [R1+0x474] ;  /* 0x00047400010d7983 */ /* 0x0001620000100800 */
[----:B------:R-:W-:Y:S01]  /*378c0*/  BSSY B0, `(.L_x_4201) ;  /* 0x0000007000007945 */ /* 0x000fe20003800000 */
[----:B------:R-:W-:Y:S02]  /*378d0*/  IMAD.MOV.U32 R12, RZ, RZ, RZ ;  /* 0x000000ffff0c7224 */ /* 0x000fe400078e00ff */
[----:B------:R-:W-:Y:S02]  /*378e0*/  IMAD.MOV.U32 R11, RZ, RZ, 0x1f ;  /* 0x0000001fff0b7424 */ /* 0x000fe400078e00ff */
[----:B------:R-:W-:-:S07]  /*378f0*/  IMAD.MOV.U32 R15, RZ, RZ, -0x1 ;  /* 0xffffffffff0f7424 */ /* 0x000fce00078e00ff */
[----:B0-2--5:R-:W-:Y:S05]  /*37900*/  WARPSYNC.COLLECTIVE R15, `(.L_x_4202) ;  /* 0x000000000f087348 */ /* 0x025fea0003c00000 */
[----:B-----5:R1:W3:Y:S02]  /*37910*/  SHFL.IDX P6, R14, R13, R12, R11 ;  /* 0x0000000c0d0e7389 */ /* 0x0202e400000c000b */
[----:B0123--:R-:W-:Y:S01]  /*37920*/  ENDCOLLECTIVE ;  /* 0x000000000000791b */ /* 0x00ffe20003800000 */
.L_x_4202:
[----:B------:R-:W-:Y:S05]  /*37930*/  BSYNC B0 ;  /* 0x0000000000007941 */ /* 0x000fea0003800000 */
.L_x_4201:
[----:B------:R-:W-:Y:S05]  /*37940*/  BRA `(.L_x_4203) ;  /* 0xfffffcf000c47947 */ /* 0x000fea000383ffff */
.L_x_3897:
        /* <DEDUP_REMOVED lines=8> */
.L_x_4205:
[----:B------:R-:W-:Y:S05]  /*379d0*/  BSYNC B1 ;  /* 0x0000000000017941 */ /* 0x000fea0003800000 */
.L_x_4204:
        /* <DEDUP_REMOVED lines=8> */
.L_x_4206:
[----:B------:R-:W-:Y:S02]  /*37a60*/  IMAD.MOV.U32 R13, RZ, RZ, R7 ;  /* 0x000000ffff0d7224 */ /* 0x000fe400078e0007 */
[----:B------:R-:W-:-:S07]  /*37a70*/  IMAD.MOV.U32 R2, RZ, RZ, R14 ;  /* 0x000000ffff027224 */ /* 0x000fce00078e000e */
[----:B------:R-:W-:Y:S05]  /*37a80*/  WARPSYNC.COLLECTIVE R15, `(.L_x_4207) ;  /* 0x000000000f087348 */ /* 0x000fea0003c00000 */
[----:B------:R0:W1:Y:S02]  /*37a90*/  SHFL.IDX P6, R14, R13, R12, R11 ;  /* 0x0000000c0d0e7389 */ /* 0x00006400000c000b */
[----:B01----:R-:W-:Y:S01]  /*37aa0*/  ENDCOLLECTIVE ;  /* 0x000000000000791b */ /* 0x003fe20003800000 */
.L_x_4207:
[----:B------:R-:W-:Y:S02]  /*37ab0*/  IMAD.MOV.U32 R13, RZ, RZ, R8 ;  /* 0x000000ffff0d7224 */ /* 0x000fe400078e0008 */
[----:B------:R-:W-:-:S07]  /*37ac0*/  IMAD.MOV.U32 R5, RZ, RZ, R14 ;  /* 0x000000ffff057224 */ /* 0x000fce00078e000e */
[----:B------:R-:W-:Y:S05]  /*37ad0*/  WARPSYNC.COLLECTIVE R15, `(.L_x_4208) ;  /* 0x000000000f087348 */ /* 0x000fea0003c00000 */
[----:B------:R0:W1:Y:S02]  /*37ae0*/  SHFL.IDX P6, R14, R13, R12, R11 ;  /* 0x0000000c0d0e7389 */ /* 0x00006400000c000b */
[----:B01----:R-:W-:Y:S01]  /*37af0*/  ENDCOLLECTIVE ;  /* 0x000000000000791b */ /* 0x003fe20003800000 */
.L_x_4208:
[----:B------:R-:W-:Y:S05]  /*37b00*/  BRA `(.L_x_4209) ;  /* 0xfffffcfc00b07947 */ /* 0x000fea000383ffff */
.L_x_3900:
[----:B------:R-:W-:Y:S01]  /*37b10*/  BSSY B1, `(.L_x_4210) ;  /* 0x0000008000017945 */ /* 0x000fe20003800000 */
[----:B------:R-:W-:Y:S01]  /*37b20*/  IMAD.MOV.U32 R13, RZ, RZ, R6 ;  /* 0x000000ffff0d7224 */ /* 0x000fe200078e0006 */
[----:B------:R-:W-:Y:S01]  /*37b30*/  MOV R12, 0x1 ;  /* 0x00000001000c7802 */ /* 0x000fe20000000f00 */
[----:B------:R-:W-:Y:S02]  /*37b40*/  IMAD.MOV.U32 R11, RZ, RZ, 0x1c1f ;  /* 0x00001c1fff0b7424 */ /* 0x000fe400078e00ff */
[----:B------:R-:W-:-:S07]  /*37b50*/  IMAD.MOV.U32 R15, RZ, RZ, -0x1 ;  /* 0xffffffffff0f7424 */ /* 0x000fce00078e00ff */
[----:B0---4-:R-:W-:Y:S05]  /*37b60*/  WARPSYNC.COLLECTIVE R15, `(.L_x_4211) ;  /* 0x000000000f087348 */ /* 0x011fea0003c00000 */
[----:B----4-:R1:W2:Y:S02]  /*37b70*/  SHFL.IDX P6, R14, R13, R12, R11 ;  /* 0x0000000c0d0e7389 */ /* 0x0102a400000c000b */
[----:B012---:R-:W-:Y:S01]  /*37b80*/  ENDCOLLECTIVE ;  /* 0x000000000000791b */ /* 0x007fe20003800000 */
.L_x_4211:
[----:B------:R-:W-:Y:S05]  /*37b90*/  BSYNC B1 ;  /* 0x0000000000017941 */ /* 0x000fea0003800000 */
.L_x_4210:
        /* <DEDUP_REMOVED lines=8> */
.L_x_4212:
[----:B------:R-:W-:Y:S02]  /*37c20*/  IMAD.MOV.U32 R13, RZ, RZ, R7 ;  /* 0x000000ffff0d7224 */ /* 0x000fe400078e0007 */
[----:B------:R-:W-:-:S07]  /*37c30*/  IMAD.MOV.U32 R4, RZ, RZ, R14 ;  /* 0x000000ffff047224 */ /* 0x000fce00078e000e */
[----:B------:R-:W-:Y:S05]  /*37c40*/  WARPSYNC.COLLECTIVE R15, `(.L_x_4213) ;  /* 0x000000000f087348 */ /* 0x000fea0003c00000 */
[----:B------:R0:W1:Y:S02]  /*37c50*/  SHFL.IDX P6, R14, R13, R12, R11 ;  /* 0x0000000c0d0e7389 */ /* 0x00006400000c000b */
[----:B01----:R-:W-:Y:S01]  /*37c60*/  ENDCOLLECTIVE ;  /* 0x000000000000791b */ /* 0x003fe20003800000 */
.L_x_4213:
[----:B------:R-:W-:Y:S01]  /*37c70*/  MOV R13, R8 ;  /* 0x00000008000d7202 */ /* 0x000fe20000000f00 */
[----:B------:R-:W-:-:S07]  /*37c80*/  IMAD.MOV.U32 R7, RZ, RZ, R14 ;  /* 0x000000ffff077224 */ /* 0x000fce00078e000e */
[----:B------:R-:W-:Y:S05]  /*37c90*/  WARPSYNC.COLLECTIVE R15, `(.L_x_4214) ;  /* 0x000000000f087348 */ /* 0x000fea0003c00000 */
[----:B------:R0:W1:Y:S02]  /*37ca0*/  SHFL.IDX P6, R14, R13, R12, R11 ;  /* 0x0000000c0d0e7389 */ /* 0x00006400000c000b */
[----:B01----:R-:W-:Y:S01]  /*37cb0*/  ENDCOLLECTIVE ;  /* 0x000000000000791b */ /* 0x003fe20003800000 */
.L_x_4214:
[----:B------:R-:W-:Y:S05]  /*37cc0*/  BRA `(.L_x_4215) ;  /* 0xfffffd00000c7947 */ /* 0x000fea000383ffff */
.L_x_3904:
[----:B------:R0:W0:Y:S02]  /*37cd0*/  SYNCS.PHASECHK.TRANS64.TRYWAIT P0, [R148+URZ+0x32400], R13 ;  /* 0x0324000d940075a7 */ /* 0x000024000800017f */
[----:B0-----:R-:W-:Y:S05]  /*37ce0*/  @!P0 NANOSLEEP.SYNCS 0x989680 ;  /* 0x009896800000895d */ /* 0x001fea0003900000 */
[----:B------:R-:W0:Y:S02]  /*37cf0*/  @!P0 SYNCS.PHASECHK.TRANS64 P0, [R148+URZ+0x32400], R13 ;  /* 0x0324000d940085a7 */ /* 0x000e24000800007f */
[----:B0-----:R-:W-:Y:S05]  /*37d00*/  @!P0 BRA `(.L_x_3904) ;  /* 0xfffffffc00f08947 */ /* 0x001fea000383ffff */
[----:B------:R-:W-:Y:S05]  /*37d10*/  BRA `(.L_x_4216) ;  /* 0xfffffd00008c7947 */ /* 0x000fea000383ffff */
.L_x_3912:
[----:B------:R-:W0:Y:S01]  /*37d20*/  LDC R59, c[0x0][0x3f4] ;  /* 0x0000fd00ff3b7b82 */ /* 0x000e220000000800 */
        /* <DEDUP_REMOVED lines=8> */
.L_x_4218:
[----:B------:R-:W-:Y:S05]  /*37db0*/  BSYNC B1 ;  /* 0x0000000000017941 */ /* 0x000fea0003800000 */
.L_x_4217:
        /* <DEDUP_REMOVED lines=10> */
.L_x_4219:
[----:B------:R-:W-:Y:S02]  /*37e60*/  ISETP.GE.OR P1, PT, R0, R53, P0 ;  /* 0x000000350000720c */ /* 0x000fe40000726670 */
[----:B------:R-:W-:-:S11]  /*37e70*/  MOV R13, R26 ;  /* 0x0000001a000d7202 */ /* 0x000fd60000000f00 */
[C---:B------:R-:W-:Y:S01]  /*37e80*/  @!P1 IMAD.SHL.U32 R5, R22.reuse, 0x2, RZ ;  /* 0x0000000216059824 */ /* 0x040fe200078e00ff */
[----:B------:R-:W-:Y:S01]  /*37e90*/  @!P1 SHF.L.U64.HI R21, R22, 0x1, R23 ;  /* 0x0000000116159819 */ /* 0x000fe20000010217 */
[----:B------:R-:W-:-:S07]  /*37ea0*/  IMAD.MOV.U32 R3, RZ, RZ, R14 ;  /* 0x000000ffff037224 */ /* 0x000fce00078e000e */
[----:B------:R-:W-:Y:S05]  /*37eb0*/  WARPSYNC.COLLECTIVE R15, `(.L_x_4220) ;  /* 0x000000000f087348 */ /* 0x000fea0003c00000 */
[----:B------:R0:W1:Y:S02]  /*37ec0*/  SHFL.IDX P6, R14, R13, R12, R11 ;  /* 0x0000000c0d0e7389 */ /* 0x00006400000c000b */
[----:B01----:R-:W-:Y:S01]  /*37ed0*/  ENDCOLLECTIVE ;  /* 0x000000000000791b */ /* 0x003fe20003800000 */
.L_x_4220:
[----:B------:R-:W-:-:S05]  /*37ee0*/  @!P1 IADD3 R6, P2, R3, R5, RZ ;  /* 0x0000000503069210 */ /* 0x000fca0007f5e0ff */
[----:B------:R-:W-:Y:S02]  /*37ef0*/  @!P1 IMAD.X R7, R2, 0x1, R21, P2 ;  /* 0x0000000102079824 */ /* 0x000fe400010e0615 */
[----:B------:R-:W-:Y:S02]  /*37f00*/  IMAD.MOV.U32 R13, RZ, RZ, R27 ;  /* 0x000000ffff0d7224 */ /* 0x000fe400078e001b */
[----:B------:R-:W-:-:S07]  /*37f10*/  IMAD.MOV.U32 R4, RZ, RZ, R14 ;  /* 0x000000ffff047224 */ /* 0x000fce00078e000e */
[----:B------:R-:W-:Y:S05]  /*37f20*/  WARPSYNC.COLLECTIVE R15, `(.L_x_4221) ;  /* 0x000000000f087348 */ /* 0x000fea0003c00000 */
[----:B------:R0:W1:Y:S02]  /*37f30*/  SHFL.IDX P6, R14, R13, R12, R11 ;  /* 0x0000000c0d0e7389 */ /* 0x00006400000c000b */
[----:B01----:R-:W-:Y:S01]  /*37f40*/  ENDCOLLECTIVE ;  /* 0x000000000000791b */ /* 0x003fe20003800000 */
.L_x_4221:
[----:B------:R-:W2:Y:S01]  /*37f50*/  @!P1 LD.E.128 R8, desc[UR44][R6.64] ;  /* 0x0000002c06089980 */ /* 0x000ea2000c101d00 */
[----:B------:R-:W-:-:S05]  /*37f60*/  @!P1 IADD3 R14, P2, R14, R5, RZ ;  /* 0x000000050e0e9210 */ /* 0x000fca0007f5e0ff */
[----:B------:R-:W-:-:S04]  /*37f70*/  @!P1 IMAD.X R3, R4, 0x1, R21, P2 ;  /* 0x0000000104039824 */ /* 0x000fc800010e0615 */
[----:B------:R-:W-:-:S05]  /*37f80*/  @!P1 IMAD.MOV.U32 R15, RZ, RZ, R3 ;  /* 0x000000ffff0f9224 */ /* 0x000fca00078e0003 */
[----:B------:R0:W5:Y:S01]  /*37f90*/  @!P1 LD.E.128 R4, desc[UR44][R14.64] ;  /* 0x0000002c0e049980 */ /* 0x000162000c101d00 */
[----:B------:R-:W-:Y:S01]  /*37fa0*/  CS2R R56, SRZ ;  /* 0x0000000000387805 */ /* 0x000fe2000001ff00 */
[----:B------:R-:W-:Y:S01]  /*37fb0*/  IMAD.MOV.U32 R13, RZ, RZ, R24 ;  /* 0x000000ffff0d7224 */ /* 0x000fe200078e0018 */
[----:B------:R-:W-:Y:S01]  /*37fc0*/  CS2R R54, SRZ ;  /* 0x0000000000367805 */ /* 0x000fe2000001ff00 */
[----:B------:R-:W-:Y:S01]  /*37fd0*/  IMAD.MOV.U32 R12, RZ, RZ, 0x1 ;  /* 0x00000001ff0c7424 */ /* 0x000fe200078e00ff */
[----:B------:R-:W-:Y:S01]  /*37fe0*/  CS2R R20, SRZ ;  /* 0x0000000000147805 */ /* 0x000fe2000001ff00 */
[----:B0-----:R-:W-:Y:S02]  /*37ff0*/  IMAD.MOV.U32 R15, RZ, RZ, -0x1 ;  /* 0xffffffffff0f7424 */ /* 0x001fe400078e00ff */
[----:B--2---:R-:W-:Y:S01]  /*38000*/  @!P1 IMAD.MOV.U32 R57, RZ, RZ, R11 ;  /* 0x000000ffff399224 */ /* 0x004fe200078e000b */
[----:B------:R-:W-:Y:S01]  /*38010*/  @!P1 MOV R56, R10 ;  /* 0x0000000a00389202 */ /* 0x000fe20000000f00 */
[----:B------:R-:W-:-:S02]  /*38020*/  IMAD.MOV.U32 R11, RZ, RZ, 0x1c1f ;  /* 0x00001c1fff0b7424 */ /* 0x000fc400078e00ff */
[----:B------:R-:W-:Y:S02]  /*38030*/  @!P1 IMAD.MOV.U32 R54, RZ, RZ, R8 ;  /* 0x000000ffff369224 */ /* 0x000fe400078e0008 */
[----:B------:R-:W-:-:S07]  /*38040*/  @!P1 IMAD.MOV.U32 R55, RZ, RZ, R9 ;  /* 0x000000ffff379224 */ /* 0x000fce00078e0009 */
[----:B-----5:R-:W-:Y:S05]  /*38050*/  WARPSYNC.COLLECTIVE R15, `(.L_x_4222) ;  /* 0x000000000f087348 */ /* 0x020fea0003c00000 */
[----:B------:R0:W1:Y:S02]  /*38060*/  SHFL.IDX P6, R14, R13, R12, R11 ;  /* 0x0000000c0d0e7389 */ /* 0x00006400000c000b */
[----:B01---5:R-:W-:Y:S01]  /*38070*/  ENDCOLLECTIVE ;  /* 0x000000000000791b */ /* 0x023fe20003800000 */
.L_x_4222:
[----:B------:R-:W-:Y:S02]  /*38080*/  IMAD.MOV.U32 R2, RZ, RZ, R54 ;  /* 0x000000ffff027224 */ /* 0x000fe400078e0036 */
[----:B------:R-:W-:Y:S02]  /*38090*/  IMAD.MOV.U32 R3, RZ, RZ, R55 ;  /* 0x000000ffff037224 */ /* 0x000fe400078e0037 */
[----:B------:R-:W-:Y:S01]  /*380a0*/  IMAD.MOV.U32 R8, RZ, RZ, R56 ;  /* 0x000000ffff087224 */ /* 0x000fe200078e0038 */
[----:B------:R-:W-:Y:S01]  /*380b0*/  PRMT R65, R65, 0x5410, R2 ;  /* 0x0000541041417816 */ /* 0x000fe20000000002 */
[----:B------:R-:W-:Y:S01]  /*380c0*/  IMAD.MOV.U32 R9, RZ, RZ, R57 ;  /* 0x000000ffff097224 */ /* 0x000fe200078e0039 */
[----:B------:R-:W-:Y:S02]  /*380d0*/  PRMT R60, R3, 0x7610, R60 ;  /* 0x00007610033c7816 */ /* 0x000fe4000000003c */
[----:B------:R-:W-:Y:S02]  /*380e0*/  CS2R R2, SRZ ;  /* 0x0000000000027805 */ /* 0x000fe4000001ff00 */
[----:B------:R-:W-:-:S02]  /*380f0*/  PRMT R28, R8, 0x5410, R9 ;  /* 0x00005410081c7816 */ /* 0x000fc40000000009 */
[----:B------:R-:W-:Y:S01]  /*38100*/  CS2R R8, SRZ ;  /* 0x0000000000087805 */ /* 0x000fe2000001ff00 */
[----:B------:R-:W-:Y:S02]  /*38110*/  IMAD.MOV.U32 R13, RZ, RZ, R25 ;  /* 0x000000ffff0d7224 */ /* 0x000fe400078e0019 */
[----:B------:R-:W-:Y:S02]  /*38120*/  @!P1 IMAD.MOV.U32 R2, RZ, RZ, R4 ;  /* 0x000000ffff029224 */ /* 0x000fe400078e0004 */
[----:B------:R-:W-:Y:S02]  /*38130*/  @!P1 IMAD.MOV.U32 R3, RZ, RZ, R5 ;  /* 0x000000ffff039224 */ /* 0x000fe400078e0005 */
[----:B------:R-:W-:Y:S02]  /*38140*/  @!P1 IMAD.MOV.U32 R20, RZ, RZ, R6 ;  /* 0x000000ffff149224 */ /* 0x000fe400078e0006 */
[----:B------:R-:W-:Y:S02]  /*38150*/  @!P1 IMAD.MOV.U32 R21, RZ, RZ, R7 ;  /* 0x000000ffff159224 */ /* 0x000fe400078e0007 */
[----:B------:R-:W-:-:S07]  /*38160*/  IMAD.MOV.U32 R24, RZ, RZ, R14 ;  /* 0x000000ffff187224 */ /* 0x000fce00078e000e */
[----:B------:R-:W-:Y:S05]  /*38170*/  WARPSYNC.COLLECTIVE R15, `(.L_x_4223) ;  /* 0x000000000f087348 */ /* 0x000fea0003c00000 */
[----:B------:R0:W1:Y:S02]  /*38180*/  SHFL.IDX P6, R14, R13, R12, R11 ;  /* 0x0000000c0d0e7389 */ /* 0x00006400000c000b */
[----:B01----:R-:W-:Y:S01]  /*38190*/  ENDCOLLECTIVE ;  /* 0x000000000000791b */ /* 0x003fe20003800000 */
.L_x_4223:
[----:B------:R-:W-:Y:S02]  /*381a0*/  IMAD.MOV.U32 R4, RZ, RZ, R2 ;  /* 0x000000ffff047224 */ /* 0x000fe400078e0002 */
[----:B------:R-:W-:Y:S02]  /*381b0*/  IMAD.MOV.U32 R5, RZ, RZ, R3 ;  /* 0x000000ffff057224 */ /* 0x000fe400078e0003 */
[----:B------:R-:W-:Y:S01]  /*381c0*/  IMAD.MOV.U32 R6, RZ, RZ, R20 ;  /* 0x000000ffff067224 */ /* 0x000fe200078e0014 */
[----:B------:R-:W-:Y:S01]  /*381d0*/  PRMT R58, R58, 0x5410, R4 ;  /* 0x000054103a3a7816 */ /* 0x000fe20000000004 */
[----:B------:R-:W-:Y:S01]  /*381e0*/  IMAD.MOV.U32 R7, RZ, RZ, R21 ;  /* 0x000000ffff077224 */ /* 0x000fe200078e0015 */
[----:B------:R-:W-:Y:S02]  /*381f0*/  PRMT R61, R5, 0x7610, R61 ;  /* 0x00007610053d7816 */ /* 0x000fe4000000003d */
[----:B------:R-:W-:Y:S02]  /*38200*/  PRMT R65, R6, 0x7610, R65 ;  /* 0x0000761006417816 */ /* 0x000fe40000000041 */
[----:B------:R-:W-:Y:S01]  /*38210*/  PRMT R79, R7, 0x7610, R79 ;  /* 0x00007610074f7816 */ /* 0x000fe2000000004f */
[----:B------:R-:W-:-:S02]  /*38220*/  IMAD.MOV.U32 R13, RZ, RZ, R26 ;  /* 0x000000ffff0d7224 */ /* 0x000fc400078e001a */
[----:B------:R-:W-:-:S07]  /*38230*/  IMAD.MOV.U32 R25, RZ, RZ, R14 ;  /* 0x000000ffff197224 */ /* 0x000fce00078e000e */
[----:B------:R-:W-:Y:S05]  /*38240*/  WARPSYNC.COLLECTIVE R15, `(.L_x_4224) ;  /* 0x000000000f087348 */ /* 0x000fea0003c00000 */
[----:B------:R0:W1:Y:S02]  /*38250*/  SHFL.IDX P6, R14, R13, R12, R11 ;  /* 0x0000000c0d0e7389 */ /* 0x00006400000c000b */
[----:B01----:R-:W-:Y:S01]  /*38260*/  ENDCOLLECTIVE ;  /* 0x000000000000791b */ /* 0x003fe20003800000 */
.L_x_4224:
[----:B------:R-:W-:Y:S01]  /*38270*/  MOV R13, R27 ;  /* 0x0000001b000d7202 */ /* 0x000fe20000000f00 */
[----:B------:R-:W-:-:S07]  /*38280*/  IMAD.MOV.U32 R26, RZ, RZ, R14 ;  /* 0x000000ffff1a7224 */ /* 0x000fce00078e000e */
[----:B------:R-:W-:Y:S05]  /*38290*/  WARPSYNC.COLLECTIVE R15, `(.L_x_4225) ;  /* 0x000000000f087348 */ /* 0x000fea0003c00000 */
[----:B------:R0:W1:Y:S02]  /*382a0*/  SHFL.IDX P6, R14, R13, R12, R11 ;  /* 0x0000000c0d0e7389 */ /* 0x00006400000c000b */
[----:B01----:R-:W-:Y:S01]  /*382b0*/  ENDCOLLECTIVE ;  /* 0x000000000000791b */ /* 0x003fe20003800000 */
.L_x_4225:
[----:B------:R-:W-:Y:S05]  /*382c0*/  BRA `(.L_x_4226) ;  /* 0xfffffd0c00b87947 */ /* 0x000fea000383ffff */
.L_x_3916:
[----:B0-----:R0:W1:Y:S02]  /*382d0*/  SYNCS.PHASECHK.TRANS64.TRYWAIT P1, [R148+URZ+0x32400], R13 ;  /* 0x0324000d940075a7 */ /* 0x001064000802017f */
[----:B-1----:R-:W-:Y:S05]  /*382e0*/  @!P1 NANOSLEEP.SYNCS 0x989680 ;  /* 0x009896800000995d */ /* 0x002fea0003900000 */
[----:B------:R-:W1:Y:S02]  /*382f0*/  @!P1 SYNCS.PHASECHK.TRANS64 P1, [R148+URZ+0x32400], R13 ;  /* 0x0324000d940095a7 */ /* 0x000e64000802007f */
[----:B-1----:R-:W-:Y:S05]  /*38300*/  @!P1 BRA `(.L_x_3916) ;  /* 0xfffffffc00f09947 */ /* 0x002fea000383ffff */
[----:B------:R-:W-:Y:S05]  /*38310*/  BRA `(.L_x_4227) ;  /* 0xfffffd1000147947 */ /* 0x000fea000383ffff */
.L_x_3930:
[----:B0-----:R0:W1:Y:S02]  /*38320*/  SYNCS.PHASECHK.TRANS64.TRYWAIT P0, [R2+URZ], R7 ;  /* 0x00000007020075a7 */ /* 0x001064000800017f */
[----:B-1----:R-:W-:Y:S05]  /*38330*/  @!P0 NANOSLEEP.SYNCS 0x989680 ;  /* 0x009896800000895d */ /* 0x002fea0003900000 */
[----:B------:R-:W1:Y:S02]  /*38340*/  @!P0 SYNCS.PHASECHK.TRANS64 P0, [R2+URZ], R7 ;  /* 0x00000007020085a7 */ /* 0x000e64000800007f */
[----:B-1----:R-:W-:Y:S05]  /*38350*/  @!P0 BRA `(.L_x_3930) ;  /* 0xfffffffc00f08947 */ /* 0x002fea000383ffff */
[----:B------:R-:W-:Y:S05]  /*38360*/  BRA `(.L_x_3929) ;  /* 0xfffffd2400a47947 */ /* 0x000fea000383ffff */
.L_x_3937:
[----:B0-----:R0:W1:Y:S02]  /*38370*/  SYNCS.PHASECHK.TRANS64.TRYWAIT P0, [R14+URZ], R15 ;  /* 0x0000000f0e0075a7 */ /* 0x001064000800017f */
[----:B-1----:R-:W-:Y:S05]  /*38380*/  @!P0 NANOSLEEP.SYNCS 0x989680 ;  /* 0x009896800000895d */ /* 0x002fea0003900000 */
[----:B------:R-:W1:Y:S02]  /*38390*/  @!P0 SYNCS.PHASECHK.TRANS64 P0, [R14+URZ], R15 ;  /* 0x0000000f0e0085a7 */ /* 0x000e64000800007f */
[----:B-1----:R-:W-:Y:S05]  /*383a0*/  @!P0 BRA `(.L_x_3937) ;  /* 0xfffffffc00f08947 */ /* 0x002fea000383ffff */
[----:B------:R-:W-:Y:S05]  /*383b0*/  BRA `(.L_x_3936) ;  /* 0xfffffd2800c87947 */ /* 0x000fea000383ffff */
.L_x_3964:
[----:B-1----:R1:W2:Y:S02]  /*383c0*/  SYNCS.PHASECHK.TRANS64.TRYWAIT P0, [R10+URZ], R11 ;  /* 0x0000000b0a0075a7 */ /* 0x0022a4000800017f */
[----:B--2---:R-:W-:Y:S05]  /*383d0*/  @!P0 NANOSLEEP.SYNCS 0x989680 ;  /* 0x009896800000895d */ /* 0x004fea0003900000 */
[----:B------:R-:W2:Y:S02]  /*383e0*/  @!P0 SYNCS.PHASECHK.TRANS64 P0, [R10+URZ], R11 ;  /* 0x0000000b0a0085a7 */ /* 0x000ea4000800007f */
[----:B--2---:R-:W-:Y:S05]  /*383f0*/  @!P0 BRA `(.L_x_3964) ;  /* 0xfffffffc00f08947 */ /* 0x004fea000383ffff */
[----:B------:R-:W-:Y:S05]  /*38400*/  BRA `(.L_x_3963) ;  /* 0xfffffdd800bc7947 */ /* 0x000fea000383ffff */
.L_x_3971:
[----:B-1----:R1:W2:Y:S02]  /*38410*/  SYNCS.PHASECHK.TRANS64.TRYWAIT P0, [R8+URZ], R9 ;  /* 0x00000009080075a7 */ /* 0x0022a4000800017f */
[----:B--2---:R-:W-:Y:S05]  /*38420*/  @!P0 NANOSLEEP.SYNCS 0x989680 ;  /* 0x009896800000895d */ /* 0x004fea0003900000 */
[----:B------:R-:W2:Y:S02]  /*38430*/  @!P0 SYNCS.PHASECHK.TRANS64 P0, [R8+URZ], R9 ;  /* 0x00000009080085a7 */ /* 0x000ea4000800007f */
[----:B--2---:R-:W-:Y:S05]  /*38440*/  @!P0 BRA `(.L_x_3971) ;  /* 0xfffffffc00f08947 */ /* 0x004fea000383ffff */
[----:B------:R-:W-:Y:S05]  /*38450*/  BRA `(.L_x_3970) ;  /* 0xfffffddc00f87947 */ /* 0x000fea000383ffff */
.L_x_3984:
[----:B-1----:R1:W2:Y:S02]  /*38460*/  SYNCS.PHASECHK.TRANS64.TRYWAIT P0, [R8+URZ], R9 ;  /* 0x00000009080075a7 */ /* 0x0022a4000800017f */
[----:B--2---:R-:W-:Y:S05]  /*38470*/  @!P0 NANOSLEEP.SYNCS 0x989680 ;  /* 0x009896800000895d */ /* 0x004fea0003900000 */
[----:B------:R-:W2:Y:S02]  /*38480*/  @!P0 SYNCS.PHASECHK.TRANS64 P0, [R8+URZ], R9 ;  /* 0x00000009080085a7 */ /* 0x000ea4000800007f */
[----:B--2---:R-:W-:Y:S05]  /*38490*/  @!P0 BRA `(.L_x_3984) ;  /* 0xfffffffc00f08947 */ /* 0x004fea000383ffff */
[----:B------:R-:W-:Y:S05]  /*384a0*/  BRA `(.L_x_3983) ;  /* 0xfffffe7800947947 */ /* 0x000fea000383ffff */
.L_x_3991:
[----:B-1----:R1:W2:Y:S02]  /*384b0*/  SYNCS.PHASECHK.TRANS64.TRYWAIT P0, [R8+URZ], R9 ;  /* 0x00000009080075a7 */ /* 0x0022a4000800017f */
[----:B--2---:R-:W-:Y:S05]  /*384c0*/  @!P0 NANOSLEEP.SYNCS 0x989680 ;  /* 0x009896800000895d */ /* 0x004fea0003900000 */
[----:B------:R-:W2:Y:S02]  /*384d0*/  @!P0 SYNCS.PHASECHK.TRANS64 P0, [R8+URZ], R9 ;  /* 0x00000009080085a7 */ /* 0x000ea4000800007f */
[----:B--2---:R-:W-:Y:S05]  /*384e0*/  @!P0 BRA `(.L_x_3991) ;  /* 0xfffffffc00f08947 */ /* 0x004fea000383ffff */
[----:B------:R-:W-:Y:S05]  /*384f0*/  BRA `(.L_x_3990) ;  /* 0xfffffe7c00d07947 */ /* 0x000fea000383ffff */
.L_x_4020:
[----:B------:R-:W-:Y:S01]  /*38500*/  MOV R13, R3 ;  /* 0x00000003000d7202 */ /* 0x000fe20000000f00 */
[----:B------:R-:W-:Y:S02]  /*38510*/  IMAD.MOV.U32 R12, RZ, RZ, RZ ;  /* 0x000000ffff0c7224 */ /* 0x000fe400078e00ff */
[----:B------:R-:W-:Y:S02]  /*38520*/  IMAD.MOV.U32 R11, RZ, RZ, 0x181f ;  /* 0x0000181fff0b7424 */ /* 0x000fe400078e00ff */
[----:B------:R-:W-:-:S07]  /*38530*/  IMAD.MOV.U32 R15, RZ, RZ, -0x1 ;  /* 0xffffffffff0f7424 */ /* 0x000fce00078e00ff */
[----:B-1--4-:R-:W-:Y:S05]  /*38540*/  WARPSYNC.COLLECTIVE R15, `(.L_x_4228) ;  /* 0x000000000f087348 */ /* 0x012fea0003c00000 */
[----:B------:R0:W2:Y:S02]  /*38550*/  SHFL.IDX P6, R14, R13, R12, R11 ;  /* 0x0000000c0d0e7389 */ /* 0x0000a400000c000b */
[----:B012-4-:R-:W-:Y:S01]  /*38560*/  ENDCOLLECTIVE ;  /* 0x000000000000791b */ /* 0x017fe20003800000 */
.L_x_4228:
[----:B------:R-:W-:Y:S02]  /*38570*/  IMAD.MOV.U32 R13, RZ, RZ, R2 ;  /* 0x000000ffff0d7224 */ /* 0x000fe400078e0002 */
[----:B------:R-:W-:-:S07]  /*38580*/  IMAD.MOV.U32 R0, RZ, RZ, R14 ;  /* 0x000000ffff007224 */ /* 0x000fce00078e000e */
[----:B------:R-:W-:Y:S05]  /*38590*/  WARPSYNC.COLLECTIVE R15, `(.L_x_4229) ;  /* 0x000000000f087348 */ /* 0x000fea0003c00000 */
[----:B------:R0:W1:Y:S02]  /*385a0*/  SHFL.IDX P6, R14, R13, R12, R11 ;  /* 0x0000000c0d0e7389 */ /* 0x00006400000c000b */
[----:B01----:R-:W-:Y:S01]  /*385b0*/  ENDCOLLECTIVE ;  /* 0x000000000000791b */ /* 0x003fe20003800000 */
.L_x_4229:
[----:B------:R-:W-:Y:S05]  /*385c0*/  BRA `(.L_x_4230) ;  /* 0xffffff6400607947 */ /* 0x000fea000383ffff */
.L_x_4023:
[----:B------:R-:W-:Y:S01]  /*385d0*/  BSSY B1, `(.L_x_4231) ;  /* 0x0000008000017945 */ /* 0x000fe20003800000 */
[----:B------:R-:W-:Y:S02]  /*385e0*/  IMAD.MOV.U32 R13, RZ, RZ, R3 ;  /* 0x000000ffff0d7224 */ /* 0x000fe400078e0003 */
[----:B------:R-:W-:Y:S02]  /*385f0*/  IMAD.MOV.U32 R12, RZ, RZ, 0x1 ;  /* 0x00000001ff0c7424 */ /* 0x000fe400078e00ff */
[----:B------:R-:W-:Y:S02]  /*38600*/  IMAD.MOV.U32 R11, RZ, RZ, 0x181f ;  /* 0x0000181fff0b7424 */ /* 0x000fe400078e00ff */
[----:B--2---:R-:W-:-:S07]  /*38610*/  IMAD.MOV.U32 R15, RZ, RZ, -0x1 ;  /* 0xffffffffff0f7424 */ /* 0x004fce00078e00ff */
[----:B01-34-:R-:W-:Y:S05]  /*38620*/  WARPSYNC.COLLECTIVE R15, `(.L_x_4232) ;  /* 0x000000000f087348 */ /* 0x01bfea0003c00000 */
[----:B---3--:R2:W3:Y:S02]  /*38630*/  SHFL.IDX P6, R14, R13, R12, R11 ;  /* 0x0000000c0d0e7389 */ /* 0x0084e400000c000b */
[----:B01234-:R-:W-:Y:S01]  /*38640*/  ENDCOLLECTIVE ;  /* 0x000000000000791b */ /* 0x01ffe20003800000 */
.L_x_4232:
[----:B------:R-:W-:Y:S05]  /*38650*/  BSYNC B1 ;  /* 0x0000000000017941 */ /* 0x000fea0003800000 */
.L_x_4231:
        /* <DEDUP_REMOVED lines=8> */
.L_x_4233:
[----:B------:R-:W-:Y:S05]  /*386e0*/  BRA `(.L_x_4234) ;  /* 0xffffff6400847947 */ /* 0x000fea000383ffff */
.L_x_4026:
[----:B------:R-:W-:Y:S01]  /*386f0*/  BSSY B1, `(.L_x_4235) ;  /* 0x0000008000017945 */ /* 0x000fe20003800000 */
[----:B------:R-:W-:Y:S02]  /*38700*/  IMAD.MOV.U32 R13, RZ, RZ, R3 ;  /* 0x000000ffff0d7224 */ /* 0x000fe400078e0003 */
[----:B------:R-:W-:Y:S02]  /*38710*/  IMAD.MOV.U32 R12, RZ, RZ, 0x2 ;  /* 0x00000002ff0c7424 */ /* 0x000fe400078e00ff */
[----:B------:R-:W-:Y:S02]  /*38720*/  IMAD.MOV.U32 R11, RZ, RZ, 0x181f ;  /* 0x0000181fff0b7424 */ /* 0x000fe400078e00ff */
[----:B0-----:R-:W-:-:S07]  /*38730*/  IMAD.MOV.U32 R15, RZ, RZ, -0x1 ;  /* 0xffffffffff0f7424 */ /* 0x001fce00078e00ff */
[----:B-1234-:R-:W-:Y:S05]  /*38740*/  WARPSYNC.COLLECTIVE R15, `(.L_x_4236) ;  /* 0x000000000f087348 */ /* 0x01efea0003c00000 */
[----:B---3--:R0:W3:Y:S02]  /*38750*/  SHFL.IDX P6, R14, R13, R12, R11 ;  /* 0x0000000c0d0e7389 */ /* 0x0080e400000c000b */
[----:B01234-:R-:W-:Y:S01]  /*38760*/  ENDCOLLECTIVE ;  /* 0x000000000000791b */ /* 0x01ffe20003800000 */
.L_x_4236:
[----:B------:R-:W-:Y:S05]  /*38770*/  BSYNC B1 ;  /* 0x0000000000017941 */ /* 0x000fea0003800000 */
.L_x_4235:
        /* <DEDUP_REMOVED lines=8> */
.L_x_4237:
[----:B------:R-:W-:Y:S05]  /*38800*/  BRA `(.L_x_4238) ;  /* 0xffffff6400a47947 */ /* 0x000fea000383ffff */
.L_x_4029:
[----:B------:R-:W-:Y:S01]  /*38810*/  BSSY B1, `(.L_x_4239) ;  /* 0x0000008000017945 */ /* 0x000fe20003800000 */
[----:B------:R-:W-:Y:S02]  /*38820*/  IMAD.MOV.U32 R13, RZ, RZ, R3 ;  /* 0x000000ffff0d7224 */ /* 0x000fe400078e0003 */
[----:B------:R-:W-:Y:S02]  /*38830*/  IMAD.MOV.U32 R12, RZ, RZ, 0x3 ;  /* 0x00000003ff0c7424 */ /* 0x000fe400078e00ff */
[----:B------:R-:W-:Y:S02]  /*38840*/  IMAD.MOV.U32 R11, RZ, RZ, 0x181f ;  /* 0x0000181fff0b7424 */ /* 0x000fe400078e00ff */
[----:B0-----:R-:W-:-:S07]  /*38850*/  IMAD.MOV.U32 R15, RZ, RZ, -0x1 ;  /* 0xffffffffff0f7424 */ /* 0x001fce00078e00ff */
[----:B-1234-:R-:W-:Y:S05]  /*38860*/  WARPSYNC.COLLECTIVE R15, `(.L_x_4240) ;  /* 0x000000000f087348 */ /* 0x01efea0003c00000 */
[----:B------:R0:W0:Y:S02]  /*38870*/  SHFL.IDX P6, R14, R13, R12, R11 ;  /* 0x0000000c0d0e7389 */ /* 0x00002400000c000b */
[----:B01234-:R-:W-:Y:S01]  /*38880*/  ENDCOLLECTIVE ;  /* 0x000000000000791b */ /* 0x01ffe20003800000 */
.L_x_4240:
[----:B------:R-:W-:Y:S05]  /*38890*/  BSYNC B1 ;  /* 0x0000000000017941 */ /* 0x000fea0003800000 */
.L_x_4239:
        /* <DEDUP_REMOVED lines=8> */
.L_x_4241:
[----:B------:R-:W-:Y:S05]  /*38920*/  BRA `(.L_x_4242) ;  /* 0xffffff6400c47947 */ /* 0x000fea000383ffff */
.L_x_4054:
[----:B------:R-:W0:Y:S01]  /*38930*/  S2R R12, SR_TID.X ;  /* 0x00000000000c7919 */ /* 0x000e220000002100 */
[----:B------:R-:W-:Y:S01]  /*38940*/  BSSY B1, `(.L_x_4243) ;  /* 0x000000a000017945 */ /* 0x000fe20003800000 */
[----:B------:R-:W-:Y:S02]  /*38950*/  IMAD.MOV.U32 R11, RZ, RZ, 0x1f ;  /* 0x0000001fff0b7424 */ /* 0x000fe400078e00ff */
[----:B------:R-:W-:Y:S01]  /*38960*/  IMAD.MOV.U32 R15, RZ, RZ, -0x1 ;  /* 0xffffffffff0f7424 */ /* 0x000fe200078e00ff */
[----:B0-----:R-:W-:-:S04]  /*38970*/  SHF.R.U32.HI R12, RZ, 0x5, R12 ;  /* 0x00000005ff0c7819 */ /* 0x001fc8000001160c */
[----:B------:R-:W-:-:S04]  /*38980*/  LOP3.LUT R12, R12, 0x3, RZ, 0xc0, !PT ;  /* 0x000000030c0c7812 */ /* 0x000fc800078ec0ff */
[----:B-1----:R-:W-:Y:S01]  /*38990*/  MOV R13, R12 ;  /* 0x0000000c000d7202 */ /* 0x002fe20000000f00 */
[----:B------:R-:W-:-:S07]  /*389a0*/  IMAD.MOV.U32 R12, RZ, RZ, RZ ;  /* 0x000000ffff0c7224 */ /* 0x000fce00078e00ff */
[----:B------:R-:W-:Y:S05]  /*389b0*/  WARPSYNC.COLLECTIVE R15, `(.L_x_4244) ;  /* 0x000000000f087348 */ /* 0x000fea0003c00000 */
[----:B------:R0:W1:Y:S02]  /*389c0*/  SHFL.IDX P6, R14, R13, R12, R11 ;  /* 0x0000000c0d0e7389 */ /* 0x00006400000c000b */
[----:B01----:R-:W-:Y:S01]  /*389d0*/  ENDCOLLECTIVE ;  /* 0x000000000000791b */ /* 0x003fe20003800000 */
.L_x_4244:
[----:B------:R-:W-:Y:S05]  /*389e0*/  BSYNC B1 ;  /* 0x0000000000017941 */ /* 0x000fea0003800000 */
.L_x_4243:
[----:B------:R-:W-:Y:S05]  /*389f0*/  BRA `(.L_x_4245) ;  /* 0xffffff7c00dc7947 */ /* 0x000fea000383ffff */
.L_x_4056:
[----:B------:R-:W-:Y:S01]  /*38a00*/  BSSY B1, `(.L_x_4246) ;  /* 0x0000006000017945 */ /* 0x000fe20003800000 */
[----:B------:R-:W-:-:S07]  /*38a10*/  IMAD.MOV.U32 R15, RZ, RZ, -0x1 ;  /* 0xffffffffff0f7424 */ /* 0x000fce00078e00ff */
[----:B01----:R-:W-:Y:S05]  /*38a20*/  WARPSYNC.COLLECTIVE R15, `(.L_x_4247) ;  /* 0x000000000f0c7348 */ /* 0x003fea0003c00000 */
[----:B------:R-:W-:Y:S02]  /*38a30*/  ELECT P6, UR62, PT ;  /* 0x00000000003e782f */ /* 0x000fe400038c0000 */
[----:B------:R-:W-:Y:S01]  /*38a40*/  MOV R14, UR62 ;  /* 0x0000003e000e7c02 */ /* 0x000fe20008000f00 */
[----:B01----:R-:W-:Y:S10]  /*38a50*/  ENDCOLLECTIVE ;  /* 0x000000000000791b */ /* 0x003ff40003800000 */
.L_x_4247:
[----:B------:R-:W-:Y:S05]  /*38a60*/  BSYNC B1 ;  /* 0x0000000000017941 */ /* 0x000fea0003800000 */
.L_x_4246:
[----:B------:R-:W-:Y:S05]  /*38a70*/  BRA `(.L_x_4055) ;  /* 0xffffff7c00d47947 */ /* 0x000fea000383ffff */
.L_x_4058:
[----:B0-----:R0:W2:Y:S02]  /*38a80*/  SYNCS.PHASECHK.TRANS64.TRYWAIT P0, [R23+URZ+0x32420], R6 ;  /* 0x03242006170075a7 */ /* 0x0010a4000800017f */
[----:B--2---:R-:W-:Y:S05]  /*38a90*/  @!P0 NANOSLEEP.SYNCS 0x989680 ;  /* 0x009896800000895d */ /* 0x004fea0003900000 */
[----:B------:R-:W2:Y:S02]  /*38aa0*/  @!P0 SYNCS.PHASECHK.TRANS64 P0, [R23+URZ+0x32420], R6 ;  /* 0x03242006170085a7 */ /* 0x000ea4000800007f */
[----:B--2---:R-:W-:Y:S05]  /*38ab0*/  @!P0 BRA `(.L_x_4058) ;  /* 0xfffffffc00f08947 */ /* 0x004fea000383ffff */
[----:B------:R-:W-:Y:S05]  /*38ac0*/  BRA `(.L_x_4248) ;  /* 0xffffff7c00e47947 */ /* 0x000fea000383ffff */
.L_x_4062:
[----:B0-----:R0:W2:Y:S02]  /*38ad0*/  SYNCS.PHASECHK.TRANS64.TRYWAIT P0, [R3+URZ+0x324a0], R6 ;  /* 0x0324a006030075a7 */ /* 0x0010a4000800017f */
[----:B--2---:R-:W-:Y:S05]  /*38ae0*/  @!P0 NANOSLEEP.SYNCS 0x989680 ;  /* 0x009896800000895d */ /* 0x004fea0003900000 */
[----:B------:R-:W2:Y:S02]  /*38af0*/  @!P0 SYNCS.PHASECHK.TRANS64 P0, [R3+URZ+0x324a0], R6 ;  /* 0x0324a006030085a7 */ /* 0x000ea4000800007f */
[----:B--2---:R-:W-:Y:S05]  /*38b00*/  @!P0 BRA `(.L_x_4062) ;  /* 0xfffffffc00f08947 */ /* 0x004fea000383ffff */
[----:B------:R-:W-:Y:S05]  /*38b10*/  BRA `(.L_x_4249) ;  /* 0xffffff7c00fc7947 */ /* 0x000fea000383ffff */
.L_x_4067:
[----:B--2---:R2:W3:Y:S02]  /*38b20*/  SYNCS.PHASECHK.TRANS64.TRYWAIT P0, [R3+URZ+0x324c0], R6 ;  /* 0x0324c006030075a7 */ /* 0x0044e4000800017f */
[----:B---3--:R-:W-:Y:S05]  /*38b30*/  @!P0 NANOSLEEP.SYNCS 0x989680 ;  /* 0x009896800000895d */ /* 0x008fea0003900000 */
[----:B------:R-:W3:Y:S02]  /*38b40*/  @!P0 SYNCS.PHASECHK.TRANS64 P0, [R3+URZ+0x324c0], R6 ;  /* 0x0324c006030085a7 */ /* 0x000ee4000800007f */
[----:B---3--:R-:W-:Y:S05]  /*38b50*/  @!P0 BRA `(.L_x_4067) ;  /* 0xfffffffc00f08947 */ /* 0x008fea000383ffff */
[----:B------:R-:W-:Y:S05]  /*38b60*/  BRA `(.L_x_4250) ;  /* 0xffffff8000787947 */ /* 0x000fea000383ffff */
.L_x_4077:
[----:B--2---:R2:W3:Y:S02]  /*38b70*/  SYNCS.PHASECHK.TRANS64.TRYWAIT P1, [R10+URZ+0x324a0], R2 ;  /* 0x0324a0020a0075a7 */ /* 0x0044e4000802017f */
[----:B---3--:R-:W-:Y:S05]  /*38b80*/  @!P1 NANOSLEEP.SYNCS 0x989680 ;  /* 0x009896800000995d */ /* 0x008fea0003900000 */
[----:B------:R-:W3:Y:S02]  /*38b90*/  @!P1 SYNCS.PHASECHK.TRANS64 P1, [R10+URZ+0x324a0], R2 ;  /* 0x0324a0020a0095a7 */ /* 0x000ee4000802007f */
[----:B---3--:R-:W-:Y:S05]  /*38ba0*/  @!P1 BRA `(.L_x_4077) ;  /* 0xfffffffc00f09947 */ /* 0x008fea000383ffff */
[----:B------:R-:W-:Y:S05]  /*38bb0*/  BRA `(.L_x_4251) ;  /* 0xffffff8400ec7947 */ /* 0x000fea000383ffff */
.L_x_4082:
[----:B0-----:R0:W1:Y:S02]  /*38bc0*/  SYNCS.PHASECHK.TRANS64.TRYWAIT P1, [R10+URZ+0x324c0], R2 ;  /* 0x0324c0020a0075a7 */ /* 0x001064000802017f */
[----:B-1----:R-:W-:Y:S05]  /*38bd0*/  @!P1 NANOSLEEP.SYNCS 0x989680 ;  /* 0x009896800000995d */ /* 0x002fea0003900000 */
[----:B------:R-:W1:Y:S02]  /*38be0*/  @!P1 SYNCS.PHASECHK.TRANS64 P1, [R10+URZ+0x324c0], R2 ;  /* 0x0324c0020a0095a7 */ /* 0x000e64000802007f */
[----:B-1----:R-:W-:Y:S05]  /*38bf0*/  @!P1 BRA `(.L_x_4082) ;  /* 0xfffffffc00f09947 */ /* 0x002fea000383ffff */
[----:B------:R-:W-:Y:S05]  /*38c00*/  BRA `(.L_x_4252) ;  /* 0xffffff8800647947 */ /* 0x000fea000383ffff */
.L_x_4106:
[----:B------:R-:W0:Y:S01]  /*38c10*/  S2R R20, SR_TID.X ;  /* 0x0000000000147919 */ /* 0x000e220000002100 */
[----:B------:R-:W-:Y:S01]  /*38c20*/  BSSY B0, `(.L_x_4253) ;  /* 0x000000a000007945 */ /* 0x000fe20003800000 */
[----:B------:R-:W-:Y:S02]  /*38c30*/  IMAD.MOV.U32 R12, RZ, RZ, RZ ;  /* 0x000000ffff0c7224 */ /* 0x000fe400078e00ff */
[----:B------:R-:W-:Y:S01]  /*38c40*/  IMAD.MOV.U32 R15, RZ, RZ, -0x1 ;  /* 0xffffffffff0f7424 */ /* 0x000fe200078e00ff */
[----:B0-----:R-:W-:-:S04]  /*38c50*/  SHF.R.U32.HI R11, RZ, 0x5, R20 ;  /* 0x00000005ff0b7819 */ /* 0x001fc80000011614 */
[----:B------:R-:W-:-:S05]  /*38c60*/  LOP3.LUT R11, R11, 0x3, RZ, 0xc0, !PT ;  /* 0x000000030b0b7812 */ /* 0x000fca00078ec0ff */
[----:B------:R-:W-:Y:S02]  /*38c70*/  IMAD.MOV.U32 R13, RZ, RZ, R11 ;  /* 0x000000ffff0d7224 */ /* 0x000fe400078e000b */
[----:B------:R-:W-:-:S07]  /*38c80*/  IMAD.MOV.U32 R11, RZ, RZ, 0x1f ;  /* 0x0000001fff0b7424 */ /* 0x000fce00078e00ff */
[----:B--2---:R-:W-:Y:S05]  /*38c90*/  WARPSYNC.COLLECTIVE R15, `(.L_x_4254) ;  /* 0x000000000f087348 */ /* 0x004fea0003c00000 */
[----:B------:R0:W1:Y:S02]  /*38ca0*/  SHFL.IDX P6, R14, R13, R12, R11 ;  /* 0x0000000c0d0e7389 */ /* 0x00006400000c000b */
[----:B012---:R-:W-:Y:S01]  /*38cb0*/  ENDCOLLECTIVE ;  /* 0x000000000000791b */ /* 0x007fe20003800000 */
.L_x_4254:
[----:B------:R-:W-:Y:S05]  /*38cc0*/  BSYNC B0 ;  /* 0x0000000000007941 */ /* 0x000fea0003800000 */
.L_x_4253:
[----:B------:R-:W-:Y:S05]  /*38cd0*/  BRA `(.L_x_4255) ;  /* 0xffffff9800e47947 */ /* 0x000fea000383ffff */
.L_x_4109:
[----:B-1----:R1:W2:Y:S02]  /*38ce0*/  SYNCS.PHASECHK.TRANS64.TRYWAIT P0, [R17+URZ+0x32440], R0 ;  /* 0x03244000110075a7 */ /* 0x0022a4000800017f */
[----:B--2---:R-:W-:Y:S05]  /*38cf0*/  @!P0 NANOSLEEP.SYNCS 0x989680 ;  /* 0x009896800000895d */ /* 0x004fea0003900000 */
[----:B------:R-:W2:Y:S02]  /*38d00*/  @!P0 SYNCS.PHASECHK.TRANS64 P0, [R17+URZ+0x32440], R0 ;  /* 0x03244000110085a7 */ /* 0x000ea4000800007f */
[----:B--2---:R-:W-:Y:S05]  /*38d10*/  @!P0 BRA `(.L_x_4109) ;  /* 0xfffffffc00f08947 */ /* 0x004fea000383ffff */
[----:B------:R-:W-:Y:S05]  /*38d20*/  BRA `(.L_x_4256) ;  /* 0xffffff9800fc7947 */ /* 0x000fea000383ffff */
.L_x_4110:
        /* <DEDUP_REMOVED lines=8> */
.L_x_4258:
[----:B------:R-:W-:Y:S05]  /*38db0*/  BSYNC B0 ;  /* 0x0000000000007941 */ /* 0x000fea0003800000 */
.L_x_4257:
        /* <DEDUP_REMOVED lines=9> */
.L_x_4259:
[----:B------:R-:W-:Y:S01]  /*38e50*/  IMAD.MOV.U32 R13, RZ, RZ, R4 ;  /* 0x000000ffff0d7224 */ /* 0x000fe200078e0004 */
[----:B------:R-:W-:Y:S01]  /*38e60*/  MOV R12, 0x1 ;  /* 0x00000001000c7802 */ /* 0x000fe20000000f00 */
[----:B------:R-:W-:-:S07]  /*38e70*/  IMAD.MOV.U32 R3, RZ, RZ, R14 ;  /* 0x000000ffff037224 */ /* 0x000fce00078e000e */
[----:B------:R-:W-:Y:S05]  /*38e80*/  WARPSYNC.COLLECTIVE R15, `(.L_x_4260) ;  /* 0x000000000f087348 */ /* 0x000fea0003c00000 */
[----:B------:R0:W1:Y:S02]  /*38e90*/  SHFL.IDX P6, R14, R13, R12, R11 ;  /* 0x0000000c0d0e7389 */ /* 0x00006400000c000b */
[----:B01----:R-:W-:Y:S01]  /*38ea0*/  ENDCOLLECTIVE ;  /* 0x000000000000791b */ /* 0x003fe20003800000 */
.L_x_4260:
        /* <DEDUP_REMOVED lines=15> */
.L_x_4261:
[----:B------:R-:W-:Y:S02]  /*38fa0*/  @P0 IMAD R6, R5, 0x2, R23 ;  /* 0x0000000205060824 */ /* 0x000fe400078e0217 */
[----:B------:R-:W-:Y:S02]  /*38fb0*/  IMAD.MOV.U32 R13, RZ, RZ, R4 ;  /* 0x000000ffff0d7224 */ /* 0x000fe400078e0004 */
[----:B------:R-:W-:Y:S02]  /*38fc0*/  IMAD.MOV.U32 R12, RZ, RZ, 0x2 ;  /* 0x00000002ff0c7424 */ /* 0x000fe400078e00ff */
[----:B------:R-:W-:-:S07]  /*38fd0*/  IMAD.MOV.U32 R3, RZ, RZ, R14 ;  /* 0x000000ffff037224 */ /* 0x000fce00078e000e */
[----:B------:R-:W-:Y:S05]  /*38fe0*/  WARPSYNC.COLLECTIVE R15, `(.L_x_4262) ;  /* 0x000000000f087348 */ /* 0x000fea0003c00000 */
[----:B------:R0:W1:Y:S02]  /*38ff0*/  SHFL.IDX P6, R14, R13, R12, R11 ;  /* 0x0000000c0d0e7389 */ /* 0x00006400000c000b */
[----:B01----:R-:W-:Y:S01]  /*39000*/  ENDCOLLECTIVE ;  /* 0x000000000000791b */ /* 0x003fe20003800000 */
.L_x_4262:
        /* <DEDUP_REMOVED lines=15> */
.L_x_4263:
[----:B------:R-:W-:Y:S02]  /*39100*/  @P0 IMAD R6, R5, 0x2, R23 ;  /* 0x0000000205060824 */ /* 0x000fe400078e0217 */
[----:B------:R-:W-:Y:S02]  /*39110*/  IMAD.MOV.U32 R13, RZ, RZ, R4 ;  /* 0x000000ffff0d7224 */ /* 0x000fe400078e0004 */
[----:B------:R-:W-:Y:S02]  /*39120*/  IMAD.MOV.U32 R12, RZ, RZ, 0x3 ;  /* 0x00000003ff0c7424 */ /* 0x000fe400078e00ff */
[----:B------:R-:W-:-:S07]  /*39130*/  IMAD.MOV.U32 R3, RZ, RZ, R14 ;  /* 0x000000ffff037224 */ /* 0x000fce00078e000e */
[----:B------:R-:W-:Y:S05]  /*39140*/  WARPSYNC.COLLECTIVE R15, `(.L_x_4264) ;  /* 0x000000000f087348 */ /* 0x000fea0003c00000 */
[----:B------:R0:W1:Y:S02]  /*39150*/  SHFL.IDX P6, R14, R13, R12, R11 ;  /* 0x0000000c0d0e7389 */ /* 0x00006400000c000b */
[----:B01----:R-:W-:Y:S01]  /*39160*/  ENDCOLLECTIVE ;  /* 0x000000000000791b */ /* 0x003fe20003800000 */
.L_x_4264:
        /* <DEDUP_REMOVED lines=15> */
.L_x_4265:
[----:B------:R-:W-:Y:S02]  /*39260*/  @P0 IMAD R6, R5, 0x2, R23 ;  /* 0x0000000205060824 */ /* 0x000fe400078e0217 */
[----:B------:R-:W-:Y:S02]  /*39270*/  IMAD.MOV.U32 R13, RZ, RZ, R4 ;  /* 0x000000ffff0d7224 */ /* 0x000fe400078e0004 */
[----:B------:R-:W-:Y:S02]  /*39280*/  IMAD.MOV.U32 R12, RZ, RZ, 0x4 ;  /* 0x00000004ff0c7424 */ /* 0x000fe400078e00ff */
[----:B------:R-:W-:-:S07]  /*39290*/  IMAD.MOV.U32 R3, RZ, RZ, R14 ;  /* 0x000000ffff037224 */ /* 0x000fce00078e000e */
[----:B------:R-:W-:Y:S05]  /*392a0*/  WARPSYNC.COLLECTIVE R15, `(.L_x_4266) ;  /* 0x000000000f087348 */ /* 0x000fea0003c00000 */
[----:B------:R0:W1:Y:S02]  /*392b0*/  SHFL.IDX P6, R14, R13, R12, R11 ;  /* 0x0000000c0d0e7389 */ /* 0x00006400000c000b */
[----:B01----:R-:W-:Y:S01]  /*392c0*/  ENDCOLLECTIVE ;  /* 0x000000000000791b */ /* 0x003fe20003800000 */
.L_x_4266:
        /* <DEDUP_REMOVED lines=15> */
.L_x_4267:
[----:B------:R-:W-:Y:S02]  /*393c0*/  @P0 IMAD R6, R5, 0x2, R23 ;  /* 0x0000000205060824 */ /* 0x000fe400078e0217 */
[----:B------:R-:W-:Y:S02]  /*393d0*/  IMAD.MOV.U32 R13, RZ, RZ, R4 ;  /* 0x000000ffff0d7224 */ /* 0x000fe400078e0004 */
[----:B------:R-:W-:Y:S02]  /*393e0*/  IMAD.MOV.U32 R12, RZ, RZ, 0x5 ;  /* 0x00000005ff0c7424 */ /* 0x000fe400078e00ff */
[----:B------:R-:W-:-:S07]  /*393f0*/  IMAD.MOV.U32 R3, RZ, RZ, R14 ;  /* 0x000000ffff037224 */ /* 0x000fce00078e000e */
[----:B------:R-:W-:Y:S05]  /*39400*/  WARPSYNC.COLLECTIVE R15, `(.L_x_4268) ;  /* 0x000000000f087348 */ /* 0x000fea0003c00000 */
[----:B------:R0:W1:Y:S02]  /*39410*/  SHFL.IDX P6, R14, R13, R12, R11 ;  /* 0x0000000c0d0e7389 */ /* 0x00006400000c000b */
[----:B01----:R-:W-:Y:S01]  /*39420*/  ENDCOLLECTIVE ;  /* 0x000000000000791b */ /* 0x003fe20003800000 */
.L_x_4268:
        /* <DEDUP_REMOVED lines=10> */
.L_x_4269:
[----:B------:R-:W-:Y:S01]  /*394d0*/  @!PT LDS RZ, [RZ] ;  /* 0x00000000fffff984 */ /* 0x000fe20000000800 */
[----:B------:R-:W-:Y:S01]  /*394e0*/  @!PT LDS RZ, [RZ] ;  /* 0x00000000fffff984 */ /* 0x000fe20000000800 */
[----:B------:R-:W-:Y:S01]  /*394f0*/  @!PT LDS RZ, [RZ] ;  /* 0x00000000fffff984 */ /* 0x000fe20000000800 */
[----:B------:R0:W-:Y:S01]  /*39500*/  @P0 LDGSTS.E.BYPASS.LTC128B.128 [R6+0x1e400], desc[UR44][R2.64], !P2 ;  /* 0x1e40000002060fae */ /* 0x0001e2000d101d6c */
[----:B------:R-:W-:Y:S01]  /*39510*/  IMAD.MOV.U32 R0, RZ, RZ, R14 ;  /* 0x000000ffff007224 */ /* 0x000fe200078e000e */
[----:B------:R-:W-:Y:S06]  /*39520*/  BRA `(.L_x_4270) ;  /* 0xffffff98006c7947 */ /* 0x000fec000383ffff */
.L_x_4115:
[----:B------:R-:W-:Y:S01]  /*39530*/  IMAD.MOV.U32 R13, RZ, RZ, R3 ;  /* 0x000000ffff0d7224 */ /* 0x000fe200078e0003 */
[----:B------:R-:W-:Y:S01]  /*39540*/  MOV R12, RZ ;  /* 0x000000ff000c7202 */ /* 0x000fe20000000f00 */
[----:B------:R-:W-:Y:S02]  /*39550*/  IMAD.MOV.U32 R11, RZ, RZ, 0x181f ;  /* 0x0000181fff0b7424 */ /* 0x000fe400078e00ff */
[----:B------:R-:W-:Y:S02]  /*39560*/  IMAD.MOV.U32 R15, RZ, RZ, -0x1 ;  /* 0xffffffffff0f7424 */ /* 0x000fe400078e00ff */
[----:B-----5:R-:W-:Y:S02]  /*39570*/  IMAD R2, R9, R6, RZ ;  /* 0x0000000609027224 */ /* 0x020fe400078e02ff */
[----:B------:R-:W-:-:S07]  /*39580*/  IMAD.IADD R36, R8, 0x1, R36 ;  /* 0x0000000108247824 */ /* 0x000fce00078e0224 */
[----:B------:R-:W-:Y:S05]  /*39590*/  WARPSYNC.COLLECTIVE R15, `(.L_x_4271) ;  /* 0x000000000f087348 */ /* 0x000fea0003c00000 */
[----:B------:R0:W1:Y:S02]  /*395a0*/  SHFL.IDX P6, R14, R13, R12, R11 ;  /* 0x0000000c0d0e7389 */ /* 0x00006400000c000b */
[----:B01----:R-:W-:Y:S01]  /*395b0*/  ENDCOLLECTIVE ;  /* 0x000000000000791b */ /* 0x003fe20003800000 */
.L_x_4271:
[C---:B------:R-:W-:Y:S01]  /*395c0*/  VIADD R10, R36.reuse, 0x10 ;  /* 0x00000010240a7836 */ /* 0x040fe20000000000 */
[C---:B------:R-:W-:Y:S01]  /*395d0*/  ISETP.GE.AND P0, PT, R36.reuse, R2, PT ;  /* 0x000000022400720c */ /* 0x040fe20003f06270 */
[C---:B------:R-:W-:Y:S02]  /*395e0*/  VIADD R6, R36.reuse, 0x20 ;  /* 0x0000002024067836 */ /* 0x040fe40000000000 */
[----:B------:R-:W-:Y:S01]  /*395f0*/  VIADD R8, R36, 0x30 ;  /* 0x0000003024087836 */ /* 0x000fe20000000000 */
[----:B------:R0:W-:Y:S04]  /*39600*/  STL [R1+0x468], R10 ;  /* 0x0004680a01007387 */ /* 0x0001e80000100800 */
[----:B------:R0:W-:Y:S01]  /*39610*/  STL [R1+0x46c], R6 ;  /* 0x00046c0601007387 */ /* 0x0001e20000100800 */
[----:B------:R-:W-:-:S03]  /*39620*/  IMAD.MOV.U32 R13, RZ, RZ, R0 ;  /* 0x000000ffff0d7224 */ /* 0x000fc600078e0000 */
[----:B------:R0:W-:Y:S01]  /*39630*/  STL [R1+0x470], R8 ;  /* 0x0004700801007387 */ /* 0x0001e20000100800 */
[----:B------:R-:W-:-:S07]  /*39640*/  IMAD.MOV.U32 R4, RZ, RZ, R14 ;  /* 0x000000ffff047224 */ /* 0x000fce00078e000e */
[----:B0-----:R-:W-:Y:S05]  /*39650*/  WARPSYNC.COLLECTIVE R15, `(.L_x_4272) ;  /* 0x000000000f087348 */ /* 0x001fea0003c00000 */
[----:B------:R1:W2:Y:S02]  /*39660*/  SHFL.IDX P6, R14, R13, R12, R11 ;  /* 0x0000000c0d0e7389 */ /* 0x0002a400000c000b */
[----:B012---:R-:W-:Y:S01]  /*39670*/  ENDCOLLECTIVE ;  /* 0x000000000000791b */ /* 0x007fe20003800000 */
.L_x_4272:
[----:B------:R-:W-:Y:S02]  /*39680*/  IMAD.MOV.U32 R13, RZ, RZ, R3 ;  /* 0x000000ffff0d7224 */ /* 0x000fe400078e0003 */
[----:B------:R-:W-:Y:S02]  /*39690*/  IMAD.MOV.U32 R12, RZ, RZ, 0x1 ;  /* 0x00000001ff0c7424 */ /* 0x000fe400078e00ff */
[----:B------:R-:W-:-:S07]  /*396a0*/  IMAD.MOV.U32 R5, RZ, RZ, R14 ;  /* 0x000000ffff057224 */ /* 0x000fce00078e000e */
[----:B------:R-:W-:Y:S05]  /*396b0*/  WARPSYNC.COLLECTIVE R15, `(.L_x_4273) ;  /* 0x000000000f087348 */ /* 0x000fea0003c00000 */
[----:B------:R0:W1:Y:S02]  /*396c0*/  SHFL.IDX P6, R14, R13, R12, R11 ;  /* 0x0000000c0d0e7389 */ /* 0x00006400000c000b */
[----:B01----:R-:W-:Y:S01]  /*396d0*/  ENDCOLLECTIVE ;  /* 0x000000000000791b */ /* 0x003fe20003800000 */
.L_x_4273:
        /* <DEDUP_REMOVED lines=15> */
.L_x_4274:
[----:B------:R-:W-:Y:S02]  /*397d0*/  IMAD.MOV.U32 R13, RZ, RZ, R3 ;  /* 0x000000ffff0d7224 */ /* 0x000fe400078e0003 */
[----:B------:R-:W-:Y:S02]  /*397e0*/  IMAD.MOV.U32 R12, RZ, RZ, 0x2 ;  /* 0x00000002ff0c7424 */ /* 0x000fe400078e00ff */
[----:B------:R-:W-:-:S07]  /*397f0*/  IMAD.MOV.U32 R5, RZ, RZ, R14 ;  /* 0x000000ffff057224 */ /* 0x000fce00078e000e */
[----:B------:R-:W-:Y:S05]  /*39800*/  WARPSYNC.COLLECTIVE R15, `(.L_x_4275) ;  /* 0x000000000f087348 */ /* 0x000fea0003c00000 */
[----:B------:R0:W1:Y:S02]  /*39810*/  SHFL.IDX P6, R14, R13, R12, R11 ;  /* 0x0000000c0d0e7389 */ /* 0x00006400000c000b */
[----:B01----:R-:W-:Y:S01]  /*39820*/  ENDCOLLECTIVE ;  /* 0x000000000000791b */ /* 0x003fe20003800000 */
.L_x_4275:
        /* <DEDUP_REMOVED lines=15> */
.L_x_4276:
[----:B------:R-:W-:Y:S01]  /*39920*/  MOV R13, R3 ;  /* 0x00000003000d7202 */ /* 0x000fe20000000f00 */
[----:B------:R-:W-:Y:S02]  /*39930*/  IMAD.MOV.U32 R12, RZ, RZ, 0x3 ;  /* 0x00000003ff0c7424 */ /* 0x000fe400078e00ff */
[----:B------:R-:W-:-:S07]  /*39940*/  IMAD.MOV.U32 R5, RZ, RZ, R14 ;  /* 0x000000ffff057224 */ /* 0x000fce00078e000e */
[----:B------:R-:W-:Y:S05]  /*39950*/  WARPSYNC.COLLECTIVE R15, `(.L_x_4277) ;  /* 0x000000000f087348 */ /* 0x000fea0003c00000 */
[----:B------:R0:W1:Y:S02]  /*39960*/  SHFL.IDX P6, R14, R13, R12, R11 ;  /* 0x0000000c0d0e7389 */ /* 0x00006400000c000b */
[----:B01----:R-:W-:Y:S01]  /*39970*/  ENDCOLLECTIVE ;  /* 0x000000000000791b */ /* 0x003fe20003800000 */
.L_x_4277:
        /* <DEDUP_REMOVED lines=10> */
.L_x_4278:
[----:B------:R-:W-:Y:S01]  /*39a20*/  @!PT LDS RZ, [RZ] ;  /* 0x00000000fffff984 */ /* 0x000fe20000000800 */
[----:B------:R-:W-:Y:S01]  /*39a30*/  @!PT LDS RZ, [RZ] ;  /* 0x00000000fffff984 */ /* 0x000fe20000000800 */
[----:B------:R-:W-:Y:S01]  /*39a40*/  @!PT LDS RZ, [RZ] ;  /* 0x00000000fffff984 */ /* 0x000fe20000000800 */
[----:B------:R0:W-:Y:S01]  /*39a50*/  @!P0 LDGSTS.E.BYPASS.LTC128B.128 [R26+0x19400], desc[UR44][R4.64], !P1 ;  /* 0x19400000041a8fae */ /* 0x0001e2000c901d6c */
[----:B------:R-:W-:Y:S01]  /*39a60*/  ISETP.GE.AND P0, PT, R8, R2, PT ;  /* 0x000000020800720c */ /* 0x000fe20003f06270 */
[----:B------:R-:W-:-:S05]  /*39a70*/  VIADD R8, R36, 0x40 ;  /* 0x0000004024087836 */ /* 0x000fca0000000000 */
[----:B------:R1:W-:Y:S01]  /*39a80*/  STL [R1+0x474], R8 ;  /* 0x0004740801007387 */ /* 0x0003e20000100800 */
[----:B------:R-:W-:Y:S02]  /*39a90*/  IMAD.MOV.U32 R13, RZ, RZ, R3 ;  /* 0x000000ffff0d7224 */ /* 0x000fe400078e0003 */
[----:B------:R-:W-:Y:S02]  /*39aa0*/  IMAD.MOV.U32 R12, RZ, RZ, 0x4 ;  /* 0x00000004ff0c7424 */ /* 0x000fe400078e00ff */
[----:B0-----:R-:W-:-:S07]  /*39ab0*/  IMAD.MOV.U32 R4, RZ, RZ, R14 ;  /* 0x000000ffff047224 */ /* 0x001fce00078e000e */
[----:B-1----:R-:W-:Y:S05]  /*39ac0*/  WARPSYNC.COLLECTIVE R15, `(.L_x_4279) ;  /* 0x000000000f087348 */ /* 0x002fea0003c00000 */
[----:B------:R0:W2:Y:S02]  /*39ad0*/  SHFL.IDX P6, R14, R13, R12, R11 ;  /* 0x0000000c0d0e7389 */ /* 0x0000a400000c000b */
[----:B012---:R-:W-:Y:S01]  /*39ae0*/  ENDCOLLECTIVE ;  /* 0x000000000000791b */ /* 0x007fe20003800000 */
.L_x_4279:
        /* <DEDUP_REMOVED lines=10> */
.L_x_4280:
        /* <DEDUP_REMOVED lines=8> */
[----:B------:R-:W-:Y:S01]  /*39c10*/  IMAD.MOV.U32 R12, RZ, RZ, 0x5 ;  /* 0x00000005ff0c7424 */ /* 0x000fe200078e00ff */
[----:B0-----:R-:W-:-:S07]  /*39c20*/  MOV R4, R14 ;  /* 0x0000000e00047202 */ /* 0x001fce0000000f00 */
[----:B-1----:R-:W-:Y:S05]  /*39c30*/  WARPSYNC.COLLECTIVE R15, `(.L_x_4281) ;  /* 0x000000000f087348 */ /* 0x002fea0003c00000 */
[----:B------:R0:W2:Y:S02]  /*39c40*/  SHFL.IDX P6, R14, R13, R12, R11 ;  /* 0x0000000c0d0e7389 */ /* 0x0000a400000c000b */
[----:B012---:R-:W-:Y:S01]  /*39c50*/  ENDCOLLECTIVE ;  /* 0x000000000000791b */ /* 0x007fe20003800000 */
.L_x_4281:
[----:B------:R-:W-:-:S05]  /*39c60*/  @!P0 LEA R5, P2, R7, R4, 0x1 ;  /* 0x0000000407058211 */ /* 0x000fca00078408ff */
[----:B------:R-:W-:-:S05]  /*39c70*/  @!P0 IMAD.X R4, RZ, RZ, R6, P2 ;  /* 0x000000ffff048224 */ /* 0x000fca00010e0606 */
        /* <DEDUP_REMOVED lines=14> */
.L_x_4282:
[----:B------:R0:W-:Y:S01]  /*39d60*/  STL [R1+0x480], R8 ;  /* 0x0004800801007387 */ /* 0x0001e20000100800 */
[----:B------:R-:W-:Y:S01]  /*39d70*/  IMAD.MOV.U32 R13, RZ, RZ, R3 ;  /* 0x000000ffff0d7224 */ /* 0x000fe200078e0003 */
[----:B------:R-:W-:Y:S01]  /*39d80*/  MOV R12, 0x6 ;  /* 0x00000006000c7802 */ /* 0x000fe20000000f00 */
[----:B------:R-:W-:-:S07]  /*39d90*/  IMAD.MOV.U32 R4, RZ, RZ, R14 ;  /* 0x000000ffff047224 */ /* 0x000fce00078e000e */
[----:B0-----:R-:W-:Y:S05]  /*39da0*/  WARPSYNC.COLLECTIVE R15, `(.L_x_4283) ;  /* 0x000000000f087348 */ /* 0x001fea0003c00000 */
[----:B------:R1:W2:Y:S02]  /*39db0*/  SHFL.IDX P6, R14, R13, R12, R11 ;  /* 0x0000000c0d0e7389 */ /* 0x0002a400000c000b */
[----:B012---:R-:W-:Y:S01]  /*39dc0*/  ENDCOLLECTIVE ;  /* 0x000000000000791b */ /* 0x007fe20003800000 */
.L_x_4283:
        /* <DEDUP_REMOVED lines=10> */
.L_x_4284:
        /* <DEDUP_REMOVED lines=11> */
.L_x_4285:
        /* <DEDUP_REMOVED lines=10> */
.L_x_4286:
[----:B------:R-:W-:Y:S01]  /*39fc0*/  @!PT LDS RZ, [RZ] ;  /* 0x00000000fffff984 */ /* 0x000fe20000000800 */
[----:B------:R-:W-:Y:S01]  /*39fd0*/  @!PT LDS RZ, [RZ] ;  /* 0x00000000fffff984 */ /* 0x000fe20000000800 */
[----:B------:R-:W-:Y:S01]  /*39fe0*/  @!PT LDS RZ, [RZ] ;  /* 0x00000000fffff984 */ /* 0x000fe20000000800 */
[----:B------:R0:W-:Y:S01]  /*39ff0*/  @!P0 LDGSTS.E.BYPASS.LTC128B.128 [R26+0x1b400], desc[UR44][R4.64], !P1 ;  /* 0x1b400000041a8fae */ /* 0x0001e2000c901d6c */
[----:B------:R-:W-:Y:S01]  /*3a000*/  IMAD.MOV.U32 R0, RZ, RZ, R14 ;  /* 0x000000ffff007224 */ /* 0x000fe200078e000e */
[----:B------:R-:W-:Y:S06]  /*3a010*/  BRA `(.L_x_4287) ;  /* 0xffffff9800cc7947 */ /* 0x000fec000383ffff */
.L_x_4119:
        /* <DEDUP_REMOVED lines=33> */
.L_x_4289:
[----:B------:R-:W-:Y:S05]  /*3a230*/  BSYNC B0 ;  /* 0x0000000000007941 */ /* 0x000fea0003800000 */
.L_x_4288:
[----:B------:R-:W-:Y:S01]  /*3a240*/  IMAD.MOV.U32 R13, RZ, RZ, R4 ;  /* 0x000000ffff0d7224 */ /* 0x000fe200078e0004 */
[----:B------:R-:W-:Y:S01]  /*3a250*/  LOP3.LUT R22, R22, 0xffdfffff, RZ, 0xc0, !PT ;  /* 0xffdfffff16167812 */ /* 0x000fe200078ec0ff */
[----:B------:R-:W-:Y:S02]  /*3a260*/  IMAD.MOV.U32 R12, RZ, RZ, RZ ;  /* 0x000000ffff0c7224 */ /* 0x000fe400078e00ff */
[----:B------:R-:W-:Y:S01]  /*3a270*/  IMAD.MOV.U32 R11, RZ, RZ, 0x181f ;  /* 0x0000181fff0b7424 */ /* 0x000fe200078e00ff */
[----:B------:R-:W-:Y:S01]  /*3a280*/  @P5 LOP3.LUT R22, R22, 0x200000, RZ, 0xfc, !PT ;  /* 0x0020000016165812 */ /* 0x000fe200078efcff */
[----:B------:R-:W-:Y:S02]  /*3a290*/  IMAD.MOV.U32 R15, RZ, RZ, -0x1 ;  /* 0xffffffffff0f7424 */ /* 0x000fe400078e00ff */
[----:B------:R-:W-:Y:S01]  /*3a2a0*/  IMAD.MOV.U32 R2, RZ, RZ, R14 ;  /* 0x000000ffff027224 */ /* 0x000fe200078e000e */
[----:B------:R-:W-:-:S13]  /*3a2b0*/  LOP3.LUT P5, RZ, R22, 0x200, RZ, 0xc0, !PT ;  /* 0x0000020016ff7812 */ /* 0x000fda00078ac0ff */
[----:B------:R-:W-:Y:S05]  /*3a2c0*/  WARPSYNC.COLLECTIVE R15, `(.L_x_4290) ;  /* 0x000000000f087348 */ /* 0x000fea0003c00000 */
[----:B------:R0:W1:Y:S02]  /*3a2d0*/  SHFL.IDX P6, R14, R13, R12, R11 ;  /* 0x0000000c0d0e7389 */ /* 0x00006400000c000b */
[----:B01----:R-:W-:Y:S01]  /*3a2e0*/  ENDCOLLECTIVE ;  /* 0x000000000000791b */ /* 0x003fe20003800000 */
.L_x_4290:
[----:B------:R-:W-:-:S04]  /*3a2f0*/  LOP3.LUT R22, R22, 0xffefffff, RZ, 0xc0, !PT ;  /* 0xffefffff16167812 */ /* 0x000fc800078ec0ff */
[----:B------:R-:W-:-:S04]  /*3a300*/  @P0 LOP3.LUT R22, R22, 0x100000, RZ, 0xfc, !PT ;  /* 0x0010000016160812 */ /* 0x000fc800078efcff */
[----:B------:R-:W-:Y:S02]  /*3a310*/  LOP3.LUT P0, RZ, R22, 0x400, RZ, 0xc0, !PT ;  /* 0x0000040016ff7812 */ /* 0x000fe4000780c0ff */
[----:B------:R-:W-:Y:S01]  /*3a320*/  MOV R13, R0 ;  /* 0x00000000000d7202 */ /* 0x000fe20000000f00 */
[----:B------:R-:W-:Y:S02]  /*3a330*/  IMAD.MOV.U32 R12, RZ, RZ, 0x1 ;  /* 0x00000001ff0c7424 */ /* 0x000fe400078e00ff */
[----:B------:R-:W-:-:S08]  /*3a340*/  IMAD.MOV.U32 R3, RZ, RZ, R14 ;  /* 0x000000ffff037224 */ /* 0x000fd000078e000e */
[----:B------:R-:W-:-:S05]  /*3a350*/  @!P0 LEA R3, P6, R7, R3, 0x1 ;  /* 0x0000000307038211 */ /* 0x000fca00078c08ff */
[----:B------:R-:W-:-:S05]  /*3a360*/  @!P0 IMAD.X R2, RZ, RZ, R2, P6 ;  /* 0x000000ffff028224 */ /* 0x000fca00030e0602 */
[----:B------:R-:W-:-:S07]  /*3a370*/  @!P0 LOP3.LUT R3, R3, R2, RZ, 0x3c, !PT ;  /* 0x0000000203038212 */ /* 0x000fce00078e3cff */
[----:B------:R-:W-:Y:S05]  /*3a380*/  WARPSYNC.COLLECTIVE R15, `(.L_x_4291) ;  /* 0x000000000f087348 */ /* 0x000fea0003c00000 */
[----:B------:R0:W1:Y:S02]  /*3a390*/  SHFL.IDX P6, R14, R13, R12, R11 ;  /* 0x0000000c0d0e7389 */ /* 0x00006400000c000b */
[----:B01----:R-:W-:Y:S01]  /*3a3a0*/  ENDCOLLECTIVE ;  /* 0x000000000000791b */ /* 0x003fe20003800000 */
.L_x_4291:
        /* <DEDUP_REMOVED lines=15> */
.L_x_4292:
[----:B------:R-:W-:Y:S02]  /*3a4a0*/  IMAD.MOV.U32 R13, RZ, RZ, R0 ;  /* 0x000000ffff0d7224 */ /* 0x000fe400078e0000 */
[----:B------:R-:W-:Y:S02]  /*3a4b0*/  IMAD.MOV.U32 R12, RZ, RZ, 0x2 ;  /* 0x00000002ff0c7424 */ /* 0x000fe400078e00ff */
        /* <DEDUP_REMOVED lines=10> */
.L_x_4293:
        /* <DEDUP_REMOVED lines=12> */
.L_x_4294:
[----:B------:R-:W-:Y:S02]  /*3a620*/  IMAD.MOV.U32 R13, RZ, RZ, R0 ;  /* 0x000000ffff0d7224 */ /* 0x000fe400078e0000 */
[----:B------:R-:W-:Y:S02]  /*3a630*/  IMAD.MOV.U32 R12, RZ, RZ, 0x3 ;  /* 0x00000003ff0c7424 */ /* 0x000fe400078e00ff */
[----:B------:R-:W-:-:S05]  /*3a640*/  IMAD.MOV.U32 R2, RZ, RZ, R14 ;  /* 0x000000ffff027224 */ /* 0x000fca00078e000e */
[----:B------:R-:W-:-:S04]  /*3a650*/  @!P0 LEA R2, P6, R7, R2, 0x1 ;  /* 0x0000000207028211 */ /* 0x000fc800078c08ff */
[----:B------:R-:W-:-:S05]  /*3a660*/  @!P0 IADD3.X R3, RZ, R6, RZ, P6, !PT ;  /* 0x00000006ff038210 */ /* 0x000fca00037fe4ff */
[----:B------:R-:W-:Y:S01]  /*3a670*/  @!PT LDS RZ, [RZ] ;  /* 0x00000000fffff984 */ /* 0x000fe20000000800 */
[----:B------:R-:W-:Y:S01]  /*3a680*/  @!PT LDS RZ, [RZ] ;  /* 0x00000000fffff984 */ /* 0x000fe20000000800 */
[----:B------:R-:W-:Y:S01]  /*3a690*/  @!PT LDS RZ, [RZ] ;  /* 0x00000000fffff984 */ /* 0x000fe20000000800 */
[----:B------:R0:W-:Y:S04]  /*3a6a0*/  @!P0 LDGSTS.E.BYPASS.LTC128B.128 [R26+0x23400], desc[UR44][R2.64], !P4 ;  /* 0x23400000021a8fae */ /* 0x0001e8000e101d6c */
[----:B0-----:R-:W-:Y:S05]  /*3a6b0*/  WARPSYNC.COLLECTIVE R15, `(.L_x_4295) ;  /* 0x000000000f087348 */ /* 0x001fea0003c00000 */
[----:B------:R1:W2:Y:S02]  /*3a6c0*/  SHFL.IDX P6, R14, R13, R12, R11 ;  /* 0x0000000c0d0e7389 */ /* 0x0002a400000c000b */
[----:B012---:R-:W-:Y:S01]  /*3a6d0*/  ENDCOLLECTIVE ;  /* 0x000000000000791b */ /* 0x007fe20003800000 */
.L_x_4295:
        /* <DEDUP_REMOVED lines=12> */
.L_x_4296:
        /* <DEDUP_REMOVED lines=12> */
.L_x_4297:
        /* <DEDUP_REMOVED lines=12> */
.L_x_4298:
[----:B------:R-:W-:Y:S02]  /*3a920*/  IMAD.MOV.U32 R13, RZ, RZ, R0 ;  /* 0x000000ffff0d7224 */ /* 0x000fe400078e0000 */
[----:B------:R-:W-:Y:S01]  /*3a930*/  IMAD.MOV.U32 R12, RZ, RZ, 0x5 ;  /* 0x00000005ff0c7424 */ /* 0x000fe200078e00ff */
[----:B------:R-:W-:-:S04]  /*3a940*/  MOV R2, R14 ;  /* 0x0000000e00027202 */ /* 0x000fc80000000f00 */
        /* <DEDUP_REMOVED lines=9> */
.L_x_4299:
        /* <DEDUP_REMOVED lines=12> */
.L_x_4300:
        /* <DEDUP_REMOVED lines=12> */
.L_x_4301:
[----:B------:R-:W-:Y:S01]  /*3ab60*/  @!PT LDS RZ, [RZ] ;  /* 0x00000000fffff984 */ /* 0x000fe20000000800 */
[----:B------:R-:W-:Y:S01]  /*3ab70*/  @!PT LDS RZ, [RZ] ;  /* 0x00000000fffff984 */ /* 0x000fe20000000800 */
[----:B------:R-:W-:Y:S01]  /*3ab80*/  @!PT LDS RZ, [RZ] ;  /* 0x00000000fffff984 */ /* 0x000fe20000000800 */
[----:B------:R0:W-:Y:S04]  /*3ab90*/  @!P5 LDGSTS.E.BYPASS.LTC128B.128 [R26+0x28c00], desc[UR44][R2.64+0x80], !P3 ;  /* 0x28c00080021adfae */ /* 0x0001e8000d901d6c */
[----:B------:R0:W-:Y:S04]  /*3aba0*/  @!P5 LDGSTS.E.BYPASS.LTC128B.128 [R26+0x2cc00], desc[UR44][R2.64+0x100], !P2 ;  /* 0x2cc00100021adfae */ /* 0x0001e8000d101d6c */
[----:B------:R0:W-:Y:S01]  /*3abb0*/  @!P5 LDGSTS.E.BYPASS.LTC128B.128 [R26+0x30c00], desc[UR44][R2.64+0x180], !P1 ;  /* 0x30c00180021adfae */ /* 0x0001e2000c901d6c */
[----:B------:R-:W-:Y:S01]  /*3abc0*/  MOV R13, R4 ;  /* 0x00000004000d7202 */ /* 0x000fe20000000f00 */
[----:B------:R-:W-:-:S07]  /*3abd0*/  IMAD.MOV.U32 R6, RZ, RZ, R14 ;  /* 0x000000ffff067224 */ /* 0x000fce00078e000e */
[----:B0-----:R-:W-:Y:S05]  /*3abe0*/  WARPSYNC.COLLECTIVE R15, `(.L_x_4302) ;  /* 0x000000000f087348 */ /* 0x001fea0003c00000 */
[----:B------:R1:W2:Y:S02]  /*3abf0*/  SHFL.IDX P6, R14, R13, R12, R11 ;  /* 0x0000000c0d0e7389 */ /* 0x0002a400000c000b */
[----:B012---:R-:W-:Y:S01]  /*3ac00*/  ENDCOLLECTIVE ;  /* 0x000000000000791b */ /* 0x007fe20003800000 */
.L_x_4302:
[----:B------:R-:W-:Y:S02]  /*3ac10*/  IMAD.MOV.U32 R13, RZ, RZ, R0 ;  /* 0x000000ffff0d7224 */ /* 0x000fe400078e0000 */
[----:B------:R-:W-:Y:S02]  /*3ac20*/  IMAD.MOV.U32 R12, RZ, RZ, 0x7 ;  /* 0x00000007ff0c7424 */ /* 0x000fe400078e00ff */
[----:B------:R-:W-:-:S07]  /*3ac30*/  IMAD.MOV.U32 R2, RZ, RZ, R14 ;  /* 0x000000ffff027224 */ /* 0x000fce00078e000e */
[----:B------:R-:W-:Y:S05]  /*3ac40*/  WARPSYNC.COLLECTIVE R15, `(.L_x_4303) ;  /* 0x000000000f087348 */ /* 0x000fea0003c00000 */
[----:B------:R0:W1:Y:S02]  /*3ac50*/  SHFL.IDX P6, R14, R13, R12, R11 ;  /* 0x0000000c0d0e7389 */ /* 0x00006400000c000b */
[----:B01----:R-:W-:Y:S01]  /*3ac60*/  ENDCOLLECTIVE ;  /* 0x000000000000791b */ /* 0x003fe20003800000 */
.L_x_4303:
        /* <DEDUP_REMOVED lines=14> */
.L_x_4304:
[----:B------:R-:W-:Y:S01]  /*3ad50*/  IMAD.MOV.U32 R2, RZ, RZ, R14 ;  /* 0x000000ffff027224 */ /* 0x000fe200078e000e */
[----:B------:R-:W-:Y:S06]  /*3ad60*/  BRA `(.L_x_4305) ;  /* 0xffffff9800387947 */ /* 0x000fec000383ffff */
.L_x_4124:
[----:B0-----:R0:W1:Y:S02]  /*3ad70*/  SYNCS.PHASECHK.TRANS64.TRYWAIT P0, [R23+URZ+0x32420], R0 ;  /* 0x03242000170075a7 */ /* 0x001064000800017f */
[----:B-1----:R-:W-:Y:S05]  /*3ad80*/  @!P0 NANOSLEEP.SYNCS 0x989680 ;  /* 0x009896800000895d */ /* 0x002fea0003900000 */
[----:B------:R-:W1:Y:S02]  /*3ad90*/  @!P0 SYNCS.PHASECHK.TRANS64 P0, [R23+URZ+0x32420], R0 ;  /* 0x03242000170085a7 */ /* 0x000e64000800007f */
[----:B-1----:R-:W-:Y:S05]  /*3ada0*/  @!P0 BRA `(.L_x_4124) ;  /* 0xfffffffc00f08947 */ /* 0x002fea000383ffff */
[----:B------:R-:W-:Y:S05]  /*3adb0*/  BRA `(.L_x_4306) ;  /* 0xffffff9800ac7947 */ /* 0x000fea000383ffff */
.L_x_4127:
[----:B0-----:R0:W1:Y:S02]  /*3adc0*/  SYNCS.PHASECHK.TRANS64.TRYWAIT P0, [R17+URZ+0x32460], R0 ;  /* 0x03246000110075a7 */ /* 0x001064000800017f */
[----:B-1----:R-:W-:Y:S05]  /*3add0*/  @!P0 NANOSLEEP.SYNCS 0x989680 ;  /* 0x009896800000895d */ /* 0x002fea0003900000 */
[----:B------:R-:W1:Y:S02]  /*3ade0*/  @!P0 SYNCS.PHASECHK.TRANS64 P0, [R17+URZ+0x32460], R0 ;  /* 0x03246000110085a7 */ /* 0x000e64000800007f */
[----:B-1----:R-:W-:Y:S05]  /*3adf0*/  @!P0 BRA `(.L_x_4127) ;  /* 0xfffffffc00f08947 */ /* 0x002fea000383ffff */
[----:B------:R-:W-:Y:S05]  /*3ae00*/  BRA `(.L_x_4307) ;  /* 0xffffff9800bc7947 */ /* 0x000fea000383ffff */
.L_x_4128:
        /* <DEDUP_REMOVED lines=8> */
.L_x_4309:
[----:B------:R-:W-:Y:S05]  /*3ae90*/  BSYNC B0 ;  /* 0x0000000000007941 */ /* 0x000fea0003800000 */
.L_x_4308:
        /* <DEDUP_REMOVED lines=13> */
.L_x_4310:
[----:B------:R-:W-:Y:S01]  /*3af70*/  IMAD.MOV.U32 R13, RZ, RZ, R6 ;  /* 0x000000ffff0d7224 */ /* 0x000fe200078e0006 */
[----:B------:R-:W-:Y:S01]  /*3af80*/  MOV R12, 0x1 ;  /* 0x00000001000c7802 */ /* 0x000fe20000000f00 */
[----:B------:R-:W-:-:S05]  /*3af90*/  IMAD.SHL.U32 R8, R8, 0x8, RZ ;  /* 0x0000000808087824 */ /* 0x000fca00078e00ff */
[----:B------:R-:W-:-:S05]  /*3afa0*/  LOP3.LUT R8, R8, 0x38, RZ, 0xc0, !PT ;  /* 0x0000003808087812 */ /* 0x000fca00078ec0ff */
[----:B------:R-:W-:-:S05]  /*3afb0*/  IMAD.SHL.U32 R0, R8, 0x2, RZ ;  /* 0x0000000208007824 */ /* 0x000fca00078e00ff */
[----:B------:R-:W-:-:S13]  /*3afc0*/  IADD3 R2, P0, R14, R0, RZ ;  /* 0x000000000e027210 */ /* 0x000fda0007f1e0ff */
[----:B------:R-:W-:Y:S05]  /*3afd0*/  WARPSYNC.COLLECTIVE R15, `(.L_x_4311) ;  /* 0x000000000f087348 */ /* 0x000fea0003c00000 */
[----:B------:R0:W1:Y:S02]  /*3afe0*/  SHFL.IDX P6, R14, R13, R12, R11 ;  /* 0x0000000c0d0e7389 */ /* 0x00006400000c000b */
[----:B01----:R-:W-:Y:S01]  /*3aff0*/  ENDCOLLECTIVE ;  /* 0x000000000000791b */ /* 0x003fe20003800000 */
.L_x_4311:
        /* <DEDUP_REMOVED lines=17> */
.L_x_4312:
[----:B------:R-:W-:Y:S02]  /*3b110*/  IMAD.MOV.U32 R13, RZ, RZ, R6 ;  /* 0x000000ffff0d7224 */ /* 0x000fe400078e0006 */
[----:B------:R-:W-:Y:S01]  /*3b120*/  IMAD.MOV.U32 R12, RZ, RZ, 0x2 ;  /* 0x00000002ff0c7424 */ /* 0x000fe200078e00ff */
[----:B------:R-:W-:-:S13]  /*3b130*/  IADD3 R2, P3, R14, R0, RZ ;  /* 0x000000000e027210 */ /* 0x000fda0007f7e0ff */
[----:B------:R-:W-:Y:S05]  /*3b140*/  WARPSYNC.COLLECTIVE R15, `(.L_x_4313) ;  /* 0x000000000f087348 */ /* 0x000fea0003c00000 */
[----:B------:R0:W1:Y:S02]  /*3b150*/  SHFL.IDX P6, R14, R13, R12, R11 ;  /* 0x0000000c0d0e7389 */ /* 0x00006400000c000b */
[----:B01----:R-:W-:Y:S01]  /*3b160*/  ENDCOLLECTIVE ;  /* 0x000000000000791b */ /* 0x003fe20003800000 */
.L_x_4313:
        /* <DEDUP_REMOVED lines=17> */
.L_x_4314:
[----:B------:R-:W-:Y:S02]  /*3b280*/  IMAD.MOV.U32 R13, RZ, RZ, R6 ;  /* 0x000000ffff0d7224 */ /* 0x000fe400078e0006 */
[----:B------:R-:W-:Y:S01]  /*3b290*/  IMAD.MOV.U32 R12, RZ, RZ, 0x3 ;  /* 0x00000003ff0c7424 */ /* 0x000fe200078e00ff */
[----:B------:R-:W-:-:S13]  /*3b2a0*/  IADD3 R2, P3, R14, R0, RZ ;  /* 0x000000000e027210 */ /* 0x000fda0007f7e0ff */
[----:B------:R-:W-:Y:S05]  /*3b2b0*/  WARPSYNC.COLLECTIVE R15, `(.L_x_4315) ;  /* 0x000000000f087348 */ /* 0x000fea0003c00000 */
[----:B------:R0:W1:Y:S02]  /*3b2c0*/  SHFL.IDX P6, R14, R13, R12, R11 ;  /* 0x0000000c0d0e7389 */ /* 0x00006400000c000b */
[----:B01----:R-:W-:Y:S01]  /*3b2d0*/  ENDCOLLECTIVE ;  /* 0x000000000000791b */ /* 0x003fe20003800000 */
.L_x_4315:
        /* <DEDUP_REMOVED lines=17> */
.L_x_4316:
[----:B------:R-:W-:Y:S02]  /*3b3f0*/  IMAD.MOV.U32 R13, RZ, RZ, R6 ;  /* 0x000000ffff0d7224 */ /* 0x000fe400078e0006 */
[----:B------:R-:W-:Y:S01]  /*3b400*/  IMAD.MOV.U32 R12, RZ, RZ, 0x4 ;  /* 0x00000004ff0c7424 */ /* 0x000fe200078e00ff */
[----:B------:R-:W-:-:S13]  /*3b410*/  IADD3 R2, P3, R14, R0, RZ ;  /* 0x000000000e027210 */ /* 0x000fda0007f7e0ff */
[----:B------:R-:W-:Y:S05]  /*3b420*/  WARPSYNC.COLLECTIVE R15, `(.L_x_4317) ;  /* 0x000000000f087348 */ /* 0x000fea0003c00000 */
[----:B------:R0:W1:Y:S02]  /*3b430*/  SHFL.IDX P6, R14, R13, R12, R11 ;  /* 0x0000000c0d0e7389 */ /* 0x00006400000c000b */
[----:B01----:R-:W-:Y:S01]  /*3b440*/  ENDCOLLECTIVE ;  /* 0x000000000000791b */ /* 0x003fe20003800000 */
.L_x_4317:
        /* <DEDUP_REMOVED lines=17> */
.L_x_4318:
[----:B------:R-:W-:Y:S02]  /*3b560*/  IMAD.MOV.U32 R13, RZ, RZ, R6 ;  /* 0x000000ffff0d7224 */ /* 0x000fe400078e0006 */
[----:B------:R-:W-:Y:S01]  /*3b570*/  IMAD.MOV.U32 R12, RZ, RZ, 0x5 ;  /* 0x00000005ff0c7424 */ /* 0x000fe200078e00ff */
[----:B------:R-:W-:-:S13]  /*3b580*/  IADD3 R2, P3, R14, R0, RZ ;  /* 0x000000000e027210 */ /* 0x000fda0007f7e0ff */
[----:B------:R-:W-:Y:S05]  /*3b590*/  WARPSYNC.COLLECTIVE R15, `(.L_x_4319) ;  /* 0x000000000f087348 */ /* 0x000fea0003c00000 */
[----:B------:R0:W1:Y:S02]  /*3b5a0*/  SHFL.IDX P6, R14, R13, R12, R11 ;  /* 0x0000000c0d0e7389 */ /* 0x00006400000c000b */
[----:B01----:R-:W-:Y:S01]  /*3b5b0*/  ENDCOLLECTIVE ;  /* 0x000000000000791b */ /* 0x003fe20003800000 */
.L_x_4319:
[----:B------:R-:W-:Y:S01]  /*3b5c0*/  IMAD.X R3, RZ, RZ, R3, P3 ;  /* 0x000000ffff037224 */ /* 0x000fe200018e0603 */
[----:B------:R-:W-:Y:S02]  /*3b5d0*/  ISETP.LT.OR P3, PT, R31, 0x41, P4 ;  /* 0x000000411f00780c */ /* 0x000fe40002761670 */
[----:B------:R-:W-:-:S11]  /*3b5e0*/  MOV R13, R5 ;  /* 0x00000005000d7202 */ /* 0x000fd60000000f00 */
        /* <DEDUP_REMOVED lines=9> */
.L_x_4320:
        /* <DEDUP_REMOVED lines=9> */
.L_x_4135:
[----:B0-----:R0:W1:Y:S02]  /*3b710*/  SYNCS.PHASECHK.TRANS64.TRYWAIT P0, [R4+URZ+0x32440], R21 ;  /* 0x03244015040075a7 */ /* 0x001064000800017f */
[----:B-1----:R-:W-:Y:S05]  /*3b720*/  @!P0 NANOSLEEP.SYNCS 0x989680 ;  /* 0x009896800000895d */ /* 0x002fea0003900000 */
[----:B------:R-:W1:Y:S02]  /*3b730*/  @!P0 SYNCS.PHASECHK.TRANS64 P0, [R4+URZ+0x32440], R21 ;  /* 0x03244015040085a7 */ /* 0x000e64000800007f */
[----:B-1----:R-:W-:Y:S05]  /*3b740*/  @!P0 BRA `(.L_x_4135) ;  /* 0xfffffffc00f08947 */ /* 0x002fea000383ffff */
[----:B------:R-:W-:Y:S05]  /*3b750*/  BRA `(.L_x_4322) ;  /* 0xffffff9c00547947 */ /* 0x000fea000383ffff */
.L_x_4136:
        /* <DEDUP_REMOVED lines=8> */
.L_x_4324:
[----:B------:R-:W-:Y:S05]  /*3b7e0*/  BSYNC B1 ;  /* 0x0000000000017941 */ /* 0x000fea0003800000 */
.L_x_4323:
        /* <DEDUP_REMOVED lines=9> */
.L_x_4325:
[----:B------:R-:W-:Y:S02]  /*3b880*/  IMAD.MOV.U32 R13, RZ, RZ, R9 ;  /* 0x000000ffff0d7224 */ /* 0x000fe400078e0009 */
[----:B------:R-:W-:Y:S02]  /*3b890*/  IMAD.MOV.U32 R12, RZ, RZ, 0x1 ;  /* 0x00000001ff0c7424 */ /* 0x000fe400078e00ff */
[----:B------:R-:W-:-:S07]  /*3b8a0*/  IMAD.MOV.U32 R2, RZ, RZ, R14 ;  /* 0x000000ffff027224 */ /* 0x000fce00078e000e */
[----:B------:R-:W-:Y:S05]  /*3b8b0*/  WARPSYNC.COLLECTIVE R15, `(.L_x_4326) ;  /* 0x000000000f087348 */ /* 0x000fea0003c00000 */
[----:B------:R0:W1:Y:S02]  /*3b8c0*/  SHFL.IDX P6, R14, R13, R12, R11 ;  /* 0x0000000c0d0e7389 */ /* 0x00006400000c000b */
[----:B01----:R-:W-:Y:S01]  /*3b8d0*/  ENDCOLLECTIVE ;  /* 0x000000000000791b */ /* 0x003fe20003800000 */
.L_x_4326:
        /* <DEDUP_REMOVED lines=11> */
.L_x_4327:
[----:B------:R-:W-:Y:S02]  /*3b990*/  IMAD.MOV.U32 R13, RZ, RZ, R9 ;  /* 0x000000ffff0d7224 */ /* 0x000fe400078e0009 */
[----:B------:R-:W-:Y:S02]  /*3b9a0*/  IMAD.MOV.U32 R12, RZ, RZ, 0x2 ;  /* 0x00000002ff0c7424 */ /* 0x000fe400078e00ff */
[----:B------:R-:W-:-:S07]  /*3b9b0*/  IMAD.MOV.U32 R2, RZ, RZ, R14 ;  /* 0x000000ffff027224 */ /* 0x000fce00078e000e */
[----:B------:R-:W-:Y:S05]  /*3b9c0*/  WARPSYNC.COLLECTIVE R15, `(.L_x_4328) ;  /* 0x000000000f087348 */ /* 0x000fea0003c00000 */
[----:B------:R0:W1:Y:S02]  /*3b9d0*/  SHFL.IDX P6, R14, R13, R12, R11 ;  /* 0x0000000c0d0e7389 */ /* 0x00006400000c000b */
[----:B01----:R-:W-:Y:S01]  /*3b9e0*/  ENDCOLLECTIVE ;  /* 0x000000000000791b */ /* 0x003fe20003800000 */
.L_x_4328:
        /* <DEDUP_REMOVED lines=11> */
.L_x_4329:
[----:B------:R-:W-:Y:S02]  /*3baa0*/  IMAD.MOV.U32 R13, RZ, RZ, R9 ;  /* 0x000000ffff0d7224 */ /* 0x000fe400078e0009 */
[----:B------:R-:W-:Y:S02]  /*3bab0*/  IMAD.MOV.U32 R12, RZ, RZ, 0x3 ;  /* 0x00000003ff0c7424 */ /* 0x000fe400078e00ff */
[----:B------:R-:W-:-:S07]  /*3bac0*/  IMAD.MOV.U32 R2, RZ, RZ, R14 ;  /* 0x000000ffff027224 */ /* 0x000fce00078e000e */
[----:B------:R-:W-:Y:S05]  /*3bad0*/  WARPSYNC.COLLECTIVE R15, `(.L_x_4330) ;  /* 0x000000000f087348 */ /* 0x000fea0003c00000 */
[----:B------:R0:W1:Y:S02]  /*3bae0*/  SHFL.IDX P6, R14, R13, R12, R11 ;  /* 0x0000000c0d0e7389 */ /* 0x00006400000c000b */
[----:B01----:R-:W-:Y:S01]  /*3baf0*/  ENDCOLLECTIVE ;  /* 0x000000000000791b */ /* 0x003fe20003800000 */
.L_x_4330:
        /* <DEDUP_REMOVED lines=11> */
.L_x_4331:
[----:B------:R-:W-:Y:S02]  /*3bbb0*/  IMAD.MOV.U32 R13, RZ, RZ, R9 ;  /* 0x000000ffff0d7224 */ /* 0x000fe400078e0009 */
[----:B------:R-:W-:Y:S02]  /*3bbc0*/  IMAD.MOV.U32 R12, RZ, RZ, 0x4 ;  /* 0x00000004ff0c7424 */ /* 0x000fe400078e00ff */
[----:B------:R-:W-:-:S07]  /*3bbd0*/  IMAD.MOV.U32 R2, RZ, RZ, R14 ;  /* 0x000000ffff027224 */ /* 0x000fce00078e000e */
[----:B------:R-:W-:Y:S05]  /*3bbe0*/  WARPSYNC.COLLECTIVE R15, `(.L_x_4332) ;  /* 0x000000000f087348 */ /* 0x000fea0003c00000 */
[----:B------:R0:W1:Y:S02]  /*3bbf0*/  SHFL.IDX P6, R14, R13, R12, R11 ;  /* 0x0000000c0d0e7389 */ /* 0x00006400000c000b */
[----:B01----:R-:W-:Y:S01]  /*3bc00*/  ENDCOLLECTIVE ;  /* 0x000000000000791b */ /* 0x003fe20003800000 */
.L_x_4332:
        /* <DEDUP_REMOVED lines=11> */
.L_x_4333:
[----:B------:R-:W-:Y:S02]  /*3bcc0*/  IMAD.MOV.U32 R13, RZ, RZ, R9 ;  /* 0x000000ffff0d7224 */ /* 0x000fe400078e0009 */
[----:B------:R-:W-:Y:S02]  /*3bcd0*/  IMAD.MOV.U32 R12, RZ, RZ, 0x5 ;  /* 0x00000005ff0c7424 */ /* 0x000fe400078e00ff */
[----:B------:R-:W-:-:S07]  /*3bce0*/  IMAD.MOV.U32 R2, RZ, RZ, R14 ;  /* 0x000000ffff027224 */ /* 0x000fce00078e000e */
[----:B------:R-:W-:Y:S05]  /*3bcf0*/  WARPSYNC.COLLECTIVE R15, `(.L_x_4334) ;  /* 0x000000000f087348 */ /* 0x000fea0003c00000 */
[----:B------:R0:W1:Y:S02]  /*3bd00*/  SHFL.IDX P6, R14, R13, R12, R11 ;  /* 0x0000000c0d0e7389 */ /* 0x00006400000c000b */
[----:B01----:R-:W-:Y:S01]  /*3bd10*/  ENDCOLLECTIVE ;  /* 0x000000000000791b */ /* 0x003fe20003800000 */
.L_x_4334:
        /* <DEDUP_REMOVED lines=11> */
.L_x_4335:
[----:B------:R-:W-:Y:S01]  /*3bdd0*/  IMAD.MOV.U32 R2, RZ, RZ, R14 ;  /* 0x000000ffff027224 */ /* 0x000fe200078e000e */
[----:B------:R-:W-:Y:S06]  /*3bde0*/  BRA `(.L_x_4336) ;  /* 0xffffff9800847947 */ /* 0x000fec000383ffff */
.L_x_4141:
[----:B---3--:R3:W4:Y:S02]  /*3bdf0*/  SYNCS.PHASECHK.TRANS64.TRYWAIT P0, [R4+URZ+0x32460], R21 ;  /* 0x03246015040075a7 */ /* 0x008724000800017f */
[----:B----4-:R-:W-:Y:S05]  /*3be00*/  @!P0 NANOSLEEP.SYNCS 0x989680 ;  /* 0x009896800000895d */ /* 0x010fea0003900000 */
[----:B------:R-:W4:Y:S02]  /*3be10*/  @!P0 SYNCS.PHASECHK.TRANS64 P0, [R4+URZ+0x32460], R21 ;  /* 0x03246015040085a7 */ /* 0x000f24000800007f */
[----:B----4-:R-:W-:Y:S05]  /*3be20*/  @!P0 BRA `(.L_x_4141) ;  /* 0xfffffffc00f08947 */ /* 0x010fea000383ffff */
[----:B------:R-:W-:Y:S05]  /*3be30*/  BRA `(.L_x_4337) ;  /* 0xffffff9800d47947 */ /* 0x000fea000383ffff */
.L_x_4142:
[----:B------:R-:W-:Y:S01]  /*3be40*/  BSSY B1, `(.L_x_4338) ;  /* 0x0000008000017945 */ /* 0x000fe20003800000 */
[----:B------:R-:W-:Y:S01]  /*3be50*/  IMAD.MOV.U32 R13, RZ, RZ, R7 ;  /* 0x000000ffff0d7224 */ /* 0x000fe200078e0007 */
[----:B------:R-:W-:Y:S01]  /*3be60*/  MOV R11, 0x181f ;  /* 0x0000181f000b7802 */ /* 0x000fe20000000f00 */
[----:B------:R-:W-:Y:S02]  /*3be70*/  IMAD.MOV.U32 R12, RZ, RZ, RZ ;  /* 0x000000ffff0c7224 */ /* 0x000fe400078e00ff */
[----:B------:R-:W-:-:S07]  /*3be80*/  IMAD.MOV.U32 R15, RZ, RZ, -0x1 ;  /* 0xffffffffff0f7424 */ /* 0x000fce00078e00ff */
[----:B0123--:R-:W-:Y:S05]  /*3be90*/  WARPSYNC.COLLECTIVE R15, `(.L_x_4339) ;  /* 0x000000000f087348 */ /* 0x00ffea0003c00000 */
[----:B------:R4:W0:Y:S02]  /*3bea0*/  SHFL.IDX P6, R14, R13, R12, R11 ;  /* 0x0000000c0d0e7389 */ /* 0x00082400000c000b */
[----:B01234-:R-:W-:Y:S01]  /*3beb0*/  ENDCOLLECTIVE ;  /* 0x000000000000791b */ /* 0x01ffe20003800000 */
.L_x_4339:
[----:B------:R-:W-:Y:S05]  /*3bec0*/  BSYNC B1 ;  /* 0x0000000000017941 */ /* 0x000fea0003800000 */
.L_x_4338:
        /* <DEDUP_REMOVED lines=9> */
.L_x_4340:
[----:B------:R-:W-:Y:S02]  /*3bf60*/  IMAD.MOV.U32 R13, RZ, RZ, R7 ;  /* 0x000000ffff0d7224 */ /* 0x000fe400078e0007 */
[----:B------:R-:W-:Y:S01]  /*3bf70*/  IMAD.MOV.U32 R12, RZ, RZ, 0x1 ;  /* 0x00000001ff0c7424 */ /* 0x000fe200078e00ff */
[----:B------:R-:W-:-:S13]  /*3bf80*/  IADD3 R2, P0, R14, R0, RZ ;  /* 0x000000000e027210 */ /* 0x000fda0007f1e0ff */
[----:B------:R-:W-:Y:S05]  /*3bf90*/  WARPSYNC.COLLECTIVE R15, `(.L_x_4341) ;  /* 0x000000000f087348 */ /* 0x000fea0003c00000 */
[----:B------:R0:W1:Y:S02]  /*3bfa0*/  SHFL.IDX P6, R14, R13, R12, R11 ;  /* 0x0000000c0d0e7389 */ /* 0x00006400000c000b */
[----:B01----:R-:W-:Y:S01]  /*3bfb0*/  ENDCOLLECTIVE ;  /* 0x000000000000791b */ /* 0x003fe20003800000 */
.L_x_4341:
        /* <DEDUP_REMOVED lines=13> */
.L_x_4342:
[----:B------:R-:W-:Y:S02]  /*3c090*/  IMAD.MOV.U32 R13, RZ, RZ, R7 ;  /* 0x000000ffff0d7224 */ /* 0x000fe400078e0007 */
[----:B------:R-:W-:Y:S01]  /*3c0a0*/  IMAD.MOV.U32 R12, RZ, RZ, 0x2 ;  /* 0x00000002ff0c7424 */ /* 0x000fe200078e00ff */
[----:B------:R-:W-:-:S13]  /*3c0b0*/  IADD3 R2, P0, R14, R0, RZ ;  /* 0x000000000e027210 */ /* 0x000fda0007f1e0ff */
[----:B------:R-:W-:Y:S05]  /*3c0c0*/  WARPSYNC.COLLECTIVE R15, `(.L_x_4343) ;  /* 0x000000000f087348 */ /* 0x000fea0003c00000 */
[----:B------:R0:W1:Y:S02]  /*3c0d0*/  SHFL.IDX P6, R14, R13, R12, R11 ;  /* 0x0000000c0d0e7389 */ /* 0x00006400000c000b */
[----:B01----:R-:W-:Y:S01]  /*3c0e0*/  ENDCOLLECTIVE ;  /* 0x000000000000791b */ /* 0x003fe20003800000 */
.L_x_4343:
        /* <DEDUP_REMOVED lines=13> */
.L_x_4344:
[----:B------:R-:W-:Y:S02]  /*3c1c0*/  IMAD.MOV.U32 R13, RZ, RZ, R7 ;  /* 0x000000ffff0d7224 */ /* 0x000fe400078e0007 */
[----:B------:R-:W-:Y:S01]  /*3c1d0*/  IMAD.MOV.U32 R12, RZ, RZ, 0x3 ;  /* 0x00000003ff0c7424 */ /* 0x000fe200078e00ff */
[----:B------:R-:W-:-:S13]  /*3c1e0*/  IADD3 R2, P0, R14, R0, RZ ;  /* 0x000000000e027210 */ /* 0x000fda0007f1e0ff */
[----:B------:R-:W-:Y:S05]  /*3c1f0*/  WARPSYNC.COLLECTIVE R15, `(.L_x_4345) ;  /* 0x000000000f087348 */ /* 0x000fea0003c00000 */
[----:B------:R0:W1:Y:S02]  /*3c200*/  SHFL.IDX P6, R14, R13, R12, R11 ;  /* 0x0000000c0d0e7389 */ /* 0x00006400000c000b */
[----:B01----:R-:W-:Y:S01]  /*3c210*/  ENDCOLLECTIVE ;  /* 0x000000000000791b */ /* 0x003fe20003800000 */
.L_x_4345:
        /* <DEDUP_REMOVED lines=13> */
.L_x_4346:
[----:B------:R-:W-:Y:S02]  /*3c2f0*/  IMAD.MOV.U32 R13, RZ, RZ, R7 ;  /* 0x000000ffff0d7224 */ /* 0x000fe400078e0007 */
[----:B------:R-:W-:Y:S01]  /*3c300*/  IMAD.MOV.U32 R12, RZ, RZ, 0x4 ;  /* 0x00000004ff0c7424 */ /* 0x000fe200078e00ff */
[----:B------:R-:W-:-:S13]  /*3c310*/  IADD3 R2, P0, R14, R0, RZ ;  /* 0x000000000e027210 */ /* 0x000fda0007f1e0ff */
[----:B------:R-:W-:Y:S05]  /*3c320*/  WARPSYNC.COLLECTIVE R15, `(.L_x_4347) ;  /* 0x000000000f087348 */ /* 0x000fea0003c00000 */
[----:B------:R0:W1:Y:S02]  /*3c330*/  SHFL.IDX P6, R14, R13, R12, R11 ;  /* 0x0000000c0d0e7389 */ /* 0x00006400000c000b */
[----:B01----:R-:W-:Y:S01]  /*3c340*/  ENDCOLLECTIVE ;  /* 0x000000000000791b */ /* 0x003fe20003800000 */
.L_x_4347:
        /* <DEDUP_REMOVED lines=13> */
.L_x_4348:
[----:B------:R-:W-:Y:S02]  /*3c420*/  IMAD.MOV.U32 R13, RZ, RZ, R7 ;  /* 0x000000ffff0d7224 */ /* 0x000fe400078e0007 */
[----:B------:R-:W-:Y:S01]  /*3c430*/  IMAD.MOV.U32 R12, RZ, RZ, 0x5 ;  /* 0x00000005ff0c7424 */ /* 0x000fe200078e00ff */
[----:B------:R-:W-:-:S13]  /*3c440*/  IADD3 R2, P0, R14, R0, RZ ;  /* 0x000000000e027210 */ /* 0x000fda0007f1e0ff */
[----:B------:R-:W-:Y:S05]  /*3c450*/  WARPSYNC.COLLECTIVE R15, `(.L_x_4349) ;  /* 0x000000000f087348 */ /* 0x000fea0003c00000 */
[----:B------:R0:W1:Y:S02]  /*3c460*/  SHFL.IDX P6, R14, R13, R12, R11 ;  /* 0x0000000c0d0e7389 */ /* 0x00006400000c000b */
[----:B01----:R-:W-:Y:S01]  /*3c470*/  ENDCOLLECTIVE ;  /* 0x000000000000791b */ /* 0x003fe20003800000 */
.L_x_4349:
        /* <DEDUP_REMOVED lines=13> */
.L_x_4350:
[----:B------:R-:W-:Y:S05]  /*3c550*/  BRA `(.L_x_4351) ;  /* 0xffffff9800207947 */ /* 0x000fea000383ffff */
.L_x_4150:
[----:B------:R-:W-:Y:S01]  /*3c560*/  BSSY B0, `(.L_x_4352) ;  /* 0x0000008000007945 */ /* 0x000fe20003800000 */
[----:B-1----:R-:W-:Y:S01]  /*3c570*/  MOV R13, R16 ;  /* 0x00000010000d7202 */ /* 0x002fe20000000f00 */
[----:B------:R-:W-:Y:S02]  /*3c580*/  IMAD.MOV.U32 R12, RZ, RZ, RZ ;  /* 0x000000ffff0c7224 */ /* 0x000fe400078e00ff */
[----:B------:R-:W-:Y:S02]  /*3c590*/  IMAD.MOV.U32 R11, RZ, RZ, 0x1f ;  /* 0x0000001fff0b7424 */ /* 0x000fe400078e00ff */
[----:B------:R-:W-:-:S07]  /*3c5a0*/  IMAD.MOV.U32 R15, RZ, RZ, -0x1 ;  /* 0xffffffffff0f7424 */ /* 0x000fce00078e00ff */
[----:B0-23--:R-:W-:Y:S05]  /*3c5b0*/  WARPSYNC.COLLECTIVE R15, `(.L_x_4353) ;  /* 0x000000000f087348 */ /* 0x00dfea0003c00000 */
[----:B------:R1:W4:Y:S02]  /*3c5c0*/  SHFL.IDX P6, R14, R13, R12, R11 ;  /* 0x0000000c0d0e7389 */ /* 0x00032400000c000b */
[----:B01234-:R-:W-:Y:S01]  /*3c5d0*/  ENDCOLLECTIVE ;  /* 0x000000000000791b */ /* 0x01ffe20003800000 */
.L_x_4353:
[----:B------:R-:W-:Y:S05]  /*3c5e0*/  BSYNC B0 ;  /* 0x0000000000007941 */ /* 0x000fea0003800000 */
.L_x_4352:
        /* <DEDUP_REMOVED lines=9> */
.L_x_4354:
[----:B------:R-:W-:Y:S02]  /*3c680*/  ULDC UR4, c[0x0][0xd3c] ;  /* 0x00034f0000047ab9 */ /* 0x000fe40000000800 */
[----:B------:R-:W-:-:S13]  /*3c690*/  ISETP.GE.OR P1, PT, R5, UR4, !P0 ;  /* 0x0000000405007c0c */ /* 0x000fda000c726670 */
[----:B------:R-:W0:Y:S01]  /*3c6a0*/  @!P1 LDC.64 R2, c[0x0][0xd80] ;  /* 0x00036000ff029b82 */ /* 0x000e220000000a00 */
[----:B------:R-:W-:Y:S02]  /*3c6b0*/  IMAD.MOV.U32 R11, RZ, RZ, RZ ;  /* 0x000000ffff0b7224 */ /* 0x000fe400078e00ff */
[----:B------:R-:W-:Y:S02]  /*3c6c0*/  IMAD.MOV.U32 R4, RZ, RZ, R14 ;  /* 0x000000ffff047224 */ /* 0x000fe400078e000e */
[----:B0-----:R-:W-:-:S06]  /*3c6d0*/  @!P1 IMAD.WIDE R2, R5, 0x4, R2 ;  /* 0x0000000405029825 */ /* 0x001fcc00078e0202 */
[----:B------:R-:W2:Y:S01]  /*3c6e0*/  @!P1 LDG.E R2, desc[UR44][R2.64] ;  /* 0x0000002c02029981 */ /* 0x000ea2000c1e1900 */
[----:B------:R-:W-:Y:S02]  /*3c6f0*/  MOV R5, RZ ;  /* 0x000000ff00057202 */ /* 0x000fe40000000f00 */
        /* <DEDUP_REMOVED lines=10> */
.L_x_4355:
[----:B------:R-:W-:Y:S01]  /*3c7a0*/  IMAD.MOV.U32 R12, RZ, RZ, 0x2 ;  /* 0x00000002ff0c7424 */ /* 0x000fe200078e00ff */
[----:B------:R-:W-:-:S05]  /*3c7b0*/  SEL R6, R14, RZ, P1 ;  /* 0x000000ff0e067207 */ /* 0x000fca0000800000 */
[----:B------:R-:W-:-:S04]  /*3c7c0*/  IMAD.IADD R6, R5, 0x1, R6 ;  /* 0x0000000105067824 */ /* 0x000fc800078e0206 */
[----:B------:R-:W-:-:S07]  /*3c7d0*/  IMAD.MOV.U32 R13, RZ, RZ, R6 ;  /* 0x000000ffff0d7224 */ /* 0x000fce00078e0006 */
[----:B------:R-:W-:Y:S05]  /*3c7e0*/  WARPSYNC.COLLECTIVE R15, `(.L_x_4356) ;  /* 0x000000000f087348 */ /* 0x000fea0003c00000 */
[----:B------:R0:W1:Y:S02]  /*3c7f0*/  SHFL.UP P6, R14, R13, R12, R11 ;  /* 0x0400000c0d0e7389 */ /* 0x00006400000c000b */
[----:B01----:R-:W-:Y:S01]  /*3c800*/  ENDCOLLECTIVE ;  /* 0x000000000000791b */ /* 0x003fe20003800000 */
.L_x_4356:
[----:B------:R-:W-:Y:S01]  /*3c810*/  IMAD.MOV.U32 R12, RZ, RZ, 0x4 ;  /* 0x00000004ff0c7424 */ /* 0x000fe200078e00ff */
[----:B------:R-:W-:-:S05]  /*3c820*/  SEL R7, R14, RZ, P2 ;  /* 0x000000ff0e077207 */ /* 0x000fca0001000000 */
[----:B------:R-:W-:-:S04]  /*3c830*/  IMAD.IADD R7, R6, 0x1, R7 ;  /* 0x0000000106077824 */ /* 0x000fc800078e0207 */
[----:B------:R-:W-:-:S07]  /*3c840*/  IMAD.MOV.U32 R13, RZ, RZ, R7 ;  /* 0x000000ffff0d7224 */ /* 0x000fce00078e0007 */
[----:B------:R-:W-:Y:S05]  /*3c850*/  WARPSYNC.COLLECTIVE R15, `(.L_x_4357) ;  /* 0x000000000f087348 */ /* 0x000fea0003c00000 */
[----:B------:R0:W1:Y:S02]  /*3c860*/  SHFL.UP P6, R14, R13, R12, R11 ;  /* 0x0400000c0d0e7389 */ /* 0x00006400000c000b */
[----:B01----:R-:W-:Y:S01]  /*3c870*/  ENDCOLLECTIVE ;  /* 0x000000000000791b */ /* 0x003fe20003800000 */
.L_x_4357:
[----:B------:R-:W-:Y:S01]  /*3c880*/  IMAD.MOV.U32 R12, RZ, RZ, 0x8 ;  /* 0x00000008ff0c7424 */ /* 0x000fe200078e00ff */
[----:B------:R-:W-:-:S05]  /*3c890*/  SEL R2, R14, RZ, P3 ;  /* 0x000000ff0e027207 */ /* 0x000fca0001800000 */
[----:B------:R-:W-:-:S05]  /*3c8a0*/  IMAD.IADD R2, R7, 0x1, R2 ;  /* 0x0000000107027824 */ /* 0x000fca00078e0202 */
[----:B------:R-:W-:-:S07]  /*3c8b0*/  MOV R13, R2 ;  /* 0x00000002000d7202 */ /* 0x000fce0000000f00 */
[----:B------:R-:W-:Y:S05]  /*3c8c0*/  WARPSYNC.COLLECTIVE R15, `(.L_x_4358) ;  /* 0x000000000f087348 */ /* 0x000fea0003c00000 */
[----:B------:R0:W1:Y:S02]  /*3c8d0*/  SHFL.UP P6, R14, R13, R12, R11 ;  /* 0x0400000c0d0e7389 */ /* 0x00006400000c000b */
[----:B01----:R-:W-:Y:S01]  /*3c8e0*/  ENDCOLLECTIVE ;  /* 0x000000000000791b */ /* 0x003fe20003800000 */
.L_x_4358:
[----:B------:R-:W-:Y:S01]  /*3c8f0*/  IMAD.MOV.U32 R12, RZ, RZ, 0x10 ;  /* 0x00000010ff0c7424 */ /* 0x000fe200078e00ff */
[----:B------:R-:W-:-:S05]  /*3c900*/  SEL R3, R14, RZ, P4 ;  /* 0x000000ff0e037207 */ /* 0x000fca0002000000 */
[----:B------:R-:W-:-:S04]  /*3c910*/  IMAD.IADD R3, R2, 0x1, R3 ;  /* 0x0000000102037824 */ /* 0x000fc800078e0203 */
[----:B------:R-:W-:-:S07]  /*3c920*/  IMAD.MOV.U32 R13, RZ, RZ, R3 ;  /* 0x000000ffff0d7224 */ /* 0x000fce00078e0003 */
[----:B------:R-:W-:Y:S05]  /*3c930*/  WARPSYNC.COLLECTIVE R15, `(.L_x_4359) ;  /* 0x000000000f087348 */ /* 0x000fea0003c00000 */
[----:B------:R0:W1:Y:S02]  /*3c940*/  SHFL.UP P6, R14, R13, R12, R11 ;  /* 0x0400000c0d0e7389 */ /* 0x00006400000c000b */
[----:B01----:R-:W-:Y:S01]  /*3c950*/  ENDCOLLECTIVE ;  /* 0x000000000000791b */ /* 0x003fe20003800000 */
.L_x_4359:
        /* <DEDUP_REMOVED lines=8> */
.L_x_4360:
[----:B------:R-:W-:Y:S05]  /*3c9e0*/  BRA `(.L_x_4361) ;  /* 0xffffff98007c7947 */ /* 0x000fea000383ffff */
.L_x_4155:
[----:B------:R-:W-:Y:S01]  /*3c9f0*/  BSSY B0, `(.L_x_4362) ;  /* 0x0000008000007945 */ /* 0x000fe20003800000 */
[----:B-1---5:R-:W-:Y:S01]  /*3ca00*/  IMAD.MOV.U32 R13, RZ, RZ, R5 ;  /* 0x000000ffff0d7224 */ /* 0x022fe200078e0005 */
[----:B------:R-:W-:Y:S01]  /*3ca10*/  MOV R11, RZ ;  /* 0x000000ff000b7202 */ /* 0x000fe20000000f00 */
[----:B------:R-:W-:Y:S02]  /*3ca20*/  IMAD.MOV.U32 R12, RZ, RZ, 0x1 ;  /* 0x00000001ff0c7424 */ /* 0x000fe400078e00ff */
[----:B------:R-:W-:-:S07]  /*3ca30*/  IMAD.MOV.U32 R15, RZ, RZ, -0x1 ;  /* 0xffffffffff0f7424 */ /* 0x000fce00078e00ff */
[----:B0-----:R-:W-:Y:S05]  /*3ca40*/  WARPSYNC.COLLECTIVE R15, `(.L_x_4363) ;  /* 0x000000000f087348 */ /* 0x001fea0003c00000 */
[----:B------:R1:W2:Y:S02]  /*3ca50*/  SHFL.UP P6, R14, R13, R12, R11 ;  /* 0x0400000c0d0e7389 */ /* 0x0002a400000c000b */
[----:B012---:R-:W-:Y:S01]  /*3ca60*/  ENDCOLLECTIVE ;  /* 0x000000000000791b */ /* 0x007fe20003800000 */
.L_x_4363:
[----:B------:R-:W-:Y:S05]  /*3ca70*/  BSYNC B0 ;  /* 0x0000000000007941 */ /* 0x000fea0003800000 */
.L_x_4362:
        /* <DEDUP_REMOVED lines=8> */
.L_x_4364:
[----:B------:R-:W-:Y:S01]  /*3cb00*/  IMAD.MOV.U32 R12, RZ, RZ, 0x4 ;  /* 0x00000004ff0c7424 */ /* 0x000fe200078e00ff */
[----:B------:R-:W-:-:S05]  /*3cb10*/  SEL R2, R14, RZ, P2 ;  /* 0x000000ff0e027207 */ /* 0x000fca0001000000 */
[----:B------:R-:W-:-:S04]  /*3cb20*/  IMAD.IADD R2, R13, 0x1, R2 ;  /* 0x000000010d027824 */ /* 0x000fc800078e0202 */
[----:B------:R-:W-:-:S07]  /*3cb30*/  IMAD.MOV.U32 R13, RZ, RZ, R2 ;  /* 0x000000ffff0d7224 */ /* 0x000fce00078e0002 */
[----:B------:R-:W-:Y:S05]  /*3cb40*/  WARPSYNC.COLLECTIVE R15, `(.L_x_4365) ;  /* 0x000000000f087348 */ /* 0x000fea0003c00000 */
[----:B------:R0:W1:Y:S02]  /*3cb50*/  SHFL.UP P6, R14, R13, R12, R11 ;  /* 0x0400000c0d0e7389 */ /* 0x00006400000c000b */
[----:B01----:R-:W-:Y:S01]  /*3cb60*/  ENDCOLLECTIVE ;  /* 0x000000000000791b */ /* 0x003fe20003800000 */
.L_x_4365:
[----:B------:R-:W-:Y:S02]  /*3cb70*/  MOV R12, 0x8 ;  /* 0x00000008000c7802 */ /* 0x000fe40000000f00 */
[----:B------:R-:W-:-:S05]  /*3cb80*/  SEL R3, R14, RZ, P3 ;  /* 0x000000ff0e037207 */ /* 0x000fca0001800000 */
[----:B------:R-:W-:-:S04]  /*3cb90*/  IMAD.IADD R3, R2, 0x1, R3 ;  /* 0x0000000102037824 */ /* 0x000fc800078e0203 */
[----:B------:R-:W-:-:S07]  /*3cba0*/  IMAD.MOV.U32 R13, RZ, RZ, R3 ;  /* 0x000000ffff0d7224 */ /* 0x000fce00078e0003 */
[----:B------:R-:W-:Y:S05]  /*3cbb0*/  WARPSYNC.COLLECTIVE R15, `(.L_x_4366) ;  /* 0x000000000f087348 */ /* 0x000fea0003c00000 */
[----:B------:R0:W1:Y:S02]  /*3cbc0*/  SHFL.UP P6, R14, R13, R12, R11 ;  /* 0x0400000c0d0e7389 */ /* 0x00006400000c000b */
[----:B01----:R-:W-:Y:S01]  /*3cbd0*/  ENDCOLLECTIVE ;  /* 0x000000000000791b */ /* 0x003fe20003800000 */
.L_x_4366:
[----:B------:R-:W-:Y:S01]  /*3cbe0*/  IMAD.MOV.U32 R12, RZ, RZ, 0x10 ;  /* 0x00000010ff0c7424 */ /* 0x000fe200078e00ff */
[----:B------:R-:W-:-:S05]  /*3cbf0*/  SEL R4, R14, RZ, P4 ;  /* 0x000000ff0e047207 */ /* 0x000fca0002000000 */
[----:B------:R-:W-:-:S04]  /*3cc00*/  IMAD.IADD R4, R3, 0x1, R4 ;  /* 0x0000000103047824 */ /* 0x000fc800078e0204 */
[----:B------:R-:W-:-:S07]  /*3cc10*/  IMAD.MOV.U32 R13, RZ, RZ, R4 ;  /* 0x000000ffff0d7224 */ /* 0x000fce00078e0004 */
[----:B------:R-:W-:Y:S05]  /*3cc20*/  WARPSYNC.COLLECTIVE R15, `(.L_x_4367) ;  /* 0x000000000f087348 */ /* 0x000fea0003c00000 */
[----:B------:R0:W1:Y:S02]  /*3cc30*/  SHFL.UP P6, R14, R13, R12, R11 ;  /* 0x0400000c0d0e7389 */ /* 0x00006400000c000b */
[----:B01----:R-:W-:Y:S01]  /*3cc40*/  ENDCOLLECTIVE ;  /* 0x000000000000791b */ /* 0x003fe20003800000 */
.L_x_4367:
        /* <DEDUP_REMOVED lines=8> */
.L_x_4368:
[----:B------:R-:W-:Y:S05]  /*3ccd0*/  BRA `(.L_x_4369) ;  /* 0xffffff98005c7947 */ /* 0x000fea000383ffff */
.L_x_4157:
[----:B------:R-:W-:Y:S01]  /*3cce0*/  BSSY B0, `(.L_x_4370) ;  /* 0x0000006000007945 */ /* 0x000fe20003800000 */
[----:B------:R-:W-:Y:S01]  /*3ccf0*/  PLOP3.LUT P6, PT, P6, PT, PT, 0x8, 0x0 ;  /* 0x000000000000781c */ /* 0x000fe200037ce170 */
[----:B------:R-:W-:-:S12]  /*3cd00*/  IMAD.MOV.U32 R15, RZ, RZ, -0x1 ;  /* 0xffffffffff0f7424 */ /* 0x000fd800078e00ff */
[----:B01----:R-:W-:Y:S05]  /*3cd10*/  WARPSYNC.COLLECTIVE R15, `(.L_x_4371) ;  /* 0x000000000f087348 */ /* 0x003fea0003c00000 */
[----:B------:R-:W-:Y:S01]  /*3cd20*/  VOTE.ANY R14, PT, P6 ;  /* 0x00000000000e7806 */ /* 0x000fe200030e0100 */
[----:B01----:R-:W-:Y:S06]  /*3cd30*/  ENDCOLLECTIVE ;  /* 0x000000000000791b */ /* 0x003fec0003800000 */
.L_x_4371:
[----:B------:R-:W-:Y:S05]  /*3cd40*/  BSYNC B0 ;  /* 0x0000000000007941 */ /* 0x000fea0003800000 */
.L_x_4370:
[----:B------:R-:W-:Y:S02]  /*3cd50*/  IMAD.MOV.U32 R3, RZ, RZ, R14 ;  /* 0x000000ffff037224 */ /* 0x000fe400078e000e */
[----:B------:R-:W-:Y:S02]  /*3cd60*/  IMAD.MOV.U32 R13, RZ, RZ, R5 ;  /* 0x000000ffff0d7224 */ /* 0x000fe400078e0005 */
[----:B------:R-:W0:Y:S01]  /*3cd70*/  POPC R4, R3 ;  /* 0x0000000300047309 */ /* 0x000e220000000000 */
[----:B------:R-:W-:Y:S02]  /*3cd80*/  IMAD.MOV.U32 R11, RZ, RZ, 0x1f ;  /* 0x0000001fff0b7424 */ /* 0x000fe400078e00ff */
[----:B------:R-:W-:Y:S01]  /*3cd90*/  IMAD.MOV.U32 R15, RZ, RZ, -0x1 ;  /* 0xffffffffff0f7424 */ /* 0x000fe200078e00ff */
[----:B0-----:R-:W-:-:S07]  /*3cda0*/  MOV R12, R4 ;  /* 0x00000004000c7202 */ /* 0x001fce0000000f00 */
[----:B------:R-:W-:Y:S05]  /*3cdb0*/  WARPSYNC.COLLECTIVE R15, `(.L_x_4372) ;  /* 0x000000000f087348 */ /* 0x000fea0003c00000 */
[----:B------:R0:W1:Y:S02]  /*3cdc0*/  SHFL.IDX P6, R14, R13, R12, R11 ;  /* 0x0000000c0d0e7389 */ /* 0x00006400000c000b */
[----:B01----:R-:W-:Y:S01]  /*3cdd0*/  ENDCOLLECTIVE ;  /* 0x000000000000791b */ /* 0x003fe20003800000 */
.L_x_4372:
[----:B------:R-:W-:Y:S01]  /*3cde0*/  IMAD.MOV.U32 R5, RZ, RZ, R14 ;  /* 0x000000ffff057224 */ /* 0x000fe200078e000e */
[----:B------:R-:W-:Y:S06]  /*3cdf0*/  BRA `(.L_x_4373) ;  /* 0xffffff98004c7947 */ /* 0x000fec000383ffff */
.L_x_4159:
[----:B------:R-:W-:Y:S01]  /*3ce00*/  BSSY B0, `(.L_x_4374) ;  /* 0x0000007000007945 */ /* 0x000fe20003800000 */
[----:B-1----:R-:W-:Y:S02]  /*3ce10*/  IMAD.MOV.U32 R13, RZ, RZ, R2 ;  /* 0x000000ffff0d7224 */ /* 0x002fe400078e0002 */
[----:B------:R-:W-:Y:S02]  /*3ce20*/  IMAD.MOV.U32 R11, RZ, RZ, 0x1f ;  /* 0x0000001fff0b7424 */ /* 0x000fe400078e00ff */
[----:B------:R-:W-:-:S07]  /*3ce30*/  IMAD.MOV.U32 R15, RZ, RZ, -0x1 ;  /* 0xffffffffff0f7424 */ /* 0x000fce00078e00ff */
[----:B0-23--:R-:W-:Y:S05]  /*3ce40*/  WARPSYNC.COLLECTIVE R15, `(.L_x_4375) ;  /* 0x000000000f087348 */ /* 0x00dfea0003c00000 */
[----:B------:R1:W4:Y:S02]  /*3ce50*/  SHFL.IDX P6, R14, R13, R12, R11 ;  /* 0x0000000c0d0e7389 */ /* 0x00032400000c000b */
[----:B01234-:R-:W-:Y:S01]  /*3ce60*/  ENDCOLLECTIVE ;  /* 0x000000000000791b */ /* 0x01ffe20003800000 */
.L_x_4375:
[----:B------:R-:W-:Y:S05]  /*3ce70*/  BSYNC B0 ;  /* 0x0000000000007941 */ /* 0x000fea0003800000 */
.L_x_4374:
[----:B------:R-:W-:Y:S05]  /*3ce80*/  BRA `(.L_x_4158) ;  /* 0xffffff9800447947 */ /* 0x000fea000383ffff */
.L_x_4163:
[----:B------:R0:W0:Y:S02]  /*3ce90*/  SYNCS.PHASECHK.TRANS64.TRYWAIT P0, [R5+URZ+0x32420], R0 ;  /* 0x03242000050075a7 */ /* 0x000024000800017f */
[----:B0-----:R-:W-:Y:S05]  /*3cea0*/  @!P0 NANOSLEEP.SYNCS 0x989680 ;  /* 0x009896800000895d */ /* 0x001fea0003900000 */
[----:B------:R-:W0:Y:S02]  /*3ceb0*/  @!P0 SYNCS.PHASECHK.TRANS64 P0, [R5+URZ+0x32420], R0 ;  /* 0x03242000050085a7 */ /* 0x000e24000800007f */
[----:B0-----:R-:W-:Y:S05]  /*3cec0*/  @!P0 BRA `(.L_x_4163) ;  /* 0xfffffffc00f08947 */ /* 0x001fea000383ffff */
[----:B------:R-:W-:Y:S05]  /*3ced0*/  BRA `(.L_x_4376) ;  /* 0xffffff9c00bc7947 */ /* 0x000fea000383ffff */
.L_x_4164:
[----:B------:R-:W0:Y:S01]  /*3cee0*/  S2R R2, SR_TID.X ;  /* 0x0000000000027919 */ /* 0x000e220000002100 */
[----:B------:R-:W-:Y:S01]  /*3cef0*/  BSSY B0, `(.L_x_4377) ;  /* 0x000000a000007945 */ /* 0x000fe20003800000 */
[----:B------:R-:W-:Y:S02]  /*3cf00*/  IMAD.MOV.U32 R12, RZ, RZ, RZ ;  /* 0x000000ffff0c7224 */ /* 0x000fe400078e00ff */
[----:B------:R-:W-:Y:S02]  /*3cf10*/  IMAD.MOV.U32 R11, RZ, RZ, 0x1f ;  /* 0x0000001fff0b7424 */ /* 0x000fe400078e00ff */
[----:B------:R-:W-:Y:S01]  /*3cf20*/  IMAD.MOV.U32 R15, RZ, RZ, -0x1 ;  /* 0xffffffffff0f7424 */ /* 0x000fe200078e00ff */
[----:B0-----:R-:W-:-:S04]  /*3cf30*/  SHF.R.U32.HI R2, RZ, 0x5, R2 ;  /* 0x00000005ff027819 */ /* 0x001fc80000011602 */
[----:B------:R-:W-:-:S05]  /*3cf40*/  LOP3.LUT R2, R2, 0x3, RZ, 0xc0, !PT ;  /* 0x0000000302027812 */ /* 0x000fca00078ec0ff */
[----:B-1----:R-:W-:-:S07]  /*3cf50*/  IMAD.MOV.U32 R13, RZ, RZ, R2 ;  /* 0x000000ffff0d7224 */ /* 0x002fce00078e0002 */
[----:B--234-:R-:W-:Y:S05]  /*3cf60*/  WARPSYNC.COLLECTIVE R15, `(.L_x_4378) ;  /* 0x000000000f087348 */ /* 0x01cfea0003c00000 */
[----:B------:R0:W1:Y:S02]  /*3cf70*/  SHFL.IDX P6, R14, R13, R12, R11 ;  /* 0x0000000c0d0e7389 */ /* 0x00006400000c000b */
[----:B01234-:R-:W-:Y:S01]  /*3cf80*/  ENDCOLLECTIVE ;  /* 0x000000000000791b */ /* 0x01ffe20003800000 */
.L_x_4378:
[----:B------:R-:W-:Y:S05]  /*3cf90*/  BSYNC B0 ;  /* 0x0000000000007941 */ /* 0x000fea0003800000 */
.L_x_4377:
[----:B------:R-:W-:Y:S05]  /*3cfa0*/  BRA `(.L_x_4379) ;  /* 0xffffff9c00a47947 */ /* 0x000fea000383ffff */
.L_x_4165:
[----:B------:R-:W-:Y:S01]  /*3cfb0*/  BSSY B0, `(.L_x_4380) ;  /* 0x0000006000007945 */ /* 0x000fe20003800000 */
[----:B------:R-:W-:-:S07]  /*3cfc0*/  MOV R15, 0xffffffff ;  /* 0xffffffff000f7802 */ /* 0x000fce0000000f00 */
[----:B-1234-:R-:W-:Y:S05]  /*3cfd0*/  WARPSYNC.COLLECTIVE R15, `(.L_x_4381) ;  /* 0x000000000f0c7348 */ /* 0x01efea0003c00000 */
[----:B------:R-:W-:Y:S02]  /*3cfe0*/  ELECT P6, UR62, PT ;  /* 0x00000000003e782f */ /* 0x000fe400038c0000 */
[----:B------:R-:W-:Y:S01]  /*3cff0*/  MOV R14, UR62 ;  /* 0x0000003e000e7c02 */ /* 0x000fe20008000f00 */
[----:B-1234-:R-:W-:Y:S10]  /*3d000*/  ENDCOLLECTIVE ;  /* 0x000000000000791b */ /* 0x01eff40003800000 */
.L_x_4381:
[----:B------:R-:W-:Y:S05]  /*3d010*/  BSYNC B0 ;  /* 0x0000000000007941 */ /* 0x000fea0003800000 */
.L_x_4380:
[----:B------:R-:W-:Y:S05]  /*3d020*/  BRA `(.L_x_4382) ;  /* 0xffffff9c00987947 */ /* 0x000fea000383ffff */
.L_x_4167:
[----:B------:R0:W0:Y:S02]  /*3d030*/  SYNCS.PHASECHK.TRANS64.TRYWAIT P1, [R3+URZ+0x32440], R2 ;  /* 0x03244002030075a7 */ /* 0x000024000802017f */
[----:B0-----:R-:W-:Y:S05]  /*3d040*/  @!P1 NANOSLEEP.SYNCS 0x989680 ;  /* 0x009896800000995d */ /* 0x001fea0003900000 */
[----:B------:R-:W0:Y:S02]  /*3d050*/  @!P1 SYNCS.PHASECHK.TRANS64 P1, [R3+URZ+0x32440], R2 ;  /* 0x03244002030095a7 */ /* 0x000e24000802007f */
[----:B0-----:R-:W-:Y:S05]  /*3d060*/  @!P1 BRA `(.L_x_4167) ;  /* 0xfffffffc00f09947 */ /* 0x001fea000383ffff */
[----:B------:R-:W-:Y:S05]  /*3d070*/  BRA `(.L_x_4383) ;  /* 0xffffff9c00b87947 */ /* 0x000fea000383ffff */
.L_x_4169:
[----:B------:R0:W0:Y:S02]  /*3d080*/  SYNCS.PHASECHK.TRANS64.TRYWAIT P1, [R25+URZ+0x32440], R0 ;  /* 0x03244000190075a7 */ /* 0x000024000802017f */
[----:B0-----:R-:W-:Y:S05]  /*3d090*/  @!P1 NANOSLEEP.SYNCS 0x989680 ;  /* 0x009896800000995d */ /* 0x001fea0003900000 */
[----:B------:R-:W0:Y:S02]  /*3d0a0*/  @!P1 SYNCS.PHASECHK.TRANS64 P1, [R25+URZ+0x32440], R0 ;  /* 0x03244000190095a7 */ /* 0x000e24000802007f */
[----:B0-----:R-:W-:Y:S05]  /*3d0b0*/  @!P1 BRA `(.L_x_4169) ;  /* 0xfffffffc00f09947 */ /* 0x001fea000383ffff */
[----:B------:R-:W-:Y:S05]  /*3d0c0*/  BRA `(.L_x_4384) ;  /* 0xffffff9c00c47947 */ /* 0x000fea000383ffff */
.L_x_4171:
[----:B------:R0:W0:Y:S02]  /*3d0d0*/  SYNCS.PHASECHK.TRANS64.TRYWAIT P1, [R3+URZ+0x32460], R2 ;  /* 0x03246002030075a7 */ /* 0x000024000802017f */
[----:B0-----:R-:W-:Y:S05]  /*3d0e0*/  @!P1 NANOSLEEP.SYNCS 0x989680 ;  /* 0x009896800000995d */ /* 0x001fea0003900000 */
[----:B------:R-:W0:Y:S02]  /*3d0f0*/  @!P1 SYNCS.PHASECHK.TRANS64 P1, [R3+URZ+0x32460], R2 ;  /* 0x03246002030095a7 */ /* 0x000e24000802007f */
[----:B0-----:R-:W-:Y:S05]  /*3d100*/  @!P1 BRA `(.L_x_4171) ;  /* 0xfffffffc00f09947 */ /* 0x001fea000383ffff */
[----:B------:R-:W-:Y:S05]  /*3d110*/  BRA `(.L_x_4385) ;  /* 0xffffff9c00c07947 */ /* 0x000fea000383ffff */
        .type           $_ZN7cutlass13device_kernelIN5flash11enable_sm90INS1_16FlashAttnFwdSm90INS1_25CollectiveMainloopFwdSm90ILi2EN4cute5tupleIJNS5_1CILi1EEES8_S8_EEENS6_IJNS7_ILi128EEENS7_ILi96EEENS7_ILi64EEEEEELi256ENS_6half_tEfNS_4arch4Sm90ELb0ELb1ELb1ELb1ELb1ELb1ELb1ELb1ELb0ELb1ELb0ELb0EEENS1_21CollectiveEpilogueFwdINS6_IJSA_NS7_ILi256EEESB_EEES9_SE_SG_Li256ELb1ELb1ELb0ELb0EEENS1_36VarlenDynamicPersistentTileSchedulerILi128ELi96ELi256ELi128ELb0ELb1ELb1ELb1ELb0ELb1EEEEEEEEEvNT_6ParamsE$_ZZN5flash25CollectiveMainloopFwdSm90ILi2EN4cute5tupleIJNS1_1CILi1EEES4_S4_EEENS2_IJNS3_ILi128EEENS3_ILi96EEENS3_ILi64EEEEEELi256EN7cutlass6half_tEfNSA_4arch4Sm90ELb0ELb1ELb1ELb1ELb1ELb1ELb1ELb1ELb0ELb1ELb0ELb0EE3mmaINS_16FlashAttnFwdSm90ISE_NS_21CollectiveEpilogueFwdINS2_IJS6_NS3_ILi256EEES7_EEES5_SB_SD_Li256ELb1ELb1ELb0ELb0EEENS_36VarlenDynamicPersistentTileSchedulerILi128ELi96ELi256ELi128ELb0ELb1ELb1ELb1ELb0ELb1EEEE13SharedStorageENS1_6TensorINS1_11ArrayEngineIfLm128EEENS1_6LayoutINS2_IJNS2_IJNS3_ILi2EEEST_NS3_ILi32EEEEEES4_S4_EEENS2_IJNS2_IJS4_ST_NS3_ILi4EEEEEENS3_ILi0EEESZ_EEEEEEENS_7SoftmaxILi2ELi0EEEEEbRKNSE_6ParamsENSA_13PipelineAsyncILi2EEES19_RNSA_13PipelineStateILj2EEERT0_RT1_iRiRKNS_16SeqlenInfoQKNewKILb1ELb1EEENS2_IJiiiiEEERT_ENKUliT_T0_T1_E_clIZSF_ISO_S12_S14_EbS17_S19_S19_S1C_S1E_S1G_iS1H_S1L_S1M_S1O_EUlRS1P_iE0_NS3_ILb1EEES1W_EEDaiS1P_S1Q_S1R_,@function
        .size           $_ZN7cutlass13device_kernelIN5flash11enable_sm90INS1_16FlashAttnFwdSm90INS1_25CollectiveMainloopFwdSm90ILi2EN4cute5tupleIJNS5_1CILi1EEES8_S8_EEENS6_IJNS7_ILi128EEENS7_ILi96EEENS7_ILi64EEEEEELi256ENS_6half_tEfNS_4arch4Sm90ELb0ELb1ELb1ELb1ELb1ELb1ELb1ELb1ELb0ELb1ELb0ELb0EEENS1_21CollectiveEpilogueFwdINS6_IJSA_NS7_ILi256EEESB_EEES9_SE_SG_Li256ELb1ELb1ELb0ELb0EEENS1_36VarlenDynamicPersistentTileSchedulerILi128ELi96ELi256ELi128ELb0ELb1ELb1ELb1ELb0ELb1EEEEEEEEEvNT_6ParamsE$_ZZN5flash25CollectiveMainloopFwdSm90ILi2EN4cute5tupleIJNS1_1CILi1EEES4_S4_EEENS2_IJNS3_ILi128EEENS3_ILi96EEENS3_ILi64EEEEEELi256EN7cutlass6half_tEfNSA_4arch4Sm90ELb0ELb1ELb1ELb1ELb1ELb1ELb1ELb1ELb0ELb1ELb0ELb0EE3mmaINS_16FlashAttnFwdSm90ISE_NS_21CollectiveEpilogueFwdINS2_IJS6_NS3_ILi256EEES7_EEES5_SB_SD_Li256ELb1ELb1ELb0ELb0EEENS_36VarlenDynamicPersistentTileSchedulerILi128ELi96ELi256ELi128ELb0ELb1ELb1ELb1ELb0ELb1EEEE13SharedStorageENS1_6TensorINS1_11ArrayEngineIfLm128EEENS1_6LayoutINS2_IJNS2_IJNS3_ILi2EEEST_NS3_ILi32EEEEEES4_S4_EEENS2_IJNS2_IJS4_ST_NS3_ILi4EEEEEENS3_ILi0EEESZ_EEEEEEENS_7SoftmaxILi2ELi0EEEEEbRKNSE_6ParamsENSA_13PipelineAsyncILi2EEES19_RNSA_13PipelineStateILj2EEERT0_RT1_iRiRKNS_16SeqlenInfoQKNewKILb1ELb1EEENS2_IJiiiiEEERT_ENKUliT_T0_T1_E_clIZSF_ISO_S12_S14_EbS17_S19_S19_S1C_S1E_S1G_iS1H_S1L_S1M_S1O_EUlRS1P_iE0_NS3_ILb1EEES1W_EEDaiS1P_S1Q_S1R_,(.L_x_6461 - $_ZN7cutlass13device_kernelIN5flash11enable_sm90INS1_16FlashAttnFwdSm90INS1_25CollectiveMainloopFwdSm90ILi2EN4cute5tupleIJNS5_1CILi1EEES8_S8_EEENS6_IJNS7_ILi128EEENS7_ILi96EEENS7_ILi64EEEEEELi256ENS_6half_tEfNS_4arch4Sm90ELb0ELb1ELb1ELb1ELb1ELb1ELb1ELb1ELb0ELb1ELb0ELb0EEENS1_21CollectiveEpilogueFwdINS6_IJSA_NS7_ILi256EEESB_EEES9_SE_SG_Li256ELb1ELb1ELb0ELb0EEENS1_36VarlenDynamicPersistentTileSchedulerILi128ELi96ELi256ELi128ELb0ELb1ELb1ELb1ELb0ELb1EEEEEEEEEvNT_6ParamsE$_ZZN5flash25CollectiveMainloopFwdSm90ILi2EN4cute5tupleIJNS1_1CILi1EEES4_S4_EEENS2_IJNS3_ILi128EEENS3_ILi96EEENS3_ILi64EEEEEELi256EN7cutlass6half_tEfNSA_4arch4Sm90ELb0ELb1ELb1ELb1ELb1ELb1ELb1ELb1ELb0ELb1ELb0ELb0EE3mmaINS_16FlashAttnFwdSm90ISE_NS_21CollectiveEpilogueFwdINS2_IJS6_NS3_ILi256EEES7_EEES5_SB_SD_Li256ELb1ELb1ELb0ELb0EEENS_36VarlenDynamicPersistentTileSchedulerILi128ELi96ELi256ELi128ELb0ELb1ELb1ELb1ELb0ELb1EEEE13SharedStorageENS1_6TensorINS1_11ArrayEngineIfLm128EEENS1_6LayoutINS2_IJNS2_IJNS3_ILi2EEEST_NS3_ILi32EEEEEES4_S4_EEENS2_IJNS2_IJS4_ST_NS3_ILi4EEEEEENS3_ILi0EEESZ_EEEEEEENS_7SoftmaxILi2ELi0EEEEEbRKNSE_6ParamsENSA_13PipelineAsyncILi2EEES19_RNSA_13PipelineStateILj2EEERT0_RT1_iRiRKNS_16SeqlenInfoQKNewKILb1ELb1EEENS2_IJiiiiEEERT_ENKUliT_T0_T1_E_clIZSF_ISO_S12_S14_EbS17_S19_S19_S1C_S1E_S1G_iS1H_S1L_S1M_S1O_EUlRS1P_iE0_NS3_ILb1EEES1W_EEDaiS1P_S1Q_S1R_)
$_ZN7cutlass13device_kernelIN5flash11enable_sm90INS1_16FlashAttnFwdSm90INS1_25CollectiveMainloopFwdSm90ILi2EN4cute5tupleIJNS5_1CILi1EEES8_S8_EEENS6_IJNS7_ILi128EEENS7_ILi96EEENS7_ILi64EEEEEELi256ENS_6half_tEfNS_4arch4Sm90ELb0ELb1ELb1ELb1ELb1ELb1ELb1ELb1ELb0ELb1ELb0ELb0EEENS1_21CollectiveEpilogueFwdINS6_IJSA_NS7_ILi256EEESB_EEES9_SE_SG_Li256ELb1ELb1ELb0ELb0EEENS1_36VarlenDynamicPersistentTileSchedulerILi128ELi96ELi256ELi128ELb0ELb1ELb1ELb1ELb0ELb1EEEEEEEEEvNT_6ParamsE$_ZZN5flash25CollectiveMainloopFwdSm90ILi2EN4cute5tupleIJNS1_1CILi1EEES4_S4_EEENS2_IJNS3_ILi128EEENS3_ILi96EEENS3_ILi64EEEEEELi256EN7cutlass6half_tEfNSA_4arch4Sm90ELb0ELb1ELb1ELb1ELb1ELb1ELb1ELb1ELb0ELb1ELb0ELb0EE3mmaINS_16FlashAttnFwdSm90ISE_NS_21CollectiveEpilogueFwdINS2_IJS6_NS3_ILi256EEES7_EEES5_SB_SD_Li256ELb1ELb1ELb0ELb0EEENS_36VarlenDynamicPersistentTileSchedulerILi128ELi96ELi256ELi128ELb0ELb1ELb1ELb1ELb0ELb1EEEE13SharedStorageENS1_6TensorINS1_11ArrayEngineIfLm128EEENS1_6LayoutINS2_IJNS2_IJNS3_ILi2EEEST_NS3_ILi32EEEEEES4_S4_EEENS2_IJNS2_IJS4_ST_NS3_ILi4EEEEEENS3_ILi0EEESZ_EEEEEEENS_7SoftmaxILi2ELi0EEEEEbRKNSE_6ParamsENSA_13PipelineAsyncILi2EEES19_RNSA_13PipelineStateILj2EEERT0_RT1_iRiRKNS_16SeqlenInfoQKNewKILb1ELb1EEENS2_IJiiiiEEERT_ENKUliT_T0_T1_E_clIZSF_ISO_S12_S14_EbS17_S19_S19_S1C_S1E_S1G_iS1H_S1L_S1M_S1O_EUlRS1P_iE0_NS3_ILb1EEES1W_EEDaiS1P_S1Q_S1R_:
[----:B------:R-:W-:Y:S02]  /*3d120*/  ULDC UR4, c[0x0][0x20] ;  /* 0x0000080000047ab9 */ /* 0x000fe40000000800 */
[----:B------:R-:W-:-:S09]  /*3d130*/  UIADD3 UR4, -UR4, UR5, URZ ;  /* 0x0000000504047290 */ /* 0x000fd2000fffe13f */
[----:B------:R-:W2:Y:S04]  /*3d140*/  LDL.64 R6, [UR4+0x18] ;  /* 0x00001804ff067983 */ /* 0x000ea80008100a00 */
[----:B------:R-:W3:Y:S01]  /*3d150*/  LDL.64 R4, [UR4] ;  /* 0x00000004ff047983 */ /* 0x000ee20008100a00 */
[----:B------:R-:W-:-:S03]  /*3d160*/  ULDC.64 UR6, c[0x0][0x208] ;  /* 0x0000820000067ab9 */ /* 0x000fc60000000a00 */
[----:B--2---:R-:W2:Y:S04]  /*3d170*/  LD.E R2, desc[UR6][R6.64] ;  /* 0x0000000606027980 */ /* 0x004ea8000c101900 */
[----:B---3--:R0:W5:Y:S04]  /*3d180*/  LD.E R10, desc[UR6][R4.64] ;  /* 0x00000006040a7980 */ /* 0x008168000c101900 */
[----:B------:R0:W5:Y:S01]  /*3d190*/  LD.E R11, desc[UR6][R4.64+0x4] ;  /* 0x00000406040b7980 */ /* 0x000162000c101900 */
[----:B------:R-:W-:Y:S01]  /*3d1a0*/  BSSY B0, `(.L_x_4386) ;  /* 0x0000007000007945 */ /* 0x000fe20003800000 */
[----:B------:R-:W-:Y:S01]  /*3d1b0*/  IMAD.MOV.U32 R3, RZ, RZ, R41 ;  /* 0x000000ffff037224 */ /* 0x000fe200078e0029 */
[----:B--2---:R-:W-:-:S04]  /*3d1c0*/  LOP3.LUT R2, R2, 0x1, RZ, 0xfc, !PT ;  /* 0x0000000102027812 */ /* 0x004fc800078efcff */
[----:B------:R-:W-:Y:S01]  /*3d1d0*/  ISETP.NE.AND P0, PT, R2, 0x3, PT ;  /* 0x000000030200780c */ /* 0x000fe20003f05270 */
[----:B------:R-:W-:-:S12]  /*3d1e0*/  IMAD.MOV.U32 R2, RZ, RZ, R30 ;  /* 0x000000ffff027224 */ /* 0x000fd800078e001e */
[----:B0-----:R-:W-:Y:S05]  /*3d1f0*/  @!P0 BRA `(.L_x_4387) ;  /* 0x0000000000048947 */ /* 0x001fea0003800000 */
[----:B------:R-:W-:Y:S01]  /*3d200*/  BPT.TRAP 0x1 ;  /* 0x000000040000795c */ /* 0x000fe20000300000 */
.L_x_4387:
[----:B------:R-:W-:Y:S05]  /*3d210*/  BSYNC B0 ;  /* 0x0000000000007941 */ /* 0x000fea0003800000 */
.L_x_4386:
[----:B------:R-:W2:Y:S01]  /*3d220*/  LD.E.64 R8, desc[UR6][R6.64+0x18] ;  /* 0x0000180606087980 */ /* 0x000ea2000c101b00 */
[----:B-----5:R-:W-:Y:S02]  /*3d230*/  SHF.L.U32 R13, R11, 0x1f, RZ ;  /* 0x0000001f0b0d7819 */ /* 0x020fe400000006ff */
[----:B--2---:R-:W-:-:S05]  /*3d240*/  MOV R9, R8 ;  /* 0x0000000800097202 */ /* 0x004fca0000000f00 */
[----:B------:R-:W-:-:S04]  /*3d250*/  IMAD R10, R10, 0x8, R9 ;  /* 0x000000080a0a7824 */ /* 0x000fc800078e0209 */
[----:B------:R0:W1:Y:S01]  /*3d260*/  SYNCS.PHASECHK.TRANS64.TRYWAIT P0, [R10+URZ], R13 ;  /* 0x0000000d0a0075a7 */ /* 0x000062000800017f */
[----:B------:R-:W2:Y:S04]  /*3d270*/  LD.E R11, desc[UR6][R6.64] ;  /* 0x00000006060b7980 */ /* 0x000ea8000c101900 */
[----:B------:R0:W5:Y:S04]  /*3d280*/  LD.E R8, desc[UR6][R4.64] ;  /* 0x0000000604087980 */ /* 0x000168000c101900 */
[----:B------:R0:W5:Y:S01]  /*3d290*/  LD.E R9, desc[UR6][R4.64+0x4] ;  /* 0x0000040604097980 */ /* 0x000162000c101900 */
[----:B------:R-:W-:Y:S01]  /*3d2a0*/  BSSY B0, `(.L_x_4388) ;  /* 0x0000005000007945 */ /* 0x000fe20003800000 */
[----:B--2---:R-:W-:-:S04]  /*3d2b0*/  LOP3.LUT R11, R11, 0x1, RZ, 0xfc, !PT ;  /* 0x000000010b0b7812 */ /* 0x004fc800078efcff */
[----:B------:R-:W-:-:S13]  /*3d2c0*/  ISETP.NE.AND P1, PT, R11, 0x3, PT ;  /* 0x000000030b00780c */ /* 0x000fda0003f25270 */
[----:B01----:R-:W-:Y:S05]  /*3d2d0*/  @!P1 BRA `(.L_x_4389) ;  /* 0x0000000000049947 */ /* 0x003fea0003800000 */
[----:B------:R-:W-:Y:S01]  /*3d2e0*/  BPT.TRAP 0x1 ;  /* 0x000000040000795c */ /* 0x000fe20000300000 */
.L_x_4389:
[----:B------:R-:W-:Y:S05]  /*3d2f0*/  BSYNC B0 ;  /* 0x0000000000007941 */ /* 0x000fea0003800000 */
.L_x_4388:
        /* <DEDUP_REMOVED lines=8> */
.L_x_4391:
[----:B------:R-:W-:Y:S05]  /*3d380*/  BSYNC B0 ;  /* 0x0000000000007941 */ /* 0x000fea0003800000 */
.L_x_4390:
[----:B0----5:R-:W2:Y:S04]  /*3d390*/  LDL.64 R8, [UR4] ;  /* 0x00000004ff087983 */ /* 0x021ea80008100a00 */
[----:B------:R-:W3:Y:S04]  /*3d3a0*/  LDL.64 R6, [UR4+0x28] ;  /* 0x00002804ff067983 */ /* 0x000ee80008100a00 */
[----:B------:R-:W4:Y:S04]  /*3d3b0*/  LDL.64 R4, [UR4+0x20] ;  /* 0x00002004ff047983 */ /* 0x000f280008100a00 */
[----:B------:R-:W4:Y:S04]  /*3d3c0*/  LDL.64 R10, [UR4+0x8] ;  /* 0x00000804ff0a7983 */ /* 0x000f280008100a00 */
[----:B--2---:R-:W2:Y:S04]  /*3d3d0*/  LD.E R9, desc[UR6][R8.64] ;  /* 0x0000000608097980 */ /* 0x004ea8000c101900 */
[----:B---3--:R-:W2:Y:S01]  /*3d3e0*/  LD.E.64 R12, desc[UR6][R6.64] ;  /* 0x00000006060c7980 */ /* 0x008ea2000c101b00 */
[----:B------:R-:W-:Y:S05]  /*3d3f0*/  WARPSYNC.ALL ;  /* 0x0000000000007948 */ /* 0x000fea0003800000 */
[----:B----4-:R0:W-:Y:S04]  /*3d400*/  ST.E desc[UR6][R10.64], RZ ;  /* 0x000000ff0a007985 */ /* 0x0101e8000c101906 */
[----:B------:R-:W3:Y:S01]  /*3d410*/  LD.E.64 R6, desc[UR6][R4.64] ;  /* 0x0000000604067980 */ /* 0x000ee2000c101b00 */
[----:B--2---:R-:W-:Y:S01]  /*3d420*/  IMAD R8, R9, 0x300, R12 ;  /* 0x0000030009087824 */ /* 0x004fe200078e020c */
[----:B------:R-:W-:Y:S01]  /*3d430*/  WARPGROUP.ARRIVE ;  /* 0x00000000000079c5 */ /* 0x000fe20000000000 */
[----:B------:R-:W-:-:S02]  /*3d440*/  IMAD.MOV.U32 R9, RZ, RZ, R13 ;  /* 0x000000ffff097224 */ /* 0x000fc400078e000d */
[----:B------:R-:W-:Y:S01]  /*3d450*/  IMAD.MOV.U32 R14, RZ, RZ, 0x1 ;  /* 0x00000001ff0e7424 */ /* 0x000fe200078e00ff */
        /* <DEDUP_REMOVED lines=10> */
[----:B------:R-:W-:-:S03]  /*3d500*/  WARPGROUP.ARRIVE ;  /* 0x00000000000079c5 */ /* 0x000fc60000000000 */
        /* <DEDUP_REMOVED lines=10> */
[----:B------:R-:W-:-:S03]  /*3d5b0*/  WARPGROUP.ARRIVE ;  /* 0x00000000000079c5 */ /* 0x000fc60000000000 */
[----:B------:R-:W-:Y:S02]  /*3d5c0*/  R2UR UR10, R12 ;  /* 0x000000000c0a72ca */ /* 0x000fe400000e0000 */
[----:B--2---:R-:W-:Y:S02]  /*3d5d0*/  IADD3 R6, R6, 0x4, RZ ;  /* 0x0000000406067810 */ /* 0x004fe40007ffe0ff */
[----:B------:R-:W-:Y:S02]  /*3d5e0*/  R2UR UR9, R7 ;  /* 0x00000000070972ca */ /* 0x000fe400000e0000 */
[----:B------:R-:W-:-:S13]  /*3d5f0*/  R2UR UR8, R6 ;  /* 0x00000000060872ca */ /* 0x000fda00000e0000 */
[----:B------:R-:W-:Y:S03]  /*3d600*/  HGMMA.64x96x16.F32 R24, gdesc[UR8], R24, gsb0 ;  /* 0x01600000081879f0 */ /* 0x000fe60008000818 */
[----:B------:R-:W-:Y:S02]  /*3d610*/  WARPGROUP.DEPBAR.LE gsb0, 0x0 ;  /* 0x00008000000079c5 */ /* 0x000fe40000010000 */
[----:B------:R0:W-:Y:S04]  /*3d620*/  ST.E desc[UR6][R10.64], R14 ;  /* 0x0000000e0a007985 */ /* 0x0001e8000c101906 */
[----:B------:R-:W2:Y:S01]  /*3d630*/  LD.E.64 R6, desc[UR6][R4.64] ;  /* 0x0000000604067980 */ /* 0x000ea2000c101b00 */
[----:B------:R-:W-:Y:S01]  /*3d640*/  VIADD R8, R8, 0x6 ;  /* 0x0000000608087836 */ /* 0x000fe20000000000 */
[----:B------:R-:W-:Y:S01]  /*3d650*/  WARPGROUP.ARRIVE ;  /* 0x00000000000079c5 */ /* 0x000fe20000000000 */
[----:B------:R-:W-:-:S03]  /*3d660*/  IMAD.MOV.U32 R9, RZ, RZ, R13 ;  /* 0x000000ffff097224 */ /* 0x000fc600078e000d */
        /* <DEDUP_REMOVED lines=8> */
[----:B------:R-:W2:Y:S04]  /*3d6f0*/  LDL.64 R6, [UR4+0x38] ;  /* 0x00003804ff067983 */ /* 0x000ea80008100a00 */
[----:B------:R-:W3:Y:S04]  /*3d700*/  LDL.64 R4, [UR4+0x30] ;  /* 0x00003004ff047983 */ /* 0x000ee80008100a00 */
[----:B--2---:R-:W2:Y:S01]  /*3d710*/  LD.E R6, desc[UR6][R6.64] ;  /* 0x0000000606067980 */ /* 0x004ea2000c101900 */
[----:B---3--:R-:W-:Y:S01]  /*3d720*/  MOV R4, R4 ;  /* 0x0000000400047202 */ /* 0x008fe20000000f00 */
[----:B------:R-:W-:Y:S01]  /*3d730*/  BSSY B0, `(.L_x_4393) ;  /* 0x0000007000007945 */ /* 0x000fe20003800000 */
[----:B--2---:R-:W-:-:S04]  /*3d740*/  LEA.HI R8, R6, R6, RZ, 0x1 ;  /* 0x0000000606087211 */ /* 0x004fc800078f08ff */
[----:B------:R-:W-:-:S05]  /*3d750*/  LOP3.LUT R9, R8, 0xfffffffe, RZ, 0xc0, !PT ;  /* 0xfffffffe08097812 */ /* 0x000fca00078ec0ff */
[----:B------:R-:W-:-:S05]  /*3d760*/  IMAD.IADD R9, R6, 0x1, -R9 ;  /* 0x0000000106097824 */ /* 0x000fca00078e0a09 */
[----:B------:R-:W-:-:S04]  /*3d770*/  SHF.L.U32 R9, R9, 0x1f, RZ ;  /* 0x0000001f09097819 */ /* 0x000fc800000006ff */
[----:B------:R-:W1:Y:S02]  /*3d780*/  SYNCS.PHASECHK.TRANS64.TRYWAIT P0, [R4+URZ+0x32410], R9 ;  /* 0x03241009040075a7 */ /* 0x000e64000800017f */
[----:B01----:R-:W-:Y:S05]  /*3d790*/  @!P0 BRA `(.L_x_4394) ;  /* 0x000000b400b88947 */ /* 0x003fea0003800000 */
.L_x_4420:
[----:B------:R-:W-:Y:S05]  /*3d7a0*/  BSYNC B0 ;  /* 0x0000000000007941 */ /* 0x000fea0003800000 */
.L_x_4393:
[----:B------:R-:W2:Y:S04]  /*3d7b0*/  LDL.64 R6, [UR4+0x40] ;  /* 0x00004004ff067983 */ /* 0x000ea80008100a00 */
[----:B0-----:R-:W3:Y:S04]  /*3d7c0*/  LDL.64 R4, [UR4] ;  /* 0x00000004ff047983 */ /* 0x001ee80008100a00 */
[----:B--2---:R-:W2:Y:S04]  /*3d7d0*/  LD.E R8, desc[UR6][R6.64] ;  /* 0x0000000606087980 */ /* 0x004ea8000c101900 */
[----:B---3--:R0:W5:Y:S04]  /*3d7e0*/  LD.E R10, desc[UR6][R4.64] ;  /* 0x00000006040a7980 */ /* 0x008168000c101900 */
[----:B------:R0:W5:Y:S01]  /*3d7f0*/  LD.E R11, desc[UR6][R4.64+0x4] ;  /* 0x00000406040b7980 */ /* 0x000162000c101900 */
[----:B------:R-:W-:Y:S01]  /*3d800*/  BSSY B0, `(.L_x_4395) ;  /* 0x0000005000007945 */ /* 0x000fe20003800000 */
[----:B--2---:R-:W-:-:S04]  /*3d810*/  LOP3.LUT R8, R8, 0x1, RZ, 0xfc, !PT ;  /* 0x0000000108087812 */ /* 0x004fc800078efcff */
[----:B------:R-:W-:-:S13]  /*3d820*/  ISETP.NE.AND P0, PT, R8, 0x3, PT ;  /* 0x000000030800780c */ /* 0x000fda0003f05270 */
[----:B0-----:R-:W-:Y:S05]  /*3d830*/  @!P0 BRA `(.L_x_4396) ;  /* 0x0000000000048947 */ /* 0x001fea0003800000 */
[----:B------:R-:W-:Y:S01]  /*3d840*/  BPT.TRAP 0x1 ;  /* 0x000000040000795c */ /* 0x000fe20000300000 */
.L_x_4396:
[----:B------:R-:W-:Y:S05]  /*3d850*/  BSYNC B0 ;  /* 0x0000000000007941 */ /* 0x000fea0003800000 */
.L_x_4395:
        /* <DEDUP_REMOVED lines=13> */
.L_x_4398:
[----:B------:R-:W-:Y:S05]  /*3d930*/  BSYNC B0 ;  /* 0x0000000000007941 */ /* 0x000fea0003800000 */
.L_x_4397:
        /* <DEDUP_REMOVED lines=8> */
.L_x_4400:
[----:B------:R-:W-:Y:S05]  /*3d9c0*/  BSYNC B0 ;  /* 0x0000000000007941 */ /* 0x000fea0003800000 */
.L_x_4399:
[----:B------:R-:W2:Y:S04]  /*3d9d0*/  LDL.64 R12, [UR4] ;  /* 0x00000004ff0c7983 */ /* 0x000ea80008100a00 */
[----:B------:R-:W0:Y:S04]  /*3d9e0*/  LDL.64 R10, [UR4+0x58] ;  /* 0x00005804ff0a7983 */ /* 0x000e280008100a00 */
[----:B------:R-:W3:Y:S04]  /*3d9f0*/  LDL.64 R6, [UR4+0x48] ;  /* 0x00004804ff067983 */ /* 0x000ee80008100a00 */
[----:B------:R-:W4:Y:S04]  /*3da00*/  LDL.64 R4, [UR4+0x50] ;  /* 0x00005004ff047983 */ /* 0x000f280008100a00 */
[----:B--2---:R-:W2:Y:S04]  /*3da10*/  LD.E R13, desc[UR6][R12.64] ;  /* 0x000000060c0d7980 */ /* 0x004ea8000c101900 */
[----:B0----5:R-:W2:Y:S04]  /*3da20*/  LD.E.64 R8, desc[UR6][R10.64] ;  /* 0x000000060a087980 */ /* 0x021ea8000c101b00 */
[----:B---3--:R-:W3:Y:S04]  /*3da30*/  LD.E R18, desc[UR6][R6.64] ;  /* 0x0000000606127980 */ /* 0x008ee8000c101900 */
[----:B----4-:R-:W4:Y:S01]  /*3da40*/  LD.E.64 R14, desc[UR6][R4.64] ;  /* 0x00000006040e7980 */ /* 0x010f22000c101b00 */
[----:B------:R-:W-:Y:S05]  /*3da50*/  WARPSYNC.ALL ;  /* 0x0000000000007948 */ /* 0x000fea0003800000 */
[----:B------:R-:W-:Y:S01]  /*3da60*/  WARPGROUP.ARRIVE ;  /* 0x00000000000079c5 */ /* 0x000fe20000000000 */
[----:B------:R-:W-:-:S02]  /*3da70*/  IMAD.MOV.U32 R19, RZ, RZ, 0x1 ;  /* 0x00000001ff137424 */ /* 0x000fc400078e00ff */
[----:B--2---:R-:W-:Y:S01]  /*3da80*/  IMAD R8, R13, 0xc00, R8 ;  /* 0x00000c000d087824 */ /* 0x004fe200078e0208 */
[----:B------:R-:W-:Y:S02]  /*3da90*/  R2UR UR11, R9 ;  /* 0x00000000090b72ca */ /* 0x000fe400000e0000 */
[----:B---3--:R-:W-:Y:S02]  /*3daa0*/  ISETP.NE.U32.AND P0, PT, R18, RZ, PT ;  /* 0x000000ff1200720c */ /* 0x008fe40003f05070 */
[----:B------:R-:W-:Y:S02]  /*3dab0*/  R2UR UR10, R8 ;  /* 0x00000000080a72ca */ /* 0x000fe400000e0000 */
[----:B----4-:R-:W-:Y:S02]  /*3dac0*/  R2UR UR8, R14 ;  /* 0x000000000e0872ca */ /* 0x010fe400000e0000 */
[----:B------:R-:W-:-:S07]  /*3dad0*/  R2UR UR9, R15 ;  /* 0x000000000f0972ca */ /* 0x000fce00000e0000 */
[----:B------:R-:W-:-:S06]  /*3dae0*/  VOTEU.ANY UP0, P0 ;  /* 0x00000000003f7886 */ /* 0x000fcc0000000100 */
[----:B------:R-:W-:Y:S03]  /*3daf0*/  HGMMA.64x96x16.F32 R24, gdesc[UR8], R24, UP0, gsb0 ;  /* 0x01600000081879f0 */ /* 0x000fe6000b800818 */
[----:B------:R-:W-:Y:S02]  /*3db00*/  WARPGROUP.DEPBAR.LE gsb0, 0x0 ;  /* 0x00008000000079c5 */ /* 0x000fe40000010000 */
[----:B------:R0:W-:Y:S04]  /*3db10*/  ST.E desc[UR6][R6.64], R19 ;  /* 0x0000001306007985 */ /* 0x0001e8000c101906 */
[----:B------:R-:W2:Y:S01]  /*3db20*/  LD.E.64 R10, desc[UR6][R4.64] ;  /* 0x00000006040a7980 */ /* 0x000ea2000c101b00 */
[----:B------:R-:W-:Y:S01]  /*3db30*/  VIADD R12, R8, 0x2 ;  /* 0x00000002080c7836 */ /* 0x000fe20000000000 */
[----:B------:R-:W-:Y:S01]  /*3db40*/  MOV R13, R9 ;  /* 0x00000009000d7202 */ /* 0x000fe20000000f00 */
[----:B------:R-:W-:-:S03]  /*3db50*/  WARPGROUP.ARRIVE ;  /* 0x00000000000079c5 */ /* 0x000fc60000000000 */
        /* <DEDUP_REMOVED lines=45> */
[----:B------:R-:W-:Y:S01]  /*3de30*/  IMAD.MOV.U32 R13, RZ, RZ, R9 ;  /* 0x000000ffff0d7224 */ /* 0x000fe200078e0009 */
[----:B------:R-:W-:Y:S01]  /*3de40*/  IADD3 R12, R8, 0x302, RZ ;  /* 0x00000302080c7810 */ /* 0x000fe20007ffe0ff */
        /* <DEDUP_REMOVED lines=118> */
[----:B------:R-:W-:Y:S01]  /*3e5b0*/  IADD3 R10, R8, 0x906, RZ ;  /* 0x00000906080a7810 */ /* 0x000fe20007ffe0ff */
[----:B------:R-:W-:Y:S01]  /*3e5c0*/  IMAD.MOV.U32 R11, RZ, RZ, R9 ;  /* 0x000000ffff0b7224 */ /* 0x000fe200078e0009 */
[----:B------:R-:W-:-:S02]  /*3e5d0*/  WARPGROUP.ARRIVE ;  /* 0x00000000000079c5 */ /* 0x000fc40000000000 */
        /* <DEDUP_REMOVED lines=9> */
[----:B------:R-:W2:Y:S04]  /*3e670*/  LDL.64 R10, [UR4+0x18] ;  /* 0x00001804ff0a7983 */ /* 0x000ea80008100a00 */
[----:B------:R-:W3:Y:S01]  /*3e680*/  LDL.64 R8, [UR4] ;  /* 0x00000004ff087983 */ /* 0x000ee20008100a00 */
[----:B------:R-:W1:Y:S02]  /*3e690*/  S2R R4, SR_TID.X ;  /* 0x0000000000047919 */ /* 0x000e640000002100 */
[----:B-1----:R-:W-:-:S04]  /*3e6a0*/  SHF.R.U32.HI R5, RZ, 0x7, R4 ;  /* 0x00000007ff057819 */ /* 0x002fc80000011604 */
[----:B------:R-:W-:-:S05]  /*3e6b0*/  IADD3 R5, -R5, 0xb, RZ ;  /* 0x0000000b05057810 */ /* 0x000fca0007ffe1ff */
[----:B------:R0:W-:Y:S06]  /*3e6c0*/  BAR.ARV R5, 0x100 ;  /* 0x000400050000751d */ /* 0x0001ec0000002000 */
[----:B--2---:R-:W2:Y:S04]  /*3e6d0*/  LD.E R12, desc[UR6][R10.64] ;  /* 0x000000060a0c7980 */ /* 0x004ea8000c101900 */
[----:B---3--:R0:W5:Y:S01]  /*3e6e0*/  LD.E R8, desc[UR6][R8.64] ;  /* 0x0000000608087980 */ /* 0x008162000c101900 */
[----:B------:R-:W-:Y:S01]  /*3e6f0*/  BSSY B0, `(.L_x_4402) ;  /* 0x0000005000007945 */ /* 0x000fe20003800000 */
[----:B--2---:R-:W-:-:S04]  /*3e700*/  LOP3.LUT R12, R12, 0x1, RZ, 0xfc, !PT ;  /* 0x000000010c0c7812 */ /* 0x004fc800078efcff */
[----:B------:R-:W-:-:S13]  /*3e710*/  ISETP.NE.AND P0, PT, R12, 0x3, PT ;  /* 0x000000030c00780c */ /* 0x000fda0003f05270 */
[----:B0-----:R-:W-:Y:S05]  /*3e720*/  @!P0 BRA `(.L_x_4403) ;  /* 0x0000000000048947 */ /* 0x001fea0003800000 */
[----:B------:R-:W-:Y:S01]  /*3e730*/  BPT.TRAP 0x1 ;  /* 0x000000040000795c */ /* 0x000fe20000300000 */
.L_x_4403:
[----:B------:R-:W-:Y:S05]  /*3e740*/  BSYNC B0 ;  /* 0x0000000000007941 */ /* 0x000fea0003800000 */
.L_x_4402:
[----:B------:R-:W2:Y:S04]  /*3e750*/  LD.E.64 R6, desc[UR6][R10.64+0x20] ;  /* 0x000020060a067980 */ /* 0x000ea8000c101b00 */
[----:B------:R-:W3:Y:S01]  /*3e760*/  LD.E R5, desc[UR6][R10.64+0xc] ;  /* 0x00000c060a057980 */ /* 0x000ee2000c101900 */
[----:B--2---:R-:W-:-:S05]  /*3e770*/  MOV R7, R6 ;  /* 0x0000000600077202 */ /* 0x004fca0000000f00 */
[----:B-----5:R-:W-:-:S05]  /*3e780*/  IMAD R8, R8, 0x8, R7 ;  /* 0x0000000808087824 */ /* 0x020fca00078e0207 */
[----:B---3--:R-:W-:-:S04]  /*3e790*/  PRMT R5, R5, 0x654, R8 ;  /* 0x0000065405057816 */ /* 0x008fc80000000008 */
[----:B------:R0:W-:Y:S01]  /*3e7a0*/  SYNCS.ARRIVE.TRANS64.RED.A1T0 RZ, [R5+URZ], RZ ;  /* 0x000000ff05ff79a7 */ /* 0x0001e2000810043f */
[----:B------:R-:W2:Y:S04]  /*3e7b0*/  LDL.64 R8, [UR4+0x68] ;  /* 0x00006804ff087983 */ /* 0x000ea80008100a00 */
        /* <DEDUP_REMOVED lines=8> */
[----:B--2---:R-:W2:Y:S01]  /*3e840*/  LD.E.64 R12, desc[UR6][R8.64] ;  /* 0x00000006080c7980 */ /* 0x004ea2000c101b00 */
[----:B----4-:R-:W-:-:S03]  /*3e850*/  ISETP.NE.AND P0, PT, R5, 0x1, PT ;  /* 0x000000010500780c */ /* 0x010fc60003f05270 */
[----:B------:R-:W4:Y:S10]  /*3e860*/  LD.E R8, desc[UR6][R2.64+0x18] ;  /* 0x0000180602087980 */ /* 0x000f34000c101900 */
[----:B------:R-:W4:Y:S04]  /*3e870*/  @P0 LD.E R73, desc[UR6][R2.64+0x28] ;  /* 0x0000280602490980 */ /* 0x000f28000c101900 */
[----:B------:R-:W4:Y:S04]  /*3e880*/  @P0 LD.E R72, desc[UR6][R2.64+0x2c] ;  /* 0x00002c0602480980 */ /* 0x000f28000c101900 */
[----:B--2---:R-:W2:Y:S01]  /*3e890*/  LD.E R15, desc[UR6][R12.64] ;  /* 0x000000060c0f7980 */ /* 0x004ea2000c101900 */
[----:B---3--:R-:W-:-:S02]  /*3e8a0*/  LOP3.LUT R20, RZ, R20, RZ, 0x33, !PT ;  /* 0x00000014ff147212 */ /* 0x008fc400078e33ff */
[----:B----4-:R-:W-:Y:S01]  /*3e8b0*/  ISETP.GE.AND P1, PT, R8, 0x1, PT ;  /* 0x000000010800780c */ /* 0x010fe20003f26270 */
[----:B------:R-:W-:Y:S01]  /*3e8c0*/  BSSY B0, `(.L_x_4404) ;  /* 0x00000a7000007945 */ /* 0x000fe20003800000 */
[-C--:B--2---:R-:W-:Y:S01]  /*3e8d0*/  FMUL.FTZ R12, R31, R15.reuse ;  /* 0x0000000f1f0c7220 */ /* 0x084fe20000410000 */
[-C--:B------:R-:W-:Y:S01]  /*3e8e0*/  FMUL.FTZ R31, R47, R15.reuse ;  /* 0x0000000f2f1f7220 */ /* 0x080fe20000410000 */
[----:B------:R-:W-:Y:S01]  /*3e8f0*/  SHF.R.S32.HI R47, RZ, 0x1f, R78 ;  /* 0x0000001fff2f7819 */ /* 0x000fe2000001144e */
[----:B------:R-:W-:-:S03]  /*3e900*/  FMUL.FTZ R74, R48, R15 ;  /* 0x0000000f304a7220 */ /* 0x000fc60000410000 */
[----:B------:R-:W-:Y:S01]  /*3e910*/  LEA.HI R48, R47, R78, RZ, 0x7 ;  /* 0x0000004e2f307211 */ /* 0x000fe200078f38ff */
[----:B------:R-:W-:-:S03]  /*3e920*/  FMUL.FTZ R75, R49, R15 ;  /* 0x0000000f314b7220 */ /* 0x000fc60000410000 */
[----:B------:R-:W-:Y:S01]  /*3e930*/  LOP3.LUT R49, R48, 0xffffff80, RZ, 0xc0, !PT ;  /* 0xffffff8030317812 */ /* 0x000fe200078ec0ff */
[----:B------:R-:W-:-:S04]  /*3e940*/  FMUL.FTZ R13, R34, R15 ;  /* 0x0000000f220d7220 */ /* 0x000fc80000410000 */
[----:B------:R-:W-:Y:S02]  /*3e950*/  IMAD.IADD R49, R78, 0x1, -R49 ;  /* 0x000000014e317824 */ /* 0x000fe400078e0a31 */
[-C--:B------:R-:W-:Y:S01]  /*3e960*/  FMUL.FTZ R34, R50, R15.reuse ;  /* 0x0000000f32227220 */ /* 0x080fe20000410000 */
[-C--:B------:R-:W-:Y:S02]  /*3e970*/  FMUL.FTZ R76, R52, R15.reuse ;  /* 0x0000000f344c7220 */ /* 0x080fe40000410000 */
[----:B------:R-:W-:Y:S01]  /*3e980*/  SHF.R.S32.HI R50, RZ, 0x1f, R49 ;  /* 0x0000001fff327819 */ /* 0x000fe20000011431 */
[----:B------:R-:W-:Y:S01]  /*3e990*/  FMUL.FTZ R10, R27, R15 ;  /* 0x0000000f1b0a7220 */ /* 0x000fe20000410000 */
[----:B------:R-:W-:Y:S02]  /*3e9a0*/  LEA.HI R47, R47, R78, RZ, 0x2 ;  /* 0x0000004e2f2f7211 */ /* 0x000fe400078f10ff */
[C---:B------:R-:W-:Y:S01]  /*3e9b0*/  LEA.HI R52, R50.reuse, R49, RZ, 0x2 ;  /* 0x0000003132347211 */ /* 0x040fe200078f10ff */
[-C--:B------:R-:W-:Y:S01]  /*3e9c0*/  FMUL.FTZ R14, R35, R15.reuse ;  /* 0x0000000f230e7220 */ /* 0x080fe20000410000 */
[-C--:B------:R-:W-:Y:S01]  /*3e9d0*/  FMUL.FTZ R27, R43, R15.reuse ;  /* 0x0000000f2b1b7220 */ /* 0x080fe20000410000 */
[-C--:B------:R-:W-:Y:S01]  /*3e9e0*/  FMUL.FTZ R77, R53, R15.reuse ;  /* 0x0000000f354d7220 */ /* 0x080fe20000410000 */
[-C--:B------:R-:W-:Y:S01]  /*3e9f0*/  FMUL.FTZ R35, R51, R15.reuse ;  /* 0x0000000f33237220 */ /* 0x080fe20000410000 */
[----:B------:R-:W-:Y:S01]  /*3ea00*/  FMUL.FTZ R43, R59, R15 ;  /* 0x0000000f3b2b7220 */ /* 0x000fe20000410000 */
[----:B------:R-:W-:-:S02]  /*3ea10*/  LEA.HI R53, R50, R49, RZ, 0x5 ;  /* 0x0000003132357211 */ /* 0x000fc400078f28ff */
[----:B------:R-:W-:Y:S02]  /*3ea20*/  LOP3.LUT R51, R47, 0xfffffffc, RZ, 0xc0, !PT ;  /* 0xfffffffc2f337812 */ /* 0x000fe400078ec0ff */
[--C-:B------:R-:W-:Y:S02]  /*3ea30*/  SHF.R.S32.HI R50, RZ, 0x2, R52.reuse ;  /* 0x00000002ff327819 */ /* 0x100fe40000011434 */
[----:B------:R-:W-:Y:S01]  /*3ea40*/  SHF.R.S32.HI R59, RZ, 0x1f, R52 ;  /* 0x0000001fff3b7819 */ /* 0x000fe20000011434 */
[----:B------:R-:W-:Y:S01]  /*3ea50*/  IMAD.IADD R78, R78, 0x1, -R51 ;  /* 0x000000014e4e7824 */ /* 0x000fe200078e0a33 */
[----:B------:R-:W-:Y:S02]  /*3ea60*/  SHF.R.S32.HI R51, RZ, 0x7, R48 ;  /* 0x00000007ff337819 */ /* 0x000fe40000011430 */
[----:B------:R-:W-:Y:S02]  /*3ea70*/  LEA.HI R59, R59, R50, RZ, 0x3 ;  /* 0x000000323b3b7211 */ /* 0x000fe400078f18ff */
[----:B------:R-:W-:-:S02]  /*3ea80*/  SHF.R.S32.HI R53, RZ, 0x5, R53 ;  /* 0x00000005ff357819 */ /* 0x000fc40000011435 */
[----:B------:R-:W-:Y:S02]  /*3ea90*/  LOP3.LUT R59, R59, 0xfffffff8, RZ, 0xc0, !PT ;  /* 0xfffffff83b3b7812 */ /* 0x000fe400078ec0ff */
[----:B------:R-:W-:Y:S01]  /*3eaa0*/  LEA.HI R48, R48, R51, RZ, 0x1 ;  /* 0x0000003330307211 */ /* 0x000fe200078f08ff */
[----:B------:R-:W-:Y:S01]  /*3eab0*/  IMAD R80, R80, 0x8, R53 ;  /* 0x0000000850507824 */ /* 0x000fe200078e0235 */
[----:B------:R-:W-:Y:S01]  /*3eac0*/  LEA.HI R53, R78, R78, RZ, 0x1 ;  /* 0x0000004e4e357211 */ /* 0x000fe200078f08ff */
[----:B------:R-:W-:Y:S01]  /*3ead0*/  IMAD.IADD R59, R50, 0x1, -R59 ;  /* 0x00000001323b7824 */ /* 0x000fe200078e0a3b */
[----:B------:R-:W-:Y:S02]  /*3eae0*/  LOP3.LUT R48, R48, 0x3fffffe, RZ, 0xc0, !PT ;  /* 0x03fffffe30307812 */ /* 0x000fe400078ec0ff */
[----:B------:R-:W-:Y:S02]  /*3eaf0*/  LOP3.LUT R53, R53, 0x1ffffffe, RZ, 0xc0, !PT ;  /* 0x1ffffffe35357812 */ /* 0x000fe400078ec0ff */
[----:B------:R-:W-:Y:S01]  /*3eb00*/  LEA R59, R80, R59, 0x4 ;  /* 0x0000003b503b7211 */ /* 0x000fe200078e20ff */
[----:B------:R-:W-:-:S02]  /*3eb10*/  IMAD.IADD R48, R51, 0x1, -R48 ;  /* 0x0000000133307824 */ /* 0x000fc400078e0a30 */
[-C--:B------:R-:W-:Y:S01]  /*3eb20*/  FMUL.FTZ R9, R24, R15.reuse ;  /* 0x0000000f18097220 */ /* 0x080fe20000410000 */
[-C--:B------:R-:W-:Y:S01]  /*3eb30*/  FMUL.FTZ R24, R39, R15.reuse ;  /* 0x0000000f27187220 */ /* 0x080fe20000410000 */
[-C--:B------:R-:W-:Y:S01]  /*3eb40*/  FMUL.FTZ R39, R55, R15.reuse ;  /* 0x0000000f37277220 */ /* 0x080fe20000410000 */
[-C--:B------:R-:W-:Y:S01]  /*3eb50*/  FMUL.FTZ R55, R56, R15.reuse ;  /* 0x0000000f38377220 */ /* 0x080fe20000410000 */
[----:B------:R-:W-:Y:S02]  /*3eb60*/  IMAD.IADD R53, R78, 0x1, -R53 ;  /* 0x000000014e357824 */ /* 0x000fe400078e0a35 */
[-C--:B------:R-:W-:Y:S01]  /*3eb70*/  FMUL.FTZ R56, R57, R15.reuse ;  /* 0x0000000f39387220 */ /* 0x080fe20000410000 */
[----:B------:R-:W-:Y:S02]  /*3eb80*/  IMAD R48, R48, 0x40, R59 ;  /* 0x0000004030307824 */ /* 0x000fe400078e023b */
[-C--:B------:R-:W-:Y:S01]  /*3eb90*/  FMUL.FTZ R57, R60, R15.reuse ;  /* 0x0000000f3c397220 */ /* 0x080fe20000410000 */
[----:B------:R-:W-:Y:S01]  /*3eba0*/  FMUL.FTZ R60, R66, R15 ;  /* 0x0000000f423c7220 */ /* 0x000fe20000410000 */
[----:B------:R-:W-:-:S04]  /*3ebb0*/  IMAD R66, R53, 0x8, R48 ;  /* 0x0000000835427824 */ /* 0x000fc800078e0230 */
[----:B------:R-:W-:Y:S01]  /*3ebc0*/  @P0 IMAD.HI.U32 R73, R66, R73, RZ ;  /* 0x0000004942490227 */ /* 0x000fe200078e00ff */
[----:B------:R-:W-:-:S04]  /*3ebd0*/  LOP3.LUT R52, R52, 0x7ffffffc, RZ, 0xc0, !PT ;  /* 0x7ffffffc34347812 */ /* 0x000fc800078ec0ff */
[----:B------:R-:W-:Y:S01]  /*3ebe0*/  @P0 SHF.R.U32.HI R66, RZ, R72, R73 ;  /* 0x00000048ff420219 */ /* 0x000fe20000011649 */
[----:B------:R-:W-:Y:S02]  /*3ebf0*/  IMAD R48, R0, -0x60, RZ ;  /* 0xffffffa000307824 */ /* 0x000fe400078e02ff */
[-C--:B------:R-:W-:Y:S02]  /*3ec00*/  FMUL.FTZ R5, R26, R15.reuse ;  /* 0x0000000f1a057220 */ /* 0x080fe40000410000 */
[----:B------:R-:W0:Y:S01]  /*3ec10*/  SHFL.IDX PT, R50, R66, RZ, 0x1c1f ;  /* 0x001c1fff42327589 */ /* 0x000e2200000e0000 */
        /* <DEDUP_REMOVED lines=9> */
[----:B------:R-:W-:Y:S02]  /*3ecb0*/  VIADD R49, R48, 0x1 ;  /* 0x0000000130317836 */ /* 0x000fe40000000000 */
        /* <DEDUP_REMOVED lines=19> */
[----:B------:R-:W-:Y:S01]  /*3edf0*/  IMAD R49, R52, -0x2, R49 ;  /* 0xfffffffe34317824 */ /* 0x000fe200078e0231 */
[----:B------:R-:W1:Y:S01]  /*3ee00*/  MUFU.TANH R9, R9 ;  /* 0x0000000900097308 */ /* 0x000e620000002400 */
[----:B------:R-:W-:-:S03]  /*3ee10*/  IMAD R15, R0, -0x60, R7 ;  /* 0xffffffa0000f7824 */ /* 0x000fc600078e0207 */
[----:B------:R-:W-:-:S04]  /*3ee20*/  IADD3 R51, -R6, R49, R7 ;  /* 0x0000003106337210 */ /* 0x000fc80007ffe107 */
[----:B------:R-:W2:Y:S01]  /*3ee30*/  MUFU.TANH R25, R25 ;  /* 0x0000001900197308 */ /* 0x000ea20000002400 */
[----:B------:R-:W-:-:S07]  /*3ee40*/  IMAD R67, R52, -0x2, R15 ;  /* 0xfffffffe34437824 */ /* 0x000fce00078e020f */
        /* <DEDUP_REMOVED lines=47> */
[----:B------:R-:W-:Y:S01]  /*3f140*/  IMAD.IADD R71, R51, 0x1, R20 ;  /* 0x0000000133477824 */ /* 0x000fe200078e0214 */
[----:B0-----:R-:W-:Y:S01]  /*3f150*/  VIADDMNMX R59, R50, R70, R67, PT ;  /* 0x00000046323b7246 */ /* 0x001fe20003800143 */
[----:B------:R-:W-:-:S02]  /*3f160*/  IMAD R72, R0, -0x60, R19 ;  /* 0xffffffa000487824 */ /* 0x000fc400078e0213 */
[----:B------:R-:W-:Y:S02]  /*3f170*/  VIADD R73, R49, 0xffffffff ;  /* 0xffffffff31497836 */ /* 0x000fe40000000000 */
        /* <DEDUP_REMOVED lines=10> */
[----:B------:R-:W2:Y:S04]  /*3f220*/  LD.E R0, desc[UR6][R2.64+0x1c] ;  /* 0x00001c0602007980 */ /* 0x000ea8000c101900 */
[----:B------:R-:W3:Y:S01]  /*3f230*/  LD.E R19, desc[UR6][R2.64+0x20] ;  /* 0x0000200602137980 */ /* 0x000ee2000c101900 */
[----:B--2---:R-:W-:-:S05]  /*3f240*/  IMAD.HI.U32 R0, R15, R0, RZ ;  /* 0x000000000f007227 */ /* 0x004fca00078e00ff */
[----:B---3--:R-:W-:-:S07]  /*3f250*/  SHF.R.U32.HI R15, RZ, R19, R0 ;  /* 0x00000013ff0f7219 */ /* 0x008fce0000011600 */
.L_x_4409:
[----:B------:R-:W-:Y:S05]  /*3f260*/  BSYNC B2 ;  /* 0x0000000000027941 */ /* 0x000fea0003800000 */
.L_x_4408:
[----:B------:R-:W-:Y:S01]  /*3f270*/  LOP3.LUT R15, RZ, R15, RZ, 0x33, !PT ;  /* 0x0000000fff0f7212 */ /* 0x000fe200078e33ff */
[----:B------:R-:W-:Y:S06]  /*3f280*/  BRA `(.L_x_4410) ;  /* 0x0000000000187947 */ /* 0x000fec0003800000 */
.L_x_4407:
[----:B------:R-:W-:-:S13]  /*3f290*/  ISETP.NE.AND P0, PT, R8, 0x1, PT ;  /* 0x000000010800780c */ /* 0x000fda0003f05270 */
[----:B------:R-:W-:Y:S05]  /*3f2a0*/  @!P0 BRA `(.L_x_4410) ;  /* 0x0000000000108947 */ /* 0x000fea0003800000 */
[----:B------:R-:W2:Y:S04]  /*3f2b0*/  LD.E R0, desc[UR6][R2.64+0x1c] ;  /* 0x00001c0602007980 */ /* 0x000ea8000c101900 */
[----:B------:R-:W3:Y:S01]  /*3f2c0*/  LD.E R20, desc[UR6][R2.64+0x20] ;  /* 0x0000200602147980 */ /* 0x000ee2000c101900 */
[----:B--2---:R-:W-:-:S05]  /*3f2d0*/  IMAD.HI.U32 R15, R15, R0, RZ ;  /* 0x000000000f0f7227 */ /* 0x004fca00078e00ff */
[----:B---3--:R-:W-:-:S07]  /*3f2e0*/  SHF.R.U32.HI R15, RZ, R20, R15 ;  /* 0x00000014ff0f7219 */ /* 0x008fce000001160f */
.L_x_4410:
[----:B------:R-:W-:Y:S05]  /*3f2f0*/  BSYNC B1 ;  /* 0x0000000000017941 */ /* 0x000fea0003800000 */
.L_x_4406:
[----:B------:R-:W-:-:S05]  /*3f300*/  IMAD R15, R8, R15, R73 ;  /* 0x0000000f080f7224 */ /* 0x000fca00078e0249 */
[----:B------:R-:W-:Y:S02]  /*3f310*/  VIMNMX R18, R18, R15, !PT ;  /* 0x0000000f12127248 */ /* 0x000fe40007fe0100 */
[----:B------:R-:W-:-:S07]  /*3f320*/  VIADDMNMX R59, R15, R8, R59, PT ;  /* 0x000000080f3b7246 */ /* 0x000fce000380013b */
.L_x_4405:
[----:B------:R-:W-:Y:S05]  /*3f330*/  BSYNC B0 ;  /* 0x0000000000007941 */ /* 0x000fea0003800000 */
.L_x_4404:
[C---:B------:R-:W-:Y:S01]  /*3f340*/  ISETP.GE.AND P0, PT, R72.reuse, 0x2, PT ;  /* 0x000000024800780c */ /* 0x040fe20003f06270 */
[----:B------:R-:W0:Y:S01]  /*3f350*/  SHFL.IDX PT, R66, R66, 0x1, 0x1c1f ;  /* 0x003c1f0042427f89 */ /* 0x000e2200000e0000 */
[----:B------:R-:W-:Y:S01]  /*3f360*/  ISETP.GE.AND P4, PT, R72, 0xa, PT ;  /* 0x0000000a4800780c */ /* 0x000fe20003f86270 */
[----:B------:R-:W-:Y:S01]  /*3f370*/  BSSY B0, `(.L_x_4411) ;  /* 0x000008e000007945 */ /* 0x000fe20003800000 */
[----:B------:R-:W-:Y:S02]  /*3f380*/  ISETP.GT.AND P2, PT, R18, 0x1, !P0 ;  /* 0x000000011200780c */ /* 0x000fe40004744270 */
[----:B------:R-:W-:Y:S02]  /*3f390*/  ISETP.GE.AND P1, PT, R72, 0x9, PT ;  /* 0x000000094800780c */ /* 0x000fe40003f26270 */
[----:B------:R-:W-:Y:S02]  /*3f3a0*/  ISETP.LT.OR P2, PT, R59, 0x2, P2 ;  /* 0x000000023b00780c */ /* 0x000fe40001741670 */
[----:B------:R-:W-:-:S02]  /*3f3b0*/  P2R R78, PR, RZ, 0x10 ;  /* 0x00000010ff4e7803 */ /* 0x000fc40000000000 */
[----:B------:R-:W-:Y:S02]  /*3f3c0*/  FSEL R25, R25, -INF , !P2 ;  /* 0xff80000019197808 */ /* 0x000fe40005000000 */
[C---:B------:R-:W-:Y:S02]  /*3f3d0*/  ISETP.GT.AND P2, PT, R18.reuse, 0x9, !P4 ;  /* 0x000000091200780c */ /* 0x040fe40006744270 */
[----:B------:R-:W-:Y:S02]  /*3f3e0*/  ISETP.GT.AND P3, PT, R18, 0x8, !P1 ;  /* 0x000000081200780c */ /* 0x000fe40004f64270 */
[----:B------:R-:W-:Y:S02]  /*3f3f0*/  ISETP.LT.OR P2, PT, R59, 0xa, P2 ;  /* 0x0000000a3b00780c */ /* 0x000fe40001741670 */
[----:B------:R-:W-:Y:S02]  /*3f400*/  ISETP.GE.AND P4, PT, R72, 0x11, PT ;  /* 0x000000114800780c */ /* 0x000fe40003f86270 */
[----:B------:R-:W-:-:S02]  /*3f410*/  FSEL R29, R29, -INF , !P2 ;  /* 0xff8000001d1d7808 */ /* 0x000fc40005000000 */
[C---:B------:R-:W-:Y:S02]  /*3f420*/  ISETP.LT.OR P3, PT, R59.reuse, 0x9, P3 ;  /* 0x000000093b00780c */ /* 0x040fe40001f61670 */
[----:B------:R-:W-:Y:S02]  /*3f430*/  ISETP.GT.AND P2, PT, R18, 0x10, !P4 ;  /* 0x000000101200780c */ /* 0x000fe40006744270 */
[----:B------:R-:W-:Y:S02]  /*3f440*/  FSEL R28, R28, -INF , !P3 ;  /* 0xff8000001c1c7808 */ /* 0x000fe40005800000 */
        /* <DEDUP_REMOVED lines=85> */
[----:B------:R-:W-:Y:S02]  /*3f9a0*/  ISETP.GE.AND P5, PT, R72, 0x59, PT ;  /* 0x000000594800780c */ /* 0x000fe40003fa6270 */
[----:B0-----:R-:W-:Y:S02]  /*3f9b0*/  IADD3 R65, R71, R66, RZ ;  /* 0x0000004247417210 */ /* 0x001fe40007ffe0ff */
        /* <DEDUP_REMOVED lines=8> */
[----:B------:R-:W-:Y:S02]  /*3fa40*/  ISETP.GE.AND P6, PT, R72, 0x5a, PT ;  /* 0x0000005a4800780c */ /* 0x000fe40003fc6270 */
[----:B------:R-:W-:Y:S02]  /*3fa50*/  VIADDMNMX R9, R66, R70, R67, PT ;  /* 0x0000004642097246 */ /* 0x000fe40003800143 */
        /* <DEDUP_REMOVED lines=18> */
.L_x_4416:
[----:B------:R-:W-:Y:S05]  /*3fb80*/  BSYNC B2 ;  /* 0x0000000000027941 */ /* 0x000fea0003800000 */
.L_x_4415:
[----:B------:R-:W-:Y:S01]  /*3fb90*/  LOP3.LUT R7, RZ, R7, RZ, 0x33, !PT ;  /* 0x00000007ff077212 */ /* 0x000fe200078e33ff */
[----:B------:R-:W-:Y:S06]  /*3fba0*/  BRA `(.L_x_4417) ;  /* 0x0000000000187947 */ /* 0x000fec0003800000 */
.L_x_4414:
[----:B------:R-:W-:-:S13]  /*3fbb0*/  ISETP.NE.AND P6, PT, R8, 0x1, PT ;  /* 0x000000010800780c */ /* 0x000fda0003fc5270 */
[----:B------:R-:W-:Y:S05]  /*3fbc0*/  @!P6 BRA `(.L_x_4417) ;  /* 0x000000000010e947 */ /* 0x000fea0003800000 */
[----:B------:R-:W2:Y:S04]  /*3fbd0*/  LD.E R6, desc[UR6][R2.64+0x1c] ;  /* 0x00001c0602067980 */ /* 0x000ea8000c101900 */
[----:B------:R-:W3:Y:S01]  /*3fbe0*/  LD.E R56, desc[UR6][R2.64+0x20] ;  /* 0x0000200602387980 */ /* 0x000ee2000c101900 */
[----:B--2---:R-:W-:-:S05]  /*3fbf0*/  IMAD.HI.U32 R7, R7, R6, RZ ;  /* 0x0000000607077227 */ /* 0x004fca00078e00ff */
[----:B---3--:R-:W-:-:S07]  /*3fc00*/  SHF.R.U32.HI R7, RZ, R56, R7 ;  /* 0x00000038ff077219 */ /* 0x008fce0000011607 */
.L_x_4417:
[----:B------:R-:W-:Y:S05]  /*3fc10*/  BSYNC B1 ;  /* 0x0000000000017941 */ /* 0x000fea0003800000 */
.L_x_4413:
[----:B------:R-:W-:-:S05]  /*3fc20*/  IMAD R2, R8, R7, R73 ;  /* 0x0000000708027224 */ /* 0x000fca00078e0249 */
[----:B------:R-:W-:Y:S02]  /*3fc30*/  VIADDMNMX R9, R2, R8, R9, PT ;  /* 0x0000000802097246 */ /* 0x000fe40003800109 */
[----:B------:R-:W-:-:S07]  /*3fc40*/  VIMNMX R65, R65, R2, !PT ;  /* 0x0000000241417248 */ /* 0x000fce0007fe0100 */
.L_x_4412:
[----:B------:R-:W-:Y:S05]  /*3fc50*/  BSYNC B0 ;  /* 0x0000000000007941 */ /* 0x000fea0003800000 */
.L_x_4411:
[----:B------:R-:W2:Y:S01]  /*3fc60*/  LDL.64 R2, [UR4+0x70] ;  /* 0x00007004ff027983 */ /* 0x000ea20008100a00 */
[C---:B------:R-:W-:Y:S02]  /*3fc70*/  ISETP.GT.AND P0, PT, R65.reuse, 0x1, !P0 ;  /* 0x000000014100780c */ /* 0x040fe40004704270 */
[----:B------:R-:W-:Y:S01]  /*3fc80*/  ISETP.GT.AND P1, PT, R65, 0x8, !P1 ;  /* 0x000000084100780c */ /* 0x000fe20004f24270 */
[----:B------:R-:W-:Y:S01]  /*3fc90*/  STL [R1+0x4a0], R16 ;  /* 0x0004a01001007387 */ /* 0x000fe20000100800 */
        /* <DEDUP_REMOVED lines=66> */
[C---:B------:R-:W-:Y:S02]  /*400c0*/  ISETP.GT.AND P0, PT, R65.reuse, RZ, !P6 ;  /* 0x000000ff4100720c */ /* 0x040fe40007704270 */
[----:B------:R-:W-:Y:S02]  /*400d0*/  ISETP.GT.AND P2, PT, R65, 0x49, !P2 ;  /* 0x000000494100780c */ /* 0x000fe40005744270 */
[----:B------:R-:W-:Y:S02]  /*400e0*/  ISETP.LT.OR P0, PT, R9, 0x1, P0 ;  /* 0x000000010900780c */ /* 0x000fe40000701670 */
[----:B------:R-:W-:Y:S02]  /*400f0*/  ISETP.GT.AND P3, PT, R65, 0x50, !P3 ;  /* 0x000000504100780c */ /* 0x000fe40005f64270 */
[----:B------:R-:W-:-:S02]  /*40100*/  FSEL R24, R5, -INF , !P0 ;  /* 0xff80000005187808 */ /* 0x000fc40004000000 */
        /* <DEDUP_REMOVED lines=16> */
[----:B------:R-:W-:Y:S02]  /*40210*/  ISETP.GT.AND P0, PT, R65, 0x48, !P1 ;  /* 0x000000484100780c */ /* 0x000fe40004f04270 */
[----:B------:R-:W-:Y:S02]  /*40220*/  FMNMX.FTZ R5, R39, R6, !PT ;  /* 0x0000000627057209 */ /* 0x000fe40007810000 */
[C---:B------:R-:W-:Y:S02]  /*40230*/  ISETP.LT.OR P0, PT, R9.reuse, 0x49, P0 ;  /* 0x000000490900780c */ /* 0x040fe40000701670 */
[----:B------:R-:W-:Y:S02]  /*40240*/  FMNMX.FTZ R6, R42, R5, !PT ;  /* 0x000000052a067209 */ /* 0x000fe40007810000 */
[----:B------:R-:W-:-:S02]  /*40250*/  ISETP.LT.OR P2, PT, R9, 0x4a, P2 ;  /* 0x0000004a0900780c */ /* 0x000fc40001741670 */
[----:B------:R-:W-:Y:S02]  /*40260*/  FSEL R46, R46, -INF , !P0 ;  /* 0xff8000002e2e7808 */ /* 0x000fe40004000000 */
[----:B------:R-:W-:Y:S02]  /*40270*/  FMNMX.FTZ R5, R43, R6, !PT ;  /* 0x000000062b057209 */ /* 0x000fe40007810000 */
[----:B------:R-:W-:Y:S02]  /*40280*/  ISETP.LT.OR P3, PT, R9, 0x51, P3 ;  /* 0x000000510900780c */ /* 0x000fe40001f61670 */
[----:B------:R-:W-:Y:S02]  /*40290*/  FSEL R47, R47, -INF , !P2 ;  /* 0xff8000002f2f7808 */ /* 0x000fe40005000000 */
[----:B------:R-:W-:Y:S02]  /*402a0*/  FMNMX.FTZ R6, R46, R5, !PT ;  /* 0x000000052e067209 */ /* 0x000fe40007810000 */
[----:B------:R-:W-:-:S02]  /*402b0*/  ISETP.GT.AND P5, PT, R65, 0x58, !P5 ;  /* 0x000000584100780c */ /* 0x000fc40006fa4270 */
[----:B------:R-:W-:Y:S02]  /*402c0*/  ISETP.LT.OR P4, PT, R9, 0x52, P4 ;  /* 0x000000520900780c */ /* 0x000fe40002781670 */
[----:B------:R-:W-:Y:S02]  /*402d0*/  FSEL R5, R60, -INF , !P3 ;  /* 0xff8000003c057808 */ /* 0x000fe40005800000 */
[----:B------:R-:W-:Y:S02]  /*402e0*/  FMNMX.FTZ R6, R47, R6, !PT ;  /* 0x000000062f067209 */ /* 0x000fe40007810000 */
[----:B------:R-:W-:Y:S02]  /*402f0*/  ISETP.GT.AND P0, PT, R65, 0x59, !P6 ;  /* 0x000000594100780c */ /* 0x000fe40007704270 */
[----:B------:R-:W-:Y:S02]  /*40300*/  ISETP.LT.OR P5, PT, R9, 0x59, P5 ;  /* 0x000000590900780c */ /* 0x000fe40002fa1670 */
[----:B------:R-:W-:-:S02]  /*40310*/  FSEL R60, R61, -INF , !P4 ;  /* 0xff8000003d3c7808 */ /* 0x000fc40006000000 */
[----:B------:R-:W-:Y:S02]  /*40320*/  FMNMX.FTZ R7, R5, R6, !PT ;  /* 0x0000000605077209 */ /* 0x000fe40007810000 */
[----:B------:R-:W-:Y:S02]  /*40330*/  ISETP.LT.OR P0, PT, R9, 0x5a, P0 ;  /* 0x0000005a0900780c */ /* 0x000fe40000701670 */
[----:B------:R-:W-:Y:S02]  /*40340*/  FSEL R61, R62, -INF , !P5 ;  /* 0xff8000003e3d7808 */ /* 0x000fe40006800000 */
[----:B------:R-:W-:Y:S02]  /*40350*/  FMNMX.FTZ R6, R60, R7, !PT ;  /* 0x000000073c067209 */ /* 0x000fe40007810000 */
[----:B------:R-:W-:Y:S02]  /*40360*/  FSEL R62, R63, -INF , !P0 ;  /* 0xff8000003f3e7808 */ /* 0x000fe40004000000 */
[----:B------:R-:W-:-:S04]  /*40370*/  FMNMX.FTZ R7, R61, R6, !PT ;  /* 0x000000063d077209 */ /* 0x000fc80007810000 */
[----:B------:R-:W-:-:S05]  /*40380*/  FMNMX.FTZ R9, R62, R7, !PT ;  /* 0x000000073e097209 */ /* 0x000fca0007810000 */
[----:B--2---:R0:W-:Y:S04]  /*40390*/  ST.E desc[UR6][R2.64+0x4], R9 ;  /* 0x0000040902007985 */ /* 0x0041e8000c101906 */
[----:B------:R-:W2:Y:S01]  /*403a0*/  LD.E R12, desc[UR6][R2.64+0x4] ;  /* 0x00000406020c7980 */ /* 0x000ea2000c101900 */
        /* <DEDUP_REMOVED lines=22> */
[----:B0-----:R-:W-:-:S05]  /*40510*/  FMNMX.FTZ R9, R18, R7, !PT ;  /* 0x0000000712097209 */ /* 0x001fca0007810000 */
[----:B------:R-:W0:Y:S02]  /*40520*/  SHFL.BFLY PT, R6, R9, 0x2, 0x1f ;  /* 0x0c401f0009067f89 */ /* 0x000e2400000e0000 */
[----:B0-----:R-:W-:Y:S02]  /*40530*/  FMNMX.FTZ R8, R9, R6, !PT ;  /* 0x0000000609087209 */ /* 0x001fe40007810000 */
[----:B------:R-:W-:Y:S04]  /*40540*/  ST.E desc[UR6][R2.64], R9 ;  /* 0x0000000902007985 */ /* 0x000fe8000c101906 */
[----:B--2---:R-:W0:Y:S02]  /*40550*/  SHFL.BFLY PT, R7, R12, 0x2, 0x1f ;  /* 0x0c401f000c077f89 */ /* 0x004e2400000e0000 */
[----:B0-----:R-:W-:-:S02]  /*40560*/  FMNMX.FTZ R26, R12, R7, !PT ;  /* 0x000000070c1a7209 */ /* 0x001fc40007810000 */
[----:B------:R-:W0:Y:S04]  /*40570*/  SHFL.BFLY PT, R7, R8, 0x1, 0x1f ;  /* 0x0c201f0008077f89 */ /* 0x000e2800000e0000 */
[----:B------:R-:W1:Y:S01]  /*40580*/  SHFL.BFLY PT, R27, R26, 0x1, 0x1f ;  /* 0x0c201f001a1b7f89 */ /* 0x000e6200000e0000 */
[----:B0-----:R-:W-:Y:S02]  /*40590*/  FMNMX.FTZ R11, R8, R7, !PT ;  /* 0x00000007080b7209 */ /* 0x001fe40007810000 */
[----:B-1----:R-:W-:-:S03]  /*405a0*/  FMNMX.FTZ R27, R26, R27, !PT ;  /* 0x0000001b1a1b7209 */ /* 0x002fc60007810000 */
[----:B------:R-:W-:Y:S04]  /*405b0*/  ST.E desc[UR6][R2.64], R11 ;  /* 0x0000000b02007985 */ /* 0x000fe8000c101906 */
[----:B------:R0:W-:Y:S04]  /*405c0*/  ST.E desc[UR6][R2.64+0x4], R27 ;  /* 0x0000041b02007985 */ /* 0x0001e8000c101906 */
[----:B------:R-:W2:Y:S04]  /*405d0*/  LDL.64 R6, [UR4+0x70] ;  /* 0x00007004ff067983 */ /* 0x000ea80008100a00 */
[----:B--2---:R-:W2:Y:S04]  /*405e0*/  LD.E R63, desc[UR6][R6.64+0x20] ;  /* 0x00002006063f7980 */ /* 0x004ea8000c101900 */
[----:B------:R-:W2:Y:S04]  /*405f0*/  LD.E R12, desc[UR6][R6.64] ;  /* 0x00000006060c7980 */ /* 0x000ea8000c101900 */
[----:B------:R-:W0:Y:S01]  /*40600*/  LD.E R68, desc[UR6][R6.64+0x4] ;  /* 0x0000040606447980 */ /* 0x000e22000c101900 */
[C---:B--2---:R-:W-:Y:S01]  /*40610*/  FMUL.FTZ R8, R12.reuse, R63 ;  /* 0x0000003f0c087220 */ /* 0x044fe20000410000 */
[----:B------:R-:W-:Y:S01]  /*40620*/  FSETP.NEU.FTZ.AND P0, PT, R12, -INF , PT ;  /* 0xff8000000c00780b */ /* 0x000fe20003f1d000 */
[----:B0-----:R-:W-:-:S03]  /*40630*/  FMUL.FTZ R2, R63, R68 ;  /* 0x000000443f027220 */ /* 0x001fc60000410000 */
[----:B------:R-:W-:Y:S02]  /*40640*/  FSEL R66, R8, RZ, P0 ;  /* 0x000000ff08427208 */ /* 0x000fe40000000000 */
[----:B------:R-:W-:-:S03]  /*40650*/  FSETP.NEU.FTZ.AND P0, PT, R68, -INF , PT ;  /* 0xff8000004400780b */ /* 0x000fc60003f1d000 */
[-CC-:B------:R-:W-:Y:S01]  /*40660*/  FFMA.FTZ R25, R25, R63.reuse, -R66.reuse ;  /* 0x0000003f19197223 */ /* 0x180fe20000010842 */
[----:B------:R-:W-:Y:S01]  /*40670*/  FSEL R2, R2, RZ, P0 ;  /* 0x000000ff02027208 */ /* 0x000fe20000000000 */
[-C--:B------:R-:W-:Y:S02]  /*40680*/  FFMA.FTZ R168, R64, R63.reuse, -R66 ;  /* 0x0000003f40a87223 */ /* 0x080fe40000010842 */
[----:B------:R0:W-:Y:S02]  /*40690*/  MUFU.EX2 R27, R25 ;  /* 0x00000019001b7308 */ /* 0x0001e40000000800 */
[-C--:B------:R-:W-:Y:S01]  /*406a0*/  FFMA.FTZ R169, R59, R63.reuse, -R2 ;  /* 0x0000003f3ba97223 */ /* 0x080fe20000010802 */
[-C--:B------:R-:W-:Y:S01]  /*406b0*/  FFMA.FTZ R26, R28, R63.reuse, -R66 ;  /* 0x0000003f1c1a7223 */ /* 0x080fe20000010842 */
[-CC-:B0-----:R-:W-:Y:S01]  /*406c0*/  FFMA.FTZ R25, R24, R63.reuse, -R2.reuse ;  /* 0x0000003f18197223 */ /* 0x181fe20000010802 */
[----:B------:R-:W-:-:S03]  /*406d0*/  FFMA.FTZ R24, R57, R63, -R2 ;  /* 0x0000003f39187223 */ /* 0x000fc60000010802 */
[----:B------:R-:W0:Y:S01]  /*406e0*/  MUFU.EX2 R168, R168 ;  /* 0x000000a800a87308 */ /* 0x000e220000000800 */
[-C--:B------:R-:W-:Y:S01]  /*406f0*/  FFMA.FTZ R170, R29, R63.reuse, -R66 ;  /* 0x0000003f1daa7223 */ /* 0x080fe20000010842 */
[-C--:B------:R-:W-:Y:S01]  /*40700*/  FFMA.FTZ R171, R58, R63.reuse, -R2 ;  /* 0x0000003f3aab7223 */ /* 0x080fe20000010802 */
[----:B------:R-:W-:-:S05]  /*40710*/  FFMA.FTZ R223, R54, R63, -R66 ;  /* 0x0000003f36df7223 */ /* 0x000fca0000010842 */
[----:B------:R-:W-:Y:S01]  /*40720*/  MUFU.EX2 R25, R25 ;  /* 0x0000001900197308 */ /* 0x000fe20000000800 */
[----:B------:R-:W-:-:S07]  /*40730*/  FFMA.FTZ R219, R56, R63, -R2 ;  /* 0x0000003f38db7223 */ /* 0x000fce0000010802 */
[----:B------:R-:W1:Y:S01]  /*40740*/  MUFU.EX2 R169, R169 ;  /* 0x000000a900a97308 */ /* 0x000e620000000800 */
[----:B------:R-:W-:-:S07]  /*40750*/  FFMA.FTZ R224, R52, R63, -R66 ;  /* 0x0000003f34e07223 */ /* 0x000fce0000010842 */
[----:B------:R-:W2:Y:S01]  /*40760*/  MUFU.EX2 R26, R26 ;  /* 0x0000001a001a7308 */ /* 0x000ea20000000800 */
[----:B------:R-:W-:-:S07]  /*40770*/  FFMA.FTZ R220, R55, R63, -R2 ;  /* 0x0000003f37dc7223 */ /* 0x000fce0000010802 */
[----:B------:R-:W-:Y:S01]  /*40780*/  MUFU.EX2 R24, R24 ;  /* 0x0000001800187308 */ /* 0x000fe20000000800 */
[----:B------:R-:W-:-:S07]  /*40790*/  FFMA.FTZ R221, R53, R63, -R66 ;  /* 0x0000003f35dd7223 */ /* 0x000fce0000010842 */
[----:B------:R-:W3:Y:S01]  /*407a0*/  MUFU.EX2 R170, R170 ;  /* 0x000000aa00aa7308 */ /* 0x000ee20000000800 */
[----:B------:R-:W-:-:S07]  /*407b0*/  FFMA.FTZ R204, R21, R63, -R2 ;  /* 0x0000003f15cc7223 */ /* 0x000fce0000010802 */
[----:B------:R-:W4:Y:S01]  /*407c0*/  MUFU.EX2 R171, R171 ;  /* 0x000000ab00ab7308 */ /* 0x000f220000000800 */
[-CC-:B------:R-:W-:Y:S01]  /*407d0*/  FFMA.FTZ R226, R19, R63.reuse, -R66.reuse ;  /* 0x0000003f13e27223 */ /* 0x180fe20000010842 */
[----:B------:R-:W-:Y:S01]  /*407e0*/  FFMA.FTZ R18, R18, R63, -R66 ;  /* 0x0000003f12127223 */ /* 0x000fe20000010842 */
[----:B0-----:R-:W-:-:S05]  /*407f0*/  FADD.FTZ R3, R168, R27 ;  /* 0x0000001ba8037221 */ /* 0x001fca0000010000 */
[----:B------:R-:W0:Y:S01]  /*40800*/  MUFU.EX2 R223, R223 ;  /* 0x000000df00df7308 */ /* 0x000e220000000800 */
[-CC-:B------:R-:W-:Y:S01]  /*40810*/  FFMA.FTZ R222, R51, R63.reuse, -R66.reuse ;  /* 0x0000003f33de7223 */ /* 0x180fe20000010842 */
[----:B------:R-:W-:Y:S01]  /*40820*/  FFMA.FTZ R0, R0, R63, -R66 ;  /* 0x0000003f00007223 */ /* 0x000fe20000010842 */
[----:B-1----:R-:W-:-:S05]  /*40830*/  FADD.FTZ R19, R25, R169 ;  /* 0x000000a919137221 */ /* 0x002fca0000010000 */
[----:B------:R-:W1:Y:S01]  /*40840*/  MUFU.EX2 R219, R219 ;  /* 0x000000db00db7308 */ /* 0x000e620000000800 */
[----:B------:R-:W-:Y:S01]  /*40850*/  FFMA.FTZ R205, R14, R63, -R2 ;  /* 0x0000003f0ecd7223 */ /* 0x000fe20000010802 */
[----:B--2---:R-:W-:-:S06]  /*40860*/  FADD.FTZ R3, R26, R3 ;  /* 0x000000031a037221 */ /* 0x004fcc0000010000 */
[----:B------:R-:W2:Y:S01]  /*40870*/  MUFU.EX2 R224, R224 ;  /* 0x000000e000e07308 */ /* 0x000ea20000000800 */
[----:B------:R-:W-:-:S07]  /*40880*/  FFMA.FTZ R9, R50, R63, -R66 ;  /* 0x0000003f32097223 */ /* 0x000fce0000010842 */
[----:B------:R-:W2:Y:S01]  /*40890*/  MUFU.EX2 R220, R220 ;  /* 0x000000dc00dc7308 */ /* 0x000ea20000000800 */
[----:B------:R-:W-:Y:S01]  /*408a0*/  FFMA.FTZ R202, R20, R63, -R66 ;  /* 0x0000003f14ca7223 */ /* 0x000fe20000010842 */
[----:B---3--:R-:W-:-:S06]  /*408b0*/  FADD.FTZ R20, R170, R3 ;  /* 0x00000003aa147221 */ /* 0x008fcc0000010000 */
[----:B------:R-:W3:Y:S01]  /*408c0*/  MUFU.EX2 R221, R221 ;  /* 0x000000dd00dd7308 */ /* 0x000ee20000000800 */
[----:B------:R-:W-:-:S07]  /*408d0*/  FFMA.FTZ R8, R48, R63, -R66 ;  /* 0x0000003f30087223 */ /* 0x000fce0000010842 */
[----:B------:R4:W-:Y:S08]  /*408e0*/  MUFU.EX2 R16, R18 ;  /* 0x0000001200107308 */ /* 0x0009f00000000800 */
[----:B------:R-:W3:Y:S01]  /*408f0*/  MUFU.EX2 R204, R204 ;  /* 0x000000cc00cc7308 */ /* 0x000ee20000000800 */
[----:B----4-:R-:W-:-:S07]  /*40900*/  FADD.FTZ R18, R24, R19 ;  /* 0x0000001318127221 */ /* 0x010fce0000010000 */
[----:B------:R4:W-:Y:S01]  /*40910*/  MUFU.EX2 R213, R0 ;  /* 0x0000000000d57308 */ /* 0x0009e20000000800 */
[----:B------:R-:W-:Y:S01]  /*40920*/  FADD.FTZ R18, R171, R18 ;  /* 0x00000012ab127221 */ /* 0x000fe20000010000 */
[----:B0-----:R-:W-:-:S06]  /*40930*/  FADD.FTZ R3, R223, R20 ;  /* 0x00000014df037221 */ /* 0x001fcc0000010000 */
[----:B------:R-:W0:Y:S01]  /*40940*/  MUFU.EX2 R222, R222 ;  /* 0x000000de00de7308 */ /* 0x000e220000000800 */
[-CC-:B----4-:R-:W-:Y:S01]  /*40950*/  FFMA.FTZ R0, R13, R63.reuse, -R2.reuse ;  /* 0x0000003f0d007223 */ /* 0x190fe20000010802 */
[-C--:B------:R-:W-:Y:S01]  /*40960*/  FFMA.FTZ R13, R10, R63.reuse, -R2 ;  /* 0x0000003f0a0d7223 */ /* 0x080fe20000010802 */
[----:B------:R-:W-:-:S05]  /*40970*/  FFMA.FTZ R12, R49, R63, -R66 ;  /* 0x0000003f310c7223 */ /* 0x000fca0000010842 */
[----:B------:R-:W4:Y:S01]  /*40980*/  MUFU.EX2 R205, R205 ;  /* 0x000000cd00cd7308 */ /* 0x000f220000000800 */
[-C--:B------:R-:W-:Y:S01]  /*40990*/  FFMA.FTZ R225, R15, R63.reuse, -R66 ;  /* 0x0000003f0fe17223 */ /* 0x080fe20000010842 */
[----:B-1----:R-:W-:Y:S01]  /*409a0*/  FADD.FTZ R19, R219, R18 ;  /* 0x00000012db137221 */ /* 0x002fe20000010000 */
[----:B------:R-:W-:-:S05]  /*409b0*/  FFMA.FTZ R15, R30, R63, -R2 ;  /* 0x0000003f1e0f7223 */ /* 0x000fca0000010802 */
[----:B------:R-:W1:Y:S01]  /*409c0*/  MUFU.EX2 R9, R9 ;  /* 0x0000000900097308 */ /* 0x000e620000000800 */
[----:B--2---:R-:W-:Y:S01]  /*409d0*/  FADD.FTZ R20, R224, R3 ;  /* 0x00000003e0147221 */ /* 0x004fe20000010000 */
[----:B------:R-:W-:-:S06]  /*409e0*/  FADD.FTZ R19, R220, R19 ;  /* 0x00000013dc137221 */ /* 0x000fcc0000010000 */
[----:B------:R-:W2:Y:S01]  /*409f0*/  MUFU.EX2 R0, R0 ;  /* 0x0000000000007308 */ /* 0x000ea20000000800 */
[-C--:B------:R-:W-:Y:S01]  /*40a00*/  FFMA.FTZ R11, R45, R63.reuse, -R66 ;  /* 0x0000003f2d0b7223 */ /* 0x080fe20000010842 */
[----:B------:R-:W-:Y:S01]  /*40a10*/  FFMA.FTZ R14, R31, R63, -R2 ;  /* 0x0000003f1f0e7223 */ /* 0x000fe20000010802 */
[----:B---3--:R-:W-:-:S05]  /*40a20*/  FADD.FTZ R3, R221, R20 ;  /* 0x00000014dd037221 */ /* 0x008fca0000010000 */
[----:B------:R-:W3:Y:S01]  /*40a30*/  MUFU.EX2 R8, R8 ;  /* 0x0000000800087308 */ /* 0x000ee20000000800 */
[----:B------:R-:W-:Y:S01]  /*40a40*/  FADD.FTZ R20, R204, R19 ;  /* 0x00000013cc147221 */ /* 0x000fe20000010000 */
[----:B------:R-:W-:-:S06]  /*40a50*/  FFMA.FTZ R178, R44, R63, -R66 ;  /* 0x0000003f2cb27223 */ /* 0x000fcc0000010842 */
[----:B------:R-:W3:Y:S01]  /*40a60*/  MUFU.EX2 R13, R13 ;  /* 0x0000000d000d7308 */ /* 0x000ee20000000800 */
[----:B------:R-:W-:Y:S01]  /*40a70*/  FFMA.FTZ R197, R34, R63, -R2 ;  /* 0x0000003f22c57223 */ /* 0x000fe20000010802 */
[----:B0-----:R-:W-:-:S06]  /*40a80*/  FADD.FTZ R28, R222, R3 ;  /* 0x00000003de1c7221 */ /* 0x001fcc0000010000 */
[----:B------:R-:W0:Y:S01]  /*40a90*/  MUFU.EX2 R12, R12 ;  /* 0x0000000c000c7308 */ /* 0x000e220000000800 */
[----:B----4-:R-:W-:Y:S01]  /*40aa0*/  FADD.FTZ R3, R205, R20 ;  /* 0x00000014cd037221 */ /* 0x010fe20000010000 */
[----:B------:R-:W-:-:S06]  /*40ab0*/  FFMA.FTZ R177, R41, R63, -R66 ;  /* 0x0000003f29b17223 */ /* 0x000fcc0000010842 */
[----:B------:R-:W4:Y:S01]  /*40ac0*/  MUFU.EX2 R15, R15 ;  /* 0x0000000f000f7308 */ /* 0x000f220000000800 */
[----:B------:R-:W-:Y:S01]  /*40ad0*/  FFMA.FTZ R196, R35, R63, -R2 ;  /* 0x0000003f23c47223 */ /* 0x000fe20000010802 */
[----:B-1----:R-:W-:Y:S01]  /*40ae0*/  FADD.FTZ R19, R9, R28 ;  /* 0x0000001c09137221 */ /* 0x002fe20000010000 */
[----:B--2---:R-:W-:-:S05]  /*40af0*/  FADD.FTZ R28, R0, R3 ;  /* 0x00000003001c7221 */ /* 0x004fca0000010000 */
[----:B------:R-:W1:Y:S01]  /*40b00*/  MUFU.EX2 R11, R11 ;  /* 0x0000000b000b7308 */ /* 0x000e620000000800 */
[-C--:B------:R-:W-:Y:S01]  /*40b10*/  FFMA.FTZ R195, R37, R63.reuse, -R66 ;  /* 0x0000003f25c37223 */ /* 0x080fe20000010842 */
[----:B------:R-:W-:-:S06]  /*40b20*/  FFMA.FTZ R10, R38, R63, -R2 ;  /* 0x0000003f260a7223 */ /* 0x000fcc0000010802 */
[----:B------:R-:W2:Y:S01]  /*40b30*/  MUFU.EX2 R14, R14 ;  /* 0x0000000e000e7308 */ /* 0x000ea20000000800 */
[----:B---3--:R-:W-:Y:S01]  /*40b40*/  FADD.FTZ R3, R8, R19 ;  /* 0x0000001308037221 */ /* 0x008fe20000010000 */
[----:B------:R-:W-:-:S06]  /*40b50*/  FADD.FTZ R28, R13, R28 ;  /* 0x0000001c0d1c7221 */ /* 0x000fcc0000010000 */
[----:B------:R-:W3:Y:S01]  /*40b60*/  MUFU.EX2 R178, R178 ;  /* 0x000000b200b27308 */ /* 0x000ee20000000800 */
[-C--:B------:R-:W-:Y:S01]  /*40b70*/  FFMA.FTZ R179, R40, R63.reuse, -R66 ;  /* 0x0000003f28b37223 */ /* 0x080fe20000010842 */
[----:B------:R-:W-:-:S06]  /*40b80*/  FFMA.FTZ R198, R39, R63, -R2 ;  /* 0x0000003f27c67223 */ /* 0x000fcc0000010802 */
[----:B------:R-:W3:Y:S01]  /*40b90*/  MUFU.EX2 R197, R197 ;  /* 0x000000c500c57308 */ /* 0x000ee20000000800 */
[----:B0-----:R-:W-:Y:S01]  /*40ba0*/  FADD.FTZ R30, R12, R3 ;  /* 0x000000030c1e7221 */ /* 0x001fe20000010000 */
[----:B----4-:R-:W-:-:S06]  /*40bb0*/  FADD.FTZ R3, R15, R28 ;  /* 0x0000001c0f037221 */ /* 0x010fcc0000010000 */
[----:B------:R-:W0:Y:S01]  /*40bc0*/  MUFU.EX2 R177, R177 ;  /* 0x000000b100b17308 */ /* 0x000e220000000800 */
[-C--:B------:R-:W-:Y:S01]  /*40bd0*/  FFMA.FTZ R200, R36, R63.reuse, -R66 ;  /* 0x0000003f24c87223 */ /* 0x080fe20000010842 */
[----:B------:R-:W-:-:S06]  /*40be0*/  FFMA.FTZ R203, R42, R63, -R2 ;  /* 0x0000003f2acb7223 */ /* 0x000fcc0000010802 */
[----:B------:R-:W4:Y:S01]  /*40bf0*/  MUFU.EX2 R196, R196 ;  /* 0x000000c400c47308 */ /* 0x000f220000000800 */
[----:B-1----:R-:W-:Y:S01]  /*40c00*/  FADD.FTZ R21, R11, R30 ;  /* 0x0000001e0b157221 */ /* 0x002fe20000010000 */
[----:B--2---:R-:W-:-:S06]  /*40c10*/  FADD.FTZ R28, R14, R3 ;  /* 0x000000030e1c7221 */ /* 0x004fcc0000010000 */
[----:B------:R-:W1:Y:S01]  /*40c20*/  MUFU.EX2 R195, R195 ;  /* 0x000000c300c37308 */ /* 0x000e620000000800 */
[-C--:B------:R-:W-:Y:S01]  /*40c30*/  FFMA.FTZ R199, R33, R63.reuse, -R66 ;  /* 0x0000003f21c77223 */ /* 0x080fe20000010842 */
[----:B------:R-:W-:-:S06]  /*40c40*/  FFMA.FTZ R18, R43, R63, -R2 ;  /* 0x0000003f2b127223 */ /* 0x000fcc0000010802 */
[----:B------:R-:W2:Y:S01]  /*40c50*/  MUFU.EX2 R10, R10 ;  /* 0x0000000a000a7308 */ /* 0x000ea20000000800 */
[----:B---3--:R-:W-:Y:S01]  /*40c60*/  FADD.FTZ R30, R178, R21 ;  /* 0x00000015b21e7221 */ /* 0x008fe20000010000 */
[----:B------:R-:W-:-:S06]  /*40c70*/  FADD.FTZ R3, R197, R28 ;  /* 0x0000001cc5037221 */ /* 0x000fcc0000010000 */
[----:B------:R-:W3:Y:S01]  /*40c80*/  MUFU.EX2 R179, R179 ;  /* 0x000000b300b37308 */ /* 0x000ee20000000800 */
[----:B------:R-:W-:-:S07]  /*40c90*/  FFMA.FTZ R20, R46, R63, -R2 ;  /* 0x0000003f2e147223 */ /* 0x000fce0000010802 */
        /* <DEDUP_REMOVED lines=10> */
[----:B------:R-:W-:-:S07]  /*40d40*/  FFMA.FTZ R174, R5, R63, -R2 ;  /* 0x0000003f05ae7223 */ /* 0x000fce0000010802 */
        /* <DEDUP_REMOVED lines=9> */
[----:B------:R-:W-:-:S07]  /*40de0*/  FFMA.FTZ R176, R61, R63, -R2 ;  /* 0x0000003f3db07223 */ /* 0x000fce0000010802 */
        /* <DEDUP_REMOVED lines=8> */
[----:B------:R-:W3:Y:S08]  /*40e70*/  MUFU.EX2 R225, R225 ;  /* 0x000000e100e17308 */ /* 0x000ef00000000800 */
[----:B------:R-:W3:Y:S01]  /*40e80*/  MUFU.EX2 R21, R21 ;  /* 0x0000001500157308 */ /* 0x000ee20000000800 */
[----:B0-----:R-:W-:Y:S01]  /*40e90*/  FADD.FTZ R3, R201, R2 ;  /* 0x00000002c9037221 */ /* 0x001fe20000010000 */
[----:B----4-:R-:W-:-:S06]  /*40ea0*/  FADD.FTZ R5, R19, R28 ;  /* 0x0000001c13057221 */ /* 0x010fcc0000010000 */
[----:B------:R-:W0:Y:S01]  /*40eb0*/  MUFU.EX2 R176, R176 ;  /* 0x000000b000b07308 */ /* 0x000e220000000800 */
[----:B-1----:R-:W-:Y:S01]  /*40ec0*/  FADD.FTZ R2, R226, R3 ;  /* 0x00000003e2027221 */ /* 0x002fe20000010000 */
[----:B--2---:R-:W-:-:S06]  /*40ed0*/  FADD.FTZ R28, R174, R5 ;  /* 0x00000005ae1c7221 */ /* 0x004fcc0000010000 */
[----:B------:R-:W1:Y:S01]  /*40ee0*/  MUFU.EX2 R175, R175 ;  /* 0x000000af00af7308 */ /* 0x000e620000000800 */
[----:B---3--:R-:W-:Y:S01]  /*40ef0*/  FADD.FTZ R2, R225, R2 ;  /* 0x00000002e1027221 */ /* 0x008fe20000010000 */
[----:B------:R-:W-:-:S03]  /*40f00*/  FADD.FTZ R3, R21, R28 ;  /* 0x0000001c15037221 */ /* 0x000fc60000010000 */
[----:B------:R-:W-:Y:S01]  /*40f10*/  FADD.FTZ R2, R213, R2 ;  /* 0x00000002d5027221 */ /* 0x000fe20000010000 */
[----:B0-----:R-:W-:-:S03]  /*40f20*/  FADD.FTZ R28, R176, R3 ;  /* 0x00000003b01c7221 */ /* 0x001fc60000010000 */
[----:B------:R-:W-:Y:S01]  /*40f30*/  FADD.FTZ R33, R16, R2 ;  /* 0x0000000210217221 */ /* 0x000fe20000010000 */
[----:B-1----:R-:W-:-:S04]  /*40f40*/  FADD.FTZ R35, R175, R28 ;  /* 0x0000001caf237221 */ /* 0x002fc80000010000 */
[----:B------:R-:W-:Y:S04]  /*40f50*/  ST.E desc[UR6][R6.64+0x10], R33 ;  /* 0x0000102106007985 */ /* 0x000fe8000c101906 */
[----:B------:R0:W-:Y:S04]  /*40f60*/  ST.E desc[UR6][R6.64+0x14], R35 ;  /* 0x0000142306007985 */ /* 0x0001e8000c101906 */
[----:B------:R-:W2:Y:S04]  /*40f70*/  LDL.64 R30, [UR4] ;  /* 0x00000004ff1e7983 */ /* 0x000ea80008100a00 */
[----:B------:R-:W3:Y:S04]  /*40f80*/  LDL.64 R28, [UR4+0x98] ;  /* 0x00009804ff1c7983 */ /* 0x000ee80008100a00 */
[----:B------:R-:W4:Y:S01]  /*40f90*/  LDL.64 R2, [UR4+0x80] ;  /* 0x00008004ff027983 */ /* 0x000f220008100a00 */
[----:B------:R-:W-:-:S03]  /*40fa0*/  LEA.HI R32, R4, 0x8, RZ, 0x19 ;  /* 0x0000000804207811 */ /* 0x000fc600078fc8ff */
[----:B0-----:R-:W4:Y:S02]  /*40fb0*/  LDL.64 R6, [UR4+0x88] ;  /* 0x00008804ff067983 */ /* 0x001f240008100a00 */
[----:B------:R0:W-:Y:S06]  /*40fc0*/  BAR.SYNC.DEFER_BLOCKING R32, 0x100 ;  /* 0x000400200000751d */ /* 0x0001ec0000010000 */
[----:B--2---:R-:W2:Y:S04]  /*40fd0*/  LD.E R31, desc[UR6][R30.64] ;  /* 0x000000061e1f7980 */ /* 0x004ea8000c101900 */
[----:B---3--:R-:W2:Y:S04]  /*40fe0*/  LD.E.64 R4, desc[UR6][R28.64] ;  /* 0x000000061c047980 */ /* 0x008ea8000c101b00 */
[----:B----4-:R-:W3:Y:S04]  /*40ff0*/  LD.E R37, desc[UR6][R2.64] ;  /* 0x0000000602257980 */ /* 0x010ee8000c101900 */
        /* <DEDUP_REMOVED lines=73> */
[----:B--2---:R-:W-:-:S03]  /*41490*/  IMAD R4, R31, 0xc00, R4 ;  /* 0x00000c001f047824 */ /* 0x004fc600078e0204 */
[----:B------:R-:W2:Y:S04]  /*414a0*/  LD.E R103, desc[UR6][R2.64+0x170] ;  /* 0x0001700602677980 */ /* 0x000ea8000c101900 */
[----:B---3--:R-:W-:Y:S04]  /*414b0*/  ST.E desc[UR6][R2.64], R37 ;  /* 0x0000002502007985 */ /* 0x008fe8000c101906 */
[----:B----4-:R-:W-:Y:S04]  /*414c0*/  ST.E desc[UR6][R2.64+0x4], R39 ;  /* 0x0000042702007985 */ /* 0x010fe8000c101906 */
        /* <DEDUP_REMOVED lines=15> */
[----:B------:R-:W2:Y:S04]  /*415c0*/  LD.E R31, desc[UR6][R2.64+0x50] ;  /* 0x00005006021f7980 */ /* 0x000ea8000c101900 */
[----:B0-----:R-:W2:Y:S04]  /*415d0*/  LD.E R33, desc[UR6][R2.64+0x58] ;  /* 0x0000580602217980 */ /* 0x001ea8000c101900 */
[----:B-1----:R-:W2:Y:S04]  /*415e0*/  LD.E R35, desc[UR6][R2.64+0x60] ;  /* 0x0000600602237980 */ /* 0x002ea8000c101900 */
[----:B------:R-:W2:Y:S04]  /*415f0*/  LD.E R37, desc[UR6][R2.64+0x68] ;  /* 0x0000680602257980 */ /* 0x000ea8000c101900 */
[----:B------:R-:W2:Y:S04]  /*41600*/  LD.E R39, desc[UR6][R2.64+0x70] ;  /* 0x0000700602277980 */ /* 0x000ea8000c101900 */
        /* <DEDUP_REMOVED lines=49> */
[----:B------:R-:W-:Y:S02]  /*41920*/  R2UR UR11, R5 ;  /* 0x00000000050b72ca */ /* 0x000fe400000e0000 */
[----:B------:R-:W-:Y:S02]  /*41930*/  F2FP.F16.F32.PACK_AB R168, R27, R168 ;  /* 0x000000a81ba8723e */ /* 0x000fe400000000ff */
        /* <DEDUP_REMOVED lines=25> */
[----:B------:R-:W-:Y:S04]  /*41ad0*/  ST.E desc[UR6][R2.64+0x60], R35 ;  /* 0x0000602302007985 */ /* 0x000fe8000c101906 */
[----:B------:R-:W-:Y:S04]  /*41ae0*/  ST.E desc[UR6][R2.64+0x68], R37 ;  /* 0x0000682502007985 */ /* 0x000fe8000c101906 */
[----:B------:R-:W-:Y:S04]  /*41af0*/  ST.E desc[UR6][R2.64+0x70], R39 ;  /* 0x0000702702007985 */ /* 0x000fe8000c101906 */
        /* <DEDUP_REMOVED lines=86> */
[----:B------:R-:W-:Y:S01]  /*42060*/  ST.E desc[UR6][R6.64], RZ ;  /* 0x000000ff06007985 */ /* 0x000fe2000c101906 */
[----:B0-----:R-:W-:-:S06]  /*42070*/  WARPGROUP.ARRIVE ;  /* 0x00000000000079c5 */ /* 0x001fcc0000000000 */
[----:B------:R-:W-:Y:S03]  /*42080*/  HGMMA.64x256x16.F32 R24, R168, gdesc[UR8].tnspB, RZ, !UPT, gsb0 ;  /* 0x43e00008a8187df0 */ /* 0x000fe6000c0008ff */
[----:B------:R-:W-:Y:S02]  /*42090*/  WARPGROUP.DEPBAR.LE gsb0, 0x0 ;  /* 0x00008000000079c5 */ /* 0x000fe40000010000 */
[----:B------:R0:W-:Y:S01]  /*420a0*/  ST.E desc[UR6][R2.64], R24 ;  /* 0x0000001802007985 */ /* 0x0001e2000c101906 */
[----:B------:R-:W-:Y:S01]  /*420b0*/  F2FP.F16.F32.PACK_AB R168, R224, R223 ;  /* 0x000000dfe0a8723e */ /* 0x000fe200000000ff */
[----:B------:R-:W-:Y:S02]  /*420c0*/  IMAD.MOV.U32 R224, RZ, RZ, 0x1 ;  /* 0x00000001ffe07424 */ /* 0x000fe400078e00ff */
[----:B------:R1:W-:Y:S04]  /*420d0*/  ST.E desc[UR6][R2.64+0x4], R25 ;  /* 0x0000041902007985 */ /* 0x0003e8000c101906 */
[----:B------:R2:W-:Y:S01]  /*420e0*/  ST.E desc[UR6][R2.64+0x8], R26 ;  /* 0x0000081a02007985 */ /* 0x0005e2000c101906 */
[----:B0-----:R-:W-:-:S02]  /*420f0*/  VIADD R24, R4, 0x80 ;  /* 0x0000008004187836 */ /* 0x001fc40000000000 */
[----:B-1----:R-:W-:Y:S01]  /*42100*/  IMAD.MOV.U32 R25, RZ, RZ, R5 ;  /* 0x000000ffff197224 */ /* 0x002fe200078e0005 */
[----:B------:R0:W-:Y:S02]  /*42110*/  ST.E desc[UR6][R2.64+0xc], R27 ;  /* 0x00000c1b02007985 */ /* 0x0001e4000c101906 */
[----:B------:R-:W-:Y:S02]  /*42120*/  R2UR UR10, R24 ;  /* 0x00000000180a72ca */ /* 0x000fe400000e0000 */
[----:B------:R1:W-:Y:S01]  /*42130*/  ST.E desc[UR6][R2.64+0x10], R28 ;  /* 0x0000101c02007985 */ /* 0x0003e2000c101906 */
[----:B------:R-:W-:-:S03]  /*42140*/  R2UR UR11, R25 ;  /* 0x00000000190b72ca */ /* 0x000fc600000e0000 */
        /* <DEDUP_REMOVED lines=124> */
[----:B------:R-:W4:Y:S04]  /*42910*/  LD.E R24, desc[UR6][R2.64] ;  /* 0x0000000602187980 */ /* 0x000f28000c101900 */
[----:B------:R-:W4:Y:S04]  /*42920*/  LD.E R25, desc[UR6][R2.64+0x4] ;  /* 0x0000040602197980 */ /* 0x000f28000c101900 */
[----:B--2---:R-:W2:Y:S04]  /*42930*/  LD.E R26, desc[UR6][R2.64+0x8] ;  /* 0x00000806021a7980 */ /* 0x004ea8000c101900 */
[----:B0-----:R-:W2:Y:S04]  /*42940*/  LD.E R27, desc[UR6][R2.64+0xc] ;  /* 0x00000c06021b7980 */ /* 0x001ea8000c101900 */
[----:B-1----:R-:W2:Y:S04]  /*42950*/  LD.E R28, desc[UR6][R2.64+0x10] ;  /* 0x00001006021c7980 */ /* 0x002ea8000c101900 */
[----:B---3--:R-:W2:Y:S04]  /*42960*/  LD.E R29, desc[UR6][R2.64+0x14] ;  /* 0x00001406021d7980 */ /* 0x008ea8000c101900 */
        /* <DEDUP_REMOVED lines=122> */
[----:B------:R-:W-:-:S02]  /*43110*/  IMAD.MOV.U32 R170, RZ, RZ, R213 ;  /* 0x000000ffffaa7224 */ /* 0x000fc400078e00d5 */
[----:B------:R-:W-:Y:S02]  /*43120*/  IMAD.MOV.U32 R171, RZ, RZ, R16 ;  /* 0x000000ffffab7224 */ /* 0x000fe400078e0010 */
[----:B------:R-:W-:Y:S01]  /*43130*/  IMAD.MOV.U32 R223, RZ, RZ, R170 ;  /* 0x000000ffffdf7224 */ /* 0x000fe200078e00aa */
[----:B------:R-:W-:Y:S01]  /*43140*/  F2FP.F16.F32.PACK_AB R170, R222, R221 ;  /* 0x000000dddeaa723e */ /* 0x000fe200000000ff */
[----:B------:R-:W-:Y:S01]  /*43150*/  IMAD.MOV.U32 R222, RZ, RZ, R171 ;  /* 0x000000ffffde7224 */ /* 0x000fe200078e00ab */
[----:B------:R-:W-:Y:S01]  /*43160*/  F2FP.F16.F32.PACK_AB R169, R220, R219 ;  /* 0x000000dbdca9723e */ /* 0x000fe200000000ff */
[----:B------:R0:W5:Y:S01]  /*43170*/  LDL.LU R16, [R1+0x4a0] ;  /* 0x0004a00001107983 */ /* 0x0001620000300800 */
[----:B------:R-:W-:-:S04]  /*43180*/  F2FP.F16.F32.PACK_AB R171, R205, R204 ;  /* 0x000000cccdab723e */ /* 0x000fc800000000ff */
[----:B--2---:R-:W-:-:S06]  /*43190*/  WARPGROUP.ARRIVE ;  /* 0x00000000000079c5 */ /* 0x004fcc0000000000 */
[----:B------:R-:W-:Y:S03]  /*431a0*/  HGMMA.64x256x16.F32 R24, R168, gdesc[UR8].tnspB, R24, gsb0 ;  /* 0x43e00008a8187df0 */ /* 0x000fe60008000818 */
[----:B------:R-:W-:Y:S02]  /*431b0*/  WARPGROUP.DEPBAR.LE gsb0, 0x0 ;  /* 0x00008000000079c5 */ /* 0x000fe40000010000 */
[----:B------:R1:W-:Y:S04]  /*431c0*/  ST.E desc[UR6][R2.64], R24 ;  /* 0x0000001802007985 */ /* 0x0003e8000c101906 */
[----:B------:R2:W-:Y:S04]  /*431d0*/  ST.E desc[UR6][R2.64+0x4], R25 ;  /* 0x0000041902007985 */ /* 0x0005e8000c101906 */
[----:B------:R3:W-:Y:S01]  /*431e0*/  ST.E desc[UR6][R2.64+0x8], R26 ;  /* 0x0000081a02007985 */ /* 0x0007e2000c101906 */
[----:B-1----:R-:W-:Y:S01]  /*431f0*/  VIADD R24, R4, 0x100 ;  /* 0x0000010004187836 */ /* 0x002fe20000000000 */
[----:B--2---:R-:W-:-:S02]  /*43200*/  MOV R25, R5 ;  /* 0x0000000500197202 */ /* 0x004fc40000000f00 */
[----:B------:R1:W-:Y:S02]  /*43210*/  ST.E desc[UR6][R2.64+0xc], R27 ;  /* 0x00000c1b02007985 */ /* 0x0003e4000c101906 */
[----:B------:R-:W-:Y:S02]  /*43220*/  R2UR UR10, R24 ;  /* 0x00000000180a72ca */ /* 0x000fe400000e0000 */
        /* <DEDUP_REMOVED lines=128> */
[----:B---3--:R-:W3:Y:S04]  /*43a30*/  LD.E R26, desc[UR6][R2.64+0x8] ;  /* 0x00000806021a7980 */ /* 0x008ee8000c101900 */
[----:B-1----:R-:W3:Y:S04]  /*43a40*/  LD.E R27, desc[UR6][R2.64+0xc] ;  /* 0x00000c06021b7980 */ /* 0x002ee8000c101900 */
[----:B--2---:R-:W3:Y:S04]  /*43a50*/  LD.E R28, desc[UR6][R2.64+0x10] ;  /* 0x00001006021c7980 */ /* 0x004ee8000c101900 */
[----:B----4-:R-:W3:Y:S04]  /*43a60*/  LD.E R29, desc[UR6][R2.64+0x14] ;  /* 0x00001406021d7980 */ /* 0x010ee8000c101900 */
        /* <DEDUP_REMOVED lines=122> */
[----:B------:R-:W-:-:S02]  /*44210*/  F2FP.F16.F32.PACK_AB R168, R8, R9 ;  /* 0x0000000908a8723e */ /* 0x000fc400000000ff */
[----:B------:R-:W-:Y:S02]  /*44220*/  F2FP.F16.F32.PACK_AB R170, R11, R12 ;  /* 0x0000000c0baa723e */ /* 0x000fe400000000ff */
[----:B------:R-:W-:Y:S02]  /*44230*/  F2FP.F16.F32.PACK_AB R169, R13, R0 ;  /* 0x000000000da9723e */ /* 0x000fe400000000ff */
[----:B------:R-:W-:-:S04]  /*44240*/  F2FP.F16.F32.PACK_AB R171, R14, R15 ;  /* 0x0000000f0eab723e */ /* 0x000fc800000000ff */
[----:B---3--:R-:W-:-:S06]  /*44250*/  WARPGROUP.ARRIVE ;  /* 0x00000000000079c5 */ /* 0x008fcc0000000000 */
[----:B------:R-:W-:Y:S03]  /*44260*/  HGMMA.64x256x16.F32 R24, R168, gdesc[UR8].tnspB, R24, gsb0 ;  /* 0x43e00008a8187df0 */ /* 0x000fe60008000818 */
[----:B------:R-:W-:Y:S02]  /*44270*/  WARPGROUP.DEPBAR.LE gsb0, 0x0 ;  /* 0x00008000000079c5 */ /* 0x000fe40000010000 */
        /* <DEDUP_REMOVED lines=129> */
[----:B0-----:R-:W4:Y:S04]  /*44a90*/  LD.E R24, desc[UR6][R2.64] ;  /* 0x0000000602187980 */ /* 0x001f28000c101900 */
[----:B-1----:R-:W4:Y:S04]  /*44aa0*/  LD.E R25, desc[UR6][R2.64+0x4] ;  /* 0x0000040602197980 */ /* 0x002f28000c101900 */
[----:B--2---:R-:W2:Y:S04]  /*44ab0*/  LD.E R26, desc[UR6][R2.64+0x8] ;  /* 0x00000806021a7980 */ /* 0x004ea8000c101900 */
        /* <DEDUP_REMOVED lines=132> */
[----:B------:R-:W-:-:S04]  /*45300*/  F2FP.F16.F32.PACK_AB R171, R198, R10 ;  /* 0x0000000ac6ab723e */ /* 0x000fc800000000ff */
[----:B--2---:R-:W-:-:S06]  /*45310*/  WARPGROUP.ARRIVE ;  /* 0x00000000000079c5 */ /* 0x004fcc0000000000 */
        /* <DEDUP_REMOVED lines=666> */
[----:B0-----:R-:W2:Y:S04]  /*47cc0*/  LD.E R86, desc[UR6][R2.64+0x1fc] ;  /* 0x0001fc0602567980 */ /* 0x001ea8000c101900 */
        /* <DEDUP_REMOVED lines=255> */
[----:B0-----:R-:W2:Y:S04]  /*48cc0*/  LDL.64 R6, [UR4+0x40] ;  /* 0x00004004ff067983 */ /* 0x001ea80008100a00 */
[----:B------:R-:W3:Y:S01]  /*48cd0*/  LDL.64 R4, [UR4] ;  /* 0x00000004ff047983 */ /* 0x000ee20008100a00 */
[----:B------:R-:W0:Y:S03]  /*48ce0*/  S2R R213, SR_TID.X ;  /* 0x0000000000d57919 */ /* 0x000e260000002100 */
[----:B--2---:R-:W2:Y:S04]  /*48cf0*/  LD.E R0, desc[UR6][R6.64] ;  /* 0x0000000606007980 */ /* 0x004ea8000c101900 */
[----:B---3--:R1:W5:Y:S01]  /*48d00*/  LD.E R4, desc[UR6][R4.64] ;  /* 0x0000000604047980 */ /* 0x008362000c101900 */
[----:B0-----:R-:W-:Y:S01]  /*48d10*/  SHF.R.U32.HI R213, RZ, 0x7, R213 ;  /* 0x00000007ffd57819 */ /* 0x001fe200000116d5 */
[----:B------:R-:W-:Y:S04]  /*48d20*/  BSSY B0, `(.L_x_4418) ;  /* 0x0000006000007945 */ /* 0x000fe80003800000 */
[----:B------:R-:W-:Y:S01]  /*48d30*/  VIADD R213, R213, 0x8 ;  /* 0x00000008d5d57836 */ /* 0x000fe20000000000 */
[----:B--2---:R-:W-:-:S04]  /*48d40*/  LOP3.LUT R0, R0, 0x1, RZ, 0xfc, !PT ;  /* 0x0000000100007812 */ /* 0x004fc800078efcff */
[----:B------:R-:W-:-:S13]  /*48d50*/  ISETP.NE.AND P0, PT, R0, 0x3, PT ;  /* 0x000000030000780c */ /* 0x000fda0003f05270 */
[----:B-1----:R-:W-:Y:S05]  /*48d60*/  @!P0 BRA `(.L_x_4419) ;  /* 0x0000000000048947 */ /* 0x002fea0003800000 */
[----:B------:R-:W-:Y:S01]  /*48d70*/  BPT.TRAP 0x1 ;  /* 0x000000040000795c */ /* 0x000fe20000300000 */
.L_x_4419:
[----:B------:R-:W-:Y:S05]  /*48d80*/  BSYNC B0 ;  /* 0x0000000000007941 */ /* 0x000fea0003800000 */
.L_x_4418:
[----:B------:R-:W2:Y:S04]  /*48d90*/  LD.E.64 R2, desc[UR6][R6.64+0x20] ;  /* 0x0000200606027980 */ /* 0x000ea8000c101b00 */
[----:B------:R-:W3:Y:S01]  /*48da0*/  LD.E R0, desc[UR6][R6.64+0xc] ;  /* 0x00000c0606007980 */ /* 0x000ee2000c101900 */
[----:B------:R-:W-:Y:S02]  /*48db0*/  MOV R5, 0xa4f0 ;  /* 0x0000a4f000057802 */ /* 0x000fe40000000f00 */
[----:B--2---:R-:W-:-:S03]  /*48dc0*/  MOV R3, R2 ;  /* 0x0000000200037202 */ /* 0x004fc60000000f00 */
[----:B------:R-:W-:Y:S02]  /*48dd0*/  IMAD.MOV.U32 R2, RZ, RZ, R5 ;  /* 0x000000ffff027224 */ /* 0x000fe400078e0005 */
[----:B-----5:R-:W-:-:S05]  /*48de0*/  IMAD R3, R4, 0x8, R3 ;  /* 0x0000000804037824 */ /* 0x020fca00078e0203 */
[----:B---3--:R-:W-:Y:S01]  /*48df0*/  PRMT R0, R0, 0x654, R3 ;  /* 0x0000065400007816 */ /* 0x008fe20000000003 */
[----:B------:R-:W-:-:S03]  /*48e00*/  IMAD.MOV.U32 R3, RZ, RZ, 0x0 ;  /* 0x00000000ff037424 */ /* 0x000fc600078e00ff */
[----:B------:R0:W-:Y:S02]  /*48e10*/  SYNCS.ARRIVE.TRANS64.RED.A1T0 RZ, [R0+URZ], RZ ;  /* 0x000000ff00ff79a7 */ /* 0x0001e4000810043f */
[----:B0-----:R-:W-:Y:S05]  /*48e20*/  RET.REL.NODEC R2 `(_ZN7cutlass13device_kernelIN5flash11enable_sm90INS1_16FlashAttnFwdSm90INS1_25CollectiveMainloopFwdSm90ILi2EN4cute5tupleIJNS5_1CILi1EEES8_S8_EEENS6_IJNS7_ILi128EEENS7_ILi96EEENS7_ILi64EEEEEELi256ENS_6half_tEfNS_4arch4Sm90ELb0ELb1ELb1ELb1ELb1ELb1ELb1ELb1ELb0ELb1ELb0ELb0EEENS1_21CollectiveEpilogueFwdINS6_IJSA_NS7_ILi256EEESB_EEES9_SE_SG_Li256ELb1ELb1ELb0ELb0EEENS1_36VarlenDynamicPersistentTileSchedulerILi128ELi96ELi256ELi128ELb0ELb1ELb1ELb1ELb0ELb1EEEEEEEEEvNT_6ParamsE) ;  /* 0xfffffb7002747950 */ /* 0x001fea0003c3ffff */
.L_x_4392:
[----:B0-----:R0:W1:Y:S02]  /*48e30*/  SYNCS.PHASECHK.TRANS64.TRYWAIT P0, [R8+URZ], R9 ;  /* 0x00000009080075a7 */ /* 0x001064000800017f */
[----:B-1----:R-:W-:Y:S05]  /*48e40*/  @!P0 NANOSLEEP.SYNCS 0x989680 ;  /* 0x009896800000895d */ /* 0x002fea0003900000 */
[----:B------:R-:W1:Y:S02]  /*48e50*/  @!P0 SYNCS.PHASECHK.TRANS64 P0, [R8+URZ], R9 ;  /* 0x00000009080085a7 */ /* 0x000e64000800007f */
[----:B-1----:R-:W-:Y:S05]  /*48e60*/  @!P0 BRA `(.L_x_4392) ;  /* 0xfffffffc00f08947 */ /* 0x002fea000383ffff */
[----:B------:R-:W-:Y:S05]  /*48e70*/  BRA `(.L_x_4391) ;  /* 0xffffff4400407947 */ /* 0x000fea000383ffff */
.L_x_4394:
[----:B0-----:R0:W1:Y:S02]  /*48e80*/  SYNCS.PHASECHK.TRANS64.TRYWAIT P0, [R4+URZ+0x32410], R9 ;  /* 0x03241009040075a7 */ /* 0x001064000800017f */
[----:B-1----:R-:W-:Y:S05]  /*48e90*/  @!P0 NANOSLEEP.SYNCS 0x989680 ;  /* 0x009896800000895d */ /* 0x002fea0003900000 */
[----:B------:R-:W1:Y:S02]  /*48ea0*/  @!P0 SYNCS.PHASECHK.TRANS64 P0, [R4+URZ+0x32410], R9 ;  /* 0x03241009040085a7 */ /* 0x000e64000800007f */
[----:B-1----:R-:W-:Y:S05]  /*48eb0*/  @!P0 BRA `(.L_x_4394) ;  /* 0xfffffffc00f08947 */ /* 0x002fea000383ffff */
[----:B------:R-:W-:Y:S05]  /*48ec0*/  BRA `(.L_x_4420) ;  /* 0xffffff4800347947 */ /* 0x000fea000383ffff */
.L_x_4401:
[----:B0-----:R0:W1:Y:S02]  /*48ed0*/  SYNCS.PHASECHK.TRANS64.TRYWAIT P0, [R8+URZ], R9 ;  /* 0x00000009080075a7 */ /* 0x001064000800017f */
[----:B-1----:R-:W-:Y:S05]  /*48ee0*/  @!P0 NANOSLEEP.SYNCS 0x989680 ;  /* 0x009896800000895d */ /* 0x002fea0003900000 */
[----:B------:R-:W1:Y:S02]  /*48ef0*/  @!P0 SYNCS.PHASECHK.TRANS64 P0, [R8+URZ], R9 ;  /* 0x00000009080085a7 */ /* 0x000e64000800007f */
[----:B-1----:R-:W-:Y:S05]  /*48f00*/  @!P0 BRA `(.L_x_4401) ;  /* 0xfffffffc00f08947 */ /* 0x002fea000383ffff */
[----:B------:R-:W-:Y:S05]  /*48f10*/  BRA `(.L_x_4400) ;  /* 0xffffff4800a87947 */ /* 0x000fea000383ffff */
.L_x_4421:
        /* <DEDUP_REMOVED lines=14> */
.L_x_6461:


//--------------------- .text._ZN7cutlass13device_kernelIN5flash11enable_sm90INS1_16FlashAttnFwdSm90INS1_25CollectiveMainloopFwdSm90ILi2EN4cute5tupleIJNS5_1CILi1EEES8_S8_EEENS6_IJNS7_ILi128EEENS7_ILi96EEENS7_ILi64EEEEEELi256ENS_6half_tEfNS_4arch4Sm90ELb1ELb0ELb1ELb0ELb1ELb0ELb0ELb1ELb0ELb1ELb0ELb0EEENS1_21CollectiveEpilogueFwdINS6_IJSA_NS7_ILi256EEESB_EEES9_SE_SG_Li256ELb0ELb1ELb0ELb0EEENS1_30DynamicPersistentTileSchedulerILi256ELi128ELb0ELb1ELb1EEEEEEEEEvNT_6ParamsE --------------------------
	.section	.text._ZN7cutlass13device_kernelIN5flash11enable_sm90INS1_16FlashAttnFwdSm90INS1_25CollectiveMainloopFwdSm90ILi2EN4cute5tupleIJNS5_1CILi1EEES8_S8_EEENS6_IJNS7_ILi128EEENS7_ILi96EEENS7_ILi64EEEEEELi256ENS_6half_tEfNS_4arch4Sm90ELb1ELb0ELb1ELb0ELb1ELb0ELb0ELb1ELb0ELb1ELb0ELb0EEENS1_21CollectiveEpilogueFwdINS6_IJSA_NS7_ILi256EEESB_EEES9_SE_SG_Li256ELb0ELb1ELb0ELb0EEENS1_30DynamicPersistentTileSchedulerILi256ELi128ELb0ELb1ELb1EEEEEEEEEvNT_6ParamsE,"ax",@progbits
	.align	128
.text._ZN7cutlass13device_kernelIN5flash11enable_sm90INS1_16FlashAttnFwdSm90INS1_25CollectiveMainloopFwdSm90ILi2EN4cute5tupleIJNS5_1CILi1EEES8_S8_EEENS6_IJNS7_ILi128EEENS7_ILi96EEENS7_ILi64EEEEEELi256ENS_6half_tEfNS_4arch4Sm90ELb1ELb0ELb1ELb0ELb1ELb0ELb0ELb1ELb0ELb1ELb0ELb0EEENS1_21CollectiveEpilogueFwdINS6_IJSA_NS7_ILi256EEESB_EEES9_SE_SG_Li256ELb0ELb1ELb0ELb0EEENS1_30DynamicPersistentTileSchedulerILi256ELi128ELb0ELb1ELb1EEEEEEEEEvNT_6ParamsE:
        .type           _ZN7cutlass13device_kernelIN5flash11enable_sm90INS1_16FlashAttnFwdSm90INS1_25CollectiveMainloopFwdSm90ILi2EN4cute5tupleIJNS5_1CILi1EEES8_S8_EEENS6_IJNS7_ILi128EEENS7_ILi96EEENS7_ILi64EEEEEELi256ENS_6half_tEfNS_4arch4Sm90ELb1ELb0ELb1ELb0ELb1ELb0ELb0ELb1ELb0ELb1ELb0ELb0EEENS1_21CollectiveEpilogueFwdINS6_IJSA_NS7_ILi256EEESB_EEES9_SE_SG_Li256ELb0ELb1ELb0ELb0EEENS1_30DynamicPersistentTileSchedulerILi256ELi128ELb0ELb1ELb1EEEEEEEEEvNT_6ParamsE,@function
        .size           _ZN7cutlass13device_kernelIN5flash11enable_sm90INS1_16FlashAttnFwdSm90INS1_25CollectiveMainloopFwdSm90ILi2EN4cute5tupleIJNS5_1CILi1EEES8_S8_EEENS6_IJNS7_ILi128EEENS7_ILi96EEENS7_ILi64EEEEEELi256ENS_6half_tEfNS_4arch4Sm90ELb1ELb0ELb1ELb0ELb1ELb0ELb0ELb1ELb0ELb1ELb0ELb0EEENS1_21CollectiveEpilogueFwdINS6_IJSA_NS7_ILi256EEESB_EEES9_SE_SG_Li256ELb0ELb1ELb0ELb0EEENS1_30DynamicPersistentTileSchedulerILi256ELi128ELb0ELb1ELb1EEEEEEEEEvNT_6ParamsE,(.L_x_6463 - _ZN7cutlass13device_kernelIN5flash11enable_sm90INS1_16FlashAttnFwdSm90INS1_25CollectiveMainloopFwdSm90ILi2EN4cute5tupleIJNS5_1CILi1EEES8_S8_EEENS6_IJNS7_ILi128EEENS7_ILi96EEENS7_ILi64EEEEEELi256ENS_6half_tEfNS_4arch4Sm90ELb1ELb0ELb1ELb0ELb1ELb0ELb0ELb1ELb0ELb1ELb0ELb0EEENS1_21CollectiveEpilogueFwdINS6_IJSA_NS7_ILi256EEESB_EEES9_SE_SG_Li256ELb0ELb1ELb0ELb0EEENS1_30DynamicPersistentTileSchedulerILi256ELi128ELb0ELb1ELb1EEEEEEEEEvNT_6ParamsE)
        .other          _ZN7cutlass13device_kernelIN5flash11enable_sm90INS1_16FlashAttnFwdSm90INS1_25CollectiveMainloopFwdSm90ILi2EN4cute5tupleIJNS5_1CILi1EEES8_S8_EEENS6_IJNS7_ILi128EEENS7_ILi96EEENS7_ILi64EEEEEELi256ENS_6half_tEfNS_4arch4Sm90ELb1ELb0ELb1ELb0ELb1ELb0ELb0ELb1ELb0ELb1ELb0ELb0EEENS1_21CollectiveEpilogueFwdINS6_IJSA_NS7_ILi256EEESB_EEES9_SE_SG_Li256ELb0ELb1ELb0ELb0EEENS1_30DynamicPersistentTileSchedulerILi256ELi128ELb0ELb1ELb1EEEEEEEEEvNT_6ParamsE,@"STO_CUDA_ENTRY STV_DEFAULT"
_ZN7cutlass13device_kernelIN5flash11enable_sm90INS1_16FlashAttnFwdSm90INS1_25CollectiveMainloopFwdSm90ILi2EN4cute5tupleIJNS5_1CILi1EEES8_S8_EEENS6_IJNS7_ILi128EEENS7_ILi96EEENS7_ILi64EEEEEELi256ENS_6half_tEfNS_4arch4Sm90ELb1ELb0ELb1ELb0ELb1ELb0ELb0ELb1ELb0ELb1ELb0ELb0EEENS1_21CollectiveEpilogueFwdINS6_IJSA_NS7_ILi256EEESB_EEES9_SE_SG_Li256ELb0ELb1ELb0ELb0EEENS1_30DynamicPersistentTileSchedulerILi256ELi128ELb0ELb1ELb1EEEEEEEEEvNT_6ParamsE:
        /* <DEDUP_REMOVED lines=45> */
.L_x_4422:
        /* <DEDUP_REMOVED lines=22> */
.L_x_4423:
        /* <DEDUP_REMOVED lines=18> */
.L_x_4424:
        /* <DEDUP_REMOVED lines=22> */
.L_x_4425:
        /* <DEDUP_REMOVED lines=23> */
.L_x_4426:
        /* <DEDUP_REMOVED lines=8> */
.L_x_4428:
[----:B------:R-:W-:-:S08]  /*08a0*/  NOP ;  /* 0x0000000000007918 */ /* 0x000fd00000000000 */
[----:B------:R-:W0:Y:S02]  /*08b0*/  USETMAXREG.TRY_ALLOC.CTAPOOL UP0, 0xe8 ;  /* 0x000000e8000079c8 */ /* 0x000e240008000600 */
[----:B0-----:R-:W-:-:S13]  /*08c0*/  PLOP3.LUT P0, PT, PT, PT, UP0, 0x80, 0x0 ;  /* 0x000000000000781c */ /* 0x001fda0003f0f008 */
[----:B------:R-:W-:Y:S05]  /*08d0*/  @!P0 BRA `(.L_x_4428) ;  /* 0xfffffffc00f08947 */ /* 0x000fea000383ffff */
[----:B------:R-:W0:Y:S01]  /*08e0*/  S2R R0, SR_TID.X ;  /* 0x0000000000007919 */ /* 0x000e220000002100 */
[----:B------:R-:W1:Y:S08]  /*08f0*/  S2UR UR4, SR_CTAID.X ;  /* 0x00000000000479c3 */ /* 0x000e700000002500 */
[----:B------:R-:W-:Y:S08]  /*0900*/  BAR.ARV 0x4, 0x180 ;  /* 0x0106000000007b1d */ /* 0x000ff00000002000 */
[----:B------:R-:W-:Y:S06]  /*0910*/  BAR.ARV 0x8, 0x180 ;  /* 0x0206000000007b1d */ /* 0x000fec0000002000 */
[----:B0-----:R-:W-:-:S04]  /*0920*/  SHF.R.U32.HI R0, RZ, 0x7, R0 ;  /* 0x00000007ff007819 */ /* 0x001fc80000011600 */
[----:B------:R-:W-:Y:S02]  /*0930*/  ISETP.NE.AND P0, PT, R0, 0x1, PT ;  /* 0x000000010000780c */ /* 0x000fe40003f05270 */
[----:B------:R-:W1:Y:S11]  /*0940*/  LDC R0, c[0x0][0xc38] ;  /* 0x00030e00ff007b82 */ /* 0x000e760000000800 */
[----:B------:R-:W-:Y:S06]  /*0950*/  @!P0 BAR.ARV 0x9, 0x100 ;  /* 0x0244000000008b1d */ /* 0x000fec0000002000 */
[----:B-1----:R-:W-:-:S13]  /*0960*/  ISETP.LE.AND P0, PT, R0, UR4, PT ;  /* 0x0000000400007c0c */ /* 0x002fda000bf03270 */
[----:B------:R-:W-:Y:S05]  /*0970*/  @P0 EXIT ;  /* 0x000000000000094d */ /* 0x000fea0003800000 */
[----:B------:R-:W0:Y:S01]  /*0980*/  S2R R2, SR_TID.X ;  /* 0x0000000000027919 */ /* 0x000e220000002100 */
[----:B------:R-:W-:Y:S01]  /*0990*/  ULOP3.LUT UR44, UR45, 0x1, URZ, 0xfc, !UPT ;  /* 0x000000012d2c7892 */ /* 0x000fe2000f8efc3f */
[----:B------:R-:W-:Y:S01]  /*09a0*/  UMOV UR38, URZ ;  /* 0x0000003f00267c82 */ /* 0x000fe20008000000 */
[----:B------:R-:W-:Y:S01]  /*09b0*/  UMOV UR37, URZ ;  /* 0x0000003f00257c82 */ /* 0x000fe20008000000 */
[----:B------:R-:W-:Y:S01]  /*09c0*/  UMOV UR36, URZ ;  /* 0x0000003f00247c82 */ /* 0x000fe20008000000 */
[----:B0-----:R-:W-:-:S05]  /*09d0*/  VIADD R214, R2, 0xffffff80 ;  /* 0xffffff8002d67836 */ /* 0x001fca0000000000 */
[----:B------:R-:W-:-:S04]  /*09e0*/  SHF.R.S32.HI R3, RZ, 0x1f, R214 ;  /* 0x0000001fff037819 */ /* 0x000fc800000114d6 */
[CC--:B------:R-:W-:Y:S02]  /*09f0*/  LEA.HI R0, R3.reuse, R214.reuse, RZ, 0x7 ;  /* 0x000000d603007211 */ /* 0x0c0fe400078f38ff */
[CC--:B------:R-:W-:Y:S02]  /*0a00*/  LEA.HI R2, R3.reuse, R214.reuse, RZ, 0x4 ;  /* 0x000000d603027211 */ /* 0x0c0fe400078f20ff */
[----:B------:R-:W-:Y:S02]  /*0a10*/  LOP3.LUT R5, R0, 0xffffff80, RZ, 0xc0, !PT ;  /* 0xffffff8000057812 */ /* 0x000fe400078ec0ff */
[----:B------:R-:W-:Y:S02]  /*0a20*/  SHF.R.S32.HI R7, RZ, 0x4, R2 ;  /* 0x00000004ff077819 */ /* 0x000fe40000011402 */
[----:B------:R-:W-:Y:S01]  /*0a30*/  LEA.HI R4, R3, R214, RZ, 0x5 ;  /* 0x000000d603047211 */ /* 0x000fe200078f28ff */
[----:B------:R-:W-:Y:S01]  /*0a40*/  IMAD.IADD R206, R214, 0x1, -R5 ;  /* 0x00000001d6ce7824 */ /* 0x000fe200078e0a05 */
[----:B------:R-:W-:-:S02]  /*0a50*/  LOP3.LUT R5, R2, 0x3fffff0, RZ, 0xc0, !PT ;  /* 0x03fffff002057812 */ /* 0x000fc400078ec0ff */
[----:B------:R-:W-:Y:S01]  /*0a60*/  LEA.HI R2, R2, R7, RZ, 0x1 ;  /* 0x0000000702027211 */ /* 0x000fe200078f08ff */
[----:B------:R-:W-:Y:S01]  /*0a70*/  IMAD.SHL.U32 R4, R4, 0x20, RZ ;  /* 0x0000002004047824 */ /* 0x000fe200078e00ff */
[----:B------:R-:W-:Y:S02]  /*0a80*/  SHF.R.S32.HI R9, RZ, 0x1f, R206 ;  /* 0x0000001fff097819 */ /* 0x000fe400000114ce */
[----:B------:R-:W-:Y:S02]  /*0a90*/  LOP3.LUT R2, R2, 0x1ffffffe, RZ, 0xc0, !PT ;  /* 0x1ffffffe02027812 */ /* 0x000fe400078ec0ff */
[----:B------:R-:W-:Y:S02]  /*0aa0*/  LEA.HI R6, R9, R206, RZ, 0x2 ;  /* 0x000000ce09067211 */ /* 0x000fe400078f10ff */
[----:B------:R-:W-:Y:S01]  /*0ab0*/  LEA.HI R10, R3, R214, RZ, 0x2 ;  /* 0x000000d6030a7211 */ /* 0x000fe200078f10ff */
[----:B------:R-:W-:Y:S01]  /*0ac0*/  IMAD.IADD R2, R7, 0x1, -R2 ;  /* 0x0000000107027824 */ /* 0x000fe200078e0a02 */
[----:B------:R-:W-:-:S02]  /*0ad0*/  SHF.R.S32.HI R8, RZ, 0x2, R6 ;  /* 0x00000002ff087819 */ /* 0x000fc40000011406 */
[----:B------:R-:W-:Y:S02]  /*0ae0*/  SHF.R.S32.HI R11, RZ, 0x1f, R6 ;  /* 0x0000001fff0b7819 */ /* 0x000fe40000011406 */
[----:B------:R-:W-:Y:S02]  /*0af0*/  LOP3.LUT R7, R10, 0xfffffffc, RZ, 0xc0, !PT ;  /* 0xfffffffc0a077812 */ /* 0x000fe400078ec0ff */
[----:B------:R-:W-:Y:S02]  /*0b00*/  LEA.HI R11, R11, R8, RZ, 0x3 ;  /* 0x000000080b0b7211 */ /* 0x000fe400078f18ff */
[----:B------:R-:W-:Y:S01]  /*0b10*/  SHF.R.S32.HI R207, RZ, 0x7, R0 ;  /* 0x00000007ffcf7819 */ /* 0x000fe20000011400 */
[----:B------:R-:W-:Y:S01]  /*0b20*/  IMAD.IADD R7, R214, 0x1, -R7 ;  /* 0x00000001d6077824 */ /* 0x000fe200078e0a07 */
[----:B------:R-:W-:Y:S02]  /*0b30*/  LEA.HI R3, R3, R214, RZ, 0x3 ;  /* 0x000000d603037211 */ /* 0x000fe400078f18ff */
[----:B------:R-:W-:-:S02]  /*0b40*/  LOP3.LUT R4, R4, 0xfffffc00, RZ, 0xc0, !PT ;  /* 0xfffffc0004047812 */ /* 0x000fc400078ec0ff */
[----:B------:R-:W-:Y:S02]  /*0b50*/  IADD3 R5, R214, -R5, RZ ;  /* 0x80000005d6057210 */ /* 0x000fe40007ffe0ff */
[----:B------:R-:W-:Y:S02]  /*0b60*/  LOP3.LUT R11, R11, 0xfffffff8, RZ, 0xc0, !PT ;  /* 0xfffffff80b0b7812 */ /* 0x000fe400078ec0ff */
[----:B------:R-:W-:Y:S01]  /*0b70*/  LEA.HI R0, R0, R207, RZ, 0x1 ;  /* 0x000000cf00007211 */ /* 0x000fe200078f08ff */
[----:B------:R-:W-:Y:S01]  /*0b80*/  IMAD R5, R5, 0x40, R4 ;  /* 0x0000004005057824 */ /* 0x000fe200078e0204 */
[----:B------:R-:W-:Y:S01]  /*0b90*/  LOP3.LUT R23, R3, 0xfffffff8, RZ, 0xc0, !PT ;  /* 0xfffffff803177812 */ /* 0x000fe200078ec0ff */
[----:B------:R-:W-:Y:S01]  /*0ba0*/  IMAD.IADD R8, R8, 0x1, -R11 ;  /* 0x0000000108087824 */ /* 0x000fe200078e0a0b */
[----:B------:R-:W-:Y:S01]  /*0bb0*/  LEA.HI R9, R9, R206, RZ, 0x5 ;  /* 0x000000ce09097211 */ /* 0x000fe200078f28ff */
[----:B------:R-:W-:Y:S01]  /*0bc0*/  IMAD R209, R2, 0x8, R5 ;  /* 0x0000000802d17824 */ /* 0x000fe200078e0205 */
[----:B------:R-:W-:Y:S01]  /*0bd0*/  LOP3.LUT R0, R0, 0x3fffffe, RZ, 0xc0, !PT ;  /* 0x03fffffe00007812 */ /* 0x000fe200078ec0ff */
[----:B------:R-:W-:Y:S01]  /*0be0*/  IMAD.IADD R23, R214, 0x1, -R23 ;  /* 0x00000001d6177824 */ /* 0x000fe200078e0a17 */
[----:B------:R-:W-:-:S02]  /*0bf0*/  SHF.R.S32.HI R9, RZ, 0x5, R9 ;  /* 0x00000005ff097819 */ /* 0x000fc40000011409 */
[----:B------:R-:W-:Y:S01]  /*0c00*/  LEA.HI R4, R7, R7, RZ, 0x1 ;  /* 0x0000000707047211 */ /* 0x000fe200078f08ff */
[----:B------:R-:W-:Y:S01]  /*0c10*/  IMAD.IADD R0, R207, 0x1, -R0 ;  /* 0x00000001cf007824 */ /* 0x000fe200078e0a00 */
[----:B------:R-:W-:Y:S01]  /*0c20*/  LEA R9, R9, R8, 0x4 ;  /* 0x0000000809097211 */ /* 0x000fe200078e20ff */
[----:B------:R-:W-:Y:S01]  /*0c30*/  IMAD.SHL.U32 R2, R23, 0x8, RZ ;  /* 0x0000000817027824 */ /* 0x000fe200078e00ff */
[----:B------:R-:W-:Y:S02]  /*0c40*/  LOP3.LUT R4, R4, 0x1ffffffe, RZ, 0xc0, !PT ;  /* 0x1ffffffe04047812 */ /* 0x000fe400078ec0ff */
[----:B------:R-:W-:Y:S01]  /*0c50*/  LEA R208, R0, R9, 0x6 ;  /* 0x0000000900d07211 */ /* 0x000fe200078e30ff */
[----:B------:R-:W-:Y:S01]  /*0c60*/  VIADD R19, R2, 0x40 ;  /* 0x0000004002137836 */ /* 0x000fe20000000000 */
[----:B------:R-:W-:Y:S01]  /*0c70*/  LOP3.LUT R17, R6, 0x7ffffffc, RZ, 0xc0, !PT ;  /* 0x7ffffffc06117812 */ /* 0x000fe200078ec0ff */
[C---:B------:R-:W-:Y:S01]  /*0c80*/  VIADD R18, R2.reuse, 0x80 ;  /* 0x0000008002127836 */ /* 0x040fe20000000000 */
[----:B------:R-:W-:Y:S01]  /*0c90*/  SHF.R.S32.HI R205, RZ, 0x3, R3 ;  /* 0x00000003ffcd7819 */ /* 0x000fe20000011403 */
[----:B------:R-:W-:Y:S01]  /*0ca0*/  VIADD R22, R2, 0xc0 ;  /* 0x000000c002167836 */ /* 0x000fe20000000000 */
[----:B------:R-:W-:Y:S01]  /*0cb0*/  SHF.R.S32.HI R213, RZ, 0x1f, R2 ;  /* 0x0000001fffd57819 */ /* 0x000fe20000011402 */
[----:B------:R-:W-:Y:S01]  /*0cc0*/  IMAD.IADD R7, R7, 0x1, -R4 ;  /* 0x0000000107077824 */ /* 0x000fe200078e0a04 */
[----:B------:R-:W-:-:S02]  /*0cd0*/  SHF.R.S32.HI R212, RZ, 0x1f, R19 ;  /* 0x0000001fffd47819 */ /* 0x000fc40000011413 */
[----:B------:R-:W-:Y:S01]  /*0ce0*/  SHF.R.S32.HI R211, RZ, 0x1f, R18 ;  /* 0x0000001fffd37819 */ /* 0x000fe20000011412 */
[----:B------:R-:W-:Y:S01]  /*0cf0*/  IMAD R16, R7, 0x8, R208 ;  /* 0x0000000807107824 */ /* 0x000fe200078e02d0 */
[----:B------:R-:W-:Y:S02]  /*0d00*/  SHF.R.S32.HI R210, RZ, 0x1f, R22 ;  /* 0x0000001fffd27819 */ /* 0x000fe40000011416 */
[----:B------:R-:W-:-:S07]  /*0d10*/  IADD3 R17, R206, -R17, RZ ;  /* 0x80000011ce117210 */ /* 0x000fce0007ffe0ff */
.L_x_4485:
        /* <DEDUP_REMOVED lines=21> */
.L_x_4429:
[----:B------:R-:W-:Y:S01]  /*0e70*/  ULDC UR8, c[0x0][0xc54] ;  /* 0x0003150000087ab9 */ /* 0x000fe20000000800 */
[----:B------:R-:W-:Y:S01]  /*0e80*/  UMOV UR4, UR9 ;  /* 0x0000000900047c82 */ /* 0x000fe20008000000 */
[----:B------:R-:W-:-:S11]  /*0e90*/  UISETP.NE.AND UP0, UPT, UR8, 0x1, UPT ;  /* 0x000000010800788c */ /* 0x000fd6000bf05270 */
[----:B------:R-:W-:Y:S02]  /*0ea0*/  @UP0 ULDC.64 UR10, c[0x0][0xc58] ;  /* 0x00031600000a0ab9 */ /* 0x000fe40000000a00 */
[----:B------:R-:W-:-:S04]  /*0eb0*/  UIMAD.WIDE.U32 UR6, UR9, UR10, URZ ;  /* 0x0000000a090672a5 */ /* 0x000fc8000f8e003f */
[----:B------:R-:W-:-:S04]  /*0ec0*/  @UP0 USHF.R.U32.HI UR4, URZ, UR11, UR7 ;  /* 0x0000000b3f040299 */ /* 0x000fc80008011607 */
[----:B------:R-:W-:-:S12]  /*0ed0*/  UIMAD UR6, UR4, UR8, URZ ;  /* 0x00000008040672a4 */ /* 0x000fd8000f8e023f */
.L_x_4430:
[----:B------:R-:W-:Y:S01]  /*0ee0*/  ULOP3.LUT UR4, URZ, UR4, URZ, 0x33, !UPT ;  /* 0x000000043f047292 */ /* 0x000fe2000f8e333f */
[----:B------:R-:W-:Y:S01]  /*0ef0*/  PLOP3.LUT P0, PT, PT, PT, PT, 0x80, 0x0 ;  /* 0x000000000000781c */ /* 0x000fe20003f0f070 */
[----:B------:R-:W-:Y:S01]  /*0f00*/  UIADD3 UR10, UR9, -UR6, URZ ;  /* 0x80000006090a7290 */ /* 0x000fe2000fffe03f */
[----:B------:R-:W-:Y:S01]  /*0f10*/  IMAD.MOV.U32 R3, RZ, RZ, RZ ;  /* 0x000000ffff037224 */ /* 0x000fe200078e00ff */
[----:B------:R-:W-:Y:S01]  /*0f20*/  ULDC UR7, c[0x0][0x448] ;  /* 0x0001120000077ab9 */ /* 0x000fe20000000800 */
[----:B------:R-:W-:Y:S01]  /*0f30*/  ULDC UR6, c[0x0][0xc3c] ;  /* 0x00030f0000067ab9 */ /* 0x000fe20000000800 */
[----:B------:R-:W-:Y:S01]  /*0f40*/  UISETP.NE.AND UP2, UPT, UR7, 0x1, UPT ;  /* 0x000000010700788c */ /* 0x000fe2000bf45270 */
[----:B------:R-:W-:Y:S01]  /*0f50*/  IMAD.MOV.U32 R4, RZ, RZ, RZ ;  /* 0x000000ffff047224 */ /* 0x000fe200078e00ff */
[----:B------:R-:W-:Y:S01]  /*0f60*/  UIADD3 UR4, UR4, UR6, URZ ;  /* 0x0000000604047290 */ /* 0x000fe2000fffe03f */
[----:B------:R-:W-:Y:S01]  /*0f70*/  IMAD.MOV.U32 R0, RZ, RZ, RZ ;  /* 0x000000ffff007224 */ /* 0x000fe200078e00ff */
[----:B------:R-:W-:Y:S01]  /*0f80*/  ULDC.64 UR12, c[0x0][0x418] ;  /* 0x00010600000c7ab9 */ /* 0x000fe20000000a00 */
[----:B------:R-:W-:Y:S01]  /*0f90*/  ULDC UR42, c[0x0][0x424] ;  /* 0x00010900002a7ab9 */ /* 0x000fe20000000800 */
[----:B------:R-:W-:Y:S01]  /*0fa0*/  UISETP.NE.U32.AND UP0, UPT, UR12, URZ, UPT ;  /* 0x0000003f0c00728c */ /* 0x000fe2000bf05070 */
[----:B------:R-:W-:Y:S01]  /*0fb0*/  CS2R R174, SRZ ;  /* 0x0000000000ae7805 */ /* 0x000fe2000001ff00 */
[----:B------:R-:W-:Y:S01]  /*0fc0*/  USHF.L.U32 UR43, UR4, 0x7, URZ ;  /* 0x00000007042b7899 */ /* 0x000fe2000800063f */
[----:B------:R-:W-:Y:S01]  /*0fd0*/  CS2R R148, SRZ ;  /* 0x0000000000947805 */ /* 0x000fe2000001ff00 */
[----:B------:R-:W-:Y:S01]  /*0fe0*/  UISETP.NE.AND.EX UP0, UPT, UR13, URZ, UPT, UP0 ;  /* 0x0000003f0d00728c */ /* 0x000fe2000bf05300 */
[----:B------:R-:W-:Y:S01]  /*0ff0*/  CS2R R172, SRZ ;  /* 0x0000000000ac7805 */ /* 0x000fe2000001ff00 */
[----:B------:R-:W-:Y:S01]  /*1000*/  UIADD3 UR4, UR43, 0x7f, URZ ;  /* 0x0000007f2b047890 */ /* 0x000fe2000fffe03f */
[----:B------:R-:W-:Y:S01]  /*1010*/  CS2R R144, SRZ ;  /* 0x0000000000907805 */ /* 0x000fe2000001ff00 */
[----:B------:R-:W-:Y:S01]  /*1020*/  ULDC UR8, c[0x0][0x288] ;  /* 0x0000a20000087ab9 */ /* 0x000fe20000000800 */
[----:B------:R-:W-:Y:S01]  /*1030*/  @UP2 ULDC UR6, c[0x0][0x44c] ;  /* 0x0001130000062ab9 */ /* 0x000fe20000000800 */
[----:B------:R-:W-:Y:S01]  /*1040*/  UIADD3 UR8, -UR8, 0x60, URZ ;  /* 0x0000006008087890 */ /* 0x000fe2000fffe13f */
[----:B------:R-:W-:Y:S01]  /*1050*/  CS2R R170, SRZ ;  /* 0x0000000000aa7805 */ /* 0x000fe2000001ff00 */
[----:B------:R-:W-:Y:S01]  /*1060*/  UIMAD.WIDE.U32 UR6, UR4, UR6, URZ ;  /* 0x00000006040672a5 */ /* 0x000fe2000f8e003f */
[----:B------:R-:W-:Y:S01]  /*1070*/  CS2R R140, SRZ ;  /* 0x00000000008c7805 */ /* 0x000fe2000001ff00 */
[----:B------:R-:W-:Y:S01]  /*1080*/  USEL UR42, UR42, 0x1, UP0 ;  /* 0x000000012a2a7887 */ /* 0x000fe20008000000 */
[----:B------:R-:W-:Y:S01]  /*1090*/  CS2R R128, SRZ ;  /* 0x0000000000807805 */ /* 0x000fe2000001ff00 */
[----:B------:R-:W-:Y:S01]  /*10a0*/  ULDC UR9, c[0x0][0x2f0] ;  /* 0x0000bc0000097ab9 */ /* 0x000fe20000000800 */
[----:B------:R-:W-:Y:S01]  /*10b0*/  @UP2 ULDC UR12, c[0x0][0x450] ;  /* 0x00011400000c2ab9 */ /* 0x000fe20000000800 */
[----:B------:R-:W-:Y:S01]  /*10c0*/  UIMAD UR8, UR42, UR9, UR8 ;  /* 0x000000092a0872a4 */ /* 0x000fe2000f8e0208 */
[----:B------:R-:W-:Y:S01]  /*10d0*/  CS2R R108, SRZ ;  /* 0x00000000006c7805 */ /* 0x000fe2000001ff00 */
[----:B------:R-:W-:Y:S01]  /*10e0*/  @UP2 USHF.R.U32.HI UR4, URZ, UR12, UR7 ;  /* 0x0000000c3f042299 */ /* 0x000fe20008011607 */
[----:B------:R-:W-:Y:S01]  /*10f0*/  CS2R R136, SRZ ;  /* 0x0000000000887805 */ /* 0x000fe2000001ff00 */
[----:B------:R-:W-:Y:S01]  /*1100*/  UIMAD UR6, UR42, UR9, 0x5f ;  /* 0x0000005f2a0674a4 */ /* 0x000fe2000f8e0209 */
[----:B------:R-:W-:Y:S01]  /*1110*/  CS2R R104, SRZ ;  /* 0x0000000000687805 */ /* 0x000fe2000001ff00 */
[----:B------:R-:W-:Y:S01]  /*1120*/  UIADD3 UR8, UR8, UR4, URZ ;  /* 0x0000000408087290 */ /* 0x000fe2000fffe03f */
[----:B------:R-:W-:Y:S01]  /*1130*/  CS2R R100, SRZ ;  /* 0x0000000000647805 */ /* 0x000fe2000001ff00 */
[----:B------:R-:W-:Y:S01]  /*1140*/  UIMAD.WIDE UR6, UR6, 0x2aaaaaab, URZ ;  /* 0x2aaaaaab060678a5 */ /* 0x000fe2000f8e023f */
[----:B------:R-:W-:Y:S01]  /*1150*/  CS2R R132, SRZ ;  /* 0x0000000000847805 */ /* 0x000fe2000001ff00 */
[----:B------:R-:W-:Y:S01]  /*1160*/  UIMAD.WIDE UR8, UR8, 0x2aaaaaab, URZ ;  /* 0x2aaaaaab080878a5 */ /* 0x000fe2000f8e023f */
[----:B------:R-:W-:Y:S01]  /*1170*/  CS2R R96, SRZ ;  /* 0x0000000000607805 */ /* 0x000fe2000001ff00 */
[----:B------:R-:W-:Y:S01]  /*1180*/  ULDC UR11, c[0x0][0xc54] ;  /* 0x00031500000b7ab9 */ /* 0x000fe20000000800 */
[----:B------:R-:W-:Y:S01]  /*1190*/  USHF.R.U32.HI UR4, URZ, 0x1f, UR7 ;  /* 0x0000001f3f047899 */ /* 0x000fe20008011607 */
[----:B------:R-:W-:Y:S01]  /*11a0*/  CS2R R92, SRZ ;  /* 0x00000000005c7805 */ /* 0x000fe2000001ff00 */
[----:B------:R-:W-:Y:S01]  /*11b0*/  UIMAD UR11, UR5, UR11, UR10 ;  /* 0x0000000b050b72a4 */ /* 0x000fe2000f8e020a */
[----:B------:R-:W-:Y:S01]  /*11c0*/  MOV R204, RZ ;  /* 0x000000ff00cc7202 */ /* 0x000fe20000000f00 */
[----:B------:R-:W-:Y:S01]  /*11d0*/  USHF.R.U32.HI UR5, URZ, 0x1f, UR9 ;  /* 0x0000001f3f057899 */ /* 0x000fe20008011609 */
[----:B------:R-:W-:Y:S01]  /*11e0*/  CS2R R88, SRZ ;  /* 0x0000000000587805 */ /* 0x000fe2000001ff00 */
[----:B------:R-:W-:Y:S01]  /*11f0*/  ULEA.HI.SX32 UR7, UR7, UR4, 0x1c ;  /* 0x0000000407077291 */ /* 0x000fe2000f8fe23f */
[----:B------:R-:W-:Y:S01]  /*1200*/  CS2R R84, SRZ ;  /* 0x0000000000547805 */ /* 0x000fe2000001ff00 */
[----:B------:R-:W-:Y:S01]  /*1210*/  ULEA.HI.SX32 UR9, UR9, UR5, 0x1c ;  /* 0x0000000509097291 */ /* 0x000fe2000f8fe23f */
[----:B------:R-:W-:Y:S01]  /*1220*/  CS2R R124, SRZ ;  /* 0x00000000007c7805 */ /* 0x000fe2000001ff00 */
[----:B------:R-:W-:Y:S01]  /*1230*/  ULDC UR39, c[0x0][0xc48] ;  /* 0x0003120000277ab9 */ /* 0x000fe20000000800 */
[----:B------:R-:W-:Y:S01]  /*1240*/  UMOV UR41, UR11 ;  /* 0x0000000b00297c82 */ /* 0x000fe20008000000 */
[----:B------:R-:W-:Y:S01]  /*1250*/  UISETP.LT.AND UP0, UPT, UR7, UR9, UPT ;  /* 0x000000090700728c */ /* 0x000fe2000bf01270 */
[----:B------:R-:W-:Y:S01]  /*1260*/  CS2R R80, SRZ ;  /* 0x0000000000507805 */ /* 0x000fe2000001ff00 */
[----:B------:R-:W-:Y:S01]  /*1270*/  UISETP.NE.AND UP1, UPT, UR39, 0x1, UPT ;  /* 0x000000012700788c */ /* 0x000fe2000bf25270 */
[----:B------:R-:W-:Y:S01]  /*1280*/  CS2R R76, SRZ ;  /* 0x00000000004c7805 */ /* 0x000fe2000001ff00 */
[----:B------:R-:W-:Y:S01]  /*1290*/  USEL UR40, UR7, UR9, UP0 ;  /* 0x0000000907287287 */ /* 0x000fe20008000000 */
[----:B------:R-:W-:Y:S01]  /*12a0*/  CS2R R176, SRZ ;  /* 0x0000000000b07805 */ /* 0x000fe2000001ff00 */
[----:B------:R-:W-:Y:S01]  /*12b0*/  UP2UR UR46, UPR, URZ, 0x4 ;  /* 0x000000043f2e7883 */ /* 0x000fe20008000000 */
[----:B------:R-:W-:Y:S01]  /*12c0*/  IMAD.MOV.U32 R200, RZ, RZ, RZ ;  /* 0x000000ffffc87224 */ /* 0x000fe200078e00ff */
[----:B------:R-:W-:Y:S01]  /*12d0*/  UISETP.GE.AND UP0, UPT, UR40, 0x1, UPT ;  /* 0x000000012800788c */ /* 0x000fe2000bf06270 */
[----:B------:R-:W-:-:S02]  /*12e0*/  CS2R R72, SRZ ;  /* 0x0000000000487805 */ /* 0x000fc4000001ff00 */
[----:B------:R-:W-:Y:S02]  /*12f0*/  CS2R R68, SRZ ;  /* 0x0000000000447805 */ /* 0x000fe4000001ff00 */
[----:B------:R-:W-:Y:S02]  /*1300*/  CS2R R198, SRZ ;  /* 0x0000000000c67805 */ /* 0x000fe4000001ff00 */
[----:B------:R-:W-:Y:S01]  /*1310*/  CS2R R64, SRZ ;  /* 0x0000000000407805 */ /* 0x000fe2000001ff00 */
[----:B------:R-:W-:Y:S01]  /*1320*/  @UP1 ULDC UR10, c[0x0][0xc4c] ;  /* 0x00031300000a1ab9 */ /* 0x000fe20000000800 */
[----:B------:R-:W-:Y:S01]  /*1330*/  PLOP3.LUT P1, PT, PT, PT, UP0, 0x80, 0x0 ;  /* 0x000000000000781c */ /* 0x000fe20003f2f008 */
[----:B------:R-:W-:Y:S01]  /*1340*/  UIMAD.WIDE.U32 UR4, UR11, UR10, URZ ;  /* 0x0000000a0b0472a5 */ /* 0x000fe2000f8e003f */
[----:B------:R-:W-:Y:S01]  /*1350*/  CS2R R60, SRZ ;  /* 0x00000000003c7805 */ /* 0x000fe2000001ff00 */
[----:B------:R-:W-:Y:S01]  /*1360*/  @UP1 ULDC UR6, c[0x0][0xc50] ;  /* 0x0003140000061ab9 */ /* 0x000fe20000000800 */
[----:B------:R-:W-:Y:S01]  /*1370*/  CS2R R56, SRZ ;  /* 0x0000000000387805 */ /* 0x000fe2000001ff00 */
[----:B------:R-:W-:Y:S01]  /*1380*/  @UP1 USHF.R.U32.HI UR41, URZ, UR6, UR5 ;  /* 0x000000063f291299 */ /* 0x000fe20008011605 */
[----:B------:R-:W-:-:S02]  /*1390*/  CS2R R52, SRZ ;  /* 0x0000000000347805 */ /* 0x000fc4000001ff00 */
[----:B------:R-:W-:Y:S02]  /*13a0*/  CS2R R196, SRZ ;  /* 0x0000000000c47805 */ /* 0x000fe4000001ff00 */
[----:B------:R-:W-:Y:S01]  /*13b0*/  CS2R R48, SRZ ;  /* 0x0000000000307805 */ /* 0x000fe2000001ff00 */
[----:B------:R-:W-:Y:S01]  /*13c0*/  UIADD3 UR4, -UR41, URZ, URZ ;  /* 0x0000003f29047290 */ /* 0x000fe2000fffe13f */
[----:B------:R-:W-:Y:S02]  /*13d0*/  CS2R R44, SRZ ;  /* 0x00000000002c7805 */ /* 0x000fe4000001ff00 */
[----:B------:R-:W-:Y:S02]  /*13e0*/  CS2R R40, SRZ ;  /* 0x0000000000287805 */ /* 0x000fe4000001ff00 */
[----:B------:R-:W-:Y:S01]  /*13f0*/  CS2R R36, SRZ ;  /* 0x0000000000247805 */ /* 0x000fe2000001ff00 */
[----:B------:R-:W-:Y:S01]  /*1400*/  UIMAD UR39, UR39, UR4, UR11 ;  /* 0x00000004272772a4 */ /* 0x000fe2000f8e020b */
        /* <DEDUP_REMOVED lines=56> */
[----:B------:R-:W-:Y:S01]  /*1790*/  IMAD.U32 R7, RZ, RZ, UR5 ;  /* 0x00000005ff077e24 */ /* 0x000fe2000f8e00ff */
[----:B------:R-:W-:Y:S01]  /*17a0*/  MOV R12, 0x1 ;  /* 0x00000001000c7802 */ /* 0x000fe20000000f00 */
[----:B------:R-:W-:-:S02]  /*17b0*/  IMAD.U32 R11, RZ, RZ, UR7 ;  /* 0x00000007ff0b7e24 */ /* 0x000fc4000f8e00ff */
[----:B------:R-:W-:Y:S02]  /*17c0*/  IMAD.MOV.U32 R8, RZ, RZ, 0x70 ;  /* 0x00000070ff087424 */ /* 0x000fe400078e00ff */
[----:B0-----:R-:W-:-:S07]  /*17d0*/  IMAD.MOV.U32 R13, RZ, RZ, RZ ;  /* 0x000000ffff0d7224 */ /* 0x001fce00078e00ff */
[----:B------:R-:W-:-:S07]  /*17e0*/  LEPC R20, `(.L_x_4432) ;  /* 0x000000001014794e */ /* 0x000fce0000000000 */
[----:B-1----:R-:W-:Y:S05]  /*17f0*/  CALL.ABS.NOINC R14 ;  /* 0x000000000e007343 */ /* 0x002fea0003c00000 */
.L_x_4432:
        /* <DEDUP_REMOVED lines=10> */
.L_x_4549:
[----:B0-----:R-:W-:Y:S01]  /*18a0*/  IMAD.U32 R0, RZ, RZ, UR44 ;  /* 0x0000002cff007e24 */ /* 0x001fe2000f8e00ff */
[----:B------:R-:W-:Y:S05]  /*18b0*/  WARPSYNC.ALL ;  /* 0x0000000000007948 */ /* 0x000fea0003800000 */
[----:B------:R0:W-:Y:S01]  /*18c0*/  BAR.SYNC.DEFER_BLOCKING R7, 0x100 ;  /* 0x000400070000751d */ /* 0x0001e20000010000 */
[----:B------:R-:W-:-:S13]  /*18d0*/  ISETP.NE.AND P0, PT, R0, 0x3, PT ;  /* 0x000000030000780c */ /* 0x000fda0003f05270 */
[----:B0-----:R-:W-:Y:S05]  /*18e0*/  @!P0 BRA `(.L_x_4434) ;  /* 0x0000000000048947 */ /* 0x001fea0003800000 */
[----:B------:R-:W-:Y:S01]  /*18f0*/  BPT.TRAP 0x1 ;  /* 0x000000040000795c */ /* 0x000fe20000300000 */
.L_x_4434:
[----:B------:R-:W-:Y:S01]  /*1900*/  ULEA UR22, UR36, UR47, 0x3 ;  /* 0x0000002f24167291 */ /* 0x000fe2000f8e183f */
[----:B------:R-:W-:-:S04]  /*1910*/  MOV R8, UR37 ;  /* 0x0000002500087c02 */ /* 0x000fc80008000f00 */
[----:B------:R-:W-:-:S04]  /*1920*/  SHF.L.U32 R8, R8, 0x1f, RZ ;  /* 0x0000001f08087819 */ /* 0x000fc800000006ff */
[----:B------:R0:W1:Y:S01]  /*1930*/  SYNCS.PHASECHK.TRANS64.TRYWAIT P1, [UR22+0x22830], R8 ;  /* 0x02283008ff0075a7 */ /* 0x0000620008020156 */
[----:B------:R-:W-:Y:S05]  /*1940*/  @!P0 BRA `(.L_x_4435) ;  /* 0x0000000000048947 */ /* 0x000fea0003800000 */
[----:B------:R-:W-:Y:S01]  /*1950*/  BPT.TRAP 0x1 ;  /* 0x000000040000795c */ /* 0x000fe20000300000 */
.L_x_4435:
[----:B-1----:R-:W-:Y:S05]  /*1960*/  @P1 BRA `(.L_x_4436) ;  /* 0x0000000000081947 */ /* 0x002fea0003800000 */
[----:B------:R-:W1:Y:S02]  /*1970*/  SYNCS.PHASECHK.TRANS64.TRYWAIT P1, [UR22+0x22830], R8 ;  /* 0x02283008ff0075a7 */ /* 0x000e640008020156 */
[----:B-1----:R-:W-:Y:S05]  /*1980*/  @!P1 BRA `(.L_x_4437) ;  /* 0x000000e000e49947 */ /* 0x002fea0003800000 */
.L_x_4436:
        /* <DEDUP_REMOVED lines=38> */
.L_x_4438:
[----:B------:R-:W-:Y:S01]  /*1bf0*/  UISETP.NE.AND UP0, UPT, UR46, URZ, UPT ;  /* 0x0000003f2e00728c */ /* 0x000fe2000bf05270 */
[----:B------:R-:W-:Y:S01]  /*1c00*/  VIADD R4, R16, UR43 ;  /* 0x0000002b10047c36 */ /* 0x000fe20008000000 */
[----:B------:R-:W-:Y:S01]  /*1c10*/  ULDC UR11, c[0x0][0x2f0] ;  /* 0x0000bc00000b7ab9 */ /* 0x000fe20000000800 */
[----:B------:R-:W-:Y:S01]  /*1c20*/  ULDC UR7, c[0x0][0x9d8] ;  /* 0x0002760000077ab9 */ /* 0x000fe20000000800 */
[----:B------:R-:W-:Y:S01]  /*1c30*/  ULDC UR14, c[0x0][0x288] ;  /* 0x0000a200000e7ab9 */ /* 0x000fe20000000800 */
[----:B------:R-:W-:Y:S01]  /*1c40*/  FMUL.FTZ R27, R27, UR7 ;  /* 0x000000071b1b7c20 */ /* 0x000fe20008410000 */
[----:B------:R-:W-:Y:S01]  /*1c50*/  PLOP3.LUT P1, PT, PT, PT, UP0, 0x80, 0x0 ;  /* 0x000000000000781c */ /* 0x000fe20003f2f008 */
[----:B------:R-:W-:Y:S01]  /*1c60*/  FMUL.FTZ R26, R26, UR7 ;  /* 0x000000071a1a7c20 */ /* 0x000fe20008410000 */
[----:B------:R-:W-:Y:S01]  /*1c70*/  PLOP3.LUT P2, PT, PT, PT, UP0, 0x80, 0x0 ;  /* 0x000000000000781c */ /* 0x000fe20003f4f008 */
[----:B------:R-:W-:Y:S01]  /*1c80*/  FMUL.FTZ R30, R30, UR7 ;  /* 0x000000071e1e7c20 */ /* 0x000fe20008410000 */
[----:B------:R-:W-:Y:S01]  /*1c90*/  FMUL.FTZ R31, R31, UR7 ;  /* 0x000000071f1f7c20 */ /* 0x000fe20008410000 */
[----:B------:R-:W-:Y:S01]  /*1ca0*/  @UP0 ULDC UR6, c[0x0][0x44c] ;  /* 0x0001130000060ab9 */ /* 0x000fe20000000800 */
[----:B------:R-:W3:Y:S01]  /*1cb0*/  MUFU.TANH R20, R26 ;  /* 0x0000001a00147308 */ /* 0x000ee20000002400 */
[----:B------:R-:W-:Y:S01]  /*1cc0*/  FMUL.FTZ R34, R34, UR7 ;  /* 0x0000000722227c20 */ /* 0x000fe20008410000 */
[----:B------:R-:W-:Y:S01]  /*1cd0*/  FMUL.FTZ R35, R35, UR7 ;  /* 0x0000000723237c20 */ /* 0x000fe20008410000 */
[----:B------:R-:W-:Y:S01]  /*1ce0*/  FMUL.FTZ R25, R25, UR7 ;  /* 0x0000000719197c20 */ /* 0x000fe20008410000 */
[----:B------:R-:W-:Y:S01]  /*1cf0*/  FMUL.FTZ R38, R38, UR7 ;  /* 0x0000000726267c20 */ /* 0x000fe20008410000 */
[----:B------:R-:W-:Y:S01]  /*1d00*/  FMUL.FTZ R39, R39, UR7 ;  /* 0x0000000727277c20 */ /* 0x000fe20008410000 */
[----:B------:R-:W-:Y:S01]  /*1d10*/  FMUL.FTZ R28, R28, UR7 ;  /* 0x000000071c1c7c20 */ /* 0x000fe20008410000 */
[----:B-1----:R-:W-:Y:S01]  /*1d20*/  @P1 IMAD.HI.U32 R3, R4, UR6, RZ ;  /* 0x0000000604031c27 */ /* 0x002fe2000f8e00ff */
[----:B------:R-:W-:Y:S01]  /*1d30*/  @UP0 ULDC UR6, c[0x0][0x450] ;  /* 0x0001140000060ab9 */ /* 0x000fe20000000800 */
[----:B------:R-:W1:Y:S02]  /*1d40*/  MUFU.TANH R27, R27 ;  /* 0x0000001b001b7308 */ /* 0x000e640000002400 */
[----:B------:R-:W-:Y:S01]  /*1d50*/  FMUL.FTZ R42, R42, UR7 ;  /* 0x000000072a2a7c20 */ /* 0x000fe20008410000 */
[----:B------:R-:W-:Y:S01]  /*1d60*/  FMUL.FTZ R43, R43, UR7 ;  /* 0x000000072b2b7c20 */ /* 0x000fe20008410000 */
[----:B------:R-:W-:Y:S01]  /*1d70*/  @P2 SHF.R.U32.HI R4, RZ, UR6, R3 ;  /* 0x00000006ff042c19 */ /* 0x000fe20008011603 */
[----:B------:R-:W-:Y:S01]  /*1d80*/  UMOV UR6, 0xffffffa0 ;  /* 0xffffffa000067882 */ /* 0x000fe20000000000 */
[----:B------:R-:W-:Y:S01]  /*1d90*/  FMUL.FTZ R32, R32, UR7 ;  /* 0x0000000720207c20 */ /* 0x000fe20008410000 */
[----:B------:R-:W-:Y:S01]  /*1da0*/  UIMAD UR6, UR40, UR6, 0x60 ;  /* 0x00000060280674a4 */ /* 0x000fe2000f8e0206 */
[----:B------:R-:W-:Y:S01]  /*1db0*/  FMUL.FTZ R40, R40, UR7 ;  /* 0x0000000728287c20 */ /* 0x000fe20008410000 */
[----:B------:R-:W4:Y:S01]  /*1dc0*/  SHFL.IDX PT, R3, R4, 0x1, 0x1c1f ;  /* 0x003c1f0004037f89 */ /* 0x000f2200000e0000 */
[----:B------:R-:W5:Y:S01]  /*1dd0*/  MUFU.TANH R30, R30 ;  /* 0x0000001e001e7308 */ /* 0x000f620000002400 */
[----:B------:R-:W-:Y:S01]  /*1de0*/  UIMAD UR6, UR42, UR11, UR6 ;  /* 0x0000000b2a0672a4 */ /* 0x000fe2000f8e0206 */
[----:B------:R-:W-:Y:S01]  /*1df0*/  FMUL.FTZ R46, R46, UR7 ;  /* 0x000000072e2e7c20 */ /* 0x000fe20008410000 */
[----:B------:R-:W-:Y:S01]  /*1e00*/  FMUL.FTZ R41, R41, UR7 ;  /* 0x0000000729297c20 */ /* 0x000fe20008410000 */
[----:B------:R-:W-:Y:S01]  /*1e10*/  FMUL.FTZ R36, R36, UR7 ;  /* 0x0000000724247c20 */ /* 0x000fe20008410000 */
[----:B------:R-:W-:Y:S01]  /*1e20*/  FMUL.FTZ R47, R47, UR7 ;  /* 0x000000072f2f7c20 */ /* 0x000fe20008410000 */
[----:B------:R-:W-:Y:S01]  /*1e30*/  FMUL.FTZ R50, R50, UR7 ;  /* 0x0000000732327c20 */ /* 0x000fe20008410000 */
[----:B------:R-:W-:Y:S01]  /*1e40*/  IMAD.U32 R6, RZ, RZ, UR6 ;  /* 0x00000006ff067e24 */ /* 0x000fe2000f8e00ff */
[----:B------:R-:W-:Y:S01]  /*1e50*/  MUFU.TANH R31, R31 ;  /* 0x0000001f001f7308 */ /* 0x000fe20000002400 */
[----:B------:R-:W-:Y:S01]  /*1e60*/  FMUL.FTZ R51, R51, UR7 ;  /* 0x0000000733337c20 */ /* 0x000fe20008410000 */
[----:B------:R-:W-:Y:S01]  /*1e70*/  FMUL.FTZ R54, R54, UR7 ;  /* 0x0000000736367c20 */ /* 0x000fe20008410000 */
[----:B------:R-:W-:-:S02]  /*1e80*/  IMAD R5, R17, -0x2, R6 ;  /* 0xfffffffe11057824 */ /* 0x000fc400078e0206 */
[----:B------:R-:W-:Y:S01]  /*1e90*/  FMUL.FTZ R55, R55, UR7 ;  /* 0x0000000737377c20 */ /* 0x000fe20008410000 */
[----:B------:R-:W-:Y:S02]  /*1ea0*/  IMAD.U32 R6, RZ, RZ, UR14 ;  /* 0x0000000eff067e24 */ /* 0x000fe4000f8e00ff */
[----:B------:R-:W-:Y:S01]  /*1eb0*/  FMUL.FTZ R58, R58, UR7 ;  /* 0x000000073a3a7c20 */ /* 0x000fe20008410000 */
[----:B------:R-:W-:Y:S01]  /*1ec0*/  FMUL.FTZ R59, R59, UR7 ;  /* 0x000000073b3b7c20 */ /* 0x000fe20008410000 */
[----:B------:R-:W0:Y:S01]  /*1ed0*/  MUFU.TANH R34, R34 ;  /* 0x0000002200227308 */ /* 0x000e220000002400 */
[----:B------:R-:W-:Y:S01]  /*1ee0*/  FMUL.FTZ R62, R62, UR7 ;  /* 0x000000073e3e7c20 */ /* 0x000fe20008410000 */
[----:B------:R-:W-:Y:S01]  /*1ef0*/  IADD3 R6, R5, 0x1, -R6 ;  /* 0x0000000105067810 */ /* 0x000fe20007ffe806 */
[----:B------:R-:W-:Y:S01]  /*1f00*/  FMUL.FTZ R63, R63, UR7 ;  /* 0x000000073f3f7c20 */ /* 0x000fe20008410000 */
[----:B------:R-:W-:Y:S01]  /*1f10*/  FMUL.FTZ R66, R66, UR7 ;  /* 0x0000000742427c20 */ /* 0x000fe20008410000 */
[----:B------:R-:W-:Y:S01]  /*1f20*/  FMUL.FTZ R67, R67, UR7 ;  /* 0x0000000743437c20 */ /* 0x000fe20008410000 */
[----:B------:R-:W-:Y:S01]  /*1f30*/  FMUL.FTZ R70, R70, UR7 ;  /* 0x0000000746467c20 */ /* 0x000fe20008410000 */
[-CC-:B----4-:R-:W-:Y:S01]  /*1f40*/  VIADDMNMX R3, R3, R6.reuse, R5.reuse, PT ;  /* 0x0000000603037246 */ /* 0x190fe20003800105 */
[----:B------:R1:W-:Y:S01]  /*1f50*/  MUFU.TANH R11, R25 ;  /* 0x00000019000b7308 */ /* 0x0003e20000002400 */
[----:B------:R-:W-:Y:S01]  /*1f60*/  FMUL.FTZ R71, R71, UR7 ;  /* 0x0000000747477c20 */ /* 0x000fe20008410000 */
[----:B------:R-:W4:Y:S01]  /*1f70*/  SHFL.IDX PT, R4, R4, RZ, 0x1c1f ;  /* 0x001c1fff04047589 */ /* 0x000f2200000e0000 */
[C---:B------:R-:W-:Y:S01]  /*1f80*/  ISETP.GT.AND P1, PT, R3.reuse, RZ, PT ;  /* 0x000000ff0300720c */ /* 0x040fe20003f24270 */
[----:B------:R-:W-:Y:S01]  /*1f90*/  FMUL.FTZ R24, R24, UR7 ;  /* 0x0000000718187c20 */ /* 0x000fe20008410000 */
[----:B------:R-:W-:Y:S01]  /*1fa0*/  ISETP.GT.AND P2, PT, R3, 0x1, PT ;  /* 0x000000010300780c */ /* 0x000fe20003f44270 */
[----:B------:R-:W-:Y:S01]  /*1fb0*/  FMUL.FTZ R29, R29, UR7 ;  /* 0x000000071d1d7c20 */ /* 0x000fe20008410000 */
[----:B------:R-:W-:Y:S01]  /*1fc0*/  ISETP.GT.AND P3, PT, R3, 0x8, PT ;  /* 0x000000080300780c */ /* 0x000fe20003f64270 */
[----:B------:R-:W-:Y:S01]  /*1fd0*/  MUFU.TANH R35, R35 ;  /* 0x0000002300237308 */ /* 0x000fe20000002400 */
[----:B---3--:R-:W-:Y:S01]  /*1fe0*/  FSEL R20, R20, -INF , P1 ;  /* 0xff80000014147808 */ /* 0x008fe20000800000 */
[----:B------:R-:W-:Y:S01]  /*1ff0*/  FMUL.FTZ R33, R33, UR7 ;  /* 0x0000000721217c20 */ /* 0x000fe20008410000 */
[----:B-1----:R-:W-:Y:S01]  /*2000*/  FSEL R25, R27, -INF , P2 ;  /* 0xff8000001b197808 */ /* 0x002fe20001000000 */
[----:B------:R-:W-:Y:S01]  /*2010*/  FMUL.FTZ R37, R37, UR7 ;  /* 0x0000000725257c20 */ /* 0x000fe20008410000 */
[----:B------:R-:W-:Y:S01]  /*2020*/  ISETP.GT.AND P1, PT, R3, 0x9, PT ;  /* 0x000000090300780c */ /* 0x000fe20003f24270 */
[----:B------:R-:W-:Y:S01]  /*2030*/  ULDC UR10, c[0x0][0x988] ;  /* 0x00026200000a7ab9 */ /* 0x000fe20000000800 */
[----:B-----5:R-:W-:Y:S01]  /*2040*/  FSEL R26, R30, -INF , P3 ;  /* 0xff8000001e1a7808 */ /* 0x020fe20001800000 */
[----:B------:R-:W1:Y:S01]  /*2050*/  MUFU.TANH R38, R38 ;  /* 0x0000002600267308 */ /* 0x000e620000002400 */
[----:B------:R-:W-:Y:S01]  /*2060*/  FMNMX.FTZ R9, R20, R25, !PT ;  /* 0x0000001914097209 */ /* 0x000fe20007810000 */
[----:B------:R-:W-:Y:S01]  /*2070*/  FMUL.FTZ R49, R49, UR7 ;  /* 0x0000000731317c20 */ /* 0x000fe20008410000 */
[----:B------:R-:W-:Y:S01]  /*2080*/  ISETP.GT.AND P2, PT, R3, 0x10, PT ;  /* 0x000000100300780c */ /* 0x000fe20003f44270 */
[----:B------:R-:W-:Y:S01]  /*2090*/  FMUL.FTZ R44, R44, UR7 ;  /* 0x000000072c2c7c20 */ /* 0x000fe20008410000 */
[----:B------:R-:W-:Y:S01]  /*20a0*/  FMNMX.FTZ R9, R26, R9, !PT ;  /* 0x000000091a097209 */ /* 0x000fe20007810000 */
[----:B------:R-:W-:Y:S01]  /*20b0*/  FMUL.FTZ R45, R45, UR7 ;  /* 0x000000072d2d7c20 */ /* 0x000fe20008410000 */
[----:B0-----:R-:W-:Y:S01]  /*20c0*/  FSEL R30, R34, -INF , P2 ;  /* 0xff800000221e7808 */ /* 0x001fe20001000000 */
[----:B------:R0:W-:Y:S01]  /*20d0*/  MUFU.TANH R12, R28 ;  /* 0x0000001c000c7308 */ /* 0x0001e20000002400 */
[----:B------:R-:W-:Y:S01]  /*20e0*/  ISETP.GT.AND P2, PT, R3, 0x18, PT ;  /* 0x000000180300780c */ /* 0x000fe20003f44270 */
[----:B------:R-:W-:Y:S01]  /*20f0*/  FMUL.FTZ R48, R48, UR7 ;  /* 0x0000000730307c20 */ /* 0x000fe20008410000 */
[----:B----4-:R-:W-:Y:S01]  /*2100*/  VIADDMNMX R6, R4, R6, R5, PT ;  /* 0x0000000604067246 */ /* 0x010fe20003800105 */
[----:B------:R-:W-:Y:S01]  /*2110*/  FMUL.FTZ R52, R52, UR7 ;  /* 0x0000000734347c20 */ /* 0x000fe20008410000 */
[----:B------:R-:W-:Y:S01]  /*2120*/  FMUL.FTZ R53, R53, UR7 ;  /* 0x0000000735357c20 */ /* 0x000fe20008410000 */
[----:B------:R-:W-:Y:S01]  /*2130*/  FMUL.FTZ R56, R56, UR7 ;  /* 0x0000000738387c20 */ /* 0x000fe20008410000 */
[----:B------:R-:W-:Y:S01]  /*2140*/  ISETP.GT.AND P3, PT, R6, 0x8, PT ;  /* 0x000000080600780c */ /* 0x000fe20003f64270 */
[----:B------:R-:W-:Y:S01]  /*2150*/  MUFU.TANH R39, R39 ;  /* 0x0000002700277308 */ /* 0x000fe20000002400 */
[----:B0-----:R-:W-:Y:S01]  /*2160*/  FSEL R28, R31, -INF , P1 ;  /* 0xff8000001f1c7808 */ /* 0x001fe20000800000 */
[----:B------:R-:W-:Y:S01]  /*2170*/  FMUL.FTZ R57, R57, UR7 ;  /* 0x0000000739397c20 */ /* 0x000fe20008410000 */
[----:B------:R-:W-:Y:S01]  /*2180*/  ISETP.GT.AND P1, PT, R3, 0x11, PT ;  /* 0x000000110300780c */ /* 0x000fe20003f24270 */
[----:B------:R-:W-:Y:S01]  /*2190*/  FMUL.FTZ R60, R60, UR7 ;  /* 0x000000073c3c7c20 */ /* 0x000fe20008410000 */
[----:B------:R-:W-:Y:S01]  /*21a0*/  FMNMX.FTZ R9, R28, R9, !PT ;  /* 0x000000091c097209 */ /* 0x000fe20007810000 */
[----:B------:R-:W-:Y:S01]  /*21b0*/  FMUL.FTZ R61, R61, UR7 ;  /* 0x000000073d3d7c20 */ /* 0x000fe20008410000 */
[----:B-1----:R-:W-:Y:S01]  /*21c0*/  FSEL R34, R38, -INF , P2 ;  /* 0xff80000026227808 */ /* 0x002fe20001000000 */
[----:B------:R-:W0:Y:S01]  /*21d0*/  MUFU.TANH R42, R42 ;  /* 0x0000002a002a7308 */ /* 0x000e220000002400 */
[----:B------:R-:W-:Y:S01]  /*21e0*/  FMNMX.FTZ R9, R30, R9, !PT ;  /* 0x000000091e097209 */ /* 0x000fe20007810000 */
[----:B------:R-:W-:Y:S01]  /*21f0*/  FMUL.FTZ R64, R64, UR7 ;  /* 0x0000000740407c20 */ /* 0x000fe20008410000 */
[----:B------:R-:W-:Y:S01]  /*2200*/  ISETP.GT.AND P2, PT, R3, 0x20, PT ;  /* 0x000000200300780c */ /* 0x000fe20003f44270 */
[----:B------:R-:W-:Y:S01]  /*2210*/  FMUL.FTZ R65, R65, UR7 ;  /* 0x0000000741417c20 */ /* 0x000fe20008410000 */
[----:B------:R-:W-:Y:S01]  /*2220*/  FMUL.FTZ R68, R68, UR7 ;  /* 0x0000000744447c20 */ /* 0x000fe20008410000 */
[----:B------:R-:W-:Y:S01]  /*2230*/  FMUL.FTZ R69, R69, UR7 ;  /* 0x0000000745457c20 */ /* 0x000fe20008410000 */
[----:B------:R-:W-:Y:S01]  /*2240*/  UIADD3 UR6, UR22, 0x22840, URZ ;  /* 0x0002284016067890 */ /* 0x000fe2000fffe03f */
[----:B------:R1:W-:Y:S03]  /*2250*/  MUFU.TANH R15, R32 ;  /* 0x00000020000f7308 */ /* 0x0003e60000002400 */
[----:B------:R-:W-:-:S05]  /*2260*/  UPRMT UR6, UR50, 0x654, UR6 ;  /* 0x0000065432067896 */ /* 0x000fca0008000006 */
[----:B------:R-:W-:Y:S01]  /*2270*/  MUFU.TANH R43, R43 ;  /* 0x0000002b002b7308 */ /* 0x000fe20000002400 */
[----:B-1----:R-:W-:Y:S02]  /*2280*/  FSEL R32, R35, -INF , P1 ;  /* 0xff80000023207808 */ /* 0x002fe40000800000 */
[C---:B------:R-:W-:Y:S01]  /*2290*/  ISETP.GT.AND P1, PT, R3.reuse, 0x19, PT ;  /* 0x000000190300780c */ /* 0x040fe20003f24270 */
[----:B------:R-:W-:Y:S01]  /*22a0*/  SYNCS.ARRIVE.TRANS64.RED.A1T0 RZ, [UR6], RZ ;  /* 0x000000ffffff79a7 */ /* 0x000fe20008100406 */
[----:B------:R-:W-:Y:S02]  /*22b0*/  FMNMX.FTZ R9, R32, R9, !PT ;  /* 0x0000000920097209 */ /* 0x000fe40007810000 */
[----:B0-----:R-:W-:Y:S01]  /*22c0*/  FSEL R38, R42, -INF , P2 ;  /* 0xff8000002a267808 */ /* 0x001fe20001000000 */
[----:B------:R-:W-:Y:S01]  /*22d0*/  MUFU.TANH R72, R40 ;  /* 0x0000002800487308 */ /* 0x000fe20000002400 */
[----:B------:R-:W-:Y:S02]  /*22e0*/  FMNMX.FTZ R9, R34, R9, !PT ;  /* 0x0000000922097209 */ /* 0x000fe40007810000 */
[----:B------:R-:W-:-:S05]  /*22f0*/  ISETP.GT.AND P2, PT, R3, 0x28, PT ;  /* 0x000000280300780c */ /* 0x000fca0003f44270 */
[----:B------:R-:W0:Y:S08]  /*2300*/  MUFU.TANH R40, R46 ;  /* 0x0000002e00287308 */ /* 0x000e300000002400 */
[----:B------:R-:W-:Y:S08]  /*2310*/  MUFU.TANH R73, R41 ;  /* 0x0000002900497308 */ /* 0x000ff00000002400 */
[----:B------:R1:W-:Y:S01]  /*2320*/  MUFU.TANH R21, R36 ;  /* 0x0000002400157308 */ /* 0x0003e20000002400 */
[----:B0-----:R-:W-:-:S02]  /*2330*/  FSEL R40, R40, -INF , P2 ;  /* 0xff80000028287808 */ /* 0x001fc40001000000 */
[----:B------:R-:W-:-:S05]  /*2340*/  ISETP.GT.AND P2, PT, R3, 0x30, PT ;  /* 0x000000300300780c */ /* 0x000fca0003f44270 */
[----:B------:R-:W0:Y:S01]  /*2350*/  MUFU.TANH R41, R47 ;  /* 0x0000002f00297308 */ /* 0x000e220000002400 */
[----:B-1----:R-:W-:Y:S02]  /*2360*/  FSEL R36, R39, -INF , P1 ;  /* 0xff80000027247808 */ /* 0x002fe40000800000 */
[----:B------:R-:W-:Y:S02]  /*2370*/  ISETP.GT.AND P1, PT, R3, 0x21, PT ;  /* 0x000000210300780c */ /* 0x000fe40003f24270 */
[----:B------:R-:W-:Y:S02]  /*2380*/  FMNMX.FTZ R9, R36, R9, !PT ;  /* 0x0000000924097209 */ /* 0x000fe40007810000 */
[----:B------:R-:W-:Y:S01]  /*2390*/  FSEL R39, R43, -INF , P1 ;  /* 0xff8000002b277808 */ /* 0x000fe20000800000 */
[----:B------:R-:W1:Y:S01]  /*23a0*/  MUFU.TANH R50, R50 ;  /* 0x0000003200327308 */ /* 0x000e620000002400 */
[----:B------:R-:W-:Y:S02]  /*23b0*/  FMNMX.FTZ R10, R38, R9, !PT ;  /* 0x00000009260a7209 */ /* 0x000fe40007810000 */
[----:B------:R-:W-:-:S02]  /*23c0*/  ISETP.GT.AND P1, PT, R3, 0x29, PT ;  /* 0x000000290300780c */ /* 0x000fc40003f24270 */
[----:B------:R-:W-:-:S03]  /*23d0*/  FMNMX.FTZ R9, R39, R10, !PT ;  /* 0x0000000a27097209 */ /* 0x000fc60007810000 */
[----:B------:R-:W3:Y:S01]  /*23e0*/  MUFU.TANH R51, R51 ;  /* 0x0000003300337308 */ /* 0x000ee20000002400 */
[----:B0-----:R-:W-:Y:S02]  /*23f0*/  FSEL R41, R41, -INF , P1 ;  /* 0xff80000029297808 */ /* 0x001fe40000800000 */
[----:B------:R-:W-:Y:S02]  /*2400*/  FMNMX.FTZ R10, R40, R9, !PT ;  /* 0x00000009280a7209 */ /* 0x000fe40007810000 */
[----:B------:R-:W-:Y:S02]  /*2410*/  ISETP.GT.AND P1, PT, R3, 0x31, PT ;  /* 0x000000310300780c */ /* 0x000fe40003f24270 */
[----:B------:R-:W-:Y:S01]  /*2420*/  FMNMX.FTZ R9, R41, R10, !PT ;  /* 0x0000000a29097209 */ /* 0x000fe20007810000 */
[----:B------:R-:W0:Y:S01]  /*2430*/  MUFU.TANH R46, R54 ;  /* 0x00000036002e7308 */ /* 0x000e220000002400 */
[----:B-1----:R-:W-:Y:S02]  /*2440*/  FSEL R42, R50, -INF , P2 ;  /* 0xff800000322a7808 */ /* 0x002fe40001000000 */
[----:B------:R-:W-:-:S02]  /*2450*/  ISETP.GT.AND P2, PT, R3, 0x38, PT ;  /* 0x000000380300780c */ /* 0x000fc40003f44270 */
[----:B------:R-:W-:-:S03]  /*2460*/  FMNMX.FTZ R10, R42, R9, !PT ;  /* 0x000000092a0a7209 */ /* 0x000fc60007810000 */
[----:B------:R-:W1:Y:S01]  /*2470*/  MUFU.TANH R47, R55 ;  /* 0x00000037002f7308 */ /* 0x000e620000002400 */
[----:B---3--:R-:W-:Y:S02]  /*2480*/  FSEL R43, R51, -INF , P1 ;  /* 0xff800000332b7808 */ /* 0x008fe40000800000 */
[----:B------:R-:W-:Y:S02]  /*2490*/  ISETP.GT.AND P1, PT, R3, 0x39, PT ;  /* 0x000000390300780c */ /* 0x000fe40003f24270 */
[----:B------:R-:W-:-:S03]  /*24a0*/  FMNMX.FTZ R9, R43, R10, !PT ;  /* 0x0000000a2b097209 */ /* 0x000fc60007810000 */
[----:B------:R-:W3:Y:S01]  /*24b0*/  MUFU.TANH R58, R58 ;  /* 0x0000003a003a7308 */ /* 0x000ee20000002400 */
[----:B0-----:R-:W-:Y:S02]  /*24c0*/  FSEL R46, R46, -INF , P2 ;  /* 0xff8000002e2e7808 */ /* 0x001fe40001000000 */
[----:B------:R-:W-:Y:S02]  /*24d0*/  ISETP.GT.AND P2, PT, R3, 0x40, PT ;  /* 0x000000400300780c */ /* 0x000fe40003f44270 */
[----:B------:R-:W-:-:S03]  /*24e0*/  FMNMX.FTZ R10, R46, R9, !PT ;  /* 0x000000092e0a7209 */ /* 0x000fc60007810000 */
[----:B------:R-:W0:Y:S01]  /*24f0*/  MUFU.TANH R59, R59 ;  /* 0x0000003b003b7308 */ /* 0x000e220000002400 */
[----:B-1----:R-:W-:Y:S02]  /*2500*/  FSEL R47, R47, -INF , P1 ;  /* 0xff8000002f2f7808 */ /* 0x002fe40000800000 */
[----:B------:R-:W-:Y:S02]  /*2510*/  ISETP.GT.AND P1, PT, R3, 0x41, PT ;  /* 0x000000410300780c */ /* 0x000fe40003f24270 */
        /* <DEDUP_REMOVED lines=31> */
[----:B------:R-:W-:Y:S02]  /*2710*/  ISETP.GT.AND P1, PT, R6, RZ, PT ;  /* 0x000000ff0600720c */ /* 0x000fe40003f24270 */
[----:B------:R-:W-:-:S03]  /*2720*/  FMNMX.FTZ R10, R3, R10, !PT ;  /* 0x0000000a030a7209 */ /* 0x000fc60007810000 */
[----:B------:R-:W0:Y:S01]  /*2730*/  MUFU.TANH R33, R33 ;  /* 0x0000002100217308 */ /* 0x000e220000002400 */
[----:B-1----:R-:W-:Y:S01]  /*2740*/  FSEL R4, R24, -INF , P1 ;  /* 0xff80000018047808 */ /* 0x002fe20000800000 */
[----:B------:R-:W1:Y:S01]  /*2750*/  SHFL.BFLY PT, R9, R10, 0x2, 0x1f ;  /* 0x0c401f000a097f89 */ /* 0x000e6200000e0000 */
[----:B------:R-:W-:-:S05]  /*2760*/  ISETP.GT.AND P1, PT, R6, 0x9, PT ;  /* 0x000000090600780c */ /* 0x000fca0003f24270 */
[----:B------:R-:W4:Y:S08]  /*2770*/  MUFU.TANH R37, R37 ;  /* 0x0000002500257308 */ /* 0x000f300000002400 */
[----:B------:R5:W-:Y:S08]  /*2780*/  MUFU.TANH R66, R49 ;  /* 0x0000003100427308 */ /* 0x000bf00000002400 */
[----:B------:R2:W2:Y:S01]  /*2790*/  MUFU.TANH R35, R44 ;  /* 0x0000002c00237308 */ /* 0x0004a20000002400 */
[----:B-1----:R-:W-:-:S05]  /*27a0*/  FMNMX.FTZ R9, R10, R9, !PT ;  /* 0x000000090a097209 */ /* 0x002fca0007810000 */
[----:B------:R-:W1:Y:S02]  /*27b0*/  SHFL.BFLY PT, R10, R9, 0x1, 0x1f ;  /* 0x0c201f00090a7f89 */ /* 0x000e6400000e0000 */
[----:B------:R-:W2:Y:S08]  /*27c0*/  MUFU.TANH R45, R45 ;  /* 0x0000002d002d7308 */ /* 0x000eb00000002400 */
[----:B------:R-:W2:Y:S08]  /*27d0*/  MUFU.TANH R63, R48 ;  /* 0x00000030003f7308 */ /* 0x000eb00000002400 */
[----:B------:R-:W2:Y:S01]  /*27e0*/  MUFU.TANH R52, R52 ;  /* 0x0000003400347308 */ /* 0x000ea20000002400 */
[----:B-1----:R-:W-:-:S07]  /*27f0*/  FMNMX.FTZ R5, R9, R10, !PT ;  /* 0x0000000a09057209 */ /* 0x002fce0007810000 */
[----:B------:R-:W1:Y:S01]  /*2800*/  MUFU.TANH R53, R53 ;  /* 0x0000003500357308 */ /* 0x000e620000002400 */
[----:B------:R-:W-:Y:S02]  /*2810*/  FSEL R9, R11, -INF , P2 ;  /* 0xff8000000b097808 */ /* 0x000fe40001000000 */
[----:B------:R-:W-:Y:S02]  /*2820*/  FSEL R10, R12, -INF , P3 ;  /* 0xff8000000c0a7808 */ /* 0x000fe40001800000 */
[----:B------:R-:W-:Y:S02]  /*2830*/  FMNMX.FTZ R13, R4, R9, !PT ;  /* 0x00000009040d7209 */ /* 0x000fe40007810000 */
[----:B------:R-:W-:Y:S01]  /*2840*/  ISETP.GT.AND P2, PT, R6, 0x10, PT ;  /* 0x000000100600780c */ /* 0x000fe20003f44270 */
[----:B------:R-:W1:Y:S01]  /*2850*/  MUFU.TANH R56, R56 ;  /* 0x0000003800387308 */ /* 0x000e620000002400 */
[----:B---3--:R-:W-:Y:S02]  /*2860*/  FSEL R11, R29, -INF , P1 ;  /* 0xff8000001d0b7808 */ /* 0x008fe40000800000 */
[----:B------:R-:W-:-:S02]  /*2870*/  FMNMX.FTZ R14, R10, R13, !PT ;  /* 0x0000000d0a0e7209 */ /* 0x000fc40007810000 */
[----:B------:R-:W-:Y:S02]  /*2880*/  FSEL R12, R15, -INF , P2 ;  /* 0xff8000000f0c7808 */ /* 0x000fe40001000000 */
[C---:B------:R-:W-:Y:S01]  /*2890*/  ISETP.GT.AND P1, PT, R6.reuse, 0x11, PT ;  /* 0x000000110600780c */ /* 0x040fe20003f24270 */
[----:B------:R-:W3:Y:S01]  /*28a0*/  MUFU.TANH R57, R57 ;  /* 0x0000003900397308 */ /* 0x000ee20000002400 */
[----:B------:R-:W-:Y:S01]  /*28b0*/  FMNMX.FTZ R15, R11, R14, !PT ;  /* 0x0000000e0b0f7209 */ /* 0x000fe20007810000 */
[C---:B------:R-:W-:Y:S01]  /*28c0*/  FMUL.FTZ R14, R5.reuse, UR10 ;  /* 0x0000000a050e7c20 */ /* 0x040fe20008410000 */
[----:B------:R-:W-:Y:S02]  /*28d0*/  FSETP.NEU.FTZ.AND P2, PT, R5, -INF , PT ;  /* 0xff8000000500780b */ /* 0x000fe40003f5d000 */
[----:B------:R-:W-:Y:S02]  /*28e0*/  ISETP.GT.AND P3, PT, R6, 0x18, PT ;  /* 0x000000180600780c */ /* 0x000fe40003f64270 */
[----:B0-----:R-:W-:Y:S01]  /*28f0*/  FSEL R13, R33, -INF , P1 ;  /* 0xff800000210d7808 */ /* 0x001fe20000800000 */
[----:B------:R-:W0:Y:S01]  /*2900*/  MUFU.TANH R60, R60 ;  /* 0x0000003c003c7308 */ /* 0x000e220000002400 */
[----:B------:R-:W-:-:S02]  /*2910*/  FMNMX.FTZ R24, R12, R15, !PT ;  /* 0x0000000f0c187209 */ /* 0x000fc40007810000 */
[----:B-----5:R-:W-:Y:S02]  /*2920*/  FSEL R49, R14, RZ, P2 ;  /* 0x000000ff0e317208 */ /* 0x020fe40001000000 */
[----:B------:R-:W-:Y:S02]  /*2930*/  FSEL R14, R21, -INF , P3 ;  /* 0xff800000150e7808 */ /* 0x000fe40001800000 */
[----:B------:R-:W-:Y:S01]  /*2940*/  ISETP.GT.AND P1, PT, R6, 0x19, PT ;  /* 0x000000190600780c */ /* 0x000fe20003f24270 */
[--C-:B------:R-:W-:Y:S01]  /*2950*/  FFMA.FTZ R29, R20, UR10, -R49.reuse ;  /* 0x0000000a141d7c23 */ /* 0x100fe20008010831 */
[----:B------:R-:W-:Y:S01]  /*2960*/  FMNMX.FTZ R21, R13, R24, !PT ;  /* 0x000000180d157209 */ /* 0x000fe20007810000 */
[--C-:B------:R-:W-:Y:S01]  /*2970*/  FFMA.FTZ R31, R25, UR10, -R49.reuse ;  /* 0x0000000a191f7c23 */ /* 0x100fe20008010831 */
[----:B------:R-:W-:Y:S01]  /*2980*/  ISETP.GT.AND P2, PT, R6, 0x20, PT ;  /* 0x000000200600780c */ /* 0x000fe20003f44270 */
[----:B------:R5:W-:Y:S01]  /*2990*/  MUFU.EX2 R153, R29 ;  /* 0x0000001d00997308 */ /* 0x000be20000000800 */
[----:B----4-:R-:W-:Y:S01]  /*29a0*/  FSEL R15, R37, -INF , P1 ;  /* 0xff800000250f7808 */ /* 0x010fe20000800000 */
[--C-:B------:R-:W-:Y:S01]  /*29b0*/  FFMA.FTZ R33, R26, UR10, -R49.reuse ;  /* 0x0000000a1a217c23 */ /* 0x100fe20008010831 */
[----:B------:R-:W-:Y:S01]  /*29c0*/  FMNMX.FTZ R24, R14, R21, !PT ;  /* 0x000000150e187209 */ /* 0x000fe20007810000 */
[--C-:B------:R-:W-:Y:S01]  /*29d0*/  FFMA.FTZ R37, R30, UR10, -R49.reuse ;  /* 0x0000000a1e257c23 */ /* 0x100fe20008010831 */
[----:B------:R-:W-:Y:S01]  /*29e0*/  ISETP.GT.AND P1, PT, R6, 0x21, PT ;  /* 0x000000210600780c */ /* 0x000fe20003f24270 */
[--C-:B------:R-:W-:Y:S01]  /*29f0*/  FFMA.FTZ R38, R38, UR10, -R49.reuse ;  /* 0x0000000a26267c23 */ /* 0x100fe20008010831 */
[----:B------:R-:W-:Y:S01]  /*2a00*/  FSEL R20, R72, -INF , P2 ;  /* 0xff80000048147808 */ /* 0x000fe20001000000 */
[----:B------:R4:W-:Y:S01]  /*2a10*/  MUFU.EX2 R48, R31 ;  /* 0x0000001f00307308 */ /* 0x0009e20000000800 */
[----:B------:R-:W-:Y:S01]  /*2a20*/  FMNMX.FTZ R27, R15, R24, !PT ;  /* 0x000000180f1b7209 */ /* 0x000fe20007810000 */
[--C-:B------:R-:W-:Y:S01]  /*2a30*/  FFMA.FTZ R40, R40, UR10, -R49.reuse ;  /* 0x0000000a28287c23 */ /* 0x100fe20008010831 */
[----:B------:R-:W-:Y:S01]  /*2a40*/  ISETP.GT.AND P2, PT, R6, 0x28, PT ;  /* 0x000000280600780c */ /* 0x000fe20003f44270 */
[--C-:B------:R-:W-:Y:S01]  /*2a50*/  FFMA.FTZ R41, R41, UR10, -R49.reuse ;  /* 0x0000000a29297c23 */ /* 0x100fe20008010831 */
[----:B------:R-:W-:Y:S01]  /*2a60*/  FSEL R21, R73, -INF , P1 ;  /* 0xff80000049157808 */ /* 0x000fe20000800000 */
[--C-:B------:R-:W-:Y:S01]  /*2a70*/  FFMA.FTZ R42, R42, UR10, -R49.reuse ;  /* 0x0000000a2a2a7c23 */ /* 0x100fe20008010831 */
[----:B--2---:R-:W-:Y:S01]  /*2a80*/  FMNMX.FTZ R44, R20, R27, !PT ;  /* 0x0000001b142c7209 */ /* 0x004fe20007810000 */
[----:B------:R-:W2:Y:S01]  /*2a90*/  MUFU.TANH R61, R61 ;  /* 0x0000003d003d7308 */ /* 0x000ea20000002400 */
[----:B------:R-:W-:Y:S01]  /*2aa0*/  ISETP.GT.AND P1, PT, R6, 0x29, PT ;  /* 0x000000290600780c */ /* 0x000fe20003f24270 */
[--C-:B------:R-:W-:Y:S01]  /*2ab0*/  FFMA.FTZ R43, R43, UR10, -R49.reuse ;  /* 0x0000000a2b2b7c23 */ /* 0x100fe20008010831 */
[----:B------:R-:W-:Y:S01]  /*2ac0*/  FSEL R24, R35, -INF , P2 ;  /* 0xff80000023187808 */ /* 0x000fe20001000000 */
[--C-:B------:R-:W-:Y:S01]  /*2ad0*/  FFMA.FTZ R35, R28, UR10, -R49.reuse ;  /* 0x0000000a1c237c23 */ /* 0x100fe20008010831 */
[----:B------:R-:W-:Y:S01]  /*2ae0*/  FMNMX.FTZ R27, R21, R44, !PT ;  /* 0x0000002c151b7209 */ /* 0x000fe20007810000 */
[--C-:B------:R-:W-:Y:S01]  /*2af0*/  FFMA.FTZ R46, R46, UR10, -R49.reuse ;  /* 0x0000000a2e2e7c23 */ /* 0x100fe20008010831 */
[----:B------:R-:W-:Y:S01]  /*2b00*/  ISETP.GT.AND P2, PT, R6, 0x30, PT ;  /* 0x000000300600780c */ /* 0x000fe20003f44270 */
[----:B------:R-:W2:Y:S01]  /*2b10*/  MUFU.TANH R64, R64 ;  /* 0x0000004000407308 */ /* 0x000ea20000002400 */
[----:B------:R-:W-:Y:S01]  /*2b20*/  FSEL R25, R45, -INF , P1 ;  /* 0xff8000002d197808 */ /* 0x000fe20000800000 */
[--C-:B------:R-:W-:Y:S01]  /*2b30*/  FFMA.FTZ R45, R32, UR10, -R49.reuse ;  /* 0x0000000a202d7c23 */ /* 0x100fe20008010831 */
[----:B------:R-:W-:Y:S01]  /*2b40*/  FMNMX.FTZ R44, R24, R27, !PT ;  /* 0x0000001b182c7209 */ /* 0x000fe20007810000 */
[--C-:B------:R-:W-:Y:S01]  /*2b50*/  FFMA.FTZ R47, R47, UR10, -R49.reuse ;  /* 0x0000000a2f2f7c23 */ /* 0x100fe20008010831 */
[----:B------:R-:W-:Y:S01]  /*2b60*/  ISETP.GT.AND P1, PT, R6, 0x31, PT ;  /* 0x000000310600780c */ /* 0x000fe20003f24270 */
[--C-:B------:R-:W-:Y:S01]  /*2b70*/  FFMA.FTZ R50, R50, UR10, -R49.reuse ;  /* 0x0000000a32327c23 */ /* 0x100fe20008010831 */
[----:B------:R-:W-:Y:S01]  /*2b80*/  FSEL R26, R63, -INF , P2 ;  /* 0xff8000003f1a7808 */ /* 0x000fe20001000000 */
[----:B------:R3:W-:Y:S01]  /*2b90*/  MUFU.EX2 R155, R33 ;  /* 0x00000021009b7308 */ /* 0x0007e20000000800 */
[----:B-----5:R-:W-:Y:S01]  /*2ba0*/  FMNMX.FTZ R29, R25, R44, !PT ;  /* 0x0000002c191d7209 */ /* 0x020fe20007810000 */
[--C-:B------:R-:W-:Y:S01]  /*2bb0*/  FFMA.FTZ R51, R51, UR10, -R49.reuse ;  /* 0x0000000a33337c23 */ /* 0x100fe20008010831 */
[----:B------:R-:W-:Y:S01]  /*2bc0*/  ISETP.GT.AND P2, PT, R6, 0x38, PT ;  /* 0x000000380600780c */ /* 0x000fe20003f44270 */
[--C-:B------:R-:W-:Y:S01]  /*2bd0*/  FFMA.FTZ R54, R54, UR10, -R49.reuse ;  /* 0x0000000a36367c23 */ /* 0x100fe20008010831 */
[----:B------:R-:W-:Y:S01]  /*2be0*/  FSEL R27, R66, -INF , P1 ;  /* 0xff800000421b7808 */ /* 0x000fe20000800000 */
[--C-:B------:R-:W-:Y:S01]  /*2bf0*/  FFMA.FTZ R55, R55, UR10, -R49.reuse ;  /* 0x0000000a37377c23 */ /* 0x100fe20008010831 */
[----:B------:R-:W-:Y:S01]  /*2c00*/  FMNMX.FTZ R44, R26, R29, !PT ;  /* 0x0000001d1a2c7209 */ /* 0x000fe20007810000 */
[----:B------:R-:W5:Y:S01]  /*2c10*/  MUFU.TANH R65, R65 ;  /* 0x0000004100417308 */ /* 0x000f620000002400 */
[----:B------:R-:W-:Y:S01]  /*2c20*/  ISETP.GT.AND P1, PT, R6, 0x39, PT ;  /* 0x000000390600780c */ /* 0x000fe20003f24270 */
[--C-:B------:R-:W-:Y:S01]  /*2c30*/  FFMA.FTZ R58, R58, UR10, -R49.reuse ;  /* 0x0000000a3a3a7c23 */ /* 0x100fe20008010831 */
[----:B------:R-:W-:Y:S01]  /*2c40*/  FSEL R28, R52, -INF , P2 ;  /* 0xff800000341c7808 */ /* 0x000fe20001000000 */
[--C-:B------:R-:W-:Y:S01]  /*2c50*/  FFMA.FTZ R59, R59, UR10, -R49.reuse ;  /* 0x0000000a3b3b7c23 */ /* 0x100fe20008010831 */
[----:B----4-:R-:W-:Y:S01]  /*2c60*/  FMNMX.FTZ R31, R27, R44, !PT ;  /* 0x0000002c1b1f7209 */ /* 0x010fe20007810000 */
[--C-:B------:R-:W-:Y:S01]  /*2c70*/  FFMA.FTZ R62, R62, UR10, -R49.reuse ;  /* 0x0000000a3e3e7c23 */ /* 0x100fe20008010831 */
[----:B------:R-:W-:Y:S01]  /*2c80*/  ISETP.GT.AND P2, PT, R6, 0x40, PT ;  /* 0x000000400600780c */ /* 0x000fe20003f44270 */
[----:B------:R-:W4:Y:S01]  /*2c90*/  MUFU.TANH R68, R68 ;  /* 0x0000004400447308 */ /* 0x000f220000002400 */
[----:B-1----:R-:W-:Y:S01]  /*2ca0*/  FSEL R29, R53, -INF , P1 ;  /* 0xff800000351d7808 */ /* 0x002fe20000800000 */
[--C-:B------:R-:W-:Y:S01]  /*2cb0*/  FFMA.FTZ R53, R34, UR10, -R49.reuse ;  /* 0x0000000a22357c23 */ /* 0x100fe20008010831 */
[----:B------:R-:W-:Y:S01]  /*2cc0*/  FMNMX.FTZ R44, R28, R31, !PT ;  /* 0x0000001f1c2c7209 */ /* 0x000fe20007810000 */
[----:B------:R-:W-:Y:S01]  /*2cd0*/  FFMA.FTZ R3, R3, UR10, -R49 ;  /* 0x0000000a03037c23 */ /* 0x000fe20008010831 */
[----:B------:R-:W-:-:S02]  /*2ce0*/  ISETP.GT.AND P1, PT, R6, 0x41, PT ;  /* 0x000000410600780c */ /* 0x000fc40003f24270 */
[----:B------:R-:W-:Y:S01]  /*2cf0*/  FSEL R30, R56, -INF , P2 ;  /* 0xff800000381e7808 */ /* 0x000fe20001000000 */
[----:B------:R1:W-:Y:S01]  /*2d00*/  MUFU.EX2 R52, R35 ;  /* 0x0000002300347308 */ /* 0x0003e20000000800 */
[----:B---3--:R-:W-:Y:S02]  /*2d10*/  FMNMX.FTZ R33, R29, R44, !PT ;  /* 0x0000002c1d217209 */ /* 0x008fe40007810000 */
[----:B------:R-:W-:Y:S02]  /*2d20*/  ISETP.GT.AND P2, PT, R6, 0x48, PT ;  /* 0x000000480600780c */ /* 0x000fe40003f44270 */
[----:B------:R-:W-:Y:S01]  /*2d30*/  FSEL R31, R57, -INF , P1 ;  /* 0xff800000391f7808 */ /* 0x000fe20000800000 */
[----:B------:R-:W-:Y:S01]  /*2d40*/  FFMA.FTZ R57, R36, UR10, -R49 ;  /* 0x0000000a24397c23 */ /* 0x000fe20008010831 */
[----:B------:R-:W-:Y:S01]  /*2d50*/  FMNMX.FTZ R44, R30, R33, !PT ;  /* 0x000000211e2c7209 */ /* 0x000fe20007810000 */
[----:B------:R-:W3:Y:S01]  /*2d60*/  MUFU.TANH R69, R69 ;  /* 0x0000004500457308 */ /* 0x000ee20000002400 */
[----:B------:R-:W-:-:S02]  /*2d70*/  ISETP.GT.AND P1, PT, R6, 0x49, PT ;  /* 0x000000490600780c */ /* 0x000fc40003f24270 */
[----:B0-----:R-:W-:Y:S02]  /*2d80*/  FSEL R32, R60, -INF , P2 ;  /* 0xff8000003c207808 */ /* 0x001fe40001000000 */
[----:B-1----:R-:W-:Y:S02]  /*2d90*/  FMNMX.FTZ R35, R31, R44, !PT ;  /* 0x0000002c1f237209 */ /* 0x002fe40007810000 */
[----:B------:R-:W-:Y:S01]  /*2da0*/  ISETP.GT.AND P2, PT, R6, 0x50, PT ;  /* 0x000000500600780c */ /* 0x000fe20003f44270 */
[----:B------:R0:W-:Y:S01]  /*2db0*/  MUFU.EX2 R157, R37 ;  /* 0x00000025009d7308 */ /* 0x0001e20000000800 */
[----:B--2---:R-:W-:Y:S02]  /*2dc0*/  FSEL R33, R61, -INF , P1 ;  /* 0xff8000003d217808 */ /* 0x004fe40000800000 */
[----:B------:R-:W-:Y:S02]  /*2dd0*/  FMNMX.FTZ R44, R32, R35, !PT ;  /* 0x00000023202c7209 */ /* 0x000fe40007810000 */
[----:B------:R-:W-:-:S02]  /*2de0*/  ISETP.GT.AND P1, PT, R6, 0x51, PT ;  /* 0x000000510600780c */ /* 0x000fc40003f24270 */
[----:B------:R-:W-:Y:S01]  /*2df0*/  FSEL R34, R64, -INF , P2 ;  /* 0xff80000040227808 */ /* 0x000fe20001000000 */
[----:B------:R1:W-:Y:S01]  /*2e00*/  MUFU.EX2 R56, R45 ;  /* 0x0000002d00387308 */ /* 0x0003e20000000800 */
[----:B0-----:R-:W-:Y:S01]  /*2e10*/  FMNMX.FTZ R37, R33, R44, !PT ;  /* 0x0000002c21257209 */ /* 0x001fe20007810000 */
[----:B------:R-:W-:Y:S01]  /*2e20*/  FADD.FTZ R64, R153, R48 ;  /* 0x0000003099407221 */ /* 0x000fe20000010000 */
[----:B------:R-:W-:Y:S02]  /*2e30*/  ISETP.GT.AND P2, PT, R6, 0x58, PT ;  /* 0x000000580600780c */ /* 0x000fe40003f44270 */
[----:B-----5:R-:W-:Y:S02]  /*2e40*/  FSEL R35, R65, -INF , P1 ;  /* 0xff80000041237808 */ /* 0x020fe40000800000 */
[----:B------:R-:W-:Y:S01]  /*2e50*/  FMNMX.FTZ R44, R34, R37, !PT ;  /* 0x00000025222c7209 */ /* 0x000fe20007810000 */
[----:B------:R-:W-:Y:S01]  /*2e60*/  MUFU.EX2 R161, R38 ;  /* 0x0000002600a17308 */ /* 0x000fe20000000800 */
[----:B------:R-:W-:-:S02]  /*2e70*/  ISETP.GT.AND P1, PT, R6, 0x59, PT ;  /* 0x000000590600780c */ /* 0x000fc40003f24270 */
[----:B----4-:R-:W-:Y:S02]  /*2e80*/  FSEL R36, R68, -INF , P2 ;  /* 0xff80000044247808 */ /* 0x010fe40001000000 */
[----:B-1----:R-:W-:Y:S01]  /*2e90*/  FMNMX.FTZ R45, R35, R44, !PT ;  /* 0x0000002c232d7209 */ /* 0x002fe20007810000 */
[----:B------:R-:W-:Y:S01]  /*2ea0*/  FFMA.FTZ R44, R39, UR10, -R49 ;  /* 0x0000000a272c7c23 */ /* 0x000fe20008010831 */
[----:B---3--:R-:W-:Y:S01]  /*2eb0*/  FSEL R37, R69, -INF , P1 ;  /* 0xff80000045257808 */ /* 0x008fe20000800000 */
[----:B------:R-:W-:Y:S01]  /*2ec0*/  MUFU.EX2 R53, R53 ;  /* 0x0000003500357308 */ /* 0x000fe20000000800 */
[----:B------:R-:W-:Y:S02]  /*2ed0*/  FMNMX.FTZ R6, R36, R45, !PT ;  /* 0x0000002d24067209 */ /* 0x000fe40007810000 */
[----:B------:R-:W-:Y:S02]  /*2ee0*/  F2FP.F16.F32.PACK_AB R153, R48, R153 ;  /* 0x000000993099723e */ /* 0x000fe400000000ff */
[----:B------:R-:W-:-:S03]  /*2ef0*/  FMNMX.FTZ R6, R37, R6, !PT ;  /* 0x0000000625067209 */ /* 0x000fc60007810000 */
[----:B------:R-:W0:Y:S02]  /*2f00*/  MUFU.EX2 R60, R57 ;  /* 0x00000039003c7308 */ /* 0x000e240000000800 */
[----:B------:R-:W1:Y:S06]  /*2f10*/  SHFL.BFLY PT, R39, R6, 0x2, 0x1f ;  /* 0x0c401f0006277f89 */ /* 0x000e6c00000e0000 */
[----:B------:R-:W-:Y:S08]  /*2f20*/  MUFU.EX2 R44, R44 ;  /* 0x0000002c002c7308 */ /* 0x000ff00000000800 */
[----:B------:R-:W-:Y:S01]  /*2f30*/  MUFU.EX2 R40, R40 ;  /* 0x0000002800287308 */ /* 0x000fe20000000800 */
[----:B0-----:R-:W-:-:S07]  /*2f40*/  F2FP.F16.F32.PACK_AB R159, R60, R53 ;  /* 0x000000353c9f723e */ /* 0x001fce00000000ff */
[----:B------:R-:W0:Y:S01]  /*2f50*/  MUFU.EX2 R41, R41 ;  /* 0x0000002900297308 */ /* 0x000e220000000800 */
[----:B-1----:R-:W-:-:S05]  /*2f60*/  FMNMX.FTZ R39, R6, R39, !PT ;  /* 0x0000002706277209 */ /* 0x002fca0007810000 */
[----:B------:R-:W1:Y:S02]  /*2f70*/  SHFL.BFLY PT, R6, R39, 0x1, 0x1f ;  /* 0x0c201f0027067f89 */ /* 0x000e6400000e0000 */
[----:B------:R-:W-:Y:S08]  /*2f80*/  MUFU.EX2 R42, R42 ;  /* 0x0000002a002a7308 */ /* 0x000ff00000000800 */
[----:B------:R-:W2:Y:S01]  /*2f90*/  MUFU.EX2 R43, R43 ;  /* 0x0000002b002b7308 */ /* 0x000ea20000000800 */
[----:B0-----:R-:W-:-:S07]  /*2fa0*/  F2FP.F16.F32.PACK_AB R163, R41, R40 ;  /* 0x0000002829a3723e */ /* 0x001fce00000000ff */
[----:B------:R-:W-:Y:S01]  /*2fb0*/  MUFU.EX2 R46, R46 ;  /* 0x0000002e002e7308 */ /* 0x000fe20000000800 */
[----:B-1----:R-:W-:-:S07]  /*2fc0*/  FMNMX.FTZ R6, R39, R6, !PT ;  /* 0x0000000627067209 */ /* 0x002fce0007810000 */
[----:B------:R-:W0:Y:S01]  /*2fd0*/  MUFU.EX2 R47, R47 ;  /* 0x0000002f002f7308 */ /* 0x000e220000000800 */
[----:B--2---:R-:W-:Y:S02]  /*2fe0*/  F2FP.F16.F32.PACK_AB R165, R43, R42 ;  /* 0x0000002a2ba5723e */ /* 0x004fe400000000ff */
[C---:B------:R-:W-:Y:S01]  /*2ff0*/  FSETP.NEU.FTZ.AND P1, PT, R6.reuse, -INF , PT ;  /* 0xff8000000600780b */ /* 0x040fe20003f3d000 */
[----:B------:R-:W-:-:S04]  /*3000*/  FMUL.FTZ R38, R6, UR10 ;  /* 0x0000000a06267c20 */ /* 0x000fc80008410000 */
[----:B------:R-:W-:Y:S01]  /*3010*/  MUFU.EX2 R50, R50 ;  /* 0x0000003200327308 */ /* 0x000fe20000000800 */
        /* <DEDUP_REMOVED lines=27> */
[----:B------:R-:W-:Y:S01]  /*31d0*/  FFMA.FTZ R37, R37, UR10, -R38 ;  /* 0x0000000a25257c23 */ /* 0x000fe20008010826 */
[----:B0-----:R-:W-:-:S03]  /*31e0*/  F2FP.F16.F32.PACK_AB R167, R47, R46 ;  /* 0x0000002e2fa7723e */ /* 0x001fc600000000ff */
[----:B------:R-:W0:Y:S01]  /*31f0*/  MUFU.EX2 R11, R11 ;  /* 0x0000000b000b7308 */ /* 0x000e220000000800 */
[----:B-1----:R-:W-:Y:S01]  /*3200*/  FADD.FTZ R39, R4, R9 ;  /* 0x0000000904277221 */ /* 0x002fe20000010000 */
[----:B------:R-:W-:-:S06]  /*3210*/  F2FP.F16.F32.PACK_AB R152, R9, R4 ;  /* 0x000000040998723e */ /* 0x000fcc00000000ff */
[----:B------:R-:W1:Y:S01]  /*3220*/  MUFU.EX2 R12, R12 ;  /* 0x0000000c000c7308 */ /* 0x000e620000000800 */
[----:B--2---:R-:W-:Y:S01]  /*3230*/  FADD.FTZ R66, R10, R39 ;  /* 0x000000270a427221 */ /* 0x004fe20000010000 */
[----:B------:R-:W-:Y:S01]  /*3240*/  FADD.FTZ R39, R155, R64 ;  /* 0x000000409b277221 */ /* 0x000fe20000010000 */
[----:B------:R-:W-:-:S03]  /*3250*/  F2FP.F16.F32.PACK_AB R155, R52, R155 ;  /* 0x0000009b349b723e */ /* 0x000fc600000000ff */
[----:B------:R-:W-:Y:S02]  /*3260*/  FADD.FTZ R64, R52, R39 ;  /* 0x0000002734407221 */ /* 0x000fe40000010000 */
[----:B------:R-:W2:Y:S01]  /*3270*/  MUFU.EX2 R13, R13 ;  /* 0x0000000d000d7308 */ /* 0x000ea20000000800 */
[----:B0-----:R-:W-:Y:S01]  /*3280*/  FADD.FTZ R45, R11, R66 ;  /* 0x000000420b2d7221 */ /* 0x001fe20000010000 */
[----:B------:R-:W-:Y:S01]  /*3290*/  FADD.FTZ R39, R157, R64 ;  /* 0x000000409d277221 */ /* 0x000fe20000010000 */
[----:B------:R-:W-:Y:S02]  /*32a0*/  F2FP.F16.F32.PACK_AB R154, R11, R10 ;  /* 0x0000000a0b9a723e */ /* 0x000fe400000000ff */
[C---:B------:R-:W-:Y:S01]  /*32b0*/  F2FP.F16.F32.PACK_AB R157, R56.reuse, R157 ;  /* 0x0000009d389d723e */ /* 0x040fe200000000ff */
[----:B------:R-:W-:Y:S02]  /*32c0*/  FADD.FTZ R64, R56, R39 ;  /* 0x0000002738407221 */ /* 0x000fe40000010000 */
[----:B------:R-:W0:Y:S01]  /*32d0*/  MUFU.EX2 R14, R14 ;  /* 0x0000000e000e7308 */ /* 0x000e220000000800 */
[----:B-1----:R-:W-:Y:S01]  /*32e0*/  FADD.FTZ R66, R12, R45 ;  /* 0x0000002d0c427221 */ /* 0x002fe20000010000 */
[----:B------:R-:W-:-:S04]  /*32f0*/  FADD.FTZ R39, R53, R64 ;  /* 0x0000004035277221 */ /* 0x000fc80000010000 */
[----:B------:R-:W-:Y:S02]  /*3300*/  FADD.FTZ R64, R60, R39 ;  /* 0x000000273c407221 */ /* 0x000fe40000010000 */
[----:B------:R-:W1:Y:S01]  /*3310*/  MUFU.EX2 R15, R15 ;  /* 0x0000000f000f7308 */ /* 0x000e620000000800 */
[----:B--2---:R-:W-:Y:S01]  /*3320*/  FADD.FTZ R45, R13, R66 ;  /* 0x000000420d2d7221 */ /* 0x004fe20000010000 */
[----:B------:R-:W-:Y:S01]  /*3330*/  FADD.FTZ R39, R161, R64 ;  /* 0x00000040a1277221 */ /* 0x000fe20000010000 */
[C---:B------:R-:W-:Y:S02]  /*3340*/  F2FP.F16.F32.PACK_AB R161, R44.reuse, R161 ;  /* 0x000000a12ca1723e */ /* 0x040fe400000000ff */
[----:B------:R-:W-:Y:S01]  /*3350*/  F2FP.F16.F32.PACK_AB R156, R13, R12 ;  /* 0x0000000c0d9c723e */ /* 0x000fe200000000ff */
[----:B------:R-:W-:Y:S02]  /*3360*/  FADD.FTZ R39, R44, R39 ;  /* 0x000000272c277221 */ /* 0x000fe40000010000 */
[----:B------:R-:W2:Y:S01]  /*3370*/  MUFU.EX2 R20, R20 ;  /* 0x0000001400147308 */ /* 0x000ea20000000800 */
[----:B0-----:R-:W-:Y:S01]  /*3380*/  FADD.FTZ R66, R14, R45 ;  /* 0x0000002d0e427221 */ /* 0x001fe20000010000 */
[----:B------:R-:W-:-:S06]  /*3390*/  FADD.FTZ R48, R40, R39 ;  /* 0x0000002728307221 */ /* 0x000fcc0000010000 */
        /* <DEDUP_REMOVED lines=9> */
[----:B-1----:R-:W-:Y:S01]  /*3430*/  FADD.FTZ R38, R24, R45 ;  /* 0x0000002d18267221 */ /* 0x002fe20000010000 */
[----:B------:R-:W-:-:S04]  /*3440*/  FADD.FTZ R45, R41, R48 ;  /* 0x00000030292d7221 */ /* 0x000fc80000010000 */
[----:B------:R-:W-:Y:S02]  /*3450*/  FADD.FTZ R10, R42, R45 ;  /* 0x0000002d2a0a7221 */ /* 0x000fe40000010000 */
[----:B------:R-:W1:Y:S01]  /*3460*/  MUFU.EX2 R27, R27 ;  /* 0x0000001b001b7308 */ /* 0x000e620000000800 */
[----:B--2---:R-:W-:Y:S01]  /*3470*/  FADD.FTZ R39, R25, R38 ;  /* 0x0000002619277221 */ /* 0x004fe20000010000 */
[----:B------:R-:W-:Y:S01]  /*3480*/  FADD.FTZ R11, R43, R10 ;  /* 0x0000000a2b0b7221 */ /* 0x000fe20000010000 */
[----:B------:R-:W-:-:S03]  /*3490*/  F2FP.F16.F32.PACK_AB R162, R25, R24 ;  /* 0x0000001819a2723e */ /* 0x000fc600000000ff */
[----:B------:R-:W-:Y:S02]  /*34a0*/  FADD.FTZ R10, R46, R11 ;  /* 0x0000000b2e0a7221 */ /* 0x000fe40000010000 */
[----:B------:R-:W2:Y:S01]  /*34b0*/  MUFU.EX2 R28, R28 ;  /* 0x0000001c001c7308 */ /* 0x000ea20000000800 */
[----:B0-----:R-:W-:Y:S01]  /*34c0*/  FADD.FTZ R4, R26, R39 ;  /* 0x000000271a047221 */ /* 0x001fe20000010000 */
[----:B------:R-:W-:-:S04]  /*34d0*/  FADD.FTZ R11, R47, R10 ;  /* 0x0000000a2f0b7221 */ /* 0x000fc80000010000 */
[----:B------:R-:W-:Y:S02]  /*34e0*/  FADD.FTZ R10, R50, R11 ;  /* 0x0000000b320a7221 */ /* 0x000fe40000010000 */
        /* <DEDUP_REMOVED lines=38> */
[----:B------:R2:W0:Y:S01]  /*3750*/  MUFU.EX2 R175, R3 ;  /* 0x0000000300af7308 */ /* 0x0004220000000800 */
[----:B-1----:R-:W-:Y:S01]  /*3760*/  FADD.FTZ R10, R62, R11 ;  /* 0x0000000b3e0a7221 */ /* 0x002fe20000010000 */
[C---:B--2---:R-:W-:Y:S01]  /*3770*/  FADD.FTZ R3, R37.reuse, R4 ;  /* 0x0000000425037221 */ /* 0x044fe20000010000 */
[----:B------:R-:W-:Y:S02]  /*3780*/  F2FP.F16.F32.PACK_AB R174, R37, R36 ;  /* 0x0000002425ae723e */ /* 0x000fe400000000ff */
[C---:B0-----:R-:W-:Y:S01]  /*3790*/  FADD.FTZ R4, R175.reuse, R10 ;  /* 0x0000000aaf047221 */ /* 0x041fe20000010000 */
[----:B------:R-:W-:Y:S01]  /*37a0*/  F2FP.F16.F32.PACK_AB R175, R175, R62 ;  /* 0x0000003eafaf723e */ /* 0x000fe200000000ff */
[----:B------:R-:W-:Y:S06]  /*37b0*/  @!P0 BRA `(.L_x_4439) ;  /* 0x0000000000048947 */ /* 0x000fec0003800000 */
[----:B------:R-:W-:Y:S01]  /*37c0*/  BPT.TRAP 0x1 ;  /* 0x000000040000795c */ /* 0x000fe20000300000 */
.L_x_4439:
[----:B------:R0:W1:Y:S01]  /*37d0*/  SYNCS.PHASECHK.TRANS64.TRYWAIT P1, [UR22+0x22850], R8 ;  /* 0x02285008ff0075a7 */ /* 0x0000620008020156 */
[----:B------:R-:W-:Y:S05]  /*37e0*/  @!P0 BRA `(.L_x_4440) ;  /* 0x0000000000048947 */ /* 0x000fea0003800000 */
[----:B------:R-:W-:Y:S01]  /*37f0*/  BPT.TRAP 0x1 ;  /* 0x000000040000795c */ /* 0x000fe20000300000 */
.L_x_4440:
[----:B-1----:R-:W-:Y:S05]  /*3800*/  @P1 BRA `(.L_x_4441) ;  /* 0x0000000000081947 */ /* 0x002fea0003800000 */
[----:B------:R-:W1:Y:S02]  /*3810*/  SYNCS.PHASECHK.TRANS64.TRYWAIT P1, [UR22+0x22850], R8 ;  /* 0x02285008ff0075a7 */ /* 0x000e640008020156 */
[----:B-1----:R-:W-:Y:S05]  /*3820*/  @!P1 BRA `(.L_x_4442) ;  /* 0x000000c400549947 */ /* 0x002fea0003800000 */
.L_x_4441:
        /* <DEDUP_REMOVED lines=43> */
.L_x_4443:
[----:B------:R-:W-:Y:S01]  /*3ae0*/  UISETP.NE.AND UP0, UPT, UR46, URZ, UPT ;  /* 0x0000003f2e00728c */ /* 0x000fe2000bf05270 */
[----:B------:R-:W2:Y:S01]  /*3af0*/  S2UR UR18, SR_CgaCtaId ;  /* 0x00000000001279c3 */ /* 0x000ea20000008800 */
[----:B------:R-:W-:Y:S01]  /*3b00*/  UMOV UR15, UR43 ;  /* 0x0000002b000f7c82 */ /* 0x000fe20008000000 */
[----:B------:R-:W-:Y:S02]  /*3b10*/  UIMAD UR11, UR42, UR11, -UR14 ;  /* 0x0000000b2a0b72a4 */ /* 0x000fe4000f8e0a0e */
[----:B------:R-:W-:Y:S02]  /*3b20*/  UIADD3 UR22, UR22, 0x22860, URZ ;  /* 0x0002286016167890 */ /* 0x000fe4000fffe03f */
[----:B------:R-:W-:-:S04]  /*3b30*/  UIADD3 UR23, UR40, -0x2, URZ ;  /* 0xfffffffe28177890 */ /* 0x000fc8000fffe03f */
[----:B------:R-:W-:Y:S01]  /*3b40*/  @UP0 ULDC UR6, c[0x0][0x44c] ;  /* 0x0001130000060ab9 */ /* 0x000fe20000000800 */
[----:B------:R-:W-:Y:S01]  /*3b50*/  @UP0 ULDC UR19, c[0x0][0x450] ;  /* 0x0001140000130ab9 */ /* 0x000fe20000000800 */
[----:B------:R-:W-:-:S04]  /*3b60*/  UIMAD.WIDE.U32 UR6, UR43, UR6, URZ ;  /* 0x000000062b0672a5 */ /* 0x000fc8000f8e003f */
[----:B------:R-:W-:-:S04]  /*3b70*/  @UP0 USHF.R.U32.HI UR15, URZ, UR19, UR7 ;  /* 0x000000133f0f0299 */ /* 0x000fc80008011607 */
[----:B------:R-:W-:-:S04]  /*3b80*/  UIADD3 UR6, UR11, UR15, URZ ;  /* 0x0000000f0b067290 */ /* 0x000fc8000fffe03f */
[----:B------:R-:W-:Y:S02]  /*3b90*/  UIMAD.WIDE UR6, UR6, 0x2aaaaaab, URZ ;  /* 0x2aaaaaab060678a5 */ /* 0x000fe4000f8e023f */
[----:B--2---:R-:W-:Y:S02]  /*3ba0*/  UPRMT UR22, UR18, 0x654, UR22 ;  /* 0x0000065412167896 */ /* 0x004fe40008000016 */
[----:B------:R-:W-:-:S04]  /*3bb0*/  USHF.R.U32.HI UR6, URZ, 0x1f, UR7 ;  /* 0x0000001f3f067899 */ /* 0x000fc80008011607 */
[----:B------:R-:W-:-:S03]  /*3bc0*/  ULEA.HI.SX32 UR6, UR7, UR6, 0x1c ;  /* 0x0000000607067291 */ /* 0x000fc6000f8fe23f */
[----:B------:R-:W-:Y:S01]  /*3bd0*/  SYNCS.ARRIVE.TRANS64.RED.A1T0 RZ, [UR22], RZ ;  /* 0x000000ffffff79a7 */ /* 0x000fe20008100416 */
[----:B------:R-:W-:-:S04]  /*3be0*/  UISETP.LT.AND UP0, UPT, URZ, UR6, UPT ;  /* 0x000000063f00728c */ /* 0x000fc8000bf01270 */
[----:B------:R-:W-:-:S04]  /*3bf0*/  USEL UR22, URZ, UR6, !UP0 ;  /* 0x000000063f167287 */ /* 0x000fc8000c000000 */
[----:B------:R-:W-:-:S06]  /*3c00*/  UISETP.GE.AND UP0, UPT, UR23, UR22, UPT ;  /* 0x000000161700728c */ /* 0x000fcc000bf06270 */
[----:B------:R-:W-:-:S13]  /*3c10*/  PLOP3.LUT P1, PT, PT, PT, UP0, 0x80, 0x0 ;  /* 0x000000000000781c */ /* 0x000fda0003f2f008 */
[----:B------:R-:W-:Y:S05]  /*3c20*/  @!P1 BRA `(.L_x_4444) ;  /* 0x0000002800bc9947 */ /* 0x000fea0003800000 */
[----:B-1----:R-:W-:Y:S01]  /*3c30*/  IMAD.MOV.U32 R9, RZ, RZ, R5 ;  /* 0x000000ffff097224 */ /* 0x002fe200078e0005 */
[----:B0-----:R-:W-:Y:S01]  /*3c40*/  MOV R8, R6 ;  /* 0x0000000600087202 */ /* 0x001fe20000000f00 */
[----:B------:R-:W-:Y:S01]  /*3c50*/  ULDC UR27, c[0x0][0x288] ;  /* 0x0000a200001b7ab9 */ /* 0x000fe20000000800 */
[----:B------:R-:W-:Y:S01]  /*3c60*/  ULDC UR28, c[0x0][0x9d8] ;  /* 0x00027600001c7ab9 */ /* 0x000fe20000000800 */
[----:B------:R-:W-:-:S05]  /*3c70*/  ULDC UR24, c[0x0][0x988] ;  /* 0x0002620000187ab9 */ /* 0x000fca0000000800 */
.L_x_4455:
[----:B------:R-:W-:-:S04]  /*3c80*/  UIADD3 UR36, UR36, 0x1, URZ ;  /* 0x0000000124247890 */ /* 0x000fc8000fffe03f */
[----:B------:R-:W-:-:S04]  /*3c90*/  UISETP.NE.AND UP0, UPT, UR36, 0x2, UPT ;  /* 0x000000022400788c */ /* 0x000fc8000bf05270 */
[----:B------:R-:W-:Y:S02]  /*3ca0*/  USEL UR6, URZ, 0x1, UP0 ;  /* 0x000000013f067887 */ /* 0x000fe40008000000 */
[----:B------:R-:W-:Y:S02]  /*3cb0*/  USEL UR36, UR36, URZ, UP0 ;  /* 0x0000003f24247287 */ /* 0x000fe40008000000 */
[----:B------:R-:W-:Y:S01]  /*3cc0*/  ULOP3.LUT UR37, UR37, UR6, URZ, 0x3c, !UPT ;  /* 0x0000000625257292 */ /* 0x000fe2000f8e3c3f */
[----:B01----:R-:W-:Y:S11]  /*3cd0*/  @!P0 BRA `(.L_x_4445) ;  /* 0x0000000000048947 */ /* 0x003ff60003800000 */
[----:B------:R-:W-:Y:S01]  /*3ce0*/  BPT.TRAP 0x1 ;  /* 0x000000040000795c */ /* 0x000fe20000300000 */
.L_x_4445:
        /* <DEDUP_REMOVED lines=9> */
.L_x_4446:
[----:B-1----:R-:W-:Y:S05]  /*3d80*/  @P1 BRA `(.L_x_4447) ;  /* 0x0000000000081947 */ /* 0x002fea0003800000 */
[----:B------:R-:W1:Y:S02]  /*3d90*/  SYNCS.PHASECHK.TRANS64.TRYWAIT P1, [UR26+0x22830], R7 ;  /* 0x02283007ff0075a7 */ /* 0x000e64000802015a */
[----:B-1----:R-:W-:Y:S05]  /*3da0*/  @!P1 BRA `(.L_x_4448) ;  /* 0x000000c0000c9947 */ /* 0x002fea0003800000 */
.L_x_4447:
        /* <DEDUP_REMOVED lines=26> */
.L_x_4449:
[----:B------:R-:W-:Y:S01]  /*3f50*/  UISETP.NE.AND UP0, UPT, UR46, URZ, UPT ;  /* 0x0000003f2e00728c */ /* 0x000fe2000bf05270 */
[----:B------:R-:W-:Y:S02]  /*3f60*/  VIADD R5, R16, UR43 ;  /* 0x0000002b10057c36 */ /* 0x000fe40008000000 */
[----:B------:R-:W-:Y:S01]  /*3f70*/  FMUL.FTZ R14, R161, UR28 ;  /* 0x0000001ca10e7c20 */ /* 0x000fe20008410000 */
[----:B------:R-:W-:Y:S01]  /*3f80*/  FMUL.FTZ R6, R152, UR28 ;  /* 0x0000001c98067c20 */ /* 0x000fe20008410000 */
[----:B------:R-:W-:Y:S01]  /*3f90*/  FMUL.FTZ R152, R169, UR28 ;  /* 0x0000001ca9987c20 */ /* 0x000fe20008410000 */
[----:B------:R-:W-:Y:S01]  /*3fa0*/  FMUL.FTZ R13, R160, UR28 ;  /* 0x0000001ca00d7c20 */ /* 0x000fe20008410000 */
[----:B------:R-:W-:Y:S01]  /*3fb0*/  PLOP3.LUT P1, PT, PT, PT, UP0, 0x80, 0x0 ;  /* 0x000000000000781c */ /* 0x000fe20003f2f008 */
[----:B------:R-:W2:Y:S01]  /*3fc0*/  LDC R169, c[0x0][0x2f0] ;  /* 0x0000bc00ffa97b82 */ /* 0x000ea20000000800 */
[----:B------:R-:W-:Y:S01]  /*3fd0*/  PLOP3.LUT P2, PT, PT, PT, UP0, 0x80, 0x0 ;  /* 0x000000000000781c */ /* 0x000fe20003f4f008 */
[----:B------:R-:W-:Y:S01]  /*3fe0*/  FMUL.FTZ R160, R167, UR28 ;  /* 0x0000001ca7a07c20 */ /* 0x000fe20008410000 */
[----:B------:R-:W-:Y:S01]  /*3ff0*/  FMUL.FTZ R154, R154, UR28 ;  /* 0x0000001c9a9a7c20 */ /* 0x000fe20008410000 */
[----:B------:R-:W-:Y:S01]  /*4000*/  @UP0 ULDC UR6, c[0x0][0x44c] ;  /* 0x0001130000060ab9 */ /* 0x000fe20000000800 */
[----:B------:R-:W-:-:S02]  /*4010*/  IMAD.MOV.U32 R200, RZ, RZ, -0x2 ;  /* 0xfffffffeffc87424 */ /* 0x000fc400078e00ff */
[----:B------:R-:W-:Y:S01]  /*4020*/  FMUL.FTZ R10, R153, UR28 ;  /* 0x0000001c990a7c20 */ /* 0x000fe20008410000 */
[----:B------:R-:W-:Y:S01]  /*4030*/  FMUL.FTZ R153, R155, UR28 ;  /* 0x0000001c9b997c20 */ /* 0x000fe20008410000 */
[----:B------:R-:W-:Y:S01]  /*4040*/  FMUL.FTZ R155, R158, UR28 ;  /* 0x0000001c9e9b7c20 */ /* 0x000fe20008410000 */
[----:B------:R-:W3:Y:S01]  /*4050*/  MUFU.TANH R154, R154 ;  /* 0x0000009a009a7308 */ /* 0x000ee20000002400 */
[----:B------:R-:W-:Y:S01]  /*4060*/  FMUL.FTZ R11, R156, UR28 ;  /* 0x0000001c9c0b7c20 */ /* 0x000fe20008410000 */
[----:B------:R-:W-:Y:S01]  /*4070*/  FMUL.FTZ R156, R159, UR28 ;  /* 0x0000001c9f9c7c20 */ /* 0x000fe20008410000 */
[----:B------:R-:W-:Y:S01]  /*4080*/  @P1 IMAD.HI.U32 R161, R5, UR6, RZ ;  /* 0x0000000605a11c27 */ /* 0x000fe2000f8e00ff */
[----:B------:R-:W-:-:S03]  /*4090*/  @UP0 ULDC UR6, c[0x0][0x450] ;  /* 0x0001140000060ab9 */ /* 0x000fc60000000800 */
[----:B------:R-:W-:Y:S01]  /*40a0*/  FMUL.FTZ R20, R165, UR28 ;  /* 0x0000001ca5147c20 */ /* 0x000fe20008410000 */
[----:B------:R-:W-:Y:S01]  /*40b0*/  FMUL.FTZ R165, R178, UR28 ;  /* 0x0000001cb2a57c20 */ /* 0x000fe20008410000 */
[----:B------:R-:W-:Y:S01]  /*40c0*/  FMUL.FTZ R158, R162, UR28 ;  /* 0x0000001ca29e7c20 */ /* 0x000fe20008410000 */
[----:B------:R-:W-:Y:S01]  /*40d0*/  @P2 SHF.R.U32.HI R5, RZ, UR6, R161 ;  /* 0x00000006ff052c19 */ /* 0x000fe200080116a1 */
[----:B------:R-:W-:Y:S01]  /*40e0*/  UMOV UR6, 0x1 ;  /* 0x0000000100067882 */ /* 0x000fe20000000000 */
[----:B------:R-:W4:Y:S01]  /*40f0*/  MUFU.TANH R153, R153 ;  /* 0x0000009900997308 */ /* 0x000f220000002400 */
[----:B------:R-:W-:Y:S01]  /*4100*/  UIMAD UR6, UR23, -0x60, UR6 ;  /* 0xffffffa0170678a4 */ /* 0x000fe2000f8e0206 */
[----:B------:R-:W-:Y:S01]  /*4110*/  FMUL.FTZ R12, R157, UR28 ;  /* 0x0000001c9d0c7c20 */ /* 0x000fe20008410000 */
[----:B------:R-:W5:Y:S01]  /*4120*/  SHFL.IDX PT, R167, R5, 0x1, 0x1c1f ;  /* 0x003c1f0005a77f89 */ /* 0x000f6200000e0000 */
[----:B------:R-:W-:Y:S01]  /*4130*/  FMUL.FTZ R157, R163, UR28 ;  /* 0x0000001ca39d7c20 */ /* 0x000fe20008410000 */
[----:B------:R-:W-:Y:S01]  /*4140*/  FMUL.FTZ R159, R166, UR28 ;  /* 0x0000001ca69f7c20 */ /* 0x000fe20008410000 */
[----:B------:R-:W-:Y:S01]  /*4150*/  FMUL.FTZ R162, R170, UR28 ;  /* 0x0000001caaa27c20 */ /* 0x000fe20008410000 */
[----:B------:R-:W-:Y:S01]  /*4160*/  IMAD R200, R17, R200, UR6 ;  /* 0x0000000611c87e24 */ /* 0x000fe2000f8e02c8 */
[----:B------:R-:W0:Y:S01]  /*4170*/  MUFU.TANH R155, R155 ;  /* 0x0000009b009b7308 */ /* 0x000e220000002400 */
[----:B------:R-:W-:Y:S01]  /*4180*/  FMUL.FTZ R161, R171, UR28 ;  /* 0x0000001caba17c20 */ /* 0x000fe20008410000 */
[----:B------:R-:W-:Y:S01]  /*4190*/  FMUL.FTZ R163, R174, UR28 ;  /* 0x0000001caea37c20 */ /* 0x000fe20008410000 */
[----:B--2---:R-:W-:-:S02]  /*41a0*/  IMAD R200, R169, UR42, R200 ;  /* 0x0000002aa9c87c24 */ /* 0x004fc4000f8e02c8 */
        /* <DEDUP_REMOVED lines=13> */
[----:B------:R-:W1:Y:S01]  /*4280*/  SHFL.IDX PT, R5, R5, RZ, 0x1c1f ;  /* 0x001c1fff05057589 */ /* 0x000e6200000e0000 */
[----:B------:R-:W-:Y:S01]  /*4290*/  FMUL.FTZ R183, R180, UR28 ;  /* 0x0000001cb4b77c20 */ /* 0x000fe20008410000 */
[----:B-----5:R-:W-:Y:S01]  /*42a0*/  IADD3 R178, R167, -UR27, R200 ;  /* 0x8000001ba7b27c10 */ /* 0x020fe2000fffe0c8 */
[----:B------:R-:W-:Y:S01]  /*42b0*/  FMUL.FTZ R167, R182, UR28 ;  /* 0x0000001cb6a77c20 */ /* 0x000fe20008410000 */
[----:B------:R-:W-:Y:S01]  /*42c0*/  FMUL.FTZ R180, R188, UR28 ;  /* 0x0000001cbcb47c20 */ /* 0x000fe20008410000 */
[----:B------:R-:W-:Y:S01]  /*42d0*/  FMUL.FTZ R196, R196, UR28 ;  /* 0x0000001cc4c47c20 */ /* 0x000fe20008410000 */
[C---:B------:R-:W-:Y:S01]  /*42e0*/  ISETP.GT.AND P1, PT, R178.reuse, RZ, PT ;  /* 0x000000ffb200720c */ /* 0x040fe20003f24270 */
[----:B------:R-:W5:Y:S01]  /*42f0*/  MUFU.TANH R157, R157 ;  /* 0x0000009d009d7308 */ /* 0x000f620000002400 */
[----:B------:R-:W-:Y:S01]  /*4300*/  ISETP.GT.AND P2, PT, R178, 0x1, PT ;  /* 0x00000001b200780c */ /* 0x000fe20003f44270 */
[----:B------:R-:W-:Y:S01]  /*4310*/  UMOV UR10, UR24 ;  /* 0x00000018000a7c82 */ /* 0x000fe20008000000 */
[----:B---3--:R-:W-:Y:S01]  /*4320*/  FSEL R154, R154, -INF , P1 ;  /* 0xff8000009a9a7808 */ /* 0x008fe20000800000 */
[----:B------:R-:W-:Y:S01]  /*4330*/  FMUL.FTZ R186, R192, UR28 ;  /* 0x0000001cc0ba7c20 */ /* 0x000fe20008410000 */
[----:B------:R-:W-:Y:S01]  /*4340*/  ISETP.GT.AND P1, PT, R178, 0x8, PT ;  /* 0x00000008b200780c */ /* 0x000fe20003f24270 */
[----:B------:R-:W-:Y:S01]  /*4350*/  FMUL.FTZ R192, R197, UR28 ;  /* 0x0000001cc5c07c20 */ /* 0x000fe20008410000 */
[----:B----4-:R-:W-:Y:S01]  /*4360*/  FSEL R153, R153, -INF , P2 ;  /* 0xff80000099997808 */ /* 0x010fe20001000000 */
[----:B------:R-:W3:Y:S01]  /*4370*/  MUFU.TANH R159, R159 ;  /* 0x0000009f009f7308 */ /* 0x000ee20000002400 */
[----:B------:R-:W-:Y:S01]  /*4380*/  FMNMX.FTZ R170, R154, R9, !PT ;  /* 0x000000099aaa7209 */ /* 0x000fe20007810000 */
[----:B------:R-:W-:Y:S01]  /*4390*/  UIADD3 UR6, UR26, 0x22840, URZ ;  /* 0x000228401a067890 */ /* 0x000fe2000fffe03f */
[----:B------:R-:W-:-:S02]  /*43a0*/  ISETP.GT.AND P2, PT, R178, 0x9, PT ;  /* 0x00000009b200780c */ /* 0x000fc40003f44270 */
[----:B0-----:R-:W-:Y:S01]  /*43b0*/  FSEL R155, R155, -INF , P1 ;  /* 0xff8000009b9b7808 */ /* 0x001fe20000800000 */
[----:B------:R-:W-:Y:S01]  /*43c0*/  UPRMT UR6, UR25, 0x654, UR6 ;  /* 0x0000065419067896 */ /* 0x000fe20008000006 */
[----:B------:R-:W-:Y:S01]  /*43d0*/  FMNMX.FTZ R170, R153, R170, !PT ;  /* 0x000000aa99aa7209 */ /* 0x000fe20007810000 */
[----:B------:R-:W0:Y:S01]  /*43e0*/  MUFU.TANH R160, R160 ;  /* 0x000000a000a07308 */ /* 0x000e220000002400 */
[----:B------:R-:W-:Y:S02]  /*43f0*/  ISETP.GT.AND P1, PT, R178, 0x10, PT ;  /* 0x00000010b200780c */ /* 0x000fe40003f24270 */
[----:B--2---:R-:W-:Y:S02]  /*4400*/  FSEL R156, R156, -INF , P2 ;  /* 0xff8000009c9c7808 */ /* 0x004fe40001000000 */
[----:B------:R-:W-:Y:S01]  /*4410*/  FMNMX.FTZ R171, R155, R170, !PT ;  /* 0x000000aa9bab7209 */ /* 0x000fe20007810000 */
[----:B------:R-:W-:Y:S01]  /*4420*/  FMUL.FTZ R170, R187, UR28 ;  /* 0x0000001cbbaa7c20 */ /* 0x000fe20008410000 */
[----:B------:R-:W-:Y:S01]  /*4430*/  ISETP.GT.AND P2, PT, R178, 0x11, PT ;  /* 0x00000011b200780c */ /* 0x000fe20003f44270 */
[----:B------:R-:W2:Y:S01]  /*4440*/  MUFU.TANH R162, R162 ;  /* 0x000000a200a27308 */ /* 0x000ea20000002400 */
[----:B-1----:R-:W-:Y:S01]  /*4450*/  FSEL R158, R158, -INF , P1 ;  /* 0xff8000009e9e7808 */ /* 0x002fe20000800000 */
[----:B------:R-:W-:Y:S01]  /*4460*/  SYNCS.ARRIVE.TRANS64.RED.A1T0 RZ, [UR6], RZ ;  /* 0x000000ffffff79a7 */ /* 0x000fe20008100406 */
[----:B------:R-:W-:-:S02]  /*4470*/  FMNMX.FTZ R171, R156, R171, !PT ;  /* 0x000000ab9cab7209 */ /* 0x000fc40007810000 */
[----:B------:R-:W-:Y:S02]  /*4480*/  ISETP.GT.AND P1, PT, R178, 0x18, PT ;  /* 0x00000018b200780c */ /* 0x000fe40003f24270 */
[----:B-----5:R-:W-:Y:S01]  /*4490*/  FSEL R157, R157, -INF , P2 ;  /* 0xff8000009d9d7808 */ /* 0x020fe20001000000 */
[----:B------:R-:W1:Y:S01]  /*44a0*/  MUFU.TANH R161, R161 ;  /* 0x000000a100a17308 */ /* 0x000e620000002400 */
[----:B------:R-:W-:Y:S02]  /*44b0*/  FMNMX.FTZ R174, R158, R171, !PT ;  /* 0x000000ab9eae7209 */ /* 0x000fe40007810000 */
[C---:B------:R-:W-:Y:S02]  /*44c0*/  ISETP.GT.AND P2, PT, R178.reuse, 0x19, PT ;  /* 0x00000019b200780c */ /* 0x040fe40003f44270 */
[----:B---3--:R-:W-:Y:S02]  /*44d0*/  FSEL R159, R159, -INF , P1 ;  /* 0xff8000009f9f7808 */ /* 0x008fe40000800000 */
[----:B------:R-:W-:Y:S01]  /*44e0*/  FMNMX.FTZ R174, R157, R174, !PT ;  /* 0x000000ae9dae7209 */ /* 0x000fe20007810000 */
[----:B------:R-:W3:Y:S01]  /*44f0*/  MUFU.TANH R163, R163 ;  /* 0x000000a300a37308 */ /* 0x000ee20000002400 */
[----:B------:R-:W-:-:S02]  /*4500*/  ISETP.GT.AND P1, PT, R178, 0x20, PT ;  /* 0x00000020b200780c */ /* 0x000fc40003f24270 */
[----:B0-----:R-:W-:Y:S02]  /*4510*/  FSEL R160, R160, -INF , P2 ;  /* 0xff800000a0a07808 */ /* 0x001fe40001000000 */
[----:B------:R-:W-:Y:S01]  /*4520*/  FMNMX.FTZ R171, R159, R174, !PT ;  /* 0x000000ae9fab7209 */ /* 0x000fe20007810000 */
[----:B------:R-:W-:Y:S01]  /*4530*/  FMUL.FTZ R174, R190, UR28 ;  /* 0x0000001cbeae7c20 */ /* 0x000fe20008410000 */
[----:B------:R-:W-:Y:S01]  /*4540*/  ISETP.GT.AND P2, PT, R178, 0x21, PT ;  /* 0x00000021b200780c */ /* 0x000fe20003f44270 */
[----:B------:R-:W0:Y:S01]  /*4550*/  MUFU.TANH R164, R164 ;  /* 0x000000a400a47308 */ /* 0x000e220000002400 */
[----:B--2---:R-:W-:Y:S01]  /*4560*/  FSEL R162, R162, -INF , P1 ;  /* 0xff800000a2a27808 */ /* 0x004fe20000800000 */
[----:B------:R-:W-:Y:S01]  /*4570*/  FMUL.FTZ R190, R173, UR28 ;  /* 0x0000001cadbe7c20 */ /* 0x000fe20008410000 */
[----:B------:R-:W-:Y:S02]  /*4580*/  FMNMX.FTZ R171, R160, R171, !PT ;  /* 0x000000aba0ab7209 */ /* 0x000fe40007810000 */
[----:B------:R-:W-:-:S02]  /*4590*/  ISETP.GT.AND P1, PT, R178, 0x28, PT ;  /* 0x00000028b200780c */ /* 0x000fc40003f24270 */
[----:B-1----:R-:W-:Y:S01]  /*45a0*/  FSEL R161, R161, -INF , P2 ;  /* 0xff800000a1a17808 */ /* 0x002fe20001000000 */
[----:B------:R-:W1:Y:S01]  /*45b0*/  MUFU.TANH R165, R165 ;  /* 0x000000a500a57308 */ /* 0x000e620000002400 */
[----:B------:R-:W-:Y:S02]  /*45c0*/  FMNMX.FTZ R182, R162, R171, !PT ;  /* 0x000000aba2b67209 */ /* 0x000fe40007810000 */
[C---:B------:R-:W-:Y:S02]  /*45d0*/  ISETP.GT.AND P2, PT, R178.reuse, 0x29, PT ;  /* 0x00000029b200780c */ /* 0x040fe40003f44270 */
[----:B---3--:R-:W-:Y:S02]  /*45e0*/  FSEL R163, R163, -INF , P1 ;  /* 0xff800000a3a37808 */ /* 0x008fe40000800000 */
[----:B------:R-:W-:Y:S01]  /*45f0*/  FMNMX.FTZ R182, R161, R182, !PT ;  /* 0x000000b6a1b67209 */ /* 0x000fe20007810000 */
[----:B------:R-:W2:Y:S01]  /*4600*/  MUFU.TANH R166, R166 ;  /* 0x000000a600a67308 */ /* 0x000ea20000002400 */
[----:B------:R-:W-:-:S02]  /*4610*/  ISETP.GT.AND P1, PT, R178, 0x30, PT ;  /* 0x00000030b200780c */ /* 0x000fc40003f24270 */
[----:B0-----:R-:W-:Y:S02]  /*4620*/  FSEL R164, R164, -INF , P2 ;  /* 0xff800000a4a47808 */ /* 0x001fe40001000000 */
[----:B------:R-:W-:Y:S02]  /*4630*/  FMNMX.FTZ R171, R163, R182, !PT ;  /* 0x000000b6a3ab7209 */ /* 0x000fe40007810000 */
[----:B------:R-:W-:Y:S01]  /*4640*/  ISETP.GT.AND P2, PT, R178, 0x31, PT ;  /* 0x00000031b200780c */ /* 0x000fe20003f44270 */
[----:B------:R-:W0:Y:S01]  /*4650*/  MUFU.TANH R167, R167 ;  /* 0x000000a700a77308 */ /* 0x000e220000002400 */
[----:B-1----:R-:W-:Y:S02]  /*4660*/  FSEL R165, R165, -INF , P1 ;  /* 0xff800000a5a57808 */ /* 0x002fe40000800000 */
[----:B------:R-:W-:Y:S02]  /*4670*/  FMNMX.FTZ R182, R164, R171, !PT ;  /* 0x000000aba4b67209 */ /* 0x000fe40007810000 */
[----:B------:R-:W-:-:S02]  /*4680*/  ISETP.GT.AND P1, PT, R178, 0x38, PT ;  /* 0x00000038b200780c */ /* 0x000fc40003f24270 */
[----:B------:R-:W-:Y:S01]  /*4690*/  FMNMX.FTZ R171, R165, R182, !PT ;  /* 0x000000b6a5ab7209 */ /* 0x000fe20007810000 */
[----:B------:R-:W1:Y:S01]  /*46a0*/  MUFU.TANH R168, R168 ;  /* 0x000000a800a87308 */ /* 0x000e620000002400 */
[----:B--2---:R-:W-:Y:S02]  /*46b0*/  FSEL R166, R166, -INF , P2 ;  /* 0xff800000a6a67808 */ /* 0x004fe40001000000 */
[----:B------:R-:W-:Y:S02]  /*46c0*/  ISETP.GT.AND P2, PT, R178, 0x39, PT ;  /* 0x00000039b200780c */ /* 0x000fe40003f44270 */
[----:B------:R-:W-:-:S03]  /*46d0*/  FMNMX.FTZ R182, R166, R171, !PT ;  /* 0x000000aba6b67209 */ /* 0x000fc60007810000 */
[----:B------:R-:W2:Y:S01]  /*46e0*/  MUFU.TANH R169, R169 ;  /* 0x000000a900a97308 */ /* 0x000ea20000002400 */
        /* <DEDUP_REMOVED lines=8> */
[----:B--2---:R-:W-:Y:S02]  /*4770*/  FSEL R169, R169, -INF , P1 ;  /* 0xff800000a9a97808 */ /* 0x004fe40000800000 */
[----:B------:R-:W-:Y:S02]  /*4780*/  ISETP.GT.AND P1, PT, R178, 0x48, PT ;  /* 0x00000048b200780c */ /* 0x000fe40003f24270 */
[----:B------:R-:W-:-:S03]  /*4790*/  FMNMX.FTZ R171, R169, R182, !PT ;  /* 0x000000b6a9ab7209 */ /* 0x000fc60007810000 */
[----:B------:R2:W3:Y:S01]  /*47a0*/  MUFU.TANH R175, R191 ;  /* 0x000000bf00af7308 */ /* 0x0004e20000002400 */
[----:B0-----:R-:W-:Y:S02]  /*47b0*/  FSEL R170, R170, -INF , P2 ;  /* 0xff800000aaaa7808 */ /* 0x001fe40001000000 */
[----:B------:R-:W-:Y:S02]  /*47c0*/  ISETP.GT.AND P2, PT, R178, 0x49, PT ;  /* 0x00000049b200780c */ /* 0x000fe40003f44270 */
[----:B------:R-:W-:-:S03]  /*47d0*/  FMNMX.FTZ R171, R170, R171, !PT ;  /* 0x000000abaaab7209 */ /* 0x000fc60007810000 */
[----:B------:R0:W4:Y:S01]  /*47e0*/  MUFU.TANH R179, R194 ;  /* 0x000000c200b37308 */ /* 0x0001220000002400 */
[----:B-1----:R-:W-:Y:S01]  /*47f0*/  FSEL R174, R174, -INF , P1 ;  /* 0xff800000aeae7808 */ /* 0x002fe20000800000 */
[----:B--2---:R-:W-:Y:S01]  /*4800*/  FMUL.FTZ R191, R176, UR28 ;  /* 0x0000001cb0bf7c20 */ /* 0x004fe20008410000 */
[----:B------:R-:W-:Y:S02]  /*4810*/  ISETP.GT.AND P1, PT, R178, 0x50, PT ;  /* 0x00000050b200780c */ /* 0x000fe40003f24270 */
[----:B------:R-:W-:-:S03]  /*4820*/  FMNMX.FTZ R182, R174, R171, !PT ;  /* 0x000000abaeb67209 */ /* 0x000fc60007810000 */
[----:B------:R-:W1:Y:S01]  /*4830*/  MUFU.TANH R195, R195 ;  /* 0x000000c300c37308 */ /* 0x000e620000002400 */
[----:B---3--:R-:W-:Y:S01]  /*4840*/  FSEL R175, R175, -INF , P2 ;  /* 0xff800000afaf7808 */ /* 0x008fe20001000000 */
[----:B0-----:R-:W-:Y:S01]  /*4850*/  FMUL.FTZ R194, R172, UR28 ;  /* 0x0000001cacc27c20 */ /* 0x001fe20008410000 */
[----:B------:R-:W-:Y:S02]  /*4860*/  ISETP.GT.AND P2, PT, R178, 0x51, PT ;  /* 0x00000051b200780c */ /* 0x000fe40003f44270 */
[----:B------:R-:W-:-:S03]  /*4870*/  FMNMX.FTZ R182, R175, R182, !PT ;  /* 0x000000b6afb67209 */ /* 0x000fc60007810000 */
[----:B------:R-:W0:Y:S01]  /*4880*/  MUFU.TANH R198, R198 ;  /* 0x000000c600c67308 */ /* 0x000e220000002400 */
[----:B----4-:R-:W-:Y:S02]  /*4890*/  FSEL R171, R179, -INF , P1 ;  /* 0xff800000b3ab7808 */ /* 0x010fe40000800000 */
[----:B------:R-:W-:Y:S02]  /*48a0*/  ISETP.GT.AND P1, PT, R178, 0x58, PT ;  /* 0x00000058b200780c */ /* 0x000fe40003f24270 */
[----:B------:R-:W-:-:S03]  /*48b0*/  FMNMX.FTZ R179, R171, R182, !PT ;  /* 0x000000b6abb37209 */ /* 0x000fc60007810000 */
[----:B------:R-:W2:Y:S01]  /*48c0*/  MUFU.TANH R199, R199 ;  /* 0x000000c700c77308 */ /* 0x000ea20000002400 */
[----:B-1----:R-:W-:Y:S02]  /*48d0*/  FSEL R172, R195, -INF , P2 ;  /* 0xff800000c3ac7808 */ /* 0x002fe40001000000 */
[----:B------:R-:W-:Y:S02]  /*48e0*/  ISETP.GT.AND P2, PT, R178, 0x59, PT ;  /* 0x00000059b200780c */ /* 0x000fe40003f44270 */
[----:B------:R-:W-:-:S03]  /*48f0*/  FMNMX.FTZ R182, R172, R179, !PT ;  /* 0x000000b3acb67209 */ /* 0x000fc60007810000 */
[----:B------:R-:W-:Y:S01]  /*4900*/  MUFU.TANH R6, R6 ;  /* 0x0000000600067308 */ /* 0x000fe20000002400 */
[----:B0-----:R-:W-:-:S04]  /*4910*/  FSEL R173, R198, -INF , P1 ;  /* 0xff800000c6ad7808 */ /* 0x001fc80000800000 */
[----:B------:R-:W-:Y:S01]  /*4920*/  FMNMX.FTZ R179, R173, R182, !PT ;  /* 0x000000b6adb37209 */ /* 0x000fe20007810000 */
[----:B------:R-:W-:Y:S01]  /*4930*/  FMUL.FTZ R182, R177, UR28 ;  /* 0x0000001cb1b67c20 */ /* 0x000fe20008410000 */
[----:B------:R-:W-:Y:S01]  /*4940*/  FMUL.FTZ R177, R181, UR28 ;  /* 0x0000001cb5b17c20 */ /* 0x000fe20008410000 */
[----:B------:R-:W0:Y:S01]  /*4950*/  MUFU.TANH R10, R10 ;  /* 0x0000000a000a7308 */ /* 0x000e220000002400 */
[----:B--2---:R-:W-:Y:S01]  /*4960*/  FSEL R178, R199, -INF , P2 ;  /* 0xff800000c7b27808 */ /* 0x004fe20001000000 */
[----:B------:R-:W-:-:S03]  /*4970*/  FMUL.FTZ R181, R189, UR28 ;  /* 0x0000001cbdb57c20 */ /* 0x000fc60008410000 */
[----:B------:R-:W-:Y:S01]  /*4980*/  FMNMX.FTZ R176, R178, R179, !PT ;  /* 0x000000b3b2b07209 */ /* 0x000fe20007810000 */
[----:B------:R-:W-:Y:S01]  /*4990*/  FMUL.FTZ R179, R184, UR28 ;  /* 0x0000001cb8b37c20 */ /* 0x000fe20008410000 */
[----:B------:R-:W-:Y:S01]  /*49a0*/  IADD3 R184, R5, -UR27, R200 ;  /* 0x8000001b05b87c10 */ /* 0x000fe2000fffe0c8 */
[----:B------:R-:W-:Y:S02]  /*49b0*/  MUFU.TANH R11, R11 ;  /* 0x0000000b000b7308 */ /* 0x000fe40000002400 */
[----:B------:R-:W1:Y:S01]  /*49c0*/  SHFL.BFLY PT, R187, R176, 0x2, 0x1f ;  /* 0x0c401f00b0bb7f89 */ /* 0x000e6200000e0000 */
[C---:B------:R-:W-:Y:S02]  /*49d0*/  ISETP.GT.AND P1, PT, R184.reuse, RZ, PT ;  /* 0x000000ffb800720c */ /* 0x040fe40003f24270 */
[C---:B------:R-:W-:Y:S02]  /*49e0*/  ISETP.GT.AND P2, PT, R184.reuse, 0x1, PT ;  /* 0x00000001b800780c */ /* 0x040fe40003f44270 */
[----:B------:R-:W-:Y:S01]  /*49f0*/  ISETP.GT.AND P3, PT, R184, 0x18, PT ;  /* 0x00000018b800780c */ /* 0x000fe20003f64270 */
[----:B------:R-:W2:Y:S01]  /*4a00*/  MUFU.TANH R12, R12 ;  /* 0x0000000c000c7308 */ /* 0x000ea20000002400 */
[----:B0-----:R-:W-:-:S02]  /*4a10*/  FSEL R10, R10, -INF , P2 ;  /* 0xff8000000a0a7808 */ /* 0x001fc40001000000 */
[----:B------:R-:W-:-:S05]  /*4a20*/  ISETP.GT.AND P2, PT, R184, 0x9, PT ;  /* 0x00000009b800780c */ /* 0x000fca0003f44270 */
[----:B------:R-:W-:Y:S08]  /*4a30*/  MUFU.TANH R13, R13 ;  /* 0x0000000d000d7308 */ /* 0x000ff00000002400 */
[----:B------:R-:W-:Y:S01]  /*4a40*/  MUFU.TANH R14, R14 ;  /* 0x0000000e000e7308 */ /* 0x000fe20000002400 */
[----:B--2---:R-:W-:Y:S02]  /*4a50*/  FSEL R12, R12, -INF , P2 ;  /* 0xff8000000c0c7808 */ /* 0x004fe40001000000 */
[----:B-1----:R-:W-:Y:S01]  /*4a60*/  FMNMX.FTZ R187, R176, R187, !PT ;  /* 0x000000bbb0bb7209 */ /* 0x002fe20007810000 */
[----:B------:R-:W-:Y:S01]  /*4a70*/  FMUL.FTZ R176, R185, UR28 ;  /* 0x0000001cb9b07c20 */ /* 0x000fe20008410000 */
[----:B------:R-:W-:Y:S01]  /*4a80*/  ISETP.GT.AND P2, PT, R184, 0x11, PT ;  /* 0x00000011b800780c */ /* 0x000fe20003f44270 */
[----:B------:R-:W-:-:S02]  /*4a90*/  FMUL.FTZ R185, R193, UR28 ;  /* 0x0000001cc1b97c20 */ /* 0x000fc40008410000 */
[----:B------:R-:W0:Y:S01]  /*4aa0*/  SHFL.BFLY PT, R198, R187, 0x1, 0x1f ;  /* 0x0c201f00bbc67f89 */ /* 0x000e2200000e0000 */
[----:B------:R-:W1:Y:S08]  /*4ab0*/  MUFU.TANH R15, R15 ;  /* 0x0000000f000f7308 */ /* 0x000e700000002400 */
[----:B------:R-:W2:Y:S08]  /*4ac0*/  MUFU.TANH R20, R20 ;  /* 0x0000001400147308 */ /* 0x000eb00000002400 */
[----:B------:R-:W3:Y:S01]  /*4ad0*/  MUFU.TANH R21, R21 ;  /* 0x0000001500157308 */ /* 0x000ee20000002400 */
[----:B-1----:R-:W-:-:S02]  /*4ae0*/  FSEL R15, R15, -INF , P3 ;  /* 0xff8000000f0f7808 */ /* 0x002fc40001800000 */
[----:B------:R-:W-:Y:S02]  /*4af0*/  ISETP.GT.AND P3, PT, R184, 0x20, PT ;  /* 0x00000020b800780c */ /* 0x000fe40003f64270 */
[----:B0-----:R-:W-:-:S03]  /*4b00*/  FMNMX.FTZ R5, R187, R198, !PT ;  /* 0x000000c6bb057209 */ /* 0x001fc60007810000 */
[----:B------:R-:W0:Y:S01]  /*4b10*/  MUFU.TANH R152, R152 ;  /* 0x0000009800987308 */ /* 0x000e220000002400 */
[----:B------:R-:W-:Y:S02]  /*4b20*/  FSEL R187, R6, -INF , P1 ;  /* 0xff80000006bb7808 */ /* 0x000fe40000800000 */
[----:B------:R-:W-:Y:S01]  /*4b30*/  ISETP.GT.AND P1, PT, R184, 0x8, PT ;  /* 0x00000008b800780c */ /* 0x000fe20003f24270 */
[----:B------:R-:W-:Y:S01]  /*4b40*/  FMUL.FTZ R193, R5, UR10 ;  /* 0x0000000a05c17c20 */ /* 0x000fe20008410000 */
[----:B------:R-:W-:Y:S02]  /*4b50*/  FMNMX.FTZ R189, R187, R8, !PT ;  /* 0x00000008bbbd7209 */ /* 0x000fe40007810000 */
[----:B------:R-:W-:Y:S01]  /*4b60*/  FSEL R11, R11, -INF , P1 ;  /* 0xff8000000b0b7808 */ /* 0x000fe20000800000 */
[----:B------:R1:W-:Y:S01]  /*4b70*/  MUFU.TANH R6, R196 ;  /* 0x000000c400067308 */ /* 0x0003e20000002400 */
[----:B------:R-:W-:Y:S02]  /*4b80*/  FMNMX.FTZ R188, R10, R189, !PT ;  /* 0x000000bd0abc7209 */ /* 0x000fe40007810000 */
[----:B------:R-:W-:-:S02]  /*4b90*/  ISETP.GT.AND P1, PT, R184, 0x10, PT ;  /* 0x00000010b800780c */ /* 0x000fc40003f24270 */
[----:B------:R-:W-:Y:S02]  /*4ba0*/  FMNMX.FTZ R189, R11, R188, !PT ;  /* 0x000000bc0bbd7209 */ /* 0x000fe40007810000 */
[----:B------:R-:W-:Y:S01]  /*4bb0*/  FSEL R13, R13, -INF , P1 ;  /* 0xff8000000d0d7808 */ /* 0x000fe20000800000 */
[----:B------:R-:W4:Y:S01]  /*4bc0*/  MUFU.TANH R194, R194 ;  /* 0x000000c200c27308 */ /* 0x000f220000002400 */
[----:B-1----:R-:W-:Y:S02]  /*4bd0*/  FMNMX.FTZ R196, R12, R189, !PT ;  /* 0x000000bd0cc47209 */ /* 0x002fe40007810000 */
[----:B------:R-:W-:Y:S02]  /*4be0*/  FSEL R188, R14, -INF , P2 ;  /* 0xff8000000ebc7808 */ /* 0x000fe40001000000 */
[----:B------:R-:W-:Y:S02]  /*4bf0*/  FMNMX.FTZ R189, R13, R196, !PT ;  /* 0x000000c40dbd7209 */ /* 0x000fe40007810000 */
[----:B------:R-:W-:Y:S01]  /*4c00*/  FSETP.NEU.FTZ.AND P1, PT, R5, -INF , PT ;  /* 0xff8000000500780b */ /* 0x000fe20003f3d000 */
[----:B------:R-:W1:Y:S01]  /*4c10*/  MUFU.TANH R190, R190 ;  /* 0x000000be00be7308 */ /* 0x000e620000002400 */
[----:B------:R-:W-:-:S02]  /*4c20*/  ISETP.GT.AND P2, PT, R184, 0x19, PT ;  /* 0x00000019b800780c */ /* 0x000fc40003f44270 */
[----:B------:R-:W-:Y:S02]  /*4c30*/  FMNMX.FTZ R196, R188, R189, !PT ;  /* 0x000000bdbcc47209 */ /* 0x000fe40007810000 */
[----:B------:R-:W-:Y:S02]  /*4c40*/  FSEL R14, R193, RZ, P1 ;  /* 0x000000ffc10e7208 */ /* 0x000fe40000800000 */
[----:B--2---:R-:W-:Y:S01]  /*4c50*/  FSEL R20, R20, -INF , P2 ;  /* 0xff80000014147808 */ /* 0x004fe20001000000 */
[----:B------:R-:W2:Y:S01]  /*4c60*/  MUFU.TANH R191, R191 ;  /* 0x000000bf00bf7308 */ /* 0x000ea20000002400 */
[----:B------:R-:W-:Y:S01]  /*4c70*/  FMNMX.FTZ R193, R15, R196, !PT ;  /* 0x000000c40fc17209 */ /* 0x000fe20007810000 */
[--C-:B------:R-:W-:Y:S01]  /*4c80*/  FFMA.FTZ R189, R154, UR10, -R14.reuse ;  /* 0x0000000a9abd7c23 */ /* 0x100fe2000801080e */
[----:B------:R-:W-:Y:S01]  /*4c90*/  ISETP.GT.AND P2, PT, R184, 0x21, PT ;  /* 0x00000021b800780c */ /* 0x000fe20003f44270 */
[--C-:B------:R-:W-:Y:S01]  /*4ca0*/  FFMA.FTZ R195, R153, UR10, -R14.reuse ;  /* 0x0000000a99c37c23 */ /* 0x100fe2000801080e */
[----:B---3--:R-:W-:Y:S01]  /*4cb0*/  FSEL R21, R21, -INF , P3 ;  /* 0xff80000015157808 */ /* 0x008fe20001800000 */
[--C-:B------:R-:W-:Y:S01]  /*4cc0*/  FFMA.FTZ R155, R155, UR10, -R14.reuse ;  /* 0x0000000a9b9b7c23 */ /* 0x100fe2000801080e */
[----:B------:R-:W-:Y:S01]  /*4cd0*/  FMNMX.FTZ R154, R20, R193, !PT ;  /* 0x000000c1149a7209 */ /* 0x000fe20007810000 */
[----:B------:R-:W3:Y:S01]  /*4ce0*/  MUFU.TANH R182, R182 ;  /* 0x000000b600b67308 */ /* 0x000ee20000002400 */
[----:B------:R-:W-:Y:S01]  /*4cf0*/  ISETP.GT.AND P3, PT, R184, 0x28, PT ;  /* 0x00000028b800780c */ /* 0x000fe20003f64270 */
[--C-:B------:R-:W-:Y:S01]  /*4d00*/  FFMA.FTZ R156, R156, UR10, -R14.reuse ;  /* 0x0000000a9c9c7c23 */ /* 0x100fe2000801080e */
[----:B0-----:R-:W-:Y:S01]  /*4d10*/  FSEL R152, R152, -INF , P2 ;  /* 0xff80000098987808 */ /* 0x001fe20001000000 */
[--C-:B------:R-:W-:Y:S01]  /*4d20*/  FFMA.FTZ R158, R158, UR10, -R14.reuse ;  /* 0x0000000a9e9e7c23 */ /* 0x100fe2000801080e */
[----:B------:R-:W-:Y:S01]  /*4d30*/  FMNMX.FTZ R193, R21, R154, !PT ;  /* 0x0000009a15c17209 */ /* 0x000fe20007810000 */
[--C-:B------:R-:W-:Y:S01]  /*4d40*/  FFMA.FTZ R157, R157, UR10, -R14.reuse ;  /* 0x0000000a9d9d7c23 */ /* 0x100fe2000801080e */
[----:B----4-:R-:W-:Y:S01]  /*4d50*/  FSEL R153, R194, -INF , P3 ;  /* 0xff800000c2997808 */ /* 0x010fe20001800000 */
[----:B------:R-:W0:Y:S01]  /*4d60*/  MUFU.TANH R183, R183 ;  /* 0x000000b700b77308 */ /* 0x000e220000002400 */
[----:B------:R-:W-:Y:S01]  /*4d70*/  ISETP.GT.AND P2, PT, R184, 0x29, PT ;  /* 0x00000029b800780c */ /* 0x000fe20003f44270 */
[--C-:B------:R-:W-:Y:S01]  /*4d80*/  FFMA.FTZ R159, R159, UR10, -R14.reuse ;  /* 0x0000000a9f9f7c23 */ /* 0x100fe2000801080e */
[----:B------:R-:W-:Y:S01]  /*4d90*/  FMNMX.FTZ R194, R152, R193, !PT ;  /* 0x000000c198c27209 */ /* 0x000fe20007810000 */
[--C-:B------:R-:W-:Y:S01]  /*4da0*/  FFMA.FTZ R160, R160, UR10, -R14.reuse ;  /* 0x0000000aa0a07c23 */ /* 0x100fe2000801080e */
[----:B------:R-:W-:Y:S01]  /*4db0*/  ISETP.GT.AND P3, PT, R184, 0x30, PT ;  /* 0x00000030b800780c */ /* 0x000fe20003f64270 */
[--C-:B------:R-:W-:Y:S01]  /*4dc0*/  FFMA.FTZ R162, R162, UR10, -R14.reuse ;  /* 0x0000000aa2a27c23 */ /* 0x100fe2000801080e */
[----:B-1----:R-:W-:Y:S01]  /*4dd0*/  FSEL R190, R190, -INF , P2 ;  /* 0xff800000bebe7808 */ /* 0x002fe20001000000 */
[----:B------:R-:W1:Y:S01]  /*4de0*/  MUFU.TANH R177, R177 ;  /* 0x000000b100b17308 */ /* 0x000e620000002400 */
[----:B------:R-:W-:Y:S01]  /*4df0*/  FMNMX.FTZ R193, R153, R194, !PT ;  /* 0x000000c299c17209 */ /* 0x000fe20007810000 */
[--C-:B------:R-:W-:Y:S01]  /*4e00*/  FFMA.FTZ R161, R161, UR10, -R14.reuse ;  /* 0x0000000aa1a17c23 */ /* 0x100fe2000801080e */
[----:B------:R-:W-:Y:S01]  /*4e10*/  ISETP.GT.AND P2, PT, R184, 0x31, PT ;  /* 0x00000031b800780c */ /* 0x000fe20003f44270 */
[--C-:B------:R-:W-:Y:S01]  /*4e20*/  FFMA.FTZ R163, R163, UR10, -R14.reuse ;  /* 0x0000000aa3a37c23 */ /* 0x100fe2000801080e */
[----:B--2---:R-:W-:Y:S01]  /*4e30*/  FSEL R191, R191, -INF , P3 ;  /* 0xff800000bfbf7808 */ /* 0x004fe20001800000 */
[--C-:B------:R-:W-:Y:S01]  /*4e40*/  FFMA.FTZ R164, R164, UR10, -R14.reuse ;  /* 0x0000000aa4a47c23 */ /* 0x100fe2000801080e */
[----:B------:R-:W-:Y:S01]  /*4e50*/  FMNMX.FTZ R194, R190, R193, !PT ;  /* 0x000000c1bec27209 */ /* 0x000fe20007810000 */
[----:B------:R-:W2:Y:S01]  /*4e60*/  MUFU.TANH R179, R179 ;  /* 0x000000b300b37308 */ /* 0x000ea20000002400 */
[----:B------:R-:W-:Y:S01]  /*4e70*/  ISETP.GT.AND P3, PT, R184, 0x38, PT ;  /* 0x00000038b800780c */ /* 0x000fe20003f64270 */
[--C-:B------:R-:W-:Y:S01]  /*4e80*/  FFMA.FTZ R165, R165, UR10, -R14.reuse ;  /* 0x0000000aa5a57c23 */ /* 0x100fe2000801080e */
[----:B---3--:R-:W-:Y:S01]  /*4e90*/  FSEL R182, R182, -INF , P2 ;  /* 0xff800000b6b67808 */ /* 0x008fe20001000000 */
[--C-:B------:R-:W-:Y:S01]  /*4ea0*/  FFMA.FTZ R166, R166, UR10, -R14.reuse ;  /* 0x0000000aa6a67c23 */ /* 0x100fe2000801080e */
[----:B------:R-:W-:Y:S01]  /*4eb0*/  FMNMX.FTZ R193, R191, R194, !PT ;  /* 0x000000c2bfc17209 */ /* 0x000fe20007810000 */
[--C-:B------:R-:W-:Y:S01]  /*4ec0*/  FFMA.FTZ R167, R167, UR10, -R14.reuse ;  /* 0x0000000aa7a77c23 */ /* 0x100fe2000801080e */
[----:B------:R-:W-:Y:S01]  /*4ed0*/  ISETP.GT.AND P2, PT, R184, 0x39, PT ;  /* 0x00000039b800780c */ /* 0x000fe20003f44270 */
[----:B------:R-:W3:Y:S01]  /*4ee0*/  MUFU.TANH R176, R176 ;  /* 0x000000b000b07308 */ /* 0x000ee20000002400 */
[----:B0-----:R-:W-:Y:S01]  /*4ef0*/  FSEL R183, R183, -INF , P3 ;  /* 0xff800000b7b77808 */ /* 0x001fe20001800000 */
[--C-:B------:R-:W-:Y:S01]  /*4f00*/  FFMA.FTZ R168, R168, UR10, -R14.reuse ;  /* 0x0000000aa8a87c23 */ /* 0x100fe2000801080e */
[----:B------:R-:W-:Y:S01]  /*4f10*/  FMNMX.FTZ R194, R182, R193, !PT ;  /* 0x000000c1b6c27209 */ /* 0x000fe20007810000 */
[--C-:B------:R-:W-:Y:S01]  /*4f20*/  FFMA.FTZ R169, R169, UR10, -R14.reuse ;  /* 0x0000000aa9a97c23 */ /* 0x100fe2000801080e */
[----:B------:R-:W-:Y:S01]  /*4f30*/  ISETP.GT.AND P3, PT, R184, 0x40, PT ;  /* 0x00000040b800780c */ /* 0x000fe20003f64270 */
[----:B------:R-:W-:Y:S01]  /*4f40*/  FFMA.FTZ R170, R170, UR10, -R14 ;  /* 0x0000000aaaaa7c23 */ /* 0x000fe2000801080e */
[----:B-1----:R-:W-:Y:S01]  /*4f50*/  FSEL R177, R177, -INF , P2 ;  /* 0xff800000b1b17808 */ /* 0x002fe20001000000 */
[----:B------:R-:W0:Y:S01]  /*4f60*/  MUFU.TANH R180, R180 ;  /* 0x000000b400b47308 */ /* 0x000e220000002400 */
[----:B------:R-:W-:-:S02]  /*4f70*/  FMNMX.FTZ R194, R183, R194, !PT ;  /* 0x000000c2b7c27209 */ /* 0x000fc40007810000 */
[C---:B------:R-:W-:Y:S02]  /*4f80*/  ISETP.GT.AND P2, PT, R184.reuse, 0x41, PT ;  /* 0x00000041b800780c */ /* 0x040fe40003f44270 */
[----:B--2---:R-:W-:Y:S02]  /*4f90*/  FSEL R179, R179, -INF , P3 ;  /* 0xff800000b3b37808 */ /* 0x004fe40001800000 */
[----:B------:R-:W-:Y:S01]  /*4fa0*/  FMNMX.FTZ R194, R177, R194, !PT ;  /* 0x000000c2b1c27209 */ /* 0x000fe20007810000 */
[----:B------:R-:W-:Y:S01]  /*4fb0*/  MUFU.TANH R181, R181 ;  /* 0x000000b500b57308 */ /* 0x000fe20000002400 */
[----:B------:R-:W-:Y:S02]  /*4fc0*/  ISETP.GT.AND P3, PT, R184, 0x48, PT ;  /* 0x00000048b800780c */ /* 0x000fe40003f64270 */
[----:B---3--:R-:W-:Y:S02]  /*4fd0*/  FSEL R176, R176, -INF , P2 ;  /* 0xff800000b0b07808 */ /* 0x008fe40001000000 */
[----:B------:R-:W-:-:S02]  /*4fe0*/  FMNMX.FTZ R193, R179, R194, !PT ;  /* 0x000000c2b3c17209 */ /* 0x000fc40007810000 */
[----:B------:R-:W-:Y:S01]  /*4ff0*/  ISETP.GT.AND P2, PT, R184, 0x49, PT ;  /* 0x00000049b800780c */ /* 0x000fe20003f44270 */
[----:B------:R-:W1:Y:S01]  /*5000*/  MUFU.TANH R186, R186 ;  /* 0x000000ba00ba7308 */ /* 0x000e620000002400 */
[----:B0-----:R-:W-:Y:S02]  /*5010*/  FSEL R180, R180, -INF , P3 ;  /* 0xff800000b4b47808 */ /* 0x001fe40001800000 */
[----:B------:R-:W-:-:S05]  /*5020*/  ISETP.GT.AND P3, PT, R184, 0x50, PT ;  /* 0x00000050b800780c */ /* 0x000fca0003f64270 */
[----:B------:R-:W0:Y:S08]  /*5030*/  MUFU.TANH R185, R185 ;  /* 0x000000b900b97308 */ /* 0x000e300000002400 */
[----:B------:R2:W-:Y:S01]  /*5040*/  MUFU.EX2 R154, R195 ;  /* 0x000000c3009a7308 */ /* 0x0005e20000000800 */
[----:B-1----:R-:W-:Y:S02]  /*5050*/  FSEL R186, R186, -INF , P3 ;  /* 0xff800000baba7808 */ /* 0x002fe40001800000 */
[----:B------:R-:W-:-:S05]  /*5060*/  ISETP.GT.AND P3, PT, R184, 0x58, PT ;  /* 0x00000058b800780c */ /* 0x000fca0003f64270 */
[----:B------:R-:W1:Y:S01]  /*5070*/  MUFU.TANH R192, R192 ;  /* 0x000000c000c07308 */ /* 0x000e620000002400 */
[----:B--2---:R-:W-:Y:S02]  /*5080*/  FMNMX.FTZ R195, R176, R193, !PT ;  /* 0x000000c1b0c37209 */ /* 0x004fe40007810000 */
[----:B------:R-:W-:Y:S02]  /*5090*/  FSEL R193, R181, -INF , P2 ;  /* 0xff800000b5c17808 */ /* 0x000fe40001000000 */
[----:B------:R-:W-:Y:S02]  /*50a0*/  FMNMX.FTZ R194, R180, R195, !PT ;  /* 0x000000c3b4c27209 */ /* 0x000fe40007810000 */
[----:B------:R-:W-:Y:S01]  /*50b0*/  ISETP.GT.AND P2, PT, R184, 0x51, PT ;  /* 0x00000051b800780c */ /* 0x000fe20003f44270 */
[----:B------:R-:W-:Y:S01]  /*50c0*/  MUFU.EX2 R189, R189 ;  /* 0x000000bd00bd7308 */ /* 0x000fe20000000800 */
[----:B------:R-:W-:Y:S02]  /*50d0*/  FMNMX.FTZ R181, R193, R194, !PT ;  /* 0x000000c2c1b57209 */ /* 0x000fe40007810000 */
[----:B0-----:R-:W-:-:S02]  /*50e0*/  FSEL R194, R185, -INF , P2 ;  /* 0xff800000b9c27808 */ /* 0x001fc40001000000 */
[----:B------:R-:W-:Y:S02]  /*50f0*/  FMNMX.FTZ R181, R186, R181, !PT ;  /* 0x000000b5bab57209 */ /* 0x000fe40007810000 */
[----:B------:R-:W-:Y:S01]  /*5100*/  FSEL R195, R6, -INF , P3 ;  /* 0xff80000006c37808 */ /* 0x000fe20001800000 */
[----:B------:R-:W-:Y:S01]  /*5110*/  MUFU.EX2 R155, R155 ;  /* 0x0000009b009b7308 */ /* 0x000fe20000000800 */
[----:B------:R-:W-:Y:S01]  /*5120*/  ISETP.GT.AND P2, PT, R184, 0x59, PT ;  /* 0x00000059b800780c */ /* 0x000fe20003f44270 */
[--C-:B------:R-:W-:Y:S01]  /*5130*/  FFMA.FTZ R184, R175, UR10, -R14.reuse ;  /* 0x0000000aafb87c23 */ /* 0x100fe2000801080e */
[----:B------:R-:W-:Y:S01]  /*5140*/  FMNMX.FTZ R6, R194, R181, !PT ;  /* 0x000000b5c2067209 */ /* 0x000fe20007810000 */
[----:B------:R-:W-:Y:S01]  /*5150*/  FFMA.FTZ R175, R173, UR10, -R14 ;  /* 0x0000000aadaf7c23 */ /* 0x000fe2000801080e */
[----:B-1----:R-:W-:Y:S02]  /*5160*/  FSEL R192, R192, -INF , P2 ;  /* 0xff800000c0c07808 */ /* 0x002fe40001000000 */
[----:B------:R-:W-:Y:S01]  /*5170*/  FMNMX.FTZ R181, R195, R6, !PT ;  /* 0x00000006c3b57209 */ /* 0x000fe20007810000 */
[----:B------:R-:W-:Y:S03]  /*5180*/  MUFU.EX2 R156, R156 ;  /* 0x0000009c009c7308 */ /* 0x000fe60000000800 */
[----:B------:R-:W-:-:S05]  /*5190*/  FMNMX.FTZ R181, R192, R181, !PT ;  /* 0x000000b5c0b57209 */ /* 0x000fca0007810000 */
[----:B------:R-:W0:Y:S01]  /*51a0*/  SHFL.BFLY PT, R6, R181, 0x2, 0x1f ;  /* 0x0c401f00b5067f89 */ /* 0x000e2200000e0000 */
[----:B------:R-:W-:Y:S08]  /*51b0*/  MUFU.EX2 R158, R158 ;  /* 0x0000009e009e7308 */ /* 0x000ff00000000800 */
[----:B------:R-:W-:Y:S08]  /*51c0*/  MUFU.EX2 R157, R157 ;  /* 0x0000009d009d7308 */ /* 0x000ff00000000800 */
[----:B------:R-:W-:Y:S01]  /*51d0*/  MUFU.EX2 R159, R159 ;  /* 0x0000009f009f7308 */ /* 0x000fe20000000800 */
[----:B0-----:R-:W-:Y:S01]  /*51e0*/  FMNMX.FTZ R185, R181, R6, !PT ;  /* 0x00000006b5b97209 */ /* 0x001fe20007810000 */
[--C-:B------:R-:W-:Y:S01]  /*51f0*/  FFMA.FTZ R181, R174, UR10, -R14.reuse ;  /* 0x0000000aaeb57c23 */ /* 0x100fe2000801080e */
[----:B------:R-:W-:-:S05]  /*5200*/  FFMA.FTZ R174, R171, UR10, -R14 ;  /* 0x0000000aabae7c23 */ /* 0x000fca000801080e */
[----:B------:R-:W-:Y:S01]  /*5210*/  MUFU.EX2 R160, R160 ;  /* 0x000000a000a07308 */ /* 0x000fe20000000800 */
[----:B------:R-:W0:Y:S07]  /*5220*/  SHFL.BFLY PT, R6, R185, 0x1, 0x1f ;  /* 0x0c201f00b9067f89 */ /* 0x000e2e00000e0000 */
[----:B------:R-:W-:Y:S08]  /*5230*/  MUFU.EX2 R162, R162 ;  /* 0x000000a200a27308 */ /* 0x000ff00000000800 */
[----:B------:R-:W-:Y:S08]  /*5240*/  MUFU.EX2 R161, R161 ;  /* 0x000000a100a17308 */ /* 0x000ff00000000800 */
[----:B------:R-:W-:Y:S01]  /*5250*/  MUFU.EX2 R163, R163 ;  /* 0x000000a300a37308 */ /* 0x000fe20000000800 */
[----:B0-----:R-:W-:Y:S01]  /*5260*/  FMNMX.FTZ R6, R185, R6, !PT ;  /* 0x00000006b9067209 */ /* 0x001fe20007810000 */
[--C-:B------:R-:W-:Y:S01]  /*5270*/  FFMA.FTZ R185, R172, UR10, -R14.reuse ;  /* 0x0000000aacb97c23 */ /* 0x100fe2000801080e */
[----:B------:R-:W-:-:S02]  /*5280*/  FFMA.FTZ R14, R178, UR10, -R14 ;  /* 0x0000000ab20e7c23 */ /* 0x000fc4000801080e */
[C---:B------:R-:W-:Y:S01]  /*5290*/  FSETP.NEU.FTZ.AND P2, PT, R6.reuse, -INF , PT ;  /* 0xff8000000600780b */ /* 0x040fe20003f5d000 */
[----:B------:R-:W-:Y:S02]  /*52a0*/  FMUL.FTZ R196, R6, UR10 ;  /* 0x0000000a06c47c20 */ /* 0x000fe40008410000 */
[----:B------:R-:W-:Y:S03]  /*52b0*/  MUFU.EX2 R164, R164 ;  /* 0x000000a400a47308 */ /* 0x000fe60000000800 */
[----:B------:R-:W-:-:S05]  /*52c0*/  FSEL R196, R196, RZ, P2 ;  /* 0x000000ffc4c47208 */ /* 0x000fca0001000000 */
[----:B------:R-:W-:Y:S01]  /*52d0*/  MUFU.EX2 R165, R165 ;  /* 0x000000a500a57308 */ /* 0x000fe20000000800 */
[--C-:B------:R-:W-:Y:S01]  /*52e0*/  FFMA.FTZ R172, R10, UR10, -R196.reuse ;  /* 0x0000000a0aac7c23 */ /* 0x100fe200080108c4 */
[----:B------:R-:W-:Y:S01]  /*52f0*/  FSEL R10, R5, RZ, P1 ;  /* 0x000000ff050a7208 */ /* 0x000fe20000800000 */
[--C-:B------:R-:W-:Y:S01]  /*5300*/  FFMA.FTZ R171, R187, UR10, -R196.reuse ;  /* 0x0000000abbab7c23 */ /* 0x100fe200080108c4 */
[--C-:B------:R-:W-:Y:S01]  /*5310*/  FFMA.FTZ R11, R11, UR10, -R196.reuse ;  /* 0x0000000a0b0b7c23 */ /* 0x100fe200080108c4 */
[--C-:B------:R-:W-:Y:S01]  /*5320*/  FFMA.FTZ R12, R12, UR10, -R196.reuse ;  /* 0x0000000a0c0c7c23 */ /* 0x100fe200080108c4 */
[--C-:B------:R-:W-:Y:S01]  /*5330*/  FFMA.FTZ R13, R13, UR10, -R196.reuse ;  /* 0x0000000a0d0d7c23 */ /* 0x100fe200080108c4 */
[----:B------:R-:W-:Y:S01]  /*5340*/  FADD.FTZ R10, -R10, R9 ;  /* 0x000000090a0a7221 */ /* 0x000fe20000010100 */
[----:B------:R-:W-:Y:S01]  /*5350*/  FSEL R9, R6, RZ, P2 ;  /* 0x000000ff06097208 */ /* 0x000fe20001000000 */
[----:B------:R-:W-:Y:S01]  /*5360*/  MUFU.EX2 R171, R171 ;  /* 0x000000ab00ab7308 */ /* 0x000fe20000000800 */
[--C-:B------:R-:W-:Y:S01]  /*5370*/  FFMA.FTZ R188, R188, UR10, -R196.reuse ;  /* 0x0000000abcbc7c23 */ /* 0x100fe200080108c4 */
[----:B------:R-:W-:Y:S01]  /*5380*/  FMUL.FTZ R10, R10, UR10 ;  /* 0x0000000a0a0a7c20 */ /* 0x000fe20008410000 */
[----:B------:R-:W-:Y:S01]  /*5390*/  FFMA.FTZ R173, R15, UR10, -R196 ;  /* 0x0000000a0fad7c23 */ /* 0x000fe200080108c4 */
[----:B------:R-:W-:Y:S01]  /*53a0*/  FADD.FTZ R9, -R9, R8 ;  /* 0x0000000809097221 */ /* 0x000fe20000010100 */
[--C-:B------:R-:W-:Y:S01]  /*53b0*/  FFMA.FTZ R198, R20, UR10, -R196.reuse ;  /* 0x0000000a14c67c23 */ /* 0x100fe200080108c4 */
[--C-:B------:R-:W-:Y:S01]  /*53c0*/  FFMA.FTZ R15, R153, UR10, -R196.reuse ;  /* 0x0000000a990f7c23 */ /* 0x100fe200080108c4 */
[--C-:B------:R-:W-:Y:S01]  /*53d0*/  FFMA.FTZ R20, R21, UR10, -R196.reuse ;  /* 0x0000000a15147c23 */ /* 0x100fe200080108c4 */
[----:B------:R-:W-:Y:S01]  /*53e0*/  FMUL.FTZ R8, R9, UR10 ;  /* 0x0000000a09087c20 */ /* 0x000fe20008410000 */
        /* <DEDUP_REMOVED lines=13> */
[----:B------:R-:W-:-:S03]  /*54c0*/  FFMA.FTZ R192, R192, UR10, -R196 ;  /* 0x0000000ac0c07c23 */ /* 0x000fc600080108c4 */
[----:B------:R-:W2:Y:S01]  /*54d0*/  MUFU.EX2 R172, R172 ;  /* 0x000000ac00ac7308 */ /* 0x000ea20000000800 */
[----:B0-----:R-:W-:Y:S01]  /*54e0*/  FFMA.FTZ R153, R10, R4, R189 ;  /* 0x000000040a997223 */ /* 0x001fe200000100bd */
[-C--:B------:R-:W-:Y:S01]  /*54f0*/  FMUL.FTZ R26, R26, R10.reuse ;  /* 0x0000000a1a1a7220 */ /* 0x080fe20000410000 */
[-C--:B------:R-:W-:Y:S01]  /*5500*/  FMUL.FTZ R27, R27, R10.reuse ;  /* 0x0000000a1b1b7220 */ /* 0x080fe20000410000 */
[-C--:B------:R-:W-:Y:S01]  /*5510*/  FMUL.FTZ R30, R30, R10.reuse ;  /* 0x0000000a1e1e7220 */ /* 0x080fe20000410000 */
[----:B------:R-:W-:Y:S01]  /*5520*/  FADD.FTZ R200, R154, R153 ;  /* 0x000000999ac87221 */ /* 0x000fe20000010000 */
[-C--:B------:R-:W-:Y:S01]  /*5530*/  FMUL.FTZ R31, R31, R10.reuse ;  /* 0x0000000a1f1f7220 */ /* 0x080fe20000410000 */
[----:B------:R-:W-:Y:S01]  /*5540*/  FMUL.FTZ R34, R34, R10 ;  /* 0x0000000a22227220 */ /* 0x000fe20000410000 */
[----:B------:R-:W0:Y:S01]  /*5550*/  MUFU.EX2 R11, R11 ;  /* 0x0000000b000b7308 */ /* 0x000e220000000800 */
[----:B-1----:R-:W-:Y:S01]  /*5560*/  FFMA.FTZ R3, R8, R3, R171 ;  /* 0x0000000308037223 */ /* 0x002fe200000100ab */
        /* <DEDUP_REMOVED lines=9> */
[----:B------:R-:W-:Y:S01]  /*5600*/  FADD.FTZ R179, R155, R200 ;  /* 0x000000c89bb37221 */ /* 0x000fe20000010000 */
[----:B------:R-:W-:Y:S01]  /*5610*/  F2FP.F16.F32.PACK_AB R155, R156, R155 ;  /* 0x0000009b9c9b723e */ /* 0x000fe200000000ff */
[-C--:B------:R-:W-:Y:S01]  /*5620*/  FMUL.FTZ R36, R36, R8.reuse ;  /* 0x0000000824247220 */ /* 0x080fe20000410000 */
[-C--:B------:R-:W-:Y:S01]  /*5630*/  FMUL.FTZ R37, R37, R8.reuse ;  /* 0x0000000825257220 */ /* 0x080fe20000410000 */
[----:B------:R-:W-:Y:S01]  /*5640*/  FADD.FTZ R179, R156, R179 ;  /* 0x000000b39cb37221 */ /* 0x000fe20000010000 */
        /* <DEDUP_REMOVED lines=21> */
[----:B------:R-:W-:Y:S01]  /*57a0*/  FMUL.FTZ R68, R68, R8 ;  /* 0x0000000844447220 */ /* 0x000fe20000410000 */
[C---:B------:R-:W-:Y:S01]  /*57b0*/  FADD.FTZ R152, R157.reuse, R152 ;  /* 0x000000989d987221 */ /* 0x040fe20000010000 */
[----:B------:R-:W-:Y:S01]  /*57c0*/  F2FP.F16.F32.PACK_AB R157, R157, R158 ;  /* 0x0000009e9d9d723e */ /* 0x000fe200000000ff */
[----:B------:R-:W2:Y:S01]  /*57d0*/  MUFU.EX2 R198, R198 ;  /* 0x000000c600c67308 */ /* 0x000ea20000000800 */
[-C--:B------:R-:W-:Y:S01]  /*57e0*/  FMUL.FTZ R69, R69, R8.reuse ;  /* 0x0000000845457220 */ /* 0x080fe20000410000 */
[----:B------:R-:W-:Y:S01]  /*57f0*/  FADD.FTZ R179, R159, R152 ;  /* 0x000000989fb37221 */ /* 0x000fe20000010000 */
[----:B------:R-:W-:Y:S01]  /*5800*/  F2FP.F16.F32.PACK_AB R159, R160, R159 ;  /* 0x0000009fa09f723e */ /* 0x000fe200000000ff */
[-C--:B------:R-:W-:Y:S01]  /*5810*/  FMUL.FTZ R72, R72, R8.reuse ;  /* 0x0000000848487220 */ /* 0x080fe20000410000 */
[-C--:B------:R-:W-:Y:S01]  /*5820*/  FMUL.FTZ R73, R73, R8.reuse ;  /* 0x0000000849497220 */ /* 0x080fe20000410000 */
[----:B------:R-:W-:Y:S01]  /*5830*/  FADD.FTZ R179, R160, R179 ;  /* 0x000000b3a0b37221 */ /* 0x000fe20000010000 */
        /* <DEDUP_REMOVED lines=18> */
[----:B----4-:R-:W-:Y:S01]  /*5960*/  FFMA.FTZ R177, R180, UR10, -R196 ;  /* 0x0000000ab4b17c23 */ /* 0x010fe200080108c4 */
[----:B0-----:R-:W-:Y:S01]  /*5970*/  FADD.FTZ R180, R188, R153 ;  /* 0x00000099bcb47221 */ /* 0x001fe20000010000 */
[-C--:B------:R-:W-:Y:S01]  /*5980*/  FMUL.FTZ R105, R105, R8.reuse ;  /* 0x0000000869697220 */ /* 0x080fe20000410000 */
[-C--:B------:R-:W-:Y:S01]  /*5990*/  FMUL.FTZ R108, R108, R8.reuse ;  /* 0x000000086c6c7220 */ /* 0x080fe20000410000 */
[-C--:B------:R-:W-:Y:S01]  /*59a0*/  FMUL.FTZ R109, R109, R8.reuse ;  /* 0x000000086d6d7220 */ /* 0x080fe20000410000 */
[----:B-1----:R-:W-:Y:S01]  /*59b0*/  FADD.FTZ R153, R173, R180 ;  /* 0x000000b4ad997221 */ /* 0x002fe20000010000 */
[----:B------:R-:W-:Y:S01]  /*59c0*/  FADD.FTZ R180, R162, R179 ;  /* 0x000000b3a2b47221 */ /* 0x000fe20000010000 */
[----:B------:R-:W0:Y:S01]  /*59d0*/  MUFU.EX2 R15, R15 ;  /* 0x0000000f000f7308 */ /* 0x000e220000000800 */
[----:B------:R-:W-:Y:S01]  /*59e0*/  FMUL.FTZ R112, R112, R8 ;  /* 0x0000000870707220 */ /* 0x000fe20000410000 */
[----:B--2---:R-:W-:Y:S01]  /*59f0*/  FADD.FTZ R153, R198, R153 ;  /* 0x00000099c6997221 */ /* 0x004fe20000010000 */
[C---:B------:R-:W-:Y:S01]  /*5a00*/  FADD.FTZ R180, R161.reuse, R180 ;  /* 0x000000b4a1b47221 */ /* 0x040fe20000010000 */
[----:B------:R-:W-:Y:S01]  /*5a10*/  F2FP.F16.F32.PACK_AB R161, R161, R162 ;  /* 0x000000a2a1a1723e */ /* 0x000fe200000000ff */
[-C--:B------:R-:W-:Y:S01]  /*5a20*/  FMUL.FTZ R113, R113, R8.reuse ;  /* 0x0000000871717220 */ /* 0x080fe20000410000 */
[----:B---3--:R-:W-:Y:S01]  /*5a30*/  FADD.FTZ R152, R20, R153 ;  /* 0x0000009914987221 */ /* 0x008fe20000010000 */
[----:B------:R-:W-:Y:S01]  /*5a40*/  FADD.FTZ R187, R163, R180 ;  /* 0x000000b4a3bb7221 */ /* 0x000fe20000010000 */
[----:B------:R-:W1:Y:S01]  /*5a50*/  MUFU.EX2 R190, R190 ;  /* 0x000000be00be7308 */ /* 0x000e620000000800 */
[----:B------:R-:W-:Y:S01]  /*5a60*/  F2FP.F16.F32.PACK_AB R153, R154, R189 ;  /* 0x000000bd9a99723e */ /* 0x000fe200000000ff */
[C---:B-----5:R-:W-:Y:S01]  /*5a70*/  FADD.FTZ R152, R21.reuse, R152 ;  /* 0x0000009815987221 */ /* 0x060fe20000010000 */
[----:B------:R-:W-:Y:S01]  /*5a80*/  FADD.FTZ R158, R164, R187 ;  /* 0x000000bba49e7221 */ /* 0x000fe20000010000 */
[----:B------:R-:W-:Y:S01]  /*5a90*/  F2FP.F16.F32.PACK_AB R154, R12, R11 ;  /* 0x0000000b0c9a723e */ /* 0x000fe200000000ff */
[----:B------:R-:W-:Y:S01]  /*5aa0*/  FMUL.FTZ R116, R116, R8 ;  /* 0x0000000874747220 */ /* 0x000fe20000410000 */
[----:B------:R-:W-:Y:S01]  /*5ab0*/  F2FP.F16.F32.PACK_AB R160, R21, R20 ;  /* 0x0000001415a0723e */ /* 0x000fe200000000ff */
[-C--:B------:R-:W-:Y:S01]  /*5ac0*/  FMUL.FTZ R117, R117, R8.reuse ;  /* 0x0000000875757220 */ /* 0x080fe20000410000 */
[----:B------:R-:W2:Y:S01]  /*5ad0*/  MUFU.EX2 R9, R9 ;  /* 0x0000000900097308 */ /* 0x000ea20000000800 */
[----:B0-----:R-:W-:Y:S01]  /*5ae0*/  FADD.FTZ R179, R15, R152 ;  /* 0x000000980fb37221 */ /* 0x001fe20000010000 */
[----:B------:R-:W-:Y:S01]  /*5af0*/  F2FP.F16.F32.PACK_AB R152, R172, R171 ;  /* 0x000000abac98723e */ /* 0x000fe200000000ff */
[-C--:B------:R-:W-:Y:S01]  /*5b00*/  FMUL.FTZ R120, R120, R8.reuse ;  /* 0x0000000878787220 */ /* 0x080fe20000410000 */
[----:B------:R-:W-:Y:S01]  /*5b10*/  F2FP.F16.F32.PACK_AB R163, R164, R163 ;  /* 0x000000a3a4a3723e */ /* 0x000fe200000000ff */
        /* <DEDUP_REMOVED lines=13> */
[----:B------:R-:W-:Y:S01]  /*5bf0*/  F2FP.F16.F32.PACK_AB R156, R188, R13 ;  /* 0x0000000dbc9c723e */ /* 0x000fe200000000ff */
[----:B------:R-:W-:Y:S01]  /*5c00*/  FADD.FTZ R13, R165, R158 ;  /* 0x0000009ea50d7221 */ /* 0x000fe20000010000 */
[----:B------:R-:W-:Y:S01]  /*5c10*/  F2FP.F16.F32.PACK_AB R158, R198, R173 ;  /* 0x000000adc69e723e */ /* 0x000fe200000000ff */
        /* <DEDUP_REMOVED lines=9> */
[----:B------:R-:W-:Y:S01]  /*5cb0*/  FMUL.FTZ R149, R149, R8 ;  /* 0x0000000895957220 */ /* 0x000fe20000410000 */
        /* <DEDUP_REMOVED lines=22> */
[----:B------:R-:W-:Y:S01]  /*5e20*/  FADD.FTZ R12, R4, R13 ;  /* 0x0000000d040c7221 */ /* 0x000fe20000010000 */
        /* <DEDUP_REMOVED lines=64> */
[----:B------:R-:W-:-:S02]  /*6230*/  FMUL.FTZ R151, R151, R10 ;  /* 0x0000000a97977220 */ /* 0x000fc40000410000 */
        /* <DEDUP_REMOVED lines=16> */
[----:B0-----:R-:W-:-:S04]  /*6340*/  FADD.FTZ R3, R195, R4 ;  /* 0x00000004c3037221 */ /* 0x001fc80000010000 */
[C---:B-1----:R-:W-:Y:S01]  /*6350*/  FADD.FTZ R3, R192.reuse, R3 ;  /* 0x00000003c0037221 */ /* 0x042fe20000010000 */
[----:B------:R-:W-:Y:S01]  /*6360*/  F2FP.F16.F32.PACK_AB R174, R192, R195 ;  /* 0x000000c3c0ae723e */ /* 0x000fe200000000ff */
[C---:B--2---:R-:W-:Y:S01]  /*6370*/  FADD.FTZ R4, R14.reuse, R9 ;  /* 0x000000090e047221 */ /* 0x044fe20000010000 */
[----:B------:R-:W-:Y:S01]  /*6380*/  F2FP.F16.F32.PACK_AB R175, R14, R175 ;  /* 0x000000af0eaf723e */ /* 0x000fe200000000ff */
[----:B------:R-:W-:Y:S06]  /*6390*/  @!P0 BRA `(.L_x_4450) ;  /* 0x0000000000048947 */ /* 0x000fec0003800000 */
[----:B------:R-:W-:Y:S01]  /*63a0*/  BPT.TRAP 0x1 ;  /* 0x000000040000795c */ /* 0x000fe20000300000 */
.L_x_4450:
[----:B------:R0:W1:Y:S01]  /*63b0*/  SYNCS.PHASECHK.TRANS64.TRYWAIT P1, [UR26+0x22850], R7 ;  /* 0x02285007ff0075a7 */ /* 0x000062000802015a */
[----:B------:R-:W-:Y:S05]  /*63c0*/  @!P0 BRA `(.L_x_4451) ;  /* 0x0000000000048947 */ /* 0x000fea0003800000 */
[----:B------:R-:W-:Y:S01]  /*63d0*/  BPT.TRAP 0x1 ;  /* 0x000000040000795c */ /* 0x000fe20000300000 */
.L_x_4451:
[----:B------:R-:W-:Y:S01]  /*63e0*/  VIADD R8, R201, 0x8 ;  /* 0x00000008c9087836 */ /* 0x000fe20000000000 */
[----:B-1----:R-:W-:Y:S06]  /*63f0*/  @P1 BRA `(.L_x_4452) ;  /* 0x0000000000081947 */ /* 0x002fec0003800000 */
[----:B------:R-:W1:Y:S02]  /*6400*/  SYNCS.PHASECHK.TRANS64.TRYWAIT P1, [UR26+0x22850], R7 ;  /* 0x02285007ff0075a7 */ /* 0x000e64000802015a */
[----:B-1----:R-:W-:Y:S05]  /*6410*/  @!P1 BRA `(.L_x_4453) ;  /* 0x0000009800889947 */ /* 0x002fea0003800000 */
.L_x_4452:
        /* <DEDUP_REMOVED lines=39> */
.L_x_4454:
[----:B------:R-:W-:Y:S01]  /*6690*/  UISETP.GT.AND UP0, UPT, UR23, UR22, UPT ;  /* 0x000000161700728c */ /* 0x000fe2000bf04270 */
[----:B------:R-:W-:Y:S01]  /*66a0*/  MOV R9, R5 ;  /* 0x0000000500097202 */ /* 0x000fe20000000f00 */
[----:B------:R-:W-:Y:S01]  /*66b0*/  UIADD3 UR26, UR26, 0x22860, URZ ;  /* 0x000228601a1a7890 */ /* 0x000fe2000fffe03f */
[----:B------:R-:W-:Y:S01]  /*66c0*/  IMAD.MOV.U32 R8, RZ, RZ, R6 ;  /* 0x000000ffff087224 */ /* 0x000fe200078e0006 */
[----:B------:R-:W-:Y:S02]  /*66d0*/  UIADD3 UR23, UR23, -0x1, URZ ;  /* 0xffffffff17177890 */ /* 0x000fe4000fffe03f */
[----:B------:R-:W-:Y:S01]  /*66e0*/  PLOP3.LUT P1, PT, PT, PT, UP0, 0x80, 0x0 ;  /* 0x000000000000781c */ /* 0x000fe20003f2f008 */
[----:B------:R-:W-:-:S09]  /*66f0*/  UPRMT UR26, UR25, 0x654, UR26 ;  /* 0x00000654191a7896 */ /* 0x000fd2000800001a */
[----:B------:R-:W-:Y:S03]  /*6700*/  SYNCS.ARRIVE.TRANS64.RED.A1T0 RZ, [UR26], RZ ;  /* 0x000000ffffff79a7 */ /* 0x000fe6000810041a */
[----:B------:R-:W-:Y:S05]  /*6710*/  @P1 BRA `(.L_x_4455) ;  /* 0xffffffd400581947 */ /* 0x000fea000383ffff */
.L_x_4444:
[----:B------:R-:W-:-:S13]  /*6720*/  ISETP.LE.AND P1, PT, RZ, UR23, PT ;  /* 0x00000017ff007c0c */ /* 0x000fda000bf23270 */
[----:B------:R-:W-:Y:S05]  /*6730*/  @!P1 BRA `(.L_x_4456) ;  /* 0x0000002000d49947 */ /* 0x000fea0003800000 */
[----:B01----:R-:W-:Y:S01]  /*6740*/  IMAD.MOV.U32 R8, RZ, RZ, R5 ;  /* 0x000000ffff087224 */ /* 0x003fe200078e0005 */
[----:B------:R-:W-:Y:S01]  /*6750*/  ULDC UR26, c[0x0][0x9d8] ;  /* 0x00027600001a7ab9 */ /* 0x000fe20000000800 */
[----:B------:R-:W-:Y:S01]  /*6760*/  IMAD.MOV.U32 R9, RZ, RZ, R6 ;  /* 0x000000ffff097224 */ /* 0x000fe200078e0006 */
[----:B------:R-:W-:-:S06]  /*6770*/  ULDC UR22, c[0x0][0x988] ;  /* 0x0002620000167ab9 */ /* 0x000fcc0000000800 */
.L_x_4467:
[----:B------:R-:W-:-:S04]  /*6780*/  UIADD3 UR36, UR36, 0x1, URZ ;  /* 0x0000000124247890 */ /* 0x000fc8000fffe03f */
[----:B------:R-:W-:-:S04]  /*6790*/  UISETP.NE.AND UP0, UPT, UR36, 0x2, UPT ;  /* 0x000000022400788c */ /* 0x000fc8000bf05270 */
[----:B------:R-:W-:Y:S02]  /*67a0*/  USEL UR6, URZ, 0x1, UP0 ;  /* 0x000000013f067887 */ /* 0x000fe40008000000 */
[----:B------:R-:W-:Y:S02]  /*67b0*/  USEL UR36, UR36, URZ, UP0 ;  /* 0x0000003f24247287 */ /* 0x000fe40008000000 */
[----:B------:R-:W-:Y:S01]  /*67c0*/  ULOP3.LUT UR37, UR37, UR6, URZ, 0x3c, !UPT ;  /* 0x0000000625257292 */ /* 0x000fe2000f8e3c3f */
[----:B01----:R-:W-:Y:S11]  /*67d0*/  @!P0 BRA `(.L_x_4457) ;  /* 0x0000000000048947 */ /* 0x003ff60003800000 */
[----:B------:R-:W-:Y:S01]  /*67e0*/  BPT.TRAP 0x1 ;  /* 0x000000040000795c */ /* 0x000fe20000300000 */
.L_x_4457:
        /* <DEDUP_REMOVED lines=9> */
.L_x_4458:
[----:B-1----:R-:W-:Y:S05]  /*6880*/  @P1 BRA `(.L_x_4459) ;  /* 0x0000000000081947 */ /* 0x002fea0003800000 */
[----:B------:R-:W1:Y:S02]  /*6890*/  SYNCS.PHASECHK.TRANS64.TRYWAIT P1, [UR25+0x22830], R7 ;  /* 0x02283007ff0075a7 */ /* 0x000e640008020159 */
[----:B-1----:R-:W-:Y:S05]  /*68a0*/  @!P1 BRA `(.L_x_4460) ;  /* 0x00000094007c9947 */ /* 0x002fea0003800000 */
.L_x_4459:
        /* <DEDUP_REMOVED lines=26> */
.L_x_4461:
        /* <DEDUP_REMOVED lines=37> */
[----:B------:R-:W-:Y:S01]  /*6ca0*/  UMOV UR10, UR22 ;  /* 0x00000016000a7c82 */ /* 0x000fe20008000000 */
        /* <DEDUP_REMOVED lines=14> */
[----:B------:R-:W-:-:S02]  /*6d90*/  UIADD3 UR6, UR25, 0x22840, URZ ;  /* 0x0002284019067890 */ /* 0x000fc4000fffe03f */
[----:B------:R-:W2:Y:S01]  /*6da0*/  MUFU.TANH R155, R155 ;  /* 0x0000009b009b7308 */ /* 0x000ea20000002400 */
[----:B---3--:R-:W-:Y:S01]  /*6db0*/  FMNMX.FTZ R173, R21, R6, !PT ;  /* 0x0000000615ad7209 */ /* 0x008fe20007810000 */
[----:B------:R-:W-:-:S06]  /*6dc0*/  UPRMT UR6, UR24, 0x654, UR6 ;  /* 0x0000065418067896 */ /* 0x000fcc0008000006 */
[----:B------:R-:W3:Y:S01]  /*6dd0*/  MUFU.TANH R157, R157 ;  /* 0x0000009d009d7308 */ /* 0x000ee20000002400 */
[----:B----4-:R-:W-:Y:S01]  /*6de0*/  FMNMX.FTZ R6, R152, R173, !PT ;  /* 0x000000ad98067209 */ /* 0x010fe20007810000 */
[----:B------:R-:W-:Y:S01]  /*6df0*/  FMUL.FTZ R173, R189, UR26 ;  /* 0x0000001abdad7c20 */ /* 0x000fe20008410000 */
[----:B------:R-:W-:Y:S05]  /*6e00*/  SYNCS.ARRIVE.TRANS64.RED.A1T0 RZ, [UR6], RZ ;  /* 0x000000ffffff79a7 */ /* 0x000fea0008100406 */
        /* <DEDUP_REMOVED lines=37> */
[----:B----4-:R-:W-:Y:S01]  /*7060*/  FMNMX.FTZ R6, R180, R185, !PT ;  /* 0x000000b9b4067209 */ /* 0x010fe20007810000 */
[----:B------:R-:W-:Y:S01]  /*7070*/  FMUL.FTZ R185, R187, UR26 ;  /* 0x0000001abbb97c20 */ /* 0x000fe20008410000 */
[----:B------:R-:W-:Y:S01]  /*7080*/  FMUL.FTZ R187, R191, UR26 ;  /* 0x0000001abfbb7c20 */ /* 0x000fe20008410000 */
[----:B------:R-:W-:Y:S02]  /*7090*/  FMUL.FTZ R191, R199, UR26 ;  /* 0x0000001ac7bf7c20 */ /* 0x000fe40008410000 */
[----:B------:R-:W4:Y:S02]  /*70a0*/  SHFL.BFLY PT, R189, R6, 0x2, 0x1f ;  /* 0x0c401f0006bd7f89 */ /* 0x000f2400000e0000 */
[----:B------:R-:W5:Y:S08]  /*70b0*/  MUFU.TANH R15, R15 ;  /* 0x0000000f000f7308 */ /* 0x000f700000002400 */
[----:B------:R-:W0:Y:S08]  /*70c0*/  MUFU.TANH R20, R20 ;  /* 0x0000001400147308 */ /* 0x000e300000002400 */
[----:B------:R-:W1:Y:S01]  /*70d0*/  MUFU.TANH R153, R153 ;  /* 0x0000009900997308 */ /* 0x000e620000002400 */
[----:B----4-:R-:W-:Y:S01]  /*70e0*/  FMNMX.FTZ R176, R6, R189, !PT ;  /* 0x000000bd06b07209 */ /* 0x010fe20007810000 */
[----:B------:R-:W-:-:S06]  /*70f0*/  FMUL.FTZ R189, R195, UR26 ;  /* 0x0000001ac3bd7c20 */ /* 0x000fcc0008410000 */
[----:B------:R-:W4:Y:S01]  /*7100*/  MUFU.TANH R154, R154 ;  /* 0x0000009a009a7308 */ /* 0x000f220000002400 */
[----:B------:R-:W2:Y:S07]  /*7110*/  SHFL.BFLY PT, R193, R176, 0x1, 0x1f ;  /* 0x0c201f00b0c17f89 */ /* 0x000eae00000e0000 */
[----:B------:R-:W4:Y:S08]  /*7120*/  MUFU.TANH R156, R156 ;  /* 0x0000009c009c7308 */ /* 0x000f300000002400 */
[----:B------:R-:W4:Y:S08]  /*7130*/  MUFU.TANH R158, R158 ;  /* 0x0000009e009e7308 */ /* 0x000f300000002400 */
[----:B------:R-:W4:Y:S01]  /*7140*/  MUFU.TANH R161, R161 ;  /* 0x000000a100a17308 */ /* 0x000f220000002400 */
[----:B--2---:R-:W-:-:S05]  /*7150*/  FMNMX.FTZ R6, R176, R193, !PT ;  /* 0x000000c1b0067209 */ /* 0x004fca0007810000 */
[C---:B------:R-:W-:Y:S01]  /*7160*/  FADD.FTZ R9, -R6.reuse, R9 ;  /* 0x0000000906097221 */ /* 0x040fe20000010100 */
[----:B------:R-:W-:Y:S01]  /*7170*/  FMUL.FTZ R200, R6, UR10 ;  /* 0x0000000a06c87c20 */ /* 0x000fe20008410000 */
[----:B------:R-:W2:Y:S02]  /*7180*/  MUFU.TANH R162, R162 ;  /* 0x000000a200a27308 */ /* 0x000ea40000002400 */
[----:B------:R-:W-:Y:S01]  /*7190*/  FMUL.FTZ R176, R9, UR10 ;  /* 0x0000000a09b07c20 */ /* 0x000fe20008410000 */
[----:B------:R-:W-:Y:S01]  /*71a0*/  FMNMX.FTZ R9, R11, R8, !PT ;  /* 0x000000080b097209 */ /* 0x000fe20007810000 */
[--C-:B------:R-:W-:Y:S01]  /*71b0*/  FFMA.FTZ R193, R10, UR10, -R200.reuse ;  /* 0x0000000a0ac17c23 */ /* 0x100fe200080108c8 */
[--C-:B------:R-:W-:Y:S01]  /*71c0*/  FFMA.FTZ R196, R5, UR10, -R200.reuse ;  /* 0x0000000a05c47c23 */ /* 0x100fe200080108c8 */
[--C-:B------:R-:W-:Y:S01]  /*71d0*/  FFMA.FTZ R192, R152, UR10, -R200.reuse ;  /* 0x0000000a98c07c23 */ /* 0x100fe200080108c8 */
[----:B---3--:R-:W-:Y:S01]  /*71e0*/  FMNMX.FTZ R10, R12, R9, !PT ;  /* 0x000000090c0a7209 */ /* 0x008fe20007810000 */
[----:B------:R-:W3:Y:S01]  /*71f0*/  MUFU.TANH R164, R164 ;  /* 0x000000a400a47308 */ /* 0x000ee20000002400 */
[--C-:B------:R-:W-:Y:S01]  /*7200*/  FFMA.FTZ R198, R14, UR10, -R200.reuse ;  /* 0x0000000a0ec67c23 */ /* 0x100fe200080108c8 */
[--C-:B------:R-:W-:Y:S01]  /*7210*/  FFMA.FTZ R14, R155, UR10, -R200.reuse ;  /* 0x0000000a9b0e7c23 */ /* 0x100fe200080108c8 */
[----:B-----5:R-:W-:Y:S01]  /*7220*/  FMNMX.FTZ R9, R15, R10, !PT ;  /* 0x0000000a0f097209 */ /* 0x020fe20007810000 */
[--C-:B------:R-:W-:Y:S01]  /*7230*/  FFMA.FTZ R155, R163, UR10, -R200.reuse ;  /* 0x0000000aa39b7c23 */ /* 0x100fe200080108c8 */
[--C-:B------:R-:W-:Y:S01]  /*7240*/  FFMA.FTZ R194, R167, UR10, -R200.reuse ;  /* 0x0000000aa7c27c23 */ /* 0x100fe200080108c8 */
        /* <DEDUP_REMOVED lines=27> */
[----:B------:R-:W-:-:S02]  /*7400*/  FFMA.FTZ R160, R160, UR10, -R200 ;  /* 0x0000000aa0a07c23 */ /* 0x000fc400080108c8 */
[----:B---3--:R-:W-:-:S04]  /*7410*/  FMNMX.FTZ R10, R164, R5, !PT ;  /* 0x00000005a40a7209 */ /* 0x008fc80007810000 */
[----:B0-----:R-:W-:Y:S01]  /*7420*/  FMNMX.FTZ R5, R175, R10, !PT ;  /* 0x0000000aaf057209 */ /* 0x001fe20007810000 */
[----:B------:R-:W0:Y:S03]  /*7430*/  MUFU.TANH R183, R183 ;  /* 0x000000b700b77308 */ /* 0x000e260000002400 */
[----:B-1----:R-:W-:-:S04]  /*7440*/  FMNMX.FTZ R10, R178, R5, !PT ;  /* 0x00000005b20a7209 */ /* 0x002fc80007810000 */
[----:B----4-:R-:W-:Y:S01]  /*7450*/  FMNMX.FTZ R5, R179, R10, !PT ;  /* 0x0000000ab3057209 */ /* 0x010fe20007810000 */
[----:B------:R-:W1:Y:S03]  /*7460*/  MUFU.TANH R184, R184 ;  /* 0x000000b800b87308 */ /* 0x000e660000002400 */
[----:B--2---:R-:W-:-:S05]  /*7470*/  FMNMX.FTZ R10, R182, R5, !PT ;  /* 0x00000005b60a7209 */ /* 0x004fca0007810000 */
        /* <DEDUP_REMOVED lines=14> */
[----:B------:R-:W-:Y:S01]  /*7560*/  MUFU.EX2 R10, R155 ;  /* 0x0000009b000a7308 */ /* 0x000fe20000000800 */
[----:B-1----:R-:W-:-:S07]  /*7570*/  FMNMX.FTZ R152, R190, R5, !PT ;  /* 0x00000005be987209 */ /* 0x002fce0007810000 */
[----:B------:R-:W0:Y:S01]  /*7580*/  MUFU.EX2 R176, R176 ;  /* 0x000000b000b07308 */ /* 0x000e220000000800 */
[----:B--2---:R-:W-:-:S05]  /*7590*/  FMNMX.FTZ R152, R191, R152, !PT ;  /* 0x00000098bf987209 */ /* 0x004fca0007810000 */
[----:B------:R-:W1:Y:S02]  /*75a0*/  SHFL.BFLY PT, R5, R152, 0x2, 0x1f ;  /* 0x0c401f0098057f89 */ /* 0x000e6400000e0000 */
[----:B------:R-:W2:Y:S08]  /*75b0*/  MUFU.EX2 R193, R193 ;  /* 0x000000c100c17308 */ /* 0x000eb00000000800 */
        /* <DEDUP_REMOVED lines=15> */
[-C--:B------:R-:W-:Y:S01]  /*76b0*/  FMUL.FTZ R48, R48, R176.reuse ;  /* 0x000000b030307220 */ /* 0x080fe20000410000 */
[----:B------:R-:W1:Y:S01]  /*76c0*/  MUFU.EX2 R198, R198 ;  /* 0x000000c600c67308 */ /* 0x000e620000000800 */
[-C--:B------:R-:W-:Y:S01]  /*76d0*/  FMUL.FTZ R49, R49, R176.reuse ;  /* 0x000000b031317220 */ /* 0x080fe20000410000 */
[-C--:B------:R-:W-:Y:S01]  /*76e0*/  FMUL.FTZ R52, R52, R176.reuse ;  /* 0x000000b034347220 */ /* 0x080fe20000410000 */
[----:B------:R-:W4:Y:S01]  /*76f0*/  SHFL.BFLY PT, R152, R155, 0x1, 0x1f ;  /* 0x0c201f009b987f89 */ /* 0x000f2200000e0000 */
        /* <DEDUP_REMOVED lines=23> */
[----:B----4-:R-:W-:Y:S01]  /*7870*/  FMNMX.FTZ R5, R155, R152, !PT ;  /* 0x000000989b057209 */ /* 0x010fe20007810000 */
[-C--:B------:R-:W-:Y:S01]  /*7880*/  FMUL.FTZ R93, R93, R176.reuse ;  /* 0x000000b05d5d7220 */ /* 0x080fe20000410000 */
[-C--:B------:R-:W-:Y:S01]  /*7890*/  FMUL.FTZ R96, R96, R176.reuse ;  /* 0x000000b060607220 */ /* 0x080fe20000410000 */
[-C--:B------:R-:W-:Y:S01]  /*78a0*/  FMUL.FTZ R97, R97, R176.reuse ;  /* 0x000000b061617220 */ /* 0x080fe20000410000 */
[-C--:B------:R-:W-:Y:S01]  /*78b0*/  FMUL.FTZ R100, R100, R176.reuse ;  /* 0x000000b064647220 */ /* 0x080fe20000410000 */
[C---:B------:R-:W-:Y:S01]  /*78c0*/  FADD.FTZ R8, -R5.reuse, R8 ;  /* 0x0000000805087221 */ /* 0x040fe20000010100 */
[----:B------:R-:W-:Y:S01]  /*78d0*/  FMUL.FTZ R155, R5, UR10 ;  /* 0x0000000a059b7c20 */ /* 0x000fe20008410000 */
[----:B------:R-:W-:Y:S01]  /*78e0*/  MUFU.EX2 R195, R195 ;  /* 0x000000c300c37308 */ /* 0x000fe20000000800 */
        /* <DEDUP_REMOVED lines=8> */
[----:B------:R-:W-:Y:S01]  /*7970*/  FFMA.FTZ R20, R154, UR10, -R155 ;  /* 0x0000000a9a147c23 */ /* 0x000fe2000801089b */
[----:B--2---:R-:W-:Y:S01]  /*7980*/  FFMA.FTZ R153, R176, R3, R193 ;  /* 0x00000003b0997223 */ /* 0x004fe200000100c1 */
[--C-:B------:R-:W-:Y:S01]  /*7990*/  FFMA.FTZ R159, R156, UR10, -R155.reuse ;  /* 0x0000000a9c9f7c23 */ /* 0x100fe2000801089b */
[--C-:B------:R-:W-:Y:S01]  /*79a0*/  FFMA.FTZ R165, R175, UR10, -R155.reuse ;  /* 0x0000000aafa57c23 */ /* 0x100fe2000801089b */
[----:B------:R-:W-:Y:S01]  /*79b0*/  FFMA.FTZ R180, R158, UR10, -R155 ;  /* 0x0000000a9eb47c23 */ /* 0x000fe2000801089b */
[----:B---3--:R-:W-:Y:S01]  /*79c0*/  FADD.FTZ R152, R196, R153 ;  /* 0x00000099c4987221 */ /* 0x008fe20000010000 */
[--C-:B------:R-:W-:Y:S01]  /*79d0*/  FFMA.FTZ R175, R178, UR10, -R155.reuse ;  /* 0x0000000ab2af7c23 */ /* 0x100fe2000801089b */
[----:B------:R-:W2:Y:S01]  /*79e0*/  MUFU.EX2 R8, R8 ;  /* 0x0000000800087308 */ /* 0x000ea20000000800 */
[--C-:B------:R-:W-:Y:S01]  /*79f0*/  FFMA.FTZ R178, R179, UR10, -R155.reuse ;  /* 0x0000000ab3b27c23 */ /* 0x100fe2000801089b */
[----:B0-----:R-:W-:Y:S01]  /*7a00*/  FADD.FTZ R179, R197, R152 ;  /* 0x00000098c5b37221 */ /* 0x001fe20000010000 */
[--C-:B------:R-:W-:Y:S01]  /*7a10*/  FFMA.FTZ R161, R161, UR10, -R155.reuse ;  /* 0x0000000aa1a17c23 */ /* 0x100fe2000801089b */
[--C-:B------:R-:W-:Y:S01]  /*7a20*/  FFMA.FTZ R162, R162, UR10, -R155.reuse ;  /* 0x0000000aa2a27c23 */ /* 0x100fe2000801089b */
[----:B------:R-:W-:Y:S01]  /*7a30*/  FFMA.FTZ R3, R182, UR10, -R155 ;  /* 0x0000000ab6037c23 */ /* 0x000fe2000801089b */
[----:B-1----:R-:W-:Y:S01]  /*7a40*/  FADD.FTZ R154, R198, R179 ;  /* 0x000000b3c69a7221 */ /* 0x002fe20000010000 */
        /* <DEDUP_REMOVED lines=19> */
[--C-:B------:R-:W-:Y:S01]  /*7b80*/  FFMA.FTZ R4, R183, UR10, -R155.reuse ;  /* 0x0000000ab7047c23 */ /* 0x100fe2000801089b */
[----:B------:R-:W-:Y:S01]  /*7b90*/  FFMA.FTZ R183, R186, UR10, -R155 ;  /* 0x0000000abab77c23 */ /* 0x000fe2000801089b */
[-C--:B------:R-:W-:Y:S01]  /*7ba0*/  FMUL.FTZ R116, R116, R176.reuse ;  /* 0x000000b074747220 */ /* 0x080fe20000410000 */
[-C--:B------:R-:W-:Y:S01]  /*7bb0*/  FMUL.FTZ R117, R117, R176.reuse ;  /* 0x000000b075757220 */ /* 0x080fe20000410000 */
[-C--:B------:R-:W-:Y:S01]  /*7bc0*/  FMUL.FTZ R120, R120, R176.reuse ;  /* 0x000000b078787220 */ /* 0x080fe20000410000 */
[-C--:B------:R-:W-:Y:S01]  /*7bd0*/  FMUL.FTZ R121, R121, R176.reuse ;  /* 0x000000b079797220 */ /* 0x080fe20000410000 */
[----:B------:R-:W0:Y:S01]  /*7be0*/  MUFU.EX2 R157, R157 ;  /* 0x0000009d009d7308 */ /* 0x000e220000000800 */
[----:B-1----:R-:W-:Y:S01]  /*7bf0*/  FADD.FTZ R152, R12, R153 ;  /* 0x000000990c987221 */ /* 0x002fe20000010000 */
[----:B------:R-:W-:Y:S01]  /*7c00*/  FADD.FTZ R153, R21, R154 ;  /* 0x0000009a15997221 */ /* 0x000fe20000010000 */
[-C--:B------:R-:W-:Y:S01]  /*7c10*/  FMUL.FTZ R124, R124, R176.reuse ;  /* 0x000000b07c7c7220 */ /* 0x080fe20000410000 */
[-C--:B------:R-:W-:Y:S01]  /*7c20*/  FMUL.FTZ R125, R125, R176.reuse ;  /* 0x000000b07d7d7220 */ /* 0x080fe20000410000 */
[-C--:B------:R-:W-:Y:S01]  /*7c30*/  FMUL.FTZ R128, R128, R176.reuse ;  /* 0x000000b080807220 */ /* 0x080fe20000410000 */
[----:B------:R-:W-:Y:S01]  /*7c40*/  FADD.FTZ R153, R192, R153 ;  /* 0x00000099c0997221 */ /* 0x000fe20000010000 */
        /* <DEDUP_REMOVED lines=62> */
[----:B------:R-:W-:Y:S01]  /*8030*/  FADD.FTZ R156, R10, R153 ;  /* 0x000000990a9c7221 */ /* 0x000fe20000010000 */
[----:B------:R-:W-:Y:S01]  /*8040*/  F2FP.F16.F32.PACK_AB R153, R11, R8 ;  /* 0x000000080b99723e */ /* 0x000fe200000000ff */
        /* <DEDUP_REMOVED lines=20> */
[----:B------:R-:W-:Y:S01]  /*8190*/  FMUL.FTZ R103, R103, R177 ;  /* 0x000000b167677220 */ /* 0x000fe20000410000 */
        /* <DEDUP_REMOVED lines=82> */
[----:B--2---:R-:W-:Y:S01]  /*86c0*/  FADD.FTZ R8, R190, R9 ;  /* 0x00000009be087221 */ /* 0x004fe20000010000 */
[C---:B0-----:R-:W-:Y:S01]  /*86d0*/  FADD.FTZ R3, R181.reuse, R4 ;  /* 0x00000004b5037221 */ /* 0x041fe20000010000 */
[----:B------:R-:W-:Y:S02]  /*86e0*/  F2FP.F16.F32.PACK_AB R174, R181, R174 ;  /* 0x000000aeb5ae723e */ /* 0x000fe400000000ff */
[C---:B-1----:R-:W-:Y:S01]  /*86f0*/  FADD.FTZ R4, R175.reuse, R8 ;  /* 0x00000008af047221 */ /* 0x042fe20000010000 */
[----:B------:R-:W-:Y:S01]  /*8700*/  F2FP.F16.F32.PACK_AB R175, R175, R190 ;  /* 0x000000beafaf723e */ /* 0x000fe200000000ff */
[----:B------:R-:W-:Y:S06]  /*8710*/  @!P0 BRA `(.L_x_4462) ;  /* 0x0000000000048947 */ /* 0x000fec0003800000 */
[----:B------:R-:W-:Y:S01]  /*8720*/  BPT.TRAP 0x1 ;  /* 0x000000040000795c */ /* 0x000fe20000300000 */
.L_x_4462:
[----:B------:R0:W1:Y:S01]  /*8730*/  SYNCS.PHASECHK.TRANS64.TRYWAIT P1, [UR25+0x22850], R7 ;  /* 0x02285007ff0075a7 */ /* 0x0000620008020159 */
[----:B------:R-:W-:Y:S05]  /*8740*/  @!P0 BRA `(.L_x_4463) ;  /* 0x0000000000048947 */ /* 0x000fea0003800000 */
[----:B------:R-:W-:Y:S01]  /*8750*/  BPT.TRAP 0x1 ;  /* 0x000000040000795c */ /* 0x000fe20000300000 */
.L_x_4463:
[----:B------:R-:W-:Y:S01]  /*8760*/  IADD3 R8, R201, 0x8, RZ ;  /* 0x00000008c9087810 */ /* 0x000fe20007ffe0ff */
[----:B-1----:R-:W-:Y:S06]  /*8770*/  @P1 BRA `(.L_x_4464) ;  /* 0x0000000000081947 */ /* 0x002fec0003800000 */
[----:B------:R-:W1:Y:S02]  /*8780*/  SYNCS.PHASECHK.TRANS64.TRYWAIT P1, [UR25+0x22850], R7 ;  /* 0x02285007ff0075a7 */ /* 0x000e640008020159 */
[----:B-1----:R-:W-:Y:S05]  /*8790*/  @!P1 BRA `(.L_x_4465) ;  /* 0x0000007400d89947 */ /* 0x002fea0003800000 */
.L_x_4464:
        /* <DEDUP_REMOVED lines=39> */
.L_x_4466:
[----:B------:R-:W-:Y:S01]  /*8a10*/  UIADD3 UR25, UR25, 0x22860, URZ ;  /* 0x0002286019197890 */ /* 0x000fe2000fffe03f */
[----:B------:R-:W-:Y:S01]  /*8a20*/  ISETP.LT.AND P1, PT, RZ, UR23, PT ;  /* 0x00000017ff007c0c */ /* 0x000fe2000bf21270 */
[----:B------:R-:W-:Y:S01]  /*8a30*/  UIADD3 UR23, UR23, -0x1, URZ ;  /* 0xffffffff17177890 */ /* 0x000fe2000fffe03f */
[----:B------:R-:W-:Y:S01]  /*8a40*/  IMAD.MOV.U32 R8, RZ, RZ, R5 ;  /* 0x000000ffff087224 */ /* 0x000fe200078e0005 */
[----:B------:R-:W-:Y:S01]  /*8a50*/  UPRMT UR25, UR24, 0x654, UR25 ;  /* 0x0000065418197896 */ /* 0x000fe20008000019 */
[----:B------:R-:W-:-:S08]  /*8a60*/  IMAD.MOV.U32 R9, RZ, RZ, R6 ;  /* 0x000000ffff097224 */ /* 0x000fd000078e0006 */
[----:B------:R-:W-:Y:S01]  /*8a70*/  SYNCS.ARRIVE.TRANS64.RED.A1T0 RZ, [UR25], RZ ;  /* 0x000000ffffff79a7 */ /* 0x000fe20008100419 */
[----:B------:R-:W-:Y:S05]  /*8a80*/  @P1 BRA `(.L_x_4467) ;  /* 0xffffffdc003c1947 */ /* 0x000fea000383ffff */
.L_x_4456:
[----:B01----:R-:W0:Y:S01]  /*8a90*/  SHFL.BFLY PT, R8, R3, 0x2, 0x1f ;  /* 0x0c401f0003087f89 */ /* 0x003e2200000e0000 */
[----:B------:R-:W-:Y:S01]  /*8aa0*/  UIADD3 UR36, UR36, 0x1, URZ ;  /* 0x0000000124247890 */ /* 0x000fe2000fffe03f */
[----:B------:R-:W-:Y:S01]  /*8ab0*/  IMAD.U32 R13, RZ, RZ, UR10 ;  /* 0x0000000aff0d7e24 */ /* 0x000fe2000f8e00ff */
[----:B------:R1:W-:Y:S06]  /*8ac0*/  BAR.ARV R0, 0x100 ;  /* 0x000400000000751d */ /* 0x0003ec0000002000 */
[----:B------:R-:W-:Y:S02]  /*8ad0*/  UISETP.NE.AND UP0, UPT, UR36, 0x2, UPT ;  /* 0x000000022400788c */ /* 0x000fe4000bf05270 */
[----:B------:R-:W-:Y:S06]  /*8ae0*/  BAR.ARV 0x8, 0x180 ;  /* 0x0206000000007b1d */ /* 0x000fec0000002000 */
[----:B-1----:R-:W-:Y:S01]  /*8af0*/  IMAD.MOV.U32 R0, RZ, RZ, RZ ;  /* 0x000000ffff007224 */ /* 0x002fe200078e00ff */
        /* <DEDUP_REMOVED lines=10> */
[----:B------:R-:W-:-:S04]  /*8ba0*/  IMAD.MOV.U32 R4, RZ, RZ, -0x800000 ;  /* 0xff800000ff047424 */ /* 0x000fc800078e00ff */
[----:B------:R-:W1:Y:S01]  /*8bb0*/  SHFL.BFLY PT, R10, R9, 0x1, 0x1f ;  /* 0x0c201f00090a7f89 */ /* 0x000e6200000e0000 */
[----:B0-----:R-:W-:Y:S01]  /*8bc0*/  FADD.FTZ R11, R8, R7 ;  /* 0x00000007080b7221 */ /* 0x001fe20000010000 */
[----:B------:R-:W-:-:S04]  /*8bd0*/  IMAD.MOV.U32 R7, RZ, RZ, RZ ;  /* 0x000000ffff077224 */ /* 0x000fc800078e00ff */
[----:B------:R-:W-:-:S13]  /*8be0*/  FSETP.NE.FTZ.AND P1, PT, R11, RZ, PT ;  /* 0x000000ff0b00720b */ /* 0x000fda0003f35000 */
[----:B------:R-:W0:Y:S01]  /*8bf0*/  @P1 MUFU.RCP R7, R11 ;  /* 0x0000000b00071308 */ /* 0x000e220000001000 */
[----:B-1----:R-:W-:-:S05]  /*8c00*/  FADD.FTZ R10, R9, R10 ;  /* 0x0000000a090a7221 */ /* 0x002fca0000010000 */
[----:B------:R-:W-:Y:S02]  /*8c10*/  FSETP.NE.FTZ.AND P2, PT, R10, RZ, PT ;  /* 0x000000ff0a00720b */ /* 0x000fe40003f55000 */
[----:B------:R-:W1:Y:S01]  /*8c20*/  @P1 MUFU.LG2 R8, R11 ;  /* 0x0000000b00081308 */ /* 0x000e620000000c00 */
[-C--:B0-----:R-:W-:Y:S01]  /*8c30*/  FMUL.FTZ R24, R24, R7.reuse ;  /* 0x0000000718187220 */ /* 0x081fe20000410000 */
[-C--:B------:R-:W-:Y:S01]  /*8c40*/  FMUL.FTZ R25, R25, R7.reuse ;  /* 0x0000000719197220 */ /* 0x080fe20000410000 */
[----:B------:R-:W-:-:S08]  /*8c50*/  FMUL.FTZ R28, R28, R7 ;  /* 0x000000071c1c7220 */ /* 0x000fd00000410000 */
        /* <DEDUP_REMOVED lines=8> */
[----:B------:R0:W2:Y:S01]  /*8ce0*/  @P2 MUFU.RCP R0, R10 ;  /* 0x0000000a00002308 */ /* 0x0000a20000001000 */
        /* <DEDUP_REMOVED lines=54> */
[----:B------:R-:W-:Y:S01]  /*9050*/  MOV R7, UR10 ;  /* 0x0000000a00077c02 */ /* 0x000fe20008000f00 */
[----:B------:R-:W-:Y:S01]  /*9060*/  @P2 FMUL.FTZ R13, R13, 0.69314718246459960938 ;  /* 0x3f3172180d0d2820 */ /* 0x000fe20000410000 */
[----:B-1----:R-:W-:Y:S01]  /*9070*/  @P1 FMUL.FTZ R8, R8, 0.69314718246459960938 ;  /* 0x3f31721808081820 */ /* 0x002fe20000410000 */
[----:B0-----:R-:W-:Y:S01]  /*9080*/  @P2 FMUL.FTZ R10, R9, 0.69314718246459960938 ;  /* 0x3f317218090a2820 */ /* 0x001fe20000410000 */
[-C--:B--2---:R-:W-:Y:S01]  /*9090*/  FMUL.FTZ R32, R27, R0.reuse ;  /* 0x000000001b207220 */ /* 0x084fe20000410000 */
[----:B------:R-:W-:Y:S01]  /*90a0*/  @P1 FMUL.FTZ R7, R7, 0.69314718246459960938 ;  /* 0x3f31721807071820 */ /* 0x000fe20000410000 */
        /* <DEDUP_REMOVED lines=65> */
.L_x_4431:
[----:B------:R-:W0:Y:S08]  /*94c0*/  S2UR UR5, SR_CgaCtaId ;  /* 0x00000000000579c3 */ /* 0x000e300000008800 */
[----:B------:R-:W-:Y:S06]  /*94d0*/  BAR.SYNC.DEFER_BLOCKING 0x5, 0x180 ;  /* 0x0146000000007b1d */ /* 0x000fec0000010000 */
[----:B------:R-:W-:Y:S01]  /*94e0*/  UMOV UR4, 0x400 ;  /* 0x0000040000047882 */ /* 0x000fe20000000000 */
[----:B------:R-:W-:Y:S01]  /*94f0*/  BSSY B0, `(.L_x_4468) ;  /* 0x000028f000007945 */ /* 0x000fe20003800000 */
[----:B0-----:R-:W-:-:S09]  /*9500*/  ULEA UR13, UR5, UR4, 0x18 ;  /* 0x00000004050d7291 */ /* 0x001fd2000f8ec03f */
[----:B------:R-:W0:Y:S02]  /*9510*/  LDS R5, [UR13+0x228d0] ;  /* 0x0228d00dff057984 */ /* 0x000e240008000800 */
[----:B0-----:R-:W-:Y:S01]  /*9520*/  R2UR UR4, R5 ;  /* 0x00000000050472ca */ /* 0x001fe200000e0000 */
[----:B------:R-:W-:Y:S06]  /*9530*/  BAR.ARV 0x4, 0x180 ;  /* 0x0106000000007b1d */ /* 0x000fec0000002000 */
[----:B------:R-:W-:Y:S08]  /*9540*/  @P0 BRA `(.L_x_4469) ;  /* 0x0000001c00500947 */ /* 0x000ff00003800000 */
[----:B------:R-:W0:Y:S01]  /*9550*/  S2UR UR5, SR_SWINHI ;  /* 0x00000000000579c3 */ /* 0x000e220000002f00 */
[----:B------:R-:W-:-:S07]  /*9560*/  IMAD.MOV.U32 R6, RZ, RZ, 0x2 ;  /* 0x00000002ff067424 */ /* 0x000fce00078e00ff */
[----:B------:R-:W-:Y:S01]  /*9570*/  BAR.SYNC.DEFER_BLOCKING 0x1, 0x100 ;  /* 0x0044000000007b1d */ /* 0x000fe20000010000 */
[----:B------:R-:W-:Y:S01]  /*9580*/  IMAD R138, R205, 0x40, R2 ;  /* 0x00000040cd8a7824 */ /* 0x000fe200078e0202 */
[----:B------:R-:W-:Y:S01]  /*9590*/  F2FP.F16.F32.PACK_AB R24, R25, R24 ;  /* 0x000000181918723e */ /* 0x000fe200000000ff */
[----:B------:R-:W-:Y:S01]  /*95a0*/  IMAD.MOV.U32 R139, RZ, RZ, 0x2 ;  /* 0x00000002ff8b7424 */ /* 0x000fe200078e00ff */
[----:B------:R-:W-:Y:S01]  /*95b0*/  F2FP.F16.F32.PACK_AB R25, R32, R26 ;  /* 0x0000001a2019723e */ /* 0x000fe200000000ff */
[----:B------:R-:W-:Y:S01]  /*95c0*/  USHF.R.S32.HI UR10, URZ, 0x1f, UR39 ;  /* 0x0000001f3f0a7899 */ /* 0x000fe20008011427 */
[----:B------:R-:W-:Y:S01]  /*95d0*/  F2FP.F16.F32.PACK_AB R26, R29, R28 ;  /* 0x0000001c1d1a723e */ /* 0x000fe200000000ff */
[----:B------:R-:W-:Y:S01]  /*95e0*/  ULDC.64 UR8, c[0x0][0xb90] ;  /* 0x0002e40000087ab9 */ /* 0x000fe20000000a00 */
[----:B------:R-:W-:Y:S01]  /*95f0*/  F2FP.F16.F32.PACK_AB R27, R27, R30 ;  /* 0x0000001e1b1b723e */ /* 0x000fe200000000ff */
[----:B------:R-:W-:Y:S01]  /*9600*/  USHF.R.S32.HI UR12, URZ, 0x1f, UR41 ;  /* 0x0000001f3f0c7899 */ /* 0x000fe20008011429 */
[----:B------:R-:W-:-:S02]  /*9610*/  F2FP.F16.F32.PACK_AB R30, R61, R185 ;  /* 0x000000b93d1e723e */ /* 0x000fc400000000ff */
[----:B------:R-:W-:Y:S02]  /*9620*/  F2FP.F16.F32.PACK_AB R200, R177, R200 ;  /* 0x000000c8b1c8723e */ /* 0x000fe400000000ff */
[----:B------:R-:W-:Y:S02]  /*9630*/  F2FP.F16.F32.PACK_AB R201, R80, R76 ;  /* 0x0000004c50c9723e */ /* 0x000fe400000000ff */
[----:B------:R-:W-:Y:S02]  /*9640*/  F2FP.F16.F32.PACK_AB R202, R125, R124 ;  /* 0x0000007c7dca723e */ /* 0x000fe400000000ff */
[----:B------:R-:W-:Y:S02]  /*9650*/  F2FP.F16.F32.PACK_AB R203, R88, R84 ;  /* 0x0000005458cb723e */ /* 0x000fe400000000ff */
[----:B------:R-:W-:Y:S01]  /*9660*/  F2FP.F16.F32.PACK_AB R144, R145, R144 ;  /* 0x000000909190723e */ /* 0x000fe200000000ff */
[----:B------:R-:W-:Y:S01]  /*9670*/  UMOV UR6, UR13 ;  /* 0x0000000d00067c82 */ /* 0x000fe20008000000 */
[----:B0-----:R-:W-:Y:S01]  /*9680*/  UMOV UR7, UR5 ;  /* 0x0000000500077c82 */ /* 0x001fe20008000000 */
[----:B------:R-:W-:Y:S01]  /*9690*/  UIMAD UR5, UR10, UR8, URZ ;  /* 0x000000080a0572a4 */ /* 0x000fe2000f8e023f */
[----:B------:R-:W-:Y:S01]  /*96a0*/  IMAD.WIDE R6, R209, R6, UR6 ;  /* 0x00000006d1067e25 */ /* 0x000fe2000f8e0206 */
[----:B------:R-:W-:-:S02]  /*96b0*/  F2FP.F16.F32.PACK_AB R145, R173, R172 ;  /* 0x000000acad91723e */ /* 0x000fc400000000ff */
[----:B------:R-:W-:Y:S01]  /*96c0*/  UIMAD UR5, UR39, UR9, UR5 ;  /* 0x00000009270572a4 */ /* 0x000fe2000f8e0205 */
[----:B------:R-:W-:Y:S01]  /*96d0*/  IMAD.WIDE R138, R138, R139, UR6 ;  /* 0x000000068a8a7e25 */ /* 0x000fe2000f8e028b */
[C---:B------:R-:W-:Y:S01]  /*96e0*/  IADD3 R153, P3, R6.reuse, 0xc060, RZ ;  /* 0x0000c06006997810 */ /* 0x040fe20007f7e0ff */
[----:B------:R-:W-:Y:S01]  /*96f0*/  UIMAD.WIDE.U32 UR6, UR39, UR8, URZ ;  /* 0x00000008270672a5 */ /* 0x000fe2000f8e003f */
[C---:B------:R-:W-:Y:S02]  /*9700*/  IADD3 R157, P4, R6.reuse, 0xc040, RZ ;  /* 0x0000c040069d7810 */ /* 0x040fe40007f9e0ff */
[----:B------:R-:W-:Y:S01]  /*9710*/  LOP3.LUT R152, R153, 0x380, RZ, 0xc0, !PT ;  /* 0x0000038099987812 */ /* 0x000fe200078ec0ff */
[----:B------:R-:W-:Y:S01]  /*9720*/  ULDC.64 UR8, c[0x0][0xb98] ;  /* 0x0002e60000087ab9 */ /* 0x000fe20000000a00 */
[----:B------:R-:W-:Y:S01]  /*9730*/  IADD3 R159, P5, R6, 0xc020, RZ ;  /* 0x0000c020069f7810 */ /* 0x000fe20007fbe0ff */
[----:B------:R-:W-:Y:S01]  /*9740*/  UIADD3 UR7, UR7, UR5, URZ ;  /* 0x0000000507077290 */ /* 0x000fe2000fffe03f */
[----:B------:R-:W-:Y:S01]  /*9750*/  SHF.R.U64 R152, R152, 0x3, RZ ;  /* 0x0000000398987819 */ /* 0x000fe200000012ff */
[----:B------:R-:W-:Y:S01]  /*9760*/  UIMAD UR5, UR12, UR8, URZ ;  /* 0x000000080c0572a4 */ /* 0x000fe2000f8e023f */
[----:B------:R-:W-:Y:S01]  /*9770*/  LOP3.LUT R156, R157, 0x380, RZ, 0xc0, !PT ;  /* 0x000003809d9c7812 */ /* 0x000fe200078ec0ff */
[----:B------:R-:W-:Y:S01]  /*9780*/  UIMAD.WIDE.U32 UR6, UR41, UR8, UR6 ;  /* 0x00000008290672a5 */ /* 0x000fe2000f8e0006 */
[----:B------:R-:W-:Y:S01]  /*9790*/  LOP3.LUT R158, R159, 0x380, RZ, 0xc0, !PT ;  /* 0x000003809f9e7812 */ /* 0x000fe200078ec0ff */
[----:B------:R-:W-:Y:S01]  /*97a0*/  UIMAD UR5, UR41, UR9, UR5 ;  /* 0x00000009290572a4 */ /* 0x000fe2000f8e0205 */
[----:B------:R-:W-:-:S02]  /*97b0*/  IADD3 R111, P2, R6, 0x8020, RZ ;  /* 0x00008020066f7810 */ /* 0x000fc40007f5e0ff */
[----:B------:R-:W-:Y:S01]  /*97c0*/  LOP3.LUT R152, R152, R153, RZ, 0x3c, !PT ;  /* 0x0000009998987212 */ /* 0x000fe200078e3cff */
[----:B------:R-:W-:Y:S01]  /*97d0*/  ULDC.64 UR8, c[0x0][0xae8] ;  /* 0x0002ba0000087ab9 */ /* 0x000fe20000000a00 */
[C---:B------:R-:W-:Y:S01]  /*97e0*/  LOP3.LUT R143, R6.reuse, 0x380, RZ, 0xc0, !PT ;  /* 0x00000380068f7812 */ /* 0x040fe200078ec0ff */
[--C-:B------:R-:W-:Y:S01]  /*97f0*/  IMAD.X R163, RZ, RZ, R7.reuse, P2 ;  /* 0x000000ffffa37224 */ /* 0x100fe200010e0607 */
[----:B------:R-:W-:Y:S02]  /*9800*/  IADD3 R115, P0, R6, 0x8060, RZ ;  /* 0x0000806006737810 */ /* 0x000fe40007f1e0ff */
[----:B------:R-:W-:Y:S02]  /*9810*/  IADD3.X R153, RZ, R7, RZ, P3, !PT ;  /* 0x00000007ff997210 */ /* 0x000fe40001ffe4ff */
[----:B------:R-:W-:Y:S01]  /*9820*/  SHF.R.U64 R156, R156, 0x3, RZ ;  /* 0x000000039c9c7819 */ /* 0x000fe200000012ff */
[----:B------:R-:W-:Y:S01]  /*9830*/  IMAD.X R165, RZ, RZ, R7, P0 ;  /* 0x000000ffffa57224 */ /* 0x000fe200000e0607 */
[----:B------:R-:W-:-:S02]  /*9840*/  SHF.R.U64 R158, R158, 0x3, RZ ;  /* 0x000000039e9e7819 */ /* 0x000fc400000012ff */
[C---:B------:R-:W-:Y:S02]  /*9850*/  IADD3 R117, P6, R6.reuse, 0xc000, RZ ;  /* 0x0000c00006757810 */ /* 0x040fe40007fde0ff */
[C---:B------:R-:W-:Y:S02]  /*9860*/  IADD3 R21, P3, R6.reuse, 0x20, RZ ;  /* 0x0000002006157810 */ /* 0x040fe40007f7e0ff */
[C---:B------:R-:W-:Y:S01]  /*9870*/  IADD3 R113, P1, R6.reuse, 0x8040, RZ ;  /* 0x0000804006717810 */ /* 0x040fe20007f3e0ff */
[--C-:B------:R-:W-:Y:S01]  /*9880*/  IMAD.X R161, RZ, RZ, R7.reuse, P6 ;  /* 0x000000ffffa17224 */ /* 0x100fe200030e0607 */
[----:B------:R-:W-:Y:S01]  /*9890*/  SHF.R.U64 R143, R143, 0x3, RZ ;  /* 0x000000038f8f7819 */ /* 0x000fe200000012ff */
[----:B------:R-:W-:Y:S01]  /*98a0*/  IMAD.X R167, RZ, RZ, R7, P3 ;  /* 0x000000ffffa77224 */ /* 0x000fe200018e0607 */
[----:B------:R-:W-:Y:S02]  /*98b0*/  IADD3 R5, P2, R6, 0x4000, RZ ;  /* 0x0000400006057810 */ /* 0x000fe40007f5e0ff */
[----:B------:R-:W-:-:S02]  /*98c0*/  LOP3.LUT R9, R115, 0x380, RZ, 0xc0, !PT ;  /* 0x0000038073097812 */ /* 0x000fc400078ec0ff */
[----:B------:R-:W-:Y:S01]  /*98d0*/  LOP3.LUT R156, R156, R157, RZ, 0x3c, !PT ;  /* 0x0000009d9c9c7212 */ /* 0x000fe200078e3cff */
[--C-:B------:R-:W-:Y:S01]  /*98e0*/  IMAD.X R157, RZ, RZ, R7.reuse, P4 ;  /* 0x000000ffff9d7224 */ /* 0x100fe200020e0607 */
[----:B------:R-:W-:Y:S01]  /*98f0*/  LOP3.LUT R158, R158, R159, RZ, 0x3c, !PT ;  /* 0x0000009f9e9e7212 */ /* 0x000fe200078e3cff */
[--C-:B------:R-:W-:Y:S01]  /*9900*/  IMAD.X R159, RZ, RZ, R7.reuse, P5 ;  /* 0x000000ffff9f7224 */ /* 0x100fe200028e0607 */
[----:B------:R-:W-:Y:S01]  /*9910*/  IADD3.X R155, RZ, R7, RZ, P1, !PT ;  /* 0x00000007ff9b7210 */ /* 0x000fe20000ffe4ff */
[--C-:B------:R-:W-:Y:S01]  /*9920*/  IMAD.X R147, RZ, RZ, R7.reuse, P2 ;  /* 0x000000ffff937224 */ /* 0x100fe200010e0607 */
[C---:B------:R-:W-:Y:S02]  /*9930*/  IADD3 R12, P4, R6.reuse, 0x8000, RZ ;  /* 0x00008000060c7810 */ /* 0x040fe40007f9e0ff */
[C---:B------:R-:W-:Y:S02]  /*9940*/  IADD3 R107, P5, R6.reuse, 0x4060, RZ ;  /* 0x00004060066b7810 */ /* 0x040fe40007fbe0ff */
[C---:B------:R-:W-:Y:S01]  /*9950*/  IADD3 R103, P6, R6.reuse, 0x4040, RZ ;  /* 0x0000404006677810 */ /* 0x040fe20007fde0ff */
[--C-:B------:R-:W-:Y:S01]  /*9960*/  IMAD.X R169, RZ, RZ, R7.reuse, P4 ;  /* 0x000000ffffa97224 */ /* 0x100fe200020e0607 */
[C---:B------:R-:W-:Y:S01]  /*9970*/  IADD3 R10, P0, R6.reuse, 0x4020, RZ ;  /* 0x00004020060a7810 */ /* 0x040fe20007f1e0ff */
[----:B------:R-:W-:Y:S01]  /*9980*/  IMAD.X R151, RZ, RZ, R7, P5 ;  /* 0x000000ffff977224 */ /* 0x000fe200028e0607 */
[----:B------:R-:W-:-:S02]  /*9990*/  IADD3 R31, P1, R6, 0x40, RZ ;  /* 0x00000040061f7810 */ /* 0x000fc40007f3e0ff */
[----:B------:R-:W-:Y:S01]  /*99a0*/  IADD3 R8, P3, R6, 0x60, RZ ;  /* 0x0000006006087810 */ /* 0x000fe20007f7e0ff */
[--C-:B------:R-:W-:Y:S01]  /*99b0*/  IMAD.X R13, RZ, RZ, R7.reuse, P0 ;  /* 0x000000ffff0d7224 */ /* 0x100fe200000e0607 */
[----:B------:R-:W-:Y:S01]  /*99c0*/  LOP3.LUT R142, R143, R6, RZ, 0x3c, !PT ;  /* 0x000000068f8e7212 */ /* 0x000fe200078e3cff */
[--C-:B------:R-:W-:Y:S01]  /*99d0*/  IMAD.X R11, RZ, RZ, R7.reuse, P1 ;  /* 0x000000ffff0b7224 */ /* 0x100fe200008e0607 */
[----:B------:R-:W-:Y:S01]  /*99e0*/  SHF.R.U64 R6, R9, 0x3, RZ ;  /* 0x0000000309067819 */ /* 0x000fe200000012ff */
[----:B------:R-:W-:Y:S01]  /*99f0*/  IMAD.X R9, RZ, RZ, R7, P3 ;  /* 0x000000ffff097224 */ /* 0x000fe200018e0607 */
[----:B------:R-:W-:Y:S02]  /*9a00*/  LOP3.LUT R102, R5, 0x380, RZ, 0xc0, !PT ;  /* 0x0000038005667812 */ /* 0x000fe400078ec0ff */
[----:B------:R-:W-:Y:S02]  /*9a10*/  LOP3.LUT R14, R117, 0x380, RZ, 0xc0, !PT ;  /* 0x00000380750e7812 */ /* 0x000fe400078ec0ff */
[----:B------:R-:W-:-:S02]  /*9a20*/  LOP3.LUT R164, R6, R115, RZ, 0x3c, !PT ;  /* 0x0000007306a47212 */ /* 0x000fc400078e3cff */
[----:B------:R-:W-:Y:S02]  /*9a30*/  SHF.R.U64 R102, R102, 0x3, RZ ;  /* 0x0000000366667819 */ /* 0x000fe400000012ff */
[----:B------:R-:W-:Y:S02]  /*9a40*/  IADD3 R115, P2, R138, 0x7000, RZ ;  /* 0x000070008a737810 */ /* 0x000fe40007f5e0ff */
[----:B------:R-:W-:Y:S02]  /*9a50*/  SHF.R.U64 R14, R14, 0x3, RZ ;  /* 0x000000030e0e7819 */ /* 0x000fe400000012ff */
[----:B------:R-:W-:Y:S02]  /*9a60*/  LOP3.LUT R146, R102, R5, RZ, 0x3c, !PT ;  /* 0x0000000566927212 */ /* 0x000fe400078e3cff */
[----:B------:R-:W-:Y:S01]  /*9a70*/  LOP3.LUT R114, R115, 0x380, RZ, 0xc0, !PT ;  /* 0x0000038073727812 */ /* 0x000fe200078ec0ff */
[----:B------:R-:W0:Y:S01]  /*9a80*/  LDC R5, c[0x0][0xbe8] ;  /* 0x0002fa00ff057b82 */ /* 0x000e220000000800 */
[----:B------:R-:W-:-:S02]  /*9a90*/  LOP3.LUT R160, R14, R117, RZ, 0x3c, !PT ;  /* 0x000000750ea07212 */ /* 0x000fc400078e3cff */
[-C--:B------:R-:W-:Y:S02]  /*9aa0*/  IADD3.X R15, RZ, R7.reuse, RZ, P6, !PT ;  /* 0x00000007ff0f7210 */ /* 0x080fe400037fe4ff */
[----:B------:R-:W-:Y:S02]  /*9ab0*/  MOV R143, R7 ;  /* 0x00000007008f7202 */ /* 0x000fe40000000f00 */
[----:B------:R-:W-:Y:S02]  /*9ac0*/  LOP3.LUT R14, R111, 0x380, RZ, 0xc0, !PT ;  /* 0x000003806f0e7812 */ /* 0x000fe400078ec0ff */
[----:B------:R-:W-:Y:S02]  /*9ad0*/  LOP3.LUT R7, R12, 0x380, RZ, 0xc0, !PT ;  /* 0x000003800c077812 */ /* 0x000fe400078ec0ff */
[----:B------:R-:W-:Y:S02]  /*9ae0*/  SHF.R.U64 R114, R114, 0x3, RZ ;  /* 0x0000000372727819 */ /* 0x000fe400000012ff */
[----:B------:R-:W-:-:S02]  /*9af0*/  LOP3.LUT R6, R21, 0x380, RZ, 0xc0, !PT ;  /* 0x0000038015067812 */ /* 0x000fc400078ec0ff */
[----:B------:R-:W-:Y:S02]  /*9b00*/  SHF.R.U64 R14, R14, 0x3, RZ ;  /* 0x000000030e0e7819 */ /* 0x000fe400000012ff */
[----:B------:R-:W-:Y:S02]  /*9b10*/  SHF.R.U64 R7, R7, 0x3, RZ ;  /* 0x0000000307077819 */ /* 0x000fe400000012ff */
[----:B------:R-:W-:Y:S01]  /*9b20*/  LOP3.LUT R114, R114, R115, RZ, 0x3c, !PT ;  /* 0x0000007372727212 */ /* 0x000fe200078e3cff */
[----:B------:R-:W-:Y:S01]  /*9b30*/  IMAD.X R115, RZ, RZ, R139, P2 ;  /* 0x000000ffff737224 */ /* 0x000fe200010e068b */
[----:B------:R-:W-:Y:S02]  /*9b40*/  SHF.R.U64 R6, R6, 0x3, RZ ;  /* 0x0000000306067819 */ /* 0x000fe400000012ff */
[----:B------:R-:W-:Y:S02]  /*9b50*/  LOP3.LUT R162, R14, R111, RZ, 0x3c, !PT ;  /* 0x0000006f0ea27212 */ /* 0x000fe400078e3cff */
[----:B------:R-:W-:-:S02]  /*9b60*/  IADD3 R135, P2, R138, 0xe000, RZ ;  /* 0x0000e0008a877810 */ /* 0x000fc40007f5e0ff */
[----:B------:R-:W-:Y:S02]  /*9b70*/  LOP3.LUT R168, R7, R12, RZ, 0x3c, !PT ;  /* 0x0000000c07a87212 */ /* 0x000fe400078e3cff */
[----:B------:R-:W-:Y:S02]  /*9b80*/  LOP3.LUT R14, R107, 0x380, RZ, 0xc0, !PT ;  /* 0x000003806b0e7812 */ /* 0x000fe400078ec0ff */
[----:B------:R-:W-:Y:S02]  /*9b90*/  LOP3.LUT R12, R103, 0x380, RZ, 0xc0, !PT ;  /* 0x00000380670c7812 */ /* 0x000fe400078ec0ff */
[----:B------:R-:W-:Y:S02]  /*9ba0*/  LOP3.LUT R166, R6, R21, RZ, 0x3c, !PT ;  /* 0x0000001506a67212 */ /* 0x000fe400078e3cff */
[----:B------:R-:W-:Y:S02]  /*9bb0*/  LOP3.LUT R7, R10, 0x380, RZ, 0xc0, !PT ;  /* 0x000003800a077812 */ /* 0x000fe400078ec0ff */
[----:B------:R-:W-:-:S02]  /*9bc0*/  LOP3.LUT R6, R31, 0x380, RZ, 0xc0, !PT ;  /* 0x000003801f067812 */ /* 0x000fc400078ec0ff */
[----:B------:R-:W-:Y:S02]  /*9bd0*/  LOP3.LUT R134, R135, 0x380, RZ, 0xc0, !PT ;  /* 0x0000038087867812 */ /* 0x000fe400078ec0ff */
[----:B------:R-:W-:Y:S02]  /*9be0*/  SHF.R.U64 R14, R14, 0x3, RZ ;  /* 0x000000030e0e7819 */ /* 0x000fe400000012ff */
[----:B------:R-:W-:Y:S02]  /*9bf0*/  SHF.R.U64 R12, R12, 0x3, RZ ;  /* 0x000000030c0c7819 */ /* 0x000fe400000012ff */
[----:B------:R-:W-:Y:S02]  /*9c00*/  SHF.R.U64 R7, R7, 0x3, RZ ;  /* 0x0000000307077819 */ /* 0x000fe400000012ff */
[----:B------:R-:W-:Y:S02]  /*9c10*/  SHF.R.U64 R6, R6, 0x3, RZ ;  /* 0x0000000306067819 */ /* 0x000fe400000012ff */
[----:B------:R-:W-:-:S02]  /*9c20*/  SHF.R.U64 R134, R134, 0x3, RZ ;  /* 0x0000000386867819 */ /* 0x000fc400000012ff */
[----:B------:R-:W-:Y:S02]  /*9c30*/  LOP3.LUT R150, R14, R107, RZ, 0x3c, !PT ;  /* 0x0000006b0e967212 */ /* 0x000fe400078e3cff */
[----:B------:R-:W-:Y:S02]  /*9c40*/  LOP3.LUT R14, R12, R103, RZ, 0x3c, !PT ;  /* 0x000000670c0e7212 */ /* 0x000fe400078e3cff */
[----:B------:R-:W-:Y:S02]  /*9c50*/  LOP3.LUT R12, R7, R10, RZ, 0x3c, !PT ;  /* 0x0000000a070c7212 */ /* 0x000fe400078e3cff */
[----:B------:R-:W-:Y:S02]  /*9c60*/  LOP3.LUT R10, R6, R31, RZ, 0x3c, !PT ;  /* 0x0000001f060a7212 */ /* 0x000fe400078e3cff */
[----:B------:R-:W-:Y:S01]  /*9c70*/  LOP3.LUT R134, R134, R135, RZ, 0x3c, !PT ;  /* 0x0000008786867212 */ /* 0x000fe200078e3cff */
[----:B------:R-:W-:Y:S01]  /*9c80*/  IMAD.X R135, RZ, RZ, R139, P2 ;  /* 0x000000ffff877224 */ /* 0x000fe200010e068b */
[----:B------:R-:W-:-:S02]  /*9c90*/  IADD3 R7, P3, R138, 0x1000, RZ ;  /* 0x000010008a077810 */ /* 0x000fc40007f7e0ff */
[----:B------:R-:W-:Y:S02]  /*9ca0*/  LOP3.LUT R31, R8, 0x380, RZ, 0xc0, !PT ;  /* 0x00000380081f7812 */ /* 0x000fe400078ec0ff */
[----:B0-----:R-:W-:Y:S02]  /*9cb0*/  ISETP.NE.AND P2, PT, R5, 0x1, PT ;  /* 0x000000010500780c */ /* 0x001fe40003f45270 */
[----:B------:R-:W-:Y:S02]  /*9cc0*/  LOP3.LUT R6, R7, 0x380, RZ, 0xc0, !PT ;  /* 0x0000038007067812 */ /* 0x000fe400078ec0ff */
[----:B------:R-:W-:Y:S02]  /*9cd0*/  SHF.R.U64 R31, R31, 0x3, RZ ;  /* 0x000000031f1f7819 */ /* 0x000fe400000012ff */
[----:B------:R-:W-:Y:S02]  /*9ce0*/  SHF.R.U64 R6, R6, 0x3, RZ ;  /* 0x0000000306067819 */ /* 0x000fe400000012ff */
[----:B------:R-:W-:-:S02]  /*9cf0*/  LOP3.LUT R8, R31, R8, RZ, 0x3c, !PT ;  /* 0x000000081f087212 */ /* 0x000fc400078e3cff */
[----:B------:R-:W-:Y:S02]  /*9d00*/  MOV R152, R152 ;  /* 0x0000009800987202 */ /* 0x000fe40000000f00 */
[----:B------:R-:W-:Y:S01]  /*9d10*/  LOP3.LUT R6, R6, R7, RZ, 0x3c, !PT ;  /* 0x0000000706067212 */ /* 0x000fe200078e3cff */
[----:B------:R-:W-:Y:S01]  /*9d20*/  IMAD.X R7, RZ, RZ, R139, P3 ;  /* 0x000000ffff077224 */ /* 0x000fe200018e068b */
[----:B------:R-:W-:Y:S02]  /*9d30*/  MOV R153, R8 ;  /* 0x0000000800997202 */ /* 0x000fe40000000f00 */
[----:B------:R-:W-:Y:S02]  /*9d40*/  F2FP.F16.F32.PACK_AB R9, R35, R34 ;  /* 0x000000222309723e */ /* 0x000fe400000000ff */
[----:B------:R-:W-:Y:S01]  /*9d50*/  IADD3 R117, P3, R138, 0x8000, RZ ;  /* 0x000080008a757810 */ /* 0x000fe20007f7e0ff */
[----:B------:R-:W0:Y:S01]  /*9d60*/  @P2 LDC R34, c[0x0][0xbec] ;  /* 0x0002fb00ff222b82 */ /* 0x000e220000000800 */
[----:B------:R-:W-:-:S02]  /*9d70*/  LOP3.LUT R20, R113, 0x380, RZ, 0xc0, !PT ;  /* 0x0000038071147812 */ /* 0x000fc400078ec0ff */
[----:B------:R-:W-:Y:S02]  /*9d80*/  LOP3.LUT R116, R117, 0x380, RZ, 0xc0, !PT ;  /* 0x0000038075747812 */ /* 0x000fe400078ec0ff */
[----:B------:R-:W-:Y:S02]  /*9d90*/  SHF.R.U64 R20, R20, 0x3, RZ ;  /* 0x0000000314147819 */ /* 0x000fe400000012ff */
[----:B------:R-:W-:Y:S01]  /*9da0*/  SHF.R.U64 R116, R116, 0x3, RZ ;  /* 0x0000000374747819 */ /* 0x000fe200000012ff */
[----:B------:R-:W1:Y:S01]  /*9db0*/  @P2 LDC R35, c[0x0][0xbf0] ;  /* 0x0002fc00ff232b82 */ /* 0x000e620000000800 */
[----:B------:R-:W-:Y:S02]  /*9dc0*/  LOP3.LUT R154, R20, R113, RZ, 0x3c, !PT ;  /* 0x00000071149a7212 */ /* 0x000fe400078e3cff */
[----:B------:R-:W-:Y:S02]  /*9dd0*/  LOP3.LUT R116, R116, R117, RZ, 0x3c, !PT ;  /* 0x0000007574747212 */ /* 0x000fe400078e3cff */
[----:B------:R-:W-:-:S02]  /*9de0*/  IADD3 R111, P0, R138, 0x5000, RZ ;  /* 0x000050008a6f7810 */ /* 0x000fc40007f1e0ff */
[----:B------:R-:W-:Y:S02]  /*9df0*/  IADD3.X R117, RZ, R139, RZ, P3, !PT ;  /* 0x0000008bff757210 */ /* 0x000fe40001ffe4ff */
[----:B------:R-:W-:Y:S02]  /*9e00*/  IADD3 R29, P3, R138, 0xf000, RZ ;  /* 0x0000f0008a1d7810 */ /* 0x000fe40007f7e0ff */
[----:B------:R-:W-:Y:S02]  /*9e10*/  LOP3.LUT R110, R111, 0x380, RZ, 0xc0, !PT ;  /* 0x000003806f6e7812 */ /* 0x000fe400078ec0ff */
[----:B------:R-:W-:Y:S02]  /*9e20*/  MOV R154, R154 ;  /* 0x0000009a009a7202 */ /* 0x000fe40000000f00 */
[----:B------:R-:W-:Y:S02]  /*9e30*/  LOP3.LUT R28, R29, 0x380, RZ, 0xc0, !PT ;  /* 0x000003801d1c7812 */ /* 0x000fe400078ec0ff */
[----:B------:R-:W-:-:S02]  /*9e40*/  MOV R155, R10 ;  /* 0x0000000a009b7202 */ /* 0x000fc40000000f00 */
[----:B------:R-:W-:Y:S01]  /*9e50*/  F2FP.F16.F32.PACK_AB R10, R37, R179 ;  /* 0x000000b3250a723e */ /* 0x000fe200000000ff */
[----:B------:R-:W-:Y:S01]  /*9e60*/  VIADD R37, R16, UR43 ;  /* 0x0000002b10257c36 */ /* 0x000fe20008000000 */
[----:B------:R-:W-:Y:S01]  /*9e70*/  MOV R31, R142 ;  /* 0x0000008e001f7202 */ /* 0x000fe20000000f00 */
[----:B------:R-:W-:Y:S01]  /*9e80*/  IMAD.X R143, RZ, RZ, R139, P3 ;  /* 0x000000ffff8f7224 */ /* 0x000fe200018e068b */
[----:B------:R-:W-:Y:S01]  /*9e90*/  SHF.R.U64 R110, R110, 0x3, RZ ;  /* 0x000000036e6e7819 */ /* 0x000fe200000012ff */
[----:B0-----:R-:W-:Y:S01]  /*9ea0*/  @P2 IMAD.HI.U32 R34, R37, R34, RZ ;  /* 0x0000002225222227 */ /* 0x001fe200078e00ff */
[----:B------:R-:W-:Y:S01]  /*9eb0*/  SHF.R.U64 R28, R28, 0x3, RZ ;  /* 0x000000031c1c7819 */ /* 0x000fe200000012ff */
[----:B------:R0:W-:Y:S01]  /*9ec0*/  STSM.16.M88.4 [R31], R24 ;  /* 0x000000181f007844 */ /* 0x0001e20000000200 */
[----:B------:R-:W-:Y:S02]  /*9ed0*/  IADD3 R113, P1, R138, 0x6000, RZ ;  /* 0x000060008a717810 */ /* 0x000fe40007f3e0ff */
[----:B------:R-:W-:-:S02]  /*9ee0*/  MOV R150, R150 ;  /* 0x0000009600967202 */ /* 0x000fc40000000f00 */
[----:B------:R-:W-:Y:S02]  /*9ef0*/  MOV R166, R166 ;  /* 0x000000a600a67202 */ /* 0x000fe40000000f00 */
[----:B------:R-:W-:Y:S02]  /*9f00*/  MOV R32, R14 ;  /* 0x0000000e00207202 */ /* 0x000fe40000000f00 */
[----:B------:R-:W-:Y:S02]  /*9f10*/  MOV R151, R12 ;  /* 0x0000000c00977202 */ /* 0x000fe40000000f00 */
[----:B------:R-:W-:Y:S01]  /*9f20*/  F2FP.F16.F32.PACK_AB R8, R33, R178 ;  /* 0x000000b22108723e */ /* 0x000fe200000000ff */
[----:B------:R-:W-:Y:S01]  /*9f30*/  IMAD.MOV.U32 R33, RZ, RZ, R37 ;  /* 0x000000ffff217224 */ /* 0x000fe200078e0025 */
[----:B------:R-:W-:Y:S02]  /*9f40*/  F2FP.F16.F32.PACK_AB R11, R39, R38 ;  /* 0x00000026270b723e */ /* 0x000fe400000000ff */
[----:B------:R-:W-:Y:S01]  /*9f50*/  LOP3.LUT R110, R110, R111, RZ, 0x3c, !PT ;  /* 0x0000006f6e6e7212 */ /* 0x000fe200078e3cff */
[----:B------:R-:W-:Y:S01]  /*9f60*/  IMAD.X R111, RZ, RZ, R139, P0 ;  /* 0x000000ffff6f7224 */ /* 0x000fe200000e068b */
[----:B------:R-:W-:Y:S01]  /*9f70*/  F2FP.F16.F32.PACK_AB R12, R41, R180 ;  /* 0x000000b4290c723e */ /* 0x000fe200000000ff */
[----:B------:R2:W-:Y:S01]  /*9f80*/  STSM.16.M88.4 [R166], R8 ;  /* 0x00000008a6007844 */ /* 0x0005e20000000200 */
[----:B------:R-:W-:-:S02]  /*9f90*/  F2FP.F16.F32.PACK_AB R13, R43, R42 ;  /* 0x0000002a2b0d723e */ /* 0x000fc400000000ff */
[----:B------:R-:W-:Y:S02]  /*9fa0*/  F2FP.F16.F32.PACK_AB R14, R45, R181 ;  /* 0x000000b52d0e723e */ /* 0x000fe400000000ff */
[----:B------:R-:W-:Y:S02]  /*9fb0*/  F2FP.F16.F32.PACK_AB R15, R47, R46 ;  /* 0x0000002e2f0f723e */ /* 0x000fe400000000ff */
[----:B------:R-:W-:Y:S02]  /*9fc0*/  LOP3.LUT R142, R28, R29, RZ, 0x3c, !PT ;  /* 0x0000001d1c8e7212 */ /* 0x000fe400078e3cff */
[----:B0-----:R-:W-:Y:S01]  /*9fd0*/  F2FP.F16.F32.PACK_AB R24, R49, R182 ;  /* 0x000000b63118723e */ /* 0x001fe200000000ff */
[----:B------:R0:W-:Y:S01]  /*9fe0*/  STSM.16.M88.4 [R155], R12 ;  /* 0x0000000c9b007844 */ /* 0x0001e20000000200 */
[----:B------:R-:W-:Y:S02]  /*9ff0*/  F2FP.F16.F32.PACK_AB R25, R51, R50 ;  /* 0x000000323319723e */ /* 0x000fe400000000ff */
[----:B------:R-:W-:-:S02]  /*a000*/  F2FP.F16.F32.PACK_AB R26, R53, R183 ;  /* 0x000000b7351a723e */ /* 0x000fc400000000ff */
[----:B------:R-:W-:Y:S02]  /*a010*/  F2FP.F16.F32.PACK_AB R27, R55, R54 ;  /* 0x00000036371b723e */ /* 0x000fe400000000ff */
[----:B------:R-:W-:Y:S02]  /*a020*/  LOP3.LUT R112, R113, 0x380, RZ, 0xc0, !PT ;  /* 0x0000038071707812 */ /* 0x000fe400078ec0ff */
[----:B------:R-:W-:Y:S01]  /*a030*/  IADD3 R127, P0, R138, 0xc000, RZ ;  /* 0x0000c0008a7f7810 */ /* 0x000fe20007f1e0ff */
[----:B------:R-:W-:Y:S01]  /*a040*/  STSM.16.M88.4 [R153], R24 ;  /* 0x0000001899007844 */ /* 0x000fe20000000200 */
[----:B------:R-:W-:Y:S02]  /*a050*/  MOV R146, R146 ;  /* 0x0000009200927202 */ /* 0x000fe40000000f00 */
[----:B------:R-:W-:Y:S02]  /*a060*/  F2FP.F16.F32.PACK_AB R28, R57, R184 ;  /* 0x000000b8391c723e */ /* 0x000fe400000000ff */
[----:B------:R-:W-:-:S02]  /*a070*/  F2FP.F16.F32.PACK_AB R29, R59, R58 ;  /* 0x0000003a3b1d723e */ /* 0x000fc400000000ff */
[----:B------:R-:W-:Y:S02]  /*a080*/  F2FP.F16.F32.PACK_AB R31, R63, R62 ;  /* 0x0000003e3f1f723e */ /* 0x000fe400000000ff */
[----:B-1----:R-:W-:Y:S02]  /*a090*/  @P2 SHF.R.U32.HI R33, RZ, R35, R34 ;  /* 0x00000023ff212219 */ /* 0x002fe40000011622 */
[----:B------:R-:W-:Y:S01]  /*a0a0*/  SHF.R.U64 R112, R112, 0x3, RZ ;  /* 0x0000000370707819 */ /* 0x000fe200000012ff */
[----:B------:R1:W-:Y:S01]  /*a0b0*/  STSM.16.M88.4 [R146], R28 ;  /* 0x0000001c92007844 */ /* 0x0003e20000000200 */
[----:B------:R-:W-:Y:S02]  /*a0c0*/  LOP3.LUT R126, R127, 0x380, RZ, 0xc0, !PT ;  /* 0x000003807f7e7812 */ /* 0x000fe400078ec0ff */
[----:B--2---:R-:W-:Y:S02]  /*a0d0*/  F2FP.F16.F32.PACK_AB R8, R65, R186 ;  /* 0x000000ba4108723e */ /* 0x004fe400000000ff */
[----:B------:R-:W-:-:S02]  /*a0e0*/  F2FP.F16.F32.PACK_AB R9, R67, R66 ;  /* 0x000000424309723e */ /* 0x000fc400000000ff */
[----:B------:R-:W-:Y:S02]  /*a0f0*/  F2FP.F16.F32.PACK_AB R10, R69, R187 ;  /* 0x000000bb450a723e */ /* 0x000fe400000000ff */
[----:B------:R-:W-:Y:S02]  /*a100*/  F2FP.F16.F32.PACK_AB R11, R71, R70 ;  /* 0x00000046470b723e */ /* 0x000fe400000000ff */
[----:B0-----:R-:W-:Y:S02]  /*a110*/  F2FP.F16.F32.PACK_AB R12, R73, R188 ;  /* 0x000000bc490c723e */ /* 0x001fe400000000ff */
[----:B------:R-:W-:Y:S01]  /*a120*/  F2FP.F16.F32.PACK_AB R13, R75, R74 ;  /* 0x0000004a4b0d723e */ /* 0x000fe200000000ff */
[----:B------:R-:W-:Y:S01]  /*a130*/  STSM.16.M88.4 [R151], R8 ;  /* 0x0000000897007844 */ /* 0x000fe20000000200 */
[----:B------:R-:W-:Y:S02]  /*a140*/  F2FP.F16.F32.PACK_AB R14, R77, R189 ;  /* 0x000000bd4d0e723e */ /* 0x000fe400000000ff */
[----:B-1----:R-:W-:-:S02]  /*a150*/  IADD3 R28, -R33, RZ, RZ ;  /* 0x000000ff211c7210 */ /* 0x002fc40007ffe1ff */
[----:B------:R-:W-:Y:S02]  /*a160*/  F2FP.F16.F32.PACK_AB R15, R79, R78 ;  /* 0x0000004e4f0f723e */ /* 0x000fe400000000ff */
[----:B------:R-:W-:Y:S01]  /*a170*/  LOP3.LUT R112, R112, R113, RZ, 0x3c, !PT ;  /* 0x0000007170707212 */ /* 0x000fe200078e3cff */
[----:B------:R-:W-:Y:S01]  /*a180*/  IMAD.X R113, RZ, RZ, R139, P1 ;  /* 0x000000ffff717224 */ /* 0x000fe200008e068b */
[----:B------:R-:W-:Y:S01]  /*a190*/  SHF.R.U64 R126, R126, 0x3, RZ ;  /* 0x000000037e7e7819 */ /* 0x000fe200000012ff */
[----:B------:R-:W-:Y:S01]  /*a1a0*/  IMAD R35, R5, R28, R37 ;  /* 0x0000001c05237224 */ /* 0x000fe200078e0225 */
[----:B------:R-:W-:Y:S01]  /*a1b0*/  F2FP.F16.F32.PACK_AB R24, R81, R190 ;  /* 0x000000be5118723e */ /* 0x000fe200000000ff */
[----:B------:R0:W-:Y:S01]  /*a1c0*/  STSM.16.M88.4 [R32], R12 ;  /* 0x0000000c20007844 */ /* 0x0001e20000000200 */
[----:B------:R-:W-:Y:S02]  /*a1d0*/  F2FP.F16.F32.PACK_AB R25, R83, R82 ;  /* 0x000000525319723e */ /* 0x000fe400000000ff */
[----:B------:R-:W-:-:S02]  /*a1e0*/  F2FP.F16.F32.PACK_AB R26, R85, R191 ;  /* 0x000000bf551a723e */ /* 0x000fc400000000ff */
[----:B------:R-:W-:Y:S02]  /*a1f0*/  F2FP.F16.F32.PACK_AB R27, R87, R86 ;  /* 0x00000056571b723e */ /* 0x000fe400000000ff */
[----:B------:R-:W-:Y:S02]  /*a200*/  IADD3 R131, P1, R138, 0xd000, RZ ;  /* 0x0000d0008a837810 */ /* 0x000fe40007f3e0ff */
[----:B------:R-:W-:Y:S01]  /*a210*/  LOP3.LUT R126, R126, R127, RZ, 0x3c, !PT ;  /* 0x0000007f7e7e7212 */ /* 0x000fe200078e3cff */
[----:B------:R-:W-:Y:S01]  /*a220*/  IMAD.X R127, RZ, RZ, R139, P0 ;  /* 0x000000ffff7f7224 */ /* 0x000fe200000e068b */
[----:B------:R1:W-:Y:S01]  /*a230*/  STSM.16.M88.4 [R150], R24 ;  /* 0x0000001896007844 */ /* 0x0003e20000000200 */
[----:B------:R-:W-:Y:S02]  /*a240*/  LOP3.LUT R130, R131, 0x380, RZ, 0xc0, !PT ;  /* 0x0000038083827812 */ /* 0x000fe400078ec0ff */
[C---:B------:R-:W-:Y:S01]  /*a250*/  IADD3 R21, P4, R138.reuse, 0x2000, RZ ;  /* 0x000020008a157810 */ /* 0x040fe20007f9e0ff */
[----:B0-----:R-:W-:Y:S01]  /*a260*/  IMAD.U32 R14, RZ, RZ, UR5 ;  /* 0x00000005ff0e7e24 */ /* 0x001fe2000f8e00ff */
[----:B------:R-:W-:Y:S01]  /*a270*/  SHF.R.S32.HI R13, RZ, 0x1f, R33 ;  /* 0x0000001fff0d7819 */ /* 0x000fe20000011421 */
[----:B------:R-:W-:Y:S01]  /*a280*/  ULDC UR5, c[0x0][0xa88] ;  /* 0x0002a20000057ab9 */ /* 0x000fe20000000800 */
[----:B------:R-:W-:-:S02]  /*a290*/  IADD3 R103, P5, R138, 0x3000, RZ ;  /* 0x000030008a677810 */ /* 0x000fc40007fbe0ff */
[----:B------:R-:W-:Y:S02]  /*a2a0*/  IADD3 R107, P6, R138, 0x4000, RZ ;  /* 0x000040008a6b7810 */ /* 0x000fe40007fde0ff */
[----:B------:R-:W-:Y:S02]  /*a2b0*/  SHF.R.S32.HI R12, RZ, 0x1f, R35 ;  /* 0x0000001fff0c7819 */ /* 0x000fe40000011423 */
[----:B------:R-:W-:Y:S02]  /*a2c0*/  SHF.R.U64 R130, R130, 0x3, RZ ;  /* 0x0000000382827819 */ /* 0x000fe400000012ff */
[----:B-1----:R-:W-:Y:S01]  /*a2d0*/  IADD3 R24, P0, R33, UR6, RZ ;  /* 0x0000000621187c10 */ /* 0x002fe2000ff1e0ff */
[----:B------:R-:W-:Y:S01]  /*a2e0*/  VIADD R27, R208, UR43 ;  /* 0x0000002bd01b7c36 */ /* 0x000fe20008000000 */
[----:B------:R-:W-:Y:S02]  /*a2f0*/  LOP3.LUT R20, R21, 0x380, RZ, 0xc0, !PT ;  /* 0x0000038015147812 */ /* 0x000fe400078ec0ff */
[----:B------:R-:W-:Y:S01]  /*a300*/  IADD3.X R25, R13, UR7, R14, P0, !PT ;  /* 0x000000070d197c10 */ /* 0x000fe200087fe40e */
[----:B------:R-:W-:Y:S01]  /*a310*/  ULDC.64 UR6, c[0x0][0xb88] ;  /* 0x0002e20000067ab9 */ /* 0x000fe20000000a00 */
[----:B------:R-:W-:Y:S01]  /*a320*/  LOP3.LUT R102, R103, 0x380, RZ, 0xc0, !PT ;  /* 0x0000038067667812 */ /* 0x000fe200078ec0ff */
[----:B------:R-:W-:Y:S01]  /*a330*/  IMAD R12, R12, UR6, RZ ;  /* 0x000000060c0c7c24 */ /* 0x000fe2000f8e02ff */
[----:B------:R-:W-:Y:S01]  /*a340*/  LOP3.LUT R106, R107, 0x380, RZ, 0xc0, !PT ;  /* 0x000003806b6a7812 */ /* 0x000fe200078ec0ff */
[----:B------:R-:W-:Y:S01]  /*a350*/  IMAD.WIDE.U32 R24, R35, UR6, R24 ;  /* 0x0000000623187c25 */ /* 0x000fe2000f8e0018 */
[----:B------:R-:W-:-:S02]  /*a360*/  LOP3.LUT R130, R130, R131, RZ, 0x3c, !PT ;  /* 0x0000008382827212 */ /* 0x000fc400078e3cff */
[----:B------:R-:W-:Y:S01]  /*a370*/  MOV R168, R168 ;  /* 0x000000a800a87202 */ /* 0x000fe20000000f00 */
[----:B------:R-:W-:Y:S01]  /*a380*/  IMAD R35, R35, UR7, R12 ;  /* 0x0000000723237c24 */ /* 0x000fe2000f8e020c */
[----:B------:R-:W-:Y:S01]  /*a390*/  F2FP.F16.F32.PACK_AB R28, R89, R192 ;  /* 0x000000c0591c723e */ /* 0x000fe200000000ff */
[----:B------:R-:W-:Y:S01]  /*a3a0*/  ULDC.64 UR6, c[0x0][0xb50] ;  /* 0x0002d40000067ab9 */ /* 0x000fe20000000a00 */
[----:B------:R-:W-:Y:S02]  /*a3b0*/  F2FP.F16.F32.PACK_AB R29, R91, R90 ;  /* 0x0000005a5b1d723e */ /* 0x000fe400000000ff */
[----:B------:R-:W-:Y:S02]  /*a3c0*/  F2FP.F16.F32.PACK_AB R30, R93, R193 ;  /* 0x000000c15d1e723e */ /* 0x000fe400000000ff */
[----:B------:R-:W-:Y:S02]  /*a3d0*/  F2FP.F16.F32.PACK_AB R31, R95, R94 ;  /* 0x0000005e5f1f723e */ /* 0x000fe400000000ff */
[----:B------:R-:W-:-:S02]  /*a3e0*/  LOP3.LUT R131, R138, 0x380, RZ, 0xc0, !PT ;  /* 0x000003808a837812 */ /* 0x000fc400078ec0ff */
[----:B------:R-:W-:Y:S01]  /*a3f0*/  MOV R162, R162 ;  /* 0x000000a200a27202 */ /* 0x000fe20000000f00 */
[----:B------:R-:W-:Y:S01]  /*a400*/  STSM.16.M88.4 [R168], R28 ;  /* 0x0000001ca8007844 */ /* 0x000fe20000000200 */
[----:B------:R-:W-:Y:S02]  /*a410*/  F2FP.F16.F32.PACK_AB R8, R97, R194 ;  /* 0x000000c26108723e */ /* 0x000fe400000000ff */
[----:B------:R-:W-:Y:S02]  /*a420*/  F2FP.F16.F32.PACK_AB R9, R99, R98 ;  /* 0x000000626309723e */ /* 0x000fe400000000ff */
[----:B------:R-:W-:Y:S02]  /*a430*/  F2FP.F16.F32.PACK_AB R10, R101, R195 ;  /* 0x000000c3650a723e */ /* 0x000fe400000000ff */
[----:B------:R-:W-:Y:S01]  /*a440*/  F2FP.F16.F32.PACK_AB R11, R40, R36 ;  /* 0x00000024280b723e */ /* 0x000fe200000000ff */
[----:B------:R-:W-:Y:S01]  /*a450*/  IMAD R40, R5, UR5, RZ ;  /* 0x0000000505287c24 */ /* 0x000fe2000f8e02ff */
[----:B------:R-:W-:-:S02]  /*a460*/  SHF.R.U64 R20, R20, 0x3, RZ ;  /* 0x0000000314147819 */ /* 0x000fc400000012ff */
[----:B------:R-:W-:Y:S01]  /*a470*/  SHF.R.U64 R102, R102, 0x3, RZ ;  /* 0x0000000366667819 */ /* 0x000fe200000012ff */
[----:B------:R0:W-:Y:S01]  /*a480*/  STSM.16.M88.4 [R162], R8 ;  /* 0x00000008a2007844 */ /* 0x0001e20000000200 */
[----:B------:R-:W-:Y:S02]  /*a490*/  SHF.R.U64 R106, R106, 0x3, RZ ;  /* 0x000000036a6a7819 */ /* 0x000fe400000012ff */
[----:B------:R-:W-:Y:S02]  /*a4a0*/  SHF.R.U64 R131, R131, 0x3, RZ ;  /* 0x0000000383837819 */ /* 0x000fe400000012ff */
[----:B------:R-:W-:Y:S01]  /*a4b0*/  LOP3.LUT R20, R20, R21, RZ, 0x3c, !PT ;  /* 0x0000001514147212 */ /* 0x000fe200078e3cff */
[--C-:B------:R-:W-:Y:S01]  /*a4c0*/  IMAD.X R21, RZ, RZ, R139.reuse, P4 ;  /* 0x000000ffff157224 */ /* 0x100fe200020e068b */
[----:B------:R-:W-:Y:S02]  /*a4d0*/  LOP3.LUT R102, R102, R103, RZ, 0x3c, !PT ;  /* 0x0000006766667212 */ /* 0x000fe400078e3cff */
[----:B------:R-:W-:Y:S01]  /*a4e0*/  LOP3.LUT R106, R106, R107, RZ, 0x3c, !PT ;  /* 0x0000006b6a6a7212 */ /* 0x000fe200078e3cff */
[----:B------:R-:W-:Y:S01]  /*a4f0*/  IMAD.X R107, RZ, RZ, R139, P6 ;  /* 0x000000ffff6b7224 */ /* 0x000fe200030e068b */
[----:B------:R-:W-:-:S02]  /*a500*/  IADD3.X R103, RZ, R139, RZ, P5, !PT ;  /* 0x0000008bff677210 */ /* 0x000fc40002ffe4ff */
[----:B------:R-:W-:Y:S02]  /*a510*/  LOP3.LUT P0, RZ, R206, 0x3, RZ, 0xc0, !PT ;  /* 0x00000003ceff7812 */ /* 0x000fe4000780c0ff */
[C---:B------:R-:W-:Y:S01]  /*a520*/  IADD3 R119, P4, R138.reuse, 0x9000, RZ ;  /* 0x000090008a777810 */ /* 0x040fe20007f9e0ff */
[----:B0-----:R-:W-:Y:S01]  /*a530*/  IMAD.IADD R11, R25, 0x1, R35 ;  /* 0x00000001190b7824 */ /* 0x001fe200078e0223 */
[C---:B------:R-:W-:Y:S01]  /*a540*/  IADD3 R121, P5, R138.reuse, 0xa000, RZ ;  /* 0x0000a0008a797810 */ /* 0x040fe20007fbe0ff */
[----:B------:R-:W-:Y:S01]  /*a550*/  VIADD R9, R27, 0x8 ;  /* 0x000000081b097836 */ /* 0x000fe20000000000 */
[----:B------:R-:W-:Y:S02]  /*a560*/  IADD3 R123, P6, R138, 0xb000, RZ ;  /* 0x0000b0008a7b7810 */ /* 0x000fe40007fde0ff */
[----:B------:R-:W-:Y:S02]  /*a570*/  LEA R26, P3, R24, UR6, 0x2 ;  /* 0x00000006181a7c11 */ /* 0x000fe4000f8610ff */
[----:B------:R-:W-:-:S02]  /*a580*/  LOP3.LUT R138, R131, R138, RZ, 0x3c, !PT ;  /* 0x0000008a838a7212 */ /* 0x000fc400078e3cff */
[----:B------:R-:W-:Y:S01]  /*a590*/  IADD3.X R131, RZ, R139, RZ, P1, !PT ;  /* 0x0000008bff837210 */ /* 0x000fe20000ffe4ff */
[----:B------:R-:W-:Y:S01]  /*a5a0*/  SHFL.IDX PT, R36, R26, RZ, 0x1c1f ;  /* 0x001c1fff1a247589 */ /* 0x000fe200000e0000 */
[----:B------:R-:W-:Y:S02]  /*a5b0*/  F2FP.F16.F32.PACK_AB R12, R105, R196 ;  /* 0x000000c4690c723e */ /* 0x000fe400000000ff */
[----:B------:R-:W-:Y:S01]  /*a5c0*/  F2FP.F16.F32.PACK_AB R13, R48, R44 ;  /* 0x0000002c300d723e */ /* 0x000fe200000000ff */
[----:B------:R-:W-:Y:S01]  /*a5d0*/  SHFL.IDX PT, R38, R26, 0x1, 0x1c1f ;  /* 0x003c1f001a267f89 */ /* 0x000fe200000e0000 */
[----:B------:R-:W-:Y:S02]  /*a5e0*/  F2FP.F16.F32.PACK_AB R14, R109, R197 ;  /* 0x000000c56d0e723e */ /* 0x000fe400000000ff */
[----:B------:R-:W-:Y:S02]  /*a5f0*/  F2FP.F16.F32.PACK_AB R15, R56, R52 ;  /* 0x00000034380f723e */ /* 0x000fe400000000ff */
[----:B------:R-:W-:-:S02]  /*a600*/  ISETP.GE.OR P1, PT, R27, R40, P0 ;  /* 0x000000281b00720c */ /* 0x000fc40000726670 */
[----:B------:R-:W-:Y:S01]  /*a610*/  LEA.HI.X R27, R24, UR7, R11, 0x2, P3 ;  /* 0x00000007181b7c11 */ /* 0x000fe200098f140b */
[----:B------:R0:W-:Y:S01]  /*a620*/  STSM.16.M88.4 [R154], R12 ;  /* 0x0000000c9a007844 */ /* 0x0001e20000000200 */
[----:B------:R-:W-:Y:S02]  /*a630*/  ISETP.GE.OR P0, PT, R9, R40, P0 ;  /* 0x000000280900720c */ /* 0x000fe40000706670 */
[----:B------:R-:W-:Y:S01]  /*a640*/  MOV R164, R164 ;  /* 0x000000a400a47202 */ /* 0x000fe20000000f00 */
[----:B------:R-:W1:Y:S01]  /*a650*/  SHFL.IDX PT, R37, R27, RZ, 0x1c1f ;  /* 0x001c1fff1b257589 */ /* 0x000e6200000e0000 */
[----:B------:R-:W-:Y:S02]  /*a660*/  F2FP.F16.F32.PACK_AB R8, R175, R198 ;  /* 0x000000c6af08723e */ /* 0x000fe400000000ff */
[----:B------:R-:W-:Y:S01]  /*a670*/  F2FP.F16.F32.PACK_AB R9, R64, R60 ;  /* 0x0000003c4009723e */ /* 0x000fe200000000ff */
[----:B------:R2:W3:Y:S01]  /*a680*/  SHFL.IDX PT, R39, R27, 0x1, 0x1c1f ;  /* 0x003c1f001b277f89 */ /* 0x0004e200000e0000 */
[----:B------:R-:W-:-:S02]  /*a690*/  F2FP.F16.F32.PACK_AB R10, R176, R199 ;  /* 0x000000c7b00a723e */ /* 0x000fc400000000ff */
[----:B------:R-:W-:Y:S02]  /*a6a0*/  F2FP.F16.F32.PACK_AB R11, R72, R68 ;  /* 0x00000044480b723e */ /* 0x000fe400000000ff */
[----:B------:R-:W-:Y:S02]  /*a6b0*/  MOV R160, R160 ;  /* 0x000000a000a07202 */ /* 0x000fe40000000f00 */
[----:B------:R-:W-:Y:S01]  /*a6c0*/  MOV R158, R158 ;  /* 0x0000009e009e7202 */ /* 0x000fe20000000f00 */
[----:B------:R-:W-:Y:S01]  /*a6d0*/  STSM.16.M88.4 [R164], R8 ;  /* 0x00000008a4007844 */ /* 0x000fe20000000200 */
[----:B0-----:R-:W-:Y:S02]  /*a6e0*/  F2FP.F16.F32.PACK_AB R12, R129, R204 ;  /* 0x000000cc810c723e */ /* 0x001fe400000000ff */
[----:B------:R-:W-:Y:S01]  /*a6f0*/  F2FP.F16.F32.PACK_AB R13, R96, R92 ;  /* 0x0000005c600d723e */ /* 0x000fe200000000ff */
[----:B------:R-:W-:Y:S01]  /*a700*/  STSM.16.M88.4 [R160], R200 ;  /* 0x000000c8a0007844 */ /* 0x000fe20000000200 */
[----:B------:R-:W-:-:S02]  /*a710*/  F2FP.F16.F32.PACK_AB R14, R133, R132 ;  /* 0x00000084850e723e */ /* 0x000fc400000000ff */
[----:B------:R-:W-:Y:S02]  /*a720*/  F2FP.F16.F32.PACK_AB R15, R104, R100 ;  /* 0x00000064680f723e */ /* 0x000fe400000000ff */
[----:B------:R-:W-:Y:S02]  /*a730*/  MOV R156, R156 ;  /* 0x0000009c009c7202 */ /* 0x000fe40000000f00 */
[----:B------:R-:W-:Y:S01]  /*a740*/  F2FP.F16.F32.PACK_AB R24, R137, R136 ;  /* 0x000000888918723e */ /* 0x000fe200000000ff */
[----:B------:R-:W-:Y:S01]  /*a750*/  STSM.16.M88.4 [R158], R12 ;  /* 0x0000000c9e007844 */ /* 0x000fe20000000200 */
[----:B------:R-:W-:Y:S02]  /*a760*/  F2FP.F16.F32.PACK_AB R25, R128, R108 ;  /* 0x0000006c8019723e */ /* 0x000fe400000000ff */
[----:B------:R-:W-:Y:S02]  /*a770*/  F2FP.F16.F32.PACK_AB R26, R141, R140 ;  /* 0x0000008c8d1a723e */ /* 0x000fe400000000ff */
[----:B--2---:R-:W-:-:S02]  /*a780*/  F2FP.F16.F32.PACK_AB R27, R171, R170 ;  /* 0x000000aaab1b723e */ /* 0x004fc400000000ff */
[----:B------:R-:W-:Y:S02]  /*a790*/  F2FP.F16.F32.PACK_AB R146, R149, R148 ;  /* 0x000000949592723e */ /* 0x000fe400000000ff */
[----:B------:R-:W-:Y:S01]  /*a7a0*/  F2FP.F16.F32.PACK_AB R147, R0, R174 ;  /* 0x000000ae0093723e */ /* 0x000fe200000000ff */
[----:B------:R-:W-:Y:S01]  /*a7b0*/  STSM.16.M88.4 [R156], R24 ;  /* 0x000000189c007844 */ /* 0x000fe20000000200 */
[----:B------:R-:W-:Y:S01]  /*a7c0*/  UIMAD UR5, UR10, UR8, URZ ;  /* 0x000000080a0572a4 */ /* 0x000fe2000f8e023f */
[----:B------:R-:W-:Y:S02]  /*a7d0*/  LOP3.LUT R118, R119, 0x380, RZ, 0xc0, !PT ;  /* 0x0000038077767812 */ /* 0x000fe400078ec0ff */
[----:B------:R-:W-:Y:S01]  /*a7e0*/  STSM.16.M88.4 [R152], R144 ;  /* 0x0000009098007844 */ /* 0x000fe20000000200 */
[----:B------:R-:W-:Y:S01]  /*a7f0*/  LEA R0, R23, R205, 0x5 ;  /* 0x000000cd17007211 */ /* 0x000fe200078e28ff */
[----:B------:R-:W-:Y:S01]  /*a800*/  UIMAD.WIDE.U32 UR6, UR39, UR8, URZ ;  /* 0x00000008270672a5 */ /* 0x000fe2000f8e003f */
[----:B------:R-:W-:Y:S01]  /*a810*/  LOP3.LUT R120, R121, 0x380, RZ, 0xc0, !PT ;  /* 0x0000038079787812 */ /* 0x000fe200078ec0ff */
[----:B------:R-:W-:Y:S01]  /*a820*/  BAR.SYNC.DEFER_BLOCKING 0x1, 0x100 ;  /* 0x0044000000007b1d */ /* 0x000fe20000010000 */
[----:B------:R-:W-:Y:S01]  /*a830*/  UIMAD UR5, UR39, UR9, UR5 ;  /* 0x00000009270572a4 */ /* 0x000fe2000f8e0205 */
[----:B------:R-:W-:-:S02]  /*a840*/  LOP3.LUT R122, R123, 0x380, RZ, 0xc0, !PT ;  /* 0x000003807b7a7812 */ /* 0x000fc400078ec0ff */
[----:B------:R-:W-:Y:S02]  /*a850*/  SHF.R.U64 R118, R118, 0x3, RZ ;  /* 0x0000000376767819 */ /* 0x000fe400000012ff */
[----:B------:R-:W-:Y:S01]  /*a860*/  ULDC.64 UR10, c[0x0][0xaf0] ;  /* 0x0002bc00000a7ab9 */ /* 0x000fe20000000a00 */
[----:B------:R-:W-:Y:S01]  /*a870*/  SHF.R.U64 R120, R120, 0x3, RZ ;  /* 0x0000000378787819 */ /* 0x000fe200000012ff */
[----:B-1----:R-:W-:Y:S01]  /*a880*/  @!P1 ST.E desc[UR48][R36.64], R4 ;  /* 0x0000000424009985 */ /* 0x002fe2000c101930 */
[----:B------:R-:W-:Y:S01]  /*a890*/  UIMAD UR8, UR12, UR10, URZ ;  /* 0x0000000a0c0872a4 */ /* 0x000fe2000f8e023f */
[----:B------:R-:W-:Y:S02]  /*a8a0*/  SHF.R.U64 R122, R122, 0x3, RZ ;  /* 0x000000037a7a7819 */ /* 0x000fe400000012ff */
[----:B---3--:R0:W-:Y:S01]  /*a8b0*/  @!P0 ST.E desc[UR48][R38.64], R3 ;  /* 0x0000000326008985 */ /* 0x0081e2000c101930 */
[----:B------:R-:W-:Y:S01]  /*a8c0*/  UIADD3 UR7, UR7, UR5, URZ ;  /* 0x0000000507077290 */ /* 0x000fe2000fffe03f */
[----:B------:R-:W-:-:S02]  /*a8d0*/  LOP3.LUT R118, R118, R119, RZ, 0x3c, !PT ;  /* 0x0000007776767212 */ /* 0x000fc400078e3cff */
[----:B------:R1:W5:Y:S01]  /*a8e0*/  LD.E.128 R28, desc[UR48][R6.64] ;  /* 0x00000030061c7980 */ /* 0x000362000c101d00 */
[----:B------:R-:W-:Y:S02]  /*a8f0*/  LOP3.LUT R120, R120, R121, RZ, 0x3c, !PT ;  /* 0x0000007978787212 */ /* 0x000fe400078e3cff */
[----:B------:R-:W-:Y:S01]  /*a900*/  LOP3.LUT R122, R122, R123, RZ, 0x3c, !PT ;  /* 0x0000007b7a7a7212 */ /* 0x000fe200078e3cff */
[----:B------:R2:W5:Y:S01]  /*a910*/  LD.E.128 R32, desc[UR48][R20.64] ;  /* 0x0000003014207980 */ /* 0x000562000c101d00 */
[----:B------:R-:W-:Y:S01]  /*a920*/  UIMAD UR5, UR41, UR11, UR8 ;  /* 0x0000000b290572a4 */ /* 0x000fe2000f8e0208 */
[--C-:B------:R-:W-:Y:S01]  /*a930*/  IMAD.X R119, RZ, RZ, R139.reuse, P4 ;  /* 0x000000ffff777224 */ /* 0x100fe200020e068b */
[----:B------:R-:W-:Y:S01]  /*a940*/  UIMAD.WIDE.U32 UR6, UR41, UR10, UR6 ;  /* 0x0000000a290672a5 */ /* 0x000fe2000f8e0006 */
[--C-:B------:R-:W-:Y:S01]  /*a950*/  IMAD.X R121, RZ, RZ, R139.reuse, P5 ;  /* 0x000000ffff797224 */ /* 0x100fe200028e068b */
[----:B------:R-:W-:Y:S01]  /*a960*/  ULDC.64 UR8, c[0x0][0xae0] ;  /* 0x0002b80000087ab9 */ /* 0x000fe20000000a00 */
[----:B-1----:R-:W1:Y:S01]  /*a970*/  @P2 LDC R7, c[0x0][0xbec] ;  /* 0x0002fb00ff072b82 */ /* 0x002e620000000800 */
[----:B------:R-:W-:Y:S01]  /*a980*/  IMAD.X R123, RZ, RZ, R139, P6 ;  /* 0x000000ffff7b7224 */ /* 0x000fe200030e068b */
[----:B------:R-:W5:Y:S04]  /*a990*/  LD.E.128 R100, desc[UR48][R102.64] ;  /* 0x0000003066647980 */ /* 0x000f68000c101d00 */
[----:B------:R-:W5:Y:S02]  /*a9a0*/  LD.E.128 R104, desc[UR48][R106.64] ;  /* 0x000000306a687980 */ /* 0x000f64000c101d00 */
[----:B--2---:R-:W2:Y:S01]  /*a9b0*/  @P2 LDC R21, c[0x0][0xbf0] ;  /* 0x0002fc00ff152b82 */ /* 0x004ea20000000800 */
[----:B------:R-:W-:Y:S01]  /*a9c0*/  VIADD R20, R0, UR43 ;  /* 0x0000002b00147c36 */ /* 0x000fe20008000000 */
[----:B------:R-:W-:Y:S01]  /*a9d0*/  UIADD3 UR5, UR7, UR5, URZ ;  /* 0x0000000507057290 */ /* 0x000fe2000fffe03f */
[----:B------:R-:W-:Y:S01]  /*a9e0*/  IMAD.U32 R6, RZ, RZ, UR6 ;  /* 0x00000006ff067e24 */ /* 0x000fe2000f8e00ff */
[----:B------:R-:W5:Y:S01]  /*a9f0*/  LD.E.128 R136, desc[UR48][R138.64] ;  /* 0x000000308a887980 */ /* 0x000f62000c101d00 */
[----:B0-----:R-:W-:-:S03]  /*aa00*/  IMAD.MOV.U32 R3, RZ, RZ, R20 ;  /* 0x000000ffff037224 */ /* 0x001fc600078e0014 */
[----:B------:R-:W5:Y:S04]  /*aa10*/  LD.E.128 R108, desc[UR48][R110.64] ;  /* 0x000000306e6c7980 */ /* 0x000f68000c101d00 */
[----:B------:R0:W5:Y:S01]  /*aa20*/  LD.E.128 R8, desc[UR48][R112.64] ;  /* 0x0000003070087980 */ /* 0x000162000c101d00 */
[----:B-1----:R-:W-:-:S03]  /*aa30*/  @P2 IMAD.HI.U32 R0, R20, R7, RZ ;  /* 0x0000000714002227 */ /* 0x002fc600078e00ff */
[----:B------:R0:W5:Y:S04]  /*aa40*/  LD.E.128 R12, desc[UR48][R114.64] ;  /* 0x00000030720c7980 */ /* 0x000168000c101d00 */
[----:B------:R0:W5:Y:S01]  /*aa50*/  LD.E.128 R48, desc[UR48][R116.64] ;  /* 0x0000003074307980 */ /* 0x000162000c101d00 */
[----:B--2---:R-:W-:-:S03]  /*aa60*/  @P2 SHF.R.U32.HI R3, RZ, R21, R0 ;  /* 0x00000015ff032219 */ /* 0x004fc60000011600 */
[----:B------:R0:W5:Y:S01]  /*aa70*/  LD.E.128 R44, desc[UR48][R118.64] ;  /* 0x00000030762c7980 */ /* 0x000162000c101d00 */
[--C-:B------:R-:W-:Y:S01]  /*aa80*/  SHF.R.S32.HI R0, RZ, 0x1f, R3.reuse ;  /* 0x0000001fff007819 */ /* 0x100fe20000011403 */
[----:B------:R-:W-:Y:S01]  /*aa90*/  IMAD.MOV R4, RZ, RZ, -R3 ;  /* 0x000000ffff047224 */ /* 0x000fe200078e0a03 */
[----:B------:R-:W-:Y:S01]  /*aaa0*/  MOV R7, UR7 ;  /* 0x0000000700077c02 */ /* 0x000fe20008000f00 */
[----:B------:R-:W-:Y:S01]  /*aab0*/  IMAD.U32 R7, RZ, RZ, UR5 ;  /* 0x00000005ff077e24 */ /* 0x000fe2000f8e00ff */
[----:B------:R0:W5:Y:S01]  /*aac0*/  LD.E.128 R24, desc[UR48][R120.64] ;  /* 0x0000003078187980 */ /* 0x000162000c101d00 */
[----:B------:R-:W-:Y:S01]  /*aad0*/  IMAD R0, R0, UR8, RZ ;  /* 0x0000000800007c24 */ /* 0x000fe2000f8e02ff */
[----:B------:R-:W-:Y:S01]  /*aae0*/  ULDC.64 UR6, c[0x0][0xad8] ;  /* 0x0002b60000067ab9 */ /* 0x000fe20000000a00 */
[----:B------:R-:W-:Y:S01]  /*aaf0*/  IMAD R21, R5, R4, R20 ;  /* 0x0000000405157224 */ /* 0x000fe200078e0214 */
[----:B------:R0:W5:Y:S01]  /*ab00*/  LD.E.128 R36, desc[UR48][R122.64] ;  /* 0x000000307a247980 */ /* 0x000162000c101d00 */
[----:B------:R-:W-:-:S03]  /*ab10*/  IMAD R41, R3, UR9, R0 ;  /* 0x0000000903297c24 */ /* 0x000fc6000f8e0200 */
[----:B------:R-:W5:Y:S01]  /*ab20*/  LD.E.128 R124, desc[UR48][R126.64] ;  /* 0x000000307e7c7980 */ /* 0x000f62000c101d00 */
[----:B------:R-:W-:-:S03]  /*ab30*/  SHF.R.S32.HI R0, RZ, 0x1f, R21 ;  /* 0x0000001fff007819 */ /* 0x000fc60000011415 */
[----:B------:R-:W5:Y:S01]  /*ab40*/  LD.E.128 R128, desc[UR48][R130.64] ;  /* 0x0000003082807980 */ /* 0x000f62000c101d00 */
[----:B------:R-:W-:-:S03]  /*ab50*/  IMAD.WIDE.U32 R4, R3, UR8, R6 ;  /* 0x0000000803047c25 */ /* 0x000fc6000f8e0006 */
        /* <DEDUP_REMOVED lines=10> */
[----:B------:R-:W-:Y:S01]  /*ac00*/  VIADD R53, R205, UR43 ;  /* 0x0000002bcd357c36 */ /* 0x000fe20008000000 */
[----:B------:R-:W-:Y:S01]  /*ac10*/  UIADD3 UR5, UR13, 0x22820, URZ ;  /* 0x000228200d057890 */ /* 0x000fe2000fffe03f */
[C---:B------:R-:W-:Y:S02]  /*ac20*/  IMAD R7, R21.reuse, UR7, R0 ;  /* 0x0000000715077c24 */ /* 0x040fe4000f8e0200 */
[----:B------:R-:W-:Y:S01]  /*ac30*/  IMAD.WIDE.U32 R4, R21, UR6, R4 ;  /* 0x0000000615047c25 */ /* 0x000fe2000f8e0004 */
[C---:B------:R-:W-:Y:S01]  /*ac40*/  ISETP.GE.AND P2, PT, R53.reuse, R40, PT ;  /* 0x000000283500720c */ /* 0x040fe20003f46270 */
[----:B------:R-:W-:Y:S02]  /*ac50*/  ULDC.64 UR6, c[0x0][0xa80] ;  /* 0x0002a00000067ab9 */ /* 0x000fe40000000a00 */
[----:B------:R-:W-:Y:S01]  /*ac60*/  VIADD R3, R53, 0x20 ;  /* 0x0000002035037836 */ /* 0x000fe20000000000 */
[----:B------:R-:W-:Y:S01]  /*ac70*/  LEA R0, P3, R4, UR6, 0x1 ;  /* 0x0000000604007c11 */ /* 0x000fe2000f8608ff */
[----:B------:R-:W-:Y:S01]  /*ac80*/  IMAD.IADD R5, R5, 0x1, R7 ;  /* 0x0000000105057824 */ /* 0x000fe200078e0207 */
[----:B------:R-:W-:-:S02]  /*ac90*/  UPRMT UR5, URZ, 0x654, UR5 ;  /* 0x000006543f057896 */ /* 0x000fc40008000005 */
[-C--:B------:R-:W-:Y:S02]  /*aca0*/  ISETP.GE.AND P1, PT, R3, R40.reuse, PT ;  /* 0x000000280300720c */ /* 0x080fe40003f26270 */
[----:B------:R-:W-:Y:S02]  /*acb0*/  IADD3 R3, R53, 0x40, RZ ;  /* 0x0000004035037810 */ /* 0x000fe40007ffe0ff */
[----:B------:R-:W-:Y:S01]  /*acc0*/  LEA.HI.X R41, R4, UR7, R5, 0x1, P3 ;  /* 0x0000000704297c11 */ /* 0x000fe200098f0c05 */
[----:B-1----:R0:W1:Y:S01]  /*acd0*/  SHFL.IDX PT, R43, R0, RZ, 0x181f ;  /* 0x00181fff002b7589 */ /* 0x00206200000e0000 */
[----:B------:R-:W-:Y:S01]  /*ace0*/  ISETP.GE.AND P0, PT, R3, R40, PT ;  /* 0x000000280300720c */ /* 0x000fe20003f06270 */
[----:B------:R-:W-:Y:S01]  /*acf0*/  SYNCS.ARRIVE.TRANS64.RED.A1T0 RZ, [UR5], RZ ;  /* 0x000000ffffff79a7 */ /* 0x000fe20008100405 */
[----:B------:R-:W-:Y:S01]  /*ad00*/  BSSY B1, `(.L_x_4470) ;  /* 0x0000014000017945 */ /* 0x000fe20003800000 */
[----:B------:R0:W2:Y:S03]  /*ad10*/  SHFL.IDX PT, R3, R41, RZ, 0x181f ;  /* 0x00181fff29037589 */ /* 0x0000a600000e0000 */
        /* <DEDUP_REMOVED lines=18> */
.L_x_4471:
[----:B------:R-:W-:Y:S05]  /*ae40*/  BSYNC B1 ;  /* 0x0000000000017941 */ /* 0x000fea0003800000 */
.L_x_4470:
        /* <DEDUP_REMOVED lines=14> */
[----:B-----5:R3:W-:Y:S01]  /*af30*/  @!P4 ST.E.128 desc[UR48][R4.64], R28 ;  /* 0x0000001c0400c985 */ /* 0x0207e2000c101d30 */
[----:B------:R-:W-:-:S02]  /*af40*/  @!P1 LEA R42, P5, R22, R43, 0x1 ;  /* 0x0000002b162a9211 */ /* 0x000fc400078a08ff */
[-C--:B------:R-:W-:Y:S01]  /*af50*/  @!P2 LEA.HI.X R21, R18, R3.reuse, R211, 0x1, P6 ;  /* 0x000000031215a211 */ /* 0x080fe200030f0cd3 */
[----:B------:R3:W-:Y:S01]  /*af60*/  @!P3 ST.E.128 desc[UR48][R6.64], R108 ;  /* 0x0000006c0600b985 */ /* 0x0007e2000c101d30 */
[----:B------:R-:W-:-:S03]  /*af70*/  @!P1 LEA.HI.X R43, R22, R3, R210, 0x1, P5 ;  /* 0x00000003162b9211 */ /* 0x000fc600028f0cd2 */
[----:B------:R3:W-:Y:S04]  /*af80*/  @!P2 ST.E.128 desc[UR48][R20.64], R44 ;  /* 0x0000002c1400a985 */ /* 0x0007e8000c101d30 */
[----:B------:R3:W-:Y:S02]  /*af90*/  @!P1 ST.E.128 desc[UR48][R42.64], R128 ;  /* 0x000000802a009985 */ /* 0x0007e4000c101d30 */
.L_x_4473:
[----:B------:R-:W-:Y:S05]  /*afa0*/  BSYNC B1 ;  /* 0x0000000000017941 */ /* 0x000fea0003800000 */
.L_x_4472:
        /* <DEDUP_REMOVED lines=10> */
[CC--:B------:R-:W-:Y:S02]  /*b050*/  @!P2 LEA R6, P5, R19.reuse, R29.reuse, 0x1 ;  /* 0x0000001d1306a211 */ /* 0x0c0fe400078a08ff */
        /* <DEDUP_REMOVED lines=10> */
.L_x_4475:
[----:B------:R-:W-:Y:S05]  /*b100*/  BSYNC B1 ;  /* 0x0000000000017941 */ /* 0x000fea0003800000 */
.L_x_4474:
[----:B0-----:R-:W-:Y:S01]  /*b110*/  VIADD R3, R53, 0x60 ;  /* 0x0000006035037836 */ /* 0x001fe20000000000 */
[----:B--2-4-:R-:W0:Y:S04]  /*b120*/  SHFL.IDX PT, R41, R41, 0x3, 0x181f ;  /* 0x00781f0029297f89 */ /* 0x014e2800000e0000 */
[----:B------:R-:W-:Y:S01]  /*b130*/  ISETP.GE.AND P0, PT, R3, R40, PT ;  /* 0x000000280300720c */ /* 0x000fe20003f06270 */
[----:B------:R2:W4:-:S12]  /*b140*/  SHFL.IDX PT, R11, R0, 0x3, 0x181f ;  /* 0x00781f00000b7f89 */ /* 0x00051800000e0000 */
[----:B--2---:R-:W-:Y:S05]  /*b150*/  @P0 BRA `(.L_x_4476) ;  /* 0x0000000c00200947 */ /* 0x004fea0003800000 */
[----:B------:R-:W-:Y:S02]  /*b160*/  ULDC UR5, c[0x0][0xac8] ;  /* 0x0002b20000057ab9 */ /* 0x000fe40000000800 */
[----:B------:R-:W-:Y:S02]  /*b170*/  ISETP.GE.AND P3, PT, R2, UR5, PT ;  /* 0x0000000502007c0c */ /* 0x000fe4000bf66270 */
[----:B------:R-:W-:Y:S02]  /*b180*/  ISETP.GE.AND P4, PT, R19, UR5, PT ;  /* 0x0000000513007c0c */ /* 0x000fe4000bf86270 */
[----:B------:R-:W-:-:S09]  /*b190*/  ISETP.GE.AND P5, PT, R18, UR5, PT ;  /* 0x0000000512007c0c */ /* 0x000fd2000bfa6270 */
[-C--:B----4-:R-:W-:Y:S02]  /*b1a0*/  @!P3 LEA R4, P0, R2, R11.reuse, 0x1 ;  /* 0x0000000b0204b211 */ /* 0x090fe400078008ff */
        /* <DEDUP_REMOVED lines=14> */
.L_x_4469:
        /* <DEDUP_REMOVED lines=20> */
[----:B------:R-:W-:Y:S01]  /*b3d0*/  MOV R4, R6 ;  /* 0x0000000600047202 */ /* 0x000fe20000000f00 */
        /* <DEDUP_REMOVED lines=29> */
.L_x_4478:
[----:B------:R-:W-:Y:S05]  /*b5b0*/  BSYNC B1 ;  /* 0x0000000000017941 */ /* 0x000fea0003800000 */
.L_x_4477:
[----:B------:R-:W-:Y:S01]  /*b5c0*/  ULDC.64 UR10, c[0x0][0xae8] ;  /* 0x0002ba00000a7ab9 */ /* 0x000fe20000000a00 */
[----:B------:R-:W-:Y:S01]  /*b5d0*/  IADD3 R8, R8, UR43, RZ ;  /* 0x0000002b08087c10 */ /* 0x000fe2000fffe0ff */
[----:B------:R-:W-:Y:S01]  /*b5e0*/  UIMAD UR5, UR8, UR10, URZ ;  /* 0x0000000a080572a4 */ /* 0x000fe2000f8e023f */
[----:B------:R-:W-:Y:S01]  /*b5f0*/  BSSY B1, `(.L_x_4479) ;  /* 0x000003c000017945 */ /* 0x000fe20003800000 */
[----:B------:R-:W-:Y:S02]  /*b600*/  UIMAD.WIDE.U32 UR6, UR39, UR10, URZ ;  /* 0x0000000a270672a5 */ /* 0x000fe4000f8e003f */
[----:B------:R-:W-:Y:S01]  /*b610*/  UIMAD UR5, UR39, UR11, UR5 ;  /* 0x0000000b270572a4 */ /* 0x000fe2000f8e0205 */
[----:B0-----:R-:W-:Y:S02]  /*b620*/  @P1 IMAD.HI.U32 R0, R8, R9, RZ ;  /* 0x0000000908001227 */ /* 0x001fe400078e00ff */
[----:B------:R-:W-:Y:S01]  /*b630*/  ULDC.64 UR10, c[0x0][0xaf0] ;  /* 0x0002bc00000a7ab9 */ /* 0x000fe20000000a00 */
[----:B------:R-:W-:Y:S01]  /*b640*/  UIADD3 UR7, UR7, UR5, URZ ;  /* 0x0000000507077290 */ /* 0x000fe2000fffe03f */
[----:B--2---:R-:W-:Y:S01]  /*b650*/  IMAD.MOV.U32 R3, RZ, RZ, R8 ;  /* 0x000000ffff037224 */ /* 0x004fe200078e0008 */
[----:B------:R-:W-:Y:S01]  /*b660*/  UIMAD UR5, UR9, UR10, URZ ;  /* 0x0000000a090572a4 */ /* 0x000fe2000f8e023f */
        /* <DEDUP_REMOVED lines=9> */
[----:B------:R-:W-:Y:S01]  /*b700*/  IMAD R7, R10, R7, R8 ;  /* 0x000000070a077224 */ /* 0x000fe200078e0208 */
[----:B------:R-:W-:Y:S01]  /*b710*/  MOV R5, UR5 ;  /* 0x0000000500057c02 */ /* 0x000fe20008000f00 */
[----:B------:R-:W-:Y:S01]  /*b720*/  IMAD.U32 R4, RZ, RZ, UR6 ;  /* 0x00000006ff047e24 */ /* 0x000fe2000f8e00ff */
[----:B------:R-:W-:Y:S01]  /*b730*/  ULDC.64 UR6, c[0x0][0xad8] ;  /* 0x0002b60000067ab9 */ /* 0x000fe20000000a00 */
[C---:B------:R-:W-:Y:S01]  /*b740*/  IMAD R9, R3.reuse, UR9, R0 ;  /* 0x0000000903097c24 */ /* 0x040fe2000f8e0200 */
[----:B------:R-:W-:Y:S01]  /*b750*/  SHF.R.S32.HI R0, RZ, 0x1f, R7 ;  /* 0x0000001fff007819 */ /* 0x000fe20000011407 */
[----:B------:R-:W-:Y:S01]  /*b760*/  IMAD.WIDE.U32 R4, R3, UR8, R4 ;  /* 0x0000000803047c25 */ /* 0x000fe2000f8e0004 */
[----:B------:R-:W-:-:S03]  /*b770*/  ULDC UR5, c[0x0][0xa88] ;  /* 0x0002a20000057ab9 */ /* 0x000fc60000000800 */
        /* <DEDUP_REMOVED lines=9> */
[----:B------:R-:W-:Y:S02]  /*b810*/  IADD3 R3, R5, R3, RZ ;  /* 0x0000000305037210 */ /* 0x000fe40007ffe0ff */
[----:B------:R-:W-:Y:S02]  /*b820*/  LEA R6, P3, R4, UR6, 0x1 ;  /* 0x0000000604067c11 */ /* 0x000fe4000f8608ff */
[-C--:B------:R-:W-:Y:S01]  /*b830*/  ISETP.GE.AND P1, PT, R0, R9.reuse, PT ;  /* 0x000000090000720c */ /* 0x080fe20003f26270 */
[----:B------:R-:W-:Y:S01]  /*b840*/  VIADD R0, R8, 0x40 ;  /* 0x0000004008007836 */ /* 0x000fe20000000000 */
[----:B------:R-:W-:Y:S01]  /*b850*/  LEA.HI.X R7, R4, UR7, R3, 0x1, P3 ;  /* 0x0000000704077c11 */ /* 0x000fe200098f0c03 */
[----:B------:R0:W1:Y:S03]  /*b860*/  SHFL.IDX PT, R5, R6, RZ, 0x181f ;  /* 0x00181fff06057589 */ /* 0x00006600000e0000 */
[----:B------:R-:W-:Y:S01]  /*b870*/  ISETP.GE.AND P0, PT, R0, R9, PT ;  /* 0x000000090000720c */ /* 0x000fe20003f06270 */
[----:B------:R0:W2:Y:S01]  /*b880*/  SHFL.IDX PT, R3, R7, RZ, 0x181f ;  /* 0x00181fff07037589 */ /* 0x0000a200000e0000 */
[----:B------:R-:W-:Y:S11]  /*b890*/  @P2 BRA `(.L_x_4480) ;  /* 0x0000000000442947 */ /* 0x000ff60003800000 */
        /* <DEDUP_REMOVED lines=17> */
.L_x_4480:
[----:B------:R-:W-:Y:S05]  /*b9b0*/  BSYNC B1 ;  /* 0x0000000000017941 */ /* 0x000fea0003800000 */
.L_x_4479:
        /* <DEDUP_REMOVED lines=21> */
.L_x_4482:
[----:B------:R-:W-:Y:S05]  /*bb10*/  BSYNC B1 ;  /* 0x0000000000017941 */ /* 0x000fea0003800000 */
.L_x_4481:
        /* <DEDUP_REMOVED lines=21> */
.L_x_4484:
[----:B------:R-:W-:Y:S05]  /*bc70*/  BSYNC B1 ;  /* 0x0000000000017941 */ /* 0x000fea0003800000 */
.L_x_4483:
[----:B------:R-:W-:Y:S01]  /*bc80*/  VIADD R0, R8, 0x60 ;  /* 0x0000006008007836 */ /* 0x000fe20000000000 */
[----:B0-----:R0:W0:Y:S04]  /*bc90*/  SHFL.IDX PT, R3, R7, 0x3, 0x181f ;  /* 0x00781f0007037f89 */ /* 0x00102800000e0000 */
[----:B------:R-:W-:Y:S01]  /*bca0*/  ISETP.GE.AND P0, PT, R0, R9, PT ;  /* 0x000000090000720c */ /* 0x000fe20003f06270 */
[----:B-1-3--:R1:W3:-:S12]  /*bcb0*/  SHFL.IDX PT, R5, R6, 0x3, 0x181f ;  /* 0x00781f0006057f89 */ /* 0x00a2d800000e0000 */
[----:B-1----:R-:W-:Y:S05]  /*bcc0*/  @P0 BRA `(.L_x_4476) ;  /* 0x0000000000440947 */ /* 0x002fea0003800000 */
[----:B------:R-:W-:Y:S02]  /*bcd0*/  ULDC UR5, c[0x0][0xac8] ;  /* 0x0002b20000057ab9 */ /* 0x000fe40000000800 */
[----:B------:R-:W-:Y:S02]  /*bce0*/  ISETP.GE.AND P3, PT, R2, UR5, PT ;  /* 0x0000000502007c0c */ /* 0x000fe4000bf66270 */
[----:B------:R-:W-:Y:S02]  /*bcf0*/  ISETP.GE.AND P2, PT, R19, UR5, PT ;  /* 0x0000000513007c0c */ /* 0x000fe4000bf46270 */
[----:B------:R-:W-:Y:S02]  /*bd00*/  ISETP.GE.AND P1, PT, R18, UR5, PT ;  /* 0x0000000512007c0c */ /* 0x000fe4000bf26270 */
[----:B------:R-:W-:-:S07]  /*bd10*/  ISETP.GE.AND P0, PT, R22, UR5, PT ;  /* 0x0000000516007c0c */ /* 0x000fce000bf06270 */
[-C--:B--234-:R-:W-:Y:S02]  /*bd20*/  @!P3 LEA R6, P6, R2, R5.reuse, 0x1 ;  /* 0x000000050206b211 */ /* 0x09cfe400078c08ff */
        /* <DEDUP_REMOVED lines=11> */
.L_x_4476:
[----:B------:R-:W-:Y:S05]  /*bde0*/  BSYNC B0 ;  /* 0x0000000000007941 */ /* 0x000fea0003800000 */
.L_x_4468:
[----:B------:R-:W-:Y:S02]  /*bdf0*/  ULDC UR5, c[0x0][0xc38] ;  /* 0x00030e0000057ab9 */ /* 0x000fe40000000800 */
[----:B------:R-:W-:-:S06]  /*be00*/  UISETP.GE.AND UP0, UPT, UR4, UR5, UPT ;  /* 0x000000050400728c */ /* 0x000fcc000bf06270 */
[----:B------:R-:W-:-:S13]  /*be10*/  PLOP3.LUT P0, PT, PT, PT, UP0, 0x80, 0x0 ;  /* 0x000000000000781c */ /* 0x000fda0003f0f008 */
[----:B------:R-:W-:Y:S05]  /*be20*/  @!P0 BRA `(.L_x_4485) ;  /* 0xffffff4c00bc8947 */ /* 0x000fea000383ffff */
[----:B------:R-:W-:Y:S05]  /*be30*/  EXIT ;  /* 0x000000000000794d */ /* 0x000fea0003800000 */
.L_x_4427:
[----:B------:R-:W-:-:S08]  /*be40*/  NOP ;  /* 0x0000000000007918 */ /* 0x000fd00000000000 */
[----:B------:R-:W0:-:S00]  /*be50*/  USETMAXREG.DEALLOC.CTAPOOL 0x28 ;  /* 0x00000028000079c8 */ /* 0x000e0000080e0500 */
[----:B0-----:R-:W-:-:S06]  /*be60*/  LOP3.LUT R0, R0, 0x3, RZ, 0xc0, !PT ;  /* 0x0000000300007812 */ /* 0x001fcc00078ec0ff */
[----:B------:R-:W0:Y:S01]  /*be70*/  S2UR UR5, SR_CTAID.X ;  /* 0x00000000000579c3 */ /* 0x000e220000002500 */
[----:B------:R-:W-:Y:S01]  /*be80*/  LOP3.LUT R17, R17, 0xfffffdff, RZ, 0xc0, !PT ;  /* 0xfffffdff11117812 */ /* 0x000fe200078ec0ff */
[----:B------:R-:W-:Y:S01]  /*be90*/  STL [R1], RZ ;  /* 0x000000ff01007387 */ /* 0x000fe20000100800 */
[----:B------:R-:W-:Y:S02]  /*bea0*/  IMAD.MOV.U32 R25, RZ, RZ, 0x1 ;  /* 0x00000001ff197424 */ /* 0x000fe400078e00ff */
[----:B------:R-:W-:Y:S01]  /*beb0*/  IMAD.MOV.U32 R18, RZ, RZ, RZ ;  /* 0x000000ffff127224 */ /* 0x000fe200078e00ff */
[----:B------:R1:W2:Y:S02]  /*bec0*/  SHFL.IDX PT, R2, R0, RZ, 0x1f ;  /* 0x00001fff00027589 */ /* 0x0002a400000e0000 */
[----:B-1----:R-:W0:Y:S01]  /*bed0*/  LDC R0, c[0x0][0xc38] ;  /* 0x00030e00ff007b82 */ /* 0x002e220000000800 */
[----:B--2---:R-:W-:-:S13]  /*bee0*/  ISETP.NE.AND P0, PT, R2, RZ, PT ;  /* 0x000000ff0200720c */ /* 0x004fda0003f05270 */
[----:B------:R-:W-:Y:S01]  /*bef0*/  @P0 LOP3.LUT R17, R17, 0x200, RZ, 0xfc, !PT ;  /* 0x0000020011110812 */ /* 0x000fe200078efcff */
[----:B------:R-:W-:Y:S06]  /*bf00*/  @P0 BAR.ARV 0x4, 0x180 ;  /* 0x0106000000000b1d */ /* 0x000fec0000002000 */
[----:B0-----:R-:W-:-:S13]  /*bf10*/  ISETP.LE.AND P0, PT, R0, UR5, PT ;  /* 0x0000000500007c0c */ /* 0x001fda000bf03270 */
[----:B------:R-:W-:Y:S05]  /*bf20*/  @P0 BRA `(.L_x_4486) ;  /* 0x00000038007c0947 */ /* 0x000fea0003800000 */
[----:B------:R-:W0:Y:S01]  /*bf30*/  S2R R8, SR_TID.X ;  /* 0x0000000000087919 */ /* 0x000e220000002100 */
[----:B------:R-:W-:Y:S01]  /*bf40*/  ULDC UR4, c[0x0][0x320] ;  /* 0x0000c80000047ab9 */ /* 0x000fe20000000800 */
[----:B------:R-:W-:Y:S01]  /*bf50*/  LOP3.LUT R17, R17, 0xffffffef, RZ, 0xc0, !PT ;  /* 0xffffffef11117812 */ /* 0x000fe200078ec0ff */
[----:B------:R-:W1:Y:S01]  /*bf60*/  S2UR UR8, SR_CgaCtaId ;  /* 0x00000000000879c3 */ /* 0x000e620000008800 */
[----:B------:R-:W-:Y:S01]  /*bf70*/  ULDC.64 UR36, c[0x0][0x2f0] ;  /* 0x0000bc0000247ab9 */ /* 0x000fe20000000a00 */
[----:B------:R-:W-:Y:S01]  /*bf80*/  ULDC.64 UR6, c[0x0][0x418] ;  /* 0x0001060000067ab9 */ /* 0x000fe20000000a00 */
[----:B------:R-:W-:Y:S01]  /*bf90*/  ULDC UR9, c[0x0][0x2b8] ;  /* 0x0000ae0000097ab9 */ /* 0x000fe20000000800 */
[----:B------:R-:W-:Y:S01]  /*bfa0*/  UISETP.NE.U32.AND UP0, UPT, UR6, URZ, UPT ;  /* 0x0000003f0600728c */ /* 0x000fe2000bf05070 */
[----:B------:R-:W-:Y:S01]  /*bfb0*/  IMAD.U32 R31, RZ, RZ, UR5 ;  /* 0x00000005ff1f7e24 */ /* 0x000fe2000f8e00ff */
[----:B------:R-:W-:Y:S01]  /*bfc0*/  ULDC UR38, c[0x0][0x288] ;  /* 0x0000a20000267ab9 */ /* 0x000fe20000000800 */
[----:B------:R-:W-:Y:S01]  /*bfd0*/  ULDC UR6, c[0x0][0x448] ;  /* 0x0001120000067ab9 */ /* 0x000fe20000000800 */
[----:B------:R-:W-:Y:S01]  /*bfe0*/  UISETP.NE.AND.EX UP0, UPT, UR7, URZ, UPT, UP0 ;  /* 0x0000003f0700728c */ /* 0x000fe2000bf05300 */
[----:B------:R-:W-:Y:S01]  /*bff0*/  IMAD.MOV.U32 R25, RZ, RZ, 0x1 ;  /* 0x00000001ff197424 */ /* 0x000fe200078e00ff */
[----:B------:R-:W-:Y:S01]  /*c000*/  ULOP3.LUT UR44, UR45, 0x2, URZ, 0xfc, !UPT ;  /* 0x000000022d2c7892 */ /* 0x000fe2000f8efc3f */
[----:B------:R-:W-:Y:S01]  /*c010*/  IMAD.MOV.U32 R18, RZ, RZ, RZ ;  /* 0x000000ffff127224 */ /* 0x000fe200078e00ff */
[----:B------:R-:W-:Y:S01]  /*c020*/  UMOV UR7, 0x400 ;  /* 0x0000040000077882 */ /* 0x000fe20000000000 */
[----:B------:R-:W-:Y:S01]  /*c030*/  ULDC UR46, c[0x0][0xc] ;  /* 0x00000300002e7ab9 */ /* 0x000fe20000000800 */
[----:B-1----:R-:W-:Y:S01]  /*c040*/  ULEA UR7, UR8, UR7, 0x18 ;  /* 0x0000000708077291 */ /* 0x002fe2000f8ec03f */
[C---:B0-----:R-:W-:Y:S01]  /*c050*/  IMAD.SHL.U32 R28, R8.reuse, 0x8, RZ ;  /* 0x00000008081c7824 */ /* 0x041fe200078e00ff */
[----:B------:R-:W-:-:S04]  /*c060*/  LOP3.LUT R7, R8, 0x7f, RZ, 0xc0, !PT ;  /* 0x0000007f08077812 */ /* 0x000fc800078ec0ff */
[----:B------:R-:W-:Y:S02]  /*c070*/  MOV R16, UR7 ;  /* 0x0000000700107c02 */ /* 0x000fe40008000f00 */
[C---:B------:R-:W-:Y:S02]  /*c080*/  LOP3.LUT R0, R28.reuse, 0x1f8, RZ, 0xc0, !PT ;  /* 0x000001f81c007812 */ /* 0x040fe400078ec0ff */
[----:B------:R-:W-:Y:S02]  /*c090*/  LOP3.LUT R6, R28, 0x38, RZ, 0xc0, !PT ;  /* 0x000000381c067812 */ /* 0x000fe400078ec0ff */
[----:B------:R-:W-:Y:S02]  /*c0a0*/  LOP3.LUT R3, R0, 0x38, R8, 0x78, !PT ;  /* 0x0000003800037812 */ /* 0x000fe400078e7808 */
[C---:B------:R-:W-:Y:S02]  /*c0b0*/  LOP3.LUT R0, R6.reuse, 0x40, RZ, 0xfc, !PT ;  /* 0x0000004006007812 */ /* 0x040fe400078efcff */
[----:B------:R-:W-:-:S02]  /*c0c0*/  LOP3.LUT R2, R6, 0x80, RZ, 0xfc, !PT ;  /* 0x0000008006027812 */ /* 0x000fc400078efcff */
[----:B------:R-:W-:Y:S02]  /*c0d0*/  ISETP.GE.AND P2, PT, R0, UR4, PT ;  /* 0x0000000400007c0c */ /* 0x000fe4000bf46270 */
[----:B------:R-:W-:Y:S02]  /*c0e0*/  ISETP.GE.AND P1, PT, R2, UR4, PT ;  /* 0x0000000402007c0c */ /* 0x000fe4000bf26270 */
[C---:B------:R-:W-:Y:S02]  /*c0f0*/  ISETP.GE.AND P0, PT, R6.reuse, UR4, PT ;  /* 0x0000000406007c0c */ /* 0x040fe4000bf06270 */
[----:B------:R-:W-:Y:S02]  /*c100*/  SEL R2, RZ, 0xffffffff, P2 ;  /* 0xffffffffff027807 */ /* 0x000fe40001000000 */
[----:B------:R-:W-:Y:S02]  /*c110*/  LOP3.LUT R4, R6, 0xc0, RZ, 0xfc, !PT ;  /* 0x000000c006047812 */ /* 0x000fe400078efcff */
[----:B------:R-:W-:-:S02]  /*c120*/  LOP3.LUT R28, R3, 0x200, R28, 0xf8, !PT ;  /* 0x00000200031c7812 */ /* 0x000fc400078ef81c */
[----:B------:R-:W-:Y:S02]  /*c130*/  SEL R0, RZ, 0x1, P0 ;  /* 0x00000001ff007807 */ /* 0x000fe40000000000 */
[----:B------:R-:W-:Y:S01]  /*c140*/  @P2 LOP3.LUT R17, R17, 0x10, RZ, 0xfc, !PT ;  /* 0x0000001011112812 */ /* 0x000fe200078efcff */
[----:B------:R-:W-:Y:S01]  /*c150*/  IMAD R32, R28, 0x2, R16 ;  /* 0x000000021c207824 */ /* 0x000fe200078e0210 */
[----:B------:R-:W-:Y:S02]  /*c160*/  SHF.L.U32 R3, R2, 0x1, RZ ;  /* 0x0000000102037819 */ /* 0x000fe400000006ff */
[----:B------:R-:W-:Y:S02]  /*c170*/  LOP3.LUT R17, R17, 0xfffffff7, RZ, 0xc0, !PT ;  /* 0xfffffff711117812 */ /* 0x000fe400078ec0ff */
[----:B------:R-:W-:Y:S02]  /*c180*/  LOP3.LUT R0, R3, 0x2, R0, 0xe2, !PT ;  /* 0x0000000203007812 */ /* 0x000fe400078ee200 */
[----:B------:R-:W-:-:S02]  /*c190*/  @P1 LOP3.LUT R17, R17, 0x8, RZ, 0xfc, !PT ;  /* 0x0000000811111812 */ /* 0x000fc400078efcff */
[----:B------:R-:W-:Y:S02]  /*c1a0*/  SEL R3, RZ, 0x4, P1 ;  /* 0x00000004ff037807 */ /* 0x000fe40000800000 */
[----:B------:R-:W-:Y:S02]  /*c1b0*/  LOP3.LUT R17, R17, 0xffffffdf, RZ, 0xc0, !PT ;  /* 0xffffffdf11117812 */ /* 0x000fe400078ec0ff */
[----:B------:R-:W-:Y:S01]  /*c1c0*/  ISETP.GE.AND P1, PT, R6, UR37, PT ;  /* 0x0000002506007c0c */ /* 0x000fe2000bf26270 */
[----:B------:R-:W-:Y:S01]  /*c1d0*/  UIMAD UR37, UR6, UR38, URZ ;  /* 0x00000026062572a4 */ /* 0x000fe2000f8e023f */
[----:B------:R-:W-:Y:S02]  /*c1e0*/  @P0 LOP3.LUT R17, R17, 0x20, RZ, 0xfc, !PT ;  /* 0x0000002011110812 */ /* 0x000fe400078efcff */
[----:B------:R-:W-:Y:S01]  /*c1f0*/  ISETP.GE.AND P0, PT, R4, UR4, PT ;  /* 0x0000000404007c0c */ /* 0x000fe2000bf06270 */
[----:B------:R-:W-:Y:S01]  /*c200*/  ULDC UR4, c[0x0][0x424] ;  /* 0x0001090000047ab9 */ /* 0x000fe20000000800 */
[----:B------:R-:W-:Y:S01]  /*c210*/  LOP3.LUT R17, R17, 0xfffffffb, RZ, 0xc0, !PT ;  /* 0xfffffffb11117812 */ /* 0x000fe200078ec0ff */
[----:B------:R-:W-:Y:S01]  /*c220*/  USEL UR4, UR4, 0x1, UP0 ;  /* 0x0000000104047887 */ /* 0x000fe20008000000 */
[----:B------:R-:W-:Y:S01]  /*c230*/  LOP3.LUT R5, R0, R3, RZ, 0xfc, !PT ;  /* 0x0000000300057212 */ /* 0x000fe200078efcff */
[----:B------:R-:W-:Y:S01]  /*c240*/  IMAD.SHL.U32 R0, R8, 0x10, RZ ;  /* 0x0000001008007824 */ /* 0x000fe200078e00ff */
[----:B------:R-:W-:Y:S01]  /*c250*/  SHF.R.U32.HI R33, RZ, 0x3, R7 ;  /* 0x00000003ff217819 */ /* 0x000fe20000011607 */
[----:B------:R-:W-:Y:S01]  /*c260*/  UIMAD UR36, UR4, UR36, URZ ;  /* 0x00000024042472a4 */ /* 0x000fe2000f8e023f */
[----:B------:R-:W-:Y:S01]  /*c270*/  SEL R35, RZ, 0x8, P0 ;  /* 0x00000008ff237807 */ /* 0x000fe20000000000 */
[----:B------:R0:W-:Y:S01]  /*c280*/  STL [R1+0x4], R5 ;  /* 0x0000040501007387 */ /* 0x0001e20000100800 */
[----:B------:R-:W-:Y:S01]  /*c290*/  LOP3.LUT R0, R33, 0x70, R0, 0xf8, !PT ;  /* 0x0000007021007812 */ /* 0x000fe200078ef800 */
[----:B------:R-:W-:Y:S01]  /*c2a0*/  UIADD3 UR4, UR36, 0x5f, URZ ;  /* 0x0000005f24047890 */ /* 0x000fe2000fffe03f */
[----:B------:R-:W-:Y:S01]  /*c2b0*/  LOP3.LUT R35, R5, R35, RZ, 0xfc, !PT ;  /* 0x0000002305237212 */ /* 0x000fe200078efcff */
[----:B------:R0:W-:Y:S01]  /*c2c0*/  STL [R1], RZ ;  /* 0x000000ff01007387 */ /* 0x0001e20000100800 */
[----:B------:R-:W-:Y:S01]  /*c2d0*/  @P0 LOP3.LUT R17, R17, 0x4, RZ, 0xfc, !PT ;  /* 0x0000000411110812 */ /* 0x000fe200078efcff */
[----:B------:R-:W-:-:S02]  /*c2e0*/  UIMAD.WIDE UR4, UR4, 0x2aaaaaab, URZ ;  /* 0x2aaaaaab040478a5 */ /* 0x000fc4000f8e023f */
[----:B------:R-:W-:Y:S01]  /*c2f0*/  UIADD3 UR38, UR36, 0x60, -UR38 ;  /* 0x0000006024267890 */ /* 0x000fe2000fffe826 */
[----:B------:R-:W-:Y:S01]  /*c300*/  LOP3.LUT R17, R17, 0xfffffffe, RZ, 0xc0, !PT ;  /* 0xfffffffe11117812 */ /* 0x000fe200078ec0ff */
[----:B------:R-:W-:-:S03]  /*c310*/  USHF.R.U32.HI UR39, URZ, 0x1f, UR5 ;  /* 0x0000001f3f277899 */ /* 0x000fc60008011605 */
[----:B------:R-:W-:Y:S01]  /*c320*/  @P1 LOP3.LUT R17, R17, 0x1, RZ, 0xfc, !PT ;  /* 0x0000000111111812 */ /* 0x000fe200078efcff */
[----:B------:R-:W-:Y:S01]  /*c330*/  ULEA.HI.SX32 UR39, UR5, UR39, 0x1c ;  /* 0x0000002705277291 */ /* 0x000fe2000f8fe23f */
[----:B------:R-:W-:Y:S02]  /*c340*/  ISETP.GE.AND P1, PT, R6, UR9, PT ;  /* 0x0000000906007c0c */ /* 0x000fe4000bf26270 */
[----:B------:R-:W-:-:S11]  /*c350*/  LOP3.LUT R17, R17, 0xfffffeff, RZ, 0xc0, !PT ;  /* 0xfffffeff11117812 */ /* 0x000fd600078ec0ff */
[----:B0-----:R-:W-:-:S07]  /*c360*/  @P1 LOP3.LUT R17, R17, 0x100, RZ, 0xfc, !PT ;  /* 0x0000010011111812 */ /* 0x001fce00078efcff */
.L_x_4535:
        /* <DEDUP_REMOVED lines=22> */
.L_x_4487:
[----:B------:R-:W-:Y:S01]  /*c4d0*/  ULDC UR8, c[0x0][0xc54] ;  /* 0x0003150000087ab9 */ /* 0x000fe20000000800 */
[----:B------:R-:W-:Y:S01]  /*c4e0*/  UMOV UR6, UR7 ;  /* 0x0000000700067c82 */ /* 0x000fe20008000000 */
[----:B------:R-:W-:-:S11]  /*c4f0*/  UISETP.NE.AND UP0, UPT, UR8, 0x1, UPT ;  /* 0x000000010800788c */ /* 0x000fd6000bf05270 */
[----:B------:R-:W-:Y:S02]  /*c500*/  @UP0 ULDC.64 UR10, c[0x0][0xc58] ;  /* 0x00031600000a0ab9 */ /* 0x000fe40000000a00 */
[----:B------:R-:W-:-:S04]  /*c510*/  UIMAD.WIDE.U32 UR4, UR7, UR10, URZ ;  /* 0x0000000a070472a5 */ /* 0x000fc8000f8e003f */
[----:B------:R-:W-:-:S04]  /*c520*/  @UP0 USHF.R.U32.HI UR6, URZ, UR11, UR5 ;  /* 0x0000000b3f060299 */ /* 0x000fc80008011605 */
[----:B------:R-:W-:-:S12]  /*c530*/  UIMAD UR4, UR6, UR8, URZ ;  /* 0x00000008060472a4 */ /* 0x000fd8000f8e023f */
.L_x_4488:
        /* <DEDUP_REMOVED lines=25> */
[----:B------:R-:W-:Y:S01]  /*c6d0*/  UP2UR UR47, UPR, URZ, 0x4 ;  /* 0x000000043f2f7883 */ /* 0x000fe20008000000 */
[----:B------:R-:W-:Y:S01]  /*c6e0*/  BSSY B7, `(.L_x_4489) ;  /* 0x000030a000077945 */ /* 0x000fe20003800000 */
[----:B------:R-:W-:-:S04]  /*c6f0*/  USHF.L.U32 UR6, UR42, 0x7, URZ ;  /* 0x000000072a067899 */ /* 0x000fc8000800063f */
[----:B------:R-:W-:Y:S01]  /*c700*/  UIADD3 UR6, UR6, 0x7f, URZ ;  /* 0x0000007f06067890 */ /* 0x000fe2000fffe03f */
[----:B------:R-:W-:Y:S01]  /*c710*/  @UP2 ULDC UR4, c[0x0][0x44c] ;  /* 0x0001130000042ab9 */ /* 0x000fe20000000800 */
[----:B------:R-:W-:Y:S02]  /*c720*/  @UP2 ULDC UR7, c[0x0][0x450] ;  /* 0x0001140000072ab9 */ /* 0x000fe40000000800 */
[----:B------:R-:W-:-:S04]  /*c730*/  UIMAD.WIDE.U32 UR4, UR6, UR4, URZ ;  /* 0x00000004060472a5 */ /* 0x000fc8000f8e003f */
[----:B------:R-:W-:-:S04]  /*c740*/  @UP2 USHF.R.U32.HI UR6, URZ, UR7, UR5 ;  /* 0x000000073f062299 */ /* 0x000fc80008011605 */
[----:B------:R-:W-:-:S04]  /*c750*/  UIADD3 UR4, UR38, UR6, URZ ;  /* 0x0000000626047290 */ /* 0x000fc8000fffe03f */
[----:B------:R-:W-:-:S04]  /*c760*/  UIMAD.WIDE UR4, UR4, 0x2aaaaaab, URZ ;  /* 0x2aaaaaab040478a5 */ /* 0x000fc8000f8e023f */
[----:B------:R-:W-:-:S04]  /*c770*/  USHF.R.U32.HI UR4, URZ, 0x1f, UR5 ;  /* 0x0000001f3f047899 */ /* 0x000fc80008011605 */
[----:B------:R-:W-:-:S04]  /*c780*/  ULEA.HI.SX32 UR4, UR5, UR4, 0x1c ;  /* 0x0000000405047291 */ /* 0x000fc8000f8fe23f */
[----:B------:R-:W-:-:S04]  /*c790*/  UISETP.LT.AND UP0, UPT, UR39, UR4, UPT ;  /* 0x000000042700728c */ /* 0x000fc8000bf01270 */
[----:B------:R-:W-:-:S06]  /*c7a0*/  USEL UR43, UR39, UR4, UP0 ;  /* 0x00000004272b7287 */ /* 0x000fcc0008000000 */
[----:B------:R-:W-:-:S13]  /*c7b0*/  ISETP.LT.AND P0, PT, RZ, UR43, PT ;  /* 0x0000002bff007c0c */ /* 0x000fda000bf01270 */
[----:B0-----:R-:W-:Y:S05]  /*c7c0*/  @P0 BRA `(.L_x_4490) ;  /* 0x0000000000440947 */ /* 0x001fea0003800000 */
        /* <DEDUP_REMOVED lines=17> */
.L_x_4490:
[----:B------:R-:W-:Y:S01]  /*c8e0*/  IADD3 R0, R16, 0x1c400, RZ ;  /* 0x0001c40010007810 */ /* 0x000fe20007ffe0ff */
[----:B------:R-:W-:Y:S03]  /*c8f0*/  BSSY B6, `(.L_x_4492) ;  /* 0x0000013000067945 */ /* 0x000fe60003800000 */
        /* <DEDUP_REMOVED lines=18> */
.L_x_4493:
[----:B------:R-:W-:Y:S05]  /*ca20*/  BSYNC B6 ;  /* 0x0000000000067941 */ /* 0x000fea0003800000 */
.L_x_4492:
        /* <DEDUP_REMOVED lines=20> */
.L_x_4496:
[----:B------:R0:W1:Y:S01]  /*cb70*/  LDC.64 R2, c[0x4][R19] ;  /* 0x0100000013027b82 */ /* 0x0000620000000a00 */
[----:B------:R-:W-:Y:S01]  /*cb80*/  ULDC.64 UR4, c[0x4][0x98] ;  /* 0x0100260000047ab9 */ /* 0x000fe20000000a00 */
[----:B------:R-:W-:Y:S01]  /*cb90*/  ULDC.64 UR6, c[0x4][0xa0] ;  /* 0x0100280000067ab9 */ /* 0x000fe20000000a00 */
[----:B------:R-:W-:Y:S01]  /*cba0*/  MOV R4, UR4 ;  /* 0x0000000400047c02 */ /* 0x000fe20008000f00 */
        /* <DEDUP_REMOVED lines=10> */
[----:B-1----:R-:W-:Y:S05]  /*cc50*/  CALL.ABS.NOINC R2 ;  /* 0x0000000002007343 */ /* 0x002fea0003c00000 */
.L_x_4495:
[----:B------:R-:W-:Y:S05]  /*cc60*/  BSYNC B6 ;  /* 0x0000000000067941 */ /* 0x000fea0003800000 */
.L_x_4494:
        /* <DEDUP_REMOVED lines=8> */
[----:B------:R-:W-:Y:S01]  /*ccf0*/  MOV R2, UR4 ;  /* 0x0000000400027c02 */ /* 0x000fe20008000f00 */
[----:B------:R-:W-:Y:S01]  /*cd00*/  IMAD.U32 R3, RZ, RZ, UR5 ;  /* 0x00000005ff037e24 */ /* 0x000fe2000f8e00ff */
[----:B------:R-:W-:-:S04]  /*cd10*/  ULDC UR4, c[0x0][0xc48] ;  /* 0x0003120000047ab9 */ /* 0x000fc80000000800 */
[----:B------:R1:W5:Y:S01]  /*cd20*/  @P0 LDG.E R27, desc[UR48][R2.64] ;  /* 0x00000030021b0981 */ /* 0x000362000c1e1900 */
[----:B------:R-:W-:Y:S01]  /*cd30*/  UMOV UR5, 0xffffffff ;  /* 0xffffffff00057882 */ /* 0x000fe20000000000 */
[----:B------:R-:W-:Y:S02]  /*cd40*/  IMAD.U32 R0, RZ, RZ, UR43 ;  /* 0x0000002bff007e24 */ /* 0x000fe4000f8e00ff */
[----:B------:R-:W-:Y:S02]  /*cd50*/  IMAD.U32 R19, RZ, RZ, UR4 ;  /* 0x00000004ff137e24 */ /* 0x000fe4000f8e00ff */
[----:B------:R-:W-:Y:S01]  /*cd60*/  VIADD R0, R0, 0xffffffff ;  /* 0xffffffff00007836 */ /* 0x000fe20000000000 */
[----:B------:R-:W-:Y:S06]  /*cd70*/  BRA.DIV UR5, `(.L_x_4497) ;  /* 0x0000003205787947 */ /* 0x000fec000b800000 */
.L_x_4551:
[----:B-1----:R-:W1:Y:S01]  /*cd80*/  S2R R2, SR_TID.X ;  /* 0x0000000000027919 */ /* 0x002e620000002100 */
[----:B0-----:R-:W-:Y:S02]  /*cd90*/  ISETP.NE.AND P1, PT, R10, 0x1, PT ;  /* 0x000000010a00780c */ /* 0x001fe40003f25270 */
[----:B-----5:R-:W-:Y:S02]  /*cda0*/  SHF.R.S32.HI R29, RZ, 0x1f, R27 ;  /* 0x0000001fff1d7819 */ /* 0x020fe4000001141b */
[----:B------:R-:W-:Y:S02]  /*cdb0*/  LOP3.LUT R17, R17, 0xffffff7f, RZ, 0xc0, !PT ;  /* 0xffffff7f11117812 */ /* 0x000fe400078ec0ff */
[----:B------:R-:W-:-:S07]  /*cdc0*/  MOV R24, RZ ;  /* 0x000000ff00187202 */ /* 0x000fce0000000f00 */
[----:B------:R-:W0:Y:S01]  /*cdd0*/  @P1 LDC R3, c[0x0][0x434] ;  /* 0x00010d00ff031b82 */ /* 0x000e220000000800 */
[----:B------:R-:W-:-:S07]  /*cde0*/  @P1 LOP3.LUT R17, R17, 0x80, RZ, 0xfc, !PT ;  /* 0x0000008011111812 */ /* 0x000fce00078efcff */
[----:B------:R-:W2:Y:S01]  /*cdf0*/  @P1 LDC R5, c[0x0][0x438] ;  /* 0x00010e00ff051b82 */ /* 0x000ea20000000800 */
[----:B-1----:R-:W-:-:S04]  /*ce00*/  SHF.L.U32 R8, R2, 0x4, RZ ;  /* 0x0000000402087819 */ /* 0x002fc800000006ff */
[----:B------:R-:W-:-:S05]  /*ce10*/  LOP3.LUT R8, R33, 0x70, R8, 0xf8, !PT ;  /* 0x0000007021087812 */ /* 0x000fca00078ef808 */
[----:B------:R-:W-:-:S04]  /*ce20*/  IMAD R7, R0, 0x60, R8 ;  /* 0x0000006000077824 */ /* 0x000fc800078e0208 */
[C---:B------:R-:W-:Y:S01]  /*ce30*/  IMAD.IADD R34, R7.reuse, 0x1, R30 ;  /* 0x0000000107227824 */ /* 0x040fe200078e021e */
[----:B------:R-:W-:-:S03]  /*ce40*/  ISETP.GE.AND P0, PT, R7, UR36, PT ;  /* 0x0000002407007c0c */ /* 0x000fc6000bf06270 */
[----:B0-----:R-:W-:Y:S01]  /*ce50*/  @P1 IMAD.HI.U32 R2, R34, R3, RZ ;  /* 0x0000000322021227 */ /* 0x001fe200078e00ff */
[----:B------:R-:W-:-:S03]  /*ce60*/  ISETP.GT.U32.OR P0, PT, R8, 0x5f, P0 ;  /* 0x0000005f0800780c */ /* 0x000fc60000704470 */
[----:B------:R-:W-:Y:S01]  /*ce70*/  IMAD.MOV.U32 R9, RZ, RZ, R34 ;  /* 0x000000ffff097224 */ /* 0x000fe200078e0022 */
[----:B--2---:R-:W-:-:S09]  /*ce80*/  @P1 SHF.R.U32.HI R9, RZ, R5, R2 ;  /* 0x00000005ff091219 */ /* 0x004fd20000011602 */
        /* <DEDUP_REMOVED lines=25> */
.L_x_4498:
[----:B------:R-:W-:Y:S01]  /*d020*/  IMAD R22, R18, 0x8, R16 ;  /* 0x0000000812167824 */ /* 0x000fe200078e0210 */
[----:B------:R-:W-:Y:S01]  /*d030*/  SHF.L.U32 R3, R25, 0x1f, RZ ;  /* 0x0000001f19037819 */ /* 0x000fe200000006ff */
[----:B------:R-:W-:Y:S03]  /*d040*/  BSSY B0, `(.L_x_4499) ;  /* 0x0000003000007945 */ /* 0x000fe60003800000 */
[----:B------:R-:W0:Y:S02]  /*d050*/  SYNCS.PHASECHK.TRANS64.TRYWAIT P0, [R22+URZ+0x22840], R3 ;  /* 0x02284003160075a7 */ /* 0x000e24000800017f */
[----:B0-----:R-:W-:Y:S05]  /*d060*/  @!P0 BRA `(.L_x_4500) ;  /* 0x0000002c00e88947 */ /* 0x001fea0003800000 */
.L_x_4552:
[----:B------:R-:W-:Y:S05]  /*d070*/  BSYNC B0 ;  /* 0x0000000000007941 */ /* 0x000fea0003800000 */
.L_x_4499:
        /* <DEDUP_REMOVED lines=16> */
[----:B------:R-:W-:Y:S01]  /*d180*/  IMAD.WIDE.U32 R2, R19, UR4, R2 ;  /* 0x0000000413027c25 */ /* 0x000fe2000f8e0002 */
[----:B-1----:R-:W-:-:S03]  /*d190*/  SHF.L.U32 R8, R6, 0x3, RZ ;  /* 0x0000000306087819 */ /* 0x002fc600000006ff */
[----:B------:R-:W-:Y:S01]  /*d1a0*/  IMAD R5, R19, UR5, R4 ;  /* 0x0000000513057c24 */ /* 0x000fe2000f8e0204 */
[----:B------:R-:W-:Y:S02]  /*d1b0*/  ULDC.64 UR4, c[0x0][0x2e8] ;  /* 0x0000ba0000047ab9 */ /* 0x000fe40000000a00 */
[----:B------:R-:W-:Y:S01]  /*d1c0*/  LEA R4, P0, R2, UR4, 0x1 ;  /* 0x0000000402047c11 */ /* 0x000fe2000f8008ff */
[----:B------:R-:W-:Y:S01]  /*d1d0*/  IMAD.IADD R5, R3, 0x1, R5 ;  /* 0x0000000103057824 */ /* 0x000fe200078e0205 */
[----:B------:R-:W-:Y:S01]  /*d1e0*/  UMOV UR4, 0xffffffff ;  /* 0xffffffff00047882 */ /* 0x000fe20000000000 */
[----:B------:R-:W-:Y:S01]  /*d1f0*/  IMAD.MOV.U32 R3, RZ, RZ, -0x60 ;  /* 0xffffffa0ff037424 */ /* 0x000fe200078e00ff */
[----:B------:R-:W-:Y:S02]  /*d200*/  LOP3.LUT R8, R8, 0x38, RZ, 0xc0, !PT ;  /* 0x0000003808087812 */ /* 0x000fe400078ec0ff */
[----:B------:R-:W-:Y:S01]  /*d210*/  LEA.HI.X R5, R2, UR5, R5, 0x1, P0 ;  /* 0x0000000502057c11 */ /* 0x000fe200080f0c05 */
[----:B------:R-:W-:-:S04]  /*d220*/  IMAD R0, R0, R3, UR36 ;  /* 0x0000002400007e24 */ /* 0x000fc8000f8e0203 */
        /* <DEDUP_REMOVED lines=14> */
[----:B------:R-:W-:Y:S02]  /*d310*/  @P0 LEA R9, R0, R16, 0x1 ;  /* 0x0000001000090211 */ /* 0x000fe400078e08ff */
        /* <DEDUP_REMOVED lines=23> */
[----:B------:R0:W3:Y:S02]  /*d490*/  SHFL.IDX PT, R14, R4, 0x5, 0x181f ;  /* 0x00b81f00040e7f89 */ /* 0x0000e400000e0000 */
[----:B-1----:R-:W-:-:S05]  /*d4a0*/  @P0 IADD3.X R3, RZ, R6, RZ, P1, !PT ;  /* 0x00000006ff030210 */ /* 0x002fca0000ffe4ff */
[----:B------:R0:W-:Y:S04]  /*d4b0*/  @P0 LDGSTS.E.BYPASS.LTC128B.128 [R7+0x1e400], desc[UR48][R2.64], !P2 ;  /* 0x1e40000002070fae */ /* 0x0001e8000d101d70 */
.L_x_4566:
        /* <DEDUP_REMOVED lines=10> */
.L_x_4502:
        /* <DEDUP_REMOVED lines=11> */
.L_x_4503:
[----:B------:R-:W-:Y:S01]  /*d610*/  IADD3 R0, R16, 0x18400, RZ ;  /* 0x0001840010007810 */ /* 0x000fe20007ffe0ff */
        /* <DEDUP_REMOVED lines=22> */
.L_x_4505:
[----:B------:R-:W-:Y:S05]  /*d780*/  BSYNC B6 ;  /* 0x0000000000067941 */ /* 0x000fea0003800000 */
.L_x_4504:
[----:B0-----:R-:W0:Y:S01]  /*d790*/  S2R R2, SR_TID.X ;  /* 0x0000000000027919 */ /* 0x001e220000002100 */
[----:B------:R-:W-:Y:S01]  /*d7a0*/  UISETP.NE.AND UP0, UPT, UR47, URZ, UPT ;  /* 0x0000003f2f00728c */ /* 0x000fe2000bf05270 */
[----:B------:R-:W-:Y:S01]  /*d7b0*/  IMAD.U32 R0, RZ, RZ, UR42 ;  /* 0x0000002aff007e24 */ /* 0x000fe2000f8e00ff */
[----:B------:R-:W-:Y:S01]  /*d7c0*/  R2UR UR6, R26 ;  /* 0x000000001a0672ca */ /* 0x000fe200000e0000 */
[----:B------:R-:W-:Y:S01]  /*d7d0*/  ULDC.64 UR8, c[0x0][0x2d8] ;  /* 0x0000b60000087ab9 */ /* 0x000fe20000000a00 */
[----:B------:R-:W-:Y:S01]  /*d7e0*/  R2UR UR7, R19 ;  /* 0x00000000130772ca */ /* 0x000fe200000e0000 */
[----:B------:R-:W2:Y:S01]  /*d7f0*/  S2R R20, SR_TID.X ;  /* 0x0000000000147919 */ /* 0x000ea20000002100 */
[----:B------:R-:W-:Y:S02]  /*d800*/  PLOP3.LUT P0, PT, PT, PT, UP0, 0x80, 0x0 ;  /* 0x000000000000781c */ /* 0x000fe40003f0f008 */
[----:B------:R-:W-:-:S03]  /*d810*/  LOP3.LUT P5, RZ, R17, 0x100, RZ, 0xc0, !PT ;  /* 0x0000010011ff7812 */ /* 0x000fc600078ac0ff */
[----:B------:R-:W-:-:S04]  /*d820*/  @UP0 ULDC UR4, c[0x0][0x44c] ;  /* 0x0001130000040ab9 */ /* 0x000fc80000000800 */
[----:B------:R-:W-:-:S04]  /*d830*/  UIMAD UR6, UR6, UR8, URZ ;  /* 0x00000008060672a4 */ /* 0x000fc8000f8e023f */
[----:B------:R-:W-:Y:S02]  /*d840*/  UIMAD UR7, UR7, UR9, UR6 ;  /* 0x00000009070772a4 */ /* 0x000fe4000f8e0206 */
[----:B------:R-:W-:Y:S01]  /*d850*/  USHF.R.S32.HI UR6, URZ, 0x1f, UR41 ;  /* 0x0000001f3f067899 */ /* 0x000fe20008011429 */
[----:B0-----:R-:W-:-:S04]  /*d860*/  SHF.L.U32 R2, R2, 0x4, RZ ;  /* 0x0000000402027819 */ /* 0x001fc800000006ff */
[----:B------:R-:W-:Y:S01]  /*d870*/  LOP3.LUT R2, R33, 0x70, R2, 0xf8, !PT ;  /* 0x0000007021027812 */ /* 0x000fe200078ef802 */
[----:B--2---:R-:W-:-:S04]  /*d880*/  IMAD.SHL.U32 R8, R20, 0x8, RZ ;  /* 0x0000000814087824 */ /* 0x004fc800078e00ff */
[----:B------:R-:W-:Y:S01]  /*d890*/  IMAD R0, R0, 0x80, R2 ;  /* 0x0000008000007824 */ /* 0x000fe200078e0202 */
        /* <DEDUP_REMOVED lines=19> */
[----:B------:R-:W-:Y:S01]  /*d9d0*/  MOV R9, UR8 ;  /* 0x0000000800097c02 */ /* 0x000fe20008000f00 */
        /* <DEDUP_REMOVED lines=16> */
[----:B------:R-:W-:-:S03]  /*dae0*/  IMAD.U32 R4, RZ, RZ, UR42 ;  /* 0x0000002aff047e24 */ /* 0x000fc6000f8e00ff */
[----:B------:R-:W2:Y:S02]  /*daf0*/  SHFL.IDX PT, R2, R5, RZ, 0x181f ;  /* 0x00181fff05027589 */ /* 0x000ea400000e0000 */
[----:B------:R-:W-:Y:S02]  /*db00*/  LEA R4, R4, R33, 0x7 ;  /* 0x0000002104047211 */ /* 0x000fe400078e38ff */
[----:B------:R-:W-:Y:S02]  /*db10*/  SHFL.IDX PT, R6, R5, 0x1, 0x181f ;  /* 0x00381f0005067f89 */ /* 0x000fe400000e0000 */
[C---:B------:R-:W-:Y:S01]  /*db20*/  ISETP.GE.AND P0, PT, R4.reuse, UR37, PT ;  /* 0x0000002504007c0c */ /* 0x040fe2000bf06270 */
[----:B------:R-:W-:-:S12]  /*db30*/  VIADD R7, R4, 0x10 ;  /* 0x0000001004077836 */ /* 0x000fd80000000000 */
[----:B0-----:R-:W-:-:S05]  /*db40*/  @!P0 LEA R14, P1, R8, R14, 0x1 ;  /* 0x0000000e080e8211 */ /* 0x001fca00078208ff */
[----:B--2---:R-:W-:Y:S02]  /*db50*/  @!P0 IMAD.X R3, RZ, RZ, R2, P1 ;  /* 0x000000ffff038224 */ /* 0x004fe400008e0602 */
[----:B------:R-:W-:Y:S02]  /*db60*/  @!P0 IMAD.MOV.U32 R2, RZ, RZ, R14 ;  /* 0x000000ffff028224 */ /* 0x000fe400078e000e */
[----:B------:R-:W0:Y:S04]  /*db70*/  SHFL.IDX PT, R14, R0, 0x1, 0x181f ;  /* 0x00381f00000e7f89 */ /* 0x000e2800000e0000 */
[----:B------:R0:W-:Y:S01]  /*db80*/  @!P0 LDGSTS.E.BYPASS.LTC128B.128 [R32+0x18400], desc[UR48][R2.64], !P5 ;  /* 0x1840000002208fae */ /* 0x0001e2000e901d70 */
[----:B------:R-:W-:Y:S02]  /*db90*/  ISETP.GE.AND P0, PT, R7, UR37, PT ;  /* 0x0000002507007c0c */ /* 0x000fe4000bf06270 */
[----:B------:R-:W-:-:S11]  /*dba0*/  IADD3 R7, R4, 0x20, RZ ;  /* 0x0000002004077810 */ /* 0x000fd60007ffe0ff */
        /* <DEDUP_REMOVED lines=39> */
.L_x_4583:
[----:B------:R-:W-:-:S04]  /*de20*/  IADD3 R4, R4, 0x70, RZ ;  /* 0x0000007004047810 */ /* 0x000fc80007ffe0ff */
        /* <DEDUP_REMOVED lines=9> */
.L_x_4507:
        /* <DEDUP_REMOVED lines=18> */
.L_x_4584:
[----:B------:R-:W-:Y:S05]  /*dfe0*/  BSYNC B0 ;  /* 0x0000000000007941 */ /* 0x000fea0003800000 */
.L_x_4508:
[----:B------:R-:W-:-:S05]  /*dff0*/  IMAD.U32 R0, RZ, RZ, UR44 ;  /* 0x0000002cff007e24 */ /* 0x000fca000f8e00ff */
[----:B------:R-:W-:-:S13]  /*e000*/  ISETP.NE.AND P0, PT, R0, 0x3, PT ;  /* 0x000000030000780c */ /* 0x000fda0003f05270 */
[----:B------:R-:W-:Y:S05]  /*e010*/  @!P0 BRA `(.L_x_4510) ;  /* 0x0000000000048947 */ /* 0x000fea0003800000 */
[----:B------:R-:W-:Y:S01]  /*e020*/  BPT.TRAP 0x1 ;  /* 0x000000040000795c */ /* 0x000fe20000300000 */
.L_x_4510:
[----:B0-----:R-:W-:Y:S01]  /*e030*/  SHF.L.U32 R3, R25, 0x1f, RZ ;  /* 0x0000001f19037819 */ /* 0x001fe200000006ff */
[----:B------:R-:W-:Y:S03]  /*e040*/  BSSY B0, `(.L_x_4511) ;  /* 0x0000003000007945 */ /* 0x000fe60003800000 */
[----:B------:R-:W0:Y:S02]  /*e050*/  SYNCS.PHASECHK.TRANS64.TRYWAIT P0, [R22+URZ+0x22860], R3 ;  /* 0x02286003160075a7 */ /* 0x000e24000800017f */
[----:B0-----:R-:W-:Y:S05]  /*e060*/  @!P0 BRA `(.L_x_4512) ;  /* 0x0000002c00f48947 */ /* 0x001fea0003800000 */
.L_x_4585:
[----:B------:R-:W-:Y:S05]  /*e070*/  BSYNC B0 ;  /* 0x0000000000007941 */ /* 0x000fea0003800000 */
.L_x_4511:
[----:B------:R-:W-:Y:S01]  /*e080*/  ULDC.64 UR4, c[0x0][0x328] ;  /* 0x0000ca0000047ab9 */ /* 0x000fe20000000a00 */
[----:B------:R-:W-:Y:S01]  /*e090*/  IMAD R4, R18, 0x6000, R28 ;  /* 0x0000600012047824 */ /* 0x000fe200078e021c */
[----:B------:R-:W-:Y:S01]  /*e0a0*/  LOP3.LUT P4, RZ, R35, 0x8, RZ, 0xc0, !PT ;  /* 0x0000000823ff7812 */ /* 0x000fe2000788c0ff */
[----:B0-----:R-:W-:-:S04]  /*e0b0*/  IMAD R3, R36, UR4, RZ ;  /* 0x0000000424037c24 */ /* 0x001fc8000f8e02ff */
[C---:B------:R-:W-:Y:S02]  /*e0c0*/  IMAD R5, R34.reuse, UR5, R3 ;  /* 0x0000000522057c24 */ /* 0x040fe4000f8e0203 */
        /* <DEDUP_REMOVED lines=23> */
[----:B------:R-:W-:-:S04]  /*e240*/  LOP3.LUT R2, R2, 0x38, RZ, 0xc0, !PT ;  /* 0x0000003802027812 */ /* 0x000fc800078ec0ff */
[----:B------:R-:W-:-:S04]  /*e250*/  SHF.L.U32 R0, R2, 0x1, RZ ;  /* 0x0000000102007819 */ /* 0x000fc800000006ff */
        /* <DEDUP_REMOVED lines=41> */
[----:B------:R-:W2:Y:S01]  /*e4f0*/  SHFL.IDX PT, R14, R5, 0x4, 0x181f ;  /* 0x00981f00050e7f89 */ /* 0x000ea200000e0000 */
[----:B0-----:R-:W-:Y:S02]  /*e500*/  IADD3.X R3, RZ, R3, RZ, P3, !PT ;  /* 0x00000003ff037210 */ /* 0x001fe40001ffe4ff */
        /* <DEDUP_REMOVED lines=21> */
.L_x_4599:
        /* <DEDUP_REMOVED lines=15> */
.L_x_4514:
        /* <DEDUP_REMOVED lines=11> */
.L_x_4515:
[----:B------:R-:W-:Y:S01]  /*e800*/  UISETP.GE.AND UP0, UPT, UR43, 0x2, UPT ;  /* 0x000000022b00788c */ /* 0x000fe2000bf06270 */
[----:B------:R0:W-:Y:S05]  /*e810*/  SYNCS.ARRIVE.TRANS64.A1T0 RZ, [R22+URZ+0x22850], RZ ;  /* 0x022850ff16ff79a7 */ /* 0x0001ea000810003f */
[----:B------:R-:W-:-:S13]  /*e820*/  PLOP3.LUT P0, PT, PT, PT, UP0, 0x40, 0x0 ;  /* 0x000000000000781c */ /* 0x000fda0003f0e808 */
[----:B0-----:R-:W-:Y:S05]  /*e830*/  @P0 BRA `(.L_x_4516) ;  /* 0x0000000c00740947 */ /* 0x001fea0003800000 */
[----:B------:R-:W-:Y:S01]  /*e840*/  UIADD3 UR4, UR43, -0x2, URZ ;  /* 0xfffffffe2b047890 */ /* 0x000fe2000fffe03f */
[----:B------:R-:W-:Y:S05]  /*e850*/  BSSY B0, `(.L_x_4516) ;  /* 0x00000db000007945 */ /* 0x000fea0003800000 */
[----:B------:R-:W-:-:S07]  /*e860*/  IMAD.U32 R20, RZ, RZ, UR4 ;  /* 0x00000004ff147e24 */ /* 0x000fce000f8e00ff */
.L_x_4529:
[----:B0-----:R-:W0:Y:S01]  /*e870*/  S2R R2, SR_TID.X ;  /* 0x0000000000027919 */ /* 0x001e220000002100 */
[----:B------:R-:W2:Y:S01]  /*e880*/  LDC R3, c[0x0][0x430] ;  /* 0x00010c00ff037b82 */ /* 0x000ea20000000800 */
[----:B------:R-:W-:Y:S01]  /*e890*/  IMAD R8, R20, 0x60, R30 ;  /* 0x0000006014087824 */ /* 0x000fe200078e021e */
[----:B------:R-:W-:Y:S02]  /*e8a0*/  IADD3 R18, R18, 0x1, RZ ;  /* 0x0000000112127810 */ /* 0x000fe40007ffe0ff */
[----:B--2---:R-:W-:Y:S02]  /*e8b0*/  ISETP.NE.AND P0, PT, R3, 0x1, PT ;  /* 0x000000010300780c */ /* 0x004fe40003f05270 */
[----:B0-----:R-:W-:-:S04]  /*e8c0*/  SHF.L.U32 R2, R2, 0x4, RZ ;  /* 0x0000000402027819 */ /* 0x001fc800000006ff */
[----:B------:R-:W-:-:S07]  /*e8d0*/  LOP3.LUT R2, R33, 0x70, R2, 0xf8, !PT ;  /* 0x0000007021027812 */ /* 0x000fce00078ef802 */
[----:B------:R-:W0:Y:S01]  /*e8e0*/  @P0 LDC R3, c[0x0][0x434] ;  /* 0x00010d00ff030b82 */ /* 0x000e220000000800 */
[C---:B------:R-:W-:Y:S01]  /*e8f0*/  ISETP.GT.U32.AND P1, PT, R2.reuse, 0x5f, PT ;  /* 0x0000005f0200780c */ /* 0x040fe20003f24070 */
[----:B------:R-:W-:-:S04]  /*e900*/  IMAD.IADD R8, R2, 0x1, R8 ;  /* 0x0000000102087824 */ /* 0x000fc800078e0208 */
[----:B------:R-:W-:Y:S02]  /*e910*/  IMAD.MOV.U32 R9, RZ, RZ, R8 ;  /* 0x000000ffff097224 */ /* 0x000fe400078e0008 */
[----:B------:R-:W2:Y:S08]  /*e920*/  @P0 LDC R7, c[0x0][0x438] ;  /* 0x00010e00ff070b82 */ /* 0x000eb00000000800 */
        /* <DEDUP_REMOVED lines=24> */
[----:B------:R-:W-:Y:S01]  /*eab0*/  IMAD R5, R5, UR4, R8 ;  /* 0x0000000405057c24 */ /* 0x000fe2000f8e0208 */
[----:B------:R-:W-:-:S02]  /*eac0*/  IADD3 R20, R20, -0x1, RZ ;  /* 0xffffffff14147810 */ /* 0x000fc40007ffe0ff */
[----:B------:R-:W-:Y:S01]  /*ead0*/  ISETP.GT.AND P2, PT, R2, RZ, PT ;  /* 0x000000ff0200720c */ /* 0x000fe20003f44270 */
[----:B0-----:R-:W-:-:S12]  /*eae0*/  @!P1 BRA `(.L_x_4517) ;  /* 0x0000000000049947 */ /* 0x001fd80003800000 */
[----:B------:R-:W-:Y:S01]  /*eaf0*/  BPT.TRAP 0x1 ;  /* 0x000000040000795c */ /* 0x000fe20000300000 */
.L_x_4517:
[----:B------:R-:W-:Y:S01]  /*eb00*/  IMAD R10, R18, 0x8, R16 ;  /* 0x00000008120a7824 */ /* 0x000fe200078e0210 */
[----:B------:R-:W-:Y:S01]  /*eb10*/  SHF.L.U32 R24, R25, 0x1f, RZ ;  /* 0x0000001f19187819 */ /* 0x000fe200000006ff */
[----:B------:R-:W-:Y:S01]  /*eb20*/  BSSY B1, `(.L_x_4518) ;  /* 0x0000004000017945 */ /* 0x000fe20003800000 */
[----:B-1----:R-:W-:Y:S02]  /*eb30*/  SHF.R.S32.HI R22, RZ, 0x1f, R5 ;  /* 0x0000001fff167819 */ /* 0x002fe40000011405 */
[----:B------:R-:W0:Y:S02]  /*eb40*/  SYNCS.PHASECHK.TRANS64.TRYWAIT P0, [R10+URZ+0x22840], R24 ;  /* 0x022840180a0075a7 */ /* 0x000e24000800017f */
[----:B0-----:R-:W-:Y:S05]  /*eb50*/  @!P0 BRA `(.L_x_4519) ;  /* 0x0000002c00908947 */ /* 0x001fea0003800000 */
.L_x_4600:
[----:B------:R-:W-:Y:S05]  /*eb60*/  BSYNC B1 ;  /* 0x0000000000017941 */ /* 0x000fea0003800000 */
.L_x_4518:
        /* <DEDUP_REMOVED lines=29> */
[----:B------:R-:W1:Y:S01]  /*ed40*/  SHFL.IDX PT, R14, R9, 0x2, 0x181f ;  /* 0x00581f00090e7f89 */ /* 0x000e6200000e0000 */
[----:B--2---:R-:W-:Y:S02]  /*ed50*/  IADD3.X R3, RZ, R3, RZ, P0, !PT ;  /* 0x00000003ff037210 */ /* 0x004fe400007fe4ff */
[----:B---3--:R-:W-:-:S03]  /*ed60*/  IADD3 R6, P0, R6, R0, RZ ;  /* 0x0000000006067210 */ /* 0x008fc60007f1e0ff */
[----:B------:R2:W-:Y:S02]  /*ed70*/  LDGSTS.E.BYPASS.LTC128B.128 [R8+0x1c400], desc[UR48][R2.64], !P1 ;  /* 0x1c40000002087fae */ /* 0x0005e4000c901d70 */
        /* <DEDUP_REMOVED lines=15> */
[----:B------:R3:W1:Y:S01]  /*ee70*/  SHFL.IDX PT, R14, R9, 0x5, 0x181f ;  /* 0x00b81f00090e7f89 */ /* 0x00066200000e0000 */
[----:B--2---:R-:W-:-:S05]  /*ee80*/  IADD3.X R3, RZ, R3, RZ, P0, !PT ;  /* 0x00000003ff037210 */ /* 0x004fca00007fe4ff */
[----:B----4-:R3:W-:Y:S04]  /*ee90*/  LDGSTS.E.BYPASS.LTC128B.128 [R8+0x1e400], desc[UR48][R2.64], !P1 ;  /* 0x1e40000002087fae */ /* 0x0107e8000c901d70 */
.L_x_4614:
        /* <DEDUP_REMOVED lines=8> */
.L_x_4521:
        /* <DEDUP_REMOVED lines=11> */
.L_x_4522:
[----:B------:R1:W-:Y:S01]  /*efd0*/  SYNCS.ARRIVE.TRANS64.A1T0 RZ, [R10+URZ+0x22830], RZ ;  /* 0x022830ff0aff79a7 */ /* 0x0003e2000810003f */
[----:B------:R-:W-:Y:S05]  /*efe0*/  @!P3 BRA `(.L_x_4523) ;  /* 0x000000000004b947 */ /* 0x000fea0003800000 */
[----:B------:R-:W-:Y:S01]  /*eff0*/  BPT.TRAP 0x1 ;  /* 0x000000040000795c */ /* 0x000fe20000300000 */
.L_x_4523:
[----:B------:R-:W2:Y:S01]  /*f000*/  SYNCS.PHASECHK.TRANS64.TRYWAIT P0, [R10+URZ+0x22860], R24 ;  /* 0x022860180a0075a7 */ /* 0x000ea2000800017f */
[----:B------:R-:W-:Y:S04]  /*f010*/  BSSY B1, `(.L_x_4524) ;  /* 0x0000002000017945 */ /* 0x000fe80003800000 */
[----:B--2---:R-:W-:Y:S05]  /*f020*/  @!P0 BRA `(.L_x_4525) ;  /* 0x0000003000008947 */ /* 0x004fea0003800000 */
.L_x_4615:
[----:B------:R-:W-:Y:S05]  /*f030*/  BSYNC B1 ;  /* 0x0000000000017941 */ /* 0x000fea0003800000 */
.L_x_4524:
        /* <DEDUP_REMOVED lines=19> */
[----:B------:R-:W-:-:S04]  /*f170*/  ULDC.64 UR4, c[0x0][0x318] ;  /* 0x0000c60000047ab9 */ /* 0x000fc80000000a00 */
[----:B------:R-:W-:Y:S02]  /*f180*/  IADD3 R23, R23, R3, RZ ;  /* 0x0000000317177210 */ /* 0x000fe40007ffe0ff */
[----:B------:R-:W-:Y:S01]  /*f190*/  LEA R21, P0, R2, UR4, 0x1 ;  /* 0x0000000402157c11 */ /* 0x000fe2000f8008ff */
[----:B------:R-:W-:-:S03]  /*f1a0*/  UMOV UR4, 0xffffffff ;  /* 0xffffffff00047882 */ /* 0x000fc60000000000 */
[----:B------:R-:W-:Y:S01]  /*f1b0*/  LEA.HI.X R23, R2, UR5, R23, 0x1, P0 ;  /* 0x0000000502177c11 */ /* 0x000fe200080f0c17 */
[----:B------:R-:W-:Y:S08]  /*f1c0*/  BRA.DIV UR4, `(.L_x_4526) ;  /* 0x0000002e04ac7947 */ /* 0x000ff0000b800000 */
[----:B------:R-:W3:Y:S01]  /*f1d0*/  SHFL.IDX PT, R14, R21, RZ, 0x181f ;  /* 0x00181fff150e7589 */ /* 0x000ee200000e0000 */
[----:B------:R-:W-:-:S03]  /*f1e0*/  LEA R22, R22, R16, 0x1 ;  /* 0x0000001016167211 */ /* 0x000fc600078e08ff */
        /* <DEDUP_REMOVED lines=41> */
.L_x_4629:
        /* <DEDUP_REMOVED lines=11> */
.L_x_4527:
        /* <DEDUP_REMOVED lines=11> */
.L_x_4528:
[----:B------:R0:W-:Y:S01]  /*f5e0*/  SYNCS.ARRIVE.TRANS64.A1T0 RZ, [R10+URZ+0x22850], RZ ;  /* 0x022850ff0aff79a7 */ /* 0x0001e2000810003f */
[----:B------:R-:W-:Y:S05]  /*f5f0*/  @P2 BRA `(.L_x_4529) ;  /* 0xfffffff0009c2947 */ /* 0x000fea000383ffff */
[----:B------:R-:W-:Y:S05]  /*f600*/  BSYNC B0 ;  /* 0x0000000000007941 */ /* 0x000fea0003800000 */
.L_x_4516:
[----:B------:R-:W2:Y:S01]  /*f610*/  S2R R0, SR_TID.X ;  /* 0x0000000000007919 */ /* 0x000ea20000002100 */
[----:B------:R-:W-:Y:S01]  /*f620*/  VIADD R18, R18, 0x1 ;  /* 0x0000000112127836 */ /* 0x000fe20000000000 */
[----:B------:R-:W-:Y:S04]  /*f630*/  BSSY B0, `(.L_x_4530) ;  /* 0x0000013000007945 */ /* 0x000fe80003800000 */
[----:B------:R-:W-:-:S04]  /*f640*/  ISETP.NE.AND P0, PT, R18, 0x2, PT ;  /* 0x000000021200780c */ /* 0x000fc80003f05270 */
[----:B------:R-:W-:Y:S02]  /*f650*/  SEL R18, R18, RZ, P0 ;  /* 0x000000ff12127207 */ /* 0x000fe40000000000 */
[----:B--2---:R-:W-:Y:S02]  /*f660*/  LOP3.LUT R2, R0, 0x7f, RZ, 0xc0, !PT ;  /* 0x0000007f00027812 */ /* 0x004fe400078ec0ff */
[----:B------:R-:W-:Y:S02]  /*f670*/  SEL R0, RZ, 0x1, P0 ;  /* 0x00000001ff007807 */ /* 0x000fe40000000000 */
        /* <DEDUP_REMOVED lines=14> */
.L_x_4531:
[----:B------:R-:W-:Y:S05]  /*f760*/  BSYNC B0 ;  /* 0x0000000000007941 */ /* 0x000fea0003800000 */
.L_x_4530:
[----:B------:R-:W-:-:S07]  /*f770*/  LOP3.LUT R25, R25, R0, RZ, 0x3c, !PT ;  /* 0x0000000019197212 */ /* 0x000fce00078e3cff */
.L_x_4491:
[----:B------:R-:W-:Y:S05]  /*f780*/  BSYNC B7 ;  /* 0x0000000000077941 */ /* 0x000fea0003800000 */
.L_x_4489:
[----:B------:R-:W-:-:S13]  /*f790*/  LOP3.LUT P1, RZ, R17, 0x200, RZ, 0xc0, !PT ;  /* 0x0000020011ff7812 */ /* 0x000fda000782c0ff */
[----:B------:R-:W-:Y:S05]  /*f7a0*/  @!P1 BRA `(.L_x_4532) ;  /* 0x0000000000249947 */ /* 0x000fea0003800000 */
[----:B------:R-:W-:Y:S05]  /*f7b0*/  WARPSYNC.ALL ;  /* 0x0000000000007948 */ /* 0x000fea0003800000 */
[----:B------:R-:W2:Y:S08]  /*f7c0*/  S2UR UR5, SR_CgaCtaId ;  /* 0x00000000000579c3 */ /* 0x000eb00000008800 */
[----:B------:R-:W-:Y:S06]  /*f7d0*/  BAR.SYNC.DEFER_BLOCKING 0x5, 0x180 ;  /* 0x0146000000007b1d */ /* 0x000fec0000010000 */
[----:B------:R-:W-:-:S02]  /*f7e0*/  UMOV UR4, 0x400 ;  /* 0x0000040000047882 */ /* 0x000fc40000000000 */
[----:B--2---:R-:W-:-:S06]  /*f7f0*/  ULEA UR4, UR5, UR4, 0x18 ;  /* 0x0000000405047291 */ /* 0x004fcc000f8ec03f */
[----:B------:R-:W-:-:S05]  /*f800*/  MOV R16, UR4 ;  /* 0x0000000400107c02 */ /* 0x000fca0008000f00 */
[----:B------:R2:W3:Y:S01]  /*f810*/  LDS R31, [R16+0x228d0] ;  /* 0x0228d000101f7984 */ /* 0x0004e20000000800 */
[----:B------:R-:W-:Y:S06]  /*f820*/  BAR.ARV 0x4, 0x180 ;  /* 0x0106000000007b1d */ /* 0x000fec0000002000 */
[----:B------:R-:W-:Y:S05]  /*f830*/  BRA `(.L_x_4533) ;  /* 0x00000000002c7947 */ /* 0x000fea0003800000 */
.L_x_4532:
[----:B------:R-:W-:-:S03]  /*f840*/  UMOV UR4, 0xffffffff ;  /* 0xffffffff00047882 */ /* 0x000fc60000000000 */
[----:B------:R-:W-:Y:S05]  /*f850*/  BRA.DIV UR4, `(.L_x_4534) ;  /* 0x0000002e04d07947 */ /* 0x000fea000b800000 */
[----:B------:R2:W3:Y:S02]  /*f860*/  SHFL.IDX PT, R14, R31, RZ, 0x1f ;  /* 0x00001fff1f0e7589 */ /* 0x0004e400000e0000 */
.L_x_4632:
        /* <DEDUP_REMOVED lines=8> */
.L_x_4533:
[----:B------:R-:W-:Y:S02]  /*f8f0*/  ULDC UR4, c[0x0][0xc38] ;  /* 0x00030e0000047ab9 */ /* 0x000fe40000000800 */
[----:B---3--:R-:W-:-:S13]  /*f900*/  ISETP.GE.AND P0, PT, R31, UR4, PT ;  /* 0x000000041f007c0c */ /* 0x008fda000bf06270 */
[----:B------:R-:W-:Y:S05]  /*f910*/  @!P0 BRA `(.L_x_4535) ;  /* 0xffffffc800948947 */ /* 0x000fea000383ffff */
.L_x_4486:
        /* <DEDUP_REMOVED lines=12> */
.L_x_4633:
[----:B------:R-:W-:Y:S05]  /*f9e0*/  BSYNC B0 ;  /* 0x0000000000007941 */ /* 0x000fea0003800000 */
.L_x_4536:
[----:B------:R-:W-:-:S03]  /*f9f0*/  UMOV UR4, 0xffffffff ;  /* 0xffffffff00047882 */ /* 0x000fc60000000000 */
[----:B------:R-:W-:Y:S05]  /*fa00*/  BRA.DIV UR4, `(.L_x_4538) ;  /* 0x0000002e04a07947 */ /* 0x000fea000b800000 */
[----:B---3--:R-:W3:Y:S02]  /*fa10*/  S2R R0, SR_TID.X ;  /* 0x0000000000007919 */ /* 0x008ee40000002100 */
[----:B---3--:R-:W-:-:S04]  /*fa20*/  SHF.R.U32.HI R0, RZ, 0x5, R0 ;  /* 0x00000005ff007819 */ /* 0x008fc80000011600 */
[----:B------:R-:W-:-:S05]  /*fa30*/  LOP3.LUT R0, R0, 0x3, RZ, 0xc0, !PT ;  /* 0x0000000300007812 */ /* 0x000fca00078ec0ff */
[----:B------:R3:W4:Y:S02]  /*fa40*/  SHFL.IDX PT, R14, R0, RZ, 0x1f ;  /* 0x00001fff000e7589 */ /* 0x00072400000e0000 */
.L_x_4636:
[----:B----4-:R-:W-:Y:S01]  /*fa50*/  ISETP.NE.AND P0, PT, R14, RZ, PT ;  /* 0x000000ff0e00720c */ /* 0x010fe20003f05270 */
[----:B------:R-:W-:-:S12]  /*fa60*/  BSSY B0, `(.L_x_4539) ;  /* 0x0000024000007945 */ /* 0x000fd80003800000 */
[----:B------:R-:W-:Y:S05]  /*fa70*/  @P0 BRA `(.L_x_4540) ;  /* 0x0000000000880947 */ /* 0x000fea0003800000 */
[----:B------:R-:W-:-:S03]  /*fa80*/  UMOV UR4, 0xffffffff ;  /* 0xffffffff00047882 */ /* 0x000fc60000000000 */
[----:B------:R-:W-:Y:S05]  /*fa90*/  BRA.DIV UR4, `(.L_x_4541) ;  /* 0x0000002e04b07947 */ /* 0x000fea000b800000 */
[----:B------:R-:W-:-:S13]  /*faa0*/  ELECT P6, URZ, PT ;  /* 0x00000000003f782f */ /* 0x000fda00038c0000 */
.L_x_4639:
[----:B------:R-:W-:Y:S05]  /*fab0*/  @!P6 BRA `(.L_x_4540) ;  /* 0x000000000078e947 */ /* 0x000fea0003800000 */
[----:B------:R-:W-:-:S06]  /*fac0*/  ULOP3.LUT UR4, UR45, 0x2, URZ, 0xfc, !UPT ;  /* 0x000000022d047892 */ /* 0x000fcc000f8efc3f */
[----:B---3--:R-:W-:-:S05]  /*fad0*/  IMAD.U32 R0, RZ, RZ, UR4 ;  /* 0x00000004ff007e24 */ /* 0x008fca000f8e00ff */
[----:B------:R-:W-:-:S13]  /*fae0*/  ISETP.NE.AND P0, PT, R0, 0x3, PT ;  /* 0x000000030000780c */ /* 0x000fda0003f05270 */
[----:B------:R-:W-:Y:S05]  /*faf0*/  @!P0 BRA `(.L_x_4542) ;  /* 0x0000000000048947 */ /* 0x000fea0003800000 */
[----:B------:R-:W-:Y:S01]  /*fb00*/  BPT.TRAP 0x1 ;  /* 0x000000040000795c */ /* 0x000fe20000300000 */
.L_x_4542:
[C---:B------:R-:W-:Y:S01]  /*fb10*/  LEA R3, R18.reuse, R5, 0x3 ;  /* 0x0000000512037211 */ /* 0x040fe200078e18ff */
[----:B------:R-:W-:Y:S01]  /*fb20*/  VIADD R18, R18, 0x1 ;  /* 0x0000000112127836 */ /* 0x000fe20000000000 */
[----:B------:R-:W-:-:S04]  /*fb30*/  SHF.L.U32 R2, R25, 0x1f, RZ ;  /* 0x0000001f19027819 */ /* 0x000fc800000006ff */
[----:B------:R-:W3:Y:S01]  /*fb40*/  SYNCS.PHASECHK.TRANS64.TRYWAIT P1, [R3+URZ+0x22840], R2 ;  /* 0x02284002030075a7 */ /* 0x000ee2000802017f */
[----:B------:R-:W-:-:S04]  /*fb50*/  ISETP.NE.AND P2, PT, R18, 0x2, PT ;  /* 0x000000021200780c */ /* 0x000fc80003f45270 */
[----:B------:R-:W-:Y:S01]  /*fb60*/  SEL R0, RZ, 0x1, P2 ;  /* 0x00000001ff007807 */ /* 0x000fe20001000000 */
[----:B---3--:R-:W-:Y:S08]  /*fb70*/  @!P1 BRA `(.L_x_4543) ;  /* 0x0000002c00989947 */ /* 0x008ff00003800000 */
.L_x_4640:
[----:B------:R-:W-:Y:S02]  /*fb80*/  SEL R18, R18, RZ, P2 ;  /* 0x000000ff12127207 */ /* 0x000fe40001000000 */
[----:B------:R-:W-:Y:S01]  /*fb90*/  LOP3.LUT R0, R25, R0, RZ, 0x3c, !PT ;  /* 0x0000000019007212 */ /* 0x000fe200078e3cff */
[----:B------:R-:W-:Y:S06]  /*fba0*/  @!P0 BRA `(.L_x_4544) ;  /* 0x0000000000048947 */ /* 0x000fec0003800000 */
[----:B------:R-:W-:Y:S01]  /*fbb0*/  BPT.TRAP 0x1 ;  /* 0x000000040000795c */ /* 0x000fe20000300000 */
.L_x_4544:
[----:B------:R-:W-:Y:S01]  /*fbc0*/  IMAD R5, R18, 0x8, R5 ;  /* 0x0000000812057824 */ /* 0x000fe200078e0205 */
[----:B------:R-:W-:-:S04]  /*fbd0*/  SHF.L.U32 R0, R0, 0x1f, RZ ;  /* 0x0000001f00007819 */ /* 0x000fc800000006ff */
[----:B------:R-:W4:Y:S02]  /*fbe0*/  SYNCS.PHASECHK.TRANS64.TRYWAIT P1, [R5+URZ+0x22840], R0 ;  /* 0x02284000050075a7 */ /* 0x000f24000802017f */
[----:B----4-:R-:W-:Y:S05]  /*fbf0*/  @!P1 BRA `(.L_x_4545) ;  /* 0x0000002c008c9947 */ /* 0x010fea0003800000 */
.L_x_4641:
[----:B------:R-:W-:Y:S05]  /*fc00*/  @!P0 BRA `(.L_x_4546) ;  /* 0x0000000000048947 */ /* 0x000fea0003800000 */
[----:B------:R-:W-:Y:S01]  /*fc10*/  BPT.TRAP 0x1 ;  /* 0x000000040000795c */ /* 0x000fe20000300000 */
.L_x_4546:
[----:B------:R-:W0:Y:S02]  /*fc20*/  SYNCS.PHASECHK.TRANS64.TRYWAIT P1, [R3+URZ+0x22860], R2 ;  /* 0x02286002030075a7 */ /* 0x000e24000802017f */
[----:B0-----:R-:W-:Y:S05]  /*fc30*/  @!P1 BRA `(.L_x_4547) ;  /* 0x0000002c00909947 */ /* 0x001fea0003800000 */
.L_x_4642:
[----:B------:R-:W-:Y:S05]  /*fc40*/  @!P0 BRA `(.L_x_4548) ;  /* 0x0000000000048947 */ /* 0x000fea0003800000 */
[----:B------:R-:W-:Y:S01]  /*fc50*/  BPT.TRAP 0x1 ;  /* 0x000000040000795c */ /* 0x000fe20000300000 */
.L_x_4548:
[----:B------:R0:W0:Y:S02]  /*fc60*/  SYNCS.PHASECHK.TRANS64.TRYWAIT P0, [R5+URZ+0x22860], R0 ;  /* 0x02286000050075a7 */ /* 0x000024000800017f */
[----:B0-----:R-:W-:Y:S05]  /*fc70*/  @!P0 NANOSLEEP.SYNCS 0x989680 ;  /* 0x009896800000895d */ /* 0x001fea0003900000 */
[----:B------:R-:W0:Y:S02]  /*fc80*/  @!P0 SYNCS.PHASECHK.TRANS64 P0, [R5+URZ+0x22860], R0 ;  /* 0x02286000050085a7 */ /* 0x000e24000800007f */
[----:B0-----:R-:W-:Y:S05]  /*fc90*/  @!P0 BRA `(.L_x_4548) ;  /* 0xfffffffc00f08947 */ /* 0x001fea000383ffff */
.L_x_4540:
[----:B------:R-:W-:Y:S05]  /*fca0*/  BSYNC B0 ;  /* 0x0000000000007941 */ /* 0x000fea0003800000 */
.L_x_4539:
[----:B------:R-:W-:Y:S05]  /*fcb0*/  EXIT ;  /* 0x000000000000794d */ /* 0x000fea0003800000 */
.L_x_4433:
[----:B0-----:R-:W-:-:S04]  /*fcc0*/  IMAD.U32 R3, RZ, RZ, UR47 ;  /* 0x0000002fff037e24 */ /* 0x001fc8000f8e00ff */
[----:B------:R0:W1:Y:S03]  /*fcd0*/  SYNCS.PHASECHK.TRANS64.TRYWAIT P0, [R3+URZ+0x22800], R0 ;  /* 0x02280000030075a7 */ /* 0x000066000800017f */
[----:B-1----:R-:W-:Y:S05]  /*fce0*/  @!P0 NANOSLEEP.SYNCS 0x989680 ;  /* 0x009896800000895d */ /* 0x002fea0003900000 */
[----:B------:R-:W1:Y:S02]  /*fcf0*/  @!P0 SYNCS.PHASECHK.TRANS64 P0, [R3+URZ+0x22800], R0 ;  /* 0x02280000030085a7 */ /* 0x000e64000800007f */
[----:B-1----:R-:W-:Y:S05]  /*fd00*/  @!P0 BRA `(.L_x_4433) ;  /* 0xfffffffc00ec8947 */ /* 0x002fea000383ffff */
[----:B------:R-:W-:Y:S05]  /*fd10*/  BRA `(.L_x_4549) ;  /* 0xffffff1800e07947 */ /* 0x000fea000383ffff */
.L_x_4437:
[----:B-1----:R-:W-:-:S04]  /*fd20*/  IMAD.U32 R3, RZ, RZ, UR22 ;  /* 0x00000016ff037e24 */ /* 0x002fc8000f8e00ff */
[----:B------:R1:W2:Y:S03]  /*fd30*/  SYNCS.PHASECHK.TRANS64.TRYWAIT P1, [R3+URZ+0x22830], R8 ;  /* 0x02283008030075a7 */ /* 0x0002a6000802017f */
[----:B--2---:R-:W-:Y:S05]  /*fd40*/  @!P1 NANOSLEEP.SYNCS 0x989680 ;  /* 0x009896800000995d */ /* 0x004fea0003900000 */
[----:B------:R-:W2:Y:S02]  /*fd50*/  @!P1 SYNCS.PHASECHK.TRANS64 P1, [R3+URZ+0x22830], R8 ;  /* 0x02283008030095a7 */ /* 0x000ea4000802007f */
[----:B--2---:R-:W-:Y:S05]  /*fd60*/  @!P1 BRA `(.L_x_4437) ;  /* 0xfffffffc00ec9947 */ /* 0x004fea000383ffff */
[----:B------:R-:W-:Y:S05]  /*fd70*/  BRA `(.L_x_4436) ;  /* 0xffffff1c00047947 */ /* 0x000fea000383ffff */
.L_x_4442:
[----:B-1----:R-:W-:-:S04]  /*fd80*/  MOV R9, UR22 ;  /* 0x0000001600097c02 */ /* 0x002fc80008000f00 */
[----:B------:R1:W2:Y:S03]  /*fd90*/  SYNCS.PHASECHK.TRANS64.TRYWAIT P1, [R9+URZ+0x22850], R8 ;  /* 0x02285008090075a7 */ /* 0x0002a6000802017f */
[----:B--2---:R-:W-:Y:S05]  /*fda0*/  @!P1 NANOSLEEP.SYNCS 0x989680 ;  /* 0x009896800000995d */ /* 0x004fea0003900000 */
[----:B------:R-:W2:Y:S02]  /*fdb0*/  @!P1 SYNCS.PHASECHK.TRANS64 P1, [R9+URZ+0x22850], R8 ;  /* 0x02285008090095a7 */ /* 0x000ea4000802007f */
[----:B--2---:R-:W-:Y:S05]  /*fdc0*/  @!P1 BRA `(.L_x_4442) ;  /* 0xfffffffc00ec9947 */ /* 0x004fea000383ffff */
[----:B------:R-:W-:Y:S05]  /*fdd0*/  BRA `(.L_x_4441) ;  /* 0xffffff3800947947 */ /* 0x000fea000383ffff */
.L_x_4448:
[----:B-1----:R-:W-:-:S04]  /*fde0*/  IMAD.U32 R0, RZ, RZ, UR26 ;  /* 0x0000001aff007e24 */ /* 0x002fc8000f8e00ff */
[----:B------:R1:W2:Y:S03]  /*fdf0*/  SYNCS.PHASECHK.TRANS64.TRYWAIT P1, [R0+URZ+0x22830], R7 ;  /* 0x02283007000075a7 */ /* 0x0002a6000802017f */
[----:B--2---:R-:W-:Y:S05]  /*fe00*/  @!P1 NANOSLEEP.SYNCS 0x989680 ;  /* 0x009896800000995d */ /* 0x004fea0003900000 */
[----:B------:R-:W2:Y:S02]  /*fe10*/  @!P1 SYNCS.PHASECHK.TRANS64 P1, [R0+URZ+0x22830], R7 ;  /* 0x02283007000095a7 */ /* 0x000ea4000802007f */
[----:B--2---:R-:W-:Y:S05]  /*fe20*/  @!P1 BRA `(.L_x_4448) ;  /* 0xfffffffc00ec9947 */ /* 0x004fea000383ffff */
[----:B------:R-:W-:Y:S05]  /*fe30*/  BRA `(.L_x_4447) ;  /* 0xffffff3c00dc7947 */ /* 0x000fea000383ffff */
.L_x_4453:
[----:B-1----:R-:W-:-:S04]  /*fe40*/  IMAD.U32 R10, RZ, RZ, UR26 ;  /* 0x0000001aff0a7e24 */ /* 0x002fc8000f8e00ff */
[----:B------:R1:W2:Y:S03]  /*fe50*/  SYNCS.PHASECHK.TRANS64.TRYWAIT P1, [R10+URZ+0x22850], R7 ;  /* 0x022850070a0075a7 */ /* 0x0002a6000802017f */
[----:B--2---:R-:W-:Y:S05]  /*fe60*/  @!P1 NANOSLEEP.SYNCS 0x989680 ;  /* 0x009896800000995d */ /* 0x004fea0003900000 */
[----:B------:R-:W2:Y:S02]  /*fe70*/  @!P1 SYNCS.PHASECHK.TRANS64 P1, [R10+URZ+0x22850], R7 ;  /* 0x022850070a0095a7 */ /* 0x000ea4000802007f */
[----:B--2---:R-:W-:Y:S05]  /*fe80*/  @!P1 BRA `(.L_x_4453) ;  /* 0xfffffffc00ec9947 */ /* 0x004fea000383ffff */
[----:B------:R-:W-:Y:S05]  /*fe90*/  BRA `(.L_x_4452) ;  /* 0xffffff6400607947 */ /* 0x000fea000383ffff */
.L_x_4460:
[----:B-1----:R-:W-:-:S04]  /*fea0*/  IMAD.U32 R0, RZ, RZ, UR25 ;  /* 0x00000019ff007e24 */ /* 0x002fc8000f8e00ff */
[----:B------:R1:W2:Y:S03]  /*feb0*/  SYNCS.PHASECHK.TRANS64.TRYWAIT P1, [R0+URZ+0x22830], R7 ;  /* 0x02283007000075a7 */ /* 0x0002a6000802017f */
[----:B--2---:R-:W-:Y:S05]  /*fec0*/  @!P1 NANOSLEEP.SYNCS 0x989680 ;  /* 0x009896800000995d */ /* 0x004fea0003900000 */
[----:B------:R-:W2:Y:S02]  /*fed0*/  @!P1 SYNCS.PHASECHK.TRANS64 P1, [R0+URZ+0x22830], R7 ;  /* 0x02283007000095a7 */ /* 0x000ea4000802007f */
[----:B--2---:R-:W-:Y:S05]  /*fee0*/  @!P1 BRA `(.L_x_4460) ;  /* 0xfffffffc00ec9947 */ /* 0x004fea000383ffff */
[----:B------:R-:W-:Y:S05]  /*fef0*/  BRA `(.L_x_4459) ;  /* 0xffffff68006c7947 */ /* 0x000fea000383ffff */
.L_x_4465:
[----:B-1----:R-:W-:-:S04]  /*ff00*/  IMAD.U32 R10, RZ, RZ, UR25 ;  /* 0x00000019ff0a7e24 */ /* 0x002fc8000f8e00ff */
[----:B------:R1:W2:Y:S03]  /*ff10*/  SYNCS.PHASECHK.TRANS64.TRYWAIT P1, [R10+URZ+0x22850], R7 ;  /* 0x022850070a0075a7 */ /* 0x0002a6000802017f */
[----:B--2---:R-:W-:Y:S05]  /*ff20*/  @!P1 NANOSLEEP.SYNCS 0x989680 ;  /* 0x009896800000995d */ /* 0x004fea0003900000 */
[----:B------:R-:W2:Y:S02]  /*ff30*/  @!P1 SYNCS.PHASECHK.TRANS64 P1, [R10+URZ+0x22850], R7 ;  /* 0x022850070a0095a7 */ /* 0x000ea4000802007f */
[----:B--2---:R-:W-:Y:S05]  /*ff40*/  @!P1 BRA `(.L_x_4465) ;  /* 0xfffffffc00ec9947 */ /* 0x004fea000383ffff */
[----:B------:R-:W-:Y:S05]  /*ff50*/  BRA `(.L_x_4464) ;  /* 0xffffff8800107947 */ /* 0x000fea000383ffff */
.L_x_4497:
[----:B------:R-:W2:Y:S01]  /*ff60*/  S2R R20, SR_TID.X ;  /* 0x0000000000147919 */ /* 0x000ea20000002100 */
[----:B------:R-:W-:Y:S02]  /*ff70*/  IMAD.MOV.U32 R12, RZ, RZ, RZ ;  /* 0x000000ffff0c7224 */ /* 0x000fe400078e00ff */
[----:B------:R-:W-:Y:S02]  /*ff80*/  IMAD.MOV.U32 R11, RZ, RZ, 0x1f ;  /* 0x0000001fff0b7424 */ /* 0x000fe400078e00ff */
[----:B------:R-:W-:Y:S01]  /*ff90*/  IMAD.MOV.U32 R15, RZ, RZ, -0x1 ;  /* 0xffffffffff0f7424 */ /* 0x000fe200078e00ff */
[----:B--2---:R-:W-:-:S04]  /*ffa0*/  SHF.R.U32.HI R20, RZ, 0x5, R20 ;  /* 0x00000005ff147819 */ /* 0x004fc80000011614 */
[----:B------:R-:W-:-:S04]  /*ffb0*/  LOP3.LUT R20, R20, 0x3, RZ, 0xc0, !PT ;  /* 0x0000000314147812 */ /* 0x000fc800078ec0ff */
[----:B------:R-:W-:-:S07]  /*ffc0*/  MOV R13, R20 ;  /* 0x00000014000d7202 */ /* 0x000fce0000000f00 */
[----:B01---5:R-:W-:Y:S05]  /*ffd0*/  WARPSYNC.COLLECTIVE R15, `(.L_x_4550) ;  /* 0x000000000f087348 */ /* 0x023fea0003c00000 */
[----:B------:R2:W3:Y:S02]  /*ffe0*/  SHFL.IDX P6, R14, R13, R12, R11 ;  /* 0x0000000c0d0e7389 */ /* 0x0004e400000c000b */
[----:B0123-5:R-:W-:Y:S01]  /*fff0*/  ENDCOLLECTIVE ;  /* 0x000000000000791b */ /* 0x02ffe20003800000 */
.L_x_4550:
[----:B------:R-:W-:Y:S05]  /*10000*/  BRA `(.L_x_4551) ;  /* 0xffffffcc005c7947 */ /* 0x000fea000383ffff */
.L_x_4500:
[----:B0-----:R0:W1:Y:S02]  /*10010*/  SYNCS.PHASECHK.TRANS64.TRYWAIT P0, [R22+URZ+0x22840], R3 ;  /* 0x02284003160075a7 */ /* 0x001064000800017f */
[----:B-1----:R-:W-:Y:S05]  /*10020*/  @!P0 NANOSLEEP.SYNCS 0x989680 ;  /* 0x009896800000895d */ /* 0x002fea0003900000 */
[----:B------:R-:W1:Y:S02]  /*10030*/  @!P0 SYNCS.PHASECHK.TRANS64 P0, [R22+URZ+0x22840], R3 ;  /* 0x02284003160085a7 */ /* 0x000e64000800007f */
[----:B-1----:R-:W-:Y:S05]  /*10040*/  @!P0 BRA `(.L_x_4500) ;  /* 0xfffffffc00f08947 */ /* 0x002fea000383ffff */
[----:B------:R-:W-:Y:S05]  /*10050*/  BRA `(.L_x_4552) ;  /* 0xffffffd000047947 */ /* 0x000fea000383ffff */
.L_x_4501:
        /* <DEDUP_REMOVED lines=8> */
.L_x_4554:
[----:B------:R-:W-:Y:S05]  /*100e0*/  BSYNC B0 ;  /* 0x0000000000007941 */ /* 0x000fea0003800000 */
.L_x_4553:
[----:B------:R-:W-:Y:S01]  /*100f0*/  IMAD.MOV.U32 R13, RZ, RZ, R4 ;  /* 0x000000ffff0d7224 */ /* 0x000fe200078e0004 */
[----:B------:R-:W-:Y:S01]  /*10100*/  MOV R12, RZ ;  /* 0x000000ff000c7202 */ /* 0x000fe20000000f00 */
[----:B------:R-:W-:Y:S02]  /*10110*/  IMAD.MOV.U32 R11, RZ, RZ, 0x181f ;  /* 0x0000181fff0b7424 */ /* 0x000fe400078e00ff */
[----:B------:R-:W-:Y:S02]  /*10120*/  IMAD.MOV.U32 R15, RZ, RZ, -0x1 ;  /* 0xffffffffff0f7424 */ /* 0x000fe400078e00ff */
[----:B------:R-:W-:Y:S02]  /*10130*/  IMAD.MOV.U32 R2, RZ, RZ, R14 ;  /* 0x000000ffff027224 */ /* 0x000fe400078e000e */
[----:B------:R-:W-:-:S07]  /*10140*/  @P0 IMAD R7, R0, 0x2, R16 ;  /* 0x0000000200070824 */ /* 0x000fce00078e0210 */
[----:B------:R-:W-:Y:S05]  /*10150*/  WARPSYNC.COLLECTIVE R15, `(.L_x_4555) ;  /* 0x000000000f087348 */ /* 0x000fea0003c00000 */
[----:B------:R0:W1:Y:S02]  /*10160*/  SHFL.IDX P6, R14, R13, R12, R11 ;  /* 0x0000000c0d0e7389 */ /* 0x00006400000c000b */
[----:B01----:R-:W-:Y:S01]  /*10170*/  ENDCOLLECTIVE ;  /* 0x000000000000791b */ /* 0x003fe20003800000 */
.L_x_4555:
[----:B------:R-:W-:Y:S02]  /*10180*/  IMAD.MOV.U32 R13, RZ, RZ, R5 ;  /* 0x000000ffff0d7224 */ /* 0x000fe400078e0005 */
[----:B------:R-:W-:Y:S01]  /*10190*/  IMAD.MOV.U32 R12, RZ, RZ, 0x1 ;  /* 0x00000001ff0c7424 */ /* 0x000fe200078e00ff */
[----:B------:R-:W-:-:S05]  /*101a0*/  @P0 LEA R14, P1, R8, R14, 0x1 ;  /* 0x0000000e080e0211 */ /* 0x000fca00078208ff */
[----:B------:R-:W-:Y:S01]  /*101b0*/  @P0 IMAD.X R3, RZ, RZ, R2, P1 ;  /* 0x000000ffff030224 */ /* 0x000fe200008e0602 */
[----:B------:R-:W-:-:S07]  /*101c0*/  @P0 MOV R2, R14 ;  /* 0x0000000e00020202 */ /* 0x000fce0000000f00 */
[----:B------:R-:W-:Y:S05]  /*101d0*/  WARPSYNC.COLLECTIVE R15, `(.L_x_4556) ;  /* 0x000000000f087348 */ /* 0x000fea0003c00000 */
[----:B------:R0:W1:Y:S02]  /*101e0*/  SHFL.IDX P6, R14, R13, R12, R11 ;  /* 0x0000000c0d0e7389 */ /* 0x00006400000c000b */
[----:B01----:R-:W-:Y:S01]  /*101f0*/  ENDCOLLECTIVE ;  /* 0x000000000000791b */ /* 0x003fe20003800000 */
.L_x_4556:
        /* <DEDUP_REMOVED lines=11> */
.L_x_4557:
[----:B------:R-:W-:Y:S02]  /*102b0*/  IMAD.MOV.U32 R13, RZ, RZ, R5 ;  /* 0x000000ffff0d7224 */ /* 0x000fe400078e0005 */
[----:B------:R-:W-:Y:S01]  /*102c0*/  IMAD.MOV.U32 R12, RZ, RZ, 0x2 ;  /* 0x00000002ff0c7424 */ /* 0x000fe200078e00ff */
[----:B------:R-:W-:-:S13]  /*102d0*/  @P0 LEA R2, P1, R8, R14, 0x1 ;  /* 0x0000000e08020211 */ /* 0x000fda00078208ff */
[----:B------:R-:W-:Y:S05]  /*102e0*/  WARPSYNC.COLLECTIVE R15, `(.L_x_4558) ;  /* 0x000000000f087348 */ /* 0x000fea0003c00000 */
[----:B------:R0:W1:Y:S02]  /*102f0*/  SHFL.IDX P6, R14, R13, R12, R11 ;  /* 0x0000000c0d0e7389 */ /* 0x00006400000c000b */
[----:B01----:R-:W-:Y:S01]  /*10300*/  ENDCOLLECTIVE ;  /* 0x000000000000791b */ /* 0x003fe20003800000 */
.L_x_4558:
[----:B------:R-:W-:-:S05]  /*10310*/  @P0 IADD3.X R3, RZ, R6, RZ, P1, !PT ;  /* 0x00000006ff030210 */ /* 0x000fca0000ffe4ff */
[----:B------:R-:W-:Y:S01]  /*10320*/  @!PT LDS RZ, [RZ] ;  /* 0x00000000fffff984 */ /* 0x000fe20000000800 */
[----:B------:R-:W-:Y:S01]  /*10330*/  @!PT LDS RZ, [RZ] ;  /* 0x00000000fffff984 */ /* 0x000fe20000000800 */
[----:B------:R-:W-:Y:S01]  /*10340*/  @!PT LDS RZ, [RZ] ;  /* 0x00000000fffff984 */ /* 0x000fe20000000800 */
[----:B------:R0:W-:Y:S01]  /*10350*/  @P0 LDGSTS.E.BYPASS.LTC128B.128 [R9+0x1cc00], desc[UR48][R2.64], !P2 ;  /* 0x1cc0000002090fae */ /* 0x0001e2000d101d70 */
[----:B------:R-:W-:Y:S02]  /*10360*/  ISETP.GE.AND P0, PT, R23, 0x21, PT ;  /* 0x000000211700780c */ /* 0x000fe40003f06270 */
[----:B------:R-:W-:-:S11]  /*10370*/  MOV R13, R4 ;  /* 0x00000004000d7202 */ /* 0x000fd60000000f00 */
[----:B------:R-:W-:Y:S02]  /*10380*/  @P0 IMAD R7, R0, 0x2, R16 ;  /* 0x0000000200070824 */ /* 0x000fe400078e0210 */
[----:B0-----:R-:W-:-:S07]  /*10390*/  IMAD.MOV.U32 R6, RZ, RZ, R14 ;  /* 0x000000ffff067224 */ /* 0x001fce00078e000e */
[----:B------:R-:W-:Y:S05]  /*103a0*/  WARPSYNC.COLLECTIVE R15, `(.L_x_4559) ;  /* 0x000000000f087348 */ /* 0x000fea0003c00000 */
[----:B------:R0:W1:Y:S02]  /*103b0*/  SHFL.IDX P6, R14, R13, R12, R11 ;  /* 0x0000000c0d0e7389 */ /* 0x00006400000c000b */
[----:B01----:R-:W-:Y:S01]  /*103c0*/  ENDCOLLECTIVE ;  /* 0x000000000000791b */ /* 0x003fe20003800000 */
.L_x_4559:
[----:B------:R-:W-:Y:S02]  /*103d0*/  IMAD.MOV.U32 R13, RZ, RZ, R5 ;  /* 0x000000ffff0d7224 */ /* 0x000fe400078e0005 */
[----:B------:R-:W-:Y:S01]  /*103e0*/  IMAD.MOV.U32 R12, RZ, RZ, 0x3 ;  /* 0x00000003ff0c7424 */ /* 0x000fe200078e00ff */
[----:B------:R-:W-:-:S13]  /*103f0*/  @P0 LEA R2, P1, R8, R14, 0x1 ;  /* 0x0000000e08020211 */ /* 0x000fda00078208ff */
[----:B------:R-:W-:Y:S05]  /*10400*/  WARPSYNC.COLLECTIVE R15, `(.L_x_4560) ;  /* 0x000000000f087348 */ /* 0x000fea0003c00000 */
[----:B------:R0:W1:Y:S02]  /*10410*/  SHFL.IDX P6, R14, R13, R12, R11 ;  /* 0x0000000c0d0e7389 */ /* 0x00006400000c000b */
[----:B01----:R-:W-:Y:S01]  /*10420*/  ENDCOLLECTIVE ;  /* 0x000000000000791b */ /* 0x003fe20003800000 */
.L_x_4560:
[----:B------:R-:W-:-:S05]  /*10430*/  @P0 IMAD.X R3, RZ, RZ, R6, P1 ;  /* 0x000000ffff030224 */ /* 0x000fca00008e0606 */
[----:B------:R-:W-:Y:S01]  /*10440*/  @!PT LDS RZ, [RZ] ;  /* 0x00000000fffff984 */ /* 0x000fe20000000800 */
[----:B------:R-:W-:Y:S01]  /*10450*/  @!PT LDS RZ, [RZ] ;  /* 0x00000000fffff984 */ /* 0x000fe20000000800 */
[----:B------:R-:W-:Y:S01]  /*10460*/  @!PT LDS RZ, [RZ] ;  /* 0x00000000fffff984 */ /* 0x000fe20000000800 */
[----:B------:R0:W-:Y:S01]  /*10470*/  @P0 LDGSTS.E.BYPASS.LTC128B.128 [R7+0x1d400], desc[UR48][R2.64], !P2 ;  /* 0x1d40000002070fae */ /* 0x0001e2000d101d70 */
[----:B------:R-:W-:Y:S01]  /*10480*/  ISETP.GE.AND P0, PT, R23, 0x31, PT ;  /* 0x000000311700780c */ /* 0x000fe20003f06270 */
[----:B------:R-:W-:-:S12]  /*10490*/  IMAD.MOV.U32 R13, RZ, RZ, R4 ;  /* 0x000000ffff0d7224 */ /* 0x000fd800078e0004 */
[----:B------:R-:W-:Y:S01]  /*104a0*/  @P0 IMAD R9, R0, 0x2, R16 ;  /* 0x0000000200090824 */ /* 0x000fe200078e0210 */
[----:B0-----:R-:W-:-:S07]  /*104b0*/  MOV R6, R14 ;  /* 0x0000000e00067202 */ /* 0x001fce0000000f00 */
[----:B------:R-:W-:Y:S05]  /*104c0*/  WARPSYNC.COLLECTIVE R15, `(.L_x_4561) ;  /* 0x000000000f087348 */ /* 0x000fea0003c00000 */
[----:B------:R0:W1:Y:S02]  /*104d0*/  SHFL.IDX P6, R14, R13, R12, R11 ;  /* 0x0000000c0d0e7389 */ /* 0x00006400000c000b */
[----:B01----:R-:W-:Y:S01]  /*104e0*/  ENDCOLLECTIVE ;  /* 0x000000000000791b */ /* 0x003fe20003800000 */
.L_x_4561:
[----:B------:R-:W-:Y:S01]  /*104f0*/  IMAD.MOV.U32 R13, RZ, RZ, R5 ;  /* 0x000000ffff0d7224 */ /* 0x000fe200078e0005 */
[----:B------:R-:W-:Y:S02]  /*10500*/  MOV R12, 0x4 ;  /* 0x00000004000c7802 */ /* 0x000fe40000000f00 */
[----:B------:R-:W-:-:S13]  /*10510*/  @P0 LEA R2, P1, R8, R14, 0x1 ;  /* 0x0000000e08020211 */ /* 0x000fda00078208ff */
[----:B------:R-:W-:Y:S05]  /*10520*/  WARPSYNC.COLLECTIVE R15, `(.L_x_4562) ;  /* 0x000000000f087348 */ /* 0x000fea0003c00000 */
[----:B------:R0:W1:Y:S02]  /*10530*/  SHFL.IDX P6, R14, R13, R12, R11 ;  /* 0x0000000c0d0e7389 */ /* 0x00006400000c000b */
[----:B01----:R-:W-:Y:S01]  /*10540*/  ENDCOLLECTIVE ;  /* 0x000000000000791b */ /* 0x003fe20003800000 */
.L_x_4562:
        /* <DEDUP_REMOVED lines=12> */
.L_x_4563:
[----:B------:R-:W-:Y:S01]  /*10610*/  MOV R13, R5 ;  /* 0x00000005000d7202 */ /* 0x000fe20000000f00 */
[----:B------:R-:W-:Y:S01]  /*10620*/  IMAD.MOV.U32 R12, RZ, RZ, 0x5 ;  /* 0x00000005ff0c7424 */ /* 0x000fe200078e00ff */
[----:B------:R-:W-:-:S13]  /*10630*/  @P0 LEA R2, P1, R8, R14, 0x1 ;  /* 0x0000000e08020211 */ /* 0x000fda00078208ff */
[----:B------:R-:W-:Y:S05]  /*10640*/  WARPSYNC.COLLECTIVE R15, `(.L_x_4564) ;  /* 0x000000000f087348 */ /* 0x000fea0003c00000 */
[----:B------:R0:W1:Y:S02]  /*10650*/  SHFL.IDX P6, R14, R13, R12, R11 ;  /* 0x0000000c0d0e7389 */ /* 0x00006400000c000b */
[----:B01----:R-:W-:Y:S01]  /*10660*/  ENDCOLLECTIVE ;  /* 0x000000000000791b */ /* 0x003fe20003800000 */
.L_x_4564:
        /* <DEDUP_REMOVED lines=10> */
.L_x_4565:
[----:B------:R-:W-:Y:S05]  /*10710*/  BRA `(.L_x_4566) ;  /* 0xffffffcc00687947 */ /* 0x000fea000383ffff */
.L_x_4506:
[----:B------:R-:W-:Y:S01]  /*10720*/  IMAD.MOV.U32 R13, RZ, RZ, R5 ;  /* 0x000000ffff0d7224 */ /* 0x000fe200078e0005 */
[----:B------:R-:W-:Y:S01]  /*10730*/  MOV R12, RZ ;  /* 0x000000ff000c7202 */ /* 0x000fe20000000f00 */
[----:B------:R-:W-:Y:S01]  /*10740*/  IMAD.MOV.U32 R11, RZ, RZ, 0x181f ;  /* 0x0000181fff0b7424 */ /* 0x000fe200078e00ff */
[----:B------:R-:W-:Y:S01]  /*10750*/  MOV R4, UR42 ;  /* 0x0000002a00047c02 */ /* 0x000fe20008000f00 */
[----:B------:R-:W-:-:S04]  /*10760*/  IMAD.MOV.U32 R15, RZ, RZ, -0x1 ;  /* 0xffffffffff0f7424 */ /* 0x000fc800078e00ff */
[----:B------:R-:W-:-:S07]  /*10770*/  IMAD R4, R4, 0x80, R33 ;  /* 0x0000008004047824 */ /* 0x000fce00078e0221 */
[----:B-1----:R-:W-:Y:S05]  /*10780*/  WARPSYNC.COLLECTIVE R15, `(.L_x_4567) ;  /* 0x000000000f087348 */ /* 0x002fea0003c00000 */
[----:B------:R0:W2:Y:S02]  /*10790*/  SHFL.IDX P6, R14, R13, R12, R11 ;  /* 0x0000000c0d0e7389 */ /* 0x0000a400000c000b */
[----:B012---:R-:W-:Y:S01]  /*107a0*/  ENDCOLLECTIVE ;  /* 0x000000000000791b */ /* 0x007fe20003800000 */
.L_x_4567:
[C---:B------:R-:W-:Y:S01]  /*107b0*/  VIADD R6, R4.reuse, 0x10 ;  /* 0x0000001004067836 */ /* 0x040fe20000000000 */
[----:B------:R-:W-:Y:S01]  /*107c0*/  ISETP.GE.AND P0, PT, R4, UR37, PT ;  /* 0x0000002504007c0c */ /* 0x000fe2000bf06270 */
[----:B------:R-:W-:Y:S02]  /*107d0*/  IMAD.MOV.U32 R13, RZ, RZ, R0 ;  /* 0x000000ffff0d7224 */ /* 0x000fe400078e0000 */
[----:B------:R-:W-:-:S10]  /*107e0*/  IMAD.MOV.U32 R2, RZ, RZ, R14 ;  /* 0x000000ffff027224 */ /* 0x000fd400078e000e */
[----:B------:R-:W-:Y:S05]  /*107f0*/  WARPSYNC.COLLECTIVE R15, `(.L_x_4568) ;  /* 0x000000000f087348 */ /* 0x000fea0003c00000 */
[----:B------:R0:W1:Y:S02]  /*10800*/  SHFL.IDX P6, R14, R13, R12, R11 ;  /* 0x0000000c0d0e7389 */ /* 0x00006400000c000b */
[----:B01----:R-:W-:Y:S01]  /*10810*/  ENDCOLLECTIVE ;  /* 0x000000000000791b */ /* 0x003fe20003800000 */
.L_x_4568:
        /* <DEDUP_REMOVED lines=8> */
.L_x_4569:
        /* <DEDUP_REMOVED lines=10> */
.L_x_4570:
[----:B------:R-:W-:Y:S02]  /*10940*/  IMAD.MOV.U32 R13, RZ, RZ, R5 ;  /* 0x000000ffff0d7224 */ /* 0x000fe400078e0005 */
[----:B------:R-:W-:Y:S01]  /*10950*/  IMAD.MOV.U32 R12, RZ, RZ, 0x2 ;  /* 0x00000002ff0c7424 */ /* 0x000fe200078e00ff */
[----:B------:R-:W-:-:S13]  /*10960*/  @!P0 LEA R2, P1, R8, R14, 0x1 ;  /* 0x0000000e08028211 */ /* 0x000fda00078208ff */
[----:B------:R-:W-:Y:S05]  /*10970*/  WARPSYNC.COLLECTIVE R15, `(.L_x_4571) ;  /* 0x000000000f087348 */ /* 0x000fea0003c00000 */
[----:B------:R0:W1:Y:S02]  /*10980*/  SHFL.IDX P6, R14, R13, R12, R11 ;  /* 0x0000000c0d0e7389 */ /* 0x00006400000c000b */
[----:B01----:R-:W-:Y:S01]  /*10990*/  ENDCOLLECTIVE ;  /* 0x000000000000791b */ /* 0x003fe20003800000 */
.L_x_4571:
[----:B------:R-:W-:Y:S01]  /*109a0*/  @!P0 IMAD.X R3, RZ, RZ, R6, P1 ;  /* 0x000000ffff038224 */ /* 0x000fe200008e0606 */
[----:B------:R-:W-:-:S04]  /*109b0*/  IADD3 R6, R4, 0x20, RZ ;  /* 0x0000002004067810 */ /* 0x000fc80007ffe0ff */
        /* <DEDUP_REMOVED lines=10> */
.L_x_4572:
[----:B------:R-:W-:Y:S02]  /*10a60*/  IMAD.MOV.U32 R13, RZ, RZ, R5 ;  /* 0x000000ffff0d7224 */ /* 0x000fe400078e0005 */
[----:B------:R-:W-:Y:S01]  /*10a70*/  IMAD.MOV.U32 R12, RZ, RZ, 0x3 ;  /* 0x00000003ff0c7424 */ /* 0x000fe200078e00ff */
[----:B------:R-:W-:-:S13]  /*10a80*/  @!P0 LEA R2, P1, R8, R14, 0x1 ;  /* 0x0000000e08028211 */ /* 0x000fda00078208ff */
[----:B------:R-:W-:Y:S05]  /*10a90*/  WARPSYNC.COLLECTIVE R15, `(.L_x_4573) ;  /* 0x000000000f087348 */ /* 0x000fea0003c00000 */
[----:B------:R0:W1:Y:S02]  /*10aa0*/  SHFL.IDX P6, R14, R13, R12, R11 ;  /* 0x0000000c0d0e7389 */ /* 0x00006400000c000b */
[----:B01----:R-:W-:Y:S01]  /*10ab0*/  ENDCOLLECTIVE ;  /* 0x000000000000791b */ /* 0x003fe20003800000 */
.L_x_4573:
[----:B------:R-:W-:Y:S01]  /*10ac0*/  @!P0 IADD3.X R3, RZ, R6, RZ, P1, !PT ;  /* 0x00000006ff038210 */ /* 0x000fe20000ffe4ff */
[----:B------:R-:W-:-:S04]  /*10ad0*/  VIADD R6, R4, 0x30 ;  /* 0x0000003004067836 */ /* 0x000fc80000000000 */
        /* <DEDUP_REMOVED lines=10> */
.L_x_4574:
[----:B------:R-:W-:Y:S02]  /*10b80*/  IMAD.MOV.U32 R13, RZ, RZ, R5 ;  /* 0x000000ffff0d7224 */ /* 0x000fe400078e0005 */
[----:B------:R-:W-:Y:S01]  /*10b90*/  IMAD.MOV.U32 R12, RZ, RZ, 0x4 ;  /* 0x00000004ff0c7424 */ /* 0x000fe200078e00ff */
[----:B------:R-:W-:-:S13]  /*10ba0*/  @!P0 LEA R2, P1, R8, R14, 0x1 ;  /* 0x0000000e08028211 */ /* 0x000fda00078208ff */
[----:B------:R-:W-:Y:S05]  /*10bb0*/  WARPSYNC.COLLECTIVE R15, `(.L_x_4575) ;  /* 0x000000000f087348 */ /* 0x000fea0003c00000 */
[----:B------:R0:W1:Y:S02]  /*10bc0*/  SHFL.IDX P6, R14, R13, R12, R11 ;  /* 0x0000000c0d0e7389 */ /* 0x00006400000c000b */
[----:B01----:R-:W-:Y:S01]  /*10bd0*/  ENDCOLLECTIVE ;  /* 0x000000000000791b */ /* 0x003fe20003800000 */
.L_x_4575:
[----:B------:R-:W-:Y:S02]  /*10be0*/  @!P0 IMAD.X R3, RZ, RZ, R6, P1 ;  /* 0x000000ffff038224 */ /* 0x000fe400008e0606 */
[----:B------:R-:W-:-:S03]  /*10bf0*/  VIADD R6, R4, 0x40 ;  /* 0x0000004004067836 */ /* 0x000fc60000000000 */
[----:B------:R-:W-:Y:S01]  /*10c00*/  @!PT LDS RZ, [RZ] ;  /* 0x00000000fffff984 */ /* 0x000fe20000000800 */
[----:B------:R-:W-:Y:S01]  /*10c10*/  @!PT LDS RZ, [RZ] ;  /* 0x00000000fffff984 */ /* 0x000fe20000000800 */
[----:B------:R-:W-:Y:S01]  /*10c20*/  @!PT LDS RZ, [RZ] ;  /* 0x00000000fffff984 */ /* 0x000fe20000000800 */
[----:B------:R0:W-:Y:S02]  /*10c30*/  @!P0 LDGSTS.E.BYPASS.LTC128B.128 [R32+0x19c00], desc[UR48][R2.64], !P5 ;  /* 0x19c0000002208fae */ /* 0x0001e4000e901d70 */
[----:B------:R-:W-:Y:S01]  /*10c40*/  ISETP.GE.AND P0, PT, R6, UR37, PT ;  /* 0x0000002506007c0c */ /* 0x000fe2000bf06270 */
[----:B------:R-:W-:Y:S01]  /*10c50*/  IMAD.MOV.U32 R13, RZ, RZ, R0 ;  /* 0x000000ffff0d7224 */ /* 0x000fe200078e0000 */
[----:B------:R-:W-:-:S11]  /*10c60*/  MOV R6, R14 ;  /* 0x0000000e00067202 */ /* 0x000fd60000000f00 */
[----:B0-----:R-:W-:Y:S05]  /*10c70*/  WARPSYNC.COLLECTIVE R15, `(.L_x_4576) ;  /* 0x000000000f087348 */ /* 0x001fea0003c00000 */
[----:B------:R1:W2:Y:S02]  /*10c80*/  SHFL.IDX P6, R14, R13, R12, R11 ;  /* 0x0000000c0d0e7389 */ /* 0x0002a400000c000b */
[----:B012---:R-:W-:Y:S01]  /*10c90*/  ENDCOLLECTIVE ;  /* 0x000000000000791b */ /* 0x007fe20003800000 */
.L_x_4576:
[----:B------:R-:W-:Y:S01]  /*10ca0*/  IMAD.MOV.U32 R13, RZ, RZ, R5 ;  /* 0x000000ffff0d7224 */ /* 0x000fe200078e0005 */
[----:B------:R-:W-:Y:S02]  /*10cb0*/  MOV R12, 0x5 ;  /* 0x00000005000c7802 */ /* 0x000fe40000000f00 */
[----:B------:R-:W-:-:S13]  /*10cc0*/  @!P0 LEA R2, P1, R8, R14, 0x1 ;  /* 0x0000000e08028211 */ /* 0x000fda00078208ff */
[----:B------:R-:W-:Y:S05]  /*10cd0*/  WARPSYNC.COLLECTIVE R15, `(.L_x_4577) ;  /* 0x000000000f087348 */ /* 0x000fea0003c00000 */
[----:B------:R0:W1:Y:S02]  /*10ce0*/  SHFL.IDX P6, R14, R13, R12, R11 ;  /* 0x0000000c0d0e7389 */ /* 0x00006400000c000b */
[----:B01----:R-:W-:Y:S01]  /*10cf0*/  ENDCOLLECTIVE ;  /* 0x000000000000791b */ /* 0x003fe20003800000 */
.L_x_4577:
        /* <DEDUP_REMOVED lines=12> */
.L_x_4578:
[----:B------:R-:W-:Y:S01]  /*10dc0*/  MOV R13, R5 ;  /* 0x00000005000d7202 */ /* 0x000fe20000000f00 */
[----:B------:R-:W-:Y:S01]  /*10dd0*/  IMAD.MOV.U32 R12, RZ, RZ, 0x6 ;  /* 0x00000006ff0c7424 */ /* 0x000fe200078e00ff */
[----:B------:R-:W-:-:S13]  /*10de0*/  @!P0 LEA R2, P1, R8, R14, 0x1 ;  /* 0x0000000e08028211 */ /* 0x000fda00078208ff */
[----:B------:R-:W-:Y:S05]  /*10df0*/  WARPSYNC.COLLECTIVE R15, `(.L_x_4579) ;  /* 0x000000000f087348 */ /* 0x000fea0003c00000 */
[----:B------:R0:W1:Y:S02]  /*10e00*/  SHFL.IDX P6, R14, R13, R12, R11 ;  /* 0x0000000c0d0e7389 */ /* 0x00006400000c000b */
[----:B01----:R-:W-:Y:S01]  /*10e10*/  ENDCOLLECTIVE ;  /* 0x000000000000791b */ /* 0x003fe20003800000 */
.L_x_4579:
        /* <DEDUP_REMOVED lines=12> */
.L_x_4580:
[----:B------:R-:W-:Y:S01]  /*10ee0*/  MOV R13, R5 ;  /* 0x00000005000d7202 */ /* 0x000fe20000000f00 */
[----:B------:R-:W-:Y:S01]  /*10ef0*/  IMAD.MOV.U32 R12, RZ, RZ, 0x7 ;  /* 0x00000007ff0c7424 */ /* 0x000fe200078e00ff */
[----:B------:R-:W-:-:S13]  /*10f00*/  @!P0 LEA R2, P1, R8, R14, 0x1 ;  /* 0x0000000e08028211 */ /* 0x000fda00078208ff */
[----:B------:R-:W-:Y:S05]  /*10f10*/  WARPSYNC.COLLECTIVE R15, `(.L_x_4581) ;  /* 0x000000000f087348 */ /* 0x000fea0003c00000 */
[----:B------:R0:W1:Y:S02]  /*10f20*/  SHFL.IDX P6, R14, R13, R12, R11 ;  /* 0x0000000c0d0e7389 */ /* 0x00006400000c000b */
[----:B01----:R-:W-:Y:S01]  /*10f30*/  ENDCOLLECTIVE ;  /* 0x000000000000791b */ /* 0x003fe20003800000 */
.L_x_4581:
        /* <DEDUP_REMOVED lines=10> */
.L_x_4582:
[----:B------:R-:W-:Y:S05]  /*10fe0*/  BRA `(.L_x_4583) ;  /* 0xffffffcc008c7947 */ /* 0x000fea000383ffff */
.L_x_4509:
[----:B0-----:R0:W2:Y:S02]  /*10ff0*/  SYNCS.PHASECHK.TRANS64.TRYWAIT P0, [R16+URZ+0x22820], R3 ;  /* 0x02282003100075a7 */ /* 0x0010a4000800017f */
[----:B--2---:R-:W-:Y:S05]  /*11000*/  @!P0 NANOSLEEP.SYNCS 0x989680 ;  /* 0x009896800000895d */ /* 0x004fea0003900000 */
[----:B------:R-:W2:Y:S02]  /*11010*/  @!P0 SYNCS.PHASECHK.TRANS64 P0, [R16+URZ+0x22820], R3 ;  /* 0x02282003100085a7 */ /* 0x000ea4000800007f */
[----:B--2---:R-:W-:Y:S05]  /*11020*/  @!P0 BRA `(.L_x_4509) ;  /* 0xfffffffc00f08947 */ /* 0x004fea000383ffff */
[----:B------:R-:W-:Y:S05]  /*11030*/  BRA `(.L_x_4584) ;  /* 0xffffffcc00e87947 */ /* 0x000fea000383ffff */
.L_x_4512:
[----:B0-----:R0:W2:Y:S02]  /*11040*/  SYNCS.PHASECHK.TRANS64.TRYWAIT P0, [R22+URZ+0x22860], R3 ;  /* 0x02286003160075a7 */ /* 0x0010a4000800017f */
[----:B--2---:R-:W-:Y:S05]  /*11050*/  @!P0 NANOSLEEP.SYNCS 0x989680 ;  /* 0x009896800000895d */ /* 0x004fea0003900000 */
[----:B------:R-:W2:Y:S02]  /*11060*/  @!P0 SYNCS.PHASECHK.TRANS64 P0, [R22+URZ+0x22860], R3 ;  /* 0x02286003160085a7 */ /* 0x000ea4000800007f */
[----:B--2---:R-:W-:Y:S05]  /*11070*/  @!P0 BRA `(.L_x_4512) ;  /* 0xfffffffc00f08947 */ /* 0x004fea000383ffff */
[----:B------:R-:W-:Y:S05]  /*11080*/  BRA `(.L_x_4585) ;  /* 0xffffffcc00f87947 */ /* 0x000fea000383ffff */
.L_x_4513:
        /* <DEDUP_REMOVED lines=8> */
.L_x_4587:
[----:B------:R-:W-:Y:S05]  /*11110*/  BSYNC B0 ;  /* 0x0000000000007941 */ /* 0x000fea0003800000 */
.L_x_4586:
[----:B------:R0:W5:Y:S01]  /*11120*/  LDL R7, [R1+0x4] ;  /* 0x0000040001077983 */ /* 0x0001620000100800 */
[----:B------:R-:W-:Y:S01]  /*11130*/  IMAD.MOV.U32 R13, RZ, RZ, R5 ;  /* 0x000000ffff0d7224 */ /* 0x000fe200078e0005 */
[----:B------:R-:W-:Y:S01]  /*11140*/  MOV R12, RZ ;  /* 0x000000ff000c7202 */ /* 0x000fe20000000f00 */
[----:B------:R-:W-:Y:S01]  /*11150*/  IMAD.MOV.U32 R11, RZ, RZ, 0x181f ;  /* 0x0000181fff0b7424 */ /* 0x000fe200078e00ff */
[----:B------:R-:W1:Y:S01]  /*11160*/  S2R R8, SR_TID.X ;  /* 0x0000000000087919 */ /* 0x000e620000002100 */
[----:B------:R-:W-:Y:S01]  /*11170*/  IMAD.MOV.U32 R15, RZ, RZ, -0x1 ;  /* 0xffffffffff0f7424 */ /* 0x000fe200078e00ff */
[----:B------:R-:W-:Y:S01]  /*11180*/  LOP3.LUT P1, RZ, R35, 0x2, RZ, 0xc0, !PT ;  /* 0x0000000223ff7812 */ /* 0x000fe2000782c0ff */
[----:B------:R-:W-:Y:S02]  /*11190*/  IMAD.MOV.U32 R3, RZ, RZ, R14 ;  /* 0x000000ffff037224 */ /* 0x000fe400078e000e */
[----:B0-----:R-:W-:-:S10]  /*111a0*/  IMAD R4, R4, 0x2, R16 ;  /* 0x0000000204047824 */ /* 0x001fd400078e0210 */
[----:B-1---5:R-:W-:Y:S05]  /*111b0*/  WARPSYNC.COLLECTIVE R15, `(.L_x_4588) ;  /* 0x000000000f087348 */ /* 0x022fea0003c00000 */
[----:B------:R0:W2:Y:S02]  /*111c0*/  SHFL.IDX P6, R14, R13, R12, R11 ;  /* 0x0000000c0d0e7389 */ /* 0x0000a400000c000b */
[----:B012--5:R-:W-:Y:S01]  /*111d0*/  ENDCOLLECTIVE ;  /* 0x000000000000791b */ /* 0x027fe20003800000 */
.L_x_4588:
[----:B------:R-:W-:Y:S01]  /*111e0*/  IMAD.MOV.U32 R13, RZ, RZ, R6 ;  /* 0x000000ffff0d7224 */ /* 0x000fe200078e0006 */
[----:B------:R-:W-:Y:S01]  /*111f0*/  MOV R12, 0x1 ;  /* 0x00000001000c7802 */ /* 0x000fe20000000f00 */
[----:B------:R-:W-:-:S05]  /*11200*/  IMAD.SHL.U32 R8, R8, 0x8, RZ ;  /* 0x0000000808087824 */ /* 0x000fca00078e00ff */
[----:B------:R-:W-:-:S04]  /*11210*/  LOP3.LUT R8, R8, 0x38, RZ, 0xc0, !PT ;  /* 0x0000003808087812 */ /* 0x000fc800078ec0ff */
[----:B------:R-:W-:-:S04]  /*11220*/  SHF.L.U32 R0, R8, 0x1, RZ ;  /* 0x0000000108007819 */ /* 0x000fc800000006ff */
[----:B------:R-:W-:-:S13]  /*11230*/  IADD3 R2, P0, R14, R0, RZ ;  /* 0x000000000e027210 */ /* 0x000fda0007f1e0ff */
[----:B------:R-:W-:Y:S05]  /*11240*/  WARPSYNC.COLLECTIVE R15, `(.L_x_4589) ;  /* 0x000000000f087348 */ /* 0x000fea0003c00000 */
[----:B------:R0:W1:Y:S02]  /*11250*/  SHFL.IDX P6, R14, R13, R12, R11 ;  /* 0x0000000c0d0e7389 */ /* 0x00006400000c000b */
[----:B01----:R-:W-:Y:S01]  /*11260*/  ENDCOLLECTIVE ;  /* 0x000000000000791b */ /* 0x003fe20003800000 */
.L_x_4589:
        /* <DEDUP_REMOVED lines=19> */
.L_x_4590:
[----:B------:R-:W-:Y:S01]  /*113a0*/  MOV R13, R6 ;  /* 0x00000006000d7202 */ /* 0x000fe20000000f00 */
[----:B------:R-:W-:Y:S01]  /*113b0*/  IMAD.MOV.U32 R12, RZ, RZ, 0x2 ;  /* 0x00000002ff0c7424 */ /* 0x000fe200078e00ff */
[----:B------:R-:W-:-:S13]  /*113c0*/  IADD3 R2, P3, R14, R0, RZ ;  /* 0x000000000e027210 */ /* 0x000fda0007f7e0ff */
[----:B------:R-:W-:Y:S05]  /*113d0*/  WARPSYNC.COLLECTIVE R15, `(.L_x_4591) ;  /* 0x000000000f087348 */ /* 0x000fea0003c00000 */
[----:B------:R0:W1:Y:S02]  /*113e0*/  SHFL.IDX P6, R14, R13, R12, R11 ;  /* 0x0000000c0d0e7389 */ /* 0x00006400000c000b */
[----:B01----:R-:W-:Y:S01]  /*113f0*/  ENDCOLLECTIVE ;  /* 0x000000000000791b */ /* 0x003fe20003800000 */
.L_x_4591:
        /* <DEDUP_REMOVED lines=17> */
.L_x_4592:
[----:B------:R-:W-:Y:S02]  /*11510*/  IMAD.MOV.U32 R13, RZ, RZ, R6 ;  /* 0x000000ffff0d7224 */ /* 0x000fe400078e0006 */
[----:B------:R-:W-:Y:S01]  /*11520*/  IMAD.MOV.U32 R12, RZ, RZ, 0x3 ;  /* 0x00000003ff0c7424 */ /* 0x000fe200078e00ff */
[----:B------:R-:W-:-:S13]  /*11530*/  IADD3 R2, P3, R14, R0, RZ ;  /* 0x000000000e027210 */ /* 0x000fda0007f7e0ff */
[----:B------:R-:W-:Y:S05]  /*11540*/  WARPSYNC.COLLECTIVE R15, `(.L_x_4593) ;  /* 0x000000000f087348 */ /* 0x000fea0003c00000 */
[----:B------:R0:W1:Y:S02]  /*11550*/  SHFL.IDX P6, R14, R13, R12, R11 ;  /* 0x0000000c0d0e7389 */ /* 0x00006400000c000b */
[----:B01----:R-:W-:Y:S01]  /*11560*/  ENDCOLLECTIVE ;  /* 0x000000000000791b */ /* 0x003fe20003800000 */
.L_x_4593:
[----:B------:R-:W-:Y:S02]  /*11570*/  IADD3.X R3, RZ, R3, RZ, P3, !PT ;  /* 0x00000003ff037210 */ /* 0x000fe40001ffe4ff */
[----:B------:R-:W-:Y:S02]  /*11580*/  ISETP.LT.OR P3, PT, R23, 0x21, !P2 ;  /* 0x000000211700780c */ /* 0x000fe40005761670 */
        /* <DEDUP_REMOVED lines=15> */
.L_x_4594:
[----:B------:R-:W-:Y:S02]  /*11680*/  IMAD.MOV.U32 R13, RZ, RZ, R6 ;  /* 0x000000ffff0d7224 */ /* 0x000fe400078e0006 */
[----:B------:R-:W-:Y:S01]  /*11690*/  IMAD.MOV.U32 R12, RZ, RZ, 0x4 ;  /* 0x00000004ff0c7424 */ /* 0x000fe200078e00ff */
[----:B------:R-:W-:-:S13]  /*116a0*/  IADD3 R2, P3, R14, R0, RZ ;  /* 0x000000000e027210 */ /* 0x000fda0007f7e0ff */
[----:B------:R-:W-:Y:S05]  /*116b0*/  WARPSYNC.COLLECTIVE R15, `(.L_x_4595) ;  /* 0x000000000f087348 */ /* 0x000fea0003c00000 */
[----:B------:R0:W1:Y:S02]  /*116c0*/  SHFL.IDX P6, R14, R13, R12, R11 ;  /* 0x0000000c0d0e7389 */ /* 0x00006400000c000b */
[----:B01----:R-:W-:Y:S01]  /*116d0*/  ENDCOLLECTIVE ;  /* 0x000000000000791b */ /* 0x003fe20003800000 */
.L_x_4595:
        /* <DEDUP_REMOVED lines=17> */
.L_x_4596:
[----:B------:R-:W-:Y:S01]  /*117f0*/  IMAD.MOV.U32 R13, RZ, RZ, R6 ;  /* 0x000000ffff0d7224 */ /* 0x000fe200078e0006 */
[----:B------:R-:W-:Y:S02]  /*11800*/  MOV R12, 0x5 ;  /* 0x00000005000c7802 */ /* 0x000fe40000000f00 */
[----:B------:R-:W-:-:S13]  /*11810*/  IADD3 R2, P3, R14, R0, RZ ;  /* 0x000000000e027210 */ /* 0x000fda0007f7e0ff */
[----:B------:R-:W-:Y:S05]  /*11820*/  WARPSYNC.COLLECTIVE R15, `(.L_x_4597) ;  /* 0x000000000f087348 */ /* 0x000fea0003c00000 */
[----:B------:R0:W1:Y:S02]  /*11830*/  SHFL.IDX P6, R14, R13, R12, R11 ;  /* 0x0000000c0d0e7389 */ /* 0x00006400000c000b */
[----:B01----:R-:W-:Y:S01]  /*11840*/  ENDCOLLECTIVE ;  /* 0x000000000000791b */ /* 0x003fe20003800000 */
.L_x_4597:
        /* <DEDUP_REMOVED lines=12> */
.L_x_4598:
        /* <DEDUP_REMOVED lines=9> */
.L_x_4519:
[----:B0-----:R0:W1:Y:S02]  /*119a0*/  SYNCS.PHASECHK.TRANS64.TRYWAIT P0, [R10+URZ+0x22840], R24 ;  /* 0x022840180a0075a7 */ /* 0x001064000800017f */
[----:B-1----:R-:W-:Y:S05]  /*119b0*/  @!P0 NANOSLEEP.SYNCS 0x989680 ;  /* 0x009896800000895d */ /* 0x002fea0003900000 */
[----:B------:R-:W1:Y:S02]  /*119c0*/  @!P0 SYNCS.PHASECHK.TRANS64 P0, [R10+URZ+0x22840], R24 ;  /* 0x022840180a0085a7 */ /* 0x000e64000800007f */
[----:B-1----:R-:W-:Y:S05]  /*119d0*/  @!P0 BRA `(.L_x_4519) ;  /* 0xfffffffc00f08947 */ /* 0x002fea000383ffff */
[----:B------:R-:W-:Y:S05]  /*119e0*/  BRA `(.L_x_4600) ;  /* 0xffffffd0005c7947 */ /* 0x000fea000383ffff */
.L_x_4520:
        /* <DEDUP_REMOVED lines=8> */
.L_x_4602:
[----:B------:R-:W-:Y:S05]  /*11a70*/  BSYNC B1 ;  /* 0x0000000000017941 */ /* 0x000fea0003800000 */
.L_x_4601:
[----:B------:R-:W-:Y:S01]  /*11a80*/  MOV R13, R9 ;  /* 0x00000009000d7202 */ /* 0x000fe20000000f00 */
        /* <DEDUP_REMOVED lines=8> */
.L_x_4603:
[----:B------:R-:W-:Y:S02]  /*11b10*/  IMAD.MOV.U32 R13, RZ, RZ, R21 ;  /* 0x000000ffff0d7224 */ /* 0x000fe400078e0015 */
[----:B------:R-:W-:Y:S01]  /*11b20*/  IMAD.MOV.U32 R12, RZ, RZ, 0x1 ;  /* 0x00000001ff0c7424 */ /* 0x000fe200078e00ff */
[----:B------:R-:W-:-:S13]  /*11b30*/  IADD3 R2, P0, R14, R0, RZ ;  /* 0x000000000e027210 */ /* 0x000fda0007f1e0ff */
[----:B------:R-:W-:Y:S05]  /*11b40*/  WARPSYNC.COLLECTIVE R15, `(.L_x_4604) ;  /* 0x000000000f087348 */ /* 0x000fea0003c00000 */
[----:B------:R0:W1:Y:S02]  /*11b50*/  SHFL.IDX P6, R14, R13, R12, R11 ;  /* 0x0000000c0d0e7389 */ /* 0x00006400000c000b */
[----:B01----:R-:W-:Y:S01]  /*11b60*/  ENDCOLLECTIVE ;  /* 0x000000000000791b */ /* 0x003fe20003800000 */
.L_x_4604:
[----:B------:R-:W-:-:S05]  /*11b70*/  IADD3.X R3, RZ, R3, RZ, P0, !PT ;  /* 0x00000003ff037210 */ /* 0x000fca00007fe4ff */
        /* <DEDUP_REMOVED lines=9> */
.L_x_4605:
[----:B------:R-:W-:Y:S01]  /*11c10*/  MOV R13, R21 ;  /* 0x00000015000d7202 */ /* 0x000fe20000000f00 */
[----:B------:R-:W-:Y:S02]  /*11c20*/  IMAD.MOV.U32 R12, RZ, RZ, 0x2 ;  /* 0x00000002ff0c7424 */ /* 0x000fe400078e00ff */
[----:B------:R-:W-:-:S07]  /*11c30*/  IMAD.MOV.U32 R6, RZ, RZ, R14 ;  /* 0x000000ffff067224 */ /* 0x000fce00078e000e */
[----:B------:R-:W-:Y:S05]  /*11c40*/  WARPSYNC.COLLECTIVE R15, `(.L_x_4606) ;  /* 0x000000000f087348 */ /* 0x000fea0003c00000 */
[----:B------:R0:W1:Y:S02]  /*11c50*/  SHFL.IDX P6, R14, R13, R12, R11 ;  /* 0x0000000c0d0e7389 */ /* 0x00006400000c000b */
[----:B01----:R-:W-:Y:S01]  /*11c60*/  ENDCOLLECTIVE ;  /* 0x000000000000791b */ /* 0x003fe20003800000 */
.L_x_4606:
        /* <DEDUP_REMOVED lines=11> */
.L_x_4607:
[----:B------:R-:W-:Y:S02]  /*11d20*/  IMAD.MOV.U32 R13, RZ, RZ, R21 ;  /* 0x000000ffff0d7224 */ /* 0x000fe400078e0015 */
[----:B------:R-:W-:Y:S01]  /*11d30*/  IMAD.MOV.U32 R12, RZ, RZ, 0x3 ;  /* 0x00000003ff0c7424 */ /* 0x000fe200078e00ff */
[----:B------:R-:W-:-:S13]  /*11d40*/  IADD3 R2, P0, R14, R0, RZ ;  /* 0x000000000e027210 */ /* 0x000fda0007f1e0ff */
[----:B------:R-:W-:Y:S05]  /*11d50*/  WARPSYNC.COLLECTIVE R15, `(.L_x_4608) ;  /* 0x000000000f087348 */ /* 0x000fea0003c00000 */
[----:B------:R0:W1:Y:S02]  /*11d60*/  SHFL.IDX P6, R14, R13, R12, R11 ;  /* 0x0000000c0d0e7389 */ /* 0x00006400000c000b */
[----:B01----:R-:W-:Y:S01]  /*11d70*/  ENDCOLLECTIVE ;  /* 0x000000000000791b */ /* 0x003fe20003800000 */
.L_x_4608:
[----:B------:R-:W-:-:S05]  /*11d80*/  IADD3.X R3, RZ, R3, RZ, P0, !PT ;  /* 0x00000003ff037210 */ /* 0x000fca00007fe4ff */
        /* <DEDUP_REMOVED lines=9> */
.L_x_4609:
[----:B------:R-:W-:Y:S02]  /*11e20*/  IMAD.MOV.U32 R13, RZ, RZ, R21 ;  /* 0x000000ffff0d7224 */ /* 0x000fe400078e0015 */
[----:B------:R-:W-:Y:S01]  /*11e30*/  IMAD.MOV.U32 R12, RZ, RZ, 0x4 ;  /* 0x00000004ff0c7424 */ /* 0x000fe200078e00ff */
[----:B------:R-:W-:-:S13]  /*11e40*/  IADD3 R2, P0, R14, R0, RZ ;  /* 0x000000000e027210 */ /* 0x000fda0007f1e0ff */
[----:B------:R-:W-:Y:S05]  /*11e50*/  WARPSYNC.COLLECTIVE R15, `(.L_x_4610) ;  /* 0x000000000f087348 */ /* 0x000fea0003c00000 */
[----:B------:R0:W1:Y:S02]  /*11e60*/  SHFL.IDX P6, R14, R13, R12, R11 ;  /* 0x0000000c0d0e7389 */ /* 0x00006400000c000b */
[----:B01----:R-:W-:Y:S01]  /*11e70*/  ENDCOLLECTIVE ;  /* 0x000000000000791b */ /* 0x003fe20003800000 */
.L_x_4610:
        /* <DEDUP_REMOVED lines=10> */
.L_x_4611:
[----:B------:R-:W-:Y:S01]  /*11f20*/  IMAD.MOV.U32 R13, RZ, RZ, R21 ;  /* 0x000000ffff0d7224 */ /* 0x000fe200078e0015 */
[----:B------:R-:W-:Y:S02]  /*11f30*/  MOV R12, 0x5 ;  /* 0x00000005000c7802 */ /* 0x000fe40000000f00 */
[----:B------:R-:W-:-:S13]  /*11f40*/  IADD3 R2, P0, R14, R0, RZ ;  /* 0x000000000e027210 */ /* 0x000fda0007f1e0ff */
[----:B------:R-:W-:Y:S05]  /*11f50*/  WARPSYNC.COLLECTIVE R15, `(.L_x_4612) ;  /* 0x000000000f087348 */ /* 0x000fea0003c00000 */
[----:B------:R0:W1:Y:S02]  /*11f60*/  SHFL.IDX P6, R14, R13, R12, R11 ;  /* 0x0000000c0d0e7389 */ /* 0x00006400000c000b */
[----:B01----:R-:W-:Y:S01]  /*11f70*/  ENDCOLLECTIVE ;  /* 0x000000000000791b */ /* 0x003fe20003800000 */
.L_x_4612:
        /* <DEDUP_REMOVED lines=10> */
.L_x_4613:
[----:B------:R-:W-:Y:S05]  /*12020*/  BRA `(.L_x_4614) ;  /* 0xffffffcc009c7947 */ /* 0x000fea000383ffff */
.L_x_4525:
[----:B--2---:R2:W3:Y:S02]  /*12030*/  SYNCS.PHASECHK.TRANS64.TRYWAIT P0, [R10+URZ+0x22860], R24 ;  /* 0x022860180a0075a7 */ /* 0x0044e4000800017f */
[----:B---3--:R-:W-:Y:S05]  /*12040*/  @!P0 NANOSLEEP.SYNCS 0x989680 ;  /* 0x009896800000895d */ /* 0x008fea0003900000 */
[----:B------:R-:W3:Y:S02]  /*12050*/  @!P0 SYNCS.PHASECHK.TRANS64 P0, [R10+URZ+0x22860], R24 ;  /* 0x022860180a0085a7 */ /* 0x000ee4000800007f */
[----:B---3--:R-:W-:Y:S05]  /*12060*/  @!P0 BRA `(.L_x_4525) ;  /* 0xfffffffc00f08947 */ /* 0x008fea000383ffff */
[----:B------:R-:W-:Y:S05]  /*12070*/  BRA `(.L_x_4615) ;  /* 0xffffffcc00ec7947 */ /* 0x000fea000383ffff */
.L_x_4526:
[----:B------:R-:W-:Y:S01]  /*12080*/  BSSY B1, `(.L_x_4616) ;  /* 0x0000008000017945 */ /* 0x000fe20003800000 */
[----:B------:R-:W-:Y:S01]  /*12090*/  IMAD.MOV.U32 R13, RZ, RZ, R23 ;  /* 0x000000ffff0d7224 */ /* 0x000fe200078e0017 */
[----:B------:R-:W-:Y:S01]  /*120a0*/  MOV R12, RZ ;  /* 0x000000ff000c7202 */ /* 0x000fe20000000f00 */
[----:B------:R-:W-:Y:S02]  /*120b0*/  IMAD.MOV.U32 R11, RZ, RZ, 0x181f ;  /* 0x0000181fff0b7424 */ /* 0x000fe400078e00ff */
[----:B------:R-:W-:-:S07]  /*120c0*/  IMAD.MOV.U32 R15, RZ, RZ, -0x1 ;  /* 0xffffffffff0f7424 */ /* 0x000fce00078e00ff */
[----:B012---:R-:W-:Y:S05]  /*120d0*/  WARPSYNC.COLLECTIVE R15, `(.L_x_4617) ;  /* 0x000000000f087348 */ /* 0x007fea0003c00000 */
[----:B------:R3:W4:Y:S02]  /*120e0*/  SHFL.IDX P6, R14, R13, R12, R11 ;  /* 0x0000000c0d0e7389 */ /* 0x00072400000c000b */
[----:B01234-:R-:W-:Y:S01]  /*120f0*/  ENDCOLLECTIVE ;  /* 0x000000000000791b */ /* 0x01ffe20003800000 */
.L_x_4617:
[----:B------:R-:W-:Y:S05]  /*12100*/  BSYNC B1 ;  /* 0x0000000000017941 */ /* 0x000fea0003800000 */
.L_x_4616:
        /* <DEDUP_REMOVED lines=9> */
.L_x_4618:
[----:B------:R-:W-:Y:S02]  /*121a0*/  IMAD.MOV.U32 R13, RZ, RZ, R23 ;  /* 0x000000ffff0d7224 */ /* 0x000fe400078e0017 */
[----:B------:R-:W-:Y:S01]  /*121b0*/  IMAD.MOV.U32 R12, RZ, RZ, 0x1 ;  /* 0x00000001ff0c7424 */ /* 0x000fe200078e00ff */
[----:B------:R-:W-:-:S13]  /*121c0*/  IADD3 R2, P0, R14, R0, RZ ;  /* 0x000000000e027210 */ /* 0x000fda0007f1e0ff */
[----:B------:R-:W-:Y:S05]  /*121d0*/  WARPSYNC.COLLECTIVE R15, `(.L_x_4619) ;  /* 0x000000000f087348 */ /* 0x000fea0003c00000 */
[----:B------:R0:W1:Y:S02]  /*121e0*/  SHFL.IDX P6, R14, R13, R12, R11 ;  /* 0x0000000c0d0e7389 */ /* 0x00006400000c000b */
[----:B01----:R-:W-:Y:S01]  /*121f0*/  ENDCOLLECTIVE ;  /* 0x000000000000791b */ /* 0x003fe20003800000 */
.L_x_4619:
        /* <DEDUP_REMOVED lines=13> */
.L_x_4620:
[----:B------:R-:W-:Y:S01]  /*122d0*/  IMAD.MOV.U32 R13, RZ, RZ, R23 ;  /* 0x000000ffff0d7224 */ /* 0x000fe200078e0017 */
[----:B------:R-:W-:Y:S02]  /*122e0*/  MOV R12, 0x2 ;  /* 0x00000002000c7802 */ /* 0x000fe40000000f00 */
[----:B------:R-:W-:-:S13]  /*122f0*/  IADD3 R2, P0, R14, R0, RZ ;  /* 0x000000000e027210 */ /* 0x000fda0007f1e0ff */
[----:B------:R-:W-:Y:S05]  /*12300*/  WARPSYNC.COLLECTIVE R15, `(.L_x_4621) ;  /* 0x000000000f087348 */ /* 0x000fea0003c00000 */
[----:B------:R0:W1:Y:S02]  /*12310*/  SHFL.IDX P6, R14, R13, R12, R11 ;  /* 0x0000000c0d0e7389 */ /* 0x00006400000c000b */
[----:B01----:R-:W-:Y:S01]  /*12320*/  ENDCOLLECTIVE ;  /* 0x000000000000791b */ /* 0x003fe20003800000 */
.L_x_4621:
        /* <DEDUP_REMOVED lines=13> */
.L_x_4622:
[----:B------:R-:W-:Y:S01]  /*12400*/  MOV R13, R23 ;  /* 0x00000017000d7202 */ /* 0x000fe20000000f00 */
[----:B------:R-:W-:Y:S01]  /*12410*/  IMAD.MOV.U32 R12, RZ, RZ, 0x3 ;  /* 0x00000003ff0c7424 */ /* 0x000fe200078e00ff */
[----:B------:R-:W-:-:S13]  /*12420*/  IADD3 R2, P0, R14, R0, RZ ;  /* 0x000000000e027210 */ /* 0x000fda0007f1e0ff */
[----:B------:R-:W-:Y:S05]  /*12430*/  WARPSYNC.COLLECTIVE R15, `(.L_x_4623) ;  /* 0x000000000f087348 */ /* 0x000fea0003c00000 */
[----:B------:R0:W1:Y:S02]  /*12440*/  SHFL.IDX P6, R14, R13, R12, R11 ;  /* 0x0000000c0d0e7389 */ /* 0x00006400000c000b */
[----:B01----:R-:W-:Y:S01]  /*12450*/  ENDCOLLECTIVE ;  /* 0x000000000000791b */ /* 0x003fe20003800000 */
.L_x_4623:
        /* <DEDUP_REMOVED lines=13> */
.L_x_4624:
[----:B------:R-:W-:Y:S02]  /*12530*/  IMAD.MOV.U32 R13, RZ, RZ, R23 ;  /* 0x000000ffff0d7224 */ /* 0x000fe400078e0017 */
[----:B------:R-:W-:Y:S01]  /*12540*/  IMAD.MOV.U32 R12, RZ, RZ, 0x4 ;  /* 0x00000004ff0c7424 */ /* 0x000fe200078e00ff */
[----:B------:R-:W-:-:S13]  /*12550*/  IADD3 R2, P0, R14, R0, RZ ;  /* 0x000000000e027210 */ /* 0x000fda0007f1e0ff */
[----:B------:R-:W-:Y:S05]  /*12560*/  WARPSYNC.COLLECTIVE R15, `(.L_x_4625) ;  /* 0x000000000f087348 */ /* 0x000fea0003c00000 */
[----:B------:R0:W1:Y:S02]  /*12570*/  SHFL.IDX P6, R14, R13, R12, R11 ;  /* 0x0000000c0d0e7389 */ /* 0x00006400000c000b */
[----:B01----:R-:W-:Y:S01]  /*12580*/  ENDCOLLECTIVE ;  /* 0x000000000000791b */ /* 0x003fe20003800000 */
.L_x_4625:
[----:B------:R-:W-:-:S05]  /*12590*/  IADD3.X R3, RZ, R5, RZ, P0, !PT ;  /* 0x00000005ff037210 */ /* 0x000fca00007fe4ff */
        /* <DEDUP_REMOVED lines=12> */
.L_x_4626:
[----:B------:R-:W-:Y:S02]  /*12660*/  IMAD.MOV.U32 R13, RZ, RZ, R23 ;  /* 0x000000ffff0d7224 */ /* 0x000fe400078e0017 */
[----:B------:R-:W-:Y:S01]  /*12670*/  IMAD.MOV.U32 R12, RZ, RZ, 0x5 ;  /* 0x00000005ff0c7424 */ /* 0x000fe200078e00ff */
[----:B------:R-:W-:-:S13]  /*12680*/  IADD3 R2, P0, R14, R0, RZ ;  /* 0x000000000e027210 */ /* 0x000fda0007f1e0ff */
[----:B------:R-:W-:Y:S05]  /*12690*/  WARPSYNC.COLLECTIVE R15, `(.L_x_4627) ;  /* 0x000000000f087348 */ /* 0x000fea0003c00000 */
[----:B------:R0:W1:Y:S02]  /*126a0*/  SHFL.IDX P6, R14, R13, R12, R11 ;  /* 0x0000000c0d0e7389 */ /* 0x00006400000c000b */
[----:B01----:R-:W-:Y:S01]  /*126b0*/  ENDCOLLECTIVE ;  /* 0x000000000000791b */ /* 0x003fe20003800000 */
.L_x_4627:
        /* <DEDUP_REMOVED lines=13> */
.L_x_4628:
[----:B------:R-:W-:Y:S05]  /*12790*/  BRA `(.L_x_4629) ;  /* 0xffffffcc00387947 */ /* 0x000fea000383ffff */
.L_x_4534:
[----:B------:R-:W-:Y:S01]  /*127a0*/  BSSY B0, `(.L_x_4630) ;  /* 0x0000008000007945 */ /* 0x000fe20003800000 */
[----:B------:R-:W-:Y:S01]  /*127b0*/  IMAD.MOV.U32 R13, RZ, RZ, R31 ;  /* 0x000000ffff0d7224 */ /* 0x000fe200078e001f */
[----:B------:R-:W-:Y:S01]  /*127c0*/  MOV R11, 0x1f ;  /* 0x0000001f000b7802 */ /* 0x000fe20000000f00 */
[----:B------:R-:W-:Y:S02]  /*127d0*/  IMAD.MOV.U32 R12, RZ, RZ, RZ ;  /* 0x000000ffff0c7224 */ /* 0x000fe400078e00ff */
[----:B------:R-:W-:-:S07]  /*127e0*/  IMAD.MOV.U32 R15, RZ, RZ, -0x1 ;  /* 0xffffffffff0f7424 */ /* 0x000fce00078e00ff */
[----:B01---5:R-:W-:Y:S05]  /*127f0*/  WARPSYNC.COLLECTIVE R15, `(.L_x_4631) ;  /* 0x000000000f087348 */ /* 0x023fea0003c00000 */
[----:B------:R2:W3:Y:S02]  /*12800*/  SHFL.IDX P6, R14, R13, R12, R11 ;  /* 0x0000000c0d0e7389 */ /* 0x0004e400000c000b */
[----:B0123-5:R-:W-:Y:S01]  /*12810*/  ENDCOLLECTIVE ;  /* 0x000000000000791b */ /* 0x02ffe20003800000 */
.L_x_4631:
[----:B------:R-:W-:Y:S05]  /*12820*/  BSYNC B0 ;  /* 0x0000000000007941 */ /* 0x000fea0003800000 */
.L_x_4630:
[----:B------:R-:W-:Y:S05]  /*12830*/  BRA `(.L_x_4632) ;  /* 0xffffffd0000c7947 */ /* 0x000fea000383ffff */
.L_x_4537:
[----:B---3--:R3:W4:Y:S02]  /*12840*/  SYNCS.PHASECHK.TRANS64.TRYWAIT P0, [R5+URZ+0x22820], R0 ;  /* 0x02282000050075a7 */ /* 0x008724000800017f */
[----:B----4-:R-:W-:Y:S05]  /*12850*/  @!P0 NANOSLEEP.SYNCS 0x989680 ;  /* 0x009896800000895d */ /* 0x010fea0003900000 */
[----:B------:R-:W4:Y:S02]  /*12860*/  @!P0 SYNCS.PHASECHK.TRANS64 P0, [R5+URZ+0x22820], R0 ;  /* 0x02282000050085a7 */ /* 0x000f24000800007f */
[----:B----4-:R-:W-:Y:S05]  /*12870*/  @!P0 BRA `(.L_x_4537) ;  /* 0xfffffffc00f08947 */ /* 0x010fea000383ffff */
[----:B------:R-:W-:Y:S05]  /*12880*/  BRA `(.L_x_4633) ;  /* 0xffffffd000547947 */ /* 0x000fea000383ffff */
.L_x_4538:
[----:B------:R-:W4:Y:S01]  /*12890*/  S2R R2, SR_TID.X ;  /* 0x0000000000027919 */ /* 0x000f220000002100 */
[----:B------:R-:W-:Y:S01]  /*128a0*/  BSSY B0, `(.L_x_4634) ;  /* 0x000000a000007945 */ /* 0x000fe20003800000 */
[----:B------:R-:W-:Y:S01]  /*128b0*/  IMAD.MOV.U32 R12, RZ, RZ, RZ ;  /* 0x000000ffff0c7224 */ /* 0x000fe200078e00ff */
[----:B------:R-:W-:Y:S01]  /*128c0*/  MOV R11, 0x1f ;  /* 0x0000001f000b7802 */ /* 0x000fe20000000f00 */
[----:B------:R-:W-:Y:S01]  /*128d0*/  IMAD.MOV.U32 R15, RZ, RZ, -0x1 ;  /* 0xffffffffff0f7424 */ /* 0x000fe200078e00ff */
[----:B----4-:R-:W-:-:S04]  /*128e0*/  SHF.R.U32.HI R2, RZ, 0x5, R2 ;  /* 0x00000005ff027819 */ /* 0x010fc80000011602 */
[----:B------:R-:W-:-:S05]  /*128f0*/  LOP3.LUT R2, R2, 0x3, RZ, 0xc0, !PT ;  /* 0x0000000302027812 */ /* 0x000fca00078ec0ff */
[----:B------:R-:W-:-:S07]  /*12900*/  IMAD.MOV.U32 R13, RZ, RZ, R2 ;  /* 0x000000ffff0d7224 */ /* 0x000fce00078e0002 */
[----:B0123-5:R-:W-:Y:S05]  /*12910*/  WARPSYNC.COLLECTIVE R15, `(.L_x_4635) ;  /* 0x000000000f087348 */ /* 0x02ffea0003c00000 */
[----:B------:R4:W0:Y:S02]  /*12920*/  SHFL.IDX P6, R14, R13, R12, R11 ;  /* 0x0000000c0d0e7389 */ /* 0x00082400000c000b */
[----:B012345:R-:W-:Y:S01]  /*12930*/  ENDCOLLECTIVE ;  /* 0x000000000000791b */ /* 0x03ffe20003800000 */
.L_x_4635:
[----:B------:R-:W-:Y:S05]  /*12940*/  BSYNC B0 ;  /* 0x0000000000007941 */ /* 0x000fea0003800000 */
.L_x_4634:
[----:B------:R-:W-:Y:S05]  /*12950*/  BRA `(.L_x_4636) ;  /* 0xffffffd0003c7947 */ /* 0x000fea000383ffff */
.L_x_4541:
[----:B------:R-:W-:Y:S01]  /*12960*/  BSSY B1, `(.L_x_4637) ;  /* 0x0000006000017945 */ /* 0x000fe20003800000 */
[----:B------:R-:W-:-:S07]  /*12970*/  IMAD.MOV.U32 R15, RZ, RZ, -0x1 ;  /* 0xffffffffff0f7424 */ /* 0x000fce00078e00ff */
[----:B0123-5:R-:W-:Y:S05]  /*12980*/  WARPSYNC.COLLECTIVE R15, `(.L_x_4638) ;  /* 0x000000000f0c7348 */ /* 0x02ffea0003c00000 */
[----:B------:R-:W-:Y:S02]  /*12990*/  ELECT P6, UR62, PT ;  /* 0x00000000003e782f */ /* 0x000fe400038c0000 */
[----:B------:R-:W-:Y:S01]  /*129a0*/  MOV R14, UR62 ;  /* 0x0000003e000e7c02 */ /* 0x000fe20008000f00 */
[----:B0123-5:R-:W-:Y:S10]  /*129b0*/  ENDCOLLECTIVE ;  /* 0x000000000000791b */ /* 0x02fff40003800000 */
.L_x_4638:
[----:B------:R-:W-:Y:S05]  /*129c0*/  BSYNC B1 ;  /* 0x0000000000017941 */ /* 0x000fea0003800000 */
.L_x_4637:
[----:B------:R-:W-:Y:S05]  /*129d0*/  BRA `(.L_x_4639) ;  /* 0xffffffd000347947 */ /* 0x000fea000383ffff */
.L_x_4543:
[----:B---3--:R3:W4:Y:S02]  /*129e0*/  SYNCS.PHASECHK.TRANS64.TRYWAIT P1, [R3+URZ+0x22840], R2 ;  /* 0x02284002030075a7 */ /* 0x008724000802017f */
[----:B----4-:R-:W-:Y:S05]  /*129f0*/  @!P1 NANOSLEEP.SYNCS 0x989680 ;  /* 0x009896800000995d */ /* 0x010fea0003900000 */
[----:B------:R-:W4:Y:S02]  /*12a00*/  @!P1 SYNCS.PHASECHK.TRANS64 P1, [R3+URZ+0x22840], R2 ;  /* 0x02284002030095a7 */ /* 0x000f24000802007f */
[----:B----4-:R-:W-:Y:S05]  /*12a10*/  @!P1 BRA `(.L_x_4543) ;  /* 0xfffffffc00f09947 */ /* 0x010fea000383ffff */
[----:B------:R-:W-:Y:S05]  /*12a20*/  BRA `(.L_x_4640) ;  /* 0xffffffd000547947 */ /* 0x000fea000383ffff */
.L_x_4545:
[----:B----4-:R4:W0:Y:S02]  /*12a30*/  SYNCS.PHASECHK.TRANS64.TRYWAIT P1, [R5+URZ+0x22840], R0 ;  /* 0x02284000050075a7 */ /* 0x010824000802017f */
[----:B0-----:R-:W-:Y:S05]  /*12a40*/  @!P1 NANOSLEEP.SYNCS 0x989680 ;  /* 0x009896800000995d */ /* 0x001fea0003900000 */
[----:B------:R-:W0:Y:S02]  /*12a50*/  @!P1 SYNCS.PHASECHK.TRANS64 P1, [R5+URZ+0x22840], R0 ;  /* 0x02284000050095a7 */ /* 0x000e24000802007f */
[----:B0-----:R-:W-:Y:S05]  /*12a60*/  @!P1 BRA `(.L_x_4545) ;  /* 0xfffffffc00f09947 */ /* 0x001fea000383ffff */
[----:B------:R-:W-:Y:S05]  /*12a70*/  BRA `(.L_x_4641) ;  /* 0xffffffd000607947 */ /* 0x000fea000383ffff */
.L_x_4547:
[----:B------:R0:W0:Y:S02]  /*12a80*/  SYNCS.PHASECHK.TRANS64.TRYWAIT P1, [R3+URZ+0x22860], R2 ;  /* 0x02286002030075a7 */ /* 0x000024000802017f */
[----:B0-----:R-:W-:Y:S05]  /*12a90*/  @!P1 NANOSLEEP.SYNCS 0x989680 ;  /* 0x009896800000995d */ /* 0x001fea0003900000 */
[----:B------:R-:W0:Y:S02]  /*12aa0*/  @!P1 SYNCS.PHASECHK.TRANS64 P1, [R3+URZ+0x22860], R2 ;  /* 0x02286002030095a7 */ /* 0x000e24000802007f */
[----:B0-----:R-:W-:Y:S05]  /*12ab0*/  @!P1 BRA `(.L_x_4547) ;  /* 0xfffffffc00f09947 */ /* 0x001fea000383ffff */
[----:B------:R-:W-:Y:S05]  /*12ac0*/  BRA `(.L_x_4642) ;  /* 0xffffffd0005c7947 */ /* 0x000fea000383ffff */
.L_x_4643:
        /* <DEDUP_REMOVED lines=11> */
.L_x_6463:


//--------------------- .text._ZN7cutlass13device_kernelIN5flash11enable_sm90INS1_16FlashAttnFwdSm90INS1_25CollectiveMainloopFwdSm90ILi2EN4cute5tupleIJNS5_1CILi1EEES8_S8_EEENS6_IJNS7_ILi128EEENS7_ILi96EEENS7_ILi64EEEEEELi256ENS_6half_tEfNS_4arch4Sm90ELb1ELb0ELb1ELb0ELb1ELb0ELb1ELb1ELb0ELb1ELb0ELb0EEENS1_21CollectiveEpilogueFwdINS6_IJSA_NS7_ILi256EEESB_EEES9_SE_SG_Li256ELb0ELb1ELb0ELb0EEENS1_30DynamicPersistentTileSchedulerILi256ELi128ELb0ELb1ELb1EEEEEEEEEvNT_6ParamsE --------------------------
	.section	.text._ZN7cutlass13device_kernelIN5flash11enable_sm90INS1_16FlashAttnFwdSm90INS1_25CollectiveMainloopFwdSm90ILi2EN4cute5tupleIJNS5_1CILi1EEES8_S8_EEENS6_IJNS7_ILi128EEENS7_ILi96EEENS7_ILi64EEEEEELi256ENS_6half_tEfNS_4arch4Sm90ELb1ELb0ELb1ELb0ELb1ELb0ELb1ELb1ELb0ELb1ELb0ELb0EEENS1_21CollectiveEpilogueFwdINS6_IJSA_NS7_ILi256EEESB_EEES9_SE_SG_Li256ELb0ELb1ELb0ELb0EEENS1_30DynamicPersistentTileSchedulerILi256ELi128ELb0ELb1ELb1EEEEEEEEEvNT_6ParamsE,"ax",@progbits
	.align	128
.text._ZN7cutlass13device_kernelIN5flash11enable_sm90INS1_16FlashAttnFwdSm90INS1_25CollectiveMainloopFwdSm90ILi2EN4cute5tupleIJNS5_1CILi1EEES8_S8_EEENS6_IJNS7_ILi128EEENS7_ILi96EEENS7_ILi64EEEEEELi256ENS_6half_tEfNS_4arch4Sm90ELb1ELb0ELb1ELb0ELb1ELb0ELb1ELb1ELb0ELb1ELb0ELb0EEENS1_21CollectiveEpilogueFwdINS6_IJSA_NS7_ILi256EEESB_EEES9_SE_SG_Li256ELb0ELb1ELb0ELb0EEENS1_30DynamicPersistentTileSchedulerILi256ELi128ELb0ELb1ELb1EEEEEEEEEvNT_6ParamsE:
        .type           _ZN7cutlass13device_kernelIN5flash11enable_sm90INS1_16FlashAttnFwdSm90INS1_25CollectiveMainloopFwdSm90ILi2EN4cute5tupleIJNS5_1CILi1EEES8_S8_EEENS6_IJNS7_ILi128EEENS7_ILi96EEENS7_ILi64EEEEEELi256ENS_6half_tEfNS_4arch4Sm90ELb1ELb0ELb1ELb0ELb1ELb0ELb1ELb1ELb0ELb1ELb0ELb0EEENS1_21CollectiveEpilogueFwdINS6_IJSA_NS7_ILi256EEESB_EEES9_SE_SG_Li256ELb0ELb1ELb0ELb0EEENS1_30DynamicPersistentTileSchedulerILi256ELi128ELb0ELb1ELb1EEEEEEEEEvNT_6ParamsE,@function
        .size           _ZN7cutlass13device_kernelIN5flash11enable_sm90INS1_16FlashAttnFwdSm90INS1_25CollectiveMainloopFwdSm90ILi2EN4cute5tupleIJNS5_1CILi1EEES8_S8_EEENS6_IJNS7_ILi128EEENS7_ILi96EEENS7_ILi64EEEEEELi256ENS_6half_tEfNS_4arch4Sm90ELb1ELb0ELb1ELb0ELb1ELb0ELb1ELb1ELb0ELb1ELb0ELb0EEENS1_21CollectiveEpilogueFwdINS6_IJSA_NS7_ILi256EEESB_EEES9_SE_SG_Li256ELb0ELb1ELb0ELb0EEENS1_30DynamicPersistentTileSchedulerILi256ELi128ELb0ELb1ELb1EEEEEEEEEvNT_6ParamsE,(.L_x_6464 - _ZN7cutlass13device_kernelIN5flash11enable_sm90INS1_16FlashAttnFwdSm90INS1_25CollectiveMainloopFwdSm90ILi2EN4cute5tupleIJNS5_1CILi1EEES8_S8_EEENS6_IJNS7_ILi128EEENS7_ILi96EEENS7_ILi64EEEEEELi256ENS_6half_tEfNS_4arch4Sm90ELb1ELb0ELb1ELb0ELb1ELb0ELb1ELb1ELb0ELb1ELb0ELb0EEENS1_21CollectiveEpilogueFwdINS6_IJSA_NS7_ILi256EEESB_EEES9_SE_SG_Li256ELb0ELb1ELb0ELb0EEENS1_30DynamicPersistentTileSchedulerILi256ELi128ELb0ELb1ELb1EEEEEEEEEvNT_6ParamsE)
        .other          _ZN7cutlass13device_kernelIN5flash11enable_sm90INS1_16FlashAttnFwdSm90INS1_25CollectiveMainloopFwdSm90ILi2EN4cute5tupleIJNS5_1CILi1EEES8_S8_EEENS6_IJNS7_ILi128EEENS7_ILi96EEENS7_ILi64EEEEEELi256ENS_6half_tEfNS_4arch4Sm90ELb1ELb0ELb1ELb0ELb1ELb0ELb1ELb1ELb0ELb1ELb0ELb0EEENS1_21CollectiveEpilogueFwdINS6_IJSA_NS7_ILi256EEESB_EEES9_SE_SG_Li256ELb0ELb1ELb0ELb0EEENS1_30DynamicPersistentTileSchedulerILi256ELi128ELb0ELb1ELb1EEEEEEEEEvNT_6ParamsE,@"STO_CUDA_ENTRY STV_DEFAULT"
_ZN7cutlass13device_kernelIN5flash11enable_sm90INS1_16FlashAttnFwdSm90INS1_25CollectiveMainloopFwdSm90ILi2EN4cute5tupleIJNS5_1CILi1EEES8_S8_EEENS6_IJNS7_ILi128EEENS7_ILi96EEENS7_ILi64EEEEEELi256ENS_6half_tEfNS_4arch4Sm90ELb1ELb0ELb1ELb0ELb1ELb0ELb1ELb1ELb0ELb1ELb0ELb0EEENS1_21CollectiveEpilogueFwdINS6_IJSA_NS7_ILi256EEESB_EEES9_SE_SG_Li256ELb0ELb1ELb0ELb0EEENS1_30DynamicPersistentTileSchedulerILi256ELi128ELb0ELb1ELb1EEEEEEEEEvNT_6ParamsE:
        /* <DEDUP_REMOVED lines=47> */
.L_x_4644:
        /* <DEDUP_REMOVED lines=22> */
.L_x_4645:
        /* <DEDUP_REMOVED lines=18> */
.L_x_4646:
        /* <DEDUP_REMOVED lines=22> */
.L_x_4647:
        /* <DEDUP_REMOVED lines=23> */
.L_x_4648:
        /* <DEDUP_REMOVED lines=10> */
.L_x_4650:
[----:B------:R-:W-:-:S08]  /*08e0*/  NOP ;  /* 0x0000000000007918 */ /* 0x000fd00000000000 */
[----:B------:R-:W1:Y:S02]  /*08f0*/  USETMAXREG.TRY_ALLOC.CTAPOOL UP0, 0xe8 ;  /* 0x000000e8000079c8 */ /* 0x000e640008000600 */
[----:B-1----:R-:W-:-:S13]  /*0900*/  PLOP3.LUT P0, PT, PT, PT, UP0, 0x80, 0x0 ;  /* 0x000000000000781c */ /* 0x002fda0003f0f008 */
[----:B------:R-:W-:Y:S05]  /*0910*/  @!P0 BRA `(.L_x_4650) ;  /* 0xfffffffc00f08947 */ /* 0x000fea000383ffff */
[----:B------:R-:W1:Y:S01]  /*0920*/  S2R R0, SR_TID.X ;  /* 0x0000000000007919 */ /* 0x000e620000002100 */
[----:B------:R-:W2:Y:S08]  /*0930*/  S2UR UR4, SR_CTAID.X ;  /* 0x00000000000479c3 */ /* 0x000eb00000002500 */
[----:B------:R-:W-:Y:S08]  /*0940*/  BAR.ARV 0x4, 0x180 ;  /* 0x0106000000007b1d */ /* 0x000ff00000002000 */
[----:B------:R-:W-:Y:S06]  /*0950*/  BAR.ARV 0x8, 0x180 ;  /* 0x0206000000007b1d */ /* 0x000fec0000002000 */
[----:B-1----:R-:W-:-:S04]  /*0960*/  SHF.R.U32.HI R0, RZ, 0x7, R0 ;  /* 0x00000007ff007819 */ /* 0x002fc80000011600 */
[----:B------:R-:W-:Y:S02]  /*0970*/  ISETP.NE.AND P0, PT, R0, 0x1, PT ;  /* 0x000000010000780c */ /* 0x000fe40003f05270 */
[----:B------:R-:W2:Y:S11]  /*0980*/  LDC R0, c[0x0][0xd38] ;  /* 0x00034e00ff007b82 */ /* 0x000eb60000000800 */
[----:B------:R-:W-:Y:S06]  /*0990*/  @!P0 BAR.ARV 0x9, 0x100 ;  /* 0x0244000000008b1d */ /* 0x000fec0000002000 */
[----:B--2---:R-:W-:-:S13]  /*09a0*/  ISETP.LE.AND P0, PT, R0, UR4, PT ;  /* 0x0000000400007c0c */ /* 0x004fda000bf03270 */
[----:B------:R-:W-:Y:S05]  /*09b0*/  @P0 EXIT ;  /* 0x000000000000094d */ /* 0x000fea0003800000 */
[----:B------:R-:W2:Y:S01]  /*09c0*/  LDL R3, [R1+0xc] ;  /* 0x00000c0001037983 */ /* 0x000ea20000100800 */
[----:B------:R-:W-:Y:S01]  /*09d0*/  IMAD.MOV.U32 R222, RZ, RZ, RZ ;  /* 0x000000ffffde7224 */ /* 0x000fe200078e00ff */
[----:B------:R-:W-:Y:S01]  /*09e0*/  UMOV UR39, URZ ;  /* 0x0000003f00277c82 */ /* 0x000fe20008000000 */
[----:B------:R-:W-:Y:S01]  /*09f0*/  UMOV UR38, URZ ;  /* 0x0000003f00267c82 */ /* 0x000fe20008000000 */
[----:B0-----:R-:W0:Y:S02]  /*0a00*/  S2R R2, SR_TID.X ;  /* 0x0000000000027919 */ /* 0x001e240000002100 */
[----:B0-----:R-:W-:-:S05]  /*0a10*/  VIADD R12, R2, 0xffffff80 ;  /* 0xffffff80020c7836 */ /* 0x001fca0000000000 */
[----:B------:R-:W-:-:S04]  /*0a20*/  SHF.R.S32.HI R0, RZ, 0x1f, R12 ;  /* 0x0000001fff007819 */ /* 0x000fc8000001140c */
[CC--:B------:R-:W-:Y:S02]  /*0a30*/  LEA.HI R4, R0.reuse, R12.reuse, RZ, 0x5 ;  /* 0x0000000c00047211 */ /* 0x0c0fe400078f28ff */
[----:B------:R-:W-:-:S03]  /*0a40*/  LEA.HI R2, R0, R12, RZ, 0x4 ;  /* 0x0000000c00027211 */ /* 0x000fc600078f20ff */
[----:B------:R-:W-:Y:S01]  /*0a50*/  IMAD.SHL.U32 R6, R4, 0x20, RZ ;  /* 0x0000002004067824 */ /* 0x000fe200078e00ff */
[----:B------:R-:W-:Y:S02]  /*0a60*/  LOP3.LUT R4, R2, 0x3fffff0, RZ, 0xc0, !PT ;  /* 0x03fffff002047812 */ /* 0x000fe400078ec0ff */
[----:B------:R-:W-:Y:S02]  /*0a70*/  SHF.R.S32.HI R5, RZ, 0x4, R2 ;  /* 0x00000004ff057819 */ /* 0x000fe40000011402 */
[----:B------:R-:W-:Y:S01]  /*0a80*/  LOP3.LUT R7, R6, 0xfffffc00, RZ, 0xc0, !PT ;  /* 0xfffffc0006077812 */ /* 0x000fe200078ec0ff */
[----:B------:R-:W-:Y:S01]  /*0a90*/  IMAD.IADD R4, R12, 0x1, -R4 ;  /* 0x000000010c047824 */ /* 0x000fe200078e0a04 */
[----:B------:R-:W-:Y:S02]  /*0aa0*/  LEA.HI R6, R0, R12, RZ, 0x2 ;  /* 0x0000000c00067211 */ /* 0x000fe400078f10ff */
[----:B------:R-:W-:Y:S02]  /*0ab0*/  LEA.HI R2, R2, R5, RZ, 0x1 ;  /* 0x0000000502027211 */ /* 0x000fe400078f08ff */
[----:B------:R-:W-:-:S02]  /*0ac0*/  LOP3.LUT R6, R6, 0xfffffffc, RZ, 0xc0, !PT ;  /* 0xfffffffc06067812 */ /* 0x000fc400078ec0ff */
[----:B------:R-:W-:Y:S02]  /*0ad0*/  LOP3.LUT R2, R2, 0x1ffffffe, RZ, 0xc0, !PT ;  /* 0x1ffffffe02027812 */ /* 0x000fe400078ec0ff */
[----:B------:R-:W-:Y:S01]  /*0ae0*/  LEA R7, R4, R7, 0x6 ;  /* 0x0000000704077211 */ /* 0x000fe200078e30ff */
[----:B------:R-:W-:Y:S02]  /*0af0*/  IMAD.IADD R6, R12, 0x1, -R6 ;  /* 0x000000010c067824 */ /* 0x000fe400078e0a06 */
[----:B------:R-:W-:-:S03]  /*0b00*/  IMAD.IADD R2, R5, 0x1, -R2 ;  /* 0x0000000105027824 */ /* 0x000fc600078e0a02 */
[----:B------:R-:W-:Y:S01]  /*0b10*/  LEA.HI R4, R6, R6, RZ, 0x1 ;  /* 0x0000000606047211 */ /* 0x000fe200078f08ff */
[----:B------:R-:W-:-:S03]  /*0b20*/  IMAD R226, R2, 0x8, R7 ;  /* 0x0000000802e27824 */ /* 0x000fc600078e0207 */
[----:B------:R-:W-:-:S05]  /*0b30*/  LOP3.LUT R5, R4, 0x1ffffffe, RZ, 0xc0, !PT ;  /* 0x1ffffffe04057812 */ /* 0x000fca00078ec0ff */
[----:B------:R-:W-:Y:S01]  /*0b40*/  IMAD.IADD R6, R6, 0x1, -R5 ;  /* 0x0000000106067824 */ /* 0x000fe200078e0a05 */
[----:B--2---:R-:W-:Y:S02]  /*0b50*/  R2UR UR5, R3 ;  /* 0x00000000030572ca */ /* 0x004fe400000e0000 */
[CC--:B------:R-:W-:Y:S02]  /*0b60*/  LEA.HI R3, R0.reuse, R12.reuse, RZ, 0x7 ;  /* 0x0000000c00037211 */ /* 0x0c0fe400078f38ff */
[----:B------:R-:W-:Y:S02]  /*0b70*/  LEA.HI R0, R0, R12, RZ, 0x3 ;  /* 0x0000000c00007211 */ /* 0x000fe400078f18ff */
[C---:B------:R-:W-:Y:S02]  /*0b80*/  LOP3.LUT R223, R3.reuse, 0xffffff80, RZ, 0xc0, !PT ;  /* 0xffffff8003df7812 */ /* 0x040fe400078ec0ff */
[----:B------:R-:W-:Y:S02]  /*0b90*/  SHF.R.S32.HI R224, RZ, 0x7, R3 ;  /* 0x00000007ffe07819 */ /* 0x000fe40000011403 */
[----:B------:R-:W-:Y:S01]  /*0ba0*/  LOP3.LUT R218, R0, 0xfffffff8, RZ, 0xc0, !PT ;  /* 0xfffffff800da7812 */ /* 0x000fe200078ec0ff */
[C---:B------:R-:W-:Y:S01]  /*0bb0*/  IMAD.IADD R223, R12.reuse, 0x1, -R223 ;  /* 0x000000010cdf7824 */ /* 0x040fe200078e0adf */
[----:B------:R-:W-:Y:S01]  /*0bc0*/  LEA.HI R3, R3, R224, RZ, 0x1 ;  /* 0x000000e003037211 */ /* 0x000fe200078f08ff */
[----:B------:R-:W-:Y:S01]  /*0bd0*/  ULOP3.LUT UR5, UR5, 0x1, URZ, 0xfc, !UPT ;  /* 0x0000000105057892 */ /* 0x000fe2000f8efc3f */
[----:B------:R-:W-:-:S02]  /*0be0*/  IADD3 R218, R12, -R218, RZ ;  /* 0x800000da0cda7210 */ /* 0x000fc40007ffe0ff */
[----:B------:R-:W-:Y:S02]  /*0bf0*/  SHF.R.S32.HI R8, RZ, 0x1f, R223 ;  /* 0x0000001fff087819 */ /* 0x000fe400000114df */
[----:B------:R-:W-:Y:S01]  /*0c00*/  LOP3.LUT R3, R3, 0x3fffffe, RZ, 0xc0, !PT ;  /* 0x03fffffe03037812 */ /* 0x000fe200078ec0ff */
[----:B------:R-:W-:Y:S01]  /*0c10*/  IMAD.SHL.U32 R200, R218, 0x8, RZ ;  /* 0x00000008dac87824 */ /* 0x000fe200078e00ff */
[CC--:B------:R-:W-:Y:S01]  /*0c20*/  LEA.HI R9, R8.reuse, R223.reuse, RZ, 0x2 ;  /* 0x000000df08097211 */ /* 0x0c0fe200078f10ff */
[----:B------:R-:W-:Y:S01]  /*0c30*/  IMAD.U32 R227, RZ, RZ, UR5 ;  /* 0x00000005ffe37e24 */ /* 0x000fe2000f8e00ff */
[----:B------:R-:W-:Y:S01]  /*0c40*/  LEA.HI R8, R8, R223, RZ, 0x5 ;  /* 0x000000df08087211 */ /* 0x000fe200078f28ff */
[----:B------:R-:W-:Y:S01]  /*0c50*/  IMAD.IADD R3, R224, 0x1, -R3 ;  /* 0x00000001e0037824 */ /* 0x000fe200078e0a03 */
[--C-:B------:R-:W-:Y:S01]  /*0c60*/  SHF.R.S32.HI R10, RZ, 0x2, R9.reuse ;  /* 0x00000002ff0a7819 */ /* 0x100fe20000011409 */
[C---:B------:R-:W-:Y:S01]  /*0c70*/  VIADD R216, R200.reuse, 0x40 ;  /* 0x00000040c8d87836 */ /* 0x040fe20000000000 */
[----:B------:R-:W-:Y:S01]  /*0c80*/  SHF.R.S32.HI R11, RZ, 0x1f, R9 ;  /* 0x0000001fff0b7819 */ /* 0x000fe20000011409 */
[----:B------:R-:W-:Y:S01]  /*0c90*/  VIADD R217, R200, 0xc0 ;  /* 0x000000c0c8d97836 */ /* 0x000fe20000000000 */
[----:B------:R-:W-:-:S02]  /*0ca0*/  SHF.R.S32.HI R8, RZ, 0x5, R8 ;  /* 0x00000005ff087819 */ /* 0x000fc40000011408 */
[----:B------:R-:W-:Y:S02]  /*0cb0*/  LEA.HI R11, R11, R10, RZ, 0x3 ;  /* 0x0000000a0b0b7211 */ /* 0x000fe400078f18ff */
[----:B------:R-:W-:Y:S02]  /*0cc0*/  LOP3.LUT R214, R9, 0x7ffffffc, RZ, 0xc0, !PT ;  /* 0x7ffffffc09d67812 */ /* 0x000fe400078ec0ff */
[----:B------:R-:W-:Y:S02]  /*0cd0*/  LOP3.LUT R11, R11, 0xfffffff8, RZ, 0xc0, !PT ;  /* 0xfffffff80b0b7812 */ /* 0x000fe400078ec0ff */
[----:B------:R-:W-:Y:S01]  /*0ce0*/  IADD3 R215, R200, 0x80, RZ ;  /* 0x00000080c8d77810 */ /* 0x000fe20007ffe0ff */
[----:B------:R-:W-:Y:S01]  /*0cf0*/  IMAD.IADD R214, R223, 0x1, -R214 ;  /* 0x00000001dfd67824 */ /* 0x000fe200078e0ad6 */
[----:B------:R-:W-:Y:S01]  /*0d00*/  SHF.R.S32.HI R221, RZ, 0x3, R0 ;  /* 0x00000003ffdd7819 */ /* 0x000fe20000011400 */
[----:B------:R-:W-:Y:S01]  /*0d10*/  IMAD.IADD R11, R10, 0x1, -R11 ;  /* 0x000000010a0b7824 */ /* 0x000fe200078e0a0b */
[----:B------:R-:W-:-:S02]  /*0d20*/  SHF.R.S32.HI R0, RZ, 0x1f, R200 ;  /* 0x0000001fff007819 */ /* 0x000fc400000114c8 */
[----:B------:R-:W-:Y:S01]  /*0d30*/  SHF.R.S32.HI R2, RZ, 0x1f, R216 ;  /* 0x0000001fff027819 */ /* 0x000fe200000114d8 */
[----:B------:R-:W-:Y:S01]  /*0d40*/  IMAD R8, R8, 0x10, R11 ;  /* 0x0000001008087824 */ /* 0x000fe200078e020b */
[----:B------:R-:W-:Y:S02]  /*0d50*/  SHF.R.S32.HI R0, RZ, 0x1f, R215 ;  /* 0x0000001fff007819 */ /* 0x000fe400000114d7 */
[----:B------:R-:W-:Y:S01]  /*0d60*/  SHF.R.S32.HI R229, RZ, 0x1f, R217 ;  /* 0x0000001fffe57819 */ /* 0x000fe200000114d9 */
[----:B------:R-:W-:-:S04]  /*0d70*/  IMAD R225, R3, 0x40, R8 ;  /* 0x0000004003e17824 */ /* 0x000fc800078e0208 */
[----:B------:R-:W-:-:S07]  /*0d80*/  IMAD R213, R6, 0x8, R225 ;  /* 0x0000000806d57824 */ /* 0x000fce00078e02e1 */
.L_x_4708:
        /* <DEDUP_REMOVED lines=21> */
.L_x_4651:
[----:B------:R-:W-:Y:S01]  /*0ee0*/  ULDC UR7, c[0x0][0xd54] ;  /* 0x0003550000077ab9 */ /* 0x000fe20000000800 */
[----:B------:R-:W-:Y:S01]  /*0ef0*/  UMOV UR6, UR9 ;  /* 0x0000000900067c82 */ /* 0x000fe20008000000 */
[----:B------:R-:W-:-:S11]  /*0f00*/  UISETP.NE.AND UP0, UPT, UR7, 0x1, UPT ;  /* 0x000000010700788c */ /* 0x000fd6000bf05270 */
[----:B------:R-:W-:Y:S02]  /*0f10*/  @UP0 ULDC.64 UR10, c[0x0][0xd58] ;  /* 0x00035600000a0ab9 */ /* 0x000fe40000000a00 */
[----:B------:R-:W-:-:S04]  /*0f20*/  UIMAD.WIDE.U32 UR4, UR9, UR10, URZ ;  /* 0x0000000a090472a5 */ /* 0x000fc8000f8e003f */
[----:B------:R-:W-:-:S04]  /*0f30*/  @UP0 USHF.R.U32.HI UR6, URZ, UR11, UR5 ;  /* 0x0000000b3f060299 */ /* 0x000fc80008011605 */
[----:B------:R-:W-:-:S12]  /*0f40*/  UIMAD UR4, UR6, UR7, URZ ;  /* 0x00000007060472a4 */ /* 0x000fd8000f8e023f */
.L_x_4652:
[----:B------:R-:W0:Y:S01]  /*0f50*/  LDC R228, c[0x0][0x448] ;  /* 0x00011200ffe47b82 */ /* 0x000e220000000800 */
[----:B------:R-:W-:Y:S01]  /*0f60*/  ULOP3.LUT UR5, URZ, UR6, URZ, 0x33, !UPT ;  /* 0x000000063f057292 */ /* 0x000fe2000f8e333f */
[----:B------:R-:W-:Y:S01]  /*0f70*/  CS2R R162, SRZ ;  /* 0x0000000000a27805 */ /* 0x000fe2000001ff00 */
[----:B------:R-:W-:Y:S01]  /*0f80*/  ULDC.64 UR10, c[0x0][0x418] ;  /* 0x00010600000a7ab9 */ /* 0x000fe20000000a00 */
[----:B------:R-:W-:Y:S01]  /*0f90*/  ULDC UR6, c[0x0][0xd3c] ;  /* 0x00034f0000067ab9 */ /* 0x000fe20000000800 */
[----:B------:R-:W-:Y:S01]  /*0fa0*/  UISETP.NE.U32.AND UP0, UPT, UR10, URZ, UPT ;  /* 0x0000003f0a00728c */ /* 0x000fe2000bf05070 */
[----:B------:R-:W-:Y:S01]  /*0fb0*/  CS2R R148, SRZ ;  /* 0x0000000000947805 */ /* 0x000fe2000001ff00 */
[----:B------:R-:W-:Y:S01]  /*0fc0*/  UIADD3 UR5, UR5, UR6, URZ ;  /* 0x0000000605057290 */ /* 0x000fe2000fffe03f */
[----:B------:R-:W-:Y:S01]  /*0fd0*/  CS2R R160, SRZ ;  /* 0x0000000000a07805 */ /* 0x000fe2000001ff00 */
[----:B------:R-:W-:Y:S01]  /*0fe0*/  UISETP.NE.AND.EX UP0, UPT, UR11, URZ, UPT, UP0 ;  /* 0x0000003f0b00728c */ /* 0x000fe2000bf05300 */
[----:B------:R-:W-:Y:S01]  /*0ff0*/  CS2R R144, SRZ ;  /* 0x0000000000907805 */ /* 0x000fe2000001ff00 */
[----:B------:R-:W-:Y:S01]  /*1000*/  USHF.L.U32 UR60, UR5, 0x7, URZ ;  /* 0x00000007053c7899 */ /* 0x000fe2000800063f */
[----:B------:R-:W-:Y:S01]  /*1010*/  CS2R R158, SRZ ;  /* 0x00000000009e7805 */ /* 0x000fe2000001ff00 */
[----:B------:R-:W-:Y:S01]  /*1020*/  ULDC UR6, c[0x0][0x424] ;  /* 0x0001090000067ab9 */ /* 0x000fe20000000800 */
[----:B------:R-:W-:Y:S01]  /*1030*/  ULDC UR5, c[0x0][0x288] ;  /* 0x0000a20000057ab9 */ /* 0x000fe20000000800 */
[----:B------:R-:W-:Y:S01]  /*1040*/  UIADD3 UR10, UR60, 0x7f, URZ ;  /* 0x0000007f3c0a7890 */ /* 0x000fe2000fffe03f */
[----:B------:R-:W-:Y:S01]  /*1050*/  CS2R R140, SRZ ;  /* 0x00000000008c7805 */ /* 0x000fe2000001ff00 */
[----:B------:R-:W-:Y:S01]  /*1060*/  UIADD3 UR5, -UR5, 0x60, URZ ;  /* 0x0000006005057890 */ /* 0x000fe2000fffe13f */
[----:B------:R-:W-:Y:S01]  /*1070*/  CS2R R128, SRZ ;  /* 0x0000000000807805 */ /* 0x000fe2000001ff00 */
[----:B------:R-:W-:Y:S01]  /*1080*/  USEL UR12, UR6, 0x1, UP0 ;  /* 0x00000001060c7887 */ /* 0x000fe20008000000 */
[----:B------:R-:W-:Y:S01]  /*1090*/  CS2R R136, SRZ ;  /* 0x0000000000887805 */ /* 0x000fe2000001ff00 */
[----:B------:R-:W-:Y:S01]  /*10a0*/  ULDC UR7, c[0x0][0x2f0] ;  /* 0x0000bc0000077ab9 */ /* 0x000fe20000000800 */
[----:B------:R-:W-:Y:S01]  /*10b0*/  IMAD.U32 R0, RZ, RZ, UR10 ;  /* 0x0000000aff007e24 */ /* 0x000fe2000f8e00ff */
[----:B------:R-:W-:Y:S01]  /*10c0*/  UIMAD UR5, UR12, UR7, UR5 ;  /* 0x000000070c0572a4 */ /* 0x000fe2000f8e0205 */
[----:B0-----:R-:W-:Y:S01]  /*10d0*/  ISETP.NE.AND P0, PT, R228, 0x1, PT ;  /* 0x00000001e400780c */ /* 0x001fe20003f05270 */
[----:B------:R-:W-:Y:S01]  /*10e0*/  UIADD3 UR4, UR9, -UR4, URZ ;  /* 0x8000000409047290 */ /* 0x000fe2000fffe03f */
[----:B------:R-:W-:Y:S01]  /*10f0*/  IMAD.U32 R212, RZ, RZ, UR12 ;  /* 0x0000000cffd47e24 */ /* 0x000fe2000f8e00ff */
[----:B------:R-:W-:Y:S01]  /*1100*/  UIMAD UR6, UR12, UR7, 0x5f ;  /* 0x0000005f0c0674a4 */ /* 0x000fe2000f8e0207 */
[----:B------:R-:W-:Y:S01]  /*1110*/  CS2R R92, SRZ ;  /* 0x00000000005c7805 */ /* 0x000fe2000001ff00 */
[----:B------:R-:W-:Y:S01]  /*1120*/  ULDC UR9, c[0x0][0xd48] ;  /* 0x0003520000097ab9 */ /* 0x000fe20000000800 */
[----:B------:R-:W-:Y:S01]  /*1130*/  CS2R R88, SRZ ;  /* 0x0000000000587805 */ /* 0x000fe2000001ff00 */
[----:B------:R-:W-:Y:S01]  /*1140*/  UISETP.NE.AND UP0, UPT, UR9, 0x1, UPT ;  /* 0x000000010900788c */ /* 0x000fe2000bf05270 */
[----:B------:R-:W-:Y:S01]  /*1150*/  CS2R R132, SRZ ;  /* 0x0000000000847805 */ /* 0x000fe2000001ff00 */
[----:B------:R-:W-:Y:S01]  /*1160*/  UIMAD.WIDE UR6, UR6, 0x2aaaaaab, URZ ;  /* 0x2aaaaaab060678a5 */ /* 0x000fe2000f8e023f */
[----:B------:R-:W-:-:S02]  /*1170*/  CS2R R84, SRZ ;  /* 0x0000000000547805 */ /* 0x000fc4000001ff00 */
[----:B------:R-:W-:Y:S02]  /*1180*/  CS2R R80, SRZ ;  /* 0x0000000000507805 */ /* 0x000fe4000001ff00 */
[----:B------:R-:W-:Y:S01]  /*1190*/  CS2R R194, SRZ ;  /* 0x0000000000c27805 */ /* 0x000fe2000001ff00 */
[----:B------:R-:W0:Y:S01]  /*11a0*/  @P0 LDC R2, c[0x0][0x44c] ;  /* 0x00011300ff020b82 */ /* 0x000e220000000800 */
[----:B------:R-:W-:Y:S01]  /*11b0*/  USHF.R.U32.HI UR6, URZ, 0x1f, UR7 ;  /* 0x0000001f3f067899 */ /* 0x000fe20008011607 */
[----:B------:R-:W-:Y:S02]  /*11c0*/  CS2R R76, SRZ ;  /* 0x00000000004c7805 */ /* 0x000fe4000001ff00 */
[----:B------:R-:W-:Y:S02]  /*11d0*/  CS2R R72, SRZ ;  /* 0x0000000000487805 */ /* 0x000fe4000001ff00 */
[----:B------:R-:W-:Y:S01]  /*11e0*/  CS2R R124, SRZ ;  /* 0x00000000007c7805 */ /* 0x000fe2000001ff00 */
[----:B------:R-:W-:Y:S01]  /*11f0*/  ULEA.HI.SX32 UR6, UR7, UR6, 0x1c ;  /* 0x0000000607067291 */ /* 0x000fe2000f8fe23f */
[----:B------:R-:W-:-:S02]  /*1200*/  CS2R R68, SRZ ;  /* 0x0000000000447805 */ /* 0x000fc4000001ff00 */
[----:B------:R-:W-:Y:S01]  /*1210*/  CS2R R64, SRZ ;  /* 0x0000000000407805 */ /* 0x000fe2000001ff00 */
[----:B------:R-:W1:Y:S01]  /*1220*/  @P0 LDC R3, c[0x0][0x450] ;  /* 0x00011400ff030b82 */ /* 0x000e620000000800 */
[----:B------:R-:W-:Y:S01]  /*1230*/  @UP0 ULDC UR7, c[0x0][0xd50] ;  /* 0x0003540000070ab9 */ /* 0x000fe20000000800 */
        /* <DEDUP_REMOVED lines=14> */
[----:B0-----:R-:W-:Y:S01]  /*1320*/  @P0 IMAD.HI.U32 R2, R2, UR10, RZ ;  /* 0x0000000a02020c27 */ /* 0x001fe2000f8e00ff */
[----:B------:R-:W-:Y:S02]  /*1330*/  CS2R R164, SRZ ;  /* 0x0000000000a47805 */ /* 0x000fe4000001ff00 */
[----:B------:R-:W-:Y:S02]  /*1340*/  CS2R R98, SRZ ;  /* 0x0000000000627805 */ /* 0x000fe4000001ff00 */
[----:B------:R-:W-:Y:S01]  /*1350*/  CS2R R186, SRZ ;  /* 0x0000000000ba7805 */ /* 0x000fe2000001ff00 */
[----:B------:R-:W-:Y:S01]  /*1360*/  IMAD.MOV.U32 R188, RZ, RZ, RZ ;  /* 0x000000ffffbc7224 */ /* 0x000fe200078e00ff */
[----:B------:R-:W-:-:S02]  /*1370*/  CS2R R94, SRZ ;  /* 0x00000000005e7805 */ /* 0x000fc4000001ff00 */
[----:B------:R-:W-:Y:S02]  /*1380*/  CS2R R90, SRZ ;  /* 0x00000000005a7805 */ /* 0x000fe4000001ff00 */
[----:B------:R-:W-:Y:S02]  /*1390*/  CS2R R184, SRZ ;  /* 0x0000000000b87805 */ /* 0x000fe4000001ff00 */
[----:B-1----:R-:W-:Y:S02]  /*13a0*/  @P0 SHF.R.U32.HI R0, RZ, R3, R2 ;  /* 0x00000003ff000219 */ /* 0x002fe40000011602 */
[----:B------:R-:W-:Y:S02]  /*13b0*/  CS2R R86, SRZ ;  /* 0x0000000000567805 */ /* 0x000fe4000001ff00 */
[----:B------:R-:W-:Y:S02]  /*13c0*/  PLOP3.LUT P0, PT, PT, PT, PT, 0x80, 0x0 ;  /* 0x000000000000781c */ /* 0x000fe40003f0f070 */
[----:B------:R-:W-:-:S02]  /*13d0*/  CS2R R82, SRZ ;  /* 0x0000000000527805 */ /* 0x000fc4000001ff00 */
[----:B------:R-:W-:Y:S01]  /*13e0*/  CS2R R182, SRZ ;  /* 0x0000000000b67805 */ /* 0x000fe2000001ff00 */
[----:B------:R-:W-:Y:S01]  /*13f0*/  VIADD R0, R0, UR5 ;  /* 0x0000000500007c36 */ /* 0x000fe20008000000 */
[----:B------:R-:W-:Y:S01]  /*1400*/  ULDC UR5, c[0x0][0xd54] ;  /* 0x0003550000057ab9 */ /* 0x000fe20000000800 */
[----:B------:R-:W-:Y:S01]  /*1410*/  CS2R R78, SRZ ;  /* 0x00000000004e7805 */ /* 0x000fe2000001ff00 */
[----:B------:R-:W-:Y:S01]  /*1420*/  UIMAD UR8, UR8, UR5, UR4 ;  /* 0x00000005080872a4 */ /* 0x000fe2000f8e0204 */
[----:B------:R-:W-:Y:S01]  /*1430*/  IMAD.HI R0, R0, 0x2aaaaaab, RZ ;  /* 0x2aaaaaab00007827 */ /* 0x000fe200078e02ff */
[----:B------:R-:W-:Y:S01]  /*1440*/  CS2R R74, SRZ ;  /* 0x00000000004a7805 */ /* 0x000fe2000001ff00 */
[----:B------:R-:W-:Y:S01]  /*1450*/  @UP0 ULDC UR4, c[0x0][0xd4c] ;  /* 0x0003530000040ab9 */ /* 0x000fe20000000800 */
[----:B------:R-:W-:Y:S01]  /*1460*/  CS2R R180, SRZ ;  /* 0x0000000000b47805 */ /* 0x000fe2000001ff00 */
[----:B------:R-:W-:Y:S01]  /*1470*/  UIMAD.WIDE.U32 UR4, UR8, UR4, URZ ;  /* 0x00000004080472a5 */ /* 0x000fe2000f8e003f */
[----:B------:R-:W-:Y:S01]  /*1480*/  SHF.R.U32.HI R3, RZ, 0x1f, R0 ;  /* 0x0000001fff037819 */ /* 0x000fe20000011600 */
[----:B------:R-:W-:Y:S01]  /*1490*/  UMOV UR10, UR8 ;  /* 0x00000008000a7c82 */ /* 0x000fe20008000000 */
[----:B------:R-:W-:Y:S01]  /*14a0*/  CS2R R70, SRZ ;  /* 0x0000000000467805 */ /* 0x000fe2000001ff00 */
[----:B------:R-:W-:Y:S01]  /*14b0*/  @UP0 USHF.R.U32.HI UR10, URZ, UR7, UR5 ;  /* 0x000000073f0a0299 */ /* 0x000fe20008011605 */
[----:B------:R-:W-:-:S02]  /*14c0*/  LEA.HI.SX32 R201, R0, R3, 0x1c ;  /* 0x0000000300c97211 */ /* 0x000fc400078fe2ff */
[----:B------:R-:W-:Y:S02]  /*14d0*/  CS2R R2, SRZ ;  /* 0x0000000000027805 */ /* 0x000fe4000001ff00 */
[----:B------:R-:W-:Y:S01]  /*14e0*/  MOV R0, RZ ;  /* 0x000000ff00007202 */ /* 0x000fe20000000f00 */
[----:B------:R-:W-:Y:S01]  /*14f0*/  UIADD3 UR4, -UR10, URZ, URZ ;  /* 0x0000003f0a047290 */ /* 0x000fe2000fffe13f */
[----:B------:R-:W-:Y:S01]  /*1500*/  VIMNMX R201, R201, UR6, PT ;  /* 0x00000006c9c97c48 */ /* 0x000fe2000bfe0100 */
[----:B------:R-:W-:Y:S01]  /*1510*/  IMAD.U32 R220, RZ, RZ, UR10 ;  /* 0x0000000affdc7e24 */ /* 0x000fe2000f8e00ff */
[----:B------:R-:W-:Y:S01]  /*1520*/  CS2R R66, SRZ ;  /* 0x0000000000427805 */ /* 0x000fe2000001ff00 */
[----:B------:R-:W-:Y:S01]  /*1530*/  UIMAD UR4, UR9, UR4, UR8 ;  /* 0x00000004090472a4 */ /* 0x000fe2000f8e0208 */
[----:B------:R-:W-:Y:S02]  /*1540*/  ISETP.GE.AND P1, PT, R201, 0x1, PT ;  /* 0x00000001c900780c */ /* 0x000fe40003f26270 */
[----:B------:R-:W-:-:S02]  /*1550*/  CS2R R178, SRZ ;  /* 0x0000000000b27805 */ /* 0x000fc4000001ff00 */
[----:B------:R-:W-:Y:S02]  /*1560*/  CS2R R62, SRZ ;  /* 0x00000000003e7805 */ /* 0x000fe4000001ff00 */
[----:B------:R-:W-:Y:S02]  /*1570*/  CS2R R58, SRZ ;  /* 0x00000000003a7805 */ /* 0x000fe4000001ff00 */
[----:B------:R-:W-:Y:S01]  /*1580*/  CS2R R176, SRZ ;  /* 0x0000000000b07805 */ /* 0x000fe2000001ff00 */
[----:B------:R-:W-:Y:S01]  /*1590*/  IMAD.U32 R219, RZ, RZ, UR4 ;  /* 0x00000004ffdb7e24 */ /* 0x000fe2000f8e00ff */
        /* <DEDUP_REMOVED lines=25> */
[----:B------:R-:W-:Y:S02]  /*1730*/  USHF.R.U32.HI UR4, URZ, 0x4, UR5 ;  /* 0x000000043f047899 */ /* 0x000fe40008011605 */
[----:B------:R-:W-:Y:S02]  /*1740*/  UIADD3 UR5, UR5, 0xa000, URZ ;  /* 0x0000a00005057890 */ /* 0x000fe4000fffe03f */
[----:B------:R-:W-:Y:S02]  /*1750*/  ULOP3.LUT UR4, UR4, 0x3fff, URZ, 0xc0, !UPT ;  /* 0x00003fff04047892 */ /* 0x000fe4000f8ec03f */
[----:B------:R-:W-:Y:S02]  /*1760*/  USHF.R.U32.HI UR5, URZ, 0x4, UR5 ;  /* 0x000000043f057899 */ /* 0x000fe40008011605 */
[----:B------:R-:W-:Y:S02]  /*1770*/  ULOP3.LUT UR42, UR4, 0x10000, URZ, 0xfc, !UPT ;  /* 0x00010000042a7892 */ /* 0x000fe4000f8efc3f */
[----:B------:R-:W-:-:S03]  /*1780*/  ULOP3.LUT UR41, UR5, 0x3fff, URZ, 0xc0, !UPT ;  /* 0x00003fff05297892 */ /* 0x000fc6000f8ec03f */
[----:B------:R-:W-:Y:S02]  /*1790*/  UMOV UR5, 0x40000040 ;  /* 0x4000004000057882 */ /* 0x000fe40000000000 */
[----:B------:R-:W-:Y:S01]  /*17a0*/  UMOV UR4, UR42 ;  /* 0x0000002a00047c82 */ /* 0x000fe20008000000 */
[----:B------:R-:W-:Y:S02]  /*17b0*/  IMAD.U32 R23, RZ, RZ, UR5 ;  /* 0x00000005ff177e24 */ /* 0x000fe4000f8e00ff */
[----:B------:R-:W-:Y:S01]  /*17c0*/  IMAD.U32 R22, RZ, RZ, UR4 ;  /* 0x00000004ff167e24 */ /* 0x000fe2000f8e00ff */
[----:B------:R-:W-:Y:S06]  /*17d0*/  @!P0 BRA `(.L_x_4654) ;  /* 0x0000000000408947 */ /* 0x000fec0003800000 */
        /* <DEDUP_REMOVED lines=16> */
.L_x_4654:
[----:B------:R-:W-:Y:S01]  /*18e0*/  LEA.HI R0, R222, R222, RZ, 0x1 ;  /* 0x000000dede007211 */ /* 0x000fe200078f08ff */
[----:B------:R-:W0:Y:S03]  /*18f0*/  S2R R2, SR_TID.X ;  /* 0x0000000000027919 */ /* 0x000e260000002100 */
[----:B------:R-:W-:-:S05]  /*1900*/  LOP3.LUT R3, R0, 0xfffffffe, RZ, 0xc0, !PT ;  /* 0xfffffffe00037812 */ /* 0x000fca00078ec0ff */
[----:B------:R-:W-:-:S05]  /*1910*/  IMAD.IADD R0, R222, 0x1, -R3 ;  /* 0x00000001de007824 */ /* 0x000fca00078e0a03 */
[----:B------:R-:W-:-:S04]  /*1920*/  SHF.L.U32 R0, R0, 0x1f, RZ ;  /* 0x0000001f00007819 */ /* 0x000fc800000006ff */
[----:B------:R-:W1:Y:S01]  /*1930*/  SYNCS.PHASECHK.TRANS64.TRYWAIT P0, [UR40+0x32400], R0 ;  /* 0x03240000ff0075a7 */ /* 0x000e620008000168 */
[----:B0-----:R-:W-:-:S05]  /*1940*/  SHF.R.U32.HI R2, RZ, 0x7, R2 ;  /* 0x00000007ff027819 */ /* 0x001fca0000011602 */
[----:B------:R-:W-:Y:S01]  /*1950*/  VIADD R209, R2, 0x8 ;  /* 0x0000000802d17836 */ /* 0x000fe20000000000 */
[----:B-1----:R-:W-:Y:S06]  /*1960*/  @!P0 BRA `(.L_x_4655) ;  /* 0x0000010800188947 */ /* 0x002fec0003800000 */
.L_x_4776:
[----:B------:R-:W-:Y:S05]  /*1970*/  WARPSYNC.ALL ;  /* 0x0000000000007948 */ /* 0x000fea0003800000 */
[----:B------:R-:W-:Y:S01]  /*1980*/  R2UR UR4, R227 ;  /* 0x00000000e30472ca */ /* 0x000fe200000e0000 */
[----:B------:R1:W-:-:S12]  /*1990*/  BAR.SYNC.DEFER_BLOCKING R209, 0x100 ;  /* 0x000400d10000751d */ /* 0x0003d80000010000 */
[----:B------:R-:W-:-:S05]  /*19a0*/  IMAD.U32 R2, RZ, RZ, UR4 ;  /* 0x00000004ff027e24 */ /* 0x000fca000f8e00ff */
[----:B------:R-:W-:-:S13]  /*19b0*/  ISETP.NE.AND P0, PT, R2, 0x3, PT ;  /* 0x000000030200780c */ /* 0x000fda0003f05270 */
[----:B-1----:R-:W-:Y:S05]  /*19c0*/  @!P0 BRA `(.L_x_4656) ;  /* 0x0000000000048947 */ /* 0x002fea0003800000 */
[----:B------:R-:W-:Y:S01]  /*19d0*/  BPT.TRAP 0x1 ;  /* 0x000000040000795c */ /* 0x000fe20000300000 */
.L_x_4656:
[----:B------:R-:W-:Y:S01]  /*19e0*/  ULEA UR6, UR38, UR40, 0x3 ;  /* 0x0000002826067291 */ /* 0x000fe2000f8e183f */
[----:B------:R-:W-:-:S05]  /*19f0*/  IMAD.U32 R2, RZ, RZ, UR39 ;  /* 0x00000027ff027e24 */ /* 0x000fca000f8e00ff */
[----:B------:R-:W-:-:S04]  /*1a00*/  SHF.L.U32 R2, R2, 0x1f, RZ ;  /* 0x0000001f02027819 */ /* 0x000fc800000006ff */
[----:B------:R1:W2:Y:S01]  /*1a10*/  SYNCS.PHASECHK.TRANS64.TRYWAIT P1, [UR6+0x32430], R2 ;  /* 0x03243002ff0075a7 */ /* 0x0002a20008020146 */
[----:B------:R-:W-:Y:S05]  /*1a20*/  @!P0 BRA `(.L_x_4657) ;  /* 0x0000000000048947 */ /* 0x000fea0003800000 */
[----:B------:R-:W-:Y:S01]  /*1a30*/  BPT.TRAP 0x1 ;  /* 0x000000040000795c */ /* 0x000fe20000300000 */
.L_x_4657:
[----:B--2---:R-:W-:Y:S05]  /*1a40*/  @P1 BRA `(.L_x_4658) ;  /* 0x0000000000081947 */ /* 0x004fea0003800000 */
[----:B------:R-:W2:Y:S02]  /*1a50*/  SYNCS.PHASECHK.TRANS64.TRYWAIT P1, [UR6+0x32430], R2 ;  /* 0x03243002ff0075a7 */ /* 0x000ea40008020146 */
[----:B--2---:R-:W-:Y:S05]  /*1a60*/  @!P1 BRA `(.L_x_4659) ;  /* 0x0000010400f09947 */ /* 0x004fea0003800000 */
.L_x_4658:
[----:B------:R-:W-:Y:S01]  /*1a70*/  UIADD3 UR4, UR40, 0x1c400, URZ ;  /* 0x0001c40028047890 */ /* 0x000fe2000fffe03f */
[----:B------:R-:W-:Y:S01]  /*1a80*/  WARPGROUP.ARRIVE ;  /* 0x00000000000079c5 */ /* 0x000fe20000000000 */
[----:B------:R-:W-:Y:S01]  /*1a90*/  UMOV UR8, UR42 ;  /* 0x0000002a00087c82 */ /* 0x000fe20008000000 */
[----:B------:R-:W-:Y:S01]  /*1aa0*/  UMOV UR9, 0x40000040 ;  /* 0x4000004000097882 */ /* 0x000fe20000000000 */
[----:B------:R-:W-:Y:S01]  /*1ab0*/  USHF.R.U32.HI UR4, URZ, 0x4, UR4 ;  /* 0x000000043f047899 */ /* 0x000fe20008011604 */
[----:B------:R-:W-:-:S03]  /*1ac0*/  UMOV UR11, 0x40000040 ;  /* 0x40000040000b7882 */ /* 0x000fc60000000000 */
[----:B------:R-:W-:-:S04]  /*1ad0*/  ULOP3.LUT UR4, UR4, 0x3fff, URZ, 0xc0, !UPT ;  /* 0x00003fff04047892 */ /* 0x000fc8000f8ec03f */
[----:B------:R-:W-:-:S04]  /*1ae0*/  ULOP3.LUT UR5, UR4, 0x10000, URZ, 0xfc, !UPT ;  /* 0x0001000004057892 */ /* 0x000fc8000f8efc3f */
[----:B------:R-:W-:Y:S02]  /*1af0*/  UIMAD UR4, UR38, 0x300, UR5 ;  /* 0x00000300260478a4 */ /* 0x000fe4000f8e0205 */
[----:B------:R-:W-:Y:S01]  /*1b00*/  IMAD.U32 R20, RZ, RZ, UR5 ;  /* 0x00000005ff147e24 */ /* 0x000fe2000f8e00ff */
[----:B------:R-:W-:Y:S02]  /*1b10*/  UIADD3 UR5, UR42, 0x2, URZ ;  /* 0x000000022a057890 */ /* 0x000fe4000fffe03f */
[----:B------:R-:W-:Y:S02]  /*1b20*/  UIADD3 UR7, UR4, 0x2, URZ ;  /* 0x0000000204077890 */ /* 0x000fe4000fffe03f */
[----:B------:R-:W-:Y:S02]  /*1b30*/  UMOV UR10, UR4 ;  /* 0x00000004000a7c82 */ /* 0x000fe40008000000 */
[----:B------:R-:W-:Y:S01]  /*1b40*/  HGMMA.64x96x16.F32 R24, gdesc[UR8], RZ, !UPT, gsb0 ;  /* 0x01600000081879f0 */ /* 0x000fe2000c0008ff */
        /* <DEDUP_REMOVED lines=17> */
[----:B------:R-:W-:Y:S02]  /*1c60*/  IMAD.U32 R16, RZ, RZ, UR8 ;  /* 0x00000008ff107e24 */ /* 0x000fe4000f8e00ff */
        /* <DEDUP_REMOVED lines=16> */
.L_x_4777:
[----:B------:R-:W-:Y:S05]  /*1d70*/  @!P0 BRA `(.L_x_4661) ;  /* 0x0000000000048947 */ /* 0x000fea0003800000 */
[----:B------:R-:W-:Y:S01]  /*1d80*/  BPT.TRAP 0x1 ;  /* 0x000000040000795c */ /* 0x000fe20000300000 */
.L_x_4661:
[----:B------:R2:W3:Y:S01]  /*1d90*/  SYNCS.PHASECHK.TRANS64.TRYWAIT P1, [UR6+0x32450], R2 ;  /* 0x03245002ff0075a7 */ /* 0x0004e20008020146 */
[----:B------:R-:W-:Y:S05]  /*1da0*/  @!P0 BRA `(.L_x_4662) ;  /* 0x0000000000048947 */ /* 0x000fea0003800000 */
[----:B------:R-:W-:Y:S01]  /*1db0*/  BPT.TRAP 0x1 ;  /* 0x000000040000795c */ /* 0x000fe20000300000 */
.L_x_4662:
[----:B---3--:R-:W-:Y:S05]  /*1dc0*/  @P1 BRA `(.L_x_4663) ;  /* 0x0000000000081947 */ /* 0x008fea0003800000 */
[----:B------:R-:W3:Y:S02]  /*1dd0*/  SYNCS.PHASECHK.TRANS64.TRYWAIT P1, [UR6+0x32450], R2 ;  /* 0x03245002ff0075a7 */ /* 0x000ee40008020146 */
[----:B---3--:R-:W-:Y:S05]  /*1de0*/  @!P1 BRA `(.L_x_4664) ;  /* 0x0000010400409947 */ /* 0x008fea0003800000 */
.L_x_4663:
[----:B------:R-:W-:Y:S01]  /*1df0*/  UIADD3 UR40, UR40, 0x400, URZ ;  /* 0x0000040028287890 */ /* 0x000fe2000fffe03f */
[----:B------:R-:W-:Y:S01]  /*1e00*/  WARPGROUP.ARRIVE ;  /* 0x00000000000079c5 */ /* 0x000fe20000000000 */
[----:B------:R-:W-:-:S05]  /*1e10*/  ULOP3.LUT UR4, UR41, 0x10000, URZ, 0xfc, !UPT ;  /* 0x0001000029047892 */ /* 0x000fca000f8efc3f */
[----:B0-----:R-:W0:Y:S01]  /*1e20*/  S2R R0, SR_TID.X ;  /* 0x0000000000007919 */ /* 0x001e220000002100 */
[----:B------:R-:W-:Y:S01]  /*1e30*/  USHF.R.U32.HI UR7, URZ, 0x4, UR40 ;  /* 0x000000043f077899 */ /* 0x000fe20008011628 */
[----:B------:R-:W-:Y:S01]  /*1e40*/  UMOV UR9, 0x40000040 ;  /* 0x4000004000097882 */ /* 0x000fe20000000000 */
[----:B------:R-:W-:Y:S02]  /*1e50*/  UMOV UR11, 0x40000040 ;  /* 0x40000040000b7882 */ /* 0x000fe40000000000 */
[----:B------:R-:W-:Y:S01]  /*1e60*/  ULOP3.LUT UR7, UR7, 0x3fff, URZ, 0xc0, !UPT ;  /* 0x00003fff07077892 */ /* 0x000fe2000f8ec03f */
[----:B------:R-:W-:Y:S01]  /*1e70*/  IMAD.U32 R13, RZ, RZ, UR9 ;  /* 0x00000009ff0d7e24 */ /* 0x000fe2000f8e00ff */
[----:B------:R-:W-:Y:S01]  /*1e80*/  UMOV UR8, UR4 ;  /* 0x0000000400087c82 */ /* 0x000fe20008000000 */
[----:B------:R-:W-:Y:S01]  /*1e90*/  UMOV UR13, 0x40000040 ;  /* 0x40000040000d7882 */ /* 0x000fe20000000000 */
[----:B------:R-:W-:Y:S01]  /*1ea0*/  ULOP3.LUT UR61, UR7, 0x10000, URZ, 0xfc, !UPT ;  /* 0x00010000073d7892 */ /* 0x000fe2000f8efc3f */
[----:B------:R-:W-:Y:S01]  /*1eb0*/  IMAD.U32 R12, RZ, RZ, UR8 ;  /* 0x00000008ff0c7e24 */ /* 0x000fe2000f8e00ff */
[----:B------:R-:W-:Y:S01]  /*1ec0*/  UMOV UR15, 0x40000040 ;  /* 0x40000040000f7882 */ /* 0x000fe20000000000 */
[----:B------:R-:W-:Y:S01]  /*1ed0*/  IMAD.U32 R11, RZ, RZ, UR13 ;  /* 0x0000000dff0b7e24 */ /* 0x000fe2000f8e00ff */
[----:B------:R-:W-:-:S02]  /*1ee0*/  UIMAD UR5, UR38, 0xc00, UR61 ;  /* 0x00000c00260578a4 */ /* 0x000fc4000f8e023d */
[----:B------:R-:W-:Y:S02]  /*1ef0*/  UIADD3 UR52, UR4, 0x402, URZ ;  /* 0x0000040204347890 */ /* 0x000fe4000fffe03f */
[----:B------:R-:W-:Y:S01]  /*1f00*/  UIADD3 UR54, UR5, 0x302, URZ ;  /* 0x0000030205367890 */ /* 0x000fe2000fffe03f */
[----:B------:R-:W-:Y:S02]  /*1f10*/  UMOV UR53, 0x40000040 ;  /* 0x4000004000357882 */ /* 0x000fe40000000000 */
[----:B------:R-:W-:Y:S01]  /*1f20*/  UMOV UR10, UR5 ;  /* 0x00000005000a7c82 */ /* 0x000fe20008000000 */
[----:B------:R-:W-:Y:S01]  /*1f30*/  UMOV UR55, 0x40000040 ;  /* 0x4000004000377882 */ /* 0x000fe20000000000 */
[----:B------:R-:W-:Y:S01]  /*1f40*/  HGMMA.64x96x16.F32 R24, gdesc[UR8], R24, gsb0 ;  /* 0x01600000081879f0 */ /* 0x000fe20008000818 */
[----:B------:R-:W-:Y:S02]  /*1f50*/  UIADD3 UR8, UR4, 0x2, URZ ;  /* 0x0000000204087890 */ /* 0x000fe4000fffe03f */
[----:B------:R-:W-:-:S02]  /*1f60*/  UIADD3 UR9, UR5, 0x2, URZ ;  /* 0x0000000205097890 */ /* 0x000fc4000fffe03f */
[----:B------:R-:W-:Y:S01]  /*1f70*/  UIADD3 UR10, UR5, 0x304, URZ ;  /* 0x00000304050a7890 */ /* 0x000fe2000fffe03f */
[----:B------:R-:W-:Y:S02]  /*1f80*/  UMOV UR11, 0x40000040 ;  /* 0x40000040000b7882 */ /* 0x000fe40000000000 */
[----:B------:R-:W-:Y:S01]  /*1f90*/  UMOV UR12, UR8 ;  /* 0x00000008000c7c82 */ /* 0x000fe20008000000 */
[----:B------:R-:W-:Y:S01]  /*1fa0*/  UIADD3 UR8, UR4, 0x4, URZ ;  /* 0x0000000404087890 */ /* 0x000fe2000fffe03f */
[----:B------:R-:W-:Y:S01]  /*1fb0*/  MOV R10, UR12 ;  /* 0x0000000c000a7c02 */ /* 0x000fe20008000f00 */
[----:B------:R-:W-:Y:S01]  /*1fc0*/  UMOV UR14, UR9 ;  /* 0x00000009000e7c82 */ /* 0x000fe20008000000 */
[----:B------:R-:W-:Y:S01]  /*1fd0*/  UIADD3 UR9, UR5, 0x4, URZ ;  /* 0x0000000405097890 */ /* 0x000fe2000fffe03f */
[----:B0-----:R-:W-:Y:S01]  /*1fe0*/  SHF.R.U32.HI R0, RZ, 0x7, R0 ;  /* 0x00000007ff007819 */ /* 0x001fe20000011600 */
        /* <DEDUP_REMOVED lines=63> */
[----:B-12---:R-:W-:Y:S01]  /*23e0*/  IMAD.U32 R2, RZ, RZ, UR12 ;  /* 0x0000000cff027e24 */ /* 0x006fe2000f8e00ff */
[----:B------:R-:W-:Y:S01]  /*23f0*/  UMOV UR9, 0x40000040 ;  /* 0x4000004000097882 */ /* 0x000fe20000000000 */
[----:B------:R-:W-:Y:S01]  /*2400*/  MOV R3, UR13 ;  /* 0x0000000d00037c02 */ /* 0x000fe20008000f00 */
        /* <DEDUP_REMOVED lines=44> */
.L_x_4665:
[----:B------:R-:W-:Y:S01]  /*26d0*/  ISETP.NE.AND P6, PT, R228, 0x1, PT ;  /* 0x00000001e400780c */ /* 0x000fe20003fc5270 */
[----:B------:R-:W-:Y:S01]  /*26e0*/  ULDC UR4, c[0x0][0xad0] ;  /* 0x0002b40000047ab9 */ /* 0x000fe20000000800 */
[----:B------:R-:W-:Y:S02]  /*26f0*/  VIADD R4, R213, UR60 ;  /* 0x0000003cd5047c36 */ /* 0x000fe40008000000 */
[----:B------:R-:W-:Y:S01]  /*2700*/  FMUL.FTZ R24, R24, UR4 ;  /* 0x0000000418187c20 */ /* 0x000fe20008410000 */
[----:B------:R-:W1:Y:S01]  /*2710*/  LDC R208, c[0x0][0x2f0] ;  /* 0x0000bc00ffd07b82 */ /* 0x000e620000000800 */
[----:B------:R-:W-:Y:S01]  /*2720*/  R2UR UR5, R212 ;  /* 0x00000000d40572ca */ /* 0x000fe200000e0000 */
[----:B------:R-:W-:Y:S01]  /*2730*/  FMUL.FTZ R25, R25, UR4 ;  /* 0x0000000419197c20 */ /* 0x000fe20008410000 */
[----:B------:R2:W3:Y:S01]  /*2740*/  MUFU.TANH R72, R24 ;  /* 0x0000001800487308 */ /* 0x0004e20000002400 */
[----:B------:R-:W-:Y:S01]  /*2750*/  FMUL.FTZ R32, R32, UR4 ;  /* 0x0000000420207c20 */ /* 0x000fe20008410000 */
[----:B------:R-:W-:Y:S01]  /*2760*/  FMUL.FTZ R33, R33, UR4 ;  /* 0x0000000421217c20 */ /* 0x000fe20008410000 */
[----:B------:R-:W-:Y:S01]  /*2770*/  FMUL.FTZ R28, R28, UR4 ;  /* 0x000000041c1c7c20 */ /* 0x000fe20008410000 */
[----:B------:R-:W-:Y:S01]  /*2780*/  FMUL.FTZ R36, R36, UR4 ;  /* 0x0000000424247c20 */ /* 0x000fe20008410000 */
[----:B------:R-:W4:Y:S01]  /*2790*/  LDC R207, c[0x0][0x288] ;  /* 0x0000a200ffcf7b82 */ /* 0x000f220000000800 */
[----:B------:R-:W-:Y:S01]  /*27a0*/  FMUL.FTZ R41, R41, UR4 ;  /* 0x0000000429297c20 */ /* 0x000fe20008410000 */
[----:B------:R-:W-:Y:S01]  /*27b0*/  FMUL.FTZ R44, R44, UR4 ;  /* 0x000000042c2c7c20 */ /* 0x000fe20008410000 */
[----:B------:R5:W0:Y:S01]  /*27c0*/  MUFU.TANH R73, R25 ;  /* 0x0000001900497308 */ /* 0x000a220000002400 */
[----:B------:R-:W-:Y:S01]  /*27d0*/  FMUL.FTZ R37, R37, UR4 ;  /* 0x0000000425257c20 */ /* 0x000fe20008410000 */
[----:B------:R-:W-:Y:S01]  /*27e0*/  FMUL.FTZ R45, R45, UR4 ;  /* 0x000000042d2d7c20 */ /* 0x000fe20008410000 */
[----:B------:R-:W-:Y:S01]  /*27f0*/  FMUL.FTZ R52, R52, UR4 ;  /* 0x0000000434347c20 */ /* 0x000fe20008410000 */
[----:B------:R-:W-:Y:S01]  /*2800*/  FMUL.FTZ R53, R53, UR4 ;  /* 0x0000000435357c20 */ /* 0x000fe20008410000 */
[----:B------:R-:W3:Y:S01]  /*2810*/  @P6 LDC R5, c[0x0][0x44c] ;  /* 0x00011300ff056b82 */ /* 0x000ee20000000800 */
[----:B------:R-:W-:Y:S01]  /*2820*/  FMUL.FTZ R29, R29, UR4 ;  /* 0x000000041d1d7c20 */ /* 0x000fe20008410000 */
[----:B------:R-:W-:Y:S01]  /*2830*/  FMUL.FTZ R48, R48, UR4 ;  /* 0x0000000430307c20 */ /* 0x000fe20008410000 */
[----:B------:R-:W0:Y:S01]  /*2840*/  MUFU.TANH R32, R32 ;  /* 0x0000002000207308 */ /* 0x000e220000002400 */
[----:B------:R-:W-:Y:S01]  /*2850*/  FMUL.FTZ R56, R56, UR4 ;  /* 0x0000000438387c20 */ /* 0x000fe20008410000 */
[----:B------:R-:W-:Y:S01]  /*2860*/  FMUL.FTZ R61, R61, UR4 ;  /* 0x000000043d3d7c20 */ /* 0x000fe20008410000 */
[----:B------:R-:W-:Y:S01]  /*2870*/  FMUL.FTZ R64, R64, UR4 ;  /* 0x0000000440407c20 */ /* 0x000fe20008410000 */
[----:B------:R-:W-:Y:S01]  /*2880*/  FMUL.FTZ R57, R57, UR4 ;  /* 0x0000000439397c20 */ /* 0x000fe20008410000 */
[----:B--2---:R-:W2:Y:S01]  /*2890*/  @P6 LDC R24, c[0x0][0x450] ;  /* 0x00011400ff186b82 */ /* 0x004ea20000000800 */
[----:B------:R-:W-:Y:S01]  /*28a0*/  FMUL.FTZ R65, R65, UR4 ;  /* 0x0000000441417c20 */ /* 0x000fe20008410000 */
[----:B------:R-:W-:Y:S01]  /*28b0*/  FMUL.FTZ R26, R26, UR4 ;  /* 0x000000041a1a7c20 */ /* 0x000fe20008410000 */
[----:B------:R-:W0:Y:S01]  /*28c0*/  MUFU.TANH R33, R33 ;  /* 0x0000002100217308 */ /* 0x000e220000002400 */
[----:B------:R-:W-:Y:S01]  /*28d0*/  FMUL.FTZ R27, R27, UR4 ;  /* 0x000000041b1b7c20 */ /* 0x000fe20008410000 */
[----:B------:R-:W-:Y:S01]  /*28e0*/  FMUL.FTZ R68, R68, UR4 ;  /* 0x0000000444447c20 */ /* 0x000fe20008410000 */
[----:B------:R-:W-:Y:S01]  /*28f0*/  FMUL.FTZ R30, R30, UR4 ;  /* 0x000000041e1e7c20 */ /* 0x000fe20008410000 */
[----:B------:R-:W-:Y:S01]  /*2900*/  FMUL.FTZ R31, R31, UR4 ;  /* 0x000000041f1f7c20 */ /* 0x000fe20008410000 */
[----:B------:R-:W-:Y:S01]  /*2910*/  FMUL.FTZ R40, R40, UR4 ;  /* 0x0000000428287c20 */ /* 0x000fe20008410000 */
[----:B------:R-:W-:Y:S01]  /*2920*/  FMUL.FTZ R34, R34, UR4 ;  /* 0x0000000422227c20 */ /* 0x000fe20008410000 */
[----:B------:R-:W-:Y:S01]  /*2930*/  FMUL.FTZ R35, R35, UR4 ;  /* 0x0000000423237c20 */ /* 0x000fe20008410000 */
[----:B------:R-:W-:Y:S01]  /*2940*/  MUFU.TANH R28, R28 ;  /* 0x0000001c001c7308 */ /* 0x000fe20000002400 */
[----:B------:R-:W-:Y:S01]  /*2950*/  FMUL.FTZ R38, R38, UR4 ;  /* 0x0000000426267c20 */ /* 0x000fe20008410000 */
[----:B------:R-:W-:Y:S01]  /*2960*/  FMUL.FTZ R49, R49, UR4 ;  /* 0x0000000431317c20 */ /* 0x000fe20008410000 */
[----:B------:R-:W-:Y:S01]  /*2970*/  FMUL.FTZ R39, R39, UR4 ;  /* 0x0000000427277c20 */ /* 0x000fe20008410000 */
[----:B------:R-:W-:Y:S01]  /*2980*/  FMUL.FTZ R60, R60, UR4 ;  /* 0x000000043c3c7c20 */ /* 0x000fe20008410000 */
[----:B---3--:R-:W-:-:S04]  /*2990*/  @P6 IMAD.HI.U32 R5, R4, R5, RZ ;  /* 0x0000000504056227 */ /* 0x008fc800078e00ff */
[----:B------:R-:W-:Y:S01]  /*29a0*/  FMUL.FTZ R42, R42, UR4 ;  /* 0x000000042a2a7c20 */ /* 0x000fe20008410000 */
[----:B------:R-:W-:Y:S01]  /*29b0*/  FMUL.FTZ R43, R43, UR4 ;  /* 0x000000042b2b7c20 */ /* 0x000fe20008410000 */
[----:B------:R-:W3:Y:S01]  /*29c0*/  MUFU.TANH R36, R36 ;  /* 0x0000002400247308 */ /* 0x000ee20000002400 */
[----:B------:R-:W-:Y:S01]  /*29d0*/  FMUL.FTZ R46, R46, UR4 ;  /* 0x000000042e2e7c20 */ /* 0x000fe20008410000 */
[----:B------:R-:W-:Y:S01]  /*29e0*/  FMUL.FTZ R47, R47, UR4 ;  /* 0x000000042f2f7c20 */ /* 0x000fe20008410000 */
[----:B------:R-:W-:Y:S01]  /*29f0*/  FMUL.FTZ R50, R50, UR4 ;  /* 0x0000000432327c20 */ /* 0x000fe20008410000 */
[----:B------:R-:W-:Y:S01]  /*2a00*/  FMUL.FTZ R51, R51, UR4 ;  /* 0x0000000433337c20 */ /* 0x000fe20008410000 */
[----:B--2---:R-:W-:Y:S01]  /*2a10*/  @P6 SHF.R.U32.HI R4, RZ, R24, R5 ;  /* 0x00000018ff046219 */ /* 0x004fe20000011605 */
[----:B------:R-:W-:Y:S02]  /*2a20*/  IMAD.MOV.U32 R24, RZ, RZ, -0x60 ;  /* 0xffffffa0ff187424 */ /* 0x000fe400078e00ff */
[----:B------:R-:W-:Y:S01]  /*2a30*/  FMUL.FTZ R54, R54, UR4 ;  /* 0x0000000436367c20 */ /* 0x000fe20008410000 */
[----:B------:R-:W2:Y:S01]  /*2a40*/  MUFU.TANH R41, R41 ;  /* 0x0000002900297308 */ /* 0x000ea20000002400 */
[----:B------:R-:W-:Y:S01]  /*2a50*/  FMUL.FTZ R55, R55, UR4 ;  /* 0x0000000437377c20 */ /* 0x000fe20008410000 */
[----:B------:R-:W0:Y:S01]  /*2a60*/  SHFL.IDX PT, R21, R4, RZ, 0x1c1f ;  /* 0x001c1fff04157589 */ /* 0x000e2200000e0000 */
[----:B------:R-:W-:-:S02]  /*2a70*/  IMAD R5, R201, R24, 0x60 ;  /* 0x00000060c9057424 */ /* 0x000fc400078e0218 */
[----:B------:R-:W-:Y:S01]  /*2a80*/  FMUL.FTZ R58, R58, UR4 ;  /* 0x000000043a3a7c20 */ /* 0x000fe20008410000 */
[----:B------:R-:W-:Y:S01]  /*2a90*/  FMUL.FTZ R59, R59, UR4 ;  /* 0x000000043b3b7c20 */ /* 0x000fe20008410000 */
[----:B-----5:R5:W3:Y:S01]  /*2aa0*/  SHFL.IDX PT, R25, R4, 0x1, 0x1c1f ;  /* 0x003c1f0004197f89 */ /* 0x020ae200000e0000 */
[----:B-1----:R-:W-:Y:S01]  /*2ab0*/  IMAD R5, R208, UR5, R5 ;  /* 0x00000005d0057c24 */ /* 0x002fe2000f8e0205 */
[----:B------:R-:W1:Y:S01]  /*2ac0*/  MUFU.TANH R44, R44 ;  /* 0x0000002c002c7308 */ /* 0x000e620000002400 */
[----:B------:R-:W-:Y:S01]  /*2ad0*/  FMUL.FTZ R62, R62, UR4 ;  /* 0x000000043e3e7c20 */ /* 0x000fe20008410000 */
[----:B------:R-:W-:Y:S01]  /*2ae0*/  FMUL.FTZ R69, R69, UR4 ;  /* 0x0000000445457c20 */ /* 0x000fe20008410000 */
[----:B------:R-:W-:Y:S02]  /*2af0*/  IMAD R24, R214, -0x2, R5 ;  /* 0xfffffffed6187824 */ /* 0x000fe400078e0205 */
[----:B------:R-:W-:Y:S01]  /*2b00*/  FMUL.FTZ R63, R63, UR4 ;  /* 0x000000043f3f7c20 */ /* 0x000fe20008410000 */
[----:B------:R-:W-:Y:S01]  /*2b10*/  FMUL.FTZ R66, R66, UR4 ;  /* 0x0000000442427c20 */ /* 0x000fe20008410000 */
[----:B------:R-:W-:Y:S01]  /*2b20*/  FMUL.FTZ R67, R67, UR4 ;  /* 0x0000000443437c20 */ /* 0x000fe20008410000 */
[----:B------:R-:W-:Y:S01]  /*2b30*/  FMUL.FTZ R70, R70, UR4 ;  /* 0x0000000446467c20 */ /* 0x000fe20008410000 */
[----:B----4-:R-:W-:Y:S01]  /*2b40*/  IADD3 R5, R24, 0x1, -R207 ;  /* 0x0000000118057810 */ /* 0x010fe20007ffe8cf */
[----:B------:R-:W-:Y:S01]  /*2b50*/  MUFU.TANH R37, R37 ;  /* 0x0000002500257308 */ /* 0x000fe20000002400 */
[----:B------:R-:W-:Y:S01]  /*2b60*/  FMUL.FTZ R71, R71, UR4 ;  /* 0x0000000447477c20 */ /* 0x000fe20008410000 */
[----:B------:R-:W-:Y:S01]  /*2b70*/  ULDC UR5, c[0x0][0xa80] ;  /* 0x0002a00000057ab9 */ /* 0x000fe20000000800 */
[----:B------:R-:W-:-:S02]  /*2b80*/  UIADD3 UR10, UR6, 0x32440, URZ ;  /* 0x00032440060a7890 */ /* 0x000fc4000fffe03f */
[----:B------:R-:W-:Y:S02]  /*2b90*/  ULOP3.LUT UR7, UR7, 0x3000000, URZ, 0xfc, !UPT ;  /* 0x0300000007077892 */ /* 0x000fe4000f8efc3f */
[----:B------:R-:W-:Y:S01]  /*2ba0*/  UPRMT UR10, UR48, 0x654, UR10 ;  /* 0x00000654300a7896 */ /* 0x000fe2000800000a */
[----:B------:R-:W4:Y:S01]  /*2bb0*/  MUFU.TANH R45, R45 ;  /* 0x0000002d002d7308 */ /* 0x000f220000002400 */
[----:B0-----:R-:W-:Y:S01]  /*2bc0*/  VIADDMNMX R21, R21, R5, R24, PT ;  /* 0x0000000515157246 */ /* 0x001fe20003800118 */
[----:B------:R-:W-:Y:S01]  /*2bd0*/  UIMAD UR4, UR38, 0xc00, UR7 ;  /* 0x00000c00260478a4 */ /* 0x000fe2000f8e0207 */
[----:B------:R-:W-:Y:S02]  /*2be0*/  UMOV UR11, 0x40000040 ;  /* 0x40000040000b7882 */ /* 0x000fe40000000000 */
[C---:B------:R-:W-:Y:S02]  /*2bf0*/  ISETP.GT.AND P5, PT, R21.reuse, RZ, PT ;  /* 0x000000ff1500720c */ /* 0x040fe40003fa4270 */
[C---:B------:R-:W-:Y:S01]  /*2c00*/  ISETP.GT.AND P4, PT, R21.reuse, 0x1, PT ;  /* 0x000000011500780c */ /* 0x040fe20003f84270 */
[----:B------:R-:W0:Y:S01]  /*2c10*/  MUFU.TANH R52, R52 ;  /* 0x0000003400347308 */ /* 0x000e220000002400 */
[----:B-----5:R-:W-:Y:S01]  /*2c20*/  FSEL R4, R72, -INF , P5 ;  /* 0xff80000048047808 */ /* 0x020fe20002800000 */
[----:B------:R-:W-:Y:S01]  /*2c30*/  SYNCS.ARRIVE.TRANS64.RED.A1T0 RZ, [UR10], RZ ;  /* 0x000000ffffff79a7 */ /* 0x000fe2000810040a */
[C---:B------:R-:W-:Y:S01]  /*2c40*/  ISETP.GT.AND P2, PT, R21.reuse, 0x10, PT ;  /* 0x000000101500780c */ /* 0x040fe20003f44270 */
[----:B------:R-:W-:Y:S01]  /*2c50*/  UMOV UR10, UR4 ;  /* 0x00000004000a7c82 */ /* 0x000fe20008000000 */
[----:B------:R-:W-:-:S02]  /*2c60*/  ISETP.GT.AND P5, PT, R21, 0x11, PT ;  /* 0x000000111500780c */ /* 0x000fc40003fa4270 */
[----:B---3--:R-:W-:Y:S01]  /*2c70*/  VIADDMNMX R25, R25, R5, R24, PT ;  /* 0x0000000519197246 */ /* 0x008fe20003800118 */
[----:B------:R-:W3:Y:S01]  /*2c80*/  MUFU.TANH R53, R53 ;  /* 0x0000003500357308 */ /* 0x000ee20000002400 */
[----:B------:R-:W-:Y:S02]  /*2c90*/  ISETP.GT.AND P3, PT, R21, 0x8, PT ;  /* 0x000000081500780c */ /* 0x000fe40003f64270 */
[----:B------:R-:W-:Y:S02]  /*2ca0*/  FSEL R24, R73, -INF , P4 ;  /* 0xff80000049187808 */ /* 0x000fe40002000000 */
[----:B------:R-:W-:Y:S02]  /*2cb0*/  ISETP.GT.AND P4, PT, R21, 0x18, PT ;  /* 0x000000181500780c */ /* 0x000fe40003f84270 */
[----:B------:R-:W-:Y:S01]  /*2cc0*/  FSEL R171, R32, -INF , P2 ;  /* 0xff80000020ab7808 */ /* 0x000fe20001000000 */
[----:B------:R-:W-:Y:S01]  /*2cd0*/  MUFU.TANH R29, R29 ;  /* 0x0000001d001d7308 */ /* 0x000fe20000002400 */
[----:B------:R-:W-:-:S02]  /*2ce0*/  FSEL R172, R33, -INF , P5 ;  /* 0xff80000021ac7808 */ /* 0x000fc40002800000 */
[C---:B------:R-:W-:Y:S02]  /*2cf0*/  ISETP.GT.AND P2, PT, R21.reuse, 0x21, PT ;  /* 0x000000211500780c */ /* 0x040fe40003f44270 */
[C---:B------:R-:W-:Y:S02]  /*2d00*/  ISETP.GT.AND P5, PT, R21.reuse, 0x28, PT ;  /* 0x000000281500780c */ /* 0x040fe40003fa4270 */
[----:B------:R-:W-:Y:S01]  /*2d10*/  FSEL R173, R36, -INF , P4 ;  /* 0xff80000024ad7808 */ /* 0x000fe20002000000 */
[----:B------:R-:W-:Y:S01]  /*2d20*/  MUFU.TANH R48, R48 ;  /* 0x0000003000307308 */ /* 0x000fe20000002400 */
[----:B------:R-:W-:Y:S02]  /*2d30*/  ISETP.GT.AND P4, PT, R21, 0x29, PT ;  /* 0x000000291500780c */ /* 0x000fe40003f84270 */
[----:B--2---:R-:W-:Y:S02]  /*2d40*/  FSEL R181, R41, -INF , P2 ;  /* 0xff80000029b57808 */ /* 0x004fe40001000000 */
[----:B-1----:R-:W-:-:S02]  /*2d50*/  FSEL R183, R44, -INF , P5 ;  /* 0xff8000002cb77808 */ /* 0x002fc40002800000 */
[C---:B------:R-:W-:Y:S01]  /*2d60*/  ISETP.GT.AND P2, PT, R21.reuse, 0x38, PT ;  /* 0x000000381500780c */ /* 0x040fe20003f44270 */
[----:B------:R-:W1:Y:S01]  /*2d70*/  MUFU.TANH R56, R56 ;  /* 0x0000003800387308 */ /* 0x000e620000002400 */
[C---:B------:R-:W-:Y:S02]  /*2d80*/  ISETP.GT.AND P5, PT, R21.reuse, 0x39, PT ;  /* 0x000000391500780c */ /* 0x040fe40003fa4270 */
[----:B------:R-:W-:Y:S02]  /*2d90*/  ISETP.GT.AND P1, PT, R21, 0x9, PT ;  /* 0x000000091500780c */ /* 0x000fe40003f24270 */
[----:B------:R-:W-:Y:S02]  /*2da0*/  FMNMX.FTZ R5, R4, R24, !PT ;  /* 0x0000001804057209 */ /* 0x000fe40007810000 */
[----:B----4-:R-:W-:Y:S01]  /*2db0*/  FSEL R185, R45, -INF , P4 ;  /* 0xff8000002db97808 */ /* 0x010fe20002000000 */
[----:B------:R-:W2:Y:S01]  /*2dc0*/  MUFU.TANH R61, R61 ;  /* 0x0000003d003d7308 */ /* 0x000ea20000002400 */
[----:B------:R-:W-:-:S02]  /*2dd0*/  ISETP.GT.AND P4, PT, R21, 0x40, PT ;  /* 0x000000401500780c */ /* 0x000fc40003f84270 */
[----:B0-----:R-:W-:Y:S02]  /*2de0*/  FSEL R204, R52, -INF , P2 ;  /* 0xff80000034cc7808 */ /* 0x001fe40001000000 */
[----:B---3--:R-:W-:Y:S02]  /*2df0*/  FSEL R206, R53, -INF , P5 ;  /* 0xff80000035ce7808 */ /* 0x008fe40002800000 */
[C---:B------:R-:W-:Y:S01]  /*2e00*/  ISETP.GT.AND P2, PT, R21.reuse, 0x49, PT ;  /* 0x000000491500780c */ /* 0x040fe20003f44270 */
[----:B------:R-:W0:Y:S01]  /*2e10*/  MUFU.TANH R64, R64 ;  /* 0x0000004000407308 */ /* 0x000e220000002400 */
[C---:B------:R-:W-:Y:S02]  /*2e20*/  ISETP.GT.AND P5, PT, R21.reuse, 0x50, PT ;  /* 0x000000501500780c */ /* 0x040fe40003fa4270 */
[----:B-1----:R-:W-:Y:S02]  /*2e30*/  FSEL R195, R56, -INF , P4 ;  /* 0xff80000038c37808 */ /* 0x002fe40002000000 */
[----:B------:R-:W-:-:S03]  /*2e40*/  ISETP.GT.AND P4, PT, R21, 0x51, PT ;  /* 0x000000511500780c */ /* 0x000fc60003f84270 */
[----:B------:R-:W-:Y:S01]  /*2e50*/  MUFU.TANH R57, R57 ;  /* 0x0000003900397308 */ /* 0x000fe20000002400 */
[----:B--2---:R-:W-:Y:S02]  /*2e60*/  FSEL R192, R61, -INF , P2 ;  /* 0xff8000003dc07808 */ /* 0x004fe40001000000 */
[----:B------:R-:W-:-:S05]  /*2e70*/  ISETP.GT.AND P2, PT, R25, RZ, PT ;  /* 0x000000ff1900720c */ /* 0x000fca0003f44270 */
[----:B------:R1:W-:Y:S01]  /*2e80*/  MUFU.TANH R74, R26 ;  /* 0x0000001a004a7308 */ /* 0x0003e20000002400 */
[----:B0-----:R-:W-:Y:S02]  /*2e90*/  FSEL R161, R64, -INF , P5 ;  /* 0xff80000040a17808 */ /* 0x001fe40002800000 */
[----:B------:R-:W-:-:S05]  /*2ea0*/  ISETP.GT.AND P5, PT, R25, 0x1, PT ;  /* 0x000000011900780c */ /* 0x000fca0003fa4270 */
[----:B------:R-:W0:Y:S01]  /*2eb0*/  MUFU.TANH R65, R65 ;  /* 0x0000004100417308 */ /* 0x000e220000002400 */
[----:B-1----:R-:W-:Y:S02]  /*2ec0*/  FSEL R26, R28, -INF , P3 ;  /* 0xff8000001c1a7808 */ /* 0x002fe40001800000 */
[----:B------:R-:W-:Y:S02]  /*2ed0*/  ISETP.GT.AND P3, PT, R21, 0x19, PT ;  /* 0x000000191500780c */ /* 0x000fe40003f64270 */
[----:B------:R-:W-:Y:S02]  /*2ee0*/  FSEL R28, R29, -INF , P1 ;  /* 0xff8000001d1c7808 */ /* 0x000fe40000800000 */
[----:B------:R-:W-:Y:S01]  /*2ef0*/  FSEL R174, R37, -INF , P3 ;  /* 0xff80000025ae7808 */ /* 0x000fe20001800000 */
[----:B------:R1:W2:Y:S01]  /*2f00*/  MUFU.TANH R75, R27 ;  /* 0x0000001b004b7308 */ /* 0x0002a20000002400 */
[----:B------:R-:W-:Y:S02]  /*2f10*/  ISETP.GT.AND P3, PT, R21, 0x30, PT ;  /* 0x000000301500780c */ /* 0x000fe40003f64270 */
[----:B------:R-:W-:-:S02]  /*2f20*/  FMNMX.FTZ R5, R26, R5, !PT ;  /* 0x000000051a057209 */ /* 0x000fc40007810000 */
[----:B------:R-:W-:Y:S02]  /*2f30*/  FSEL R202, R48, -INF , P3 ;  /* 0xff80000030ca7808 */ /* 0x000fe40001800000 */
[----:B------:R-:W-:Y:S01]  /*2f40*/  ISETP.GT.AND P3, PT, R21, 0x41, PT ;  /* 0x000000411500780c */ /* 0x000fe20003f64270 */
[----:B------:R-:W3:Y:S01]  /*2f50*/  MUFU.TANH R68, R68 ;  /* 0x0000004400447308 */ /* 0x000ee20000002400 */
[----:B0-----:R-:W-:Y:S02]  /*2f60*/  FSEL R162, R65, -INF , P4 ;  /* 0xff80000041a27808 */ /* 0x001fe40002000000 */
[----:B------:R-:W-:Y:S02]  /*2f70*/  FSEL R187, R57, -INF , P3 ;  /* 0xff80000039bb7808 */ /* 0x000fe40001800000 */
[----:B------:R-:W-:Y:S02]  /*2f80*/  ISETP.GT.AND P3, PT, R21, 0x58, PT ;  /* 0x000000581500780c */ /* 0x000fe40003f64270 */
[----:B------:R-:W-:Y:S01]  /*2f90*/  ISETP.GT.AND P4, PT, R25, 0x8, PT ;  /* 0x000000081900780c */ /* 0x000fe20003f84270 */
[----:B------:R0:W4:Y:S01]  /*2fa0*/  MUFU.TANH R76, R30 ;  /* 0x0000001e004c7308 */ /* 0x0001220000002400 */
[----:B-1----:R-:W-:-:S02]  /*2fb0*/  FSEL R27, R74, -INF , P2 ;  /* 0xff8000004a1b7808 */ /* 0x002fc40001000000 */
[----:B--2---:R-:W-:Y:S02]  /*2fc0*/  FSEL R29, R75, -INF , P5 ;  /* 0xff8000004b1d7808 */ /* 0x004fe40002800000 */
[----:B------:R-:W-:Y:S02]  /*2fd0*/  ISETP.GT.AND P1, PT, R21, 0x20, PT ;  /* 0x000000201500780c */ /* 0x000fe40003f24270 */
[----:B------:R-:W-:Y:S01]  /*2fe0*/  ISETP.GT.AND P2, PT, R25, 0x10, PT ;  /* 0x000000101900780c */ /* 0x000fe20003f44270 */
[----:B------:R4:W1:Y:S01]  /*2ff0*/  MUFU.TANH R77, R31 ;  /* 0x0000001f004d7308 */ /* 0x0008620000002400 */
[----:B0-----:R-:W-:Y:S02]  /*3000*/  FMNMX.FTZ R30, R28, R5, !PT ;  /* 0x000000051c1e7209 */ /* 0x001fe40007810000 */
[----:B---3--:R-:W-:Y:S02]  /*3010*/  FSEL R163, R68, -INF , P3 ;  /* 0xff80000044a37808 */ /* 0x008fe40001800000 */
[----:B------:R-:W-:-:S02]  /*3020*/  FMNMX.FTZ R5, R171, R30, !PT ;  /* 0x0000001eab057209 */ /* 0x000fc40007810000 */
[----:B------:R-:W-:Y:S01]  /*3030*/  ISETP.GT.AND P3, PT, R25, 0x9, PT ;  /* 0x000000091900780c */ /* 0x000fe20003f64270 */
[----:B------:R-:W0:Y:S01]  /*3040*/  MUFU.TANH R40, R40 ;  /* 0x0000002800287308 */ /* 0x000e220000002400 */
[----:B------:R-:W-:Y:S02]  /*3050*/  FMNMX.FTZ R32, R172, R5, !PT ;  /* 0x00000005ac207209 */ /* 0x000fe40007810000 */
[----:B----4-:R-:W-:Y:S02]  /*3060*/  FSEL R31, R76, -INF , P4 ;  /* 0xff8000004c1f7808 */ /* 0x010fe40002000000 */
[----:B------:R-:W-:Y:S02]  /*3070*/  FMNMX.FTZ R30, R27, R29, !PT ;  /* 0x0000001d1b1e7209 */ /* 0x000fe40007810000 */
[----:B------:R-:W-:Y:S01]  /*3080*/  FMNMX.FTZ R5, R173, R32, !PT ;  /* 0x00000020ad057209 */ /* 0x000fe20007810000 */
[----:B------:R-:W2:Y:S01]  /*3090*/  MUFU.TANH R34, R34 ;  /* 0x0000002200227308 */ /* 0x000ea20000002400 */
[----:B-1----:R-:W-:-:S02]  /*30a0*/  FSEL R33, R77, -INF , P3 ;  /* 0xff8000004d217808 */ /* 0x002fc40001800000 */
[----:B------:R-:W-:Y:S02]  /*30b0*/  FMNMX.FTZ R30, R31, R30, !PT ;  /* 0x0000001e1f1e7209 */ /* 0x000fe40007810000 */
[----:B------:R-:W-:Y:S02]  /*30c0*/  FMNMX.FTZ R32, R174, R5, !PT ;  /* 0x00000005ae207209 */ /* 0x000fe40007810000 */
[----:B------:R-:W-:Y:S01]  /*30d0*/  ISETP.GT.AND P4, PT, R25, 0x11, PT ;  /* 0x000000111900780c */ /* 0x000fe20003f84270 */
[----:B------:R-:W1:Y:S01]  /*30e0*/  MUFU.TANH R35, R35 ;  /* 0x0000002300237308 */ /* 0x000e620000002400 */
[----:B0-----:R-:W-:Y:S02]  /*30f0*/  FSEL R179, R40, -INF , P1 ;  /* 0xff80000028b37808 */ /* 0x001fe40000800000 */
[----:B------:R-:W-:Y:S02]  /*3100*/  FMNMX.FTZ R30, R33, R30, !PT ;  /* 0x0000001e211e7209 */ /* 0x000fe40007810000 */
[----:B------:R-:W-:-:S02]  /*3110*/  FMNMX.FTZ R32, R179, R32, !PT ;  /* 0x00000020b3207209 */ /* 0x000fc40007810000 */
[----:B------:R-:W-:Y:S01]  /*3120*/  ISETP.GT.AND P1, PT, R21, 0x31, PT ;  /* 0x000000311500780c */ /* 0x000fe20003f24270 */
[----:B------:R-:W0:Y:S01]  /*3130*/  MUFU.TANH R38, R38 ;  /* 0x0000002600267308 */ /* 0x000e220000002400 */
[----:B--2---:R-:W-:Y:S02]  /*3140*/  FSEL R175, R34, -INF , P2 ;  /* 0xff80000022af7808 */ /* 0x004fe40001000000 */
[----:B------:R-:W-:Y:S02]  /*3150*/  ISETP.GT.AND P3, PT, R25, 0x18, PT ;  /* 0x000000181900780c */ /* 0x000fe40003f64270 */
[----:B------:R-:W-:Y:S02]  /*3160*/  FMNMX.FTZ R5, R175, R30, !PT ;  /* 0x0000001eaf057209 */ /* 0x000fe40007810000 */
[----:B------:R-:W-:Y:S01]  /*3170*/  FMNMX.FTZ R32, R181, R32, !PT ;  /* 0x00000020b5207209 */ /* 0x000fe20007810000 */
[----:B------:R-:W2:Y:S01]  /*3180*/  MUFU.TANH R49, R49 ;  /* 0x0000003100317308 */ /* 0x000ea20000002400 */
[----:B-1----:R-:W-:-:S02]  /*3190*/  FSEL R176, R35, -INF , P4 ;  /* 0xff80000023b07808 */ /* 0x002fc40002000000 */
[----:B------:R-:W-:Y:S02]  /*31a0*/  ISETP.GT.AND P2, PT, R25, 0x19, PT ;  /* 0x000000191900780c */ /* 0x000fe40003f44270 */
[----:B------:R-:W-:Y:S02]  /*31b0*/  FMNMX.FTZ R30, R176, R5, !PT ;  /* 0x00000005b01e7209 */ /* 0x000fe40007810000 */
[----:B------:R-:W-:Y:S01]  /*31c0*/  FMNMX.FTZ R32, R183, R32, !PT ;  /* 0x00000020b7207209 */ /* 0x000fe20007810000 */
[----:B------:R-:W1:Y:S01]  /*31d0*/  MUFU.TANH R39, R39 ;  /* 0x0000002700277308 */ /* 0x000e620000002400 */
[----:B0-----:R-:W-:Y:S02]  /*31e0*/  FSEL R177, R38, -INF , P3 ;  /* 0xff80000026b17808 */ /* 0x001fe40001800000 */
[----:B------:R-:W-:Y:S02]  /*31f0*/  ISETP.GT.AND P4, PT, R25, 0x20, PT ;  /* 0x000000201900780c */ /* 0x000fe40003f84270 */
[----:B------:R-:W-:-:S02]  /*3200*/  FMNMX.FTZ R5, R177, R30, !PT ;  /* 0x0000001eb1057209 */ /* 0x000fc40007810000 */
[----:B------:R-:W-:Y:S01]  /*3210*/  ISETP.GT.AND P3, PT, R25, 0x21, PT ;  /* 0x000000211900780c */ /* 0x000fe20003f64270 */
[----:B------:R-:W0:Y:S01]  /*3220*/  MUFU.TANH R60, R60 ;  /* 0x0000003c003c7308 */ /* 0x000e220000002400 */
[----:B--2---:R-:W-:Y:S02]  /*3230*/  FSEL R203, R49, -INF , P1 ;  /* 0xff80000031cb7808 */ /* 0x004fe40000800000 */
[----:B------:R-:W-:-:S05]  /*3240*/  ISETP.GT.AND P1, PT, R21, 0x48, PT ;  /* 0x000000481500780c */ /* 0x000fca0003f24270 */
[----:B------:R-:W2:Y:S01]  /*3250*/  MUFU.TANH R42, R42 ;  /* 0x0000002a002a7308 */ /* 0x000ea20000002400 */
[----:B-1----:R-:W-:Y:S02]  /*3260*/  FSEL R178, R39, -INF , P2 ;  /* 0xff80000027b27808 */ /* 0x002fe40001000000 */
[----:B------:R-:W-:Y:S02]  /*3270*/  ISETP.GT.AND P2, PT, R25, 0x28, PT ;  /* 0x000000281900780c */ /* 0x000fe40003f44270 */
[----:B------:R-:W-:-:S03]  /*3280*/  FMNMX.FTZ R5, R178, R5, !PT ;  /* 0x00000005b2057209 */ /* 0x000fc60007810000 */
[----:B------:R-:W1:Y:S01]  /*3290*/  MUFU.TANH R43, R43 ;  /* 0x0000002b002b7308 */ /* 0x000e620000002400 */
[----:B0-----:R-:W-:Y:S02]  /*32a0*/  FSEL R190, R60, -INF , P1 ;  /* 0xff8000003cbe7808 */ /* 0x001fe40000800000 */
[----:B------:R-:W-:Y:S02]  /*32b0*/  ISETP.GT.AND P1, PT, R21, 0x59, PT ;  /* 0x000000591500780c */ /* 0x000fe40003f24270 */
[----:B------:R-:W-:-:S03]  /*32c0*/  FMNMX.FTZ R21, R185, R32, !PT ;  /* 0x00000020b9157209 */ /* 0x000fc60007810000 */
[----:B------:R-:W0:Y:S01]  /*32d0*/  MUFU.TANH R46, R46 ;  /* 0x0000002e002e7308 */ /* 0x000e220000002400 */
[----:B--2---:R-:W-:Y:S02]  /*32e0*/  FSEL R180, R42, -INF , P4 ;  /* 0xff8000002ab47808 */ /* 0x004fe40002000000 */
[----:B------:R-:W-:Y:S02]  /*32f0*/  FMNMX.FTZ R30, R202, R21, !PT ;  /* 0x00000015ca1e7209 */ /* 0x000fe40007810000 */
[----:B------:R-:W-:Y:S02]  /*3300*/  FMNMX.FTZ R5, R180, R5, !PT ;  /* 0x00000005b4057209 */ /* 0x000fe40007810000 */
[----:B------:R-:W-:Y:S01]  /*3310*/  FMNMX.FTZ R21, R203, R30, !PT ;  /* 0x0000001ecb157209 */ /* 0x000fe20007810000 */
[----:B------:R-:W2:Y:S01]  /*3320*/  MUFU.TANH R47, R47 ;  /* 0x0000002f002f7308 */ /* 0x000ea20000002400 */
[----:B-1----:R-:W-:Y:S02]  /*3330*/  FSEL R182, R43, -INF , P3 ;  /* 0xff8000002bb67808 */ /* 0x002fe40001800000 */
[----:B------:R-:W-:-:S02]  /*3340*/  ISETP.GT.AND P4, PT, R25, 0x29, PT ;  /* 0x000000291900780c */ /* 0x000fc40003f84270 */
[----:B------:R-:W-:Y:S02]  /*3350*/  FMNMX.FTZ R5, R182, R5, !PT ;  /* 0x00000005b6057209 */ /* 0x000fe40007810000 */
[----:B------:R-:W-:Y:S01]  /*3360*/  FMNMX.FTZ R21, R204, R21, !PT ;  /* 0x00000015cc157209 */ /* 0x000fe20007810000 */
[----:B------:R-:W1:Y:S01]  /*3370*/  MUFU.TANH R50, R50 ;  /* 0x0000003200327308 */ /* 0x000e620000002400 */
[----:B0-----:R-:W-:Y:S02]  /*3380*/  FSEL R184, R46, -INF , P2 ;  /* 0xff8000002eb87808 */ /* 0x001fe40001000000 */
[----:B------:R-:W-:Y:S02]  /*3390*/  ISETP.GT.AND P3, PT, R25, 0x30, PT ;  /* 0x000000301900780c */ /* 0x000fe40003f64270 */
[----:B------:R-:W-:Y:S02]  /*33a0*/  FMNMX.FTZ R5, R184, R5, !PT ;  /* 0x00000005b8057209 */ /* 0x000fe40007810000 */
[----:B------:R-:W-:Y:S01]  /*33b0*/  FMNMX.FTZ R30, R206, R21, !PT ;  /* 0x00000015ce1e7209 */ /* 0x000fe20007810000 */
[----:B------:R-:W0:Y:S01]  /*33c0*/  MUFU.TANH R51, R51 ;  /* 0x0000003300337308 */ /* 0x000e220000002400 */
[----:B--2---:R-:W-:-:S02]  /*33d0*/  FSEL R186, R47, -INF , P4 ;  /* 0xff8000002fba7808 */ /* 0x004fc40002000000 */
[----:B------:R-:W-:Y:S02]  /*33e0*/  ISETP.GT.AND P2, PT, R25, 0x31, PT ;  /* 0x000000311900780c */ /* 0x000fe40003f44270 */
[----:B------:R-:W-:Y:S02]  /*33f0*/  FMNMX.FTZ R5, R186, R5, !PT ;  /* 0x00000005ba057209 */ /* 0x000fe40007810000 */
[----:B------:R-:W-:Y:S01]  /*3400*/  FMNMX.FTZ R32, R195, R30, !PT ;  /* 0x0000001ec3207209 */ /* 0x000fe20007810000 */
[----:B------:R-:W2:Y:S01]  /*3410*/  MUFU.TANH R54, R54 ;  /* 0x0000003600367308 */ /* 0x000ea20000002400 */
[----:B-1----:R-:W-:Y:S02]  /*3420*/  FSEL R196, R50, -INF , P3 ;  /* 0xff80000032c47808 */ /* 0x002fe40001800000 */
[----:B------:R-:W-:Y:S02]  /*3430*/  ISETP.GT.AND P4, PT, R25, 0x38, PT ;  /* 0x000000381900780c */ /* 0x000fe40003f84270 */
[----:B------:R-:W-:-:S02]  /*3440*/  FMNMX.FTZ R30, R196, R5, !PT ;  /* 0x00000005c41e7209 */ /* 0x000fc40007810000 */
[----:B------:R-:W-:Y:S01]  /*3450*/  ISETP.GT.AND P3, PT, R25, 0x39, PT ;  /* 0x000000391900780c */ /* 0x000fe20003f64270 */
[----:B------:R-:W1:Y:S01]  /*3460*/  MUFU.TANH R55, R55 ;  /* 0x0000003700377308 */ /* 0x000e620000002400 */
[----:B0-----:R-:W-:Y:S02]  /*3470*/  FSEL R197, R51, -INF , P2 ;  /* 0xff80000033c57808 */ /* 0x001fe40001000000 */
[----:B------:R-:W-:Y:S02]  /*3480*/  FMNMX.FTZ R21, R187, R32, !PT ;  /* 0x00000020bb157209 */ /* 0x000fe40007810000 */
[----:B------:R-:W-:Y:S02]  /*3490*/  FMNMX.FTZ R5, R197, R30, !PT ;  /* 0x0000001ec5057209 */ /* 0x000fe40007810000 */
[----:B------:R-:W-:Y:S01]  /*34a0*/  ISETP.GT.AND P2, PT, R25, 0x40, PT ;  /* 0x000000401900780c */ /* 0x000fe20003f44270 */
[----:B------:R-:W0:Y:S01]  /*34b0*/  MUFU.TANH R58, R58 ;  /* 0x0000003a003a7308 */ /* 0x000e220000002400 */
[----:B--2---:R-:W-:-:S02]  /*34c0*/  FSEL R198, R54, -INF , P4 ;  /* 0xff80000036c67808 */ /* 0x004fc40002000000 */
[----:B------:R-:W-:Y:S02]  /*34d0*/  FMNMX.FTZ R21, R190, R21, !PT ;  /* 0x00000015be157209 */ /* 0x000fe40007810000 */
[----:B------:R-:W-:Y:S02]  /*34e0*/  FMNMX.FTZ R30, R198, R5, !PT ;  /* 0x00000005c61e7209 */ /* 0x000fe40007810000 */
[----:B------:R-:W-:Y:S01]  /*34f0*/  ISETP.GT.AND P4, PT, R25, 0x41, PT ;  /* 0x000000411900780c */ /* 0x000fe20003f84270 */
[----:B------:R-:W2:Y:S01]  /*3500*/  MUFU.TANH R59, R59 ;  /* 0x0000003b003b7308 */ /* 0x000ea20000002400 */
[----:B-1----:R-:W-:Y:S02]  /*3510*/  FSEL R199, R55, -INF , P3 ;  /* 0xff80000037c77808 */ /* 0x002fe40001800000 */
[----:B------:R-:W-:Y:S02]  /*3520*/  FMNMX.FTZ R32, R192, R21, !PT ;  /* 0x00000015c0207209 */ /* 0x000fe40007810000 */
        /* <DEDUP_REMOVED lines=11> */
[----:B------:R-:W-:Y:S01]  /*35e0*/  FMNMX.FTZ R5, R163, R32, !PT ;  /* 0x00000020a3057209 */ /* 0x000fe20007810000 */
[----:B------:R-:W2:Y:S01]  /*35f0*/  MUFU.TANH R63, R63 ;  /* 0x0000003f003f7308 */ /* 0x000ea20000002400 */
[----:B-1----:R-:W-:-:S04]  /*3600*/  FSEL R191, R62, -INF , P3 ;  /* 0xff8000003ebf7808 */ /* 0x002fc80001800000 */
[----:B------:R-:W-:-:S03]  /*3610*/  FMNMX.FTZ R30, R191, R30, !PT ;  /* 0x0000001ebf1e7209 */ /* 0x000fc60007810000 */
[----:B------:R-:W1:Y:S01]  /*3620*/  MUFU.TANH R66, R66 ;  /* 0x0000004200427308 */ /* 0x000e620000002400 */
[----:B0-----:R-:W-:Y:S01]  /*3630*/  FSEL R164, R69, -INF , P1 ;  /* 0xff80000045a47808 */ /* 0x001fe20000800000 */
[----:B------:R0:W-:Y:S01]  /*3640*/  BAR.SYNC.DEFER_BLOCKING R209, 0x100 ;  /* 0x000400d10000751d */ /* 0x0001e20000010000 */
[----:B------:R-:W-:Y:S02]  /*3650*/  ISETP.GT.AND P1, PT, R25, 0x50, PT ;  /* 0x000000501900780c */ /* 0x000fe40003f24270 */
[----:B------:R-:W-:-:S03]  /*3660*/  FMNMX.FTZ R21, R164, R5, !PT ;  /* 0x00000005a4157209 */ /* 0x000fc60007810000 */
[----:B------:R-:W3:Y:S01]  /*3670*/  MUFU.TANH R67, R67 ;  /* 0x0000004300437308 */ /* 0x000ee20000002400 */
[----:B--2---:R-:W-:Y:S01]  /*3680*/  FSEL R193, R63, -INF , P2 ;  /* 0xff8000003fc17808 */ /* 0x004fe20001000000 */
[----:B------:R-:W2:Y:S01]  /*3690*/  SHFL.BFLY PT, R32, R21, 0x2, 0x1f ;  /* 0x0c401f0015207f89 */ /* 0x000ea200000e0000 */
[----:B------:R-:W-:Y:S02]  /*36a0*/  ISETP.GT.AND P2, PT, R25, 0x51, PT ;  /* 0x000000511900780c */ /* 0x000fe40003f44270 */
[----:B------:R-:W-:-:S03]  /*36b0*/  FMNMX.FTZ R30, R193, R30, !PT ;  /* 0x0000001ec11e7209 */ /* 0x000fc60007810000 */
[----:B------:R-:W4:Y:S01]  /*36c0*/  MUFU.TANH R70, R70 ;  /* 0x0000004600467308 */ /* 0x000f220000002400 */
[----:B-1----:R-:W-:Y:S02]  /*36d0*/  FSEL R165, R66, -INF , P1 ;  /* 0xff80000042a57808 */ /* 0x002fe40000800000 */
[----:B------:R-:W-:Y:S02]  /*36e0*/  ISETP.GT.AND P1, PT, R25, 0x58, PT ;  /* 0x000000581900780c */ /* 0x000fe40003f24270 */
[----:B------:R-:W-:-:S03]  /*36f0*/  FMNMX.FTZ R5, R165, R30, !PT ;  /* 0x0000001ea5057209 */ /* 0x000fc60007810000 */
[----:B------:R-:W1:Y:S01]  /*3700*/  MUFU.TANH R71, R71 ;  /* 0x0000004700477308 */ /* 0x000e620000002400 */
[----:B---3--:R-:W-:Y:S02]  /*3710*/  FSEL R166, R67, -INF , P2 ;  /* 0xff80000043a67808 */ /* 0x008fe40001000000 */
[----:B------:R-:W-:Y:S02]  /*3720*/  ISETP.GT.AND P2, PT, R25, 0x59, PT ;  /* 0x000000591900780c */ /* 0x000fe40003f44270 */
[----:B------:R-:W-:Y:S02]  /*3730*/  FMNMX.FTZ R30, R166, R5, !PT ;  /* 0x00000005a61e7209 */ /* 0x000fe40007810000 */
[----:B----4-:R-:W-:Y:S02]  /*3740*/  FSEL R167, R70, -INF , P1 ;  /* 0xff80000046a77808 */ /* 0x010fe40000800000 */
[----:B--2---:R-:W-:Y:S02]  /*3750*/  FMNMX.FTZ R32, R21, R32, !PT ;  /* 0x0000002015207209 */ /* 0x004fe40007810000 */
[----:B------:R-:W-:-:S03]  /*3760*/  FMNMX.FTZ R5, R167, R30, !PT ;  /* 0x0000001ea7057209 */ /* 0x000fc60007810000 */
[----:B------:R-:W2:Y:S01]  /*3770*/  SHFL.BFLY PT, R205, R32, 0x1, 0x1f ;  /* 0x0c201f0020cd7f89 */ /* 0x000ea200000e0000 */
[----:B-1----:R-:W-:-:S04]  /*3780*/  FSEL R168, R71, -INF , P2 ;  /* 0xff80000047a87808 */ /* 0x002fc80001000000 */
[----:B------:R-:W-:-:S05]  /*3790*/  FMNMX.FTZ R5, R168, R5, !PT ;  /* 0x00000005a8057209 */ /* 0x000fca0007810000 */
[----:B------:R-:W1:Y:S01]  /*37a0*/  SHFL.BFLY PT, R30, R5, 0x2, 0x1f ;  /* 0x0c401f00051e7f89 */ /* 0x000e6200000e0000 */
[----:B--2---:R-:W-:-:S04]  /*37b0*/  FMNMX.FTZ R205, R32, R205, !PT ;  /* 0x000000cd20cd7209 */ /* 0x004fc80007810000 */
[C---:B------:R-:W-:Y:S01]  /*37c0*/  FSETP.NEU.FTZ.AND P1, PT, R205.reuse, -INF , PT ;  /* 0xff800000cd00780b */ /* 0x040fe20003f3d000 */
[----:B------:R-:W-:Y:S01]  /*37d0*/  FMUL.FTZ R169, R205, UR5 ;  /* 0x00000005cda97c20 */ /* 0x000fe20008410000 */
[----:B-1----:R-:W-:-:S04]  /*37e0*/  FMNMX.FTZ R30, R5, R30, !PT ;  /* 0x0000001e051e7209 */ /* 0x002fc80007810000 */
        /* <DEDUP_REMOVED lines=21> */
[--C-:B------:R-:W-:Y:S01]  /*3940*/  FFMA.FTZ R187, R187, UR5, -R169.reuse ;  /* 0x00000005bbbb7c23 */ /* 0x100fe200080108a9 */
[--C-:B------:R-:W-:Y:S01]  /*3950*/  FFMA.FTZ R190, R190, UR5, -R169.reuse ;  /* 0x00000005bebe7c23 */ /* 0x100fe200080108a9 */
[--C-:B------:R-:W-:Y:S01]  /*3960*/  FFMA.FTZ R192, R192, UR5, -R169.reuse ;  /* 0x00000005c0c07c23 */ /* 0x100fe200080108a9 */
[----:B-1----:R-:W-:Y:S01]  /*3970*/  FMNMX.FTZ R189, R30, R189, !PT ;  /* 0x000000bd1ebd7209 */ /* 0x002fe20007810000 */
[----:B------:R-:W-:Y:S01]  /*3980*/  MUFU.EX2 R21, R21 ;  /* 0x0000001500157308 */ /* 0x000fe20000000800 */
[--C-:B------:R-:W-:Y:S01]  /*3990*/  FFMA.FTZ R161, R161, UR5, -R169.reuse ;  /* 0x00000005a1a17c23 */ /* 0x100fe200080108a9 */
[--C-:B------:R-:W-:Y:S01]  /*39a0*/  FFMA.FTZ R162, R162, UR5, -R169.reuse ;  /* 0x00000005a2a27c23 */ /* 0x100fe200080108a9 */
[C---:B------:R-:W-:Y:S01]  /*39b0*/  FSETP.NEU.FTZ.AND P1, PT, R189.reuse, -INF , PT ;  /* 0xff800000bd00780b */ /* 0x040fe20003f3d000 */
[----:B------:R-:W-:Y:S01]  /*39c0*/  FMUL.FTZ R170, R189, UR5 ;  /* 0x00000005bdaa7c20 */ /* 0x000fe20008410000 */
[--C-:B------:R-:W-:Y:S01]  /*39d0*/  FFMA.FTZ R163, R163, UR5, -R169.reuse ;  /* 0x00000005a3a37c23 */ /* 0x100fe200080108a9 */
[----:B------:R-:W-:-:S02]  /*39e0*/  FFMA.FTZ R164, R164, UR5, -R169 ;  /* 0x00000005a4a47c23 */ /* 0x000fc400080108a9 */
[----:B------:R-:W1:Y:S01]  /*39f0*/  MUFU.EX2 R156, R156 ;  /* 0x0000009c009c7308 */ /* 0x000e620000000800 */
[----:B------:R-:W-:Y:S02]  /*3a00*/  FSEL R170, R170, RZ, P1 ;  /* 0x000000ffaaaa7208 */ /* 0x000fe40000800000 */
[----:B--2---:R-:W-:Y:S01]  /*3a10*/  F2FP.F16.F32.PACK_AB R152, R5, R4 ;  /* 0x000000040598723e */ /* 0x004fe200000000ff */
        /* <DEDUP_REMOVED lines=29> */
[----:B------:R-:W-:-:S02]  /*3bf0*/  FADD.FTZ R21, R21, R4 ;  /* 0x0000000415157221 */ /* 0x000fc40000010000 */
[----:B------:R-:W2:Y:S01]  /*3c00*/  MUFU.EX2 R160, R160 ;  /* 0x000000a000a07308 */ /* 0x000ea20000000800 */
[----:B-1----:R-:W-:Y:S01]  /*3c10*/  F2FP.F16.F32.PACK_AB R153, R158, R157 ;  /* 0x0000009d9e99723e */ /* 0x002fe200000000ff */
[----:B------:R-:W-:Y:S01]  /*3c20*/  FADD.FTZ R158, R157, R158 ;  /* 0x0000009e9d9e7221 */ /* 0x000fe20000010000 */
[----:B------:R-:W-:-:S05]  /*3c30*/  FADD.FTZ R156, R156, R21 ;  /* 0x000000159c9c7221 */ /* 0x000fca0000010000 */
[----:B------:R-:W-:Y:S08]  /*3c40*/  MUFU.EX2 R171, R171 ;  /* 0x000000ab00ab7308 */ /* 0x000ff00000000800 */
[----:B------:R-:W1:Y:S01]  /*3c50*/  MUFU.EX2 R172, R172 ;  /* 0x000000ac00ac7308 */ /* 0x000e620000000800 */
[----:B--2---:R-:W-:Y:S01]  /*3c60*/  F2FP.F16.F32.PACK_AB R155, R160, R159 ;  /* 0x0000009fa09b723e */ /* 0x004fe200000000ff */
        /* <DEDUP_REMOVED lines=9> */
[----:B------:R-:W2:Y:S08]  /*3d00*/  MUFU.EX2 R176, R176 ;  /* 0x000000b000b07308 */ /* 0x000eb00000000800 */
[----:B------:R-:W-:Y:S08]  /*3d10*/  MUFU.EX2 R177, R177 ;  /* 0x000000b100b17308 */ /* 0x000ff00000000800 */
[----:B------:R-:W3:Y:S08]  /*3d20*/  MUFU.EX2 R178, R178 ;  /* 0x000000b200b27308 */ /* 0x000ef00000000800 */
[----:B------:R-:W4:Y:S08]  /*3d30*/  MUFU.EX2 R179, R179 ;  /* 0x000000b300b37308 */ /* 0x000f300000000800 */
[----:B------:R-:W-:Y:S08]  /*3d40*/  MUFU.EX2 R181, R181 ;  /* 0x000000b500b57308 */ /* 0x000ff00000000800 */
[----:B------:R-:W-:Y:S08]  /*3d50*/  MUFU.EX2 R183, R183 ;  /* 0x000000b700b77308 */ /* 0x000ff00000000800 */
[----:B------:R-:W-:Y:S08]  /*3d60*/  MUFU.EX2 R185, R185 ;  /* 0x000000b900b97308 */ /* 0x000ff00000000800 */
[----:B------:R-:W5:Y:S08]  /*3d70*/  MUFU.EX2 R180, R180 ;  /* 0x000000b400b47308 */ /* 0x000f700000000800 */
[----:B------:R-:W0:Y:S08]  /*3d80*/  MUFU.EX2 R182, R182 ;  /* 0x000000b600b67308 */ /* 0x000e300000000800 */
[----:B------:R-:W0:Y:S08]  /*3d90*/  MUFU.EX2 R184, R184 ;  /* 0x000000b800b87308 */ /* 0x000e300000000800 */
        /* <DEDUP_REMOVED lines=9> */
[----:B------:R-:W0:Y:S08]  /*3e30*/  MUFU.EX2 R195, R195 ;  /* 0x000000c300c37308 */ /* 0x000e300000000800 */
[----:B------:R-:W-:Y:S08]  /*3e40*/  MUFU.EX2 R187, R187 ;  /* 0x000000bb00bb7308 */ /* 0x000ff00000000800 */
[----:B------:R-:W-:Y:S08]  /*3e50*/  MUFU.EX2 R190, R190 ;  /* 0x000000be00be7308 */ /* 0x000ff00000000800 */
[----:B------:R-:W-:Y:S08]  /*3e60*/  MUFU.EX2 R192, R192 ;  /* 0x000000c000c07308 */ /* 0x000ff00000000800 */
[----:B------:R-:W0:Y:S08]  /*3e70*/  MUFU.EX2 R194, R194 ;  /* 0x000000c200c27308 */ /* 0x000e300000000800 */
[----:B------:R-:W0:Y:S08]  /*3e80*/  MUFU.EX2 R188, R188 ;  /* 0x000000bc00bc7308 */ /* 0x000e300000000800 */
[----:B------:R-:W-:Y:S08]  /*3e90*/  MUFU.EX2 R191, R191 ;  /* 0x000000bf00bf7308 */ /* 0x000ff00000000800 */
[----:B------:R-:W0:Y:S08]  /*3ea0*/  MUFU.EX2 R193, R193 ;  /* 0x000000c100c17308 */ /* 0x000e300000000800 */
[----:B------:R-:W-:Y:S08]  /*3eb0*/  MUFU.EX2 R161, R161 ;  /* 0x000000a100a17308 */ /* 0x000ff00000000800 */
[----:B------:R-:W0:Y:S08]  /*3ec0*/  MUFU.EX2 R162, R162 ;  /* 0x000000a200a27308 */ /* 0x000e300000000800 */
[----:B------:R-:W-:Y:S08]  /*3ed0*/  MUFU.EX2 R163, R163 ;  /* 0x000000a300a37308 */ /* 0x000ff00000000800 */
[----:B------:R-:W-:Y:S08]  /*3ee0*/  MUFU.EX2 R164, R164 ;  /* 0x000000a400a47308 */ /* 0x000ff00000000800 */
[----:B------:R-:W-:Y:S01]  /*3ef0*/  MUFU.EX2 R165, R165 ;  /* 0x000000a500a57308 */ /* 0x000fe20000000800 */
[----:B------:R-:W-:-:S02]  /*3f00*/  WARPGROUP.DEPBAR.LE gsb0, 0x0 ;  /* 0x00008000000079c5 */ /* 0x000fc40000010000 */
[----:B-1----:R-:W-:Y:S01]  /*3f10*/  F2FP.F16.F32.PACK_AB R152, R172, R171 ;  /* 0x000000abac98723e */ /* 0x002fe200000000ff */
[----:B------:R-:W-:Y:S01]  /*3f20*/  FADD.FTZ R171, R171, R156 ;  /* 0x0000009cabab7221 */ /* 0x000fe20000010000 */
[----:B--2---:R-:W-:Y:S01]  /*3f30*/  F2FP.F16.F32.PACK_AB R153, R176, R175 ;  /* 0x000000afb099723e */ /* 0x004fe200000000ff */
[----:B------:R-:W-:Y:S01]  /*3f40*/  FADD.FTZ R175, R175, R160 ;  /* 0x000000a0afaf7221 */ /* 0x000fe20000010000 */
[----:B------:R-:W-:Y:S01]  /*3f50*/  F2FP.F16.F32.PACK_AB R154, R174, R173 ;  /* 0x000000adae9a723e */ /* 0x000fe200000000ff */
[----:B------:R-:W1:Y:S01]  /*3f60*/  MUFU.EX2 R166, R166 ;  /* 0x000000a600a67308 */ /* 0x000e620000000800 */
        /* <DEDUP_REMOVED lines=12> */
[----:B----4-:R-:W-:Y:S01]  /*4030*/  FADD.FTZ R174, R179, R174 ;  /* 0x000000aeb3ae7221 */ /* 0x010fe20000010000 */
[----:B------:R-:W2:Y:S01]  /*4040*/  MUFU.EX2 R168, R168 ;  /* 0x000000a800a87308 */ /* 0x000ea20000000800 */
[----:B-----5:R-:W-:-:S02]  /*4050*/  FADD.FTZ R177, R180, R177 ;  /* 0x000000b1b4b17221 */ /* 0x020fc40000010000 */
[----:B------:R-:W-:Y:S02]  /*4060*/  FADD.FTZ R174, R181, R174 ;  /* 0x000000aeb5ae7221 */ /* 0x000fe40000010000 */
[----:B0-----:R-:W-:Y:S02]  /*4070*/  FADD.FTZ R177, R182, R177 ;  /* 0x000000b1b6b17221 */ /* 0x001fe40000010000 */
[----:B------:R-:W-:Y:S02]  /*4080*/  FADD.FTZ R174, R183, R174 ;  /* 0x000000aeb7ae7221 */ /* 0x000fe40000010000 */
[----:B------:R-:W-:-:S04]  /*4090*/  FADD.FTZ R177, R184, R177 ;  /* 0x000000b1b8b17221 */ /* 0x000fc80000010000 */
[----:B------:R-:W-:Y:S01]  /*40a0*/  FADD.FTZ R177, R186, R177 ;  /* 0x000000b1bab17221 */ /* 0x000fe20000010000 */
[----:B------:R-:W-:Y:S02]  /*40b0*/  WARPGROUP.DEPBAR.LE gsb0, 0x0 ;  /* 0x00008000000079c5 */ /* 0x000fe40000010000 */
[----:B------:R-:W-:Y:S02]  /*40c0*/  F2FP.F16.F32.PACK_AB R152, R181, R179 ;  /* 0x000000b3b598723e */ /* 0x000fe400000000ff */
[----:B------:R-:W-:Y:S02]  /*40d0*/  F2FP.F16.F32.PACK_AB R153, R182, R180 ;  /* 0x000000b4b699723e */ /* 0x000fe400000000ff */
[C---:B------:R-:W-:Y:S01]  /*40e0*/  F2FP.F16.F32.PACK_AB R154, R185.reuse, R183 ;  /* 0x000000b7b99a723e */ /* 0x040fe200000000ff */
[----:B------:R-:W-:Y:S01]  /*40f0*/  FADD.FTZ R185, R185, R174 ;  /* 0x000000aeb9b97221 */ /* 0x000fe20000010000 */
        /* <DEDUP_REMOVED lines=21> */
[----:B------:R-:W-:Y:S01]  /*4250*/  FADD.FTZ R206, R195, R206 ;  /* 0x000000cec3ce7221 */ /* 0x000fe20000010000 */
[----:B------:R-:W-:Y:S01]  /*4260*/  UMOV UR11, 0x40000040 ;  /* 0x40000040000b7882 */ /* 0x000fe20000000000 */
[----:B------:R-:W-:Y:S01]  /*4270*/  FADD.FTZ R199, R194, R199 ;  /* 0x000000c7c2c77221 */ /* 0x000fe20000010000 */
[----:B------:R-:W-:Y:S02]  /*4280*/  WARPGROUP.DEPBAR.LE gsb0, 0x0 ;  /* 0x00008000000079c5 */ /* 0x000fe40000010000 */
[C---:B------:R-:W-:Y:S01]  /*4290*/  F2FP.F16.F32.PACK_AB R152, R187.reuse, R195 ;  /* 0x000000c3bb98723e */ /* 0x040fe200000000ff */
        /* <DEDUP_REMOVED lines=9> */
[----:B------:R-:W-:-:S10]  /*4330*/  FADD.FTZ R188, R193, R188 ;  /* 0x000000bcc1bc7221 */ /* 0x000fd40000010000 */
        /* <DEDUP_REMOVED lines=21> */
.L_x_4666:
[----:B------:R-:W0:Y:S01]  /*4490*/  @P6 LDC R152, c[0x0][0x44c] ;  /* 0x00011300ff986b82 */ /* 0x000e220000000800 */
[----:B------:R-:W-:Y:S01]  /*44a0*/  R2UR UR4, R212 ;  /* 0x00000000d40472ca */ /* 0x000fe200000e0000 */
[----:B------:R-:W-:Y:S01]  /*44b0*/  IMAD.U32 R21, RZ, RZ, UR60 ;  /* 0x0000003cff157e24 */ /* 0x000fe2000f8e00ff */
[----:B------:R-:W-:Y:S01]  /*44c0*/  UIADD3 UR6, UR6, 0x32460, URZ ;  /* 0x0003246006067890 */ /* 0x000fe2000fffe03f */
[----:B------:R-:W-:-:S03]  /*44d0*/  VIADD R201, R201, 0xfffffffe ;  /* 0xfffffffec9c97836 */ /* 0x000fc60000000000 */
[----:B------:R-:W-:Y:S01]  /*44e0*/  UPRMT UR6, UR48, 0x654, UR6 ;  /* 0x0000065430067896 */ /* 0x000fe20008000006 */
[----:B------:R-:W1:Y:S06]  /*44f0*/  @P6 LDC R153, c[0x0][0x450] ;  /* 0x00011400ff996b82 */ /* 0x000e6c0000000800 */
[----:B------:R-:W-:Y:S02]  /*4500*/  IMAD R208, R208, UR4, -R207 ;  /* 0x00000004d0d07c24 */ /* 0x000fe4000f8e0acf */
[----:B------:R-:W-:Y:S01]  /*4510*/  SYNCS.ARRIVE.TRANS64.RED.A1T0 RZ, [UR6], RZ ;  /* 0x000000ffffff79a7 */ /* 0x000fe20008100406 */
[----:B0-----:R-:W-:-:S05]  /*4520*/  @P6 IMAD.HI.U32 R152, R152, UR60, RZ ;  /* 0x0000003c98986c27 */ /* 0x001fca000f8e00ff */
[----:B-1----:R-:W-:-:S05]  /*4530*/  @P6 SHF.R.U32.HI R21, RZ, R153, R152 ;  /* 0x00000099ff156219 */ /* 0x002fca0000011698 */
[----:B------:R-:W-:-:S04]  /*4540*/  IMAD.IADD R21, R208, 0x1, R21 ;  /* 0x00000001d0157824 */ /* 0x000fc800078e0215 */
[----:B------:R-:W-:-:S05]  /*4550*/  IMAD.HI R21, R21, 0x2aaaaaab, RZ ;  /* 0x2aaaaaab15157827 */ /* 0x000fca00078e02ff */
[----:B------:R-:W-:-:S04]  /*4560*/  SHF.R.U32.HI R152, RZ, 0x1f, R21 ;  /* 0x0000001fff987819 */ /* 0x000fc80000011615 */
[----:B------:R-:W-:-:S04]  /*4570*/  LEA.HI.SX32 R152, R21, R152, 0x1c ;  /* 0x0000009815987211 */ /* 0x000fc800078fe2ff */
[----:B------:R-:W-:-:S04]  /*4580*/  VIMNMX R211, RZ, R152, !PT ;  /* 0x00000098ffd37248 */ /* 0x000fc80007fe0100 */
[----:B------:R-:W-:-:S13]  /*4590*/  ISETP.GE.AND P1, PT, R201, R211, PT ;  /* 0x000000d3c900720c */ /* 0x000fda0003f26270 */
[----:B------:R-:W-:Y:S05]  /*45a0*/  @!P1 BRA `(.L_x_4667) ;  /* 0x0000003000489947 */ /* 0x000fea0003800000 */
[----:B------:R-:W-:Y:S01]  /*45b0*/  IMAD.MOV.U32 R202, RZ, RZ, R189 ;  /* 0x000000ffffca7224 */ /* 0x000fe200078e00bd */
[----:B------:R-:W-:-:S07]  /*45c0*/  MOV R21, R205 ;  /* 0x000000cd00157202 */ /* 0x000fce0000000f00 */
.L_x_4678:
[----:B------:R-:W-:-:S04]  /*45d0*/  UIADD3 UR38, UR38, 0x1, URZ ;  /* 0x0000000126267890 */ /* 0x000fc8000fffe03f */
[----:B------:R-:W-:-:S04]  /*45e0*/  UISETP.NE.AND UP0, UPT, UR38, 0x2, UPT ;  /* 0x000000022600788c */ /* 0x000fc8000bf05270 */
[----:B------:R-:W-:Y:S02]  /*45f0*/  USEL UR6, UR38, URZ, UP0 ;  /* 0x0000003f26067287 */ /* 0x000fe40008000000 */
[----:B------:R-:W-:-:S04]  /*4600*/  USEL UR4, URZ, 0x1, UP0 ;  /* 0x000000013f047887 */ /* 0x000fc80008000000 */
[----:B------:R-:W-:Y:S01]  /*4610*/  ULOP3.LUT UR39, UR39, UR4, URZ, 0x3c, !UPT ;  /* 0x0000000427277292 */ /* 0x000fe2000f8e3c3f */
[----:B------:R-:W-:Y:S01]  /*4620*/  UMOV UR38, UR6 ;  /* 0x0000000600267c82 */ /* 0x000fe20008000000 */
[----:B------:R-:W-:Y:S10]  /*4630*/  @!P0 BRA `(.L_x_4668) ;  /* 0x0000000000048947 */ /* 0x000ff40003800000 */
[----:B------:R-:W-:Y:S01]  /*4640*/  BPT.TRAP 0x1 ;  /* 0x000000040000795c */ /* 0x000fe20000300000 */
.L_x_4668:
        /* <DEDUP_REMOVED lines=9> */
.L_x_4669:
[----:B-1----:R-:W-:Y:S05]  /*46e0*/  @P1 BRA `(.L_x_4670) ;  /* 0x0000000000081947 */ /* 0x002fea0003800000 */
[----:B------:R-:W1:Y:S02]  /*46f0*/  SYNCS.PHASECHK.TRANS64.TRYWAIT P1, [UR4+0x32430], R0 ;  /* 0x03243000ff0075a7 */ /* 0x000e640008020144 */
[----:B-1----:R-:W-:Y:S05]  /*4700*/  @!P1 BRA `(.L_x_4671) ;  /* 0x000000dc00109947 */ /* 0x002fea0003800000 */
.L_x_4670:
[----:B------:R-:W-:Y:S01]  /*4710*/  R2UR UR5, R20 ;  /* 0x00000000140572ca */ /* 0x000fe200000e0000 */
[----:B-1----:R-:W-:Y:S01]  /*4720*/  WARPGROUP.ARRIVE ;  /* 0x00000000000079c5 */ /* 0x002fe20000000000 */
[----:B------:R-:W-:Y:S01]  /*4730*/  R2UR UR48, R22 ;  /* 0x00000000163072ca */ /* 0x000fe200000e0000 */
[----:B------:R-:W-:Y:S01]  /*4740*/  UMOV UR51, 0x40000040 ;  /* 0x4000004000337882 */ /* 0x000fe20000000000 */
[----:B------:R-:W-:-:S09]  /*4750*/  R2UR UR49, R23 ;  /* 0x00000000173172ca */ /* 0x000fd200000e0000 */
[----:B------:R-:W-:-:S07]  /*4760*/  UIMAD UR5, UR38, 0x300, UR5 ;  /* 0x00000300260578a4 */ /* 0x000fce000f8e0205 */
[----:B------:R-:W-:Y:S02]  /*4770*/  UMOV UR50, UR5 ;  /* 0x0000000500327c82 */ /* 0x000fe40008000000 */
        /* <DEDUP_REMOVED lines=25> */
.L_x_4672:
[----:B------:R1:W2:Y:S01]  /*4910*/  SYNCS.PHASECHK.TRANS64.TRYWAIT P1, [UR4+0x32450], R0 ;  /* 0x03245000ff0075a7 */ /* 0x0002a20008020144 */
[----:B------:R-:W-:Y:S05]  /*4920*/  @!P0 BRA `(.L_x_4673) ;  /* 0x0000000000048947 */ /* 0x000fea0003800000 */
[----:B------:R-:W-:Y:S01]  /*4930*/  BPT.TRAP 0x1 ;  /* 0x000000040000795c */ /* 0x000fe20000300000 */
.L_x_4673:
[----:B--2---:R-:W-:Y:S05]  /*4940*/  @P1 BRA `(.L_x_4674) ;  /* 0x0000000000081947 */ /* 0x004fea0003800000 */
[----:B------:R-:W2:Y:S02]  /*4950*/  SYNCS.PHASECHK.TRANS64.TRYWAIT P1, [UR4+0x32450], R0 ;  /* 0x03245000ff0075a7 */ /* 0x000ea40008020144 */
[----:B--2---:R-:W-:Y:S05]  /*4960*/  @!P1 BRA `(.L_x_4675) ;  /* 0x000000d800909947 */ /* 0x004fea0003800000 */
.L_x_4674:
[----:B------:R-:W-:Y:S01]  /*4970*/  R2UR UR48, R12 ;  /* 0x000000000c3072ca */ /* 0x000fe200000e0000 */
[----:B------:R-:W-:Y:S01]  /*4980*/  UIMAD UR5, UR6, 0xc00, UR61 ;  /* 0x00000c00060578a4 */ /* 0x000fe2000f8e023d */
[----:B------:R-:W-:Y:S01]  /*4990*/  R2UR UR49, R13 ;  /* 0x000000000d3172ca */ /* 0x000fe200000e0000 */
[----:B------:R-:W-:Y:S01]  /*49a0*/  WARPGROUP.ARRIVE ;  /* 0x00000000000079c5 */ /* 0x000fe20000000000 */
[----:B------:R-:W-:Y:S01]  /*49b0*/  UMOV UR51, 0x40000040 ;  /* 0x4000004000337882 */ /* 0x000fe20000000000 */
[----:B------:R-:W-:-:S04]  /*49c0*/  UIADD3 UR10, UR5, 0x304, URZ ;  /* 0x00000304050a7890 */ /* 0x000fc8000fffe03f */
[----:B--2---:R-:W2:Y:S01]  /*49d0*/  S2R R203, SR_TID.X ;  /* 0x0000000000cb7919 */ /* 0x004ea20000002100 */
        /* <DEDUP_REMOVED lines=23> */
[----:B--2---:R-:W-:-:S04]  /*4b50*/  SHF.R.U32.HI R203, RZ, 0x7, R203 ;  /* 0x00000007ffcb7819 */ /* 0x004fc800000116cb */
[----:B01----:R-:W-:Y:S01]  /*4b60*/  IADD3 R0, -R203, 0xb, RZ ;  /* 0x0000000bcb007810 */ /* 0x003fe20007ffe1ff */
        /* <DEDUP_REMOVED lines=69> */
.L_x_4676:
[----:B------:R-:W-:Y:S01]  /*4fc0*/  ISETP.NE.AND P1, PT, R228, 0x1, PT ;  /* 0x00000001e400780c */ /* 0x000fe20003f25270 */
[----:B------:R-:W-:Y:S01]  /*4fd0*/  VIADD R206, R213, UR60 ;  /* 0x0000003cd5ce7c36 */ /* 0x000fe20008000000 */
[----:B------:R-:W1:Y:S01]  /*4fe0*/  LDC R205, c[0x0][0x2f0] ;  /* 0x0000bc00ffcd7b82 */ /* 0x000e620000000800 */
[----:B------:R-:W-:Y:S01]  /*4ff0*/  R2UR UR10, R212 ;  /* 0x00000000d40a72ca */ /* 0x000fe200000e0000 */
[----:B------:R-:W-:Y:S01]  /*5000*/  ULDC UR5, c[0x0][0xad0] ;  /* 0x0002b40000057ab9 */ /* 0x000fe20000000800 */
[----:B------:R-:W-:Y:S01]  /*5010*/  UIMAD UR6, UR6, 0xc00, UR7 ;  /* 0x00000c00060678a4 */ /* 0x000fe2000f8e0207 */
[----:B------:R-:W-:Y:S01]  /*5020*/  FMUL.FTZ R157, R157, UR5 ;  /* 0x000000059d9d7c20 */ /* 0x000fe20008410000 */
[----:B------:R-:W-:Y:S01]  /*5030*/  FMUL.FTZ R160, R160, UR5 ;  /* 0x00000005a0a07c20 */ /* 0x000fe20008410000 */
[----:B------:R-:W-:Y:S01]  /*5040*/  FMUL.FTZ R168, R168, UR5 ;  /* 0x00000005a8a87c20 */ /* 0x000fe20008410000 */
[----:B------:R-:W-:Y:S01]  /*5050*/  FMUL.FTZ R152, R152, UR5 ;  /* 0x0000000598987c20 */ /* 0x000fe20008410000 */
[----:B------:R-:W-:Y:S01]  /*5060*/  FMUL.FTZ R169, R169, UR5 ;  /* 0x00000005a9a97c20 */ /* 0x000fe20008410000 */
[----:B------:R-:W-:Y:S01]  /*5070*/  FMUL.FTZ R177, R177, UR5 ;  /* 0x00000005b1b17c20 */ /* 0x000fe20008410000 */
[----:B------:R-:W2:Y:S01]  /*5080*/  MUFU.TANH R157, R157 ;  /* 0x0000009d009d7308 */ /* 0x000ea20000002400 */
[----:B------:R-:W3:Y:S01]  /*5090*/  @P1 LDC R203, c[0x0][0x44c] ;  /* 0x00011300ffcb1b82 */ /* 0x000ee20000000800 */
[----:B------:R-:W-:Y:S01]  /*50a0*/  FMUL.FTZ R153, R153, UR5 ;  /* 0x0000000599997c20 */ /* 0x000fe20008410000 */
[----:B------:R-:W-:Y:S01]  /*50b0*/  FMUL.FTZ R161, R161, UR5 ;  /* 0x00000005a1a17c20 */ /* 0x000fe20008410000 */
[----:B------:R-:W-:Y:S01]  /*50c0*/  FMUL.FTZ R180, R180, UR5 ;  /* 0x00000005b4b47c20 */ /* 0x000fe20008410000 */
[----:B------:R-:W-:Y:S01]  /*50d0*/  FMUL.FTZ R154, R154, UR5 ;  /* 0x000000059a9a7c20 */ /* 0x000fe20008410000 */
[----:B------:R-:W-:Y:S01]  /*50e0*/  FMUL.FTZ R164, R164, UR5 ;  /* 0x00000005a4a47c20 */ /* 0x000fe20008410000 */
[----:B------:R-:W-:Y:S01]  /*50f0*/  FMUL.FTZ R172, R172, UR5 ;  /* 0x00000005acac7c20 */ /* 0x000fe20008410000 */
[----:B------:R-:W4:Y:S01]  /*5100*/  MUFU.TANH R160, R160 ;  /* 0x000000a000a07308 */ /* 0x000f220000002400 */
[----:B------:R-:W5:Y:S01]  /*5110*/  @P1 LDC R204, c[0x0][0x450] ;  /* 0x00011400ffcc1b82 */ /* 0x000f620000000800 */
        /* <DEDUP_REMOVED lines=15> */
[----:B---3--:R-:W-:-:S04]  /*5210*/  @P1 IMAD.HI.U32 R203, R206, R203, RZ ;  /* 0x000000cbcecb1227 */ /* 0x008fc800078e00ff */
[----:B------:R-:W-:Y:S01]  /*5220*/  FMUL.FTZ R167, R167, UR5 ;  /* 0x00000005a7a77c20 */ /* 0x000fe20008410000 */
[----:B------:R-:W-:Y:S01]  /*5230*/  FMUL.FTZ R170, R170, UR5 ;  /* 0x00000005aaaa7c20 */ /* 0x000fe20008410000 */
[----:B------:R-:W-:Y:S01]  /*5240*/  FMUL.FTZ R171, R171, UR5 ;  /* 0x00000005abab7c20 */ /* 0x000fe20008410000 */
[----:B------:R-:W-:Y:S01]  /*5250*/  FMUL.FTZ R174, R174, UR5 ;  /* 0x00000005aeae7c20 */ /* 0x000fe20008410000 */
[----:B------:R-:W-:Y:S01]  /*5260*/  FMUL.FTZ R175, R175, UR5 ;  /* 0x00000005afaf7c20 */ /* 0x000fe20008410000 */
[----:B------:R-:W-:Y:S01]  /*5270*/  FMUL.FTZ R178, R178, UR5 ;  /* 0x00000005b2b27c20 */ /* 0x000fe20008410000 */
[----:B------:R-:W3:Y:S01]  /*5280*/  MUFU.TANH R169, R169 ;  /* 0x000000a900a97308 */ /* 0x000ee20000002400 */
[----:B-----5:R-:W-:Y:S01]  /*5290*/  @P1 SHF.R.U32.HI R206, RZ, R204, R203 ;  /* 0x000000ccffce1219 */ /* 0x020fe200000116cb */
[----:B------:R-:W-:Y:S01]  /*52a0*/  FMUL.FTZ R179, R179, UR5 ;  /* 0x00000005b3b37c20 */ /* 0x000fe20008410000 */
[----:B------:R-:W-:Y:S01]  /*52b0*/  FMUL.FTZ R182, R182, UR5 ;  /* 0x00000005b6b67c20 */ /* 0x000fe20008410000 */
[----:B------:R-:W-:Y:S01]  /*52c0*/  FMUL.FTZ R183, R183, UR5 ;  /* 0x00000005b7b77c20 */ /* 0x000fe20008410000 */
[----:B------:R-:W-:Y:S01]  /*52d0*/  FMUL.FTZ R186, R186, UR5 ;  /* 0x00000005baba7c20 */ /* 0x000fe20008410000 */
[----:B------:R-:W5:Y:S01]  /*52e0*/  SHFL.IDX PT, R203, R206, RZ, 0x1c1f ;  /* 0x001c1fffcecb7589 */ /* 0x000f6200000e0000 */
[----:B------:R-:W-:Y:S01]  /*52f0*/  FMUL.FTZ R187, R187, UR5 ;  /* 0x00000005bbbb7c20 */ /* 0x000fe20008410000 */
[----:B------:R-:W3:Y:S01]  /*5300*/  MUFU.TANH R177, R177 ;  /* 0x000000b100b17308 */ /* 0x000ee20000002400 */
[----:B------:R-:W-:Y:S01]  /*5310*/  FMUL.FTZ R190, R190, UR5 ;  /* 0x00000005bebe7c20 */ /* 0x000fe20008410000 */
[----:B------:R2:W4:Y:S01]  /*5320*/  SHFL.IDX PT, R204, R206, 0x1, 0x1c1f ;  /* 0x003c1f00cecc7f89 */ /* 0x00052200000e0000 */
[----:B------:R-:W-:Y:S01]  /*5330*/  FMUL.FTZ R191, R191, UR5 ;  /* 0x00000005bfbf7c20 */ /* 0x000fe20008410000 */
[----:B------:R-:W-:Y:S01]  /*5340*/  FMUL.FTZ R194, R194, UR5 ;  /* 0x00000005c2c27c20 */ /* 0x000fe20008410000 */
[----:B------:R-:W-:Y:S01]  /*5350*/  FMUL.FTZ R195, R195, UR5 ;  /* 0x00000005c3c37c20 */ /* 0x000fe20008410000 */
[----:B------:R-:W-:Y:S01]  /*5360*/  FMUL.FTZ R198, R198, UR5 ;  /* 0x00000005c6c67c20 */ /* 0x000fe20008410000 */
[----:B------:R-:W-:Y:S01]  /*5370*/  FMUL.FTZ R188, R188, UR5 ;  /* 0x00000005bcbc7c20 */ /* 0x000fe20008410000 */
[----:B------:R-:W3:Y:S01]  /*5380*/  MUFU.TANH R153, R153 ;  /* 0x0000009900997308 */ /* 0x000ee20000002400 */
[----:B------:R-:W-:Y:S01]  /*5390*/  FMUL.FTZ R199, R199, UR5 ;  /* 0x00000005c7c77c20 */ /* 0x000fe20008410000 */
[----:B--2---:R-:W-:-:S02]  /*53a0*/  IMAD.MOV.U32 R206, RZ, RZ, -0x60 ;  /* 0xffffffa0ffce7424 */ /* 0x004fc400078e00ff */
[----:B------:R-:W-:Y:S01]  /*53b0*/  FMUL.FTZ R189, R189, UR5 ;  /* 0x00000005bdbd7c20 */ /* 0x000fe20008410000 */
[----:B------:R-:W-:Y:S01]  /*53c0*/  FMUL.FTZ R192, R192, UR5 ;  /* 0x00000005c0c07c20 */ /* 0x000fe20008410000 */
[----:B------:R-:W-:Y:S01]  /*53d0*/  FMUL.FTZ R197, R197, UR5 ;  /* 0x00000005c5c57c20 */ /* 0x000fe20008410000 */
[----:B------:R-:W-:Y:S02]  /*53e0*/  IMAD R206, R201, R206, 0x1 ;  /* 0x00000001c9ce7424 */ /* 0x000fe400078e02ce */
[----:B------:R-:W-:Y:S01]  /*53f0*/  FMUL.FTZ R193, R193, UR5 ;  /* 0x00000005c1c17c20 */ /* 0x000fe20008410000 */
[----:B------:R-:W2:Y:S01]  /*5400*/  MUFU.TANH R161, R161 ;  /* 0x000000a100a17308 */ /* 0x000ea20000002400 */
[----:B------:R-:W-:Y:S01]  /*5410*/  FMUL.FTZ R196, R196, UR5 ;  /* 0x00000005c4c47c20 */ /* 0x000fe20008410000 */
[----:B------:R-:W-:Y:S01]  /*5420*/  IMAD R206, R214, -0x2, R206 ;  /* 0xfffffffed6ce7824 */ /* 0x000fe200078e02ce */
[----:B------:R-:W-:Y:S01]  /*5430*/  ULDC UR5, c[0x0][0xa80] ;  /* 0x0002a00000057ab9 */ /* 0x000fe20000000800 */
[----:B------:R-:W-:-:S02]  /*5440*/  UMOV UR11, 0x40000040 ;  /* 0x40000040000b7882 */ /* 0x000fc40000000000 */
[----:B-1----:R-:W-:Y:S01]  /*5450*/  IMAD R205, R205, UR10, R206 ;  /* 0x0000000acdcd7c24 */ /* 0x002fe2000f8e02ce */
[----:B------:R-:W-:Y:S01]  /*5460*/  ULDC UR10, c[0x0][0x288] ;  /* 0x0000a200000a7ab9 */ /* 0x000fe20000000800 */
[----:B------:R-:W1:Y:S03]  /*5470*/  MUFU.TANH R180, R180 ;  /* 0x000000b400b47308 */ /* 0x000e660000002400 */
[--C-:B-----5:R-:W-:Y:S02]  /*5480*/  IADD3 R203, R203, -UR10, R205.reuse ;  /* 0x8000000acbcb7c10 */ /* 0x120fe4000fffe0cd */
[----:B----4-:R-:W-:Y:S01]  /*5490*/  IADD3 R204, R204, -UR10, R205 ;  /* 0x8000000acccc7c10 */ /* 0x010fe2000fffe0cd */
[----:B------:R-:W-:Y:S01]  /*54a0*/  UIADD3 UR10, UR4, 0x32440, URZ ;  /* 0x00032440040a7890 */ /* 0x000fe2000fffe03f */
[C---:B------:R-:W-:Y:S01]  /*54b0*/  ISETP.GT.AND P4, PT, R203.reuse, 0x9, PT ;  /* 0x00000009cb00780c */ /* 0x040fe20003f84270 */
[----:B------:R-:W4:Y:S01]  /*54c0*/  MUFU.TANH R154, R154 ;  /* 0x0000009a009a7308 */ /* 0x000f220000002400 */
[----:B------:R-:W-:Y:S01]  /*54d0*/  ISETP.GT.AND P5, PT, R203, 0x10, PT ;  /* 0x00000010cb00780c */ /* 0x000fe20003fa4270 */
[----:B------:R-:W-:Y:S01]  /*54e0*/  UPRMT UR10, UR54, 0x654, UR10 ;  /* 0x00000654360a7896 */ /* 0x000fe2000800000a */
[----:B------:R-:W-:-:S02]  /*54f0*/  FSEL R157, R157, -INF , P4 ;  /* 0xff8000009d9d7808 */ /* 0x000fc40002000000 */
[C---:B------:R-:W-:Y:S02]  /*5500*/  ISETP.GT.AND P4, PT, R203.reuse, 0x20, PT ;  /* 0x00000020cb00780c */ /* 0x040fe40003f84270 */
[C---:B------:R-:W-:Y:S01]  /*5510*/  ISETP.GT.AND P1, PT, R203.reuse, RZ, PT ;  /* 0x000000ffcb00720c */ /* 0x040fe20003f24270 */
[----:B------:R-:W5:Y:S01]  /*5520*/  MUFU.TANH R164, R164 ;  /* 0x000000a400a47308 */ /* 0x000f620000002400 */
[----:B------:R-:W-:Y:S02]  /*5530*/  FSEL R160, R160, -INF , P5 ;  /* 0xff800000a0a07808 */ /* 0x000fe40002800000 */
[C---:B------:R-:W-:Y:S01]  /*5540*/  ISETP.GT.AND P5, PT, R203.reuse, 0x21, PT ;  /* 0x00000021cb00780c */ /* 0x040fe20003fa4270 */
[----:B------:R-:W-:Y:S01]  /*5550*/  SYNCS.ARRIVE.TRANS64.RED.A1T0 RZ, [UR10], RZ ;  /* 0x000000ffffff79a7 */ /* 0x000fe2000810040a */
[----:B0-----:R-:W-:Y:S01]  /*5560*/  FSEL R168, R168, -INF , P4 ;  /* 0xff800000a8a87808 */ /* 0x001fe20002000000 */
[----:B------:R-:W-:Y:S01]  /*5570*/  UMOV UR10, UR6 ;  /* 0x00000006000a7c82 */ /* 0x000fe20008000000 */
[C---:B------:R-:W-:Y:S01]  /*5580*/  ISETP.GT.AND P4, PT, R203.reuse, 0x31, PT ;  /* 0x00000031cb00780c */ /* 0x040fe20003f84270 */
[----:B------:R-:W0:Y:S01]  /*5590*/  MUFU.TANH R172, R172 ;  /* 0x000000ac00ac7308 */ /* 0x000e220000002400 */
[----:B------:R-:W-:-:S02]  /*55a0*/  ISETP.GT.AND P2, PT, R203, 0x1, PT ;  /* 0x00000001cb00780c */ /* 0x000fc40003f44270 */
[----:B------:R-:W-:Y:S02]  /*55b0*/  FSEL R152, R152, -INF , P1 ;  /* 0xff80000098987808 */ /* 0x000fe40000800000 */
[----:B------:R-:W-:Y:S02]  /*55c0*/  ISETP.GT.AND P1, PT, R203, 0x11, PT ;  /* 0x00000011cb00780c */ /* 0x000fe40003f24270 */
[----:B---3--:R-:W-:Y:S01]  /*55d0*/  FSEL R169, R169, -INF , P5 ;  /* 0xff800000a9a97808 */ /* 0x008fe20002800000 */
[----:B------:R-:W3:Y:S01]  /*55e0*/  MUFU.TANH R155, R155 ;  /* 0x0000009b009b7308 */ /* 0x000ee20000002400 */
[----:B------:R-:W-:Y:S02]  /*55f0*/  ISETP.GT.AND P5, PT, R203, 0x38, PT ;  /* 0x00000038cb00780c */ /* 0x000fe40003fa4270 */
[----:B------:R-:W-:Y:S02]  /*5600*/  FSEL R177, R177, -INF , P4 ;  /* 0xff800000b1b17808 */ /* 0x000fe40002000000 */
[----:B------:R-:W-:-:S02]  /*5610*/  FSEL R153, R153, -INF , P2 ;  /* 0xff80000099997808 */ /* 0x000fc40001000000 */
[----:B------:R-:W-:Y:S01]  /*5620*/  ISETP.GT.AND P4, PT, R204, RZ, PT ;  /* 0x000000ffcc00720c */ /* 0x000fe20003f84270 */
[----:B------:R-:W3:Y:S01]  /*5630*/  MUFU.TANH R173, R173 ;  /* 0x000000ad00ad7308 */ /* 0x000ee20000002400 */
[----:B------:R-:W-:Y:S02]  /*5640*/  ISETP.GT.AND P2, PT, R203, 0x18, PT ;  /* 0x00000018cb00780c */ /* 0x000fe40003f44270 */
[----:B--2---:R-:W-:Y:S02]  /*5650*/  FSEL R161, R161, -INF , P1 ;  /* 0xff800000a1a17808 */ /* 0x004fe40000800000 */
[----:B------:R-:W-:Y:S02]  /*5660*/  ISETP.GT.AND P1, PT, R203, 0x28, PT ;  /* 0x00000028cb00780c */ /* 0x000fe40003f24270 */
[----:B-1----:R-:W-:Y:S01]  /*5670*/  FSEL R180, R180, -INF , P5 ;  /* 0xff800000b4b47808 */ /* 0x002fe20002800000 */
[----:B------:R-:W1:Y:S01]  /*5680*/  MUFU.TANH R181, R181 ;  /* 0x000000b500b57308 */ /* 0x000e620000002400 */
[----:B------:R-:W-:-:S02]  /*5690*/  ISETP.GT.AND P5, PT, R204, 0x1, PT ;  /* 0x00000001cc00780c */ /* 0x000fc40003fa4270 */
[----:B----4-:R-:W-:Y:S02]  /*56a0*/  FSEL R154, R154, -INF , P4 ;  /* 0xff8000009a9a7808 */ /* 0x010fe40002000000 */
[----:B-----5:R-:W-:Y:S02]  /*56b0*/  FSEL R164, R164, -INF , P2 ;  /* 0xff800000a4a47808 */ /* 0x020fe40001000000 */
[C---:B------:R-:W-:Y:S01]  /*56c0*/  ISETP.GT.AND P2, PT, R203.reuse, 0x29, PT ;  /* 0x00000029cb00780c */ /* 0x040fe20003f44270 */
[----:B------:R-:W2:Y:S01]  /*56d0*/  MUFU.TANH R158, R158 ;  /* 0x0000009e009e7308 */ /* 0x000ea20000002400 */
[----:B0-----:R-:W-:Y:S02]  /*56e0*/  FSEL R172, R172, -INF , P1 ;  /* 0xff800000acac7808 */ /* 0x001fe40000800000 */
[----:B------:R-:W-:Y:S02]  /*56f0*/  ISETP.GT.AND P1, PT, R203, 0x39, PT ;  /* 0x00000039cb00780c */ /* 0x000fe40003f24270 */
[----:B------:R-:W-:-:S02]  /*5700*/  ISETP.GT.AND P4, PT, R204, 0x8, PT ;  /* 0x00000008cc00780c */ /* 0x000fc40003f84270 */
[----:B---3--:R-:W-:Y:S01]  /*5710*/  FSEL R155, R155, -INF , P5 ;  /* 0xff8000009b9b7808 */ /* 0x008fe20002800000 */
[----:B------:R-:W0:Y:S01]  /*5720*/  MUFU.TANH R184, R184 ;  /* 0x000000b800b87308 */ /* 0x000e220000002400 */
[----:B------:R-:W-:Y:S02]  /*5730*/  FMNMX.FTZ R205, R154, R202, !PT ;  /* 0x000000ca9acd7209 */ /* 0x000fe40007810000 */
[----:B------:R-:W-:Y:S02]  /*5740*/  FSEL R173, R173, -INF , P2 ;  /* 0xff800000adad7808 */ /* 0x000fe40001000000 */
[----:B------:R-:W-:Y:S02]  /*5750*/  ISETP.GT.AND P2, PT, R203, 0x40, PT ;  /* 0x00000040cb00780c */ /* 0x000fe40003f44270 */
[----:B-1----:R-:W-:Y:S01]  /*5760*/  FSEL R181, R181, -INF , P1 ;  /* 0xff800000b5b57808 */ /* 0x002fe20000800000 */
[----:B------:R-:W1:Y:S01]  /*5770*/  MUFU.TANH R156, R156 ;  /* 0x0000009c009c7308 */ /* 0x000e620000002400 */
[----:B------:R-:W-:-:S02]  /*5780*/  ISETP.GT.AND P3, PT, R203, 0x8, PT ;  /* 0x00000008cb00780c */ /* 0x000fc40003f64270 */
[----:B------:R-:W-:Y:S02]  /*5790*/  ISETP.GT.AND P1, PT, R204, 0x9, PT ;  /* 0x00000009cc00780c */ /* 0x000fe40003f24270 */
[----:B--2---:R-:W-:Y:S02]  /*57a0*/  FSEL R158, R158, -INF , P4 ;  /* 0xff8000009e9e7808 */ /* 0x004fe40002000000 */
[----:B------:R-:W-:Y:S01]  /*57b0*/  FMNMX.FTZ R205, R155, R205, !PT ;  /* 0x000000cd9bcd7209 */ /* 0x000fe20007810000 */
[----:B------:R-:W2:Y:S01]  /*57c0*/  MUFU.TANH R159, R159 ;  /* 0x0000009f009f7308 */ /* 0x000ea20000002400 */
[----:B0-----:R-:W-:Y:S02]  /*57d0*/  FSEL R184, R184, -INF , P2 ;  /* 0xff800000b8b87808 */ /* 0x001fe40001000000 */
[----:B------:R-:W-:Y:S02]  /*57e0*/  ISETP.GT.AND P2, PT, R204, 0x10, PT ;  /* 0x00000010cc00780c */ /* 0x000fe40003f44270 */
[----:B------:R-:W-:-:S02]  /*57f0*/  FMNMX.FTZ R205, R158, R205, !PT ;  /* 0x000000cd9ecd7209 */ /* 0x000fc40007810000 */
[----:B------:R-:W-:Y:S01]  /*5800*/  ISETP.GT.AND P5, PT, R204, 0x11, PT ;  /* 0x00000011cc00780c */ /* 0x000fe20003fa4270 */
[----:B------:R-:W0:Y:S01]  /*5810*/  MUFU.TANH R162, R162 ;  /* 0x000000a200a27308 */ /* 0x000e220000002400 */
[----:B-1----:R-:W-:Y:S02]  /*5820*/  FSEL R156, R156, -INF , P3 ;  /* 0xff8000009c9c7808 */ /* 0x002fe40001800000 */
[----:B------:R-:W-:Y:S02]  /*5830*/  ISETP.GT.AND P3, PT, R203, 0x19, PT ;  /* 0x00000019cb00780c */ /* 0x000fe40003f64270 */
[----:B------:R-:W-:Y:S02]  /*5840*/  ISETP.GT.AND P4, PT, R204, 0x18, PT ;  /* 0x00000018cc00780c */ /* 0x000fe40003f84270 */
[----:B------:R-:W-:Y:S01]  /*5850*/  FMNMX.FTZ R206, R152, R21, !PT ;  /* 0x0000001598ce7209 */ /* 0x000fe20007810000 */
[----:B------:R-:W1:Y:S01]  /*5860*/  MUFU.TANH R165, R165 ;  /* 0x000000a500a57308 */ /* 0x000e620000002400 */
[----:B--2---:R-:W-:-:S02]  /*5870*/  FSEL R159, R159, -INF , P1 ;  /* 0xff8000009f9f7808 */ /* 0x004fc40000800000 */
[----:B------:R-:W-:Y:S02]  /*5880*/  ISETP.GT.AND P1, PT, R204, 0x19, PT ;  /* 0x00000019cc00780c */ /* 0x000fe40003f24270 */
[----:B------:R-:W-:Y:S02]  /*5890*/  FMNMX.FTZ R205, R159, R205, !PT ;  /* 0x000000cd9fcd7209 */ /* 0x000fe40007810000 */
[----:B------:R-:W-:Y:S01]  /*58a0*/  FMNMX.FTZ R206, R153, R206, !PT ;  /* 0x000000ce99ce7209 */ /* 0x000fe20007810000 */
[----:B------:R-:W2:Y:S01]  /*58b0*/  MUFU.TANH R163, R163 ;  /* 0x000000a300a37308 */ /* 0x000ea20000002400 */
[----:B0-----:R-:W-:Y:S02]  /*58c0*/  FSEL R162, R162, -INF , P2 ;  /* 0xff800000a2a27808 */ /* 0x001fe40001000000 */
[----:B------:R-:W-:Y:S02]  /*58d0*/  ISETP.GT.AND P2, PT, R204, 0x21, PT ;  /* 0x00000021cc00780c */ /* 0x000fe40003f44270 */
[----:B------:R-:W-:-:S02]  /*58e0*/  FMNMX.FTZ R205, R162, R205, !PT ;  /* 0x000000cda2cd7209 */ /* 0x000fc40007810000 */
[----:B------:R-:W-:Y:S01]  /*58f0*/  FMNMX.FTZ R206, R156, R206, !PT ;  /* 0x000000ce9cce7209 */ /* 0x000fe20007810000 */
[----:B------:R-:W0:Y:S01]  /*5900*/  MUFU.TANH R176, R176 ;  /* 0x000000b000b07308 */ /* 0x000e220000002400 */
[----:B-1----:R-:W-:Y:S02]  /*5910*/  FSEL R165, R165, -INF , P3 ;  /* 0xff800000a5a57808 */ /* 0x002fe40001800000 */
[----:B------:R-:W-:Y:S02]  /*5920*/  ISETP.GT.AND P3, PT, R203, 0x30, PT ;  /* 0x00000030cb00780c */ /* 0x000fe40003f64270 */
[----:B------:R-:W-:-:S03]  /*5930*/  FMNMX.FTZ R206, R157, R206, !PT ;  /* 0x000000ce9dce7209 */ /* 0x000fc60007810000 */
[----:B------:R-:W1:Y:S01]  /*5940*/  MUFU.TANH R166, R166 ;  /* 0x000000a600a67308 */ /* 0x000e620000002400 */
[----:B--2---:R-:W-:Y:S02]  /*5950*/  FSEL R163, R163, -INF , P5 ;  /* 0xff800000a3a37808 */ /* 0x004fe40002800000 */
[----:B------:R-:W-:Y:S02]  /*5960*/  ISETP.GT.AND P5, PT, R204, 0x28, PT ;  /* 0x00000028cc00780c */ /* 0x000fe40003fa4270 */
[----:B------:R-:W-:Y:S02]  /*5970*/  FMNMX.FTZ R205, R163, R205, !PT ;  /* 0x000000cda3cd7209 */ /* 0x000fe40007810000 */
[----:B------:R-:W-:Y:S01]  /*5980*/  FMNMX.FTZ R206, R160, R206, !PT ;  /* 0x000000cea0ce7209 */ /* 0x000fe20007810000 */
[----:B------:R-:W2:Y:S01]  /*5990*/  MUFU.TANH R185, R185 ;  /* 0x000000b900b97308 */ /* 0x000ea20000002400 */
[----:B0-----:R-:W-:Y:S02]  /*59a0*/  FSEL R176, R176, -INF , P3 ;  /* 0xff800000b0b07808 */ /* 0x001fe40001800000 */
[----:B------:R-:W-:-:S02]  /*59b0*/  ISETP.GT.AND P3, PT, R203, 0x41, PT ;  /* 0x00000041cb00780c */ /* 0x000fc40003f64270 */
[----:B------:R-:W-:-:S03]  /*59c0*/  FMNMX.FTZ R206, R161, R206, !PT ;  /* 0x000000cea1ce7209 */ /* 0x000fc60007810000 */
[----:B------:R-:W0:Y:S01]  /*59d0*/  MUFU.TANH R167, R167 ;  /* 0x000000a700a77308 */ /* 0x000e220000002400 */
[----:B-1----:R-:W-:Y:S02]  /*59e0*/  FSEL R166, R166, -INF , P4 ;  /* 0xff800000a6a67808 */ /* 0x002fe40002000000 */
[----:B------:R-:W-:Y:S02]  /*59f0*/  ISETP.GT.AND P4, PT, R204, 0x29, PT ;  /* 0x00000029cc00780c */ /* 0x000fe40003f84270 */
[----:B------:R-:W-:Y:S02]  /*5a00*/  FMNMX.FTZ R205, R166, R205, !PT ;  /* 0x000000cda6cd7209 */ /* 0x000fe40007810000 */
[----:B------:R-:W-:Y:S01]  /*5a10*/  FMNMX.FTZ R206, R164, R206, !PT ;  /* 0x000000cea4ce7209 */ /* 0x000fe20007810000 */
[----:B------:R-:W1:Y:S01]  /*5a20*/  MUFU.TANH R170, R170 ;  /* 0x000000aa00aa7308 */ /* 0x000e620000002400 */
[----:B--2---:R-:W-:Y:S02]  /*5a30*/  FSEL R185, R185, -INF , P3 ;  /* 0xff800000b9b97808 */ /* 0x004fe40001800000 */
[----:B------:R-:W-:-:S02]  /*5a40*/  ISETP.GT.AND P3, PT, R204, 0x20, PT ;  /* 0x00000020cc00780c */ /* 0x000fc40003f64270 */
[----:B------:R-:W-:-:S03]  /*5a50*/  FMNMX.FTZ R206, R165, R206, !PT ;  /* 0x000000cea5ce7209 */ /* 0x000fc60007810000 */
[----:B------:R-:W2:Y:S01]  /*5a60*/  MUFU.TANH R171, R171 ;  /* 0x000000ab00ab7308 */ /* 0x000ea20000002400 */
[----:B0-----:R-:W-:Y:S02]  /*5a70*/  FSEL R167, R167, -INF , P1 ;  /* 0xff800000a7a77808 */ /* 0x001fe40000800000 */
[----:B------:R-:W-:Y:S02]  /*5a80*/  ISETP.GT.AND P1, PT, R204, 0x30, PT ;  /* 0x00000030cc00780c */ /* 0x000fe40003f24270 */
[----:B------:R-:W-:Y:S02]  /*5a90*/  FMNMX.FTZ R205, R167, R205, !PT ;  /* 0x000000cda7cd7209 */ /* 0x000fe40007810000 */
[----:B------:R-:W-:Y:S01]  /*5aa0*/  FMNMX.FTZ R206, R168, R206, !PT ;  /* 0x000000cea8ce7209 */ /* 0x000fe20007810000 */
[----:B------:R-:W0:Y:S01]  /*5ab0*/  MUFU.TANH R174, R174 ;  /* 0x000000ae00ae7308 */ /* 0x000e220000002400 */
[----:B-1----:R-:W-:Y:S02]  /*5ac0*/  FSEL R170, R170, -INF , P3 ;  /* 0xff800000aaaa7808 */ /* 0x002fe40001800000 */
[----:B------:R-:W-:-:S02]  /*5ad0*/  ISETP.GT.AND P3, PT, R204, 0x31, PT ;  /* 0x00000031cc00780c */ /* 0x000fc40003f64270 */
[----:B------:R-:W-:Y:S02]  /*5ae0*/  FMNMX.FTZ R205, R170, R205, !PT ;  /* 0x000000cdaacd7209 */ /* 0x000fe40007810000 */
[----:B------:R-:W-:Y:S01]  /*5af0*/  FMNMX.FTZ R206, R169, R206, !PT ;  /* 0x000000cea9ce7209 */ /* 0x000fe20007810000 */
[----:B------:R-:W1:Y:S01]  /*5b00*/  MUFU.TANH R175, R175 ;  /* 0x000000af00af7308 */ /* 0x000e620000002400 */
[----:B--2---:R-:W-:Y:S02]  /*5b10*/  FSEL R171, R171, -INF , P2 ;  /* 0xff800000abab7808 */ /* 0x004fe40001000000 */
[----:B------:R-:W-:Y:S02]  /*5b20*/  ISETP.GT.AND P2, PT, R204, 0x38, PT ;  /* 0x00000038cc00780c */ /* 0x000fe40003f44270 */
[----:B------:R-:W-:Y:S02]  /*5b30*/  FMNMX.FTZ R205, R171, R205, !PT ;  /* 0x000000cdabcd7209 */ /* 0x000fe40007810000 */
[----:B------:R-:W-:Y:S01]  /*5b40*/  FMNMX.FTZ R206, R172, R206, !PT ;  /* 0x000000ceacce7209 */ /* 0x000fe20007810000 */
[----:B------:R-:W2:Y:S01]  /*5b50*/  MUFU.TANH R178, R178 ;  /* 0x000000b200b27308 */ /* 0x000ea20000002400 */
[----:B0-----:R-:W-:-:S02]  /*5b60*/  FSEL R174, R174, -INF , P5 ;  /* 0xff800000aeae7808 */ /* 0x001fc40002800000 */
[----:B------:R-:W-:Y:S02]  /*5b70*/  ISETP.GT.AND P5, PT, R204, 0x39, PT ;  /* 0x00000039cc00780c */ /* 0x000fe40003fa4270 */
[----:B------:R-:W-:Y:S02]  /*5b80*/  FMNMX.FTZ R205, R174, R205, !PT ;  /* 0x000000cdaecd7209 */ /* 0x000fe40007810000 */
[----:B------:R-:W-:Y:S01]  /*5b90*/  FMNMX.FTZ R206, R173, R206, !PT ;  /* 0x000000ceadce7209 */ /* 0x000fe20007810000 */
[----:B------:R-:W0:Y:S01]  /*5ba0*/  MUFU.TANH R179, R179 ;  /* 0x000000b300b37308 */ /* 0x000e220000002400 */
[----:B-1----:R-:W-:Y:S02]  /*5bb0*/  FSEL R175, R175, -INF , P4 ;  /* 0xff800000afaf7808 */ /* 0x002fe40002000000 */
[----:B------:R-:W-:Y:S02]  /*5bc0*/  ISETP.GT.AND P4, PT, R204, 0x40, PT ;  /* 0x00000040cc00780c */ /* 0x000fe40003f84270 */
[----:B------:R-:W-:-:S02]  /*5bd0*/  FMNMX.FTZ R205, R175, R205, !PT ;  /* 0x000000cdafcd7209 */ /* 0x000fc40007810000 */
        /* <DEDUP_REMOVED lines=36> */
[----:B-1----:R-:W-:-:S04]  /*5e20*/  FSEL R194, R194, -INF , P5 ;  /* 0xff800000c2c27808 */ /* 0x002fc80002800000 */
        /* <DEDUP_REMOVED lines=9> */
[----:B------:R-:W-:Y:S01]  /*5ec0*/  MUFU.TANH R189, R189 ;  /* 0x000000bd00bd7308 */ /* 0x000fe20000002400 */
[----:B-1----:R-:W-:Y:S02]  /*5ed0*/  FSEL R188, R188, -INF , P2 ;  /* 0xff800000bcbc7808 */ /* 0x002fe40001000000 */
[----:B------:R-:W-:-:S05]  /*5ee0*/  ISETP.GT.AND P2, PT, R203, 0x51, PT ;  /* 0x00000051cb00780c */ /* 0x000fca0003f44270 */
[----:B------:R-:W0:Y:S01]  /*5ef0*/  MUFU.TANH R192, R192 ;  /* 0x000000c000c07308 */ /* 0x000e220000002400 */
[----:B--2---:R-:W-:-:S07]  /*5f00*/  FSEL R199, R199, -INF , P3 ;  /* 0xff800000c7c77808 */ /* 0x004fce0001800000 */
[----:B------:R1:W-:Y:S08]  /*5f10*/  MUFU.TANH R204, R197 ;  /* 0x000000c500cc7308 */ /* 0x0003f00000002400 */
[----:B------:R-:W2:Y:S01]  /*5f20*/  MUFU.TANH R193, R193 ;  /* 0x000000c100c17308 */ /* 0x000ea20000002400 */
[----:B-1----:R-:W-:Y:S02]  /*5f30*/  FMNMX.FTZ R197, R181, R206, !PT ;  /* 0x000000ceb5c57209 */ /* 0x002fe40007810000 */
[----:B0-----:R-:W-:-:S02]  /*5f40*/  FSEL R192, R192, -INF , P1 ;  /* 0xff800000c0c07808 */ /* 0x001fc40000800000 */
[----:B------:R-:W-:Y:S02]  /*5f50*/  FMNMX.FTZ R197, R184, R197, !PT ;  /* 0x000000c5b8c57209 */ /* 0x000fe40007810000 */
[----:B------:R-:W-:Y:S01]  /*5f60*/  ISETP.GT.AND P1, PT, R203, 0x58, PT ;  /* 0x00000058cb00780c */ /* 0x000fe20003f24270 */
[----:B------:R-:W0:Y:S01]  /*5f70*/  MUFU.TANH R196, R196 ;  /* 0x000000c400c47308 */ /* 0x000e220000002400 */
[----:B------:R-:W-:Y:S02]  /*5f80*/  FMNMX.FTZ R206, R185, R197, !PT ;  /* 0x000000c5b9ce7209 */ /* 0x000fe40007810000 */
[----:B------:R-:W-:Y:S02]  /*5f90*/  FSEL R197, R189, -INF , P4 ;  /* 0xff800000bdc57808 */ /* 0x000fe40002000000 */
[----:B------:R-:W-:Y:S02]  /*5fa0*/  FMNMX.FTZ R206, R188, R206, !PT ;  /* 0x000000cebcce7209 */ /* 0x000fe40007810000 */
[----:B------:R-:W-:-:S02]  /*5fb0*/  FMNMX.FTZ R189, R199, R205, !PT ;  /* 0x000000cdc7bd7209 */ /* 0x000fc40007810000 */
[----:B------:R-:W-:Y:S02]  /*5fc0*/  FMNMX.FTZ R206, R197, R206, !PT ;  /* 0x000000cec5ce7209 */ /* 0x000fe40007810000 */
[----:B--2---:R-:W-:Y:S01]  /*5fd0*/  FSEL R193, R193, -INF , P2 ;  /* 0xff800000c1c17808 */ /* 0x004fe20001000000 */
[----:B------:R-:W1:Y:S01]  /*5fe0*/  SHFL.BFLY PT, R205, R189, 0x2, 0x1f ;  /* 0x0c401f00bdcd7f89 */ /* 0x000e6200000e0000 */
[----:B------:R-:W-:Y:S02]  /*5ff0*/  FMNMX.FTZ R206, R192, R206, !PT ;  /* 0x000000cec0ce7209 */ /* 0x000fe40007810000 */
[----:B------:R-:W-:Y:S02]  /*6000*/  ISETP.GT.AND P2, PT, R203, 0x59, PT ;  /* 0x00000059cb00780c */ /* 0x000fe40003f44270 */
[----:B0-----:R-:W-:Y:S02]  /*6010*/  FSEL R196, R196, -INF , P1 ;  /* 0xff800000c4c47808 */ /* 0x001fe40000800000 */
[----:B------:R-:W-:-:S02]  /*6020*/  FMNMX.FTZ R206, R193, R206, !PT ;  /* 0x000000cec1ce7209 */ /* 0x000fc40007810000 */
[----:B------:R-:W-:Y:S02]  /*6030*/  FSEL R204, R204, -INF , P2 ;  /* 0xff800000cccc7808 */ /* 0x000fe40001000000 */
[----:B------:R-:W-:-:S04]  /*6040*/  FMNMX.FTZ R203, R196, R206, !PT ;  /* 0x000000cec4cb7209 */ /* 0x000fc80007810000 */
[----:B------:R-:W-:-:S05]  /*6050*/  FMNMX.FTZ R203, R204, R203, !PT ;  /* 0x000000cbcccb7209 */ /* 0x000fca0007810000 */
[----:B------:R-:W0:Y:S01]  /*6060*/  SHFL.BFLY PT, R206, R203, 0x2, 0x1f ;  /* 0x0c401f00cbce7f89 */ /* 0x000e2200000e0000 */
[----:B-1----:R-:W-:-:S05]  /*6070*/  FMNMX.FTZ R189, R189, R205, !PT ;  /* 0x000000cdbdbd7209 */ /* 0x002fca0007810000 */
[----:B------:R-:W1:Y:S01]  /*6080*/  SHFL.BFLY PT, R208, R189, 0x1, 0x1f ;  /* 0x0c201f00bdd07f89 */ /* 0x000e6200000e0000 */
[----:B0-----:R-:W-:-:S05]  /*6090*/  FMNMX.FTZ R205, R203, R206, !PT ;  /* 0x000000cecbcd7209 */ /* 0x001fca0007810000 */
[----:B------:R-:W0:Y:S01]  /*60a0*/  SHFL.BFLY PT, R207, R205, 0x1, 0x1f ;  /* 0x0c201f00cdcf7f89 */ /* 0x000e2200000e0000 */
[----:B-1----:R-:W-:-:S04]  /*60b0*/  FMNMX.FTZ R189, R189, R208, !PT ;  /* 0x000000d0bdbd7209 */ /* 0x002fc80007810000 */
[C---:B------:R-:W-:Y:S01]  /*60c0*/  FSETP.NEU.FTZ.AND P2, PT, R189.reuse, -INF , PT ;  /* 0xff800000bd00780b */ /* 0x040fe20003f5d000 */
[----:B------:R-:W-:-:S05]  /*60d0*/  FMUL.FTZ R203, R189, UR5 ;  /* 0x00000005bdcb7c20 */ /* 0x000fca0008410000 */
[----:B------:R-:W-:-:S05]  /*60e0*/  FSEL R203, R203, RZ, P2 ;  /* 0x000000ffcbcb7208 */ /* 0x000fca0001000000 */
[--C-:B------:R-:W-:Y:S01]  /*60f0*/  FFMA.FTZ R206, R154, UR5, -R203.reuse ;  /* 0x000000059ace7c23 */ /* 0x100fe200080108cb */
[--C-:B------:R-:W-:Y:S01]  /*6100*/  FFMA.FTZ R208, R155, UR5, -R203.reuse ;  /* 0x000000059bd07c23 */ /* 0x100fe200080108cb */
[----:B------:R-:W1:Y:S01]  /*6110*/  S2R R154, SR_TID.X ;  /* 0x00000000009a7919 */ /* 0x000e620000002100 */
[--C-:B------:R-:W-:Y:S01]  /*6120*/  FFMA.FTZ R158, R158, UR5, -R203.reuse ;  /* 0x000000059e9e7c23 */ /* 0x100fe200080108cb */
[--C-:B------:R-:W-:Y:S01]  /*6130*/  FFMA.FTZ R159, R159, UR5, -R203.reuse ;  /* 0x000000059f9f7c23 */ /* 0x100fe200080108cb */
[----:B0-----:R-:W-:Y:S01]  /*6140*/  FMNMX.FTZ R205, R205, R207, !PT ;  /* 0x000000cfcdcd7209 */ /* 0x001fe20007810000 */
[----:B------:R-:W-:Y:S01]  /*6150*/  MUFU.EX2 R206, R206 ;  /* 0x000000ce00ce7308 */ /* 0x000fe20000000800 */
[--C-:B------:R-:W-:Y:S01]  /*6160*/  FFMA.FTZ R162, R162, UR5, -R203.reuse ;  /* 0x00000005a2a27c23 */ /* 0x100fe200080108cb */
[--C-:B------:R-:W-:Y:S01]  /*6170*/  FFMA.FTZ R163, R163, UR5, -R203.reuse ;  /* 0x00000005a3a37c23 */ /* 0x100fe200080108cb */
[C---:B------:R-:W-:Y:S01]  /*6180*/  FSETP.NEU.FTZ.AND P1, PT, R205.reuse, -INF , PT ;  /* 0xff800000cd00780b */ /* 0x040fe20003f3d000 */
[----:B------:R-:W-:Y:S01]  /*6190*/  FMUL.FTZ R209, R205, UR5 ;  /* 0x00000005cdd17c20 */ /* 0x000fe20008410000 */
[--C-:B------:R-:W-:Y:S01]  /*61a0*/  FFMA.FTZ R166, R166, UR5, -R203.reuse ;  /* 0x00000005a6a67c23 */ /* 0x100fe200080108cb */
[--C-:B------:R-:W-:Y:S01]  /*61b0*/  FFMA.FTZ R167, R167, UR5, -R203.reuse ;  /* 0x00000005a7a77c23 */ /* 0x100fe200080108cb */
[--C-:B------:R-:W-:Y:S01]  /*61c0*/  FFMA.FTZ R170, R170, UR5, -R203.reuse ;  /* 0x00000005aaaa7c23 */ /* 0x100fe200080108cb */
[----:B------:R-:W-:Y:S01]  /*61d0*/  MUFU.EX2 R208, R208 ;  /* 0x000000d000d07308 */ /* 0x000fe20000000800 */
[----:B------:R-:W-:Y:S01]  /*61e0*/  FSEL R209, R209, RZ, P1 ;  /* 0x000000ffd1d17208 */ /* 0x000fe20000800000 */
[--C-:B------:R-:W-:Y:S01]  /*61f0*/  FFMA.FTZ R171, R171, UR5, -R203.reuse ;  /* 0x00000005abab7c23 */ /* 0x100fe200080108cb */
[--C-:B------:R-:W-:Y:S01]  /*6200*/  FFMA.FTZ R174, R174, UR5, -R203.reuse ;  /* 0x00000005aeae7c23 */ /* 0x100fe200080108cb */
[--C-:B------:R-:W-:Y:S01]  /*6210*/  FFMA.FTZ R175, R175, UR5, -R203.reuse ;  /* 0x00000005afaf7c23 */ /* 0x100fe200080108cb */
[----:B------:R-:W-:Y:S01]  /*6220*/  FFMA.FTZ R178, R178, UR5, -R203 ;  /* 0x00000005b2b27c23 */ /* 0x000fe200080108cb */
[--C-:B------:R-:W-:Y:S01]  /*6230*/  FFMA.FTZ R210, R152, UR5, -R209.reuse ;  /* 0x0000000598d27c23 */ /* 0x100fe200080108d1 */
[----:B------:R-:W-:Y:S01]  /*6240*/  FSEL R152, R205, RZ, P1 ;  /* 0x000000ffcd987208 */ /* 0x000fe20000800000 */
[--C-:B------:R-:W-:Y:S01]  /*6250*/  FFMA.FTZ R157, R157, UR5, -R209.reuse ;  /* 0x000000059d9d7c23 */ /* 0x100fe200080108d1 */
[--C-:B------:R-:W-:Y:S01]  /*6260*/  FFMA.FTZ R207, R153, UR5, -R209.reuse ;  /* 0x0000000599cf7c23 */ /* 0x100fe200080108d1 */
[----:B------:R-:W-:Y:S01]  /*6270*/  FFMA.FTZ R156, R156, UR5, -R209 ;  /* 0x000000059c9c7c23 */ /* 0x000fe200080108d1 */
[----:B------:R-:W-:Y:S01]  /*6280*/  MUFU.EX2 R158, R158 ;  /* 0x0000009e009e7308 */ /* 0x000fe20000000800 */
[----:B------:R-:W-:Y:S01]  /*6290*/  FADD.FTZ R152, -R152, R21 ;  /* 0x0000001598987221 */ /* 0x000fe20000010100 */
[--C-:B------:R-:W-:Y:S01]  /*62a0*/  FFMA.FTZ R160, R160, UR5, -R209.reuse ;  /* 0x00000005a0a07c23 */ /* 0x100fe200080108d1 */
[--C-:B------:R-:W-:Y:S01]  /*62b0*/  FFMA.FTZ R161, R161, UR5, -R209.reuse ;  /* 0x00000005a1a17c23 */ /* 0x100fe200080108d1 */
[--C-:B------:R-:W-:Y:S01]  /*62c0*/  FFMA.FTZ R164, R164, UR5, -R209.reuse ;  /* 0x00000005a4a47c23 */ /* 0x100fe200080108d1 */
[--C-:B------:R-:W-:Y:S01]  /*62d0*/  FFMA.FTZ R165, R165, UR5, -R209.reuse ;  /* 0x00000005a5a57c23 */ /* 0x100fe200080108d1 */
[--C-:B------:R-:W-:Y:S01]  /*62e0*/  FFMA.FTZ R168, R168, UR5, -R209.reuse ;  /* 0x00000005a8a87c23 */ /* 0x100fe200080108d1 */
[--C-:B------:R-:W-:Y:S01]  /*62f0*/  FFMA.FTZ R169, R169, UR5, -R209.reuse ;  /* 0x00000005a9a97c23 */ /* 0x100fe200080108d1 */
[----:B------:R0:W-:Y:S01]  /*6300*/  MUFU.EX2 R21, R157 ;  /* 0x0000009d00157308 */ /* 0x0001e20000000800 */
[----:B-1----:R-:W-:Y:S01]  /*6310*/  SHF.R.U32.HI R154, RZ, 0x7, R154 ;  /* 0x00000007ff9a7819 */ /* 0x002fe2000001169a */
[--C-:B------:R-:W-:Y:S01]  /*6320*/  FFMA.FTZ R172, R172, UR5, -R209.reuse ;  /* 0x00000005acac7c23 */ /* 0x100fe200080108d1 */
[----:B------:R-:W-:Y:S01]  /*6330*/  FFMA.FTZ R173, R173, UR5, -R209 ;  /* 0x00000005adad7c23 */ /* 0x000fe200080108d1 */
[--C-:B------:R-:W-:Y:S01]  /*6340*/  FFMA.FTZ R179, R179, UR5, -R203.reuse ;  /* 0x00000005b3b37c23 */ /* 0x100fe200080108cb */
[----:B------:R-:W-:Y:S01]  /*6350*/  FFMA.FTZ R182, R182, UR5, -R203 ;  /* 0x00000005b6b67c23 */ /* 0x000fe200080108cb */
[--C-:B------:R-:W-:Y:S01]  /*6360*/  FFMA.FTZ R176, R176, UR5, -R209.reuse ;  /* 0x00000005b0b07c23 */ /* 0x100fe200080108d1 */
[--C-:B------:R-:W-:Y:S01]  /*6370*/  FFMA.FTZ R177, R177, UR5, -R209.reuse ;  /* 0x00000005b1b17c23 */ /* 0x100fe200080108d1 */
[----:B------:R-:W1:Y:S01]  /*6380*/  MUFU.EX2 R159, R159 ;  /* 0x0000009f009f7308 */ /* 0x000e620000000800 */
[----:B0-----:R-:W-:Y:S01]  /*6390*/  FMUL.FTZ R157, R152, UR5 ;  /* 0x00000005989d7c20 */ /* 0x001fe20008410000 */
[----:B------:R-:W-:Y:S01]  /*63a0*/  FSEL R152, R189, RZ, P2 ;  /* 0x000000ffbd987208 */ /* 0x000fe20001000000 */
[--C-:B------:R-:W-:Y:S01]  /*63b0*/  FFMA.FTZ R180, R180, UR5, -R209.reuse ;  /* 0x00000005b4b47c23 */ /* 0x100fe200080108d1 */
[----:B------:R-:W-:Y:S01]  /*63c0*/  FFMA.FTZ R181, R181, UR5, -R209 ;  /* 0x00000005b5b57c23 */ /* 0x000fe200080108d1 */
[--C-:B------:R-:W-:Y:S01]  /*63d0*/  FFMA.FTZ R183, R183, UR5, -R203.reuse ;  /* 0x00000005b7b77c23 */ /* 0x100fe200080108cb */
[--C-:B------:R-:W-:Y:S01]  /*63e0*/  FFMA.FTZ R186, R186, UR5, -R203.reuse ;  /* 0x00000005baba7c23 */ /* 0x100fe200080108cb */
[----:B------:R-:W-:Y:S01]  /*63f0*/  FADD.FTZ R153, -R152, R202 ;  /* 0x000000ca98997221 */ /* 0x000fe20000010100 */
[----:B------:R-:W-:Y:S01]  /*6400*/  VIADD R152, R154, 0x8 ;  /* 0x000000089a987836 */ /* 0x000fe20000000000 */
[----:B------:R-:W0:Y:S01]  /*6410*/  MUFU.EX2 R157, R157 ;  /* 0x0000009d009d7308 */ /* 0x000e220000000800 */
[--C-:B------:R-:W-:Y:S01]  /*6420*/  FFMA.FTZ R187, R187, UR5, -R203.reuse ;  /* 0x00000005bbbb7c23 */ /* 0x100fe200080108cb */
[----:B------:R-:W-:Y:S01]  /*6430*/  FMUL.FTZ R153, R153, UR5 ;  /* 0x0000000599997c20 */ /* 0x000fe20008410000 */
[----:B------:R-:W-:Y:S01]  /*6440*/  FFMA.FTZ R190, R190, UR5, -R203 ;  /* 0x00000005bebe7c23 */ /* 0x000fe200080108cb */
[--C-:B------:R-:W-:Y:S01]  /*6450*/  FFMA.FTZ R184, R184, UR5, -R209.reuse ;  /* 0x00000005b8b87c23 */ /* 0x100fe200080108d1 */
[--C-:B------:R-:W-:Y:S01]  /*6460*/  FFMA.FTZ R185, R185, UR5, -R209.reuse ;  /* 0x00000005b9b97c23 */ /* 0x100fe200080108d1 */
[--C-:B------:R-:W-:Y:S01]  /*6470*/  FFMA.FTZ R188, R188, UR5, -R209.reuse ;  /* 0x00000005bcbc7c23 */ /* 0x100fe200080108d1 */
[----:B------:R-:W-:Y:S01]  /*6480*/  FFMA.FTZ R197, R197, UR5, -R209 ;  /* 0x00000005c5c57c23 */ /* 0x000fe200080108d1 */
[----:B------:R-:W2:Y:S01]  /*6490*/  MUFU.EX2 R202, R153 ;  /* 0x0000009900ca7308 */ /* 0x000ea20000000800 */
[----:B-1----:R-:W-:Y:S01]  /*64a0*/  F2FP.F16.F32.PACK_AB R155, R159, R158 ;  /* 0x0000009e9f9b723e */ /* 0x002fe200000000ff */
[----:B------:R-:W-:Y:S01]  /*64b0*/  FFMA.FTZ R191, R191, UR5, -R203 ;  /* 0x00000005bfbf7c23 */ /* 0x000fe200080108cb */
[--C-:B------:R-:W-:Y:S01]  /*64c0*/  FFMA.FTZ R192, R192, UR5, -R209.reuse ;  /* 0x00000005c0c07c23 */ /* 0x100fe200080108d1 */
[--C-:B------:R-:W-:Y:S01]  /*64d0*/  FFMA.FTZ R196, R196, UR5, -R209.reuse ;  /* 0x00000005c4c47c23 */ /* 0x100fe200080108d1 */
[----:B------:R-:W-:Y:S01]  /*64e0*/  FFMA.FTZ R204, R204, UR5, -R209 ;  /* 0x00000005cccc7c23 */ /* 0x000fe200080108d1 */
[----:B------:R-:W-:-:S02]  /*64f0*/  FFMA.FTZ R199, R199, UR5, -R203 ;  /* 0x00000005c7c77c23 */ /* 0x000fc400080108cb */
[----:B------:R-:W-:Y:S01]  /*6500*/  MUFU.EX2 R210, R210 ;  /* 0x000000d200d27308 */ /* 0x000fe20000000800 */
        /* <DEDUP_REMOVED lines=8> */
[----:B------:R0:W-:Y:S01]  /*6590*/  BAR.SYNC.DEFER_BLOCKING R152, 0x100 ;  /* 0x000400980000751d */ /* 0x0001e20000010000 */
        /* <DEDUP_REMOVED lines=122> */
[----:B------:R-:W-:Y:S01]  /*6d40*/  F2FP.F16.F32.PACK_AB R153, R208, R206 ;  /* 0x000000ced099723e */ /* 0x000fe200000000ff */
[----:B------:R-:W-:Y:S01]  /*6d50*/  MUFU.EX2 R162, R162 ;  /* 0x000000a200a27308 */ /* 0x000fe20000000800 */
[----:B0-----:R-:W-:Y:S01]  /*6d60*/  F2FP.F16.F32.PACK_AB R152, R207, R210 ;  /* 0x000000d2cf98723e */ /* 0x001fe200000000ff */
[----:B------:R-:W-:Y:S01]  /*6d70*/  FFMA.FTZ R5, R202, R5, R206 ;  /* 0x00000005ca057223 */ /* 0x000fe200000100ce */
[----:B-1----:R-:W-:Y:S01]  /*6d80*/  F2FP.F16.F32.PACK_AB R154, R21, R156 ;  /* 0x0000009c159a723e */ /* 0x002fe200000000ff */
[----:B------:R-:W-:-:S02]  /*6d90*/  FFMA.FTZ R4, R157, R4, R210 ;  /* 0x000000049d047223 */ /* 0x000fc400000100d2 */
[----:B------:R-:W-:Y:S01]  /*6da0*/  FADD.FTZ R5, R208, R5 ;  /* 0x00000005d0057221 */ /* 0x000fe20000010000 */
[----:B------:R-:W-:Y:S01]  /*6db0*/  WARPGROUP.ARRIVE ;  /* 0x00000000000079c5 */ /* 0x000fe20000000000 */
[----:B------:R-:W0:Y:S01]  /*6dc0*/  MUFU.EX2 R163, R163 ;  /* 0x000000a300a37308 */ /* 0x000e220000000800 */
[----:B------:R-:W-:Y:S01]  /*6dd0*/  FADD.FTZ R207, R207, R4 ;  /* 0x00000004cfcf7221 */ /* 0x000fe20000010000 */
[----:B------:R-:W-:-:S03]  /*6de0*/  FADD.FTZ R158, R158, R5 ;  /* 0x000000059e9e7221 */ /* 0x000fc60000010000 */
[----:B------:R-:W-:Y:S01]  /*6df0*/  HGMMA.64x256x16.F32 R24, R152, gdesc[UR8].tnspB, R24, gsb0 ;  /* 0x43e0000898187df0 */ /* 0x000fe20008000818 */
[----:B------:R-:W-:Y:S01]  /*6e00*/  UIADD3 UR10, UR6, 0x80, URZ ;  /* 0x00000080060a7890 */ /* 0x000fe2000fffe03f */
[----:B------:R-:W-:Y:S01]  /*6e10*/  FADD.FTZ R156, R156, R207 ;  /* 0x000000cf9c9c7221 */ /* 0x000fe20000010000 */
[----:B------:R-:W-:Y:S01]  /*6e20*/  MUFU.EX2 R166, R166 ;  /* 0x000000a600a67308 */ /* 0x000fe20000000800 */
[----:B------:R-:W-:Y:S01]  /*6e30*/  UMOV UR11, 0x40000040 ;  /* 0x40000040000b7882 */ /* 0x000fe20000000000 */
[----:B------:R-:W-:Y:S01]  /*6e40*/  FADD.FTZ R159, R159, R158 ;  /* 0x0000009e9f9f7221 */ /* 0x000fe20000010000 */
[----:B------:R-:W-:-:S05]  /*6e50*/  FADD.FTZ R21, R21, R156 ;  /* 0x0000009c15157221 */ /* 0x000fca0000010000 */
[----:B------:R-:W1:Y:S08]  /*6e60*/  MUFU.EX2 R167, R167 ;  /* 0x000000a700a77308 */ /* 0x000e700000000800 */
[----:B------:R-:W-:Y:S08]  /*6e70*/  MUFU.EX2 R160, R160 ;  /* 0x000000a000a07308 */ /* 0x000ff00000000800 */
[----:B------:R-:W2:Y:S08]  /*6e80*/  MUFU.EX2 R161, R161 ;  /* 0x000000a100a17308 */ /* 0x000eb00000000800 */
[----:B------:R-:W-:Y:S08]  /*6e90*/  MUFU.EX2 R164, R164 ;  /* 0x000000a400a47308 */ /* 0x000ff00000000800 */
[----:B------:R-:W3:Y:S08]  /*6ea0*/  MUFU.EX2 R165, R165 ;  /* 0x000000a500a57308 */ /* 0x000ef00000000800 */
[----:B------:R-:W-:Y:S08]  /*6eb0*/  MUFU.EX2 R170, R170 ;  /* 0x000000aa00aa7308 */ /* 0x000ff00000000800 */
[----:B------:R-:W-:Y:S08]  /*6ec0*/  MUFU.EX2 R171, R171 ;  /* 0x000000ab00ab7308 */ /* 0x000ff00000000800 */
[----:B------:R-:W-:Y:S08]  /*6ed0*/  MUFU.EX2 R174, R174 ;  /* 0x000000ae00ae7308 */ /* 0x000ff00000000800 */
[----:B------:R-:W-:Y:S08]  /*6ee0*/  MUFU.EX2 R168, R168 ;  /* 0x000000a800a87308 */ /* 0x000ff00000000800 */
[----:B------:R-:W4:Y:S08]  /*6ef0*/  MUFU.EX2 R169, R169 ;  /* 0x000000a900a97308 */ /* 0x000f300000000800 */
[----:B------:R-:W-:Y:S08]  /*6f00*/  MUFU.EX2 R172, R172 ;  /* 0x000000ac00ac7308 */ /* 0x000ff00000000800 */
[----:B------:R-:W5:Y:S08]  /*6f10*/  MUFU.EX2 R173, R173 ;  /* 0x000000ad00ad7308 */ /* 0x000f700000000800 */
[----:B------:R-:W5:Y:S08]  /*6f20*/  MUFU.EX2 R175, R175 ;  /* 0x000000af00af7308 */ /* 0x000f700000000800 */
[----:B------:R-:W-:Y:S08]  /*6f30*/  MUFU.EX2 R178, R178 ;  /* 0x000000b200b27308 */ /* 0x000ff00000000800 */
[----:B------:R-:W-:Y:S08]  /*6f40*/  MUFU.EX2 R179, R179 ;  /* 0x000000b300b37308 */ /* 0x000ff00000000800 */
[----:B------:R-:W-:Y:S08]  /*6f50*/  MUFU.EX2 R182, R182 ;  /* 0x000000b600b67308 */ /* 0x000ff00000000800 */
[----:B------:R-:W-:Y:S08]  /*6f60*/  MUFU.EX2 R176, R176 ;  /* 0x000000b000b07308 */ /* 0x000ff00000000800 */
[----:B------:R-:W5:Y:S08]  /*6f70*/  MUFU.EX2 R177, R177 ;  /* 0x000000b100b17308 */ /* 0x000f700000000800 */
        /* <DEDUP_REMOVED lines=11> */
[----:B------:R-:W5:Y:S08]  /*7030*/  MUFU.EX2 R192, R192 ;  /* 0x000000c000c07308 */ /* 0x000f700000000800 */
[----:B------:R-:W-:Y:S08]  /*7040*/  MUFU.EX2 R196, R196 ;  /* 0x000000c400c47308 */ /* 0x000ff00000000800 */
[----:B------:R-:W5:Y:S08]  /*7050*/  MUFU.EX2 R204, R204 ;  /* 0x000000cc00cc7308 */ /* 0x000f700000000800 */
[----:B------:R-:W-:Y:S01]  /*7060*/  MUFU.EX2 R199, R199 ;  /* 0x000000c700c77308 */ /* 0x000fe20000000800 */
[----:B------:R-:W-:-:S02]  /*7070*/  WARPGROUP.DEPBAR.LE gsb0, 0x0 ;  /* 0x00008000000079c5 */ /* 0x000fc40000010000 */
[----:B0-----:R-:W-:Y:S01]  /*7080*/  F2FP.F16.F32.PACK_AB R153, R163, R162 ;  /* 0x000000a2a399723e */ /* 0x001fe200000000ff */
[----:B------:R-:W-:Y:S01]  /*7090*/  FADD.FTZ R162, R162, R159 ;  /* 0x0000009fa2a27221 */ /* 0x000fe20000010000 */
[----:B-1----:R-:W-:Y:S02]  /*70a0*/  F2FP.F16.F32.PACK_AB R155, R167, R166 ;  /* 0x000000a6a79b723e */ /* 0x002fe400000000ff */
[----:B--2---:R-:W-:Y:S01]  /*70b0*/  F2FP.F16.F32.PACK_AB R152, R161, R160 ;  /* 0x000000a0a198723e */ /* 0x004fe200000000ff */
[----:B------:R-:W-:Y:S01]  /*70c0*/  FADD.FTZ R160, R160, R21 ;  /* 0x00000015a0a07221 */ /* 0x000fe20000010000 */
[----:B---3--:R-:W-:Y:S01]  /*70d0*/  F2FP.F16.F32.PACK_AB R154, R165, R164 ;  /* 0x000000a4a59a723e */ /* 0x008fe200000000ff */
[----:B------:R-:W-:Y:S02]  /*70e0*/  FADD.FTZ R163, R163, R162 ;  /* 0x000000a2a3a37221 */ /* 0x000fe40000010000 */
[----:B------:R-:W-:Y:S01]  /*70f0*/  FADD.FTZ R161, R161, R160 ;  /* 0x000000a0a1a17221 */ /* 0x000fe20000010000 */
[----:B------:R-:W-:Y:S01]  /*7100*/  WARPGROUP.ARRIVE ;  /* 0x00000000000079c5 */ /* 0x000fe20000000000 */
[----:B------:R-:W-:-:S02]  /*7110*/  FADD.FTZ R166, R166, R163 ;  /* 0x000000a3a6a67221 */ /* 0x000fc40000010000 */
[----:B------:R-:W-:Y:S02]  /*7120*/  FADD.FTZ R164, R164, R161 ;  /* 0x000000a1a4a47221 */ /* 0x000fe40000010000 */
[----:B------:R-:W-:Y:S01]  /*7130*/  FADD.FTZ R167, R167, R166 ;  /* 0x000000a6a7a77221 */ /* 0x000fe20000010000 */
[----:B------:R-:W-:Y:S01]  /*7140*/  HGMMA.64x256x16.F32 R24, R152, gdesc[UR8].tnspB, R24, gsb0 ;  /* 0x43e0000898187df0 */ /* 0x000fe20008000818 */
[----:B------:R-:W-:Y:S01]  /*7150*/  UIADD3 UR10, UR6, 0x100, URZ ;  /* 0x00000100060a7890 */ /* 0x000fe2000fffe03f */
[----:B------:R-:W-:Y:S01]  /*7160*/  FADD.FTZ R165, R165, R164 ;  /* 0x000000a4a5a57221 */ /* 0x000fe20000010000 */
[----:B------:R-:W-:Y:S01]  /*7170*/  UMOV UR11, 0x40000040 ;  /* 0x40000040000b7882 */ /* 0x000fe20000000000 */
[----:B------:R-:W-:Y:S02]  /*7180*/  WARPGROUP.DEPBAR.LE gsb0, 0x0 ;  /* 0x00008000000079c5 */ /* 0x000fe40000010000 */
[----:B----4-:R-:W-:Y:S01]  /*7190*/  F2FP.F16.F32.PACK_AB R152, R169, R168 ;  /* 0x000000a8a998723e */ /* 0x010fe200000000ff */
[----:B------:R-:W-:Y:S01]  /*71a0*/  FADD.FTZ R168, R168, R165 ;  /* 0x000000a5a8a87221 */ /* 0x000fe20000010000 */
[----:B------:R-:W-:Y:S01]  /*71b0*/  F2FP.F16.F32.PACK_AB R153, R171, R170 ;  /* 0x000000aaab99723e */ /* 0x000fe200000000ff */
[----:B------:R-:W-:Y:S01]  /*71c0*/  FADD.FTZ R170, R170, R167 ;  /* 0x000000a7aaaa7221 */ /* 0x000fe20000010000 */
[----:B-----5:R-:W-:Y:S01]  /*71d0*/  F2FP.F16.F32.PACK_AB R154, R173, R172 ;  /* 0x000000acad9a723e */ /* 0x020fe200000000ff */
[----:B------:R-:W-:Y:S01]  /*71e0*/  FADD.FTZ R169, R169, R168 ;  /* 0x000000a8a9a97221 */ /* 0x000fe20000010000 */
[----:B------:R-:W-:Y:S01]  /*71f0*/  F2FP.F16.F32.PACK_AB R155, R175, R174 ;  /* 0x000000aeaf9b723e */ /* 0x000fe200000000ff */
[----:B------:R-:W-:-:S02]  /*7200*/  FADD.FTZ R171, R171, R170 ;  /* 0x000000aaabab7221 */ /* 0x000fc40000010000 */
[----:B------:R-:W-:Y:S01]  /*7210*/  FADD.FTZ R172, R172, R169 ;  /* 0x000000a9acac7221 */ /* 0x000fe20000010000 */
[----:B------:R-:W-:Y:S01]  /*7220*/  WARPGROUP.ARRIVE ;  /* 0x00000000000079c5 */ /* 0x000fe20000000000 */
[----:B------:R-:W-:Y:S02]  /*7230*/  FADD.FTZ R174, R174, R171 ;  /* 0x000000abaeae7221 */ /* 0x000fe40000010000 */
[----:B------:R-:W-:Y:S02]  /*7240*/  FADD.FTZ R173, R173, R172 ;  /* 0x000000acadad7221 */ /* 0x000fe40000010000 */
[----:B------:R-:W-:-:S07]  /*7250*/  FADD.FTZ R175, R175, R174 ;  /* 0x000000aeafaf7221 */ /* 0x000fce0000010000 */
        /* <DEDUP_REMOVED lines=38> */
[----:B------:R-:W-:Y:S02]  /*74c0*/  WARPGROUP.DEPBAR.LE gsb0, 0x0 ;  /* 0x00008000000079c5 */ /* 0x000fe40000010000 */
[----:B------:R-:W-:Y:S01]  /*74d0*/  FFMA.FTZ R152, R193, UR5, -R209 ;  /* 0x00000005c1987c23 */ /* 0x000fe200080108d1 */
[--C-:B------:R-:W-:Y:S01]  /*74e0*/  FFMA.FTZ R193, R194, UR5, -R203.reuse ;  /* 0x00000005c2c17c23 */ /* 0x100fe200080108cb */
[--C-:B------:R-:W-:Y:S01]  /*74f0*/  FFMA.FTZ R194, R195, UR5, -R203.reuse ;  /* 0x00000005c3c27c23 */ /* 0x100fe200080108cb */
[----:B------:R-:W-:Y:S01]  /*7500*/  FFMA.FTZ R195, R198, UR5, -R203 ;  /* 0x00000005c6c37c23 */ /* 0x000fe200080108cb */
[----:B------:R-:W-:Y:S01]  /*7510*/  F2FP.F16.F32.PACK_AB R154, R204, R196 ;  /* 0x000000c4cc9a723e */ /* 0x000fe200000000ff */
[----:B------:R-:W0:Y:S08]  /*7520*/  MUFU.EX2 R198, R152 ;  /* 0x0000009800c67308 */ /* 0x000e300000000800 */
[----:B------:R-:W-:Y:S08]  /*7530*/  MUFU.EX2 R193, R193 ;  /* 0x000000c100c17308 */ /* 0x000ff00000000800 */
[----:B------:R-:W1:Y:S01]  /*7540*/  MUFU.EX2 R194, R194 ;  /* 0x000000c200c27308 */ /* 0x000e620000000800 */
[C---:B0-----:R-:W-:Y:S01]  /*7550*/  F2FP.F16.F32.PACK_AB R152, R198.reuse, R192 ;  /* 0x000000c0c698723e */ /* 0x041fe200000000ff */
[----:B------:R-:W-:-:S04]  /*7560*/  FADD.FTZ R197, R198, R197 ;  /* 0x000000c5c6c57221 */ /* 0x000fc80000010000 */
[----:B------:R-:W-:Y:S02]  /*7570*/  FADD.FTZ R197, R196, R197 ;  /* 0x000000c5c4c57221 */ /* 0x000fe40000010000 */
[----:B------:R-:W0:Y:S02]  /*7580*/  MUFU.EX2 R195, R195 ;  /* 0x000000c300c37308 */ /* 0x000e240000000800 */
[----:B------:R-:W-:Y:S01]  /*7590*/  FADD.FTZ R4, R204, R197 ;  /* 0x000000c5cc047221 */ /* 0x000fe20000010000 */
[----:B-1----:R-:W-:Y:S01]  /*75a0*/  F2FP.F16.F32.PACK_AB R153, R194, R193 ;  /* 0x000000c1c299723e */ /* 0x002fe200000000ff */
[----:B------:R-:W-:-:S04]  /*75b0*/  FADD.FTZ R193, R193, R190 ;  /* 0x000000bec1c17221 */ /* 0x000fc80000010000 */
[----:B------:R-:W-:Y:S01]  /*75c0*/  FADD.FTZ R194, R194, R193 ;  /* 0x000000c1c2c27221 */ /* 0x000fe20000010000 */
[----:B0-----:R-:W-:-:S03]  /*75d0*/  F2FP.F16.F32.PACK_AB R155, R199, R195 ;  /* 0x000000c3c79b723e */ /* 0x001fc600000000ff */
[----:B------:R-:W-:Y:S01]  /*75e0*/  FADD.FTZ R194, R195, R194 ;  /* 0x000000c2c3c27221 */ /* 0x000fe20000010000 */
[----:B------:R-:W-:-:S03]  /*75f0*/  WARPGROUP.ARRIVE ;  /* 0x00000000000079c5 */ /* 0x000fc60000000000 */
[----:B------:R-:W-:-:S03]  /*7600*/  FADD.FTZ R5, R199, R194 ;  /* 0x000000c2c7057221 */ /* 0x000fc60000010000 */
[----:B------:R-:W-:Y:S03]  /*7610*/  HGMMA.64x256x16.F32 R24, R152, gdesc[UR8].tnspB, R24, gsb0 ;  /* 0x43e0000898187df0 */ /* 0x000fe60008000818 */
[----:B------:R-:W-:Y:S02]  /*7620*/  WARPGROUP.DEPBAR.LE gsb0, 0x0 ;  /* 0x00008000000079c5 */ /* 0x000fe40000010000 */
[----:B------:R-:W-:Y:S05]  /*7630*/  @!P0 BRA `(.L_x_4677) ;  /* 0x0000000000048947 */ /* 0x000fea0003800000 */
[----:B------:R-:W-:Y:S01]  /*7640*/  BPT.TRAP 0x1 ;  /* 0x000000040000795c */ /* 0x000fe20000300000 */
.L_x_4677:
[----:B------:R-:W-:Y:S01]  /*7650*/  UIADD3 UR4, UR4, 0x32460, URZ ;  /* 0x0003246004047890 */ /* 0x000fe2000fffe03f */
[C---:B------:R-:W-:Y:S01]  /*7660*/  ISETP.GT.AND P1, PT, R201.reuse, R211, PT ;  /* 0x000000d3c900720c */ /* 0x040fe20003f24270 */
[----:B------:R-:W-:Y:S01]  /*7670*/  VIADD R201, R201, 0xffffffff ;  /* 0xffffffffc9c97836 */ /* 0x000fe20000000000 */
[----:B------:R-:W-:Y:S01]  /*7680*/  MOV R21, R205 ;  /* 0x000000cd00157202 */ /* 0x000fe20000000f00 */
[----:B------:R-:W-:Y:S01]  /*7690*/  UPRMT UR4, UR54, 0x654, UR4 ;  /* 0x0000065436047896 */ /* 0x000fe20008000004 */
[----:B------:R-:W-:-:S08]  /*76a0*/  IMAD.MOV.U32 R202, RZ, RZ, R189 ;  /* 0x000000ffffca7224 */ /* 0x000fd000078e00bd */
[----:B------:R-:W-:Y:S01]  /*76b0*/  SYNCS.ARRIVE.TRANS64.RED.A1T0 RZ, [UR4], RZ ;  /* 0x000000ffffff79a7 */ /* 0x000fe20008100404 */
[----:B------:R-:W-:Y:S05]  /*76c0*/  @P1 BRA `(.L_x_4678) ;  /* 0xffffffcc00c01947 */ /* 0x000fea000383ffff */
.L_x_4667:
[----:B------:R-:W-:-:S13]  /*76d0*/  ISETP.GE.AND P1, PT, R201, RZ, PT ;  /* 0x000000ffc900720c */ /* 0x000fda0003f26270 */
[----:B------:R-:W-:Y:S05]  /*76e0*/  @!P1 BRA `(.L_x_4679) ;  /* 0x00000028005c9947 */ /* 0x000fea0003800000 */
[----:B------:R-:W-:Y:S02]  /*76f0*/  IMAD.MOV.U32 R202, RZ, RZ, R189 ;  /* 0x000000ffffca7224 */ /* 0x000fe400078e00bd */
[----:B------:R-:W-:-:S07]  /*7700*/  IMAD.MOV.U32 R21, RZ, RZ, R205 ;  /* 0x000000ffff157224 */ /* 0x000fce00078e00cd */
.L_x_4690:
[----:B------:R-:W-:-:S04]  /*7710*/  UIADD3 UR38, UR38, 0x1, URZ ;  /* 0x0000000126267890 */ /* 0x000fc8000fffe03f */
[----:B------:R-:W-:-:S04]  /*7720*/  UISETP.NE.AND UP0, UPT, UR38, 0x2, UPT ;  /* 0x000000022600788c */ /* 0x000fc8000bf05270 */
[----:B------:R-:W-:Y:S02]  /*7730*/  USEL UR4, URZ, 0x1, UP0 ;  /* 0x000000013f047887 */ /* 0x000fe40008000000 */
[----:B------:R-:W-:Y:S02]  /*7740*/  USEL UR38, UR38, URZ, UP0 ;  /* 0x0000003f26267287 */ /* 0x000fe40008000000 */
[----:B------:R-:W-:Y:S01]  /*7750*/  ULOP3.LUT UR39, UR39, UR4, URZ, 0x3c, !UPT ;  /* 0x0000000427277292 */ /* 0x000fe2000f8e3c3f */
[----:B------:R-:W-:Y:S11]  /*7760*/  @!P0 BRA `(.L_x_4680) ;  /* 0x0000000000048947 */ /* 0x000ff60003800000 */
[----:B------:R-:W-:Y:S01]  /*7770*/  BPT.TRAP 0x1 ;  /* 0x000000040000795c */ /* 0x000fe20000300000 */
.L_x_4680:
        /* <DEDUP_REMOVED lines=9> */
.L_x_4681:
[----:B-1----:R-:W-:Y:S05]  /*7810*/  @P1 BRA `(.L_x_4682) ;  /* 0x0000000000081947 */ /* 0x002fea0003800000 */
[----:B------:R-:W1:Y:S02]  /*7820*/  SYNCS.PHASECHK.TRANS64.TRYWAIT P1, [UR4+0x32430], R0 ;  /* 0x03243000ff0075a7 */ /* 0x000e640008020144 */
[----:B-1----:R-:W-:Y:S05]  /*7830*/  @!P1 BRA `(.L_x_4683) ;  /* 0x000000a800f49947 */ /* 0x002fea0003800000 */
.L_x_4682:
        /* <DEDUP_REMOVED lines=32> */
.L_x_4684:
[----:B------:R1:W2:Y:S01]  /*7a40*/  SYNCS.PHASECHK.TRANS64.TRYWAIT P1, [UR4+0x32450], R0 ;  /* 0x03245000ff0075a7 */ /* 0x0002a20008020144 */
[----:B------:R-:W-:Y:S05]  /*7a50*/  @!P0 BRA `(.L_x_4685) ;  /* 0x0000000000048947 */ /* 0x000fea0003800000 */
[----:B------:R-:W-:Y:S01]  /*7a60*/  BPT.TRAP 0x1 ;  /* 0x000000040000795c */ /* 0x000fe20000300000 */
.L_x_4685:
[----:B--2---:R-:W-:Y:S05]  /*7a70*/  @P1 BRA `(.L_x_4686) ;  /* 0x0000000000081947 */ /* 0x004fea0003800000 */
[----:B------:R-:W2:Y:S02]  /*7a80*/  SYNCS.PHASECHK.TRANS64.TRYWAIT P1, [UR4+0x32450], R0 ;  /* 0x03245000ff0075a7 */ /* 0x000ea40008020144 */
[----:B--2---:R-:W-:Y:S05]  /*7a90*/  @!P1 BRA `(.L_x_4687) ;  /* 0x000000a800749947 */ /* 0x004fea0003800000 */
.L_x_4686:
        /* <DEDUP_REMOVED lines=57> */
[----:B------:R-:W-:Y:S01]  /*7e30*/  UMOV UR48, UR52 ;  /* 0x0000003400307c82 */ /* 0x000fe20008000000 */
[----:B------:R-:W-:Y:S01]  /*7e40*/  UMOV UR49, UR53 ;  /* 0x0000003500317c82 */ /* 0x000fe20008000000 */
[----:B------:R-:W-:Y:S01]  /*7e50*/  UMOV UR51, 0x40000040 ;  /* 0x4000004000337882 */ /* 0x000fe20000000000 */
[----:B------:R-:W-:Y:S02]  /*7e60*/  WARPGROUP.DEPBAR.LE gsb0, 0x0 ;  /* 0x00008000000079c5 */ /* 0x000fe40000010000 */
[----:B------:R-:W-:-:S06]  /*7e70*/  WARPGROUP.ARRIVE ;  /* 0x00000000000079c5 */ /* 0x000fcc0000000000 */
[----:B------:R-:W-:Y:S01]  /*7e80*/  HGMMA.64x96x16.F32 R152, gdesc[UR48], R152, gsb0 ;  /* 0x01600000309879f0 */ /* 0x000fe20008000898 */
[----:B------:R-:W-:Y:S01]  /*7e90*/  UIADD3 UR50, UR5, 0x906, URZ ;  /* 0x0000090605327890 */ /* 0x000fe2000fffe03f */
[----:B------:R-:W-:Y:S01]  /*7ea0*/  UMOV UR48, UR56 ;  /* 0x0000003800307c82 */ /* 0x000fe20008000000 */
[----:B------:R-:W-:Y:S01]  /*7eb0*/  UMOV UR49, UR57 ;  /* 0x0000003900317c82 */ /* 0x000fe20008000000 */
        /* <DEDUP_REMOVED lines=35> */
.L_x_4688:
[----:B------:R-:W-:Y:S01]  /*80f0*/  ULDC UR5, c[0x0][0xad0] ;  /* 0x0002b40000057ab9 */ /* 0x000fe20000000800 */
[----:B------:R-:W-:Y:S01]  /*8100*/  UIADD3 UR10, UR4, 0x32440, URZ ;  /* 0x00032440040a7890 */ /* 0x000fe2000fffe03f */
        /* <DEDUP_REMOVED lines=50> */
[----:B------:R-:W-:-:S02]  /*8430*/  UPRMT UR11, UR6, 0x654, UR10 ;  /* 0x00000654060b7896 */ /* 0x000fc4000800000a */
[----:B------:R-:W-:Y:S02]  /*8440*/  UIMAD UR10, UR38, 0xc00, UR7 ;  /* 0x00000c00260a78a4 */ /* 0x000fe4000f8e0207 */
[----:B------:R-:W1:Y:S01]  /*8450*/  MUFU.TANH R154, R154 ;  /* 0x0000009a009a7308 */ /* 0x000e620000002400 */
[----:B--2---:R-:W-:Y:S01]  /*8460*/  FMNMX.FTZ R205, R156, R205, !PT ;  /* 0x000000cd9ccd7209 */ /* 0x004fe20007810000 */
[----:B------:R-:W-:Y:S01]  /*8470*/  UIADD3 UR14, UR10, 0x80, URZ ;  /* 0x000000800a0e7890 */ /* 0x000fe2000fffe03f */
[----:B------:R-:W-:Y:S02]  /*8480*/  UMOV UR15, 0x40000040 ;  /* 0x40000040000f7882 */ /* 0x000fe40000000000 */
[----:B------:R-:W-:Y:S01]  /*8490*/  SYNCS.ARRIVE.TRANS64.RED.A1T0 RZ, [UR11], RZ ;  /* 0x000000ffffff79a7 */ /* 0x000fe2000810040b */
[----:B------:R-:W-:Y:S02]  /*84a0*/  UMOV UR11, 0x40000040 ;  /* 0x40000040000b7882 */ /* 0x000fe40000000000 */
        /* <DEDUP_REMOVED lines=36> */
[----:B------:R-:W-:-:S06]  /*86f0*/  FMUL.FTZ R191, R194, UR5 ;  /* 0x00000005c2bf7c20 */ /* 0x000fcc0008410000 */
[----:B------:R-:W1:Y:S01]  /*8700*/  MUFU.TANH R168, R168 ;  /* 0x000000a800a87308 */ /* 0x000e620000002400 */
[----:B--2---:R-:W-:-:S07]  /*8710*/  FMNMX.FTZ R189, R166, R189, !PT ;  /* 0x000000bda6bd7209 */ /* 0x004fce0007810000 */
[----:B------:R-:W2:Y:S01]  /*8720*/  MUFU.TANH R179, R179 ;  /* 0x000000b300b37308 */ /* 0x000ea20000002400 */
[----:B---3--:R-:W-:-:S07]  /*8730*/  FMNMX.FTZ R192, R177, R192, !PT ;  /* 0x000000c0b1c07209 */ /* 0x008fce0007810000 */
[----:B------:R-:W3:Y:S01]  /*8740*/  MUFU.TANH R173, R173 ;  /* 0x000000ad00ad7308 */ /* 0x000ee20000002400 */
[----:B-1----:R-:W-:-:S07]  /*8750*/  FMNMX.FTZ R194, R168, R189, !PT ;  /* 0x000000bda8c27209 */ /* 0x002fce0007810000 */
[----:B------:R-:W1:Y:S01]  /*8760*/  MUFU.TANH R178, R178 ;  /* 0x000000b200b27308 */ /* 0x000e620000002400 */
[----:B--2---:R-:W-:Y:S01]  /*8770*/  FMNMX.FTZ R189, R179, R192, !PT ;  /* 0x000000c0b3bd7209 */ /* 0x004fe20007810000 */
[----:B------:R-:W-:-:S06]  /*8780*/  FMUL.FTZ R192, R196, UR5 ;  /* 0x00000005c4c07c20 */ /* 0x000fcc0008410000 */
        /* <DEDUP_REMOVED lines=35> */
[----:B------:R-:W-:Y:S01]  /*89c0*/  FMUL.FTZ R196, R199, UR5 ;  /* 0x00000005c7c47c20 */ /* 0x000fe20008410000 */
[----:B------:R-:W-:-:S03]  /*89d0*/  ULDC UR5, c[0x0][0xa80] ;  /* 0x0002a00000057ab9 */ /* 0x000fc60000000800 */
[----:B------:R-:W3:Y:S02]  /*89e0*/  SHFL.BFLY PT, R198, R197, 0x2, 0x1f ;  /* 0x0c401f00c5c67f89 */ /* 0x000ee400000e0000 */
[----:B------:R-:W4:Y:S01]  /*89f0*/  MUFU.TANH R191, R191 ;  /* 0x000000bf00bf7308 */ /* 0x000f220000002400 */
[----:B-1----:R-:W-:-:S07]  /*8a00*/  FMNMX.FTZ R208, R190, R189, !PT ;  /* 0x000000bdbed07209 */ /* 0x002fce0007810000 */
[----:B------:R-:W1:Y:S01]  /*8a10*/  MUFU.TANH R194, R194 ;  /* 0x000000c200c27308 */ /* 0x000e620000002400 */
[----:B--2---:R-:W-:-:S07]  /*8a20*/  FMNMX.FTZ R208, R207, R208, !PT ;  /* 0x000000d0cfd07209 */ /* 0x004fce0007810000 */
[----:B------:R-:W2:Y:S01]  /*8a30*/  MUFU.TANH R195, R195 ;  /* 0x000000c300c37308 */ /* 0x000ea20000002400 */
[----:B----4-:R-:W-:Y:S02]  /*8a40*/  FMNMX.FTZ R189, R191, R208, !PT ;  /* 0x000000d0bfbd7209 */ /* 0x010fe40007810000 */
[----:B---3--:R-:W-:-:S05]  /*8a50*/  FMNMX.FTZ R209, R197, R198, !PT ;  /* 0x000000c6c5d17209 */ /* 0x008fca0007810000 */
[----:B------:R-:W3:Y:S01]  /*8a60*/  MUFU.TANH R196, R196 ;  /* 0x000000c400c47308 */ /* 0x000ee20000002400 */
[----:B-1----:R-:W-:Y:S01]  /*8a70*/  FMNMX.FTZ R208, R194, R189, !PT ;  /* 0x000000bdc2d07209 */ /* 0x002fe20007810000 */
[----:B------:R-:W1:Y:S03]  /*8a80*/  SHFL.BFLY PT, R198, R209, 0x1, 0x1f ;  /* 0x0c201f00d1c67f89 */ /* 0x000e6600000e0000 */
[----:B--2---:R-:W-:-:S04]  /*8a90*/  FMNMX.FTZ R189, R195, R208, !PT ;  /* 0x000000d0c3bd7209 */ /* 0x004fc80007810000 */
[----:B---3--:R-:W-:-:S05]  /*8aa0*/  FMNMX.FTZ R208, R196, R189, !PT ;  /* 0x000000bdc4d07209 */ /* 0x008fca0007810000 */
[----:B------:R-:W2:Y:S01]  /*8ab0*/  SHFL.BFLY PT, R189, R208, 0x2, 0x1f ;  /* 0x0c401f00d0bd7f89 */ /* 0x000ea200000e0000 */
[----:B-1----:R-:W-:-:S05]  /*8ac0*/  FMNMX.FTZ R205, R209, R198, !PT ;  /* 0x000000c6d1cd7209 */ /* 0x002fca0007810000 */
[C---:B------:R-:W-:Y:S01]  /*8ad0*/  FMUL.FTZ R198, R205.reuse, UR5 ;  /* 0x00000005cdc67c20 */ /* 0x040fe20008410000 */
[----:B------:R-:W-:-:S03]  /*8ae0*/  FADD.FTZ R21, -R205, R21 ;  /* 0x00000015cd157221 */ /* 0x000fc60000010100 */
[--C-:B------:R-:W-:Y:S01]  /*8af0*/  FFMA.FTZ R211, R152, UR5, -R198.reuse ;  /* 0x0000000598d37c23 */ /* 0x100fe200080108c6 */
[--C-:B------:R-:W-:Y:S01]  /*8b00*/  FFMA.FTZ R203, R203, UR5, -R198.reuse ;  /* 0x00000005cbcb7c23 */ /* 0x100fe200080108c6 */
[----:B------:R-:W-:Y:S01]  /*8b10*/  FMUL.FTZ R199, R21, UR5 ;  /* 0x0000000515c77c20 */ /* 0x000fe20008410000 */
[--C-:B------:R-:W-:Y:S01]  /*8b20*/  FFMA.FTZ R21, R153, UR5, -R198.reuse ;  /* 0x0000000599157c23 */ /* 0x100fe200080108c6 */
[--C-:B------:R-:W-:Y:S01]  /*8b30*/  FFMA.FTZ R157, R157, UR5, -R198.reuse ;  /* 0x000000059d9d7c23 */ /* 0x100fe200080108c6 */
[--C-:B------:R-:W-:Y:S01]  /*8b40*/  FFMA.FTZ R156, R156, UR5, -R198.reuse ;  /* 0x000000059c9c7c23 */ /* 0x100fe200080108c6 */
[--C-:B------:R-:W-:Y:S01]  /*8b50*/  FFMA.FTZ R158, R158, UR5, -R198.reuse ;  /* 0x000000059e9e7c23 */ /* 0x100fe200080108c6 */
[--C-:B------:R-:W-:Y:S01]  /*8b60*/  FFMA.FTZ R161, R161, UR5, -R198.reuse ;  /* 0x00000005a1a17c23 */ /* 0x100fe200080108c6 */
[----:B------:R-:W1:Y:S01]  /*8b70*/  MUFU.EX2 R199, R199 ;  /* 0x000000c700c77308 */ /* 0x000e620000000800 */
[--C-:B------:R-:W-:Y:S01]  /*8b80*/  FFMA.FTZ R163, R163, UR5, -R198.reuse ;  /* 0x00000005a3a37c23 */ /* 0x100fe200080108c6 */
[----:B--2---:R-:W-:Y:S01]  /*8b90*/  FMNMX.FTZ R189, R208, R189, !PT ;  /* 0x000000bdd0bd7209 */ /* 0x004fe20007810000 */
[--C-:B------:R-:W-:Y:S01]  /*8ba0*/  FFMA.FTZ R162, R162, UR5, -R198.reuse ;  /* 0x00000005a2a27c23 */ /* 0x100fe200080108c6 */
[--C-:B------:R-:W-:Y:S01]  /*8bb0*/  FFMA.FTZ R164, R164, UR5, -R198.reuse ;  /* 0x00000005a4a47c23 */ /* 0x100fe200080108c6 */
[--C-:B------:R-:W-:Y:S01]  /*8bc0*/  FFMA.FTZ R169, R169, UR5, -R198.reuse ;  /* 0x00000005a9a97c23 */ /* 0x100fe200080108c6 */
[--C-:B------:R-:W-:Y:S01]  /*8bd0*/  FFMA.FTZ R171, R171, UR5, -R198.reuse ;  /* 0x00000005abab7c23 */ /* 0x100fe200080108c6 */
[----:B------:R-:W2:Y:S01]  /*8be0*/  SHFL.BFLY PT, R197, R189, 0x1, 0x1f ;  /* 0x0c201f00bdc57f89 */ /* 0x000ea200000e0000 */
        /* <DEDUP_REMOVED lines=9> */
[-C--:B-1----:R-:W-:Y:S01]  /*8c80*/  FMUL.FTZ R24, R24, R199.reuse ;  /* 0x000000c718187220 */ /* 0x082fe20000410000 */
        /* <DEDUP_REMOVED lines=13> */
[----:B--2---:R-:W-:Y:S01]  /*8d60*/  FMNMX.FTZ R189, R189, R197, !PT ;  /* 0x000000c5bdbd7209 */ /* 0x004fe20007810000 */
[-C--:B------:R-:W-:Y:S01]  /*8d70*/  FMUL.FTZ R49, R49, R199.reuse ;  /* 0x000000c731317220 */ /* 0x080fe20000410000 */
[----:B------:R1:W-:Y:S01]  /*8d80*/  MUFU.EX2 R197, R203 ;  /* 0x000000cb00c57308 */ /* 0x0003e20000000800 */
[-C--:B------:R-:W-:Y:S01]  /*8d90*/  FMUL.FTZ R52, R52, R199.reuse ;  /* 0x000000c734347220 */ /* 0x080fe20000410000 */
[-C--:B------:R-:W-:Y:S01]  /*8da0*/  FMUL.FTZ R53, R53, R199.reuse ;  /* 0x000000c735357220 */ /* 0x080fe20000410000 */
[C---:B------:R-:W-:Y:S01]  /*8db0*/  FADD.FTZ R152, -R189.reuse, R202 ;  /* 0x000000cabd987221 */ /* 0x040fe20000010100 */
[----:B------:R-:W-:Y:S01]  /*8dc0*/  FMUL.FTZ R209, R189, UR5 ;  /* 0x00000005bdd17c20 */ /* 0x000fe20008410000 */
[-C--:B------:R-:W-:Y:S01]  /*8dd0*/  FMUL.FTZ R56, R56, R199.reuse ;  /* 0x000000c738387220 */ /* 0x080fe20000410000 */
[----:B------:R-:W-:Y:S01]  /*8de0*/  FMUL.FTZ R57, R57, R199 ;  /* 0x000000c739397220 */ /* 0x000fe20000410000 */
[----:B------:R-:W-:Y:S01]  /*8df0*/  FMUL.FTZ R210, R152, UR5 ;  /* 0x0000000598d27c20 */ /* 0x000fe20008410000 */
[----:B------:R-:W-:-:S02]  /*8e00*/  VIADD R152, R212, 0x8 ;  /* 0x00000008d4987836 */ /* 0x000fc40000000000 */
[--C-:B-1----:R-:W-:Y:S01]  /*8e10*/  FFMA.FTZ R203, R204, UR5, -R209.reuse ;  /* 0x00000005cccb7c23 */ /* 0x102fe200080108d1 */
[--C-:B------:R-:W-:Y:S01]  /*8e20*/  FFMA.FTZ R211, R154, UR5, -R209.reuse ;  /* 0x000000059ad37c23 */ /* 0x100fe200080108d1 */
[--C-:B------:R-:W-:Y:S01]  /*8e30*/  FFMA.FTZ R202, R155, UR5, -R209.reuse ;  /* 0x000000059bca7c23 */ /* 0x100fe200080108d1 */
[--C-:B------:R-:W-:Y:S01]  /*8e40*/  FFMA.FTZ R204, R206, UR5, -R209.reuse ;  /* 0x00000005cecc7c23 */ /* 0x100fe200080108d1 */
[----:B------:R1:W-:Y:S01]  /*8e50*/  BAR.SYNC.DEFER_BLOCKING R152, 0x100 ;  /* 0x000400980000751d */ /* 0x0003e20000010000 */
        /* <DEDUP_REMOVED lines=116> */
[--C-:B------:R-:W-:Y:S01]  /*95a0*/  FFMA.FTZ R159, R159, UR5, -R209.reuse ;  /* 0x000000059f9f7c23 */ /* 0x100fe200080108d1 */
[----:B------:R-:W-:Y:S01]  /*95b0*/  F2FP.F16.F32.PACK_AB R154, R157, R197 ;  /* 0x000000c59d9a723e */ /* 0x000fe200000000ff */
[--C-:B------:R-:W-:Y:S01]  /*95c0*/  FFMA.FTZ R160, R160, UR5, -R209.reuse ;  /* 0x00000005a0a07c23 */ /* 0x100fe200080108d1 */
[----:B---3--:R-:W-:Y:S01]  /*95d0*/  F2FP.F16.F32.PACK_AB R153, R202, R211 ;  /* 0x000000d3ca99723e */ /* 0x008fe200000000ff */
[--C-:B------:R-:W-:Y:S01]  /*95e0*/  FFMA.FTZ R165, R165, UR5, -R209.reuse ;  /* 0x00000005a5a57c23 */ /* 0x100fe200080108d1 */
[----:B----4-:R-:W-:Y:S01]  /*95f0*/  F2FP.F16.F32.PACK_AB R155, R204, R203 ;  /* 0x000000cbcc9b723e */ /* 0x010fe200000000ff */
[--C-:B------:R-:W-:Y:S01]  /*9600*/  FFMA.FTZ R167, R167, UR5, -R209.reuse ;  /* 0x00000005a7a77c23 */ /* 0x100fe200080108d1 */
[----:B------:R-:W1:Y:S01]  /*9610*/  MUFU.EX2 R156, R156 ;  /* 0x0000009c009c7308 */ /* 0x000e620000000800 */
[--C-:B------:R-:W-:Y:S01]  /*9620*/  FFMA.FTZ R166, R166, UR5, -R209.reuse ;  /* 0x00000005a6a67c23 */ /* 0x100fe200080108d1 */
[----:B------:R-:W-:Y:S01]  /*9630*/  WARPGROUP.ARRIVE ;  /* 0x00000000000079c5 */ /* 0x000fe20000000000 */
[--C-:B------:R-:W-:Y:S01]  /*9640*/  FFMA.FTZ R168, R168, UR5, -R209.reuse ;  /* 0x00000005a8a87c23 */ /* 0x100fe200080108d1 */
[--C-:B------:R-:W-:Y:S01]  /*9650*/  FFMA.FTZ R173, R173, UR5, -R209.reuse ;  /* 0x00000005adad7c23 */ /* 0x100fe200080108d1 */
[--C-:B------:R-:W-:Y:S01]  /*9660*/  FFMA.FTZ R175, R175, UR5, -R209.reuse ;  /* 0x00000005afaf7c23 */ /* 0x100fe200080108d1 */
[--C-:B------:R-:W-:Y:S01]  /*9670*/  FFMA.FTZ R174, R174, UR5, -R209.reuse ;  /* 0x00000005aeae7c23 */ /* 0x100fe200080108d1 */
[--C-:B------:R-:W-:Y:S01]  /*9680*/  FFMA.FTZ R176, R176, UR5, -R209.reuse ;  /* 0x00000005b0b07c23 */ /* 0x100fe200080108d1 */
[----:B------:R-:W-:Y:S01]  /*9690*/  HGMMA.64x256x16.F32 R24, R152, gdesc[UR8].tnspB, R24, gsb0 ;  /* 0x43e0000898187df0 */ /* 0x000fe20008000818 */
        /* <DEDUP_REMOVED lines=13> */
[--C-:B------:R-:W-:Y:S01]  /*9770*/  FFMA.FTZ R191, R191, UR5, -R209.reuse ;  /* 0x00000005bfbf7c23 */ /* 0x100fe200080108d1 */
[--C-:B------:R-:W-:Y:S01]  /*9780*/  FFMA.FTZ R194, R194, UR5, -R209.reuse ;  /* 0x00000005c2c27c23 */ /* 0x100fe200080108d1 */
[--C-:B------:R-:W-:Y:S01]  /*9790*/  FFMA.FTZ R195, R195, UR5, -R209.reuse ;  /* 0x00000005c3c37c23 */ /* 0x100fe200080108d1 */
[----:B------:R-:W-:Y:S01]  /*97a0*/  MUFU.EX2 R163, R163 ;  /* 0x000000a300a37308 */ /* 0x000fe20000000800 */
[----:B------:R-:W-:Y:S01]  /*97b0*/  FFMA.FTZ R196, R196, UR5, -R209 ;  /* 0x00000005c4c47c23 */ /* 0x000fe200080108d1 */
[----:B------:R-:W-:Y:S01]  /*97c0*/  UMOV UR11, 0x40000040 ;  /* 0x40000040000b7882 */ /* 0x000fe20000000000 */
[----:B------:R-:W-:Y:S01]  /*97d0*/  FFMA.FTZ R4, R199, R4, R208 ;  /* 0x00000004c7047223 */ /* 0x000fe200000100d0 */
[----:B------:R-:W-:-:S03]  /*97e0*/  FFMA.FTZ R5, R210, R5, R211 ;  /* 0x00000005d2057223 */ /* 0x000fc600000100d3 */
[----:B------:R-:W-:Y:S01]  /*97f0*/  FADD.FTZ R4, R21, R4 ;  /* 0x0000000415047221 */ /* 0x000fe20000010000 */
[----:B------:R-:W-:Y:S01]  /*9800*/  MUFU.EX2 R159, R159 ;  /* 0x0000009f009f7308 */ /* 0x000fe20000000800 */
[----:B------:R-:W-:Y:S02]  /*9810*/  FADD.FTZ R202, R202, R5 ;  /* 0x00000005caca7221 */ /* 0x000fe40000010000 */
[----:B------:R-:W-:Y:S02]  /*9820*/  FADD.FTZ R4, R197, R4 ;  /* 0x00000004c5047221 */ /* 0x000fe40000010000 */
[----:B------:R-:W-:Y:S02]  /*9830*/  FADD.FTZ R203, R203, R202 ;  /* 0x000000cacbcb7221 */ /* 0x000fe40000010000 */
[----:B------:R-:W-:Y:S01]  /*9840*/  FADD.FTZ R157, R157, R4 ;  /* 0x000000049d9d7221 */ /* 0x000fe20000010000 */
[----:B------:R-:W3:Y:S01]  /*9850*/  MUFU.EX2 R160, R160 ;  /* 0x000000a000a07308 */ /* 0x000ee20000000800 */
[----:B------:R-:W-:-:S02]  /*9860*/  FADD.FTZ R204, R204, R203 ;  /* 0x000000cbcccc7221 */ /* 0x000fc40000010000 */
[----:B-1----:R-:W-:-:S05]  /*9870*/  FADD.FTZ R157, R156, R157 ;  /* 0x0000009d9c9d7221 */ /* 0x002fca0000010000 */
[----:B------:R-:W-:Y:S08]  /*9880*/  MUFU.EX2 R165, R165 ;  /* 0x000000a500a57308 */ /* 0x000ff00000000800 */
[----:B------:R-:W1:Y:S08]  /*9890*/  MUFU.EX2 R167, R167 ;  /* 0x000000a700a77308 */ /* 0x000e700000000800 */
[----:B------:R-:W4:Y:S08]  /*98a0*/  MUFU.EX2 R162, R162 ;  /* 0x000000a200a27308 */ /* 0x000f300000000800 */
[----:B------:R-:W-:Y:S08]  /*98b0*/  MUFU.EX2 R164, R164 ;  /* 0x000000a400a47308 */ /* 0x000ff00000000800 */
[----:B------:R-:W-:Y:S08]  /*98c0*/  MUFU.EX2 R169, R169 ;  /* 0x000000a900a97308 */ /* 0x000ff00000000800 */
[----:B------:R-:W-:Y:S08]  /*98d0*/  MUFU.EX2 R171, R171 ;  /* 0x000000ab00ab7308 */ /* 0x000ff00000000800 */
[----:B------:R-:W5:Y:S08]  /*98e0*/  MUFU.EX2 R166, R166 ;  /* 0x000000a600a67308 */ /* 0x000f700000000800 */
        /* <DEDUP_REMOVED lines=17> */
[----:B------:R-:W0:Y:S08]  /*9a00*/  MUFU.EX2 R190, R190 ;  /* 0x000000be00be7308 */ /* 0x000e300000000800 */
[----:B------:R-:W0:Y:S08]  /*9a10*/  MUFU.EX2 R206, R206 ;  /* 0x000000ce00ce7308 */ /* 0x000e300000000800 */
[----:B------:R-:W0:Y:S08]  /*9a20*/  MUFU.EX2 R186, R186 ;  /* 0x000000ba00ba7308 */ /* 0x000e300000000800 */
[----:B------:R-:W0:Y:S08]  /*9a30*/  MUFU.EX2 R188, R188 ;  /* 0x000000bc00bc7308 */ /* 0x000e300000000800 */
[----:B------:R-:W0:Y:S01]  /*9a40*/  MUFU.EX2 R192, R192 ;  /* 0x000000c000c07308 */ /* 0x000e220000000800 */
[----:B------:R-:W-:-:S02]  /*9a50*/  WARPGROUP.DEPBAR.LE gsb0, 0x0 ;  /* 0x00008000000079c5 */ /* 0x000fc40000010000 */
[----:B--2---:R-:W-:-:S05]  /*9a60*/  F2FP.F16.F32.PACK_AB R152, R158, R156 ;  /* 0x0000009c9e98723e */ /* 0x004fca00000000ff */
[----:B------:R-:W2:Y:S01]  /*9a70*/  MUFU.EX2 R193, R193 ;  /* 0x000000c100c17308 */ /* 0x000ea20000000800 */
[----:B---3--:R-:W-:Y:S01]  /*9a80*/  F2FP.F16.F32.PACK_AB R153, R160, R159 ;  /* 0x0000009fa099723e */ /* 0x008fe200000000ff */
[----:B------:R-:W-:Y:S01]  /*9a90*/  FADD.FTZ R159, R159, R204 ;  /* 0x000000cc9f9f7221 */ /* 0x000fe20000010000 */
[----:B------:R-:W-:Y:S01]  /*9aa0*/  F2FP.F16.F32.PACK_AB R154, R163, R161 ;  /* 0x000000a1a39a723e */ /* 0x000fe200000000ff */
[----:B------:R-:W-:Y:S01]  /*9ab0*/  FADD.FTZ R158, R158, R157 ;  /* 0x0000009d9e9e7221 */ /* 0x000fe20000010000 */
[----:B-1----:R-:W-:Y:S01]  /*9ac0*/  F2FP.F16.F32.PACK_AB R155, R167, R165 ;  /* 0x000000a5a79b723e */ /* 0x002fe200000000ff */
        /* <DEDUP_REMOVED lines=11> */
[----:B----4-:R-:W-:-:S03]  /*9b80*/  FADD.FTZ R163, R162, R163 ;  /* 0x000000a3a2a37221 */ /* 0x010fc60000010000 */
[----:B-----5:R-:W-:Y:S02]  /*9b90*/  FADD.FTZ R167, R166, R167 ;  /* 0x000000a7a6a77221 */ /* 0x020fe40000010000 */
[----:B------:R-:W-:Y:S08]  /*9ba0*/  MUFU.EX2 R195, R195 ;  /* 0x000000c300c37308 */ /* 0x000ff00000000800 */
[----:B------:R-:W3:Y:S01]  /*9bb0*/  MUFU.EX2 R196, R196 ;  /* 0x000000c400c47308 */ /* 0x000ee20000000800 */
[----:B------:R-:W-:-:S02]  /*9bc0*/  WARPGROUP.DEPBAR.LE gsb0, 0x0 ;  /* 0x00008000000079c5 */ /* 0x000fc40000010000 */
[C---:B------:R-:W-:Y:S01]  /*9bd0*/  F2FP.F16.F32.PACK_AB R152, R164.reuse, R162 ;  /* 0x000000a2a498723e */ /* 0x040fe200000000ff */
[----:B------:R-:W-:Y:S01]  /*9be0*/  FADD.FTZ R164, R164, R163 ;  /* 0x000000a3a4a47221 */ /* 0x000fe20000010000 */
[C---:B0-----:R-:W-:Y:S01]  /*9bf0*/  F2FP.F16.F32.PACK_AB R153, R168.reuse, R166 ;  /* 0x000000a6a899723e */ /* 0x041fe200000000ff */
        /* <DEDUP_REMOVED lines=12> */
[----:B------:R-:W-:Y:S01]  /*9cc0*/  UMOV UR15, 0x40000040 ;  /* 0x40000040000f7882 */ /* 0x000fe20000000000 */
        /* <DEDUP_REMOVED lines=17> */
[----:B------:R-:W-:Y:S01]  /*9de0*/  UIADD3 UR10, UR10, 0x280, URZ ;  /* 0x000002800a0a7890 */ /* 0x000fe2000fffe03f */
[----:B------:R-:W-:-:S04]  /*9df0*/  FADD.FTZ R183, R184, R183 ;  /* 0x000000b7b8b77221 */ /* 0x000fc80000010000 */
[----:B------:R-:W-:Y:S01]  /*9e00*/  FADD.FTZ R183, R190, R183 ;  /* 0x000000b7beb77221 */ /* 0x000fe20000010000 */
[----:B------:R-:W-:Y:S02]  /*9e10*/  WARPGROUP.DEPBAR.LE gsb0, 0x0 ;  /* 0x00008000000079c5 */ /* 0x000fe40000010000 */
[C---:B------:R-:W-:Y:S01]  /*9e20*/  F2FP.F16.F32.PACK_AB R152, R180.reuse, R178 ;  /* 0x000000b2b498723e */ /* 0x040fe200000000ff */
[----:B------:R-:W-:Y:S01]  /*9e30*/  FADD.FTZ R180, R180, R179 ;  /* 0x000000b3b4b47221 */ /* 0x000fe20000010000 */
[----:B------:R-:W-:Y:S02]  /*9e40*/  F2FP.F16.F32.PACK_AB R153, R184, R182 ;  /* 0x000000b6b899723e */ /* 0x000fe400000000ff */
[----:B------:R-:W-:Y:S01]  /*9e50*/  F2FP.F16.F32.PACK_AB R154, R187, R185 ;  /* 0x000000b9bb9a723e */ /* 0x000fe200000000ff */
[----:B------:R-:W-:Y:S01]  /*9e60*/  FADD.FTZ R180, R185, R180 ;  /* 0x000000b4b9b47221 */ /* 0x000fe20000010000 */
[C---:B------:R-:W-:Y:S01]  /*9e70*/  F2FP.F16.F32.PACK_AB R155, R206.reuse, R190 ;  /* 0x000000bece9b723e */ /* 0x040fe200000000ff */
[----:B------:R-:W-:-:S02]  /*9e80*/  FADD.FTZ R206, R206, R183 ;  /* 0x000000b7cece7221 */ /* 0x000fc40000010000 */
[----:B------:R-:W-:Y:S01]  /*9e90*/  FADD.FTZ R187, R187, R180 ;  /* 0x000000b4bbbb7221 */ /* 0x000fe20000010000 */
[----:B------:R-:W-:-:S03]  /*9ea0*/  WARPGROUP.ARRIVE ;  /* 0x00000000000079c5 */ /* 0x000fc60000000000 */
[----:B------:R-:W-:-:S04]  /*9eb0*/  FADD.FTZ R187, R186, R187 ;  /* 0x000000bbbabb7221 */ /* 0x000fc80000010000 */
[----:B------:R-:W-:Y:S01]  /*9ec0*/  HGMMA.64x256x16.F32 R24, R152, gdesc[UR12].tnspB, R24, gsb0 ;  /* 0x43e0000c98187df0 */ /* 0x000fe20008000818 */
[----:B------:R-:W-:-:S04]  /*9ed0*/  FADD.FTZ R187, R188, R187 ;  /* 0x000000bbbcbb7221 */ /* 0x000fc80000010000 */
[----:B------:R-:W-:-:S04]  /*9ee0*/  FADD.FTZ R4, R192, R187 ;  /* 0x000000bbc0047221 */ /* 0x000fc80000010000 */
[----:B--2---:R-:W-:Y:S01]  /*9ef0*/  FADD.FTZ R4, R193, R4 ;  /* 0x00000004c1047221 */ /* 0x004fe20000010000 */
[----:B------:R-:W-:Y:S02]  /*9f00*/  WARPGROUP.DEPBAR.LE gsb0, 0x0 ;  /* 0x00008000000079c5 */ /* 0x000fe40000010000 */
[----:B------:R-:W-:Y:S02]  /*9f10*/  F2FP.F16.F32.PACK_AB R152, R188, R186 ;  /* 0x000000babc98723e */ /* 0x000fe400000000ff */
[----:B-1----:R-:W-:Y:S01]  /*9f20*/  F2FP.F16.F32.PACK_AB R153, R194, R191 ;  /* 0x000000bfc299723e */ /* 0x002fe200000000ff */
[----:B------:R-:W-:Y:S01]  /*9f30*/  FADD.FTZ R191, R191, R206 ;  /* 0x000000cebfbf7221 */ /* 0x000fe20000010000 */
[----:B------:R-:W-:Y:S02]  /*9f40*/  F2FP.F16.F32.PACK_AB R154, R193, R192 ;  /* 0x000000c0c19a723e */ /* 0x000fe400000000ff */
[----:B---3--:R-:W-:Y:S01]  /*9f50*/  F2FP.F16.F32.PACK_AB R155, R196, R195 ;  /* 0x000000c3c49b723e */ /* 0x008fe200000000ff */
[----:B------:R-:W-:-:S03]  /*9f60*/  FADD.FTZ R194, R194, R191 ;  /* 0x000000bfc2c27221 */ /* 0x000fc60000010000 */
[----:B------:R-:W-:Y:S01]  /*9f70*/  WARPGROUP.ARRIVE ;  /* 0x00000000000079c5 */ /* 0x000fe20000000000 */
[----:B------:R-:W-:-:S04]  /*9f80*/  FADD.FTZ R5, R195, R194 ;  /* 0x000000c2c3057221 */ /* 0x000fc80000010000 */
[----:B------:R-:W-:Y:S01]  /*9f90*/  FADD.FTZ R5, R196, R5 ;  /* 0x00000005c4057221 */ /* 0x000fe20000010000 */
[----:B------:R-:W-:Y:S03]  /*9fa0*/  HGMMA.64x256x16.F32 R24, R152, gdesc[UR8].tnspB, R24, gsb0 ;  /* 0x43e0000898187df0 */ /* 0x000fe60008000818 */
[----:B------:R-:W-:Y:S02]  /*9fb0*/  WARPGROUP.DEPBAR.LE gsb0, 0x0 ;  /* 0x00008000000079c5 */ /* 0x000fe40000010000 */
[----:B------:R-:W-:Y:S05]  /*9fc0*/  @!P0 BRA `(.L_x_4689) ;  /* 0x0000000000048947 */ /* 0x000fea0003800000 */
[----:B------:R-:W-:Y:S01]  /*9fd0*/  BPT.TRAP 0x1 ;  /* 0x000000040000795c */ /* 0x000fe20000300000 */
.L_x_4689:
[----:B------:R-:W-:Y:S01]  /*9fe0*/  UIADD3 UR4, UR4, 0x32460, URZ ;  /* 0x0003246004047890 */ /* 0x000fe2000fffe03f */
[C---:B------:R-:W-:Y:S01]  /*9ff0*/  ISETP.GT.AND P1, PT, R201.reuse, RZ, PT ;  /* 0x000000ffc900720c */ /* 0x040fe20003f24270 */
[----:B------:R-:W-:Y:S01]  /*a000*/  VIADD R201, R201, 0xffffffff ;  /* 0xffffffffc9c97836 */ /* 0x000fe20000000000 */
[----:B------:R-:W-:Y:S01]  /*a010*/  MOV R21, R205 ;  /* 0x000000cd00157202 */ /* 0x000fe20000000f00 */
[----:B------:R-:W-:Y:S01]  /*a020*/  UPRMT UR4, UR6, 0x654, UR4 ;  /* 0x0000065406047896 */ /* 0x000fe20008000004 */
[----:B------:R-:W-:-:S08]  /*a030*/  IMAD.MOV.U32 R202, RZ, RZ, R189 ;  /* 0x000000ffffca7224 */ /* 0x000fd000078e00bd */
[----:B------:R-:W-:Y:S01]  /*a040*/  SYNCS.ARRIVE.TRANS64.RED.A1T0 RZ, [UR4], RZ ;  /* 0x000000ffffff79a7 */ /* 0x000fe20008100404 */
[----:B------:R-:W-:Y:S05]  /*a050*/  @P1 BRA `(.L_x_4690) ;  /* 0xffffffd400ac1947 */ /* 0x000fea000383ffff */
.L_x_4679:
[----:B------:R-:W0:Y:S01]  /*a060*/  SHFL.BFLY PT, R3, R4, 0x2, 0x1f ;  /* 0x0c401f0004037f89 */ /* 0x000e2200000e0000 */
        /* <DEDUP_REMOVED lines=9> */
[----:B------:R-:W-:Y:S01]  /*a100*/  USEL UR38, UR38, URZ, UP0 ;  /* 0x0000003f26267287 */ /* 0x000fe20008000000 */
[----:B------:R-:W-:Y:S01]  /*a110*/  IADD3 R222, R222, 0x1, RZ ;  /* 0x00000001dede7810 */ /* 0x000fe20007ffe0ff */
[----:B0-----:R-:W-:Y:S01]  /*a120*/  FADD.FTZ R3, R3, R4 ;  /* 0x0000000403037221 */ /* 0x001fe20000010000 */
[----:B------:R-:W-:Y:S01]  /*a130*/  IMAD.U32 R4, RZ, RZ, UR5 ;  /* 0x00000005ff047e24 */ /* 0x000fe2000f8e00ff */
[----:B------:R-:W-:-:S03]  /*a140*/  ULOP3.LUT UR39, UR39, UR4, URZ, 0x3c, !UPT ;  /* 0x0000000427277292 */ /* 0x000fc6000f8e3c3f */
[----:B------:R-:W0:Y:S01]  /*a150*/  SHFL.BFLY PT, R2, R3, 0x1, 0x1f ;  /* 0x0c201f0003027f89 */ /* 0x000e2200000e0000 */
[----:B-1----:R-:W-:-:S05]  /*a160*/  FADD.FTZ R6, R6, R5 ;  /* 0x0000000506067221 */ /* 0x002fca0000010000 */
[----:B------:R-:W1:Y:S01]  /*a170*/  SHFL.BFLY PT, R7, R6, 0x1, 0x1f ;  /* 0x0c201f0006077f89 */ /* 0x000e6200000e0000 */
[----:B0-----:R-:W-:Y:S01]  /*a180*/  FADD.FTZ R8, R3, R2 ;  /* 0x0000000203087221 */ /* 0x001fe20000010000 */
[----:B------:R-:W-:Y:S02]  /*a190*/  IMAD.MOV.U32 R2, RZ, RZ, RZ ;  /* 0x000000ffff027224 */ /* 0x000fe400078e00ff */
[----:B------:R-:W-:Y:S02]  /*a1a0*/  IMAD.MOV.U32 R3, RZ, RZ, -0x800000 ;  /* 0xff800000ff037424 */ /* 0x000fe400078e00ff */
        /* <DEDUP_REMOVED lines=142> */
.L_x_4653:
        /* <DEDUP_REMOVED lines=10> */
[----:B------:R-:W-:Y:S01]  /*ab30*/  IMAD R5, R221, 0x40, R200 ;  /* 0x00000040dd057824 */ /* 0x000fe200078e02c8 */
[----:B------:R-:W-:Y:S01]  /*ab40*/  F2FP.F16.F32.PACK_AB R24, R25, R24 ;  /* 0x000000181918723e */ /* 0x000fe200000000ff */
[----:B------:R-:W-:Y:S01]  /*ab50*/  ULDC.64 UR8, c[0x0][0xc90] ;  /* 0x0003240000087ab9 */ /* 0x000fe20000000a00 */
[----:B------:R-:W-:Y:S02]  /*ab60*/  F2FP.F16.F32.PACK_AB R25, R27, R26 ;  /* 0x0000001a1b19723e */ /* 0x000fe400000000ff */
[----:B------:R-:W-:Y:S02]  /*ab70*/  F2FP.F16.F32.PACK_AB R26, R29, R28 ;  /* 0x0000001c1d1a723e */ /* 0x000fe400000000ff */
[----:B------:R-:W-:Y:S02]  /*ab80*/  F2FP.F16.F32.PACK_AB R27, R31, R30 ;  /* 0x0000001e1f1b723e */ /* 0x000fe400000000ff */
[----:B------:R-:W-:-:S02]  /*ab90*/  R2UR UR11, R219 ;  /* 0x00000000db0b72ca */ /* 0x000fc400000e0000 */
[----:B------:R-:W-:Y:S02]  /*aba0*/  R2UR UR13, R220 ;  /* 0x00000000dc0d72ca */ /* 0x000fe400000e0000 */
[----:B------:R-:W-:Y:S02]  /*abb0*/  F2FP.F16.F32.PACK_AB R136, R137, R136 ;  /* 0x000000888988723e */ /* 0x000fe400000000ff */
[----:B------:R-:W-:Y:S02]  /*abc0*/  F2FP.F16.F32.PACK_AB R137, R158, R128 ;  /* 0x000000809e89723e */ /* 0x000fe400000000ff */
[----:B------:R-:W-:Y:S02]  /*abd0*/  F2FP.F16.F32.PACK_AB R161, R162, R161 ;  /* 0x000000a1a2a1723e */ /* 0x000fe400000000ff */
[----:B------:R-:W-:Y:S02]  /*abe0*/  F2FP.F16.F32.PACK_AB R162, R149, R148 ;  /* 0x0000009495a2723e */ /* 0x000fe400000000ff */
[----:B------:R-:W-:Y:S01]  /*abf0*/  F2FP.F16.F32.PACK_AB R163, R0, R163 ;  /* 0x000000a300a3723e */ /* 0x000fe200000000ff */
[----:B------:R-:W-:-:S02]  /*ac00*/  USHF.R.S32.HI UR10, URZ, 0x1f, UR11 ;  /* 0x0000001f3f0a7899 */ /* 0x000fc4000801140b */
[----:B------:R-:W-:Y:S02]  /*ac10*/  UIMAD.WIDE.U32 UR6, UR11, UR8, URZ ;  /* 0x000000080b0672a5 */ /* 0x000fe4000f8e003f */
[----:B------:R-:W-:Y:S02]  /*ac20*/  UIMAD UR5, UR10, UR8, URZ ;  /* 0x000000080a0572a4 */ /* 0x000fe4000f8e023f */
[----:B------:R-:W-:Y:S02]  /*ac30*/  USHF.R.S32.HI UR12, URZ, 0x1f, UR13 ;  /* 0x0000001f3f0c7899 */ /* 0x000fe4000801140d */
[----:B------:R-:W-:Y:S01]  /*ac40*/  UIMAD UR5, UR11, UR9, UR5 ;  /* 0x000000090b0572a4 */ /* 0x000fe2000f8e0205 */
[----:B------:R-:W-:Y:S02]  /*ac50*/  MOV R154, R189 ;  /* 0x000000bd009a7202 */ /* 0x000fe40000000f00 */
[----:B0-----:R-:W-:Y:S01]  /*ac60*/  MOV R155, R4 ;  /* 0x00000004009b7202 */ /* 0x001fe20000000f00 */
[----:B------:R-:W-:Y:S01]  /*ac70*/  ULDC.64 UR8, c[0x0][0xc98] ;  /* 0x0003260000087ab9 */ /* 0x000fe20000000a00 */
[----:B------:R-:W-:Y:S01]  /*ac80*/  UIADD3 UR7, UR7, UR5, URZ ;  /* 0x0000000507077290 */ /* 0x000fe2000fffe03f */
[----:B------:R-:W-:Y:S01]  /*ac90*/  IMAD.WIDE R120, R226, 0x2, R154 ;  /* 0x00000002e2787825 */ /* 0x000fe200078e029a */
[----:B------:R-:W-:-:S02]  /*aca0*/  UIMAD UR5, UR12, UR8, URZ ;  /* 0x000000080c0572a4 */ /* 0x000fc4000f8e023f */
[----:B------:R-:W-:Y:S01]  /*acb0*/  UIMAD.WIDE.U32 UR6, UR13, UR8, UR6 ;  /* 0x000000080d0672a5 */ /* 0x000fe2000f8e0006 */
[----:B------:R-:W-:Y:S01]  /*acc0*/  IMAD.WIDE R154, R5, 0x2, R154 ;  /* 0x00000002059a7825 */ /* 0x000fe200078e029a */
[C---:B------:R-:W-:Y:S01]  /*acd0*/  IADD3 R7, P2, R120.reuse, 0xc040, RZ ;  /* 0x0000c04078077810 */ /* 0x040fe20007f5e0ff */
[----:B------:R-:W-:Y:S01]  /*ace0*/  UIMAD UR5, UR13, UR9, UR5 ;  /* 0x000000090d0572a4 */ /* 0x000fe2000f8e0205 */
[----:B------:R-:W-:Y:S02]  /*acf0*/  IADD3 R11, P3, R120, 0xc060, RZ ;  /* 0x0000c060780b7810 */ /* 0x000fe40007f7e0ff */
[----:B------:R-:W-:Y:S01]  /*ad00*/  LOP3.LUT R6, R7, 0x380, RZ, 0xc0, !PT ;  /* 0x0000038007067812 */ /* 0x000fe200078ec0ff */
[----:B------:R-:W-:Y:S01]  /*ad10*/  ULDC.64 UR8, c[0x0][0xbe8] ;  /* 0x0002fa0000087ab9 */ /* 0x000fe20000000a00 */
[----:B------:R-:W-:Y:S01]  /*ad20*/  LOP3.LUT R4, R11, 0x380, RZ, 0xc0, !PT ;  /* 0x000003800b047812 */ /* 0x000fe200078ec0ff */
[----:B------:R-:W-:Y:S01]  /*ad30*/  IMAD.X R5, RZ, RZ, R121, P3 ;  /* 0x000000ffff057224 */ /* 0x000fe200018e0679 */
[----:B------:R-:W-:-:S02]  /*ad40*/  SHF.R.U64 R6, R6, 0x3, RZ ;  /* 0x0000000306067819 */ /* 0x000fc400000012ff */
[----:B------:R-:W-:Y:S02]  /*ad50*/  SHF.R.U64 R4, R4, 0x3, RZ ;  /* 0x0000000304047819 */ /* 0x000fe400000012ff */
[----:B------:R-:W-:Y:S01]  /*ad60*/  LOP3.LUT R6, R6, R7, RZ, 0x3c, !PT ;  /* 0x0000000706067212 */ /* 0x000fe200078e3cff */
[----:B------:R-:W-:Y:S01]  /*ad70*/  IMAD.X R7, RZ, RZ, R121, P2 ;  /* 0x000000ffff077224 */ /* 0x000fe200010e0679 */
[C---:B------:R-:W-:Y:S02]  /*ad80*/  IADD3 R135, P2, R120.reuse, 0x8000, RZ ;  /* 0x0000800078877810 */ /* 0x040fe40007f5e0ff */
[----:B------:R-:W-:Y:S02]  /*ad90*/  LOP3.LUT R157, R120, 0x380, RZ, 0xc0, !PT ;  /* 0x00000380789d7812 */ /* 0x000fe400078ec0ff */
[----:B------:R-:W-:Y:S02]  /*ada0*/  LOP3.LUT R134, R135, 0x380, RZ, 0xc0, !PT ;  /* 0x0000038087867812 */ /* 0x000fe400078ec0ff */
[----:B------:R-:W-:-:S02]  /*adb0*/  LOP3.LUT R4, R4, R11, RZ, 0x3c, !PT ;  /* 0x0000000b04047212 */ /* 0x000fc400078e3cff */
[----:B------:R-:W-:Y:S02]  /*adc0*/  SHF.R.U64 R134, R134, 0x3, RZ ;  /* 0x0000000386867819 */ /* 0x000fe400000012ff */
[----:B------:R-:W-:Y:S02]  /*add0*/  IADD3 R11, P0, R120, 0xc000, RZ ;  /* 0x0000c000780b7810 */ /* 0x000fe40007f1e0ff */
[----:B------:R-:W-:Y:S01]  /*ade0*/  LOP3.LUT R134, R134, R135, RZ, 0x3c, !PT ;  /* 0x0000008786867212 */ /* 0x000fe200078e3cff */
[----:B------:R-:W-:Y:S01]  /*adf0*/  IMAD.X R135, RZ, RZ, R121, P2 ;  /* 0x000000ffff877224 */ /* 0x000fe200010e0679 */
[----:B------:R-:W-:Y:S02]  /*ae00*/  IADD3 R17, P2, R154, 0x1000, RZ ;  /* 0x000010009a117810 */ /* 0x000fe40007f5e0ff */
[----:B------:R-:W-:Y:S02]  /*ae10*/  SHF.R.U64 R157, R157, 0x3, RZ ;  /* 0x000000039d9d7819 */ /* 0x000fe400000012ff */
[----:B------:R-:W-:-:S02]  /*ae20*/  LOP3.LUT R16, R17, 0x380, RZ, 0xc0, !PT ;  /* 0x0000038011107812 */ /* 0x000fc400078ec0ff */
[----:B------:R-:W-:Y:S02]  /*ae30*/  IADD3 R9, P1, R120, 0xc020, RZ ;  /* 0x0000c02078097810 */ /* 0x000fe40007f3e0ff */
[----:B------:R-:W-:Y:S02]  /*ae40*/  SHF.R.U64 R16, R16, 0x3, RZ ;  /* 0x0000000310107819 */ /* 0x000fe400000012ff */
[----:B------:R-:W-:Y:S02]  /*ae50*/  LOP3.LUT R10, R11, 0x380, RZ, 0xc0, !PT ;  /* 0x000003800b0a7812 */ /* 0x000fe400078ec0ff */
[----:B------:R-:W-:Y:S01]  /*ae60*/  LOP3.LUT R156, R157, R120, RZ, 0x3c, !PT ;  /* 0x000000789d9c7212 */ /* 0x000fe200078e3cff */
[----:B------:R-:W-:Y:S01]  /*ae70*/  IMAD.MOV.U32 R157, RZ, RZ, R121 ;  /* 0x000000ffff9d7224 */ /* 0x000fe200078e0079 */
[----:B------:R-:W-:Y:S01]  /*ae80*/  LOP3.LUT R16, R16, R17, RZ, 0x3c, !PT ;  /* 0x0000001110107212 */ /* 0x000fe200078e3cff */
[----:B------:R-:W-:Y:S01]  /*ae90*/  IMAD.X R17, RZ, RZ, R155, P2 ;  /* 0x000000ffff117224 */ /* 0x000fe200010e069b */
[----:B------:R-:W-:-:S02]  /*aea0*/  IADD3 R111, P2, R154, 0x8000, RZ ;  /* 0x000080009a6f7810 */ /* 0x000fc40007f5e0ff */
[----:B------:R-:W-:Y:S02]  /*aeb0*/  LOP3.LUT R8, R9, 0x380, RZ, 0xc0, !PT ;  /* 0x0000038009087812 */ /* 0x000fe400078ec0ff */
[----:B------:R-:W-:Y:S02]  /*aec0*/  SHF.R.U64 R10, R10, 0x3, RZ ;  /* 0x000000030a0a7819 */ /* 0x000fe400000012ff */
[----:B------:R-:W-:Y:S01]  /*aed0*/  MOV R157, R156 ;  /* 0x0000009c009d7202 */ /* 0x000fe20000000f00 */
[----:B------:R-:W-:Y:S01]  /*aee0*/  BAR.SYNC.DEFER_BLOCKING 0x1, 0x100 ;  /* 0x0044000000007b1d */ /* 0x000fe20000010000 */
[----:B------:R-:W-:Y:S02]  /*aef0*/  LOP3.LUT R110, R111, 0x380, RZ, 0xc0, !PT ;  /* 0x000003806f6e7812 */ /* 0x000fe400078ec0ff */
[----:B------:R-:W-:Y:S02]  /*af00*/  SHF.R.U64 R8, R8, 0x3, RZ ;  /* 0x0000000308087819 */ /* 0x000fe400000012ff */
[----:B------:R-:W-:-:S03]  /*af10*/  LOP3.LUT R10, R10, R11, RZ, 0x3c, !PT ;  /* 0x0000000b0a0a7212 */ /* 0x000fc600078e3cff */
[----:B------:R-:W0:Y:S01]  /*af20*/  LDC R156, c[0x0][0xce8] ;  /* 0x00033a00ff9c7b82 */ /* 0x000e220000000800 */
[C---:B------:R-:W-:Y:S01]  /*af30*/  IADD3 R23, P4, R120.reuse, 0x8040, RZ ;  /* 0x0000804078177810 */ /* 0x040fe20007f9e0ff */
[--C-:B------:R-:W-:Y:S01]  /*af40*/  IMAD.X R11, RZ, RZ, R121.reuse, P0 ;  /* 0x000000ffff0b7224 */ /* 0x100fe200000e0679 */
[----:B------:R-:W-:Y:S02]  /*af50*/  IADD3 R143, P0, R120, 0x40, RZ ;  /* 0x00000040788f7810 */ /* 0x000fe40007f1e0ff */
[----:B------:R-:W-:Y:S02]  /*af60*/  SHF.R.U64 R110, R110, 0x3, RZ ;  /* 0x000000036e6e7819 */ /* 0x000fe400000012ff */
[----:B------:R-:W-:Y:S01]  /*af70*/  LOP3.LUT R8, R8, R9, RZ, 0x3c, !PT ;  /* 0x0000000908087212 */ /* 0x000fe200078e3cff */
[----:B------:R-:W-:Y:S01]  /*af80*/  IMAD.X R9, RZ, RZ, R121, P1 ;  /* 0x000000ffff097224 */ /* 0x000fe200008e0679 */
[----:B------:R-:W-:Y:S02]  /*af90*/  LOP3.LUT R22, R23, 0x380, RZ, 0xc0, !PT ;  /* 0x0000038017167812 */ /* 0x000fe400078ec0ff */
[----:B------:R-:W-:-:S02]  /*afa0*/  IADD3 R139, P1, R120, 0x4060, RZ ;  /* 0x00004060788b7810 */ /* 0x000fc40007f3e0ff */
[----:B------:R-:W-:Y:S02]  /*afb0*/  LOP3.LUT R142, R143, 0x380, RZ, 0xc0, !PT ;  /* 0x000003808f8e7812 */ /* 0x000fe400078ec0ff */
[----:B------:R-:W-:Y:S01]  /*afc0*/  LOP3.LUT R110, R110, R111, RZ, 0x3c, !PT ;  /* 0x0000006f6e6e7212 */ /* 0x000fe200078e3cff */
[----:B------:R-:W-:Y:S01]  /*afd0*/  IMAD.X R111, RZ, RZ, R155, P2 ;  /* 0x000000ffff6f7224 */ /* 0x000fe200010e069b */
[----:B------:R-:W-:Y:S01]  /*afe0*/  SHF.R.U64 R22, R22, 0x3, RZ ;  /* 0x0000000316167819 */ /* 0x000fe200000012ff */
[----:B------:R1:W-:Y:S01]  /*aff0*/  STSM.16.M88.4 [R157], R24 ;  /* 0x000000189d007844 */ /* 0x0003e20000000200 */
[----:B------:R-:W-:Y:S02]  /*b000*/  IADD3 R127, P2, R154, 0xf000, RZ ;  /* 0x0000f0009a7f7810 */ /* 0x000fe40007f5e0ff */
[----:B------:R-:W-:Y:S02]  /*b010*/  LOP3.LUT R138, R139, 0x380, RZ, 0xc0, !PT ;  /* 0x000003808b8a7812 */ /* 0x000fe400078ec0ff */
[----:B------:R-:W-:-:S02]  /*b020*/  SHF.R.U64 R142, R142, 0x3, RZ ;  /* 0x000000038e8e7819 */ /* 0x000fc400000012ff */
[----:B------:R-:W-:Y:S01]  /*b030*/  LOP3.LUT R22, R22, R23, RZ, 0x3c, !PT ;  /* 0x0000001716167212 */ /* 0x000fe200078e3cff */
[--C-:B------:R-:W-:Y:S01]  /*b040*/  IMAD.X R23, RZ, RZ, R121.reuse, P4 ;  /* 0x000000ffff177224 */ /* 0x100fe200020e0679 */
[----:B------:R-:W-:Y:S02]  /*b050*/  LOP3.LUT R126, R127, 0x380, RZ, 0xc0, !PT ;  /* 0x000003807f7e7812 */ /* 0x000fe400078ec0ff */
[----:B------:R-:W-:Y:S02]  /*b060*/  SHF.R.U64 R138, R138, 0x3, RZ ;  /* 0x000000038a8a7819 */ /* 0x000fe400000012ff */
[----:B------:R-:W-:Y:S01]  /*b070*/  LOP3.LUT R142, R142, R143, RZ, 0x3c, !PT ;  /* 0x0000008f8e8e7212 */ /* 0x000fe200078e3cff */
[----:B------:R-:W-:Y:S01]  /*b080*/  IMAD.X R143, RZ, RZ, R121, P0 ;  /* 0x000000ffff8f7224 */ /* 0x000fe200000e0679 */
[----:B------:R-:W-:Y:S02]  /*b090*/  IADD3 R21, P4, R120, 0x4000, RZ ;  /* 0x0000400078157810 */ /* 0x000fe40007f9e0ff */
[----:B------:R-:W-:-:S02]  /*b0a0*/  IADD3 R97, P0, R154, 0x3000, RZ ;  /* 0x000030009a617810 */ /* 0x000fc40007f1e0ff */
[----:B------:R-:W-:Y:S02]  /*b0b0*/  SHF.R.U64 R126, R126, 0x3, RZ ;  /* 0x000000037e7e7819 */ /* 0x000fe400000012ff */
[C---:B------:R-:W-:Y:S02]  /*b0c0*/  IADD3 R13, P6, R120.reuse, 0x8060, RZ ;  /* 0x00008060780d7810 */ /* 0x040fe40007fde0ff */
[C---:B------:R-:W-:Y:S02]  /*b0d0*/  IADD3 R15, P5, R120.reuse, 0x20, RZ ;  /* 0x00000020780f7810 */ /* 0x040fe40007fbe0ff */
[----:B------:R-:W-:Y:S02]  /*b0e0*/  IADD3 R131, P3, R120, 0x8020, RZ ;  /* 0x0000802078837810 */ /* 0x000fe40007f7e0ff */
[----:B------:R-:W-:Y:S01]  /*b0f0*/  LOP3.LUT R138, R138, R139, RZ, 0x3c, !PT ;  /* 0x0000008b8a8a7212 */ /* 0x000fe200078e3cff */
[----:B------:R-:W-:Y:S01]  /*b100*/  IMAD.X R139, RZ, RZ, R121, P1 ;  /* 0x000000ffff8b7224 */ /* 0x000fe200008e0679 */
[----:B------:R-:W-:-:S02]  /*b110*/  LOP3.LUT R20, R21, 0x380, RZ, 0xc0, !PT ;  /* 0x0000038015147812 */ /* 0x000fc400078ec0ff */
[----:B------:R-:W-:Y:S02]  /*b120*/  IADD3 R19, P1, R154, 0x2000, RZ ;  /* 0x000020009a137810 */ /* 0x000fe40007f3e0ff */
[----:B------:R-:W-:Y:S02]  /*b130*/  LOP3.LUT R96, R97, 0x380, RZ, 0xc0, !PT ;  /* 0x0000038061607812 */ /* 0x000fe400078ec0ff */
[----:B------:R-:W-:Y:S01]  /*b140*/  LOP3.LUT R126, R126, R127, RZ, 0x3c, !PT ;  /* 0x0000007f7e7e7212 */ /* 0x000fe200078e3cff */
[----:B------:R-:W-:Y:S01]  /*b150*/  IMAD.X R127, RZ, RZ, R155, P2 ;  /* 0x000000ffff7f7224 */ /* 0x000fe200010e069b */
[----:B------:R-:W-:Y:S02]  /*b160*/  LOP3.LUT R12, R13, 0x380, RZ, 0xc0, !PT ;  /* 0x000003800d0c7812 */ /* 0x000fe400078ec0ff */
[----:B------:R-:W-:Y:S02]  /*b170*/  LOP3.LUT R14, R15, 0x380, RZ, 0xc0, !PT ;  /* 0x000003800f0e7812 */ /* 0x000fe400078ec0ff */
[----:B------:R-:W-:-:S02]  /*b180*/  LOP3.LUT R130, R131, 0x380, RZ, 0xc0, !PT ;  /* 0x0000038083827812 */ /* 0x000fc400078ec0ff */
[----:B------:R-:W-:Y:S02]  /*b190*/  SHF.R.U64 R20, R20, 0x3, RZ ;  /* 0x0000000314147819 */ /* 0x000fe400000012ff */
[----:B0-----:R-:W-:Y:S02]  /*b1a0*/  ISETP.NE.AND P2, PT, R156, 0x1, PT ;  /* 0x000000019c00780c */ /* 0x001fe40003f45270 */
[----:B------:R-:W-:Y:S02]  /*b1b0*/  LOP3.LUT R18, R19, 0x380, RZ, 0xc0, !PT ;  /* 0x0000038013127812 */ /* 0x000fe400078ec0ff */
[----:B------:R-:W-:Y:S02]  /*b1c0*/  SHF.R.U64 R96, R96, 0x3, RZ ;  /* 0x0000000360607819 */ /* 0x000fe400000012ff */
[----:B------:R-:W-:Y:S02]  /*b1d0*/  SHF.R.U64 R12, R12, 0x3, RZ ;  /* 0x000000030c0c7819 */ /* 0x000fe400000012ff */
[----:B------:R-:W-:-:S02]  /*b1e0*/  SHF.R.U64 R14, R14, 0x3, RZ ;  /* 0x000000030e0e7819 */ /* 0x000fc400000012ff */
[----:B------:R-:W-:Y:S02]  /*b1f0*/  SHF.R.U64 R130, R130, 0x3, RZ ;  /* 0x0000000382827819 */ /* 0x000fe400000012ff */
[----:B------:R-:W-:Y:S01]  /*b200*/  LOP3.LUT R20, R20, R21, RZ, 0x3c, !PT ;  /* 0x0000001514147212 */ /* 0x000fe200078e3cff */
[----:B------:R-:W-:Y:S01]  /*b210*/  IMAD.X R21, RZ, RZ, R121, P4 ;  /* 0x000000ffff157224 */ /* 0x000fe200020e0679 */
[----:B------:R-:W-:Y:S02]  /*b220*/  SHF.R.U64 R18, R18, 0x3, RZ ;  /* 0x0000000312127819 */ /* 0x000fe400000012ff */
[----:B------:R-:W-:Y:S01]  /*b230*/  LOP3.LUT R96, R96, R97, RZ, 0x3c, !PT ;  /* 0x0000006160607212 */ /* 0x000fe200078e3cff */
[----:B------:R-:W-:Y:S01]  /*b240*/  IMAD.X R97, RZ, RZ, R155, P0 ;  /* 0x000000ffff617224 */ /* 0x000fe200000e069b */
[----:B------:R-:W-:Y:S02]  /*b250*/  IADD3 R107, P4, R154, 0x6000, RZ ;  /* 0x000060009a6b7810 */ /* 0x000fe40007f9e0ff */
[----:B------:R-:W-:Y:S01]  /*b260*/  LOP3.LUT R12, R12, R13, RZ, 0x3c, !PT ;  /* 0x0000000d0c0c7212 */ /* 0x000fe200078e3cff */
[----:B------:R-:W-:Y:S01]  /*b270*/  IMAD.X R13, RZ, RZ, R121, P6 ;  /* 0x000000ffff0d7224 */ /* 0x000fe200030e0679 */
[----:B------:R-:W-:-:S02]  /*b280*/  LOP3.LUT R14, R14, R15, RZ, 0x3c, !PT ;  /* 0x0000000f0e0e7212 */ /* 0x000fc400078e3cff */
[----:B------:R-:W-:Y:S01]  /*b290*/  LOP3.LUT R130, R130, R131, RZ, 0x3c, !PT ;  /* 0x0000008382827212 */ /* 0x000fe200078e3cff */
[----:B------:R-:W-:Y:S01]  /*b2a0*/  IMAD.X R131, RZ, RZ, R121, P3 ;  /* 0x000000ffff837224 */ /* 0x000fe200018e0679 */
[----:B------:R-:W-:Y:S02]  /*b2b0*/  IADD3 R115, P0, R154, 0xa000, RZ ;  /* 0x0000a0009a737810 */ /* 0x000fe40007f1e0ff */
[----:B------:R-:W-:Y:S02]  /*b2c0*/  IADD3.X R15, RZ, R121, RZ, P5, !PT ;  /* 0x00000079ff0f7210 */ /* 0x000fe40002ffe4ff */
[C---:B------:R-:W-:Y:S02]  /*b2d0*/  IADD3 R147, P6, R120.reuse, 0x4040, RZ ;  /* 0x0000404078937810 */ /* 0x040fe40007fde0ff */
[C---:B------:R-:W-:Y:S02]  /*b2e0*/  IADD3 R151, P5, R120.reuse, 0x4020, RZ ;  /* 0x0000402078977810 */ /* 0x040fe40007fbe0ff */
[----:B------:R-:W-:-:S02]  /*b2f0*/  IADD3 R153, P3, R120, 0x60, RZ ;  /* 0x0000006078997810 */ /* 0x000fc40007f7e0ff */
[----:B------:R-:W-:Y:S01]  /*b300*/  LOP3.LUT R18, R18, R19, RZ, 0x3c, !PT ;  /* 0x0000001312127212 */ /* 0x000fe200078e3cff */
[----:B------:R-:W-:Y:S01]  /*b310*/  IMAD.X R19, RZ, RZ, R155, P1 ;  /* 0x000000ffff137224 */ /* 0x000fe200008e069b */
[----:B------:R-:W-:Y:S02]  /*b320*/  LOP3.LUT R106, R107, 0x380, RZ, 0xc0, !PT ;  /* 0x000003806b6a7812 */ /* 0x000fe400078ec0ff */
[----:B------:R-:W-:Y:S02]  /*b330*/  IADD3 R113, P1, R154, 0x9000, RZ ;  /* 0x000090009a717810 */ /* 0x000fe40007f3e0ff */
[----:B------:R-:W-:Y:S02]  /*b340*/  LOP3.LUT R114, R115, 0x380, RZ, 0xc0, !PT ;  /* 0x0000038073727812 */ /* 0x000fe400078ec0ff */
[----:B------:R-:W-:Y:S02]  /*b350*/  MOV R30, R4 ;  /* 0x00000004001e7202 */ /* 0x000fe40000000f00 */
[----:B------:R-:W-:-:S02]  /*b360*/  F2FP.F16.F32.PACK_AB R5, R35, R34 ;  /* 0x000000222305723e */ /* 0x000fc400000000ff */
[----:B------:R-:W-:Y:S01]  /*b370*/  LOP3.LUT R146, R147, 0x380, RZ, 0xc0, !PT ;  /* 0x0000038093927812 */ /* 0x000fe200078ec0ff */
[----:B------:R-:W0:Y:S01]  /*b380*/  @P2 LDC R34, c[0x0][0xcec] ;  /* 0x00033b00ff222b82 */ /* 0x000e220000000800 */
[----:B------:R-:W-:Y:S02]  /*b390*/  LOP3.LUT R150, R151, 0x380, RZ, 0xc0, !PT ;  /* 0x0000038097967812 */ /* 0x000fe400078ec0ff */
[----:B------:R-:W-:Y:S02]  /*b3a0*/  LOP3.LUT R152, R153, 0x380, RZ, 0xc0, !PT ;  /* 0x0000038099987812 */ /* 0x000fe400078ec0ff */
[----:B------:R-:W-:Y:S02]  /*b3b0*/  SHF.R.U64 R106, R106, 0x3, RZ ;  /* 0x000000036a6a7819 */ /* 0x000fe400000012ff */
[----:B------:R-:W-:Y:S02]  /*b3c0*/  LOP3.LUT R112, R113, 0x380, RZ, 0xc0, !PT ;  /* 0x0000038071707812 */ /* 0x000fe400078ec0ff */
[----:B------:R-:W-:-:S02]  /*b3d0*/  SHF.R.U64 R114, R114, 0x3, RZ ;  /* 0x0000000372727819 */ /* 0x000fc400000012ff */
[----:B-1----:R-:W-:Y:S02]  /*b3e0*/  MOV R27, R6 ;  /* 0x00000006001b7202 */ /* 0x002fe40000000f00 */
[----:B------:R-:W-:Y:S02]  /*b3f0*/  SHF.R.U64 R146, R146, 0x3, RZ ;  /* 0x0000000392927819 */ /* 0x000fe400000012ff */
[----:B------:R-:W-:Y:S02]  /*b400*/  SHF.R.U64 R150, R150, 0x3, RZ ;  /* 0x0000000396967819 */ /* 0x000fe400000012ff */
[----:B------:R-:W-:Y:S02]  /*b410*/  SHF.R.U64 R152, R152, 0x3, RZ ;  /* 0x0000000398987819 */ /* 0x000fe400000012ff */
[----:B------:R-:W-:Y:S02]  /*b420*/  F2FP.F16.F32.PACK_AB R6, R37, R172 ;  /* 0x000000ac2506723e */ /* 0x000fe400000000ff */
[----:B------:R-:W-:Y:S01]  /*b430*/  LOP3.LUT R106, R106, R107, RZ, 0x3c, !PT ;  /* 0x0000006b6a6a7212 */ /* 0x000fe200078e3cff */
[----:B------:R-:W1:Y:S01]  /*b440*/  @P2 LDC R37, c[0x0][0xcf0] ;  /* 0x00033c00ff252b82 */ /* 0x000e620000000800 */
[----:B------:R-:W-:Y:S01]  /*b450*/  SHF.R.U64 R112, R112, 0x3, RZ ;  /* 0x0000000370707819 */ /* 0x000fe200000012ff */
[----:B------:R-:W-:Y:S01]  /*b460*/  IMAD.X R107, RZ, RZ, R155, P4 ;  /* 0x000000ffff6b7224 */ /* 0x000fe200020e069b */
[----:B------:R-:W-:-:S02]  /*b470*/  LOP3.LUT R114, R114, R115, RZ, 0x3c, !PT ;  /* 0x0000007372727212 */ /* 0x000fc400078e3cff */
[----:B------:R-:W-:Y:S02]  /*b480*/  IADD3 R115, P4, R154, 0xd000, RZ ;  /* 0x0000d0009a737810 */ /* 0x000fe40007f9e0ff */
[----:B------:R-:W-:Y:S01]  /*b490*/  LOP3.LUT R146, R146, R147, RZ, 0x3c, !PT ;  /* 0x0000009392927212 */ /* 0x000fe200078e3cff */
[--C-:B------:R-:W-:Y:S01]  /*b4a0*/  IMAD.X R147, RZ, RZ, R121.reuse, P6 ;  /* 0x000000ffff937224 */ /* 0x100fe200030e0679 */
[----:B------:R-:W-:Y:S02]  /*b4b0*/  LOP3.LUT R150, R150, R151, RZ, 0x3c, !PT ;  /* 0x0000009796967212 */ /* 0x000fe400078e3cff */
[----:B------:R-:W-:Y:S01]  /*b4c0*/  LOP3.LUT R152, R152, R153, RZ, 0x3c, !PT ;  /* 0x0000009998987212 */ /* 0x000fe200078e3cff */
[----:B------:R-:W-:Y:S01]  /*b4d0*/  IMAD.X R153, RZ, RZ, R121, P3 ;  /* 0x000000ffff997224 */ /* 0x000fe200018e0679 */
[----:B------:R-:W-:Y:S01]  /*b4e0*/  IADD3.X R151, RZ, R121, RZ, P5, !PT ;  /* 0x00000079ff977210 */ /* 0x000fe20002ffe4ff */
[----:B------:R-:W-:Y:S01]  /*b4f0*/  IMAD R0, R218, 0x20, R221 ;  /* 0x00000020da007824 */ /* 0x000fe200078e02dd */
[C---:B------:R-:W-:Y:S01]  /*b500*/  IADD3 R101, P6, R154.reuse, 0x4000, RZ ;  /* 0x000040009a657810 */ /* 0x040fe20007fde0ff */
[----:B------:R-:W-:Y:S01]  /*b510*/  IMAD.X R121, RZ, RZ, R155, P4 ;  /* 0x000000ffff797224 */ /* 0x000fe200020e069b */
[----:B------:R-:W-:-:S02]  /*b520*/  IADD3 R105, P5, R154, 0x5000, RZ ;  /* 0x000050009a697810 */ /* 0x000fc40007fbe0ff */
[----:B------:R-:W-:Y:S02]  /*b530*/  IADD3 R109, P3, R154, 0x7000, RZ ;  /* 0x000070009a6d7810 */ /* 0x000fe40007f7e0ff */
[----:B------:R-:W-:Y:S02]  /*b540*/  LOP3.LUT R112, R112, R113, RZ, 0x3c, !PT ;  /* 0x0000007170707212 */ /* 0x000fe400078e3cff */
[----:B------:R-:W-:Y:S02]  /*b550*/  LOP3.LUT R113, R115, 0x380, RZ, 0xc0, !PT ;  /* 0x0000038073717812 */ /* 0x000fe400078ec0ff */
[----:B------:R-:W-:Y:S02]  /*b560*/  LOP3.LUT R100, R101, 0x380, RZ, 0xc0, !PT ;  /* 0x0000038065647812 */ /* 0x000fe400078ec0ff */
[----:B------:R-:W-:Y:S02]  /*b570*/  LOP3.LUT R104, R105, 0x380, RZ, 0xc0, !PT ;  /* 0x0000038069687812 */ /* 0x000fe400078ec0ff */
[----:B------:R-:W-:-:S02]  /*b580*/  LOP3.LUT R108, R109, 0x380, RZ, 0xc0, !PT ;  /* 0x000003806d6c7812 */ /* 0x000fc400078ec0ff */
[----:B------:R-:W-:Y:S02]  /*b590*/  SHF.R.U64 R120, R113, 0x3, RZ ;  /* 0x0000000371787819 */ /* 0x000fe400000012ff */
[----:B------:R-:W-:Y:S02]  /*b5a0*/  LOP3.LUT R113, R154, 0x380, RZ, 0xc0, !PT ;  /* 0x000003809a717812 */ /* 0x000fe400078ec0ff */
[----:B------:R-:W-:Y:S02]  /*b5b0*/  SHF.R.U64 R100, R100, 0x3, RZ ;  /* 0x0000000364647819 */ /* 0x000fe400000012ff */
[----:B------:R-:W-:Y:S02]  /*b5c0*/  SHF.R.U64 R104, R104, 0x3, RZ ;  /* 0x0000000368687819 */ /* 0x000fe400000012ff */
[----:B------:R-:W-:Y:S02]  /*b5d0*/  SHF.R.U64 R108, R108, 0x3, RZ ;  /* 0x000000036c6c7819 */ /* 0x000fe400000012ff */
[----:B------:R-:W-:Y:S01]  /*b5e0*/  F2FP.F16.F32.PACK_AB R7, R39, R38 ;  /* 0x000000262707723e */ /* 0x000fe200000000ff */
[----:B------:R-:W-:Y:S01]  /*b5f0*/  VIADD R39, R213, UR60 ;  /* 0x0000003cd5277c36 */ /* 0x000fe20008000000 */
[----:B------:R-:W-:Y:S01]  /*b600*/  SHF.R.U64 R29, R113, 0x3, RZ ;  /* 0x00000003711d7819 */ /* 0x000fe200000012ff */
[--C-:B------:R-:W-:Y:S01]  /*b610*/  IMAD.X R113, RZ, RZ, R155.reuse, P1 ;  /* 0x000000ffff717224 */ /* 0x100fe200008e069b */
[----:B------:R-:W-:Y:S01]  /*b620*/  LOP3.LUT R100, R100, R101, RZ, 0x3c, !PT ;  /* 0x0000006564647212 */ /* 0x000fe200078e3cff */
[----:B------:R-:W-:Y:S01]  /*b630*/  IMAD.X R101, RZ, RZ, R155, P6 ;  /* 0x000000ffff657224 */ /* 0x000fe200030e069b */
[----:B------:R-:W-:Y:S01]  /*b640*/  LOP3.LUT R104, R104, R105, RZ, 0x3c, !PT ;  /* 0x0000006968687212 */ /* 0x000fe200078e3cff */
[----:B0-----:R-:W-:Y:S01]  /*b650*/  @P2 IMAD.HI.U32 R34, R39, R34, RZ ;  /* 0x0000002227222227 */ /* 0x001fe200078e00ff */
[----:B------:R-:W-:-:S02]  /*b660*/  LOP3.LUT R108, R108, R109, RZ, 0x3c, !PT ;  /* 0x0000006d6c6c7212 */ /* 0x000fc400078e3cff */
[----:B------:R-:W-:Y:S01]  /*b670*/  IADD3.X R105, RZ, R155, RZ, P5, !PT ;  /* 0x0000009bff697210 */ /* 0x000fe20002ffe4ff */
[--C-:B------:R-:W-:Y:S01]  /*b680*/  IMAD.X R109, RZ, RZ, R155.reuse, P3 ;  /* 0x000000ffff6d7224 */ /* 0x100fe200018e069b */
[C---:B------:R-:W-:Y:S02]  /*b690*/  IADD3 R117, P6, R154.reuse, 0xb000, RZ ;  /* 0x0000b0009a757810 */ /* 0x040fe40007fde0ff */
[C---:B------:R-:W-:Y:S02]  /*b6a0*/  IADD3 R119, P5, R154.reuse, 0xc000, RZ ;  /* 0x0000c0009a777810 */ /* 0x040fe40007fbe0ff */
[----:B------:R-:W-:Y:S02]  /*b6b0*/  IADD3 R123, P3, R154, 0xe000, RZ ;  /* 0x0000e0009a7b7810 */ /* 0x000fe40007f7e0ff */
[----:B------:R-:W-:Y:S01]  /*b6c0*/  LOP3.LUT R28, R29, R154, RZ, 0x3c, !PT ;  /* 0x0000009a1d1c7212 */ /* 0x000fe200078e3cff */
[----:B------:R-:W-:Y:S01]  /*b6d0*/  IMAD.MOV.U32 R29, RZ, RZ, R155 ;  /* 0x000000ffff1d7224 */ /* 0x000fe200078e009b */
[----:B------:R-:W-:-:S02]  /*b6e0*/  MOV R26, R8 ;  /* 0x00000008001a7202 */ /* 0x000fc40000000f00 */
[----:B------:R-:W-:Y:S02]  /*b6f0*/  MOV R25, R10 ;  /* 0x0000000a00197202 */ /* 0x000fe40000000f00 */
[----:B------:R-:W-:Y:S02]  /*b700*/  MOV R154, R14 ;  /* 0x0000000e009a7202 */ /* 0x000fe40000000f00 */
        /* <DEDUP_REMOVED lines=8> */
[----:B------:R-:W-:Y:S01]  /*b790*/  MOV R31, R22 ;  /* 0x00000016001f7202 */ /* 0x000fe20000000f00 */
[----:B------:R-:W2:Y:S01]  /*b7a0*/  @P2 LDC R47, c[0x0][0xcf0] ;  /* 0x00033c00ff2f2b82 */ /* 0x000ea20000000800 */
        /* <DEDUP_REMOVED lines=8> */
[----:B------:R-:W-:Y:S01]  /*b830*/  STSM.16.M88.4 [R152], R12 ;  /* 0x0000000c98007844 */ /* 0x000fe20000000200 */
[----:B------:R-:W-:-:S02]  /*b840*/  F2FP.F16.F32.PACK_AB R21, R59, R58 ;  /* 0x0000003a3b15723e */ /* 0x000fc400000000ff */
[----:B------:R-:W-:Y:S02]  /*b850*/  F2FP.F16.F32.PACK_AB R22, R61, R178 ;  /* 0x000000b23d16723e */ /* 0x000fe400000000ff */
[----:B------:R-:W-:Y:S02]  /*b860*/  F2FP.F16.F32.PACK_AB R23, R63, R62 ;  /* 0x0000003e3f17723e */ /* 0x000fe400000000ff */
[----:B------:R-:W-:Y:S02]  /*b870*/  MOV R33, R39 ;  /* 0x0000002700217202 */ /* 0x000fe40000000f00 */
[----:B-1----:R-:W-:Y:S01]  /*b880*/  @P2 SHF.R.U32.HI R33, RZ, R37, R34 ;  /* 0x00000025ff212219 */ /* 0x002fe20000011622 */
[----:B------:R1:W-:Y:S01]  /*b890*/  STSM.16.M88.4 [R35], R20 ;  /* 0x0000001423007844 */ /* 0x0003e20000000200 */
[----:B------:R-:W-:Y:S02]  /*b8a0*/  MOV R150, R150 ;  /* 0x0000009600967202 */ /* 0x000fe40000000f00 */
[----:B0-----:R-:W-:-:S02]  /*b8b0*/  F2FP.F16.F32.PACK_AB R4, R65, R179 ;  /* 0x000000b34104723e */ /* 0x001fc400000000ff */
[----:B------:R-:W-:Y:S02]  /*b8c0*/  F2FP.F16.F32.PACK_AB R5, R67, R66 ;  /* 0x000000424305723e */ /* 0x000fe400000000ff */
[----:B------:R-:W-:Y:S02]  /*b8d0*/  F2FP.F16.F32.PACK_AB R6, R69, R180 ;  /* 0x000000b44506723e */ /* 0x000fe400000000ff */
[----:B------:R-:W-:Y:S02]  /*b8e0*/  F2FP.F16.F32.PACK_AB R7, R71, R70 ;  /* 0x000000464707723e */ /* 0x000fe400000000ff */
[----:B------:R-:W-:Y:S02]  /*b8f0*/  MOV R146, R146 ;  /* 0x0000009200927202 */ /* 0x000fe40000000f00 */
[----:B---3--:R-:W-:Y:S01]  /*b900*/  F2FP.F16.F32.PACK_AB R8, R73, R181 ;  /* 0x000000b54908723e */ /* 0x008fe200000000ff */
[----:B------:R-:W-:Y:S01]  /*b910*/  STSM.16.M88.4 [R150], R4 ;  /* 0x0000000496007844 */ /* 0x000fe20000000200 */
[----:B------:R-:W-:Y:S01]  /*b920*/  F2FP.F16.F32.PACK_AB R9, R75, R74 ;  /* 0x0000004a4b09723e */ /* 0x000fe200000000ff */
[----:B-1----:R-:W-:Y:S01]  /*b930*/  IMAD.MOV R35, RZ, RZ, -R33 ;  /* 0x000000ffff237224 */ /* 0x002fe200078e0a21 */
[----:B------:R-:W-:-:S02]  /*b940*/  F2FP.F16.F32.PACK_AB R10, R77, R182 ;  /* 0x000000b64d0a723e */ /* 0x000fc400000000ff */
[----:B------:R-:W-:Y:S01]  /*b950*/  F2FP.F16.F32.PACK_AB R11, R79, R78 ;  /* 0x0000004e4f0b723e */ /* 0x000fe200000000ff */
[----:B------:R-:W-:Y:S01]  /*b960*/  IMAD R35, R156, R35, R39 ;  /* 0x000000239c237224 */ /* 0x000fe200078e0227 */
[----:B------:R-:W-:Y:S02]  /*b970*/  MOV R138, R138 ;  /* 0x0000008a008a7202 */ /* 0x000fe40000000f00 */
[----:B------:R-:W-:Y:S01]  /*b980*/  F2FP.F16.F32.PACK_AB R12, R81, R183 ;  /* 0x000000b7510c723e */ /* 0x000fe200000000ff */
[----:B------:R0:W-:Y:S01]  /*b990*/  STSM.16.M88.4 [R146], R8 ;  /* 0x0000000892007844 */ /* 0x0001e20000000200 */
[----:B------:R-:W-:Y:S02]  /*b9a0*/  F2FP.F16.F32.PACK_AB R13, R83, R82 ;  /* 0x00000052530d723e */ /* 0x000fe400000000ff */
[----:B------:R-:W-:Y:S02]  /*b9b0*/  F2FP.F16.F32.PACK_AB R14, R85, R184 ;  /* 0x000000b8550e723e */ /* 0x000fe400000000ff */
[----:B------:R-:W-:-:S02]  /*b9c0*/  F2FP.F16.F32.PACK_AB R15, R87, R86 ;  /* 0x00000056570f723e */ /* 0x000fc400000000ff */
[----:B------:R-:W-:Y:S01]  /*b9d0*/  LOP3.LUT R120, R120, R115, RZ, 0x3c, !PT ;  /* 0x0000007378787212 */ /* 0x000fe200078e3cff */
[----:B------:R-:W-:Y:S01]  /*b9e0*/  IMAD.X R115, RZ, RZ, R155, P0 ;  /* 0x000000ffff737224 */ /* 0x000fe200000e069b */
[----:B------:R-:W-:Y:S01]  /*b9f0*/  LOP3.LUT R122, R123, 0x380, RZ, 0xc0, !PT ;  /* 0x000003807b7a7812 */ /* 0x000fe200078ec0ff */
[----:B------:R1:W-:Y:S01]  /*ba00*/  STSM.16.M88.4 [R138], R12 ;  /* 0x0000000c8a007844 */ /* 0x0003e20000000200 */
[----:B------:R-:W-:Y:S02]  /*ba10*/  MOV R134, R134 ;  /* 0x0000008600867202 */ /* 0x000fe40000000f00 */
[----:B------:R-:W-:Y:S02]  /*ba20*/  F2FP.F16.F32.PACK_AB R20, R89, R185 ;  /* 0x000000b95914723e */ /* 0x000fe400000000ff */
[----:B------:R-:W-:Y:S01]  /*ba30*/  F2FP.F16.F32.PACK_AB R21, R91, R90 ;  /* 0x0000005a5b15723e */ /* 0x000fe200000000ff */
[----:B0-----:R-:W-:Y:S01]  /*ba40*/  IMAD.U32 R10, RZ, RZ, UR5 ;  /* 0x00000005ff0a7e24 */ /* 0x001fe2000f8e00ff */
[----:B------:R-:W-:Y:S01]  /*ba50*/  SHF.R.S32.HI R9, RZ, 0x1f, R33 ;  /* 0x0000001fff097819 */ /* 0x000fe20000011421 */
[----:B------:R-:W-:Y:S01]  /*ba60*/  ULDC UR5, c[0x0][0xb88] ;  /* 0x0002e20000057ab9 */ /* 0x000fe20000000800 */
[----:B------:R-:W-:-:S02]  /*ba70*/  SHF.R.S32.HI R8, RZ, 0x1f, R35 ;  /* 0x0000001fff087819 */ /* 0x000fc40000011423 */
[----:B------:R-:W-:Y:S02]  /*ba80*/  F2FP.F16.F32.PACK_AB R22, R93, R186 ;  /* 0x000000ba5d16723e */ /* 0x000fe400000000ff */
[----:B------:R-:W-:Y:S02]  /*ba90*/  F2FP.F16.F32.PACK_AB R23, R95, R94 ;  /* 0x0000005e5f17723e */ /* 0x000fe400000000ff */
[----:B------:R-:W-:Y:S01]  /*baa0*/  MOV R130, R130 ;  /* 0x0000008200827202 */ /* 0x000fe20000000f00 */
[----:B-1----:R-:W-:Y:S01]  /*bab0*/  VIADD R15, R225, UR60 ;  /* 0x0000003ce10f7c36 */ /* 0x002fe20008000000 */
[----:B------:R-:W-:Y:S01]  /*bac0*/  IADD3 R12, P0, R33, UR6, RZ ;  /* 0x00000006210c7c10 */ /* 0x000fe2000ff1e0ff */
[----:B------:R0:W-:Y:S01]  /*bad0*/  STSM.16.M88.4 [R134], R20 ;  /* 0x0000001486007844 */ /* 0x0001e20000000200 */
[----:B------:R-:W-:Y:S02]  /*bae0*/  F2FP.F16.F32.PACK_AB R4, R164, R187 ;  /* 0x000000bba404723e */ /* 0x000fe400000000ff */
[----:B------:R-:W-:Y:S01]  /*baf0*/  IADD3.X R13, R9, UR7, R10, P0, !PT ;  /* 0x00000007090d7c10 */ /* 0x000fe200087fe40a */
[----:B------:R-:W-:Y:S01]  /*bb00*/  ULDC.64 UR6, c[0x0][0xc88] ;  /* 0x0003220000067ab9 */ /* 0x000fe20000000a00 */
[----:B------:R-:W-:Y:S01]  /*bb10*/  F2FP.F16.F32.PACK_AB R5, R99, R98 ;  /* 0x000000626305723e */ /* 0x000fe200000000ff */
[----:B------:R-:W-:Y:S01]  /*bb20*/  IMAD R8, R8, UR6, RZ ;  /* 0x0000000608087c24 */ /* 0x000fe2000f8e02ff */
[----:B------:R-:W-:Y:S01]  /*bb30*/  F2FP.F16.F32.PACK_AB R6, R165, R188 ;  /* 0x000000bca506723e */ /* 0x000fe200000000ff */
[----:B------:R-:W-:Y:S01]  /*bb40*/  IMAD.WIDE.U32 R12, R35, UR6, R12 ;  /* 0x00000006230c7c25 */ /* 0x000fe2000f8e000c */
[----:B------:R-:W-:-:S02]  /*bb50*/  F2FP.F16.F32.PACK_AB R7, R103, R102 ;  /* 0x000000666707723e */ /* 0x000fc400000000ff */
[----:B------:R-:W-:Y:S01]  /*bb60*/  SHF.R.U64 R122, R122, 0x3, RZ ;  /* 0x000000037a7a7819 */ /* 0x000fe200000012ff */
[----:B------:R-:W-:Y:S01]  /*bb70*/  IMAD R35, R35, UR7, R8 ;  /* 0x0000000723237c24 */ /* 0x000fe2000f8e0208 */
[----:B------:R-:W-:Y:S01]  /*bb80*/  F2FP.F16.F32.PACK_AB R11, R44, R40 ;  /* 0x000000282c0b723e */ /* 0x000fe200000000ff */
[----:B------:R1:W-:Y:S01]  /*bb90*/  STSM.16.M88.4 [R130], R4 ;  /* 0x0000000482007844 */ /* 0x0003e20000000200 */
[----:B------:R-:W-:Y:S01]  /*bba0*/  LOP3.LUT R122, R122, R123, RZ, 0x3c, !PT ;  /* 0x0000007b7a7a7212 */ /* 0x000fe200078e3cff */
[----:B------:R-:W-:Y:S01]  /*bbb0*/  ULDC.64 UR6, c[0x0][0xc50] ;  /* 0x0003140000067ab9 */ /* 0x000fe20000000a00 */
[----:B------:R-:W-:Y:S01]  /*bbc0*/  IMAD R44, R156, UR5, RZ ;  /* 0x000000059c2c7c24 */ /* 0x000fe2000f8e02ff */
[----:B------:R-:W-:Y:S01]  /*bbd0*/  LOP3.LUT P0, RZ, R223, 0x3, RZ, 0xc0, !PT ;  /* 0x00000003dfff7812 */ /* 0x000fe2000780c0ff */
[----:B------:R-:W-:Y:S01]  /*bbe0*/  IMAD.X R123, RZ, RZ, R155, P3 ;  /* 0x000000ffff7b7224 */ /* 0x000fe200018e069b */
[----:B------:R-:W-:Y:S02]  /*bbf0*/  F2FP.F16.F32.PACK_AB R8, R166, R190 ;  /* 0x000000bea608723e */ /* 0x000fe400000000ff */
[----:B------:R-:W-:-:S02]  /*bc00*/  F2FP.F16.F32.PACK_AB R9, R36, R32 ;  /* 0x000000202409723e */ /* 0x000fc400000000ff */
[----:B------:R-:W-:Y:S02]  /*bc10*/  F2FP.F16.F32.PACK_AB R10, R167, R191 ;  /* 0x000000bfa70a723e */ /* 0x000fe400000000ff */
[----:B0-----:R-:W-:Y:S02]  /*bc20*/  LEA R20, P3, R12, UR6, 0x2 ;  /* 0x000000060c147c11 */ /* 0x001fe4000f8610ff */
[C---:B------:R-:W-:Y:S01]  /*bc30*/  ISETP.GE.OR P1, PT, R15.reuse, R44, P0 ;  /* 0x0000002c0f00720c */ /* 0x040fe20000726670 */
[----:B------:R0:W-:Y:S01]  /*bc40*/  STSM.16.M88.4 [R31], R8 ;  /* 0x000000081f007844 */ /* 0x0001e20000000200 */
        /* <DEDUP_REMOVED lines=22> */
[----:B------:R-:W-:-:S02]  /*bdb0*/  F2FP.F16.F32.PACK_AB R138, R141, R140 ;  /* 0x0000008c8d8a723e */ /* 0x000fc400000000ff */
[----:B------:R-:W-:Y:S01]  /*bdc0*/  F2FP.F16.F32.PACK_AB R139, R160, R159 ;  /* 0x0000009fa08b723e */ /* 0x000fe200000000ff */
[----:B------:R-:W-:Y:S01]  /*bdd0*/  STSM.16.M88.4 [R26], R12 ;  /* 0x0000000c1a007844 */ /* 0x000fe20000000200 */
[----:B------:R-:W-:Y:S02]  /*bde0*/  F2FP.F16.F32.PACK_AB R160, R145, R144 ;  /* 0x0000009091a0723e */ /* 0x000fe400000000ff */
[----:B------:R-:W-:Y:S01]  /*bdf0*/  LOP3.LUT R116, R117, 0x380, RZ, 0xc0, !PT ;  /* 0x0000038075747812 */ /* 0x000fe200078ec0ff */
[----:B------:R-:W-:Y:S01]  /*be00*/  STSM.16.M88.4 [R27], R136 ;  /* 0x000000881b007844 */ /* 0x000fe20000000200 */
[----:B------:R-:W-:Y:S01]  /*be10*/  UIMAD UR5, UR10, UR8, URZ ;  /* 0x000000080a0572a4 */ /* 0x000fe2000f8e023f */
[----:B------:R-:W-:Y:S02]  /*be20*/  IADD3 R46, R0, UR60, RZ ;  /* 0x0000003c002e7c10 */ /* 0x000fe4000fffe0ff */
[----:B------:R-:W-:Y:S01]  /*be30*/  STSM.16.M88.4 [R30], R160 ;  /* 0x000000a01e007844 */ /* 0x000fe20000000200 */
[----:B------:R-:W-:Y:S01]  /*be40*/  UIMAD.WIDE.U32 UR6, UR11, UR8, URZ ;  /* 0x000000080b0672a5 */ /* 0x000fe2000f8e003f */
[----:B------:R-:W-:Y:S01]  /*be50*/  LOP3.LUT R118, R119, 0x380, RZ, 0xc0, !PT ;  /* 0x0000038077767812 */ /* 0x000fe200078ec0ff */
[----:B------:R-:W-:Y:S01]  /*be60*/  BAR.SYNC.DEFER_BLOCKING 0x1, 0x100 ;  /* 0x0044000000007b1d */ /* 0x000fe20000010000 */
[----:B------:R-:W-:Y:S01]  /*be70*/  UIMAD UR5, UR11, UR9, UR5 ;  /* 0x000000090b0572a4 */ /* 0x000fe2000f8e0205 */
[----:B------:R-:W-:Y:S01]  /*be80*/  IMAD.MOV.U32 R45, RZ, RZ, R46 ;  /* 0x000000ffff2d7224 */ /* 0x000fe200078e002e */
[----:B------:R-:W-:-:S02]  /*be90*/  SHF.R.U64 R116, R116, 0x3, RZ ;  /* 0x0000000374747819 */ /* 0x000fc400000012ff */
[----:B------:R-:W-:Y:S01]  /*bea0*/  SHF.R.U64 R118, R118, 0x3, RZ ;  /* 0x0000000376767819 */ /* 0x000fe200000012ff */
[----:B------:R-:W-:Y:S01]  /*beb0*/  ULDC.64 UR10, c[0x0][0xbf0] ;  /* 0x0002fc00000a7ab9 */ /* 0x000fe20000000a00 */
[----:B-1----:R1:W-:Y:S01]  /*bec0*/  @!P1 ST.E desc[UR36][R40.64], R3 ;  /* 0x0000000328009985 */ /* 0x0023e2000c101924 */
[----:B------:R-:W-:Y:S01]  /*bed0*/  UIMAD UR8, UR12, UR10, URZ ;  /* 0x0000000a0c0872a4 */ /* 0x000fe2000f8e023f */
[----:B------:R-:W-:Y:S01]  /*bee0*/  LOP3.LUT R116, R116, R117, RZ, 0x3c, !PT ;  /* 0x0000007574747212 */ /* 0x000fe200078e3cff */
[----:B------:R-:W-:Y:S01]  /*bef0*/  UIADD3 UR7, UR7, UR5, URZ ;  /* 0x0000000507077290 */ /* 0x000fe2000fffe03f */
[----:B------:R-:W-:Y:S01]  /*bf00*/  LOP3.LUT R118, R118, R119, RZ, 0x3c, !PT ;  /* 0x0000007776767212 */ /* 0x000fe200078e3cff */
[----:B-1----:R-:W1:Y:S01]  /*bf10*/  @P2 LDC R3, c[0x0][0xcec] ;  /* 0x00033b00ff032b82 */ /* 0x002e620000000800 */
[----:B------:R-:W-:Y:S01]  /*bf20*/  UIMAD UR5, UR13, UR11, UR8 ;  /* 0x0000000b0d0572a4 */ /* 0x000fe2000f8e0208 */
[----:B------:R-:W-:Y:S01]  /*bf30*/  IADD3.X R117, RZ, R155, RZ, P6, !PT ;  /* 0x0000009bff757210 */ /* 0x000fe200037fe4ff */
[----:B------:R-:W-:Y:S01]  /*bf40*/  UIMAD.WIDE.U32 UR6, UR13, UR10, UR6 ;  /* 0x0000000a0d0672a5 */ /* 0x000fe2000f8e0006 */
[----:B------:R-:W-:Y:S01]  /*bf50*/  IMAD.X R119, RZ, RZ, R155, P5 ;  /* 0x000000ffff777224 */ /* 0x000fe200028e069b */
[----:B------:R-:W-:Y:S01]  /*bf60*/  ULDC.64 UR8, c[0x0][0xbe0] ;  /* 0x0002f80000087ab9 */ /* 0x000fe20000000a00 */
[----:B0-----:R0:W-:Y:S01]  /*bf70*/  @!P0 ST.E desc[UR36][R42.64], R2 ;  /* 0x000000022a008985 */ /* 0x0011e2000c101924 */
[----:B------:R-:W-:-:S03]  /*bf80*/  UIADD3 UR5, UR7, UR5, URZ ;  /* 0x0000000507057290 */ /* 0x000fc6000fffe03f */
[----:B------:R3:W5:Y:S04]  /*bf90*/  LD.E.128 R20, desc[UR36][R28.64] ;  /* 0x000000241c147980 */ /* 0x000768000c101d00 */
[----:B------:R3:W5:Y:S01]  /*bfa0*/  LD.E.128 R32, desc[UR36][R16.64] ;  /* 0x0000002410207980 */ /* 0x000762000c101d00 */
[----:B-1----:R-:W-:-:S03]  /*bfb0*/  @P2 IMAD.HI.U32 R0, R46, R3, RZ ;  /* 0x000000032e002227 */ /* 0x002fc600078e00ff */
[----:B------:R3:W5:Y:S02]  /*bfc0*/  LD.E.128 R36, desc[UR36][R18.64] ;  /* 0x0000002412247980 */ /* 0x000764000c101d00 */
[----:B--2---:R-:W-:Y:S01]  /*bfd0*/  @P2 SHF.R.U32.HI R45, RZ, R47, R0 ;  /* 0x0000002fff2d2219 */ /* 0x004fe20000011600 */
[----:B0-----:R-:W-:Y:S01]  /*bfe0*/  IMAD.U32 R2, RZ, RZ, UR6 ;  /* 0x00000006ff027e24 */ /* 0x001fe2000f8e00ff */
[----:B------:R-:W5:Y:S02]  /*bff0*/  LD.E.128 R96, desc[UR36][R96.64] ;  /* 0x0000002460607980 */ /* 0x000f64000c101d00 */
[--C-:B------:R-:W-:Y:S01]  /*c000*/  SHF.R.S32.HI R0, RZ, 0x1f, R45.reuse ;  /* 0x0000001fff007819 */ /* 0x100fe2000001142d */
[----:B------:R-:W-:Y:S01]  /*c010*/  IMAD.MOV R47, RZ, RZ, -R45 ;  /* 0x000000ffff2f7224 */ /* 0x000fe200078e0a2d */
[----:B------:R-:W5:Y:S01]  /*c020*/  LD.E.128 R100, desc[UR36][R100.64] ;  /* 0x0000002464647980 */ /* 0x000f62000c101d00 */
[----:B------:R-:W-:Y:S01]  /*c030*/  IMAD.U32 R3, RZ, RZ, UR7 ;  /* 0x00000007ff037e24 */ /* 0x000fe2000f8e00ff */
[----:B------:R-:W-:Y:S01]  /*c040*/  ULDC.64 UR6, c[0x0][0xbd8] ;  /* 0x0002f60000067ab9 */ /* 0x000fe20000000a00 */
[----:B------:R-:W-:Y:S01]  /*c050*/  IMAD.U32 R3, RZ, RZ, UR5 ;  /* 0x00000005ff037e24 */ /* 0x000fe2000f8e00ff */
[----:B------:R3:W5:Y:S01]  /*c060*/  LD.E.128 R4, desc[UR36][R104.64] ;  /* 0x0000002468047980 */ /* 0x000762000c101d00 */
[----:B------:R-:W-:-:S02]  /*c070*/  IMAD R0, R0, UR8, RZ ;  /* 0x0000000800007c24 */ /* 0x000fc4000f8e02ff */
[----:B------:R-:W-:Y:S01]  /*c080*/  IMAD R47, R156, R47, R46 ;  /* 0x0000002f9c2f7224 */ /* 0x000fe200078e022e */
[----:B------:R3:W5:Y:S01]  /*c090*/  LD.E.128 R8, desc[UR36][R106.64] ;  /* 0x000000246a087980 */ /* 0x000762000c101d00 */
[C---:B------:R-:W-:Y:S02]  /*c0a0*/  IMAD R61, R45.reuse, UR9, R0 ;  /* 0x000000092d3d7c24 */ /* 0x040fe4000f8e0200 */
[----:B------:R-:W-:Y:S01]  /*c0b0*/  IMAD.WIDE.U32 R2, R45, UR8, R2 ;  /* 0x000000082d027c25 */ /* 0x000fe2000f8e0002 */
[----:B------:R3:W5:Y:S01]  /*c0c0*/  LD.E.128 R12, desc[UR36][R108.64] ;  /* 0x000000246c0c7980 */ /* 0x000762000c101d00 */
[----:B------:R-:W-:-:S03]  /*c0d0*/  SHF.R.S32.HI R0, RZ, 0x1f, R47 ;  /* 0x0000001fff007819 */ /* 0x000fc6000001142f */
[----:B------:R3:W5:Y:S04]  /*c0e0*/  LD.E.128 R48, desc[UR36][R110.64] ;  /* 0x000000246e307980 */ /* 0x000768000c101d00 */
[----:B------:R3:W5:Y:S04]  /*c0f0*/  LD.E.128 R24, desc[UR36][R112.64] ;  /* 0x0000002470187980 */ /* 0x000768000c101d00 */
[----:B------:R3:W5:Y:S04]  /*c100*/  LD.E.128 R40, desc[UR36][R114.64] ;  /* 0x0000002472287980 */ /* 0x000768000c101d00 */
[----:B------:R3:W5:Y:S04]  /*c110*/  LD.E.128 R28, desc[UR36][R116.64] ;  /* 0x00000024741c7980 */ /* 0x000768000c101d00 */
[----:B------:R3:W5:Y:S04]  /*c120*/  LD.E.128 R56, desc[UR36][R118.64] ;  /* 0x0000002476387980 */ /* 0x000768000c101d00 */
[----:B------:R3:W5:Y:S04]  /*c130*/  LD.E.128 R52, desc[UR36][R120.64] ;  /* 0x0000002478347980 */ /* 0x000768000c101d00 */
[----:B------:R3:W5:Y:S04]  /*c140*/  LD.E.128 R16, desc[UR36][R122.64] ;  /* 0x000000247a107980 */ /* 0x000768000c101d00 */
[----:B------:R-:W5:Y:S01]  /*c150*/  LD.E.128 R124, desc[UR36][R126.64] ;  /* 0x000000247e7c7980 */ /* 0x000f62000c101d00 */
[----:B------:R-:W-:Y:S01]  /*c160*/  VIADD R65, R221, UR60 ;  /* 0x0000003cdd417c36 */ /* 0x000fe20008000000 */
[----:B------:R-:W-:Y:S01]  /*c170*/  IADD3 R3, R3, R61, RZ ;  /* 0x0000003d03037210 */ /* 0x000fe20007ffe0ff */
[----:B------:R-:W-:Y:S01]  /*c180*/  IMAD R0, R0, UR6, RZ ;  /* 0x0000000600007c24 */ /* 0x000fe2000f8e02ff */
[----:B------:R-:W-:Y:S01]  /*c190*/  @!PT LDS RZ, [RZ] ;  /* 0x00000000fffff984 */ /* 0x000fe20000000800 */
[----:B------:R-:W-:Y:S01]  /*c1a0*/  @!PT LDS RZ, [RZ] ;  /* 0x00000000fffff984 */ /* 0x000fe20000000800 */
[----:B------:R-:W-:Y:S01]  /*c1b0*/  @!PT LDS RZ, [RZ] ;  /* 0x00000000fffff984 */ /* 0x000fe20000000800 */
[----:B------:R-:W-:Y:S01]  /*c1c0*/  @!PT LDS RZ, [RZ] ;  /* 0x00000000fffff984 */ /* 0x000fe20000000800 */
[----:B------:R0:W-:Y:S06]  /*c1d0*/  MEMBAR.ALL.CTA ;  /* 0x0000000000007992 */ /* 0x0001ec0000008000 */
[----:B0-----:R-:W0:Y:S01]  /*c1e0*/  FENCE.VIEW.ASYNC.S ;  /* 0x00000000000073c6 */ /* 0x001e220000000000 */
[C---:B------:R-:W-:Y:S01]  /*c1f0*/  VIADD R45, R65.reuse, 0x20 ;  /* 0x00000020412d7836 */ /* 0x040fe20000000000 */
[-C--:B------:R-:W-:Y:S01]  /*c200*/  ISETP.GE.AND P2, PT, R65, R44.reuse, PT ;  /* 0x0000002c4100720c */ /* 0x080fe20003f46270 */
[C---:B------:R-:W-:Y:S01]  /*c210*/  IMAD R61, R47.reuse, UR7, R0 ;  /* 0x000000072f3d7c24 */ /* 0x040fe2000f8e0200 */
[----:B------:R-:W-:Y:S01]  /*c220*/  BSSY B1, `(.L_x_4693) ;  /* 0x0000023000017945 */ /* 0x000fe20003800000 */
[----:B------:R-:W-:Y:S01]  /*c230*/  IMAD.WIDE.U32 R2, R47, UR6, R2 ;  /* 0x000000062f027c25 */ /* 0x000fe2000f8e0002 */
[-C--:B------:R-:W-:Y:S01]  /*c240*/  ISETP.GE.AND P1, PT, R45, R44.reuse, PT ;  /* 0x0000002c2d00720c */ /* 0x080fe20003f26270 */
[----:B------:R-:W-:Y:S01]  /*c250*/  ULDC.64 UR6, c[0x0][0xb80] ;  /* 0x0002e00000067ab9 */ /* 0x000fe20000000a00 */
[----:B------:R-:W-:Y:S01]  /*c260*/  SHF.R.S32.HI R196, RZ, 0x1f, R215 ;  /* 0x0000001fffc47819 */ /* 0x000fe200000114d7 */
[----:B------:R-:W-:Y:S01]  /*c270*/  VIADD R45, R65, 0x40 ;  /* 0x00000040412d7836 */ /* 0x000fe20000000000 */
[C---:B------:R-:W-:Y:S01]  /*c280*/  LEA R0, P3, R2.reuse, UR6, 0x1 ;  /* 0x0000000602007c11 */ /* 0x040fe2000f8608ff */
[----:B------:R-:W-:Y:S01]  /*c290*/  IMAD.IADD R3, R3, 0x1, R61 ;  /* 0x0000000103037824 */ /* 0x000fe200078e023d */
[----:B------:R-:W-:Y:S01]  /*c2a0*/  SHF.R.S32.HI R197, RZ, 0x1f, R216 ;  /* 0x0000001fffc57819 */ /* 0x000fe200000114d8 */
[----:B------:R-:W-:Y:S01]  /*c2b0*/  VIADD R189, R189, 0x32420 ;  /* 0x00032420bdbd7836 */ /* 0x000fe20000000000 */
[----:B------:R-:W-:Y:S01]  /*c2c0*/  ISETP.GE.AND P0, PT, R45, R44, PT ;  /* 0x0000002c2d00720c */ /* 0x000fe20003f06270 */
[----:B0-----:R3:W0:Y:S01]  /*c2d0*/  SHFL.IDX PT, R62, R0, RZ, 0x181f ;  /* 0x00181fff003e7589 */ /* 0x00162200000e0000 */
[----:B------:R-:W-:-:S02]  /*c2e0*/  LEA.HI.X R45, R2, UR7, R3, 0x1, P3 ;  /* 0x00000007022d7c11 */ /* 0x000fc400098f0c03 */
[----:B------:R-:W-:Y:S02]  /*c2f0*/  PRMT R189, RZ, 0x654, R189 ;  /* 0x00000654ffbd7816 */ /* 0x000fe400000000bd */
[----:B------:R-:W-:Y:S01]  /*c300*/  SHF.R.S32.HI R198, RZ, 0x1f, R200 ;  /* 0x0000001fffc67819 */ /* 0x000fe200000114c8 */
[----:B------:R3:W1:Y:S01]  /*c310*/  SHFL.IDX PT, R64, R45, RZ, 0x181f ;  /* 0x00181fff2d407589 */ /* 0x00066200000e0000 */
[----:B------:R3:W-:Y:S01]  /*c320*/  SYNCS.ARRIVE.TRANS64.RED.A1T0 RZ, [R189+URZ], RZ ;  /* 0x000000ffbdff79a7 */ /* 0x0007e2000810043f */
        /* <DEDUP_REMOVED lines=18> */
.L_x_4694:
[----:B------:R-:W-:Y:S05]  /*c450*/  BSYNC B1 ;  /* 0x0000000000017941 */ /* 0x000fea0003800000 */
.L_x_4693:
        /* <DEDUP_REMOVED lines=21> */
.L_x_4696:
[----:B------:R-:W-:Y:S05]  /*c5b0*/  BSYNC B1 ;  /* 0x0000000000017941 */ /* 0x000fea0003800000 */
.L_x_4695:
        /* <DEDUP_REMOVED lines=21> */
.L_x_4698:
[----:B------:R-:W-:Y:S05]  /*c710*/  BSYNC B1 ;  /* 0x0000000000017941 */ /* 0x000fea0003800000 */
.L_x_4697:
        /* <DEDUP_REMOVED lines=24> */
.L_x_4692:
[----:B------:R-:W0:Y:S01]  /*c8a0*/  LDC R8, c[0x0][0xce8] ;  /* 0x00033a00ff087b82 */ /* 0x000e220000000800 */
[----:B------:R-:W1:Y:S01]  /*c8b0*/  S2R R0, SR_TID.X ;  /* 0x0000000000007919 */ /* 0x000e620000002100 */
[----:B------:R-:W-:Y:S01]  /*c8c0*/  R2UR UR6, R219 ;  /* 0x00000000db0672ca */ /* 0x000fe200000e0000 */
[----:B------:R-:W-:Y:S01]  /*c8d0*/  BSSY B1, `(.L_x_4700) ;  /* 0x0000035000017945 */ /* 0x000fe20003800000 */
[----:B------:R-:W-:Y:S02]  /*c8e0*/  R2UR UR5, R220 ;  /* 0x00000000dc0572ca */ /* 0x000fe400000e0000 */
[----:B------:R-:W-:-:S09]  /*c8f0*/  LEA R6, R218, R221, 0x5 ;  /* 0x000000ddda067211 */ /* 0x000fd200078e28ff */
[----:B------:R-:W-:Y:S02]  /*c900*/  USHF.R.S32.HI UR8, URZ, 0x1f, UR6 ;  /* 0x0000001f3f087899 */ /* 0x000fe40008011406 */
[----:B------:R-:W-:Y:S01]  /*c910*/  USHF.R.S32.HI UR9, URZ, 0x1f, UR5 ;  /* 0x0000001f3f097899 */ /* 0x000fe20008011405 */
[----:B0-----:R-:W-:Y:S01]  /*c920*/  ISETP.NE.AND P1, PT, R8, 0x1, PT ;  /* 0x000000010800780c */ /* 0x001fe20003f25270 */
[----:B-1----:R-:W-:-:S12]  /*c930*/  VIADD R0, R0, 0xffffff80 ;  /* 0xffffff8000007836 */ /* 0x002fd80000000000 */
[----:B------:R-:W0:Y:S01]  /*c940*/  @P1 LDC R9, c[0x0][0xcec] ;  /* 0x00033b00ff091b82 */ /* 0x000e220000000800 */
[----:B------:R-:W-:-:S07]  /*c950*/  ISETP.GE.AND P0, PT, R0, 0x80, PT ;  /* 0x000000800000780c */ /* 0x000fce0003f06270 */
[----:B------:R-:W1:Y:S06]  /*c960*/  @P1 LDC R11, c[0x0][0xcf0] ;  /* 0x00033c00ff0b1b82 */ /* 0x000e6c0000000800 */
        /* <DEDUP_REMOVED lines=13> */
[----:B------:R-:W-:Y:S01]  /*ca40*/  R2UR UR12, R220 ;  /* 0x00000000dc0c72ca */ /* 0x000fe200000e0000 */
[----:B------:R-:W-:-:S08]  /*ca50*/  IMAD.MOV.U32 R2, RZ, RZ, R4 ;  /* 0x000000ffff027224 */ /* 0x000fd000078e0004 */
        /* <DEDUP_REMOVED lines=28> */
.L_x_4701:
[----:B------:R-:W-:Y:S05]  /*cc20*/  BSYNC B1 ;  /* 0x0000000000017941 */ /* 0x000fea0003800000 */
.L_x_4700:
[----:B------:R-:W-:Y:S01]  /*cc30*/  R2UR UR13, R219 ;  /* 0x00000000db0d72ca */ /* 0x000fe200000e0000 */
[----:B------:R-:W-:Y:S01]  /*cc40*/  ULDC.64 UR10, c[0x0][0xbe8] ;  /* 0x0002fa00000a7ab9 */ /* 0x000fe20000000a00 */
[----:B------:R-:W-:Y:S01]  /*cc50*/  R2UR UR12, R220 ;  /* 0x00000000dc0c72ca */ /* 0x000fe200000e0000 */
[----:B------:R-:W-:Y:S01]  /*cc60*/  UIMAD UR5, UR8, UR10, URZ ;  /* 0x0000000a080572a4 */ /* 0x000fe2000f8e023f */
[----:B------:R-:W-:Y:S01]  /*cc70*/  IADD3 R6, R6, UR60, RZ ;  /* 0x0000003c06067c10 */ /* 0x000fe2000fffe0ff */
[----:B------:R-:W-:Y:S01]  /*cc80*/  BSSY B1, `(.L_x_4702) ;  /* 0x000003f000017945 */ /* 0x000fe20003800000 */
[----:B------:R-:W-:Y:S02]  /*cc90*/  SHF.R.S32.HI R16, RZ, 0x1f, R215 ;  /* 0x0000001fff107819 */ /* 0x000fe400000114d7 */
[----:B------:R-:W-:Y:S01]  /*cca0*/  SHF.R.S32.HI R17, RZ, 0x1f, R216 ;  /* 0x0000001fff117819 */ /* 0x000fe200000114d8 */
[----:B0-----:R-:W-:Y:S01]  /*ccb0*/  @P1 IMAD.HI.U32 R0, R6, R9, RZ ;  /* 0x0000000906001227 */ /* 0x001fe200078e00ff */
[----:B------:R-:W-:-:S03]  /*ccc0*/  SHF.R.S32.HI R18, RZ, 0x1f, R200 ;  /* 0x0000001fff127819 */ /* 0x000fc600000114c8 */
[----:B------:R-:W-:Y:S01]  /*ccd0*/  UIMAD.WIDE.U32 UR6, UR13, UR10, URZ ;  /* 0x0000000a0d0672a5 */ /* 0x000fe2000f8e003f */
[----:B--2---:R-:W-:Y:S01]  /*cce0*/  IMAD.MOV.U32 R5, RZ, RZ, R6 ;  /* 0x000000ffff057224 */ /* 0x004fe200078e0006 */
[----:B------:R-:W-:Y:S01]  /*ccf0*/  UIMAD UR5, UR13, UR11, UR5 ;  /* 0x0000000b0d0572a4 */ /* 0x000fe2000f8e0205 */
[----:B-1----:R-:W-:Y:S02]  /*cd00*/  @P1 SHF.R.U32.HI R5, RZ, R11, R0 ;  /* 0x0000000bff051219 */ /* 0x002fe40000011600 */
[----:B------:R-:W-:Y:S01]  /*cd10*/  ULDC.64 UR10, c[0x0][0xbf0] ;  /* 0x0002fc00000a7ab9 */ /* 0x000fe20000000a00 */
[----:B------:R-:W-:Y:S01]  /*cd20*/  UIADD3 UR7, UR7, UR5, URZ ;  /* 0x0000000507077290 */ /* 0x000fe2000fffe03f */
[--C-:B------:R-:W-:Y:S01]  /*cd30*/  SHF.R.S32.HI R0, RZ, 0x1f, R5.reuse ;  /* 0x0000001fff007819 */ /* 0x100fe20000011405 */
[----:B------:R-:W-:Y:S01]  /*cd40*/  UIMAD UR5, UR9, UR10, URZ ;  /* 0x0000000a090572a4 */ /* 0x000fe2000f8e023f */
[----:B------:R-:W-:Y:S01]  /*cd50*/  IMAD.MOV R7, RZ, RZ, -R5 ;  /* 0x000000ffff077224 */ /* 0x000fe200078e0a05 */
[----:B------:R-:W-:-:S02]  /*cd60*/  UIMAD.WIDE.U32 UR6, UR12, UR10, UR6 ;  /* 0x0000000a0c0672a5 */ /* 0x000fc4000f8e0006 */
[----:B------:R-:W-:Y:S01]  /*cd70*/  UIMAD UR5, UR12, UR11, UR5 ;  /* 0x0000000b0c0572a4 */ /* 0x000fe2000f8e0205 */
[----:B------:R-:W-:Y:S01]  /*cd80*/  IMAD R7, R8, R7, R6 ;  /* 0x0000000708077224 */ /* 0x000fe200078e0206 */
[----:B------:R-:W-:Y:S01]  /*cd90*/  ULDC.64 UR8, c[0x0][0xbe0] ;  /* 0x0002f80000087ab9 */ /* 0x000fe20000000a00 */
[----:B------:R-:W-:Y:S01]  /*cda0*/  IADD3 R6, R221, UR60, RZ ;  /* 0x0000003cdd067c10 */ /* 0x000fe2000fffe0ff */
        /* <DEDUP_REMOVED lines=44> */
.L_x_4703:
[----:B------:R-:W-:Y:S05]  /*d070*/  BSYNC B1 ;  /* 0x0000000000017941 */ /* 0x000fea0003800000 */
.L_x_4702:
        /* <DEDUP_REMOVED lines=21> */
.L_x_4705:
[----:B------:R-:W-:Y:S05]  /*d1d0*/  BSYNC B1 ;  /* 0x0000000000017941 */ /* 0x000fea0003800000 */
.L_x_4704:
        /* <DEDUP_REMOVED lines=21> */
.L_x_4707:
[----:B------:R-:W-:Y:S05]  /*d330*/  BSYNC B1 ;  /* 0x0000000000017941 */ /* 0x000fea0003800000 */
.L_x_4706:
        /* <DEDUP_REMOVED lines=22> */
.L_x_4699:
[----:B------:R-:W-:Y:S05]  /*d4a0*/  BSYNC B0 ;  /* 0x0000000000007941 */ /* 0x000fea0003800000 */
.L_x_4691:
[----:B------:R-:W-:Y:S02]  /*d4b0*/  ULDC UR5, c[0x0][0xd38] ;  /* 0x00034e0000057ab9 */ /* 0x000fe40000000800 */
[----:B------:R-:W-:-:S06]  /*d4c0*/  UISETP.GE.AND UP0, UPT, UR4, UR5, UPT ;  /* 0x000000050400728c */ /* 0x000fcc000bf06270 */
[----:B------:R-:W-:-:S13]  /*d4d0*/  PLOP3.LUT P0, PT, PT, PT, UP0, 0x80, 0x0 ;  /* 0x000000000000781c */ /* 0x000fda0003f0f008 */
[----:B------:R-:W-:Y:S05]  /*d4e0*/  @!P0 BRA `(.L_x_4708) ;  /* 0xffffff3800288947 */ /* 0x000fea000383ffff */
[----:B------:R-:W-:Y:S05]  /*d4f0*/  EXIT ;  /* 0x000000000000794d */ /* 0x000fea0003800000 */
.L_x_4649:
[----:B------:R-:W-:-:S08]  /*d500*/  NOP ;  /* 0x0000000000007918 */ /* 0x000fd00000000000 */
[----:B0-----:R-:W0:-:S00]  /*d510*/  USETMAXREG.DEALLOC.CTAPOOL 0x28 ;  /* 0x00000028000079c8 */ /* 0x001e0000080e0500 */
        /* <DEDUP_REMOVED lines=29> */
[----:B------:R-:W-:Y:S01]  /*d6f0*/  UIMAD UR41, UR41, UR40, URZ ;  /* 0x00000028292972a4 */ /* 0x000fe2000f8e023f */
[----:B------:R-:W-:Y:S01]  /*d700*/  IMAD.MOV.U32 R18, RZ, RZ, RZ ;  /* 0x000000ffff127224 */ /* 0x000fe200078e00ff */
[----:B------:R-:W-:Y:S01]  /*d710*/  USEL UR4, UR4, 0x1, UP0 ;  /* 0x0000000104047887 */ /* 0x000fe20008000000 */
[----:B------:R-:W-:Y:S01]  /*d720*/  UMOV UR5, 0x400 ;  /* 0x0000040000057882 */ /* 0x000fe20000000000 */
[----:B------:R-:W-:-:S02]  /*d730*/  ULDC UR47, c[0x0][0xc] ;  /* 0x00000300002f7ab9 */ /* 0x000fc40000000800 */
[----:B------:R-:W-:-:S04]  /*d740*/  UIMAD UR42, UR4, UR42, URZ ;  /* 0x0000002a042a72a4 */ /* 0x000fc8000f8e023f */
[----:B------:R-:W-:Y:S02]  /*d750*/  UIADD3 UR4, UR42, 0x5f, URZ ;  /* 0x0000005f2a047890 */ /* 0x000fe4000fffe03f */
[----:B------:R-:W-:Y:S02]  /*d760*/  UIADD3 UR40, UR42, 0x60, -UR40 ;  /* 0x000000602a287890 */ /* 0x000fe4000fffe828 */
[----:B-1----:R-:W-:Y:S02]  /*d770*/  ULEA UR6, UR6, UR5, 0x18 ;  /* 0x0000000506067291 */ /* 0x002fe4000f8ec03f */
[----:B------:R-:W-:Y:S01]  /*d780*/  UIMAD.WIDE UR4, UR4, 0x2aaaaaab, URZ ;  /* 0x2aaaaaab040478a5 */ /* 0x000fe2000f8e023f */
[----:B0-----:R-:W-:-:S03]  /*d790*/  SHF.L.U32 R29, R8, 0x3, RZ ;  /* 0x00000003081d7819 */ /* 0x001fc600000006ff */
[----:B------:R-:W-:Y:S01]  /*d7a0*/  IMAD.U32 R17, RZ, RZ, UR6 ;  /* 0x00000006ff117e24 */ /* 0x000fe2000f8e00ff */
[----:B------:R-:W-:Y:S01]  /*d7b0*/  LOP3.LUT R7, R8, 0x7f, RZ, 0xc0, !PT ;  /* 0x0000007f08077812 */ /* 0x000fe200078ec0ff */
[----:B------:R-:W-:Y:S01]  /*d7c0*/  USHF.R.U32.HI UR39, URZ, 0x1f, UR5 ;  /* 0x0000001f3f277899 */ /* 0x000fe20008011605 */
[C---:B------:R-:W-:Y:S02]  /*d7d0*/  LOP3.LUT R5, R29.reuse, 0x38, RZ, 0xc0, !PT ;  /* 0x000000381d057812 */ /* 0x040fe400078ec0ff */
[----:B------:R-:W-:Y:S01]  /*d7e0*/  LOP3.LUT R0, R29, 0x1f8, RZ, 0xc0, !PT ;  /* 0x000001f81d007812 */ /* 0x000fe200078ec0ff */
[----:B------:R-:W-:Y:S01]  /*d7f0*/  ULEA.HI.SX32 UR39, UR5, UR39, 0x1c ;  /* 0x0000002705277291 */ /* 0x000fe2000f8fe23f */
[C---:B------:R-:W-:Y:S02]  /*d800*/  LOP3.LUT R2, R5.reuse, 0x40, RZ, 0xfc, !PT ;  /* 0x0000004005027812 */ /* 0x040fe400078efcff */
[----:B------:R-:W-:Y:S02]  /*d810*/  ISETP.GE.AND P0, PT, R5, UR7, PT ;  /* 0x0000000705007c0c */ /* 0x000fe4000bf06270 */
[----:B------:R-:W-:-:S02]  /*d820*/  ISETP.GE.AND P2, PT, R2, UR9, PT ;  /* 0x0000000902007c0c */ /* 0x000fc4000bf46270 */
[----:B------:R-:W-:Y:S02]  /*d830*/  ISETP.GE.AND P1, PT, R2, UR7, PT ;  /* 0x0000000702007c0c */ /* 0x000fe4000bf26270 */
[----:B------:R-:W-:Y:S02]  /*d840*/  LOP3.LUT R0, R0, 0x38, R8, 0x78, !PT ;  /* 0x0000003800007812 */ /* 0x000fe400078e7808 */
[----:B------:R-:W-:Y:S02]  /*d850*/  LOP3.LUT R4, R5, 0x80, RZ, 0xfc, !PT ;  /* 0x0000008005047812 */ /* 0x000fe400078efcff */
[----:B------:R-:W-:Y:S02]  /*d860*/  LOP3.LUT R29, R0, 0x200, R29, 0xf8, !PT ;  /* 0x00000200001d7812 */ /* 0x000fe400078ef81d */
[----:B------:R-:W-:Y:S02]  /*d870*/  SEL R0, RZ, 0x1, P0 ;  /* 0x00000001ff007807 */ /* 0x000fe40000000000 */
[----:B------:R-:W-:-:S02]  /*d880*/  SEL R2, RZ, 0xffffffff, P1 ;  /* 0xffffffffff027807 */ /* 0x000fc40000800000 */
[----:B------:R-:W-:Y:S02]  /*d890*/  @P2 LOP3.LUT R16, R16, 0x40000, RZ, 0xfc, !PT ;  /* 0x0004000010102812 */ /* 0x000fe400078efcff */
[----:B------:R-:W-:Y:S02]  /*d8a0*/  SHF.R.U32.HI R35, RZ, 0x3, R7 ;  /* 0x00000003ff237819 */ /* 0x000fe40000011607 */
[----:B------:R-:W-:Y:S02]  /*d8b0*/  @P1 LOP3.LUT R16, R16, 0x10, RZ, 0xfc, !PT ;  /* 0x0000001010101812 */ /* 0x000fe400078efcff */
[----:B------:R-:W-:Y:S02]  /*d8c0*/  LEA R22, R29, R17, 0x1 ;  /* 0x000000111d167211 */ /* 0x000fe400078e08ff */
        /* <DEDUP_REMOVED lines=19> */
[----:B------:R-:W-:Y:S01]  /*da00*/  @P0 LOP3.LUT R16, R16, 0x20000, RZ, 0xfc, !PT ;  /* 0x0002000010100812 */ /* 0x000fe200078efcff */
[----:B------:R0:W-:Y:S01]  /*da10*/  STL [R1+0x4], RZ ;  /* 0x000004ff01007387 */ /* 0x0001e20000100800 */
        /* <DEDUP_REMOVED lines=15> */
[----:B0-----:R-:W-:-:S07]  /*db10*/  @P0 LOP3.LUT R16, R16, 0x80000, RZ, 0xfc, !PT ;  /* 0x0008000010100812 */ /* 0x001fce00078efcff */
.L_x_4762:
        /* <DEDUP_REMOVED lines=22> */
.L_x_4710:
[----:B------:R-:W-:Y:S01]  /*dc80*/  ULDC UR8, c[0x0][0xd54] ;  /* 0x0003550000087ab9 */ /* 0x000fe20000000800 */
[----:B------:R-:W-:Y:S01]  /*dc90*/  UMOV UR6, UR7 ;  /* 0x0000000700067c82 */ /* 0x000fe20008000000 */
[----:B------:R-:W-:-:S11]  /*dca0*/  UISETP.NE.AND UP0, UPT, UR8, 0x1, UPT ;  /* 0x000000010800788c */ /* 0x000fd6000bf05270 */
[----:B------:R-:W-:Y:S02]  /*dcb0*/  @UP0 ULDC.64 UR10, c[0x0][0xd58] ;  /* 0x00035600000a0ab9 */ /* 0x000fe40000000a00 */
[----:B------:R-:W-:-:S04]  /*dcc0*/  UIMAD.WIDE.U32 UR4, UR7, UR10, URZ ;  /* 0x0000000a070472a5 */ /* 0x000fc8000f8e003f */
[----:B------:R-:W-:-:S04]  /*dcd0*/  @UP0 USHF.R.U32.HI UR6, URZ, UR11, UR5 ;  /* 0x0000000b3f060299 */ /* 0x000fc80008011605 */
[----:B------:R-:W-:-:S12]  /*dce0*/  UIMAD UR4, UR6, UR8, URZ ;  /* 0x00000008060472a4 */ /* 0x000fd8000f8e023f */
.L_x_4711:
        /* <DEDUP_REMOVED lines=58> */
.L_x_4713:
        /* <DEDUP_REMOVED lines=8> */
[----:B------:R-:W-:Y:S01]  /*e110*/  MOV R6, UR6 ;  /* 0x0000000600067c02 */ /* 0x000fe20008000f00 */
[----:B------:R-:W-:Y:S01]  /*e120*/  IMAD.U32 R5, RZ, RZ, UR5 ;  /* 0x00000005ff057e24 */ /* 0x000fe2000f8e00ff */
[----:B------:R-:W0:Y:S01]  /*e130*/  LDC.64 R2, c[0x4][R2] ;  /* 0x0100000002027b82 */ /* 0x000e220000000a00 */
[----:B------:R-:W-:Y:S01]  /*e140*/  ULDC.64 UR4, c[0x4][0x8] ;  /* 0x0100020000047ab9 */ /* 0x000fe20000000a00 */
[----:B------:R-:W-:Y:S02]  /*e150*/  IMAD.U32 R7, RZ, RZ, UR7 ;  /* 0x00000007ff077e24 */ /* 0x000fe4000f8e00ff */
[----:B------:R-:W-:-:S02]  /*e160*/  IMAD.U32 R10, RZ, RZ, UR4 ;  /* 0x00000004ff0a7e24 */ /* 0x000fc4000f8e00ff */
[----:B------:R-:W-:Y:S02]  /*e170*/  IMAD.U32 R11, RZ, RZ, UR5 ;  /* 0x00000005ff0b7e24 */ /* 0x000fe4000f8e00ff */
[----:B------:R-:W-:Y:S02]  /*e180*/  IMAD.MOV.U32 R8, RZ, RZ, 0x70 ;  /* 0x00000070ff087424 */ /* 0x000fe400078e00ff */
[----:B------:R-:W-:Y:S02]  /*e190*/  IMAD.MOV.U32 R12, RZ, RZ, 0x1 ;  /* 0x00000001ff0c7424 */ /* 0x000fe400078e00ff */
[----:B------:R-:W-:-:S07]  /*e1a0*/  IMAD.MOV.U32 R13, RZ, RZ, RZ ;  /* 0x000000ffff0d7224 */ /* 0x000fce00078e00ff */
[----:B------:R-:W-:-:S07]  /*e1b0*/  LEPC R20, `(.L_x_4716) ;  /* 0x000000001014794e */ /* 0x000fce0000000000 */
[----:B0----5:R-:W-:Y:S05]  /*e1c0*/  CALL.ABS.NOINC R2 ;  /* 0x0000000002007343 */ /* 0x021fea0003c00000 */
.L_x_4716:
[----:B------:R-:W-:Y:S05]  /*e1d0*/  BSYNC B6 ;  /* 0x0000000000067941 */ /* 0x000fea0003800000 */
.L_x_4715:
        /* <DEDUP_REMOVED lines=10> */
[----:B------:R-:W-:Y:S01]  /*e280*/  MOV R8, 0x70 ;  /* 0x0000007000087802 */ /* 0x000fe20000000f00 */
[----:B------:R-:W-:Y:S02]  /*e290*/  IMAD.U32 R5, RZ, RZ, UR7 ;  /* 0x00000007ff057e24 */ /* 0x000fe4000f8e00ff */
[----:B------:R-:W-:Y:S02]  /*e2a0*/  IMAD.U32 R6, RZ, RZ, UR8 ;  /* 0x00000008ff067e24 */ /* 0x000fe4000f8e00ff */
[----:B------:R-:W-:-:S02]  /*e2b0*/  IMAD.U32 R7, RZ, RZ, UR9 ;  /* 0x00000009ff077e24 */ /* 0x000fc4000f8e00ff */
[----:B------:R-:W-:Y:S02]  /*e2c0*/  IMAD.U32 R10, RZ, RZ, UR4 ;  /* 0x00000004ff0a7e24 */ /* 0x000fe4000f8e00ff */
[----:B------:R-:W-:Y:S02]  /*e2d0*/  IMAD.U32 R11, RZ, RZ, UR5 ;  /* 0x00000005ff0b7e24 */ /* 0x000fe4000f8e00ff */
[----:B------:R-:W-:Y:S02]  /*e2e0*/  IMAD.MOV.U32 R12, RZ, RZ, 0x1 ;  /* 0x00000001ff0c7424 */ /* 0x000fe400078e00ff */
[----:B0-----:R-:W-:-:S07]  /*e2f0*/  IMAD.MOV.U32 R13, RZ, RZ, RZ ;  /* 0x000000ffff0d7224 */ /* 0x001fce00078e00ff */
[----:B------:R-:W-:-:S07]  /*e300*/  LEPC R20, `(.L_x_4719) ;  /* 0x000000001014794e */ /* 0x000fce0000000000 */
[----:B-1---5:R-:W-:Y:S05]  /*e310*/  CALL.ABS.NOINC R2 ;  /* 0x0000000002007343 */ /* 0x022fea0003c00000 */
.L_x_4719:
[----:B------:R0:W1:Y:S01]  /*e320*/  LDC.64 R2, c[0x4][R19] ;  /* 0x0100000013027b82 */ /* 0x0000620000000a00 */
[----:B------:R-:W-:Y:S01]  /*e330*/  ULDC.64 UR4, c[0x4][0x98] ;  /* 0x0100260000047ab9 */ /* 0x000fe20000000a00 */
[----:B------:R-:W-:Y:S01]  /*e340*/  ULDC.64 UR6, c[0x4][0xa0] ;  /* 0x0100280000067ab9 */ /* 0x000fe20000000a00 */
[----:B------:R-:W-:Y:S02]  /*e350*/  IMAD.U32 R4, RZ, RZ, UR4 ;  /* 0x00000004ff047e24 */ /* 0x000fe4000f8e00ff */
        /* <DEDUP_REMOVED lines=11> */
.L_x_4718:
[----:B------:R-:W-:Y:S05]  /*e410*/  BSYNC B6 ;  /* 0x0000000000067941 */ /* 0x000fea0003800000 */
.L_x_4717:
        /* <DEDUP_REMOVED lines=9> */
[----:B------:R-:W-:Y:S01]  /*e4b0*/  MOV R3, UR5 ;  /* 0x0000000500037c02 */ /* 0x000fe20008000f00 */
[----:B------:R-:W-:-:S04]  /*e4c0*/  ULDC UR4, c[0x0][0xd48] ;  /* 0x0003520000047ab9 */ /* 0x000fc80000000800 */
[----:B------:R1:W5:Y:S01]  /*e4d0*/  @P0 LDG.E R28, desc[UR36][R2.64] ;  /* 0x00000024021c0981 */ /* 0x000362000c1e1900 */
[----:B------:R-:W-:Y:S01]  /*e4e0*/  UMOV UR5, 0xffffffff ;  /* 0xffffffff00057882 */ /* 0x000fe20000000000 */
[----:B------:R-:W-:Y:S02]  /*e4f0*/  IMAD.U32 R0, RZ, RZ, UR44 ;  /* 0x0000002cff007e24 */ /* 0x000fe4000f8e00ff */
[----:B------:R-:W-:Y:S02]  /*e500*/  IMAD.U32 R19, RZ, RZ, UR4 ;  /* 0x00000004ff137e24 */ /* 0x000fe4000f8e00ff */
[----:B------:R-:W-:Y:S01]  /*e510*/  VIADD R0, R0, 0xffffffff ;  /* 0xffffffff00007836 */ /* 0x000fe20000000000 */
[----:B------:R-:W-:Y:S06]  /*e520*/  BRA.DIV UR5, `(.L_x_4720) ;  /* 0x0000003e05e87947 */ /* 0x000fec000b800000 */
.L_x_4779:
        /* <DEDUP_REMOVED lines=21> */
[----:B------:R-:W-:Y:S01]  /*e680*/  @!P0 IMAD R7, R28, R7, R2 ;  /* 0x000000071c078224 */ /* 0x000fe200078e0202 */
[----:B------:R-:W-:-:S05]  /*e690*/  @!P0 MOV R2, R9 ;  /* 0x0000000900028202 */ /* 0x000fca0000000f00 */
        /* <DEDUP_REMOVED lines=19> */
.L_x_4721:
[----:B------:R-:W-:Y:S01]  /*e7d0*/  IMAD R24, R18, 0x8, R17 ;  /* 0x0000000812187824 */ /* 0x000fe200078e0211 */
[----:B------:R-:W-:Y:S01]  /*e7e0*/  SHF.L.U32 R3, R26, 0x1f, RZ ;  /* 0x0000001f1a037819 */ /* 0x000fe200000006ff */
[----:B------:R-:W-:Y:S03]  /*e7f0*/  BSSY B0, `(.L_x_4722) ;  /* 0x0000003000007945 */ /* 0x000fe60003800000 */
[----:B------:R-:W0:Y:S02]  /*e800*/  SYNCS.PHASECHK.TRANS64.TRYWAIT P0, [R24+URZ+0x32440], R3 ;  /* 0x03244003180075a7 */ /* 0x000e24000800017f */
[----:B0-----:R-:W-:Y:S05]  /*e810*/  @!P0 BRA `(.L_x_4723) ;  /* 0x0000003c00588947 */ /* 0x001fea0003800000 */
.L_x_4780:
[----:B------:R-:W-:Y:S05]  /*e820*/  BSYNC B0 ;  /* 0x0000000000007941 */ /* 0x000fea0003800000 */
.L_x_4722:
[----:B------:R-:W-:Y:S01]  /*e830*/  SHF.R.S32.HI R37, RZ, 0x1f, R33 ;  /* 0x0000001fff257819 */ /* 0x000fe20000011421 */
[----:B------:R-:W-:Y:S01]  /*e840*/  ULDC.64 UR4, c[0x0][0x300] ;  /* 0x0000c00000047ab9 */ /* 0x000fe20000000a00 */
[----:B------:R-:W1:Y:S01]  /*e850*/  S2R R6, SR_TID.X ;  /* 0x0000000000067919 */ /* 0x000e620000002100 */
[----:B-----5:R-:W-:Y:S02]  /*e860*/  SHF.R.S32.HI R4, RZ, 0x1f, R25 ;  /* 0x0000001fff047819 */ /* 0x020fe40000011419 */
[----:B------:R-:W-:Y:S01]  /*e870*/  IMAD R2, R37, UR4, RZ ;  /* 0x0000000425027c24 */ /* 0x000fe2000f8e02ff */
[----:B------:R-:W-:Y:S02]  /*e880*/  LOP3.LUT P2, RZ, R16, 0x1, RZ, 0xc0, !PT ;  /* 0x0000000110ff7812 */ /* 0x000fe4000784c0ff */
[----:B------:R2:W-:Y:S01]  /*e890*/  STL [R1], R4 ;  /* 0x0000000401007387 */ /* 0x0005e20000100800 */
[C---:B------:R-:W-:Y:S02]  /*e8a0*/  IMAD R5, R33.reuse, UR5, R2 ;  /* 0x0000000521057c24 */ /* 0x040fe4000f8e0202 */
[----:B0-----:R-:W-:Y:S01]  /*e8b0*/  IMAD.WIDE.U32 R2, R33, UR4, RZ ;  /* 0x0000000421027c25 */ /* 0x001fe2000f8e00ff */
[----:B------:R-:W-:-:S04]  /*e8c0*/  ULDC.64 UR4, c[0x0][0x310] ;  /* 0x0000c40000047ab9 */ /* 0x000fc80000000a00 */
[----:B------:R-:W-:Y:S01]  /*e8d0*/  IADD3 R3, R3, R5, RZ ;  /* 0x0000000503037210 */ /* 0x000fe20007ffe0ff */
        /* <DEDUP_REMOVED lines=22> */
[----:B------:R-:W-:-:S03]  /*ea40*/  @P0 LEA R7, R0, R17, 0x1 ;  /* 0x0000001100070211 */ /* 0x000fc600078e08ff */
        /* <DEDUP_REMOVED lines=22> */
[----:B------:R-:W-:Y:S02]  /*ebb0*/  @P0 LEA R9, R0, R17, 0x1 ;  /* 0x0000001100090211 */ /* 0x000fe400078e08ff */
        /* <DEDUP_REMOVED lines=12> */
.L_x_4794:
        /* <DEDUP_REMOVED lines=10> */
.L_x_4725:
        /* <DEDUP_REMOVED lines=10> */
.L_x_4726:
        /* <DEDUP_REMOVED lines=23> */
[----:B01----:R-:W-:Y:S05]  /*ef30*/  CALL.ABS.NOINC R2 ;  /* 0x0000000002007343 */ /* 0x003fea0003c00000 */
.L_x_4728:
[----:B------:R-:W-:Y:S05]  /*ef40*/  BSYNC B6 ;  /* 0x0000000000067941 */ /* 0x000fea0003800000 */
.L_x_4727:
[----:B------:R-:W2:Y:S01]  /*ef50*/  S2R R20, SR_TID.X ;  /* 0x0000000000147919 */ /* 0x000ea20000002100 */
[----:B------:R-:W-:Y:S01]  /*ef60*/  UISETP.NE.AND UP0, UPT, UR49, URZ, UPT ;  /* 0x0000003f3100728c */ /* 0x000fe2000bf05270 */
[----:B------:R-:W-:Y:S01]  /*ef70*/  IMAD.U32 R34, RZ, RZ, UR43 ;  /* 0x0000002bff227e24 */ /* 0x000fe2000f8e00ff */
[----:B------:R-:W-:Y:S01]  /*ef80*/  R2UR UR6, R27 ;  /* 0x000000001b0672ca */ /* 0x000fe200000e0000 */
[----:B------:R-:W-:Y:S01]  /*ef90*/  ULDC.64 UR8, c[0x0][0x2d8] ;  /* 0x0000b60000087ab9 */ /* 0x000fe20000000a00 */
[----:B------:R-:W-:Y:S02]  /*efa0*/  R2UR UR7, R19 ;  /* 0x00000000130772ca */ /* 0x000fe400000e0000 */
[----:B------:R-:W-:Y:S02]  /*efb0*/  PLOP3.LUT P0, PT, PT, PT, UP0, 0x80, 0x0 ;  /* 0x000000000000781c */ /* 0x000fe40003f0f008 */
[----:B------:R-:W-:-:S03]  /*efc0*/  LOP3.LUT P5, RZ, R16, 0x100000, RZ, 0xc0, !PT ;  /* 0x0010000010ff7812 */ /* 0x000fc600078ac0ff */
[----:B------:R-:W-:-:S04]  /*efd0*/  @UP0 ULDC UR4, c[0x0][0x44c] ;  /* 0x0001130000040ab9 */ /* 0x000fc80000000800 */
[----:B------:R-:W-:-:S04]  /*efe0*/  UIMAD UR6, UR6, UR8, URZ ;  /* 0x00000008060672a4 */ /* 0x000fc8000f8e023f */
[----:B------:R-:W-:Y:S01]  /*eff0*/  UIMAD UR6, UR7, UR9, UR6 ;  /* 0x00000009070672a4 */ /* 0x000fe2000f8e0206 */
[----:B--2---:R-:W-:-:S05]  /*f000*/  IMAD.SHL.U32 R20, R20, 0x10, RZ ;  /* 0x0000001014147824 */ /* 0x004fca00078e00ff */
[----:B------:R-:W-:-:S05]  /*f010*/  LOP3.LUT R20, R35, 0x70, R20, 0xf8, !PT ;  /* 0x0000007023147812 */ /* 0x000fca00078ef814 */
[----:B------:R-:W-:-:S04]  /*f020*/  IMAD R34, R34, 0x80, R20 ;  /* 0x0000008022227824 */ /* 0x000fc800078e0214 */
        /* <DEDUP_REMOVED lines=14> */
[----:B0-----:R-:W-:Y:S01]  /*f110*/  MOV R5, UR5 ;  /* 0x0000000500057c02 */ /* 0x001fe20008000f00 */
[----:B------:R-:W-:Y:S02]  /*f120*/  IMAD.MOV R5, RZ, RZ, -R7 ;  /* 0x000000ffff057224 */ /* 0x000fe400078e0a07 */
[----:B------:R-:W-:Y:S01]  /*f130*/  IMAD.U32 R4, RZ, RZ, UR4 ;  /* 0x00000004ff047e24 */ /* 0x000fe2000f8e00ff */
[----:B------:R-:W-:Y:S01]  /*f140*/  ULDC.64 UR4, c[0x0][0x2d0] ;  /* 0x0000b40000047ab9 */ /* 0x000fe20000000a00 */
[----:B------:R-:W-:Y:S01]  /*f150*/  IMAD.U32 R3, RZ, RZ, UR6 ;  /* 0x00000006ff037e24 */ /* 0x000fe2000f8e00ff */
[----:B------:R-:W-:Y:S01]  /*f160*/  ULDC UR6, c[0x0][0x448] ;  /* 0x0001120000067ab9 */ /* 0x000fe20000000800 */
[----:B------:R-:W-:Y:S02]  /*f170*/  IMAD R0, R0, UR4, RZ ;  /* 0x0000000400007c24 */ /* 0x000fe4000f8e02ff */
[----:B------:R-:W-:-:S02]  /*f180*/  IMAD R5, R5, UR6, R34 ;  /* 0x0000000605057c24 */ /* 0x000fc4000f8e0222 */
        /* <DEDUP_REMOVED lines=16> */
[----:B------:R-:W-:Y:S01]  /*f290*/  IMAD.U32 R4, RZ, RZ, UR43 ;  /* 0x0000002bff047e24 */ /* 0x000fe2000f8e00ff */
[----:B------:R-:W-:Y:S01]  /*f2a0*/  LOP3.LUT R16, R16, 0xffffefff, RZ, 0xc0, !PT ;  /* 0xffffefff10107812 */ /* 0x000fe200078ec0ff */
[----:B------:R-:W2:Y:S02]  /*f2b0*/  SHFL.IDX PT, R14, R0, RZ, 0x181f ;  /* 0x00181fff000e7589 */ /* 0x000ea400000e0000 */
[----:B------:R-:W-:Y:S02]  /*f2c0*/  IMAD R4, R4, 0x80, R35 ;  /* 0x0000008004047824 */ /* 0x000fe400078e0223 */
[----:B------:R-:W3:Y:S02]  /*f2d0*/  SHFL.IDX PT, R3, R5, RZ, 0x181f ;  /* 0x00181fff05037589 */ /* 0x000ee400000e0000 */
[C---:B------:R-:W-:Y:S01]  /*f2e0*/  VIADD R6, R4.reuse, 0x10 ;  /* 0x0000001004067836 */ /* 0x040fe20000000000 */
[C---:B------:R-:W-:Y:S01]  /*f2f0*/  ISETP.GE.AND P1, PT, R4.reuse, UR41, PT ;  /* 0x0000002904007c0c */ /* 0x040fe2000bf26270 */
[----:B------:R-:W-:Y:S01]  /*f300*/  VIADD R13, R4, 0x40 ;  /* 0x00000040040d7836 */ /* 0x000fe20000000000 */
[----:B------:R-:W-:Y:S04]  /*f310*/  SHFL.IDX PT, R9, R0, 0x2, 0x181f ;  /* 0x00581f0000097f89 */ /* 0x000fe800000e0000 */
[----:B------:R-:W-:Y:S01]  /*f320*/  SHFL.IDX PT, R8, R5, 0x2, 0x181f ;  /* 0x00581f0005087f89 */ /* 0x000fe200000e0000 */
[----:B------:R-:W-:-:S03]  /*f330*/  ISETP.GE.AND P3, PT, R13, UR41, PT ;  /* 0x000000290d007c0c */ /* 0x000fc6000bf66270 */
[----:B------:R-:W-:Y:S03]  /*f340*/  SHFL.IDX PT, R7, R0, 0x3, 0x181f ;  /* 0x00781f0000077f89 */ /* 0x000fe600000e0000 */
[----:B------:R-:W-:Y:S01]  /*f350*/  @P1 LOP3.LUT R16, R16, 0x1000, RZ, 0xfc, !PT ;  /* 0x0000100010101812 */ /* 0x000fe200078efcff */
[----:B------:R-:W-:Y:S03]  /*f360*/  SHFL.IDX PT, R21, R0, 0x5, 0x181f ;  /* 0x00b81f0000157f89 */ /* 0x000fe600000e0000 */
[----:B------:R-:W-:Y:S01]  /*f370*/  LOP3.LUT R16, R16, 0xfffff7ff, RZ, 0xc0, !PT ;  /* 0xfffff7ff10107812 */ /* 0x000fe200078ec0ff */
[----:B------:R-:W-:Y:S01]  /*f380*/  SHFL.IDX PT, R15, R0, 0x6, 0x181f ;  /* 0x00d81f00000f7f89 */ /* 0x000fe200000e0000 */
[----:B0-----:R-:W-:-:S03]  /*f390*/  SHF.L.U32 R35, R2, 0x3, RZ ;  /* 0x0000000302237819 */ /* 0x001fc600000006ff */
[----:B------:R-:W-:Y:S01]  /*f3a0*/  SHFL.IDX PT, R2, R5, 0x1, 0x181f ;  /* 0x00381f0005027f89 */ /* 0x000fe200000e0000 */
        /* <DEDUP_REMOVED lines=19> */
[C---:B------:R-:W-:Y:S02]  /*f4e0*/  @!P4 LEA R7, P0, R35.reuse, R7, 0x1 ;  /* 0x000000072307c211 */ /* 0x040fe400078008ff */
[----:B------:R-:W-:Y:S02]  /*f4f0*/  LOP3.LUT R16, R16, 0xffbfffff, RZ, 0xc0, !PT ;  /* 0xffbfffff10107812 */ /* 0x000fe400078ec0ff */
[----:B--2---:R-:W-:Y:S02]  /*f500*/  @!P4 IADD3.X R6, RZ, R6, RZ, P0, !PT ;  /* 0x00000006ff06c210 */ /* 0x004fe400007fe4ff */
        /* <DEDUP_REMOVED lines=23> */
[----:B------:R-:W-:Y:S02]  /*f680*/  LOP3.LUT P0, RZ, R16, 0x800, RZ, 0xc0, !PT ;  /* 0x0000080010ff7812 */ /* 0x000fe4000780c0ff */
[----:B------:R-:W-:-:S05]  /*f690*/  @!P6 MOV R2, R12 ;  /* 0x0000000c0002e202 */ /* 0x000fca0000000f00 */
[----:B------:R0:W-:Y:S01]  /*f6a0*/  @!P6 LDGSTS.E.BYPASS.LTC128B.128 [R22+0x18400], desc[UR36][R2.64], !P5 ;  /* 0x184000000216efae */ /* 0x0001e2000e901d64 */
[----:B------:R-:W-:-:S05]  /*f6b0*/  LOP3.LUT P6, RZ, R16, 0x400000, RZ, 0xc0, !PT ;  /* 0x0040000010ff7812 */ /* 0x000fca00078cc0ff */
        /* <DEDUP_REMOVED lines=9> */
[----:B0-----:R-:W-:Y:S01]  /*f750*/  @!P3 MOV R2, R14 ;  /* 0x0000000e0002b202 */ /* 0x001fe20000000f00 */
        /* <DEDUP_REMOVED lines=12> */
.L_x_4811:
[----:B------:R-:W0:Y:S01]  /*f820*/  S2R R0, SR_TID.X ;  /* 0x0000000000007919 */ /* 0x000e220000002100 */
[----:B------:R-:W-:Y:S01]  /*f830*/  VIADD R4, R4, 0x70 ;  /* 0x0000007004047836 */ /* 0x000fe20000000000 */
[----:B------:R-:W-:-:S04]  /*f840*/  LOP3.LUT R16, R16, 0xffffbfff, RZ, 0xc0, !PT ;  /* 0xffffbfff10107812 */ /* 0x000fc800078ec0ff */
[----:B------:R-:W-:-:S13]  /*f850*/  ISETP.GE.AND P1, PT, R4, UR41, PT ;  /* 0x0000002904007c0c */ /* 0x000fda000bf26270 */
[----:B------:R-:W-:Y:S02]  /*f860*/  @P1 LOP3.LUT R16, R16, 0x4000, RZ, 0xfc, !PT ;  /* 0x0000400010101812 */ /* 0x000fe400078efcff */
[----:B0-----:R-:W-:-:S04]  /*f870*/  SHF.L.U32 R0, R0, 0x3, RZ ;  /* 0x0000000300007819 */ /* 0x001fc800000006ff */
        /* <DEDUP_REMOVED lines=9> */
.L_x_4730:
        /* <DEDUP_REMOVED lines=28> */
.L_x_4732:
[----:B------:R-:W-:Y:S05]  /*fad0*/  BSYNC B6 ;  /* 0x0000000000067941 */ /* 0x000fea0003800000 */
.L_x_4731:
        /* <DEDUP_REMOVED lines=34> */
[----:B------:R-:W-:Y:S02]  /*fd00*/  MOV R9, UR8 ;  /* 0x0000000800097c02 */ /* 0x000fe40008000f00 */
[----:B------:R-:W-:Y:S01]  /*fd10*/  SHF.R.S32.HI R0, RZ, 0x1f, R5 ;  /* 0x0000001fff007819 */ /* 0x000fe20000011405 */
        /* <DEDUP_REMOVED lines=29> */
[----:B0-----:R-:W-:-:S04]  /*fef0*/  @!P1 LEA R14, P0, R20, R14, 0x1 ;  /* 0x0000000e140e9211 */ /* 0x001fc800078008ff */
[----:B--2---:R-:W-:Y:S01]  /*ff00*/  @!P1 MOV R2, R14 ;  /* 0x0000000e00029202 */ /* 0x004fe20000000f00 */
[----:B------:R-:W-:Y:S01]  /*ff10*/  @!P1 IMAD.X R5, RZ, RZ, R5, P0 ;  /* 0x000000ffff059224 */ /* 0x000fe200000e0605 */
[----:B------:R-:W0:Y:S03]  /*ff20*/  SHFL.IDX PT, R14, R0, 0x2, 0x181f ;  /* 0x00581f00000e7f89 */ /* 0x000e2600000e0000 */
[----:B------:R-:W-:Y:S02]  /*ff30*/  @!P1 IMAD.MOV.U32 R3, RZ, RZ, R5 ;  /* 0x000000ffff039224 */ /* 0x000fe400078e0005 */
[----:B------:R-:W2:Y:S04]  /*ff40*/  SHFL.IDX PT, R5, R4, 0x2, 0x181f ;  /* 0x00581f0004057f89 */ /* 0x000ea800000e0000 */
        /* <DEDUP_REMOVED lines=24> */
[----:B------:R-:W-:-:S03]  /*100d0*/  @!P6 MOV R3, R5 ;  /* 0x000000050003e202 */ /* 0x000fc60000000f00 */
        /* <DEDUP_REMOVED lines=27> */
[----:B0-----:R-:W-:-:S04]  /*10290*/  @!P1 LEA R14, P0, R20, R14, 0x1 ;  /* 0x0000000e140e9211 */ /* 0x001fc800078008ff */
[----:B--2---:R-:W-:Y:S01]  /*102a0*/  @!P1 IADD3.X R5, RZ, R5, RZ, P0, !PT ;  /* 0x00000005ff059210 */ /* 0x004fe200007fe4ff */
[----:B---3--:R-:W-:-:S04]  /*102b0*/  @!P1 IMAD.MOV.U32 R2, RZ, RZ, R14 ;  /* 0x000000ffff029224 */ /* 0x008fc800078e000e */
[----:B------:R-:W-:Y:S01]  /*102c0*/  @!P1 IMAD.MOV.U32 R3, RZ, RZ, R5 ;  /* 0x000000ffff039224 */ /* 0x000fe200078e0005 */
[----:B------:R0:W2:Y:S04]  /*102d0*/  SHFL.IDX PT, R14, R0, 0x7, 0x181f ;  /* 0x00f81f00000e7f89 */ /* 0x0000a800000e0000 */
[----:B------:R0:W-:Y:S04]  /*102e0*/  @!P1 LDGSTS.E.BYPASS.LTC128B.128 [R22+0x25400], desc[UR36][R2.64], !P2 ;  /* 0x2540000002169fae */ /* 0x0001e8000d101d64 */
[----:B------:R0:W-:Y:S04]  /*102f0*/  @!P1 LDGSTS.E.BYPASS.LTC128B.128 [R22+0x29400], desc[UR36][R2.64+0x80], !P3 ;  /* 0x2940008002169fae */ /* 0x0001e8000d901d64 */
[----:B------:R0:W-:Y:S04]  /*10300*/  @!P1 LDGSTS.E.BYPASS.LTC128B.128 [R22+0x2d400], desc[UR36][R2.64+0x100], !P4 ;  /* 0x2d40010002169fae */ /* 0x0001e8000e101d64 */
[----:B------:R0:W-:Y:S04]  /*10310*/  @!P1 LDGSTS.E.BYPASS.LTC128B.128 [R22+0x31400], desc[UR36][R2.64+0x180], !P5 ;  /* 0x3140018002169fae */ /* 0x0001e8000e901d64 */
[----:B------:R0:W3:Y:S02]  /*10320*/  SHFL.IDX PT, R5, R4, 0x7, 0x181f ;  /* 0x00f81f0004057f89 */ /* 0x0000e400000e0000 */
.L_x_4829:
        /* <DEDUP_REMOVED lines=12> */
.L_x_4734:
        /* <DEDUP_REMOVED lines=18> */
.L_x_4830:
[----:B------:R-:W-:Y:S05]  /*10510*/  BSYNC B0 ;  /* 0x0000000000007941 */ /* 0x000fea0003800000 */
.L_x_4735:
[----:B------:R-:W-:-:S13]  /*10520*/  LOP3.LUT P0, RZ, R16, 0x2000, RZ, 0xc0, !PT ;  /* 0x0000200010ff7812 */ /* 0x000fda000780c0ff */
[----:B------:R-:W-:Y:S05]  /*10530*/  @!P0 BRA `(.L_x_4737) ;  /* 0x0000000000048947 */ /* 0x000fea0003800000 */
[----:B------:R-:W-:Y:S01]  /*10540*/  BPT.TRAP 0x1 ;  /* 0x000000040000795c */ /* 0x000fe20000300000 */
.L_x_4737:
[----:B------:R-:W-:Y:S01]  /*10550*/  SHF.L.U32 R3, R26, 0x1f, RZ ;  /* 0x0000001f1a037819 */ /* 0x000fe200000006ff */
[----:B------:R-:W-:Y:S03]  /*10560*/  BSSY B0, `(.L_x_4738) ;  /* 0x0000003000007945 */ /* 0x000fe60003800000 */
[----:B------:R-:W2:Y:S02]  /*10570*/  SYNCS.PHASECHK.TRANS64.TRYWAIT P0, [R24+URZ+0x32460], R3 ;  /* 0x03246003180075a7 */ /* 0x000ea4000800017f */
[----:B--2---:R-:W-:Y:S05]  /*10580*/  @!P0 BRA `(.L_x_4739) ;  /* 0x0000003c00488947 */ /* 0x004fea0003800000 */
.L_x_4831:
[----:B------:R-:W-:Y:S05]  /*10590*/  BSYNC B0 ;  /* 0x0000000000007941 */ /* 0x000fea0003800000 */
.L_x_4738:
[----:B------:R-:W3:Y:S01]  /*105a0*/  LDL.LU R4, [R1] ;  /* 0x0000000001047983 */ /* 0x000ee20000300800 */
        /* <DEDUP_REMOVED lines=13> */
[----:B------:R-:W-:Y:S02]  /*10680*/  IADD3 R3, R3, R5, RZ ;  /* 0x0000000503037210 */ /* 0x000fe40007ffe0ff */
        /* <DEDUP_REMOVED lines=80> */
.L_x_4845:
        /* <DEDUP_REMOVED lines=15> */
.L_x_4741:
        /* <DEDUP_REMOVED lines=10> */
.L_x_4742:
[----:B------:R-:W-:Y:S01]  /*10d20*/  UISETP.GE.AND UP0, UPT, UR44, 0x2, UPT ;  /* 0x000000022c00788c */ /* 0x000fe2000bf06270 */
[----:B------:R2:W-:Y:S05]  /*10d30*/  SYNCS.ARRIVE.TRANS64.A1T0 RZ, [R24+URZ+0x32450], RZ ;  /* 0x032450ff18ff79a7 */ /* 0x0005ea000810003f */
[----:B------:R-:W-:-:S13]  /*10d40*/  PLOP3.LUT P0, PT, PT, PT, UP0, 0x40, 0x0 ;  /* 0x000000000000781c */ /* 0x000fda0003f0e808 */
[----:B--2---:R-:W-:Y:S05]  /*10d50*/  @P0 BRA `(.L_x_4743) ;  /* 0x0000000c00680947 */ /* 0x004fea0003800000 */
[----:B------:R-:W-:Y:S01]  /*10d60*/  UIADD3 UR4, UR44, -0x2, URZ ;  /* 0xfffffffe2c047890 */ /* 0x000fe2000fffe03f */
[----:B------:R-:W-:Y:S05]  /*10d70*/  BSSY B0, `(.L_x_4743) ;  /* 0x00000d8000007945 */ /* 0x000fea0003800000 */
[----:B------:R-:W-:-:S07]  /*10d80*/  IMAD.U32 R20, RZ, RZ, UR4 ;  /* 0x00000004ff147e24 */ /* 0x000fce000f8e00ff */
.L_x_4756:
        /* <DEDUP_REMOVED lines=9> */
[C---:B------:R-:W-:Y:S02]  /*10e20*/  ISETP.GT.U32.AND P2, PT, R2.reuse, 0x5f, PT ;  /* 0x0000005f0200780c */ /* 0x040fe40003f44070 */
[----:B------:R-:W-:-:S05]  /*10e30*/  IADD3 R8, R2, R8, RZ ;  /* 0x0000000802087210 */ /* 0x000fca0007ffe0ff */
        /* <DEDUP_REMOVED lines=18> */
[----:B------:R-:W-:-:S02]  /*10f60*/  ISETP.NE.AND P0, PT, R18, 0x2, PT ;  /* 0x000000021200780c */ /* 0x000fc40003f05270 */
[----:B------:R-:W-:Y:S01]  /*10f70*/  MOV R2, R20 ;  /* 0x0000001400027202 */ /* 0x000fe20000000f00 */
[----:B------:R-:W-:Y:S01]  /*10f80*/  IMAD R5, R5, UR4, R8 ;  /* 0x0000000405057c24 */ /* 0x000fe2000f8e0208 */
[----:B------:R-:W-:Y:S01]  /*10f90*/  SEL R3, RZ, 0x1, P0 ;  /* 0x00000001ff037807 */ /* 0x000fe20000000000 */
[----:B------:R0:W5:Y:S01]  /*10fa0*/  @!P2 LDG.E R4, desc[UR36][R6.64] ;  /* 0x000000240604a981 */ /* 0x000162000c1e1900 */
[----:B------:R-:W-:Y:S01]  /*10fb0*/  SEL R18, R18, RZ, P0 ;  /* 0x000000ff12127207 */ /* 0x000fe20000000000 */
[----:B------:R-:W-:Y:S01]  /*10fc0*/  VIADD R20, R20, 0xffffffff ;  /* 0xffffffff14147836 */ /* 0x000fe20000000000 */
[----:B------:R-:W-:Y:S02]  /*10fd0*/  LOP3.LUT R26, R26, R3, RZ, 0x3c, !PT ;  /* 0x000000031a1a7212 */ /* 0x000fe400078e3cff */
[----:B------:R-:W-:Y:S01]  /*10fe0*/  ISETP.GT.AND P2, PT, R2, RZ, PT ;  /* 0x000000ff0200720c */ /* 0x000fe20003f44270 */
[----:B-1----:R-:W-:-:S12]  /*10ff0*/  @!P1 BRA `(.L_x_4744) ;  /* 0x0000000000049947 */ /* 0x002fd80003800000 */
[----:B------:R-:W-:Y:S01]  /*11000*/  BPT.TRAP 0x1 ;  /* 0x000000040000795c */ /* 0x000fe20000300000 */
.L_x_4744:
[----:B------:R-:W-:Y:S01]  /*11010*/  IMAD R10, R18, 0x8, R17 ;  /* 0x00000008120a7824 */ /* 0x000fe200078e0211 */
[----:B------:R-:W-:Y:S01]  /*11020*/  SHF.L.U32 R25, R26, 0x1f, RZ ;  /* 0x0000001f1a197819 */ /* 0x000fe200000006ff */
[----:B------:R-:W-:Y:S01]  /*11030*/  BSSY B1, `(.L_x_4745) ;  /* 0x0000004000017945 */ /* 0x000fe20003800000 */
[----:B------:R-:W-:Y:S02]  /*11040*/  SHF.R.S32.HI R23, RZ, 0x1f, R5 ;  /* 0x0000001fff177819 */ /* 0x000fe40000011405 */
[----:B------:R-:W2:Y:S02]  /*11050*/  SYNCS.PHASECHK.TRANS64.TRYWAIT P0, [R10+URZ+0x32440], R25 ;  /* 0x032440190a0075a7 */ /* 0x000ea4000800017f */
[----:B--2---:R-:W-:Y:S05]  /*11060*/  @!P0 BRA `(.L_x_4746) ;  /* 0x0000003800e88947 */ /* 0x004fea0003800000 */
.L_x_4846:
[----:B------:R-:W-:Y:S05]  /*11070*/  BSYNC B1 ;  /* 0x0000000000017941 */ /* 0x000fea0003800000 */
.L_x_4745:
        /* <DEDUP_REMOVED lines=33> */
[----:B----4-:R-:W-:-:S05]  /*11290*/  IADD3.X R7, RZ, R7, RZ, P0, !PT ;  /* 0x00000007ff077210 */ /* 0x010fca00007fe4ff */
        /* <DEDUP_REMOVED lines=17> */
.L_x_4860:
        /* <DEDUP_REMOVED lines=8> */
.L_x_4748:
        /* <DEDUP_REMOVED lines=10> */
.L_x_4749:
[----:B------:R1:W-:Y:S01]  /*114d0*/  SYNCS.ARRIVE.TRANS64.A1T0 RZ, [R10+URZ+0x32430], RZ ;  /* 0x032430ff0aff79a7 */ /* 0x0003e2000810003f */
[----:B------:R-:W-:Y:S05]  /*114e0*/  @!P3 BRA `(.L_x_4750) ;  /* 0x000000000004b947 */ /* 0x000fea0003800000 */
[----:B------:R-:W-:Y:S01]  /*114f0*/  BPT.TRAP 0x1 ;  /* 0x000000040000795c */ /* 0x000fe20000300000 */
.L_x_4750:
[----:B------:R-:W3:Y:S01]  /*11500*/  SYNCS.PHASECHK.TRANS64.TRYWAIT P0, [R10+URZ+0x32460], R25 ;  /* 0x032460190a0075a7 */ /* 0x000ee2000800017f */
[----:B------:R-:W-:Y:S04]  /*11510*/  BSSY B1, `(.L_x_4751) ;  /* 0x0000002000017945 */ /* 0x000fe80003800000 */
[----:B---3--:R-:W-:Y:S05]  /*11520*/  @!P0 BRA `(.L_x_4752) ;  /* 0x0000003c005c8947 */ /* 0x008fea0003800000 */
.L_x_4861:
[----:B------:R-:W-:Y:S05]  /*11530*/  BSYNC B1 ;  /* 0x0000000000017941 */ /* 0x000fea0003800000 */
.L_x_4751:
        /* <DEDUP_REMOVED lines=62> */
[----:B------:R4:W0:Y:S01]  /*11920*/  SHFL.IDX PT, R14, R21, 0x5, 0x181f ;  /* 0x00b81f00150e7f89 */ /* 0x00082200000e0000 */
[----:B------:R-:W-:-:S05]  /*11930*/  IADD3.X R3, RZ, R25, RZ, P0, !PT ;  /* 0x00000019ff037210 */ /* 0x000fca00007fe4ff */
[----:B------:R4:W-:Y:S04]  /*11940*/  LDGSTS.E.BYPASS.LTC128B.128 [R23+0x2400], desc[UR36][R2.64], !P5 ;  /* 0x0240000002177fae */ /* 0x0009e8000e901d64 */
[----:B------:R4:W-:Y:S04]  /*11950*/  LDGSTS.E.BYPASS.LTC128B.128 [R23+0x5400], desc[UR36][R2.64+0x80], !P4 ;  /* 0x0540008002177fae */ /* 0x0009e8000e101d64 */
[----:B------:R4:W-:Y:S04]  /*11960*/  LDGSTS.E.BYPASS.LTC128B.128 [R23+0x8400], desc[UR36][R2.64+0x100], !P3 ;  /* 0x0840010002177fae */ /* 0x0009e8000d901d64 */
[----:B------:R4:W-:Y:S02]  /*11970*/  LDGSTS.E.BYPASS.LTC128B.128 [R23+0xb400], desc[UR36][R2.64+0x180], !P1 ;  /* 0x0b40018002177fae */ /* 0x0009e4000c901d64 */
.L_x_4875:
        /* <DEDUP_REMOVED lines=11> */
.L_x_4754:
        /* <DEDUP_REMOVED lines=10> */
.L_x_4755:
[----:B------:R2:W-:Y:S01]  /*11ad0*/  SYNCS.ARRIVE.TRANS64.A1T0 RZ, [R10+URZ+0x32450], RZ ;  /* 0x032450ff0aff79a7 */ /* 0x0005e2000810003f */
[----:B------:R-:W-:Y:S05]  /*11ae0*/  @P2 BRA `(.L_x_4756) ;  /* 0xfffffff000a82947 */ /* 0x000fea000383ffff */
[----:B------:R-:W-:Y:S05]  /*11af0*/  BSYNC B0 ;  /* 0x0000000000007941 */ /* 0x000fea0003800000 */
.L_x_4743:
        /* <DEDUP_REMOVED lines=21> */
.L_x_4758:
[----:B------:R-:W-:Y:S05]  /*11c50*/  BSYNC B0 ;  /* 0x0000000000007941 */ /* 0x000fea0003800000 */
.L_x_4757:
[----:B------:R-:W-:-:S07]  /*11c60*/  LOP3.LUT R26, R26, R5, RZ, 0x3c, !PT ;  /* 0x000000051a1a7212 */ /* 0x000fce00078e3cff */
.L_x_4714:
[----:B------:R-:W-:Y:S05]  /*11c70*/  BSYNC B7 ;  /* 0x0000000000077941 */ /* 0x000fea0003800000 */
.L_x_4712:
        /* <DEDUP_REMOVED lines=11> */
.L_x_4759:
[----:B------:R-:W-:-:S03]  /*11d30*/  UMOV UR4, 0xffffffff ;  /* 0xffffffff00047882 */ /* 0x000fc60000000000 */
[----:B------:R-:W-:Y:S05]  /*11d40*/  BRA.DIV UR4, `(.L_x_4761) ;  /* 0x0000003e04307947 */ /* 0x000fea000b800000 */
[----:B------:R3:W4:Y:S02]  /*11d50*/  SHFL.IDX PT, R14, R32, RZ, 0x1f ;  /* 0x00001fff200e7589 */ /* 0x00072400000e0000 */
.L_x_4878:
        /* <DEDUP_REMOVED lines=8> */
.L_x_4760:
[----:B------:R-:W-:Y:S02]  /*11de0*/  ULDC UR4, c[0x0][0xd38] ;  /* 0x00034e0000047ab9 */ /* 0x000fe40000000800 */
[----:B----4-:R-:W-:-:S13]  /*11df0*/  ISETP.GE.AND P0, PT, R32, UR4, PT ;  /* 0x0000000420007c0c */ /* 0x010fda000bf06270 */
[----:B------:R-:W-:Y:S05]  /*11e00*/  @!P0 BRA `(.L_x_4762) ;  /* 0xffffffbc00448947 */ /* 0x000fea000383ffff */
.L_x_4709:
        /* <DEDUP_REMOVED lines=12> */
.L_x_4879:
[----:B------:R-:W-:Y:S05]  /*11ed0*/  BSYNC B0 ;  /* 0x0000000000007941 */ /* 0x000fea0003800000 */
.L_x_4763:
[----:B------:R-:W-:-:S03]  /*11ee0*/  UMOV UR4, 0xffffffff ;  /* 0xffffffff00047882 */ /* 0x000fc60000000000 */
[----:B------:R-:W-:Y:S05]  /*11ef0*/  BRA.DIV UR4, `(.L_x_4765) ;  /* 0x0000003e04007947 */ /* 0x000fea000b800000 */
[----:B0-----:R-:W0:Y:S02]  /*11f00*/  S2R R0, SR_TID.X ;  /* 0x0000000000007919 */ /* 0x001e240000002100 */
[----:B0-----:R-:W-:-:S04]  /*11f10*/  SHF.R.U32.HI R0, RZ, 0x5, R0 ;  /* 0x00000005ff007819 */ /* 0x001fc80000011600 */
[----:B------:R-:W-:-:S05]  /*11f20*/  LOP3.LUT R0, R0, 0x3, RZ, 0xc0, !PT ;  /* 0x0000000300007812 */ /* 0x000fca00078ec0ff */
[----:B------:R0:W1:Y:S02]  /*11f30*/  SHFL.IDX PT, R14, R0, RZ, 0x1f ;  /* 0x00001fff000e7589 */ /* 0x00006400000e0000 */
.L_x_4882:
[----:B-1----:R-:W-:Y:S01]  /*11f40*/  ISETP.NE.AND P0, PT, R14, RZ, PT ;  /* 0x000000ff0e00720c */ /* 0x002fe20003f05270 */
[----:B------:R-:W-:-:S12]  /*11f50*/  BSSY B0, `(.L_x_4766) ;  /* 0x0000026000007945 */ /* 0x000fd80003800000 */
[----:B------:R-:W-:Y:S05]  /*11f60*/  @P0 BRA `(.L_x_4767) ;  /* 0x0000000000900947 */ /* 0x000fea0003800000 */
[----:B------:R-:W-:-:S03]  /*11f70*/  UMOV UR4, 0xffffffff ;  /* 0xffffffff00047882 */ /* 0x000fc60000000000 */
[----:B------:R-:W-:Y:S05]  /*11f80*/  BRA.DIV UR4, `(.L_x_4768) ;  /* 0x0000003e04107947 */ /* 0x000fea000b800000 */
[----:B------:R-:W-:-:S13]  /*11f90*/  ELECT P6, URZ, PT ;  /* 0x00000000003f782f */ /* 0x000fda00038c0000 */
.L_x_4885:
[----:B------:R-:W-:Y:S05]  /*11fa0*/  @!P6 BRA `(.L_x_4767) ;  /* 0x000000000080e947 */ /* 0x000fea0003800000 */
[----:B0-----:R-:W4:Y:S02]  /*11fb0*/  LDL R0, [R1+0xc] ;  /* 0x00000c0001007983 */ /* 0x001f240000100800 */
[----:B----4-:R-:W-:-:S13]  /*11fc0*/  R2UR UR4, R0 ;  /* 0x00000000000472ca */ /* 0x010fda00000e0000 */
[----:B------:R-:W-:-:S06]  /*11fd0*/  ULOP3.LUT UR4, UR4, 0x2, URZ, 0xfc, !UPT ;  /* 0x0000000204047892 */ /* 0x000fcc000f8efc3f */
[----:B------:R-:W-:-:S04]  /*11fe0*/  MOV R0, UR4 ;  /* 0x0000000400007c02 */ /* 0x000fc80008000f00 */
[----:B------:R-:W-:-:S13]  /*11ff0*/  ISETP.NE.AND P0, PT, R0, 0x3, PT ;  /* 0x000000030000780c */ /* 0x000fda0003f05270 */
[----:B------:R-:W-:Y:S05]  /*12000*/  @!P0 BRA `(.L_x_4769) ;  /* 0x0000000000048947 */ /* 0x000fea0003800000 */
[----:B------:R-:W-:Y:S01]  /*12010*/  BPT.TRAP 0x1 ;  /* 0x000000040000795c */ /* 0x000fe20000300000 */
.L_x_4769:
[----:B------:R-:W-:Y:S01]  /*12020*/  IMAD R5, R18, 0x8, R7 ;  /* 0x0000000812057824 */ /* 0x000fe200078e0207 */
[----:B------:R-:W-:Y:S01]  /*12030*/  SHF.L.U32 R0, R26, 0x1f, RZ ;  /* 0x0000001f1a007819 */ /* 0x000fe200000006ff */
[----:B------:R-:W-:-:S03]  /*12040*/  VIADD R18, R18, 0x1 ;  /* 0x0000000112127836 */ /* 0x000fc60000000000 */
[----:B------:R-:W0:Y:S02]  /*12050*/  SYNCS.PHASECHK.TRANS64.TRYWAIT P1, [R5+URZ+0x32440], R0 ;  /* 0x03244000050075a7 */ /* 0x000e24000802017f */
[----:B------:R-:W-:-:S04]  /*12060*/  ISETP.NE.AND P2, PT, R18, 0x2, PT ;  /* 0x000000021200780c */ /* 0x000fc80003f45270 */
[----:B------:R-:W-:Y:S01]  /*12070*/  SEL R3, RZ, 0x1, P2 ;  /* 0x00000001ff037807 */ /* 0x000fe20001000000 */
[----:B0-----:R-:W-:Y:S08]  /*12080*/  @!P1 BRA `(.L_x_4770) ;  /* 0x0000003800f09947 */ /* 0x001ff00003800000 */
.L_x_4886:
[----:B------:R-:W-:Y:S02]  /*12090*/  SEL R18, R18, RZ, P2 ;  /* 0x000000ff12127207 */ /* 0x000fe40001000000 */
[----:B------:R-:W-:Y:S01]  /*120a0*/  LOP3.LUT R2, R26, R3, RZ, 0x3c, !PT ;  /* 0x000000031a027212 */ /* 0x000fe200078e3cff */
[----:B------:R-:W-:Y:S06]  /*120b0*/  @!P0 BRA `(.L_x_4771) ;  /* 0x0000000000048947 */ /* 0x000fec0003800000 */
[----:B------:R-:W-:Y:S01]  /*120c0*/  BPT.TRAP 0x1 ;  /* 0x000000040000795c */ /* 0x000fe20000300000 */
.L_x_4771:
[----:B------:R-:W-:Y:S01]  /*120d0*/  IMAD R3, R18, 0x8, R7 ;  /* 0x0000000812037824 */ /* 0x000fe200078e0207 */
[----:B------:R-:W-:-:S04]  /*120e0*/  SHF.L.U32 R2, R2, 0x1f, RZ ;  /* 0x0000001f02027819 */ /* 0x000fc800000006ff */
[----:B------:R-:W1:Y:S02]  /*120f0*/  SYNCS.PHASECHK.TRANS64.TRYWAIT P1, [R3+URZ+0x32440], R2 ;  /* 0x03244002030075a7 */ /* 0x000e64000802017f */
[----:B-1----:R-:W-:Y:S05]  /*12100*/  @!P1 BRA `(.L_x_4772) ;  /* 0x0000003800e49947 */ /* 0x002fea0003800000 */
.L_x_4887:
[----:B------:R-:W-:Y:S05]  /*12110*/  @!P0 BRA `(.L_x_4773) ;  /* 0x0000000000048947 */ /* 0x000fea0003800000 */
[----:B------:R-:W-:Y:S01]  /*12120*/  BPT.TRAP 0x1 ;  /* 0x000000040000795c */ /* 0x000fe20000300000 */
.L_x_4773:
[----:B------:R-:W4:Y:S02]  /*12130*/  SYNCS.PHASECHK.TRANS64.TRYWAIT P1, [R5+URZ+0x32460], R0 ;  /* 0x03246000050075a7 */ /* 0x000f24000802017f */
[----:B----4-:R-:W-:Y:S05]  /*12140*/  @!P1 BRA `(.L_x_4774) ;  /* 0x0000003800e89947 */ /* 0x010fea0003800000 */
.L_x_4888:
[----:B------:R-:W-:Y:S05]  /*12150*/  @!P0 BRA `(.L_x_4775) ;  /* 0x0000000000048947 */ /* 0x000fea0003800000 */
[----:B------:R-:W-:Y:S01]  /*12160*/  BPT.TRAP 0x1 ;  /* 0x000000040000795c */ /* 0x000fe20000300000 */
.L_x_4775:
[----:B------:R0:W0:Y:S02]  /*12170*/  SYNCS.PHASECHK.TRANS64.TRYWAIT P0, [R3+URZ+0x32460], R2 ;  /* 0x03246002030075a7 */ /* 0x000024000800017f */
[----:B0-----:R-:W-:Y:S05]  /*12180*/  @!P0 NANOSLEEP.SYNCS 0x989680 ;  /* 0x009896800000895d */ /* 0x001fea0003900000 */
[----:B------:R-:W0:Y:S02]  /*12190*/  @!P0 SYNCS.PHASECHK.TRANS64 P0, [R3+URZ+0x32460], R2 ;  /* 0x03246002030085a7 */ /* 0x000e24000800007f */
[----:B0-----:R-:W-:Y:S05]  /*121a0*/  @!P0 BRA `(.L_x_4775) ;  /* 0xfffffffc00f08947 */ /* 0x001fea000383ffff */
.L_x_4767:
[----:B------:R-:W-:Y:S05]  /*121b0*/  BSYNC B0 ;  /* 0x0000000000007941 */ /* 0x000fea0003800000 */
.L_x_4766:
[----:B------:R-:W-:Y:S05]  /*121c0*/  EXIT ;  /* 0x000000000000794d */ /* 0x000fea0003800000 */
.L_x_4655:
[----:B0-----:R-:W-:-:S04]  /*121d0*/  IMAD.U32 R3, RZ, RZ, UR40 ;  /* 0x00000028ff037e24 */ /* 0x001fc8000f8e00ff */
[----:B------:R0:W1:Y:S03]  /*121e0*/  SYNCS.PHASECHK.TRANS64.TRYWAIT P0, [R3+URZ+0x32400], R0 ;  /* 0x03240000030075a7 */ /* 0x000066000800017f */
[----:B-1----:R-:W-:Y:S05]  /*121f0*/  @!P0 NANOSLEEP.SYNCS 0x989680 ;  /* 0x009896800000895d */ /* 0x002fea0003900000 */
[----:B------:R-:W1:Y:S02]  /*12200*/  @!P0 SYNCS.PHASECHK.TRANS64 P0, [R3+URZ+0x32400], R0 ;  /* 0x03240000030085a7 */ /* 0x000e64000800007f */
[----:B-1----:R-:W-:Y:S05]  /*12210*/  @!P0 BRA `(.L_x_4655) ;  /* 0xfffffffc00ec8947 */ /* 0x002fea000383ffff */
[----:B------:R-:W-:Y:S05]  /*12220*/  BRA `(.L_x_4776) ;  /* 0xfffffef400d07947 */ /* 0x000fea000383ffff */
.L_x_4659:
[----:B0-----:R-:W-:-:S04]  /*12230*/  IMAD.U32 R3, RZ, RZ, UR6 ;  /* 0x00000006ff037e24 */ /* 0x001fc8000f8e00ff */
[----:B------:R0:W2:Y:S03]  /*12240*/  SYNCS.PHASECHK.TRANS64.TRYWAIT P1, [R3+URZ+0x32430], R2 ;  /* 0x03243002030075a7 */ /* 0x0000a6000802017f */
[----:B--2---:R-:W-:Y:S05]  /*12250*/  @!P1 NANOSLEEP.SYNCS 0x989680 ;  /* 0x009896800000995d */ /* 0x004fea0003900000 */
[----:B------:R-:W2:Y:S02]  /*12260*/  @!P1 SYNCS.PHASECHK.TRANS64 P1, [R3+URZ+0x32430], R2 ;  /* 0x03243002030095a7 */ /* 0x000ea4000802007f */
[----:B--2---:R-:W-:Y:S05]  /*12270*/  @!P1 BRA `(.L_x_4659) ;  /* 0xfffffffc00ec9947 */ /* 0x004fea000383ffff */
[----:B------:R-:W-:Y:S05]  /*12280*/  BRA `(.L_x_4658) ;  /* 0xfffffef400f87947 */ /* 0x000fea000383ffff */
.L_x_4660:
[----:B0-----:R-:W-:-:S04]  /*12290*/  IMAD.U32 R3, RZ, RZ, UR40 ;  /* 0x00000028ff037e24 */ /* 0x001fc8000f8e00ff */
[----:B------:R0:W2:Y:S03]  /*122a0*/  SYNCS.PHASECHK.TRANS64.TRYWAIT P1, [R3+URZ+0x32410], R0 ;  /* 0x03241000030075a7 */ /* 0x0000a6000802017f */
[----:B--2---:R-:W-:Y:S05]  /*122b0*/  @!P1 NANOSLEEP.SYNCS 0x989680 ;  /* 0x009896800000995d */ /* 0x004fea0003900000 */
[----:B------:R-:W2:Y:S02]  /*122c0*/  @!P1 SYNCS.PHASECHK.TRANS64 P1, [R3+URZ+0x32410], R0 ;  /* 0x03241000030095a7 */ /* 0x000ea4000802007f */
[----:B--2---:R-:W-:Y:S05]  /*122d0*/  @!P1 BRA `(.L_x_4660) ;  /* 0xfffffffc00ec9947 */ /* 0x004fea000383ffff */
[----:B------:R-:W-:Y:S05]  /*122e0*/  BRA `(.L_x_4777) ;  /* 0xfffffef800a07947 */ /* 0x000fea000383ffff */
.L_x_4664:
[----:B0-----:R-:W-:-:S04]  /*122f0*/  MOV R3, UR6 ;  /* 0x0000000600037c02 */ /* 0x001fc80008000f00 */
[----:B------:R0:W3:Y:S03]  /*12300*/  SYNCS.PHASECHK.TRANS64.TRYWAIT P1, [R3+URZ+0x32450], R2 ;  /* 0x03245002030075a7 */ /* 0x0000e6000802017f */
[----:B---3--:R-:W-:Y:S05]  /*12310*/  @!P1 NANOSLEEP.SYNCS 0x989680 ;  /* 0x009896800000995d */ /* 0x008fea0003900000 */
[----:B------:R-:W3:Y:S02]  /*12320*/  @!P1 SYNCS.PHASECHK.TRANS64 P1, [R3+URZ+0x32450], R2 ;  /* 0x03245002030095a7 */ /* 0x000ee4000802007f */
[----:B---3--:R-:W-:Y:S05]  /*12330*/  @!P1 BRA `(.L_x_4664) ;  /* 0xfffffffc00ec9947 */ /* 0x008fea000383ffff */
[----:B------:R-:W-:Y:S05]  /*12340*/  BRA `(.L_x_4663) ;  /* 0xfffffef800a87947 */ /* 0x000fea000383ffff */
.L_x_4671:
[----:B-1----:R-:W-:-:S04]  /*12350*/  IMAD.U32 R153, RZ, RZ, UR4 ;  /* 0x00000004ff997e24 */ /* 0x002fc8000f8e00ff */
[----:B------:R1:W2:Y:S03]  /*12360*/  SYNCS.PHASECHK.TRANS64.TRYWAIT P1, [R153+URZ+0x32430], R0 ;  /* 0x03243000990075a7 */ /* 0x0002a6000802017f */
[----:B--2---:R-:W-:Y:S05]  /*12370*/  @!P1 NANOSLEEP.SYNCS 0x989680 ;  /* 0x009896800000995d */ /* 0x004fea0003900000 */
[----:B------:R-:W2:Y:S02]  /*12380*/  @!P1 SYNCS.PHASECHK.TRANS64 P1, [R153+URZ+0x32430], R0 ;  /* 0x03243000990095a7 */ /* 0x000ea4000802007f */
[----:B--2---:R-:W-:Y:S05]  /*12390*/  @!P1 BRA `(.L_x_4671) ;  /* 0xfffffffc00ec9947 */ /* 0x004fea000383ffff */
[----:B------:R-:W-:Y:S05]  /*123a0*/  BRA `(.L_x_4670) ;  /* 0xffffff2000d87947 */ /* 0x000fea000383ffff */
.L_x_4675:
[----:B--2---:R-:W-:-:S04]  /*123b0*/  IMAD.U32 R203, RZ, RZ, UR4 ;  /* 0x00000004ffcb7e24 */ /* 0x004fc8000f8e00ff */
[----:B------:R2:W3:Y:S03]  /*123c0*/  SYNCS.PHASECHK.TRANS64.TRYWAIT P1, [R203+URZ+0x32450], R0 ;  /* 0x03245000cb0075a7 */ /* 0x0004e6000802017f */
[----:B---3--:R-:W-:Y:S05]  /*123d0*/  @!P1 NANOSLEEP.SYNCS 0x989680 ;  /* 0x009896800000995d */ /* 0x008fea0003900000 */
[----:B------:R-:W3:Y:S02]  /*123e0*/  @!P1 SYNCS.PHASECHK.TRANS64 P1, [R203+URZ+0x32450], R0 ;  /* 0x03245000cb0095a7 */ /* 0x000ee4000802007f */
[----:B---3--:R-:W-:Y:S05]  /*123f0*/  @!P1 BRA `(.L_x_4675) ;  /* 0xfffffffc00ec9947 */ /* 0x008fea000383ffff */
[----:B------:R-:W-:Y:S05]  /*12400*/  BRA `(.L_x_4674) ;  /* 0xffffff2400587947 */ /* 0x000fea000383ffff */
.L_x_4683:
[----:B-1----:R-:W-:-:S04]  /*12410*/  IMAD.U32 R153, RZ, RZ, UR4 ;  /* 0x00000004ff997e24 */ /* 0x002fc8000f8e00ff */
[----:B------:R1:W2:Y:S03]  /*12420*/  SYNCS.PHASECHK.TRANS64.TRYWAIT P1, [R153+URZ+0x32430], R0 ;  /* 0x03243000990075a7 */ /* 0x0002a6000802017f */
[----:B--2---:R-:W-:Y:S05]  /*12430*/  @!P1 NANOSLEEP.SYNCS 0x989680 ;  /* 0x009896800000995d */ /* 0x004fea0003900000 */
[----:B------:R-:W2:Y:S02]  /*12440*/  @!P1 SYNCS.PHASECHK.TRANS64 P1, [R153+URZ+0x32430], R0 ;  /* 0x03243000990095a7 */ /* 0x000ea4000802007f */
[----:B--2---:R-:W-:Y:S05]  /*12450*/  @!P1 BRA `(.L_x_4683) ;  /* 0xfffffffc00ec9947 */ /* 0x004fea000383ffff */
[----:B------:R-:W-:Y:S05]  /*12460*/  BRA `(.L_x_4682) ;  /* 0xffffff5000f47947 */ /* 0x000fea000383ffff */
.L_x_4687:
[----:B--2---:R-:W-:-:S04]  /*12470*/  IMAD.U32 R203, RZ, RZ, UR4 ;  /* 0x00000004ffcb7e24 */ /* 0x004fc8000f8e00ff */
[----:B------:R2:W3:Y:S03]  /*12480*/  SYNCS.PHASECHK.TRANS64.TRYWAIT P1, [R203+URZ+0x32450], R0 ;  /* 0x03245000cb0075a7 */ /* 0x0004e6000802017f */
[----:B---3--:R-:W-:Y:S05]  /*12490*/  @!P1 NANOSLEEP.SYNCS 0x989680 ;  /* 0x009896800000995d */ /* 0x008fea0003900000 */
[----:B------:R-:W3:Y:S02]  /*124a0*/  @!P1 SYNCS.PHASECHK.TRANS64 P1, [R203+URZ+0x32450], R0 ;  /* 0x03245000cb0095a7 */ /* 0x000ee4000802007f */
[----:B---3--:R-:W-:Y:S05]  /*124b0*/  @!P1 BRA `(.L_x_4687) ;  /* 0xfffffffc00ec9947 */ /* 0x008fea000383ffff */
[----:B------:R-:W-:Y:S05]  /*124c0*/  BRA `(.L_x_4686) ;  /* 0xffffff5400747947 */ /* 0x000fea000383ffff */
.L_x_4720:
[----:B------:R-:W2:Y:S01]  /*124d0*/  S2R R20, SR_TID.X ;  /* 0x0000000000147919 */ /* 0x000ea20000002100 */
[----:B------:R-:W-:Y:S01]  /*124e0*/  MOV R12, RZ ;  /* 0x000000ff000c7202 */ /* 0x000fe20000000f00 */
        /* <DEDUP_REMOVED lines=8> */
.L_x_4778:
[----:B------:R-:W-:Y:S05]  /*12570*/  BRA `(.L_x_4779) ;  /* 0xffffffbc00ec7947 */ /* 0x000fea000383ffff */
.L_x_4723:
[----:B0-----:R0:W1:Y:S02]  /*12580*/  SYNCS.PHASECHK.TRANS64.TRYWAIT P0, [R24+URZ+0x32440], R3 ;  /* 0x03244003180075a7 */ /* 0x001064000800017f */
[----:B-1----:R-:W-:Y:S05]  /*12590*/  @!P0 NANOSLEEP.SYNCS 0x989680 ;  /* 0x009896800000895d */ /* 0x002fea0003900000 */
[----:B------:R-:W1:Y:S02]  /*125a0*/  @!P0 SYNCS.PHASECHK.TRANS64 P0, [R24+URZ+0x32440], R3 ;  /* 0x03244003180085a7 */ /* 0x000e64000800007f */
[----:B-1----:R-:W-:Y:S05]  /*125b0*/  @!P0 BRA `(.L_x_4723) ;  /* 0xfffffffc00f08947 */ /* 0x002fea000383ffff */
[----:B------:R-:W-:Y:S05]  /*125c0*/  BRA `(.L_x_4780) ;  /* 0xffffffc000947947 */ /* 0x000fea000383ffff */
.L_x_4724:
        /* <DEDUP_REMOVED lines=8> */
.L_x_4782:
[----:B------:R-:W-:Y:S05]  /*12650*/  BSYNC B0 ;  /* 0x0000000000007941 */ /* 0x000fea0003800000 */
.L_x_4781:
        /* <DEDUP_REMOVED lines=9> */
.L_x_4783:
[----:B------:R-:W-:Y:S02]  /*126f0*/  IMAD.MOV.U32 R13, RZ, RZ, R5 ;  /* 0x000000ffff0d7224 */ /* 0x000fe400078e0005 */
[----:B------:R-:W-:Y:S01]  /*12700*/  IMAD.MOV.U32 R12, RZ, RZ, 0x1 ;  /* 0x00000001ff0c7424 */ /* 0x000fe200078e00ff */
[----:B------:R-:W-:-:S04]  /*12710*/  @P0 LEA R14, P1, R8, R14, 0x1 ;  /* 0x0000000e080e0211 */ /* 0x000fc800078208ff */
[----:B------:R-:W-:Y:S01]  /*12720*/  @P0 IADD3.X R3, RZ, R2, RZ, P1, !PT ;  /* 0x00000002ff030210 */ /* 0x000fe20000ffe4ff */
[----:B------:R-:W-:-:S08]  /*12730*/  @P0 IMAD.MOV.U32 R2, RZ, RZ, R14 ;  /* 0x000000ffff020224 */ /* 0x000fd000078e000e */
[----:B------:R-:W-:Y:S05]  /*12740*/  WARPSYNC.COLLECTIVE R15, `(.L_x_4784) ;  /* 0x000000000f087348 */ /* 0x000fea0003c00000 */
[----:B------:R0:W1:Y:S02]  /*12750*/  SHFL.IDX P6, R14, R13, R12, R11 ;  /* 0x0000000c0d0e7389 */ /* 0x00006400000c000b */
[----:B01----:R-:W-:Y:S01]  /*12760*/  ENDCOLLECTIVE ;  /* 0x000000000000791b */ /* 0x003fe20003800000 */
.L_x_4784:
        /* <DEDUP_REMOVED lines=11> */
.L_x_4785:
[----:B------:R-:W-:Y:S02]  /*12820*/  IMAD.MOV.U32 R13, RZ, RZ, R5 ;  /* 0x000000ffff0d7224 */ /* 0x000fe400078e0005 */
[----:B------:R-:W-:Y:S01]  /*12830*/  IMAD.MOV.U32 R12, RZ, RZ, 0x2 ;  /* 0x00000002ff0c7424 */ /* 0x000fe200078e00ff */
[----:B------:R-:W-:-:S13]  /*12840*/  @P0 LEA R2, P1, R8, R14, 0x1 ;  /* 0x0000000e08020211 */ /* 0x000fda00078208ff */
[----:B------:R-:W-:Y:S05]  /*12850*/  WARPSYNC.COLLECTIVE R15, `(.L_x_4786) ;  /* 0x000000000f087348 */ /* 0x000fea0003c00000 */
[----:B------:R0:W1:Y:S02]  /*12860*/  SHFL.IDX P6, R14, R13, R12, R11 ;  /* 0x0000000c0d0e7389 */ /* 0x00006400000c000b */
[----:B01----:R-:W-:Y:S01]  /*12870*/  ENDCOLLECTIVE ;  /* 0x000000000000791b */ /* 0x003fe20003800000 */
.L_x_4786:
[----:B------:R-:W-:-:S05]  /*12880*/  @P0 IMAD.X R3, RZ, RZ, R6, P1 ;  /* 0x000000ffff030224 */ /* 0x000fca00008e0606 */
        /* <DEDUP_REMOVED lines=11> */
.L_x_4787:
[----:B------:R-:W-:Y:S02]  /*12940*/  IMAD.MOV.U32 R13, RZ, RZ, R5 ;  /* 0x000000ffff0d7224 */ /* 0x000fe400078e0005 */
[----:B------:R-:W-:Y:S01]  /*12950*/  IMAD.MOV.U32 R12, RZ, RZ, 0x3 ;  /* 0x00000003ff0c7424 */ /* 0x000fe200078e00ff */
[----:B------:R-:W-:-:S13]  /*12960*/  @P0 LEA R2, P1, R8, R14, 0x1 ;  /* 0x0000000e08020211 */ /* 0x000fda00078208ff */
[----:B------:R-:W-:Y:S05]  /*12970*/  WARPSYNC.COLLECTIVE R15, `(.L_x_4788) ;  /* 0x000000000f087348 */ /* 0x000fea0003c00000 */
[----:B------:R0:W1:Y:S02]  /*12980*/  SHFL.IDX P6, R14, R13, R12, R11 ;  /* 0x0000000c0d0e7389 */ /* 0x00006400000c000b */
[----:B01----:R-:W-:Y:S01]  /*12990*/  ENDCOLLECTIVE ;  /* 0x000000000000791b */ /* 0x003fe20003800000 */
.L_x_4788:
        /* <DEDUP_REMOVED lines=12> */
.L_x_4789:
[----:B------:R-:W-:Y:S02]  /*12a60*/  IMAD.MOV.U32 R13, RZ, RZ, R5 ;  /* 0x000000ffff0d7224 */ /* 0x000fe400078e0005 */
[----:B------:R-:W-:Y:S01]  /*12a70*/  IMAD.MOV.U32 R12, RZ, RZ, 0x4 ;  /* 0x00000004ff0c7424 */ /* 0x000fe200078e00ff */
[----:B------:R-:W-:-:S13]  /*12a80*/  @P0 LEA R2, P1, R8, R14, 0x1 ;  /* 0x0000000e08020211 */ /* 0x000fda00078208ff */
[----:B------:R-:W-:Y:S05]  /*12a90*/  WARPSYNC.COLLECTIVE R15, `(.L_x_4790) ;  /* 0x000000000f087348 */ /* 0x000fea0003c00000 */
[----:B------:R0:W1:Y:S02]  /*12aa0*/  SHFL.IDX P6, R14, R13, R12, R11 ;  /* 0x0000000c0d0e7389 */ /* 0x00006400000c000b */
[----:B01----:R-:W-:Y:S01]  /*12ab0*/  ENDCOLLECTIVE ;  /* 0x000000000000791b */ /* 0x003fe20003800000 */
.L_x_4790:
        /* <DEDUP_REMOVED lines=12> */
.L_x_4791:
[----:B------:R-:W-:Y:S02]  /*12b80*/  IMAD.MOV.U32 R13, RZ, RZ, R5 ;  /* 0x000000ffff0d7224 */ /* 0x000fe400078e0005 */
[----:B------:R-:W-:Y:S01]  /*12b90*/  IMAD.MOV.U32 R12, RZ, RZ, 0x5 ;  /* 0x00000005ff0c7424 */ /* 0x000fe200078e00ff */
[----:B------:R-:W-:-:S13]  /*12ba0*/  @P0 LEA R2, P1, R8, R14, 0x1 ;  /* 0x0000000e08020211 */ /* 0x000fda00078208ff */
[----:B------:R-:W-:Y:S05]  /*12bb0*/  WARPSYNC.COLLECTIVE R15, `(.L_x_4792) ;  /* 0x000000000f087348 */ /* 0x000fea0003c00000 */
[----:B------:R0:W1:Y:S02]  /*12bc0*/  SHFL.IDX P6, R14, R13, R12, R11 ;  /* 0x0000000c0d0e7389 */ /* 0x00006400000c000b */
[----:B01----:R-:W-:Y:S01]  /*12bd0*/  ENDCOLLECTIVE ;  /* 0x000000000000791b */ /* 0x003fe20003800000 */
.L_x_4792:
[----:B------:R-:W-:-:S05]  /*12be0*/  @P0 IMAD.X R3, RZ, RZ, R6, P1 ;  /* 0x000000ffff030224 */ /* 0x000fca00008e0606 */
[----:B------:R-:W-:Y:S01]  /*12bf0*/  @!PT LDS RZ, [RZ] ;  /* 0x00000000fffff984 */ /* 0x000fe20000000800 */
[----:B------:R-:W-:Y:S01]  /*12c00*/  @!PT LDS RZ, [RZ] ;  /* 0x00000000fffff984 */ /* 0x000fe20000000800 */
[----:B------:R-:W-:Y:S01]  /*12c10*/  @!PT LDS RZ, [RZ] ;  /* 0x00000000fffff984 */ /* 0x000fe20000000800 */
[----:B------:R0:W-:Y:S01]  /*12c20*/  @P0 LDGSTS.E.BYPASS.LTC128B.128 [R7+0x1e400], desc[UR36][R2.64], !P2 ;  /* 0x1e40000002070fae */ /* 0x0001e2000d101d64 */
[----:B------:R-:W-:Y:S01]  /*12c30*/  MOV R13, R4 ;  /* 0x00000004000d7202 */ /* 0x000fe20000000f00 */
[----:B------:R-:W-:-:S07]  /*12c40*/  IMAD.MOV.U32 R5, RZ, RZ, R14 ;  /* 0x000000ffff057224 */ /* 0x000fce00078e000e */
[----:B0-----:R-:W-:Y:S05]  /*12c50*/  WARPSYNC.COLLECTIVE R15, `(.L_x_4793) ;  /* 0x000000000f087348 */ /* 0x001fea0003c00000 */
[----:B------:R1:W2:Y:S02]  /*12c60*/  SHFL.IDX P6, R14, R13, R12, R11 ;  /* 0x0000000c0d0e7389 */ /* 0x0002a400000c000b */
[----:B012---:R-:W-:Y:S01]  /*12c70*/  ENDCOLLECTIVE ;  /* 0x000000000000791b */ /* 0x007fe20003800000 */
.L_x_4793:
[----:B------:R-:W-:Y:S05]  /*12c80*/  BRA `(.L_x_4794) ;  /* 0xffffffbc00fc7947 */ /* 0x000fea000383ffff */
.L_x_4729:
[----:B------:R-:W-:Y:S01]  /*12c90*/  IMAD.MOV.U32 R13, RZ, RZ, R5 ;  /* 0x000000ffff0d7224 */ /* 0x000fe200078e0005 */
[----:B------:R-:W0:Y:S01]  /*12ca0*/  S2R R20, SR_TID.X ;  /* 0x0000000000147919 */ /* 0x000e220000002100 */
[----:B------:R-:W-:Y:S01]  /*12cb0*/  IMAD.MOV.U32 R12, RZ, RZ, RZ ;  /* 0x000000ffff0c7224 */ /* 0x000fe200078e00ff */
[----:B------:R-:W-:Y:S01]  /*12cc0*/  LOP3.LUT R16, R16, 0xffffefff, RZ, 0xc0, !PT ;  /* 0xffffefff10107812 */ /* 0x000fe200078ec0ff */
[----:B------:R-:W-:Y:S02]  /*12cd0*/  IMAD.MOV.U32 R11, RZ, RZ, 0x181f ;  /* 0x0000181fff0b7424 */ /* 0x000fe400078e00ff */
[----:B------:R-:W-:Y:S02]  /*12ce0*/  IMAD.MOV.U32 R15, RZ, RZ, -0x1 ;  /* 0xffffffffff0f7424 */ /* 0x000fe400078e00ff */
[----:B------:R-:W-:-:S07]  /*12cf0*/  IMAD.U32 R4, RZ, RZ, UR43 ;  /* 0x0000002bff047e24 */ /* 0x000fce000f8e00ff */
[----:B01----:R-:W-:Y:S05]  /*12d00*/  WARPSYNC.COLLECTIVE R15, `(.L_x_4795) ;  /* 0x000000000f087348 */ /* 0x003fea0003c00000 */
[----:B------:R2:W3:Y:S02]  /*12d10*/  SHFL.IDX P6, R14, R13, R12, R11 ;  /* 0x0000000c0d0e7389 */ /* 0x0004e400000c000b */
[----:B0123--:R-:W-:Y:S01]  /*12d20*/  ENDCOLLECTIVE ;  /* 0x000000000000791b */ /* 0x00ffe20003800000 */
.L_x_4795:
[----:B------:R-:W-:-:S05]  /*12d30*/  IMAD R4, R4, 0x80, R35 ;  /* 0x0000008004047824 */ /* 0x000fca00078e0223 */
[C---:B------:R-:W-:Y:S02]  /*12d40*/  ISETP.GE.AND P1, PT, R4.reuse, UR41, PT ;  /* 0x0000002904007c0c */ /* 0x040fe4000bf26270 */
[----:B------:R-:W-:Y:S02]  /*12d50*/  IADD3 R6, R4, 0x10, RZ ;  /* 0x0000001004067810 */ /* 0x000fe40007ffe0ff */
[----:B------:R-:W-:-:S09]  /*12d60*/  MOV R13, R0 ;  /* 0x00000000000d7202 */ /* 0x000fd20000000f00 */
[----:B------:R-:W-:Y:S01]  /*12d70*/  @P1 LOP3.LUT R16, R16, 0x1000, RZ, 0xfc, !PT ;  /* 0x0000100010101812 */ /* 0x000fe200078efcff */
[----:B------:R-:W-:-:S03]  /*12d80*/  IMAD.SHL.U32 R8, R20, 0x8, RZ ;  /* 0x0000000814087824 */ /* 0x000fc600078e00ff */
[----:B------:R-:W-:Y:S01]  /*12d90*/  LOP3.LUT R16, R16, 0xfffff7ff, RZ, 0xc0, !PT ;  /* 0xfffff7ff10107812 */ /* 0x000fe200078ec0ff */
[----:B------:R-:W-:-:S07]  /*12da0*/  IMAD.MOV.U32 R3, RZ, RZ, R14 ;  /* 0x000000ffff037224 */ /* 0x000fce00078e000e */
[----:B------:R-:W-:Y:S05]  /*12db0*/  WARPSYNC.COLLECTIVE R15, `(.L_x_4796) ;  /* 0x000000000f087348 */ /* 0x000fea0003c00000 */
[----:B------:R0:W1:Y:S02]  /*12dc0*/  SHFL.IDX P6, R14, R13, R12, R11 ;  /* 0x0000000c0d0e7389 */ /* 0x00006400000c000b */
[----:B01----:R-:W-:Y:S01]  /*12dd0*/  ENDCOLLECTIVE ;  /* 0x000000000000791b */ /* 0x003fe20003800000 */
.L_x_4796:
        /* <DEDUP_REMOVED lines=9> */
.L_x_4797:
        /* <DEDUP_REMOVED lines=13> */
.L_x_4798:
[----:B------:R-:W-:Y:S02]  /*12f40*/  IMAD.MOV.U32 R13, RZ, RZ, R5 ;  /* 0x000000ffff0d7224 */ /* 0x000fe400078e0005 */
[----:B------:R-:W-:Y:S01]  /*12f50*/  IMAD.MOV.U32 R12, RZ, RZ, 0x2 ;  /* 0x00000002ff0c7424 */ /* 0x000fe200078e00ff */
[----:B------:R-:W-:-:S05]  /*12f60*/  @!P1 LEA R10, P0, R8, R14, 0x1 ;  /* 0x0000000e080a9211 */ /* 0x000fca00078008ff */
[----:B------:R-:W-:Y:S01]  /*12f70*/  @!P1 IMAD.X R11, RZ, RZ, R2, P0 ;  /* 0x000000ffff0b9224 */ /* 0x000fe200000e0602 */
[----:B------:R-:W-:Y:S01]  /*12f80*/  @!P1 MOV R2, R10 ;  /* 0x0000000a00029202 */ /* 0x000fe20000000f00 */
[----:B------:R-:W-:Y:S02]  /*12f90*/  IMAD.SHL.U32 R10, R20, 0x8, RZ ;  /* 0x00000008140a7824 */ /* 0x000fe400078e00ff */
[----:B------:R-:W-:Y:S02]  /*12fa0*/  @!P1 IMAD.MOV.U32 R3, RZ, RZ, R11 ;  /* 0x000000ffff039224 */ /* 0x000fe400078e000b */
[----:B------:R-:W-:Y:S01]  /*12fb0*/  IMAD.MOV.U32 R11, RZ, RZ, 0x181f ;  /* 0x0000181fff0b7424 */ /* 0x000fe200078e00ff */
[----:B------:R-:W-:Y:S02]  /*12fc0*/  LOP3.LUT R10, R10, 0x38, RZ, 0xc0, !PT ;  /* 0x000000380a0a7812 */ /* 0x000fe400078ec0ff */
        /* <DEDUP_REMOVED lines=9> */
.L_x_4799:
[----:B------:R-:W-:Y:S01]  /*13060*/  @P1 LOP3.LUT R16, R16, 0x400, RZ, 0xfc, !PT ;  /* 0x0000040010101812 */ /* 0x000fe200078efcff */
[----:B------:R-:W-:-:S03]  /*13070*/  IMAD.MOV.U32 R13, RZ, RZ, R0 ;  /* 0x000000ffff0d7224 */ /* 0x000fc600078e0000 */
[----:B------:R-:W-:Y:S02]  /*13080*/  LOP3.LUT R16, R16, 0xfffffdff, RZ, 0xc0, !PT ;  /* 0xfffffdff10107812 */ /* 0x000fe400078ec0ff */
[----:B------:R-:W-:-:S07]  /*13090*/  MOV R8, R14 ;  /* 0x0000000e00087202 */ /* 0x000fce0000000f00 */
[----:B------:R-:W-:Y:S05]  /*130a0*/  WARPSYNC.COLLECTIVE R15, `(.L_x_4800) ;  /* 0x000000000f087348 */ /* 0x000fea0003c00000 */
[----:B------:R0:W1:Y:S02]  /*130b0*/  SHFL.IDX P6, R14, R13, R12, R11 ;  /* 0x0000000c0d0e7389 */ /* 0x00006400000c000b */
[----:B01----:R-:W-:Y:S01]  /*130c0*/  ENDCOLLECTIVE ;  /* 0x000000000000791b */ /* 0x003fe20003800000 */
.L_x_4800:
[----:B------:R-:W-:Y:S02]  /*130d0*/  IMAD.MOV.U32 R13, RZ, RZ, R5 ;  /* 0x000000ffff0d7224 */ /* 0x000fe400078e0005 */
[----:B------:R-:W-:Y:S02]  /*130e0*/  IMAD.MOV.U32 R12, RZ, RZ, 0x3 ;  /* 0x00000003ff0c7424 */ /* 0x000fe400078e00ff */
[----:B------:R-:W-:-:S07]  /*130f0*/  IMAD.MOV.U32 R9, RZ, RZ, R14 ;  /* 0x000000ffff097224 */ /* 0x000fce00078e000e */
[----:B------:R-:W-:Y:S05]  /*13100*/  WARPSYNC.COLLECTIVE R15, `(.L_x_4801) ;  /* 0x000000000f087348 */ /* 0x000fea0003c00000 */
[----:B------:R0:W1:Y:S02]  /*13110*/  SHFL.IDX P6, R14, R13, R12, R11 ;  /* 0x0000000c0d0e7389 */ /* 0x00006400000c000b */
[----:B01----:R-:W-:Y:S01]  /*13120*/  ENDCOLLECTIVE ;  /* 0x000000000000791b */ /* 0x003fe20003800000 */
.L_x_4801:
        /* <DEDUP_REMOVED lines=14> */
.L_x_4802:
[----:B------:R-:W-:-:S04]  /*13210*/  @P1 LOP3.LUT R16, R16, 0x200, RZ, 0xfc, !PT ;  /* 0x0000020010101812 */ /* 0x000fc800078efcff */
[----:B------:R-:W-:Y:S01]  /*13220*/  LOP3.LUT R16, R16, 0xfffffeff, RZ, 0xc0, !PT ;  /* 0xfffffeff10107812 */ /* 0x000fe200078ec0ff */
[----:B------:R-:W-:Y:S01]  /*13230*/  IMAD.MOV.U32 R13, RZ, RZ, R5 ;  /* 0x000000ffff0d7224 */ /* 0x000fe200078e0005 */
[----:B------:R-:W-:Y:S02]  /*13240*/  MOV R12, 0x4 ;  /* 0x00000004000c7802 */ /* 0x000fe40000000f00 */
[----:B------:R-:W-:-:S07]  /*13250*/  MOV R7, R14 ;  /* 0x0000000e00077202 */ /* 0x000fce0000000f00 */
[----:B------:R-:W-:Y:S05]  /*13260*/  WARPSYNC.COLLECTIVE R15, `(.L_x_4803) ;  /* 0x000000000f087348 */ /* 0x000fea0003c00000 */
[----:B------:R0:W1:Y:S02]  /*13270*/  SHFL.IDX P6, R14, R13, R12, R11 ;  /* 0x0000000c0d0e7389 */ /* 0x00006400000c000b */
[----:B01----:R-:W-:Y:S01]  /*13280*/  ENDCOLLECTIVE ;  /* 0x000000000000791b */ /* 0x003fe20003800000 */
.L_x_4803:
[----:B------:R-:W-:-:S05]  /*13290*/  @!P1 LEA R7, P0, R10, R7, 0x1 ;  /* 0x000000070a079211 */ /* 0x000fca00078008ff */
[----:B------:R-:W-:Y:S02]  /*132a0*/  @!P1 IMAD.X R6, RZ, RZ, R6, P0 ;  /* 0x000000ffff069224 */ /* 0x000fe400000e0606 */
[----:B------:R-:W-:Y:S02]  /*132b0*/  @!P1 IMAD.MOV.U32 R2, RZ, RZ, R7 ;  /* 0x000000ffff029224 */ /* 0x000fe400078e0007 */
[----:B------:R-:W-:Y:S02]  /*132c0*/  @!P1 IMAD.MOV.U32 R3, RZ, RZ, R6 ;  /* 0x000000ffff039224 */ /* 0x000fe400078e0006 */
[----:B------:R-:W-:Y:S02]  /*132d0*/  VIADD R6, R4, 0x40 ;  /* 0x0000004004067836 */ /* 0x000fe40000000000 */
[----:B------:R-:W-:Y:S01]  /*132e0*/  IMAD.MOV.U32 R13, RZ, RZ, R0 ;  /* 0x000000ffff0d7224 */ /* 0x000fe200078e0000 */
[----:B------:R-:W-:Y:S01]  /*132f0*/  @!PT LDS RZ, [RZ] ;  /* 0x00000000fffff984 */ /* 0x000fe20000000800 */
[----:B------:R-:W-:Y:S01]  /*13300*/  @!PT LDS RZ, [RZ] ;  /* 0x00000000fffff984 */ /* 0x000fe20000000800 */
[----:B------:R-:W-:Y:S01]  /*13310*/  @!PT LDS RZ, [RZ] ;  /* 0x00000000fffff984 */ /* 0x000fe20000000800 */
[----:B------:R0:W-:Y:S02]  /*13320*/  @!P1 LDGSTS.E.BYPASS.LTC128B.128 [R22+0x19c00], desc[UR36][R2.64], !P5 ;  /* 0x19c0000002169fae */ /* 0x0001e4000e901d64 */
[----:B------:R-:W-:-:S02]  /*13330*/  ISETP.GE.AND P1, PT, R6, UR41, PT ;  /* 0x0000002906007c0c */ /* 0x000fc4000bf26270 */
[----:B------:R-:W-:Y:S01]  /*13340*/  IADD3 R6, R4, 0x50, RZ ;  /* 0x0000005004067810 */ /* 0x000fe20007ffe0ff */
[----:B0-----:R-:W-:-:S10]  /*13350*/  IMAD.MOV.U32 R2, RZ, RZ, R14 ;  /* 0x000000ffff027224 */ /* 0x001fd400078e000e */
[----:B------:R-:W-:Y:S05]  /*13360*/  WARPSYNC.COLLECTIVE R15, `(.L_x_4804) ;  /* 0x000000000f087348 */ /* 0x000fea0003c00000 */
[----:B------:R0:W1:Y:S02]  /*13370*/  SHFL.IDX P6, R14, R13, R12, R11 ;  /* 0x0000000c0d0e7389 */ /* 0x00006400000c000b */
[----:B01----:R-:W-:Y:S01]  /*13380*/  ENDCOLLECTIVE ;  /* 0x000000000000791b */ /* 0x003fe20003800000 */
.L_x_4804:
        /* <DEDUP_REMOVED lines=16> */
.L_x_4805:
[----:B------:R-:W-:Y:S01]  /*13490*/  @P1 LOP3.LUT R16, R16, 0x80, RZ, 0xfc, !PT ;  /* 0x0000008010101812 */ /* 0x000fe200078efcff */
[----:B------:R-:W-:-:S03]  /*134a0*/  IMAD.MOV.U32 R13, RZ, RZ, R0 ;  /* 0x000000ffff0d7224 */ /* 0x000fc600078e0000 */
[----:B------:R-:W-:Y:S01]  /*134b0*/  LOP3.LUT R16, R16, 0xffffffbf, RZ, 0xc0, !PT ;  /* 0xffffffbf10107812 */ /* 0x000fe200078ec0ff */
[----:B------:R-:W-:-:S07]  /*134c0*/  IMAD.MOV.U32 R2, RZ, RZ, R14 ;  /* 0x000000ffff027224 */ /* 0x000fce00078e000e */
[----:B------:R-:W-:Y:S05]  /*134d0*/  WARPSYNC.COLLECTIVE R15, `(.L_x_4806) ;  /* 0x000000000f087348 */ /* 0x000fea0003c00000 */
[----:B------:R0:W1:Y:S02]  /*134e0*/  SHFL.IDX P6, R14, R13, R12, R11 ;  /* 0x0000000c0d0e7389 */ /* 0x00006400000c000b */
[----:B01----:R-:W-:Y:S01]  /*134f0*/  ENDCOLLECTIVE ;  /* 0x000000000000791b */ /* 0x003fe20003800000 */
.L_x_4806:
[----:B------:R-:W-:Y:S02]  /*13500*/  IMAD.MOV.U32 R13, RZ, RZ, R5 ;  /* 0x000000ffff0d7224 */ /* 0x000fe400078e0005 */
[----:B------:R-:W-:Y:S02]  /*13510*/  IMAD.MOV.U32 R12, RZ, RZ, 0x6 ;  /* 0x00000006ff0c7424 */ /* 0x000fe400078e00ff */
[----:B------:R-:W-:-:S07]  /*13520*/  IMAD.MOV.U32 R21, RZ, RZ, R14 ;  /* 0x000000ffff157224 */ /* 0x000fce00078e000e */
[----:B------:R-:W-:Y:S05]  /*13530*/  WARPSYNC.COLLECTIVE R15, `(.L_x_4807) ;  /* 0x000000000f087348 */ /* 0x000fea0003c00000 */
[----:B------:R0:W1:Y:S02]  /*13540*/  SHFL.IDX P6, R14, R13, R12, R11 ;  /* 0x0000000c0d0e7389 */ /* 0x00006400000c000b */
[----:B01----:R-:W-:Y:S01]  /*13550*/  ENDCOLLECTIVE ;  /* 0x000000000000791b */ /* 0x003fe20003800000 */
.L_x_4807:
[----:B------:R-:W-:-:S04]  /*13560*/  @!P1 LEA R21, P0, R10, R21, 0x1 ;  /* 0x000000150a159211 */ /* 0x000fc800078008ff */
[----:B------:R-:W-:Y:S01]  /*13570*/  @!P1 IADD3.X R20, RZ, R2, RZ, P0, !PT ;  /* 0x00000002ff149210 */ /* 0x000fe200007fe4ff */
[----:B------:R-:W-:-:S04]  /*13580*/  @!P1 IMAD.MOV.U32 R2, RZ, RZ, R21 ;  /* 0x000000ffff029224 */ /* 0x000fc800078e0015 */
[----:B------:R-:W-:Y:S01]  /*13590*/  @!P1 IMAD.MOV.U32 R3, RZ, RZ, R20 ;  /* 0x000000ffff039224 */ /* 0x000fe200078e0014 */
[----:B------:R-:W-:-:S04]  /*135a0*/  MOV R13, R0 ;  /* 0x00000000000d7202 */ /* 0x000fc80000000f00 */
        /* <DEDUP_REMOVED lines=8> */
.L_x_4808:
[----:B------:R-:W-:-:S05]  /*13630*/  VIADD R3, R4, 0x60 ;  /* 0x0000006004037836 */ /* 0x000fca0000000000 */
[----:B------:R-:W-:Y:S02]  /*13640*/  ISETP.GE.AND P1, PT, R3, UR41, PT ;  /* 0x0000002903007c0c */ /* 0x000fe4000bf26270 */
[----:B------:R-:W-:Y:S01]  /*13650*/  MOV R13, R5 ;  /* 0x00000005000d7202 */ /* 0x000fe20000000f00 */
        /* <DEDUP_REMOVED lines=15> */
.L_x_4809:
[----:B------:R-:W-:Y:S02]  /*13750*/  IMAD.MOV.U32 R13, RZ, RZ, R0 ;  /* 0x000000ffff0d7224 */ /* 0x000fe400078e0000 */
[----:B------:R-:W-:-:S07]  /*13760*/  IMAD.MOV.U32 R5, RZ, RZ, R14 ;  /* 0x000000ffff057224 */ /* 0x000fce00078e000e */
[----:B------:R-:W-:Y:S05]  /*13770*/  WARPSYNC.COLLECTIVE R15, `(.L_x_4810) ;  /* 0x000000000f087348 */ /* 0x000fea0003c00000 */
[----:B------:R0:W1:Y:S02]  /*13780*/  SHFL.IDX P6, R14, R13, R12, R11 ;  /* 0x0000000c0d0e7389 */ /* 0x00006400000c000b */
[----:B01----:R-:W-:Y:S01]  /*13790*/  ENDCOLLECTIVE ;  /* 0x000000000000791b */ /* 0x003fe20003800000 */
.L_x_4810:
[----:B------:R-:W-:Y:S05]  /*137a0*/  BRA `(.L_x_4811) ;  /* 0xffffffc0001c7947 */ /* 0x000fea000383ffff */
.L_x_4733:
        /* <DEDUP_REMOVED lines=8> */
.L_x_4813:
[----:B------:R-:W-:Y:S05]  /*13830*/  BSYNC B0 ;  /* 0x0000000000007941 */ /* 0x000fea0003800000 */
.L_x_4812:
[----:B------:R-:W-:Y:S01]  /*13840*/  IMAD.MOV.U32 R13, RZ, RZ, R0 ;  /* 0x000000ffff0d7224 */ /* 0x000fe200078e0000 */
[----:B------:R-:W-:Y:S01]  /*13850*/  MOV R11, 0x181f ;  /* 0x0000181f000b7802 */ /* 0x000fe20000000f00 */
[----:B------:R-:W-:Y:S01]  /*13860*/  IMAD.MOV.U32 R12, RZ, RZ, RZ ;  /* 0x000000ffff0c7224 */ /* 0x000fe200078e00ff */
[----:B------:R-:W-:Y:S01]  /*13870*/  LOP3.LUT P1, RZ, R16, 0x1000, RZ, 0xc0, !PT ;  /* 0x0000100010ff7812 */ /* 0x000fe2000782c0ff */
[----:B------:R-:W-:Y:S02]  /*13880*/  IMAD.MOV.U32 R15, RZ, RZ, -0x1 ;  /* 0xffffffffff0f7424 */ /* 0x000fe400078e00ff */
[----:B------:R-:W-:-:S10]  /*13890*/  IMAD.MOV.U32 R2, RZ, RZ, R14 ;  /* 0x000000ffff027224 */ /* 0x000fd400078e000e */
[----:B------:R-:W-:Y:S05]  /*138a0*/  WARPSYNC.COLLECTIVE R15, `(.L_x_4814) ;  /* 0x000000000f087348 */ /* 0x000fea0003c00000 */
[----:B------:R0:W1:Y:S02]  /*138b0*/  SHFL.IDX P6, R14, R13, R12, R11 ;  /* 0x0000000c0d0e7389 */ /* 0x00006400000c000b */
[----:B01----:R-:W-:Y:S01]  /*138c0*/  ENDCOLLECTIVE ;  /* 0x000000000000791b */ /* 0x003fe20003800000 */
.L_x_4814:
        /* <DEDUP_REMOVED lines=8> */
.L_x_4815:
        /* <DEDUP_REMOVED lines=8> */
[----:B------:R-:W-:Y:S02]  /*139d0*/  LOP3.LUT P1, RZ, R16, 0x400, RZ, 0xc0, !PT ;  /* 0x0000040010ff7812 */ /* 0x000fe4000782c0ff */
[----:B------:R-:W-:-:S11]  /*139e0*/  MOV R5, R14 ;  /* 0x0000000e00057202 */ /* 0x000fd60000000f00 */
[----:B0-----:R-:W-:Y:S05]  /*139f0*/  WARPSYNC.COLLECTIVE R15, `(.L_x_4816) ;  /* 0x000000000f087348 */ /* 0x001fea0003c00000 */
[----:B------:R1:W2:Y:S02]  /*13a00*/  SHFL.IDX P6, R14, R13, R12, R11 ;  /* 0x0000000c0d0e7389 */ /* 0x0002a400000c000b */
[----:B012---:R-:W-:Y:S01]  /*13a10*/  ENDCOLLECTIVE ;  /* 0x000000000000791b */ /* 0x007fe20003800000 */
.L_x_4816:
[----:B------:R-:W-:Y:S01]  /*13a20*/  IMAD.MOV.U32 R13, RZ, RZ, R4 ;  /* 0x000000ffff0d7224 */ /* 0x000fe200078e0004 */
[----:B------:R-:W-:Y:S02]  /*13a30*/  MOV R12, 0x2 ;  /* 0x00000002000c7802 */ /* 0x000fe40000000f00 */
        /* <DEDUP_REMOVED lines=15> */
.L_x_4817:
[----:B------:R-:W-:Y:S02]  /*13b30*/  IMAD.MOV.U32 R13, RZ, RZ, R0 ;  /* 0x000000ffff0d7224 */ /* 0x000fe400078e0000 */
[----:B------:R-:W-:-:S07]  /*13b40*/  IMAD.MOV.U32 R5, RZ, RZ, R14 ;  /* 0x000000ffff057224 */ /* 0x000fce00078e000e */
[----:B------:R-:W-:Y:S05]  /*13b50*/  WARPSYNC.COLLECTIVE R15, `(.L_x_4818) ;  /* 0x000000000f087348 */ /* 0x000fea0003c00000 */
[----:B------:R0:W1:Y:S02]  /*13b60*/  SHFL.IDX P6, R14, R13, R12, R11 ;  /* 0x0000000c0d0e7389 */ /* 0x00006400000c000b */
[----:B01----:R-:W-:Y:S01]  /*13b70*/  ENDCOLLECTIVE ;  /* 0x000000000000791b */ /* 0x003fe20003800000 */
.L_x_4818:
[----:B------:R-:W-:Y:S01]  /*13b80*/  MOV R13, R4 ;  /* 0x00000004000d7202 */ /* 0x000fe20000000f00 */
[----:B------:R-:W-:Y:S01]  /*13b90*/  IMAD.MOV.U32 R12, RZ, RZ, 0x3 ;  /* 0x00000003ff0c7424 */ /* 0x000fe200078e00ff */
[----:B------:R-:W-:-:S05]  /*13ba0*/  @!P1 LEA R14, P0, R20, R14, 0x1 ;  /* 0x0000000e140e9211 */ /* 0x000fca00078008ff */
[----:B------:R-:W-:-:S08]  /*13bb0*/  @!P1 IMAD.MOV.U32 R2, RZ, RZ, R14 ;  /* 0x000000ffff029224 */ /* 0x000fd000078e000e */
[----:B------:R-:W-:Y:S05]  /*13bc0*/  WARPSYNC.COLLECTIVE R15, `(.L_x_4819) ;  /* 0x000000000f087348 */ /* 0x000fea0003c00000 */
[----:B------:R0:W1:Y:S02]  /*13bd0*/  SHFL.IDX P6, R14, R13, R12, R11 ;  /* 0x0000000c0d0e7389 */ /* 0x00006400000c000b */
[----:B01----:R-:W-:Y:S01]  /*13be0*/  ENDCOLLECTIVE ;  /* 0x000000000000791b */ /* 0x003fe20003800000 */
.L_x_4819:
        /* <DEDUP_REMOVED lines=15> */
.L_x_4820:
[----:B------:R-:W-:Y:S02]  /*13ce0*/  IMAD.MOV.U32 R13, RZ, RZ, R4 ;  /* 0x000000ffff0d7224 */ /* 0x000fe400078e0004 */
[----:B------:R-:W-:Y:S01]  /*13cf0*/  IMAD.MOV.U32 R12, RZ, RZ, 0x4 ;  /* 0x00000004ff0c7424 */ /* 0x000fe200078e00ff */
[----:B------:R-:W-:-:S13]  /*13d00*/  LOP3.LUT P6, RZ, R16, 0x200, RZ, 0xc0, !PT ;  /* 0x0000020010ff7812 */ /* 0x000fda00078cc0ff */
[----:B------:R-:W-:-:S05]  /*13d10*/  @!P6 LEA R14, P0, R20, R14, 0x1 ;  /* 0x0000000e140ee211 */ /* 0x000fca00078008ff */
[----:B------:R-:W-:Y:S02]  /*13d20*/  @!P6 IMAD.X R5, RZ, RZ, R5, P0 ;  /* 0x000000ffff05e224 */ /* 0x000fe400000e0605 */
[----:B------:R-:W-:-:S03]  /*13d30*/  @!P6 IMAD.MOV.U32 R2, RZ, RZ, R14 ;  /* 0x000000ffff02e224 */ /* 0x000fc600078e000e */
[----:B------:R-:W-:-:S05]  /*13d40*/  @!P6 MOV R3, R5 ;  /* 0x000000050003e202 */ /* 0x000fca0000000f00 */
        /* <DEDUP_REMOVED lines=10> */
.L_x_4821:
[----:B------:R-:W-:Y:S02]  /*13df0*/  IMAD.MOV.U32 R13, RZ, RZ, R0 ;  /* 0x000000ffff0d7224 */ /* 0x000fe400078e0000 */
[----:B------:R-:W-:-:S07]  /*13e00*/  IMAD.MOV.U32 R5, RZ, RZ, R14 ;  /* 0x000000ffff057224 */ /* 0x000fce00078e000e */
[----:B------:R-:W-:Y:S05]  /*13e10*/  WARPSYNC.COLLECTIVE R15, `(.L_x_4822) ;  /* 0x000000000f087348 */ /* 0x000fea0003c00000 */
[----:B------:R0:W1:Y:S02]  /*13e20*/  SHFL.IDX P6, R14, R13, R12, R11 ;  /* 0x0000000c0d0e7389 */ /* 0x00006400000c000b */
[----:B01----:R-:W-:Y:S01]  /*13e30*/  ENDCOLLECTIVE ;  /* 0x000000000000791b */ /* 0x003fe20003800000 */
.L_x_4822:
[----:B------:R-:W-:Y:S02]  /*13e40*/  IMAD.MOV.U32 R13, RZ, RZ, R4 ;  /* 0x000000ffff0d7224 */ /* 0x000fe400078e0004 */
[----:B------:R-:W-:Y:S01]  /*13e50*/  IMAD.MOV.U32 R12, RZ, RZ, 0x5 ;  /* 0x00000005ff0c7424 */ /* 0x000fe200078e00ff */
[----:B------:R-:W-:-:S04]  /*13e60*/  @!P1 LEA R14, P0, R20, R14, 0x1 ;  /* 0x0000000e140e9211 */ /* 0x000fc800078008ff */
[----:B------:R-:W-:Y:S01]  /*13e70*/  @!P1 MOV R2, R14 ;  /* 0x0000000e00029202 */ /* 0x000fe20000000f00 */
[----:B------:R-:W-:-:S08]  /*13e80*/  @!P1 IMAD.X R5, RZ, RZ, R5, P0 ;  /* 0x000000ffff059224 */ /* 0x000fd000000e0605 */
[----:B------:R-:W-:Y:S05]  /*13e90*/  WARPSYNC.COLLECTIVE R15, `(.L_x_4823) ;  /* 0x000000000f087348 */ /* 0x000fea0003c00000 */
[----:B------:R0:W1:Y:S02]  /*13ea0*/  SHFL.IDX P6, R14, R13, R12, R11 ;  /* 0x0000000c0d0e7389 */ /* 0x00006400000c000b */
[----:B01----:R-:W-:Y:S01]  /*13eb0*/  ENDCOLLECTIVE ;  /* 0x000000000000791b */ /* 0x003fe20003800000 */
.L_x_4823:
[----:B------:R-:W-:-:S05]  /*13ec0*/  @!P1 IMAD.MOV.U32 R3, RZ, RZ, R5 ;  /* 0x000000ffff039224 */ /* 0x000fca00078e0005 */
[----:B------:R-:W-:Y:S01]  /*13ed0*/  @!PT LDS RZ, [RZ] ;  /* 0x00000000fffff984 */ /* 0x000fe20000000800 */
[----:B------:R-:W-:Y:S01]  /*13ee0*/  @!PT LDS RZ, [RZ] ;  /* 0x00000000fffff984 */ /* 0x000fe20000000800 */
[----:B------:R-:W-:Y:S01]  /*13ef0*/  @!PT LDS RZ, [RZ] ;  /* 0x00000000fffff984 */ /* 0x000fe20000000800 */
[----:B------:R0:W-:Y:S04]  /*13f00*/  @!P1 LDGSTS.E.BYPASS.LTC128B.128 [R22+0x24400], desc[UR36][R2.64], !P2 ;  /* 0x2440000002169fae */ /* 0x0001e8000d101d64 */
[----:B------:R0:W-:Y:S01]  /*13f10*/  @!P1 LDGSTS.E.BYPASS.LTC128B.128 [R22+0x28400], desc[UR36][R2.64+0x80], !P3 ;  /* 0x2840008002169fae */ /* 0x0001e2000d901d64 */
[----:B------:R-:W-:-:S03]  /*13f20*/  IMAD.MOV.U32 R13, RZ, RZ, R0 ;  /* 0x000000ffff0d7224 */ /* 0x000fc600078e0000 */
[----:B------:R0:W-:Y:S04]  /*13f30*/  @!P1 LDGSTS.E.BYPASS.LTC128B.128 [R22+0x2c400], desc[UR36][R2.64+0x100], !P4 ;  /* 0x2c40010002169fae */ /* 0x0001e8000e101d64 */
[----:B------:R0:W-:Y:S01]  /*13f40*/  @!P1 LDGSTS.E.BYPASS.LTC128B.128 [R22+0x30400], desc[UR36][R2.64+0x180], !P5 ;  /* 0x3040018002169fae */ /* 0x0001e2000e901d64 */
[----:B------:R-:W-:Y:S01]  /*13f50*/  LOP3.LUT P1, RZ, R16, 0x40, RZ, 0xc0, !PT ;  /* 0x0000004010ff7812 */ /* 0x000fe2000782c0ff */
[----:B------:R-:W-:-:S12]  /*13f60*/  IMAD.MOV.U32 R5, RZ, RZ, R14 ;  /* 0x000000ffff057224 */ /* 0x000fd800078e000e */
[----:B0-----:R-:W-:Y:S05]  /*13f70*/  WARPSYNC.COLLECTIVE R15, `(.L_x_4824) ;  /* 0x000000000f087348 */ /* 0x001fea0003c00000 */
[----:B------:R1:W2:Y:S02]  /*13f80*/  SHFL.IDX P6, R14, R13, R12, R11 ;  /* 0x0000000c0d0e7389 */ /* 0x0002a400000c000b */
[----:B012---:R-:W-:Y:S01]  /*13f90*/  ENDCOLLECTIVE ;  /* 0x000000000000791b */ /* 0x007fe20003800000 */
.L_x_4824:
[----:B------:R-:W-:Y:S02]  /*13fa0*/  IMAD.MOV.U32 R13, RZ, RZ, R4 ;  /* 0x000000ffff0d7224 */ /* 0x000fe400078e0004 */
[----:B------:R-:W-:Y:S01]  /*13fb0*/  IMAD.MOV.U32 R12, RZ, RZ, 0x6 ;  /* 0x00000006ff0c7424 */ /* 0x000fe200078e00ff */
[----:B------:R-:W-:-:S13]  /*13fc0*/  LOP3.LUT P6, RZ, R16, 0x80, RZ, 0xc0, !PT ;  /* 0x0000008010ff7812 */ /* 0x000fda00078cc0ff */
[----:B------:R-:W-:-:S04]  /*13fd0*/  @!P6 LEA R14, P0, R20, R14, 0x1 ;  /* 0x0000000e140ee211 */ /* 0x000fc800078008ff */
[----:B------:R-:W-:Y:S01]  /*13fe0*/  @!P6 IADD3.X R5, RZ, R5, RZ, P0, !PT ;  /* 0x00000005ff05e210 */ /* 0x000fe200007fe4ff */
[----:B------:R-:W-:-:S04]  /*13ff0*/  @!P6 IMAD.MOV.U32 R2, RZ, RZ, R14 ;  /* 0x000000ffff02e224 */ /* 0x000fc800078e000e */
        /* <DEDUP_REMOVED lines=11> */
.L_x_4825:
[----:B------:R-:W-:Y:S01]  /*140b0*/  MOV R13, R0 ;  /* 0x00000000000d7202 */ /* 0x000fe20000000f00 */
[----:B------:R-:W-:-:S07]  /*140c0*/  IMAD.MOV.U32 R5, RZ, RZ, R14 ;  /* 0x000000ffff057224 */ /* 0x000fce00078e000e */
[----:B------:R-:W-:Y:S05]  /*140d0*/  WARPSYNC.COLLECTIVE R15, `(.L_x_4826) ;  /* 0x000000000f087348 */ /* 0x000fea0003c00000 */
[----:B------:R0:W1:Y:S02]  /*140e0*/  SHFL.IDX P6, R14, R13, R12, R11 ;  /* 0x0000000c0d0e7389 */ /* 0x00006400000c000b */
[----:B01----:R-:W-:Y:S01]  /*140f0*/  ENDCOLLECTIVE ;  /* 0x000000000000791b */ /* 0x003fe20003800000 */
.L_x_4826:
[----:B------:R-:W-:Y:S02]  /*14100*/  IMAD.MOV.U32 R13, RZ, RZ, R4 ;  /* 0x000000ffff0d7224 */ /* 0x000fe400078e0004 */
[----:B------:R-:W-:Y:S01]  /*14110*/  IMAD.MOV.U32 R12, RZ, RZ, 0x7 ;  /* 0x00000007ff0c7424 */ /* 0x000fe200078e00ff */
[----:B------:R-:W-:-:S05]  /*14120*/  @!P1 LEA R14, P0, R20, R14, 0x1 ;  /* 0x0000000e140e9211 */ /* 0x000fca00078008ff */
[----:B------:R-:W-:-:S08]  /*14130*/  @!P1 IMAD.MOV.U32 R2, RZ, RZ, R14 ;  /* 0x000000ffff029224 */ /* 0x000fd000078e000e */
[----:B------:R-:W-:Y:S05]  /*14140*/  WARPSYNC.COLLECTIVE R15, `(.L_x_4827) ;  /* 0x000000000f087348 */ /* 0x000fea0003c00000 */
[----:B------:R0:W1:Y:S02]  /*14150*/  SHFL.IDX P6, R14, R13, R12, R11 ;  /* 0x0000000c0d0e7389 */ /* 0x00006400000c000b */
[----:B01----:R-:W-:Y:S01]  /*14160*/  ENDCOLLECTIVE ;  /* 0x000000000000791b */ /* 0x003fe20003800000 */
.L_x_4827:
        /* <DEDUP_REMOVED lines=10> */
[----:B------:R-:W-:-:S07]  /*14210*/  MOV R5, R14 ;  /* 0x0000000e00057202 */ /* 0x000fce0000000f00 */
[----:B0-----:R-:W-:Y:S05]  /*14220*/  WARPSYNC.COLLECTIVE R15, `(.L_x_4828) ;  /* 0x000000000f087348 */ /* 0x001fea0003c00000 */
[----:B------:R1:W2:Y:S02]  /*14230*/  SHFL.IDX P6, R14, R13, R12, R11 ;  /* 0x0000000c0d0e7389 */ /* 0x0002a400000c000b */
[----:B012---:R-:W-:Y:S01]  /*14240*/  ENDCOLLECTIVE ;  /* 0x000000000000791b */ /* 0x007fe20003800000 */
.L_x_4828:
[----:B------:R-:W-:Y:S05]  /*14250*/  BRA `(.L_x_4829) ;  /* 0xffffffc000347947 */ /* 0x000fea000383ffff */
.L_x_4736:
[----:B0-----:R0:W2:Y:S02]  /*14260*/  SYNCS.PHASECHK.TRANS64.TRYWAIT P0, [R17+URZ+0x32420], R0 ;  /* 0x03242000110075a7 */ /* 0x0010a4000800017f */
[----:B--2---:R-:W-:Y:S05]  /*14270*/  @!P0 NANOSLEEP.SYNCS 0x989680 ;  /* 0x009896800000895d */ /* 0x004fea0003900000 */
[----:B------:R-:W2:Y:S02]  /*14280*/  @!P0 SYNCS.PHASECHK.TRANS64 P0, [R17+URZ+0x32420], R0 ;  /* 0x03242000110085a7 */ /* 0x000ea4000800007f */
[----:B--2---:R-:W-:Y:S05]  /*14290*/  @!P0 BRA `(.L_x_4736) ;  /* 0xfffffffc00f08947 */ /* 0x004fea000383ffff */
[----:B------:R-:W-:Y:S05]  /*142a0*/  BRA `(.L_x_4830) ;  /* 0xffffffc000987947 */ /* 0x000fea000383ffff */
.L_x_4739:
[----:B--2---:R2:W3:Y:S02]  /*142b0*/  SYNCS.PHASECHK.TRANS64.TRYWAIT P0, [R24+URZ+0x32460], R3 ;  /* 0x03246003180075a7 */ /* 0x0044e4000800017f */
[----:B---3--:R-:W-:Y:S05]  /*142c0*/  @!P0 NANOSLEEP.SYNCS 0x989680 ;  /* 0x009896800000895d */ /* 0x008fea0003900000 */
[----:B------:R-:W3:Y:S02]  /*142d0*/  @!P0 SYNCS.PHASECHK.TRANS64 P0, [R24+URZ+0x32460], R3 ;  /* 0x03246003180085a7 */ /* 0x000ee4000800007f */
[----:B---3--:R-:W-:Y:S05]  /*142e0*/  @!P0 BRA `(.L_x_4739) ;  /* 0xfffffffc00f08947 */ /* 0x008fea000383ffff */
[----:B------:R-:W-:Y:S05]  /*142f0*/  BRA `(.L_x_4831) ;  /* 0xffffffc000a47947 */ /* 0x000fea000383ffff */
.L_x_4740:
        /* <DEDUP_REMOVED lines=8> */
.L_x_4833:
[----:B------:R-:W-:Y:S05]  /*14380*/  BSYNC B0 ;  /* 0x0000000000007941 */ /* 0x000fea0003800000 */
.L_x_4832:
[----:B------:R0:W5:Y:S01]  /*14390*/  LDL R7, [R1+0x8] ;  /* 0x0000080001077983 */ /* 0x0001620000100800 */
[----:B------:R-:W-:Y:S01]  /*143a0*/  IMAD.MOV.U32 R13, RZ, RZ, R5 ;  /* 0x000000ffff0d7224 */ /* 0x000fe200078e0005 */
[----:B------:R-:W-:Y:S01]  /*143b0*/  MOV R3, R14 ;  /* 0x0000000e00037202 */ /* 0x000fe20000000f00 */
[----:B------:R-:W-:Y:S01]  /*143c0*/  IMAD.MOV.U32 R12, RZ, RZ, RZ ;  /* 0x000000ffff0c7224 */ /* 0x000fe200078e00ff */
[----:B------:R-:W1:Y:S01]  /*143d0*/  S2R R8, SR_TID.X ;  /* 0x0000000000087919 */ /* 0x000e620000002100 */
[----:B------:R-:W-:Y:S01]  /*143e0*/  IMAD.MOV.U32 R11, RZ, RZ, 0x181f ;  /* 0x0000181fff0b7424 */ /* 0x000fe200078e00ff */
[----:B------:R-:W-:Y:S01]  /*143f0*/  LOP3.LUT P1, RZ, R36, 0x2, RZ, 0xc0, !PT ;  /* 0x0000000224ff7812 */ /* 0x000fe2000782c0ff */
[----:B------:R-:W-:Y:S02]  /*14400*/  IMAD.MOV.U32 R15, RZ, RZ, -0x1 ;  /* 0xffffffffff0f7424 */ /* 0x000fe400078e00ff */
[----:B0-----:R-:W-:-:S10]  /*14410*/  IMAD R4, R4, 0x2, R17 ;  /* 0x0000000204047824 */ /* 0x001fd400078e0211 */
[----:B-1---5:R-:W-:Y:S05]  /*14420*/  WARPSYNC.COLLECTIVE R15, `(.L_x_4834) ;  /* 0x000000000f087348 */ /* 0x022fea0003c00000 */
[----:B------:R0:W2:Y:S02]  /*14430*/  SHFL.IDX P6, R14, R13, R12, R11 ;  /* 0x0000000c0d0e7389 */ /* 0x0000a400000c000b */
[----:B012--5:R-:W-:Y:S01]  /*14440*/  ENDCOLLECTIVE ;  /* 0x000000000000791b */ /* 0x027fe20003800000 */
.L_x_4834:
[----:B------:R-:W-:Y:S02]  /*14450*/  IMAD.MOV.U32 R13, RZ, RZ, R6 ;  /* 0x000000ffff0d7224 */ /* 0x000fe400078e0006 */
[----:B------:R-:W-:Y:S02]  /*14460*/  IMAD.MOV.U32 R12, RZ, RZ, 0x1 ;  /* 0x00000001ff0c7424 */ /* 0x000fe400078e00ff */
[----:B------:R-:W-:-:S05]  /*14470*/  IMAD.SHL.U32 R8, R8, 0x8, RZ ;  /* 0x0000000808087824 */ /* 0x000fca00078e00ff */
[----:B------:R-:W-:-:S04]  /*14480*/  LOP3.LUT R8, R8, 0x38, RZ, 0xc0, !PT ;  /* 0x0000003808087812 */ /* 0x000fc800078ec0ff */
[----:B------:R-:W-:-:S04]  /*14490*/  SHF.L.U32 R0, R8, 0x1, RZ ;  /* 0x0000000108007819 */ /* 0x000fc800000006ff */
[----:B------:R-:W-:-:S13]  /*144a0*/  IADD3 R2, P0, R14, R0, RZ ;  /* 0x000000000e027210 */ /* 0x000fda0007f1e0ff */
[----:B------:R-:W-:Y:S05]  /*144b0*/  WARPSYNC.COLLECTIVE R15, `(.L_x_4835) ;  /* 0x000000000f087348 */ /* 0x000fea0003c00000 */
[----:B------:R0:W1:Y:S02]  /*144c0*/  SHFL.IDX P6, R14, R13, R12, R11 ;  /* 0x0000000c0d0e7389 */ /* 0x00006400000c000b */
[----:B01----:R-:W-:Y:S01]  /*144d0*/  ENDCOLLECTIVE ;  /* 0x000000000000791b */ /* 0x003fe20003800000 */
.L_x_4835:
[----:B------:R-:W-:Y:S01]  /*144e0*/  IMAD.X R3, RZ, RZ, R3, P0 ;  /* 0x000000ffff037224 */ /* 0x000fe200000e0603 */
[----:B------:R-:W-:Y:S02]  /*144f0*/  MOV R13, R5 ;  /* 0x00000005000d7202 */ /* 0x000fe40000000f00 */
        /* <DEDUP_REMOVED lines=17> */
.L_x_4836:
[----:B------:R-:W-:Y:S02]  /*14610*/  IMAD.MOV.U32 R13, RZ, RZ, R6 ;  /* 0x000000ffff0d7224 */ /* 0x000fe400078e0006 */
[----:B------:R-:W-:Y:S01]  /*14620*/  IMAD.MOV.U32 R12, RZ, RZ, 0x2 ;  /* 0x00000002ff0c7424 */ /* 0x000fe200078e00ff */
[----:B------:R-:W-:-:S13]  /*14630*/  IADD3 R2, P3, R14, R0, RZ ;  /* 0x000000000e027210 */ /* 0x000fda0007f7e0ff */
[----:B------:R-:W-:Y:S05]  /*14640*/  WARPSYNC.COLLECTIVE R15, `(.L_x_4837) ;  /* 0x000000000f087348 */ /* 0x000fea0003c00000 */
[----:B------:R0:W1:Y:S02]  /*14650*/  SHFL.IDX P6, R14, R13, R12, R11 ;  /* 0x0000000c0d0e7389 */ /* 0x00006400000c000b */
[----:B01----:R-:W-:Y:S01]  /*14660*/  ENDCOLLECTIVE ;  /* 0x000000000000791b */ /* 0x003fe20003800000 */
.L_x_4837:
        /* <DEDUP_REMOVED lines=17> */
.L_x_4838:
[----:B------:R-:W-:Y:S02]  /*14780*/  IMAD.MOV.U32 R13, RZ, RZ, R6 ;  /* 0x000000ffff0d7224 */ /* 0x000fe400078e0006 */
[----:B------:R-:W-:Y:S01]  /*14790*/  IMAD.MOV.U32 R12, RZ, RZ, 0x3 ;  /* 0x00000003ff0c7424 */ /* 0x000fe200078e00ff */
[----:B------:R-:W-:-:S13]  /*147a0*/  IADD3 R2, P3, R14, R0, RZ ;  /* 0x000000000e027210 */ /* 0x000fda0007f7e0ff */
[----:B------:R-:W-:Y:S05]  /*147b0*/  WARPSYNC.COLLECTIVE R15, `(.L_x_4839) ;  /* 0x000000000f087348 */ /* 0x000fea0003c00000 */
[----:B------:R0:W1:Y:S02]  /*147c0*/  SHFL.IDX P6, R14, R13, R12, R11 ;  /* 0x0000000c0d0e7389 */ /* 0x00006400000c000b */
[----:B01----:R-:W-:Y:S01]  /*147d0*/  ENDCOLLECTIVE ;  /* 0x000000000000791b */ /* 0x003fe20003800000 */
.L_x_4839:
[----:B------:R-:W-:Y:S02]  /*147e0*/  IADD3.X R3, RZ, R3, RZ, P3, !PT ;  /* 0x00000003ff037210 */ /* 0x000fe40001ffe4ff */
        /* <DEDUP_REMOVED lines=16> */
.L_x_4840:
[----:B------:R-:W-:Y:S01]  /*148f0*/  MOV R13, R6 ;  /* 0x00000006000d7202 */ /* 0x000fe20000000f00 */
[----:B------:R-:W-:Y:S01]  /*14900*/  IMAD.MOV.U32 R12, RZ, RZ, 0x4 ;  /* 0x00000004ff0c7424 */ /* 0x000fe200078e00ff */
[----:B------:R-:W-:-:S13]  /*14910*/  IADD3 R2, P3, R14, R0, RZ ;  /* 0x000000000e027210 */ /* 0x000fda0007f7e0ff */
[----:B------:R-:W-:Y:S05]  /*14920*/  WARPSYNC.COLLECTIVE R15, `(.L_x_4841) ;  /* 0x000000000f087348 */ /* 0x000fea0003c00000 */
[----:B------:R0:W1:Y:S02]  /*14930*/  SHFL.IDX P6, R14, R13, R12, R11 ;  /* 0x0000000c0d0e7389 */ /* 0x00006400000c000b */
[----:B01----:R-:W-:Y:S01]  /*14940*/  ENDCOLLECTIVE ;  /* 0x000000000000791b */ /* 0x003fe20003800000 */
.L_x_4841:
        /* <DEDUP_REMOVED lines=17> */
.L_x_4842:
[----:B------:R-:W-:Y:S01]  /*14a60*/  IMAD.MOV.U32 R13, RZ, RZ, R6 ;  /* 0x000000ffff0d7224 */ /* 0x000fe200078e0006 */
[----:B------:R-:W-:Y:S02]  /*14a70*/  MOV R12, 0x5 ;  /* 0x00000005000c7802 */ /* 0x000fe40000000f00 */
[----:B------:R-:W-:-:S13]  /*14a80*/  IADD3 R2, P3, R14, R0, RZ ;  /* 0x000000000e027210 */ /* 0x000fda0007f7e0ff */
[----:B------:R-:W-:Y:S05]  /*14a90*/  WARPSYNC.COLLECTIVE R15, `(.L_x_4843) ;  /* 0x000000000f087348 */ /* 0x000fea0003c00000 */
[----:B------:R0:W1:Y:S02]  /*14aa0*/  SHFL.IDX P6, R14, R13, R12, R11 ;  /* 0x0000000c0d0e7389 */ /* 0x00006400000c000b */
[----:B01----:R-:W-:Y:S01]  /*14ab0*/  ENDCOLLECTIVE ;  /* 0x000000000000791b */ /* 0x003fe20003800000 */
.L_x_4843:
        /* <DEDUP_REMOVED lines=12> */
.L_x_4844:
        /* <DEDUP_REMOVED lines=9> */
.L_x_4746:
[----:B--2---:R2:W3:Y:S02]  /*14c10*/  SYNCS.PHASECHK.TRANS64.TRYWAIT P0, [R10+URZ+0x32440], R25 ;  /* 0x032440190a0075a7 */ /* 0x0044e4000800017f */
[----:B---3--:R-:W-:Y:S05]  /*14c20*/  @!P0 NANOSLEEP.SYNCS 0x989680 ;  /* 0x009896800000895d */ /* 0x008fea0003900000 */
[----:B------:R-:W3:Y:S02]  /*14c30*/  @!P0 SYNCS.PHASECHK.TRANS64 P0, [R10+URZ+0x32440], R25 ;  /* 0x032440190a0085a7 */ /* 0x000ee4000800007f */
[----:B---3--:R-:W-:Y:S05]  /*14c40*/  @!P0 BRA `(.L_x_4746) ;  /* 0xfffffffc00f08947 */ /* 0x008fea000383ffff */
[----:B------:R-:W-:Y:S05]  /*14c50*/  BRA `(.L_x_4846) ;  /* 0xffffffc400047947 */ /* 0x000fea000383ffff */
.L_x_4747:
[----:B------:R-:W-:Y:S01]  /*14c60*/  BSSY B1, `(.L_x_4847) ;  /* 0x0000008000017945 */ /* 0x000fe20003800000 */
[----:B------:R-:W-:Y:S01]  /*14c70*/  IMAD.MOV.U32 R13, RZ, RZ, R21 ;  /* 0x000000ffff0d7224 */ /* 0x000fe200078e0015 */
[----:B------:R-:W-:Y:S01]  /*14c80*/  MOV R15, 0xffffffff ;  /* 0xffffffff000f7802 */ /* 0x000fe20000000f00 */
[----:B------:R-:W-:Y:S02]  /*14c90*/  IMAD.MOV.U32 R12, RZ, RZ, RZ ;  /* 0x000000ffff0c7224 */ /* 0x000fe400078e00ff */
[----:B------:R-:W-:-:S07]  /*14ca0*/  IMAD.MOV.U32 R11, RZ, RZ, 0x181f ;  /* 0x0000181fff0b7424 */ /* 0x000fce00078e00ff */
[----:B--2---:R-:W-:Y:S05]  /*14cb0*/  WARPSYNC.COLLECTIVE R15, `(.L_x_4848) ;  /* 0x000000000f087348 */ /* 0x004fea0003c00000 */
[----:B------:R0:W1:Y:S02]  /*14cc0*/  SHFL.IDX P6, R14, R13, R12, R11 ;  /* 0x0000000c0d0e7389 */ /* 0x00006400000c000b */
[----:B012---:R-:W-:Y:S01]  /*14cd0*/  ENDCOLLECTIVE ;  /* 0x000000000000791b */ /* 0x007fe20003800000 */
.L_x_4848:
[----:B------:R-:W-:Y:S05]  /*14ce0*/  BSYNC B1 ;  /* 0x0000000000017941 */ /* 0x000fea0003800000 */
.L_x_4847:
        /* <DEDUP_REMOVED lines=9> */
.L_x_4849:
[----:B------:R-:W-:Y:S02]  /*14d80*/  IMAD.MOV.U32 R13, RZ, RZ, R21 ;  /* 0x000000ffff0d7224 */ /* 0x000fe400078e0015 */
[----:B------:R-:W-:Y:S01]  /*14d90*/  IMAD.MOV.U32 R12, RZ, RZ, 0x1 ;  /* 0x00000001ff0c7424 */ /* 0x000fe200078e00ff */
[----:B------:R-:W-:-:S13]  /*14da0*/  IADD3 R2, P0, R14, R0, RZ ;  /* 0x000000000e027210 */ /* 0x000fda0007f1e0ff */
[----:B------:R-:W-:Y:S05]  /*14db0*/  WARPSYNC.COLLECTIVE R15, `(.L_x_4850) ;  /* 0x000000000f087348 */ /* 0x000fea0003c00000 */
[----:B------:R0:W1:Y:S02]  /*14dc0*/  SHFL.IDX P6, R14, R13, R12, R11 ;  /* 0x0000000c0d0e7389 */ /* 0x00006400000c000b */
[----:B01----:R-:W-:Y:S01]  /*14dd0*/  ENDCOLLECTIVE ;  /* 0x000000000000791b */ /* 0x003fe20003800000 */
.L_x_4850:
[----:B------:R-:W-:-:S05]  /*14de0*/  IADD3.X R3, RZ, R3, RZ, P0, !PT ;  /* 0x00000003ff037210 */ /* 0x000fca00007fe4ff */
        /* <DEDUP_REMOVED lines=9> */
.L_x_4851:
[----:B------:R-:W-:Y:S02]  /*14e80*/  IMAD.MOV.U32 R13, RZ, RZ, R21 ;  /* 0x000000ffff0d7224 */ /* 0x000fe400078e0015 */
[----:B------:R-:W-:Y:S01]  /*14e90*/  IMAD.MOV.U32 R12, RZ, RZ, 0x2 ;  /* 0x00000002ff0c7424 */ /* 0x000fe200078e00ff */
[----:B------:R-:W-:-:S07]  /*14ea0*/  MOV R6, R14 ;  /* 0x0000000e00067202 */ /* 0x000fce0000000f00 */
[----:B------:R-:W-:Y:S05]  /*14eb0*/  WARPSYNC.COLLECTIVE R15, `(.L_x_4852) ;  /* 0x000000000f087348 */ /* 0x000fea0003c00000 */
[----:B------:R0:W1:Y:S02]  /*14ec0*/  SHFL.IDX P6, R14, R13, R12, R11 ;  /* 0x0000000c0d0e7389 */ /* 0x00006400000c000b */
[----:B01----:R-:W-:Y:S01]  /*14ed0*/  ENDCOLLECTIVE ;  /* 0x000000000000791b */ /* 0x003fe20003800000 */
.L_x_4852:
        /* <DEDUP_REMOVED lines=11> */
.L_x_4853:
[----:B------:R-:W-:Y:S02]  /*14f90*/  IMAD.MOV.U32 R13, RZ, RZ, R21 ;  /* 0x000000ffff0d7224 */ /* 0x000fe400078e0015 */
[----:B------:R-:W-:Y:S01]  /*14fa0*/  IMAD.MOV.U32 R12, RZ, RZ, 0x3 ;  /* 0x00000003ff0c7424 */ /* 0x000fe200078e00ff */
[----:B------:R-:W-:-:S13]  /*14fb0*/  IADD3 R2, P0, R14, R0, RZ ;  /* 0x000000000e027210 */ /* 0x000fda0007f1e0ff */
[----:B------:R-:W-:Y:S05]  /*14fc0*/  WARPSYNC.COLLECTIVE R15, `(.L_x_4854) ;  /* 0x000000000f087348 */ /* 0x000fea0003c00000 */
[----:B------:R0:W1:Y:S02]  /*14fd0*/  SHFL.IDX P6, R14, R13, R12, R11 ;  /* 0x0000000c0d0e7389 */ /* 0x00006400000c000b */
[----:B01----:R-:W-:Y:S01]  /*14fe0*/  ENDCOLLECTIVE ;  /* 0x000000000000791b */ /* 0x003fe20003800000 */
.L_x_4854:
        /* <DEDUP_REMOVED lines=10> */
.L_x_4855:
[----:B------:R-:W-:Y:S01]  /*15090*/  MOV R13, R21 ;  /* 0x00000015000d7202 */ /* 0x000fe20000000f00 */
[----:B------:R-:W-:Y:S01]  /*150a0*/  IMAD.MOV.U32 R12, RZ, RZ, 0x4 ;  /* 0x00000004ff0c7424 */ /* 0x000fe200078e00ff */
[----:B------:R-:W-:-:S13]  /*150b0*/  IADD3 R2, P0, R14, R0, RZ ;  /* 0x000000000e027210 */ /* 0x000fda0007f1e0ff */
[----:B------:R-:W-:Y:S05]  /*150c0*/  WARPSYNC.COLLECTIVE R15, `(.L_x_4856) ;  /* 0x000000000f087348 */ /* 0x000fea0003c00000 */
[----:B------:R0:W1:Y:S02]  /*150d0*/  SHFL.IDX P6, R14, R13, R12, R11 ;  /* 0x0000000c0d0e7389 */ /* 0x00006400000c000b */
[----:B01----:R-:W-:Y:S01]  /*150e0*/  ENDCOLLECTIVE ;  /* 0x000000000000791b */ /* 0x003fe20003800000 */
.L_x_4856:
        /* <DEDUP_REMOVED lines=10> */
.L_x_4857:
[----:B------:R-:W-:Y:S01]  /*15190*/  IMAD.MOV.U32 R13, RZ, RZ, R21 ;  /* 0x000000ffff0d7224 */ /* 0x000fe200078e0015 */
[----:B------:R-:W-:Y:S02]  /*151a0*/  MOV R12, 0x5 ;  /* 0x00000005000c7802 */ /* 0x000fe40000000f00 */
[----:B------:R-:W-:-:S13]  /*151b0*/  IADD3 R2, P0, R14, R0, RZ ;  /* 0x000000000e027210 */ /* 0x000fda0007f1e0ff */
[----:B------:R-:W-:Y:S05]  /*151c0*/  WARPSYNC.COLLECTIVE R15, `(.L_x_4858) ;  /* 0x000000000f087348 */ /* 0x000fea0003c00000 */
[----:B------:R0:W1:Y:S02]  /*151d0*/  SHFL.IDX P6, R14, R13, R12, R11 ;  /* 0x0000000c0d0e7389 */ /* 0x00006400000c000b */
[----:B01----:R-:W-:Y:S01]  /*151e0*/  ENDCOLLECTIVE ;  /* 0x000000000000791b */ /* 0x003fe20003800000 */
.L_x_4858:
        /* <DEDUP_REMOVED lines=10> */
.L_x_4859:
[----:B------:R-:W-:Y:S05]  /*15290*/  BRA `(.L_x_4860) ;  /* 0xffffffc000447947 */ /* 0x000fea000383ffff */
.L_x_4752:
[----:B---3--:R3:W4:Y:S02]  /*152a0*/  SYNCS.PHASECHK.TRANS64.TRYWAIT P0, [R10+URZ+0x32460], R25 ;  /* 0x032460190a0075a7 */ /* 0x008724000800017f */
[----:B----4-:R-:W-:Y:S05]  /*152b0*/  @!P0 NANOSLEEP.SYNCS 0x989680 ;  /* 0x009896800000895d */ /* 0x010fea0003900000 */
[----:B------:R-:W4:Y:S02]  /*152c0*/  @!P0 SYNCS.PHASECHK.TRANS64 P0, [R10+URZ+0x32460], R25 ;  /* 0x032460190a0085a7 */ /* 0x000f24000800007f */
[----:B----4-:R-:W-:Y:S05]  /*152d0*/  @!P0 BRA `(.L_x_4752) ;  /* 0xfffffffc00f08947 */ /* 0x010fea000383ffff */
[----:B------:R-:W-:Y:S05]  /*152e0*/  BRA `(.L_x_4861) ;  /* 0xffffffc000907947 */ /* 0x000fea000383ffff */
.L_x_4753:
[----:B------:R-:W-:Y:S01]  /*152f0*/  BSSY B1, `(.L_x_4862) ;  /* 0x0000008000017945 */ /* 0x000fe20003800000 */
[----:B------:R-:W-:Y:S01]  /*15300*/  IMAD.MOV.U32 R13, RZ, RZ, R24 ;  /* 0x000000ffff0d7224 */ /* 0x000fe200078e0018 */
[----:B------:R-:W-:Y:S01]  /*15310*/  MOV R15, 0xffffffff ;  /* 0xffffffff000f7802 */ /* 0x000fe20000000f00 */
[----:B------:R-:W-:Y:S02]  /*15320*/  IMAD.MOV.U32 R12, RZ, RZ, RZ ;  /* 0x000000ffff0c7224 */ /* 0x000fe400078e00ff */
[----:B------:R-:W-:-:S07]  /*15330*/  IMAD.MOV.U32 R11, RZ, RZ, 0x181f ;  /* 0x0000181fff0b7424 */ /* 0x000fce00078e00ff */
[----:B-123--:R-:W-:Y:S05]  /*15340*/  WARPSYNC.COLLECTIVE R15, `(.L_x_4863) ;  /* 0x000000000f087348 */ /* 0x00efea0003c00000 */
[----:B------:R0:W4:Y:S02]  /*15350*/  SHFL.IDX P6, R14, R13, R12, R11 ;  /* 0x0000000c0d0e7389 */ /* 0x00012400000c000b */
[----:B01234-:R-:W-:Y:S01]  /*15360*/  ENDCOLLECTIVE ;  /* 0x000000000000791b */ /* 0x01ffe20003800000 */
.L_x_4863:
[----:B------:R-:W-:Y:S05]  /*15370*/  BSYNC B1 ;  /* 0x0000000000017941 */ /* 0x000fea0003800000 */
.L_x_4862:
        /* <DEDUP_REMOVED lines=9> */
.L_x_4864:
[----:B------:R-:W-:Y:S02]  /*15410*/  IMAD.MOV.U32 R13, RZ, RZ, R24 ;  /* 0x000000ffff0d7224 */ /* 0x000fe400078e0018 */
[----:B------:R-:W-:Y:S01]  /*15420*/  IMAD.MOV.U32 R12, RZ, RZ, 0x1 ;  /* 0x00000001ff0c7424 */ /* 0x000fe200078e00ff */
[----:B------:R-:W-:-:S13]  /*15430*/  IADD3 R2, P0, R14, R0, RZ ;  /* 0x000000000e027210 */ /* 0x000fda0007f1e0ff */
[----:B------:R-:W-:Y:S05]  /*15440*/  WARPSYNC.COLLECTIVE R15, `(.L_x_4865) ;  /* 0x000000000f087348 */ /* 0x000fea0003c00000 */
[----:B------:R0:W1:Y:S02]  /*15450*/  SHFL.IDX P6, R14, R13, R12, R11 ;  /* 0x0000000c0d0e7389 */ /* 0x00006400000c000b */
[----:B01----:R-:W-:Y:S01]  /*15460*/  ENDCOLLECTIVE ;  /* 0x000000000000791b */ /* 0x003fe20003800000 */
.L_x_4865:
        /* <DEDUP_REMOVED lines=13> */
.L_x_4866:
[----:B------:R-:W-:Y:S02]  /*15540*/  IMAD.MOV.U32 R13, RZ, RZ, R24 ;  /* 0x000000ffff0d7224 */ /* 0x000fe400078e0018 */
[----:B------:R-:W-:Y:S01]  /*15550*/  IMAD.MOV.U32 R12, RZ, RZ, 0x2 ;  /* 0x00000002ff0c7424 */ /* 0x000fe200078e00ff */
[----:B------:R-:W-:-:S13]  /*15560*/  IADD3 R2, P0, R14, R0, RZ ;  /* 0x000000000e027210 */ /* 0x000fda0007f1e0ff */
[----:B------:R-:W-:Y:S05]  /*15570*/  WARPSYNC.COLLECTIVE R15, `(.L_x_4867) ;  /* 0x000000000f087348 */ /* 0x000fea0003c00000 */
[----:B------:R0:W1:Y:S02]  /*15580*/  SHFL.IDX P6, R14, R13, R12, R11 ;  /* 0x0000000c0d0e7389 */ /* 0x00006400000c000b */
[----:B01----:R-:W-:Y:S01]  /*15590*/  ENDCOLLECTIVE ;  /* 0x000000000000791b */ /* 0x003fe20003800000 */
.L_x_4867:
        /* <DEDUP_REMOVED lines=13> */
.L_x_4868:
[----:B------:R-:W-:Y:S01]  /*15670*/  MOV R13, R24 ;  /* 0x00000018000d7202 */ /* 0x000fe20000000f00 */
[----:B------:R-:W-:Y:S01]  /*15680*/  IMAD.MOV.U32 R12, RZ, RZ, 0x3 ;  /* 0x00000003ff0c7424 */ /* 0x000fe200078e00ff */
[----:B------:R-:W-:-:S13]  /*15690*/  IADD3 R2, P0, R14, R0, RZ ;  /* 0x000000000e027210 */ /* 0x000fda0007f1e0ff */
[----:B------:R-:W-:Y:S05]  /*156a0*/  WARPSYNC.COLLECTIVE R15, `(.L_x_4869) ;  /* 0x000000000f087348 */ /* 0x000fea0003c00000 */
[----:B------:R0:W1:Y:S02]  /*156b0*/  SHFL.IDX P6, R14, R13, R12, R11 ;  /* 0x0000000c0d0e7389 */ /* 0x00006400000c000b */
[----:B01----:R-:W-:Y:S01]  /*156c0*/  ENDCOLLECTIVE ;  /* 0x000000000000791b */ /* 0x003fe20003800000 */
.L_x_4869:
        /* <DEDUP_REMOVED lines=13> */
.L_x_4870:
[----:B------:R-:W-:Y:S01]  /*157a0*/  IMAD.MOV.U32 R13, RZ, RZ, R24 ;  /* 0x000000ffff0d7224 */ /* 0x000fe200078e0018 */
[----:B------:R-:W-:Y:S02]  /*157b0*/  MOV R12, 0x4 ;  /* 0x00000004000c7802 */ /* 0x000fe40000000f00 */
[----:B------:R-:W-:-:S13]  /*157c0*/  IADD3 R2, P0, R14, R0, RZ ;  /* 0x000000000e027210 */ /* 0x000fda0007f1e0ff */
[----:B------:R-:W-:Y:S05]  /*157d0*/  WARPSYNC.COLLECTIVE R15, `(.L_x_4871) ;  /* 0x000000000f087348 */ /* 0x000fea0003c00000 */
[----:B------:R0:W1:Y:S02]  /*157e0*/  SHFL.IDX P6, R14, R13, R12, R11 ;  /* 0x0000000c0d0e7389 */ /* 0x00006400000c000b */
[----:B01----:R-:W-:Y:S01]  /*157f0*/  ENDCOLLECTIVE ;  /* 0x000000000000791b */ /* 0x003fe20003800000 */
.L_x_4871:
        /* <DEDUP_REMOVED lines=13> */
.L_x_4872:
[----:B------:R-:W-:Y:S02]  /*158d0*/  IMAD.MOV.U32 R13, RZ, RZ, R24 ;  /* 0x000000ffff0d7224 */ /* 0x000fe400078e0018 */
[----:B------:R-:W-:Y:S01]  /*158e0*/  IMAD.MOV.U32 R12, RZ, RZ, 0x5 ;  /* 0x00000005ff0c7424 */ /* 0x000fe200078e00ff */
[----:B------:R-:W-:-:S13]  /*158f0*/  IADD3 R2, P0, R14, R0, RZ ;  /* 0x000000000e027210 */ /* 0x000fda0007f1e0ff */
[----:B------:R-:W-:Y:S05]  /*15900*/  WARPSYNC.COLLECTIVE R15, `(.L_x_4873) ;  /* 0x000000000f087348 */ /* 0x000fea0003c00000 */
[----:B------:R0:W1:Y:S02]  /*15910*/  SHFL.IDX P6, R14, R13, R12, R11 ;  /* 0x0000000c0d0e7389 */ /* 0x00006400000c000b */
[----:B01----:R-:W-:Y:S01]  /*15920*/  ENDCOLLECTIVE ;  /* 0x000000000000791b */ /* 0x003fe20003800000 */
.L_x_4873:
        /* <DEDUP_REMOVED lines=13> */
.L_x_4874:
[----:B------:R-:W-:Y:S05]  /*15a00*/  BRA `(.L_x_4875) ;  /* 0xffffffbc00dc7947 */ /* 0x000fea000383ffff */
.L_x_4761:
        /* <DEDUP_REMOVED lines=8> */
.L_x_4877:
[----:B------:R-:W-:Y:S05]  /*15a90*/  BSYNC B0 ;  /* 0x0000000000007941 */ /* 0x000fea0003800000 */
.L_x_4876:
[----:B------:R-:W-:Y:S05]  /*15aa0*/  BRA `(.L_x_4878) ;  /* 0xffffffc000ac7947 */ /* 0x000fea000383ffff */
.L_x_4764:
[----:B0-----:R0:W1:Y:S02]  /*15ab0*/  SYNCS.PHASECHK.TRANS64.TRYWAIT P0, [R7+URZ+0x32420], R0 ;  /* 0x03242000070075a7 */ /* 0x001064000800017f */
[----:B-1----:R-:W-:Y:S05]  /*15ac0*/  @!P0 NANOSLEEP.SYNCS 0x989680 ;  /* 0x009896800000895d */ /* 0x002fea0003900000 */
[----:B------:R-:W1:Y:S02]  /*15ad0*/  @!P0 SYNCS.PHASECHK.TRANS64 P0, [R7+URZ+0x32420], R0 ;  /* 0x03242000070085a7 */ /* 0x000e64000800007f */
[----:B-1----:R-:W-:Y:S05]  /*15ae0*/  @!P0 BRA `(.L_x_4764) ;  /* 0xfffffffc00f08947 */ /* 0x002fea000383ffff */
[----:B------:R-:W-:Y:S05]  /*15af0*/  BRA `(.L_x_4879) ;  /* 0xffffffc000f47947 */ /* 0x000fea000383ffff */
.L_x_4765:
[----:B------:R-:W1:Y:S01]  /*15b00*/  S2R R2, SR_TID.X ;  /* 0x0000000000027919 */ /* 0x000e620000002100 */
[----:B------:R-:W-:Y:S01]  /*15b10*/  BSSY B0, `(.L_x_4880) ;  /* 0x000000a000007945 */ /* 0x000fe20003800000 */
[----:B------:R-:W-:Y:S02]  /*15b20*/  IMAD.MOV.U32 R12, RZ, RZ, RZ ;  /* 0x000000ffff0c7224 */ /* 0x000fe400078e00ff */
[----:B------:R-:W-:Y:S02]  /*15b30*/  IMAD.MOV.U32 R11, RZ, RZ, 0x1f ;  /* 0x0000001fff0b7424 */ /* 0x000fe400078e00ff */
[----:B------:R-:W-:Y:S01]  /*15b40*/  IMAD.MOV.U32 R15, RZ, RZ, -0x1 ;  /* 0xffffffffff0f7424 */ /* 0x000fe200078e00ff */
[----:B-1----:R-:W-:-:S04]  /*15b50*/  SHF.R.U32.HI R2, RZ, 0x5, R2 ;  /* 0x00000005ff027819 */ /* 0x002fc80000011602 */
[----:B------:R-:W-:-:S04]  /*15b60*/  LOP3.LUT R2, R2, 0x3, RZ, 0xc0, !PT ;  /* 0x0000000302027812 */ /* 0x000fc800078ec0ff */
[----:B------:R-:W-:-:S07]  /*15b70*/  MOV R13, R2 ;  /* 0x00000002000d7202 */ /* 0x000fce0000000f00 */
[----:B0-23-5:R-:W-:Y:S05]  /*15b80*/  WARPSYNC.COLLECTIVE R15, `(.L_x_4881) ;  /* 0x000000000f087348 */ /* 0x02dfea0003c00000 */
[----:B------:R1:W4:Y:S02]  /*15b90*/  SHFL.IDX P6, R14, R13, R12, R11 ;  /* 0x0000000c0d0e7389 */ /* 0x00032400000c000b */
[----:B012345:R-:W-:Y:S01]  /*15ba0*/  ENDCOLLECTIVE ;  /* 0x000000000000791b */ /* 0x03ffe20003800000 */
.L_x_4881:
[----:B------:R-:W-:Y:S05]  /*15bb0*/  BSYNC B0 ;  /* 0x0000000000007941 */ /* 0x000fea0003800000 */
.L_x_4880:
[----:B------:R-:W-:Y:S05]  /*15bc0*/  BRA `(.L_x_4882) ;  /* 0xffffffc000dc7947 */ /* 0x000fea000383ffff */
.L_x_4768:
[----:B------:R-:W-:Y:S01]  /*15bd0*/  BSSY B1, `(.L_x_4883) ;  /* 0x0000006000017945 */ /* 0x000fe20003800000 */
[----:B------:R-:W-:-:S07]  /*15be0*/  IMAD.MOV.U32 R15, RZ, RZ, -0x1 ;  /* 0xffffffffff0f7424 */ /* 0x000fce00078e00ff */
[----:B0-23-5:R-:W-:Y:S05]  /*15bf0*/  WARPSYNC.COLLECTIVE R15, `(.L_x_4884) ;  /* 0x000000000f0c7348 */ /* 0x02dfea0003c00000 */
[----:B------:R-:W-:Y:S02]  /*15c00*/  ELECT P6, UR62, PT ;  /* 0x00000000003e782f */ /* 0x000fe400038c0000 */
[----:B------:R-:W-:Y:S01]  /*15c10*/  MOV R14, UR62 ;  /* 0x0000003e000e7c02 */ /* 0x000fe20008000f00 */
[----:B0-23-5:R-:W-:Y:S10]  /*15c20*/  ENDCOLLECTIVE ;  /* 0x000000000000791b */ /* 0x02dff40003800000 */
.L_x_4884:
[----:B------:R-:W-:Y:S05]  /*15c30*/  BSYNC B1 ;  /* 0x0000000000017941 */ /* 0x000fea0003800000 */
.L_x_4883:
[----:B------:R-:W-:Y:S05]  /*15c40*/  BRA `(.L_x_4885) ;  /* 0xffffffc000d47947 */ /* 0x000fea000383ffff */
.L_x_4770:
[----:B0-----:R0:W1:Y:S02]  /*15c50*/  SYNCS.PHASECHK.TRANS64.TRYWAIT P1, [R5+URZ+0x32440], R0 ;  /* 0x03244000050075a7 */ /* 0x001064000802017f */
[----:B-1----:R-:W-:Y:S05]  /*15c60*/  @!P1 NANOSLEEP.SYNCS 0x989680 ;  /* 0x009896800000995d */ /* 0x002fea0003900000 */
[----:B------:R-:W1:Y:S02]  /*15c70*/  @!P1 SYNCS.PHASECHK.TRANS64 P1, [R5+URZ+0x32440], R0 ;  /* 0x03244000050095a7 */ /* 0x000e64000802007f */
[----:B-1----:R-:W-:Y:S05]  /*15c80*/  @!P1 BRA `(.L_x_4770) ;  /* 0xfffffffc00f09947 */ /* 0x002fea000383ffff */
[----:B------:R-:W-:Y:S05]  /*15c90*/  BRA `(.L_x_4886) ;  /* 0xffffffc000fc7947 */ /* 0x000fea000383ffff */
.L_x_4772:
[----:B-1----:R1:W4:Y:S02]  /*15ca0*/  SYNCS.PHASECHK.TRANS64.TRYWAIT P1, [R3+URZ+0x32440], R2 ;  /* 0x03244002030075a7 */ /* 0x002324000802017f */
[----:B----4-:R-:W-:Y:S05]  /*15cb0*/  @!P1 NANOSLEEP.SYNCS 0x989680 ;  /* 0x009896800000995d */ /* 0x010fea0003900000 */
[----:B------:R-:W4:Y:S02]  /*15cc0*/  @!P1 SYNCS.PHASECHK.TRANS64 P1, [R3+URZ+0x32440], R2 ;  /* 0x03244002030095a7 */ /* 0x000f24000802007f */
[----:B----4-:R-:W-:Y:S05]  /*15cd0*/  @!P1 BRA `(.L_x_4772) ;  /* 0xfffffffc00f09947 */ /* 0x010fea000383ffff */
[----:B------:R-:W-:Y:S05]  /*15ce0*/  BRA `(.L_x_4887) ;  /* 0xffffffc400087947 */ /* 0x000fea000383ffff */
.L_x_4774:
[----:B----4-:R4:W0:Y:S02]  /*15cf0*/  SYNCS.PHASECHK.TRANS64.TRYWAIT P1, [R5+URZ+0x32460], R0 ;  /* 0x03246000050075a7 */ /* 0x010824000802017f */
[----:B0-----:R-:W-:Y:S05]  /*15d00*/  @!P1 NANOSLEEP.SYNCS 0x989680 ;  /* 0x009896800000995d */ /* 0x001fea0003900000 */
[----:B------:R-:W0:Y:S02]  /*15d10*/  @!P1 SYNCS.PHASECHK.TRANS64 P1, [R5+URZ+0x32460], R0 ;  /* 0x03246000050095a7 */ /* 0x000e24000802007f */
[----:B0-----:R-:W-:Y:S05]  /*15d20*/  @!P1 BRA `(.L_x_4774) ;  /* 0xfffffffc00f09947 */ /* 0x001fea000383ffff */
[----:B------:R-:W-:Y:S05]  /*15d30*/  BRA `(.L_x_4888) ;  /* 0xffffffc400047947 */ /* 0x000fea000383ffff */
.L_x_4889:
        /* <DEDUP_REMOVED lines=12> */
.L_x_6464:


//--------------------- .text._ZN7cutlass13device_kernelIN5flash11enable_sm90INS1_16FlashAttnFwdSm90INS1_25CollectiveMainloopFwdSm90ILi2EN4cute5tupleIJNS5_1CILi1EEES8_S8_EEENS6_IJNS7_ILi128EEENS7_ILi96EEENS7_ILi64EEEEEELi256ENS_6half_tEfNS_4arch4Sm90ELb1ELb0ELb1ELb1ELb1ELb0ELb0ELb1ELb0ELb1ELb0ELb0EEENS1_21CollectiveEpilogueFwdINS6_IJSA_NS7_ILi256EEESB_EEES9_SE_SG_Li256ELb1ELb1ELb0ELb0EEENS1_36VarlenDynamicPersistentTileSchedulerILi128ELi96ELi256ELi128ELb0ELb1ELb1ELb1ELb1ELb1EEEEEEEEEvNT_6ParamsE --------------------------
	.section	.text._ZN7cutlass13device_kernelIN5flash11enable_sm90INS1_16FlashAttnFwdSm90INS1_25CollectiveMainloopFwdSm90ILi2EN4cute5tupleIJNS5_1CILi1EEES8_S8_EEENS6_IJNS7_ILi128EEENS7_ILi96EEENS7_ILi64EEEEEELi256ENS_6half_tEfNS_4arch4Sm90ELb1ELb0ELb1ELb1ELb1ELb0ELb0ELb1ELb0ELb1ELb0ELb0EEENS1_21CollectiveEpilogueFwdINS6_IJSA_NS7_ILi256EEESB_EEES9_SE_SG_Li256ELb1ELb1ELb0ELb0EEENS1_36VarlenDynamicPersistentTileSchedulerILi128ELi96ELi256ELi128ELb0ELb1ELb1ELb1ELb1ELb1EEEEEEEEEvNT_6ParamsE,"ax",@progbits
	.align	128
.text._ZN7cutlass13device_kernelIN5flash11enable_sm90INS1_16FlashAttnFwdSm90INS1_25CollectiveMainloopFwdSm90ILi2EN4cute5tupleIJNS5_1CILi1EEES8_S8_EEENS6_IJNS7_ILi128EEENS7_ILi96EEENS7_ILi64EEEEEELi256ENS_6half_tEfNS_4arch4Sm90ELb1ELb0ELb1ELb1ELb1ELb0ELb0ELb1ELb0ELb1ELb0ELb0EEENS1_21CollectiveEpilogueFwdINS6_IJSA_NS7_ILi256EEESB_EEES9_SE_SG_Li256ELb1ELb1ELb0ELb0EEENS1_36VarlenDynamicPersistentTileSchedulerILi128ELi96ELi256ELi128ELb0ELb1ELb1ELb1ELb1ELb1EEEEEEEEEvNT_6ParamsE:
        .type           _ZN7cutlass13device_kernelIN5flash11enable_sm90INS1_16FlashAttnFwdSm90INS1_25CollectiveMainloopFwdSm90ILi2EN4cute5tupleIJNS5_1CILi1EEES8_S8_EEENS6_IJNS7_ILi128EEENS7_ILi96EEENS7_ILi64EEEEEELi256ENS_6half_tEfNS_4arch4Sm90ELb1ELb0ELb1ELb1ELb1ELb0ELb0ELb1ELb0ELb1ELb0ELb0EEENS1_21CollectiveEpilogueFwdINS6_IJSA_NS7_ILi256EEESB_EEES9_SE_SG_Li256ELb1ELb1ELb0ELb0EEENS1_36VarlenDynamicPersistentTileSchedulerILi128ELi96ELi256ELi128ELb0ELb1ELb1ELb1ELb1ELb1EEEEEEEEEvNT_6ParamsE,@function
        .size           _ZN7cutlass13device_kernelIN5flash11enable_sm90INS1_16FlashAttnFwdSm90INS1_25CollectiveMainloopFwdSm90ILi2EN4cute5tupleIJNS5_1CILi1EEES8_S8_EEENS6_IJNS7_ILi128EEENS7_ILi96EEENS7_ILi64EEEEEELi256ENS_6half_tEfNS_4arch4Sm90ELb1ELb0ELb1ELb1ELb1ELb0ELb0ELb1ELb0ELb1ELb0ELb0EEENS1_21CollectiveEpilogueFwdINS6_IJSA_NS7_ILi256EEESB_EEES9_SE_SG_Li256ELb1ELb1ELb0ELb0EEENS1_36VarlenDynamicPersistentTileSchedulerILi128ELi96ELi256ELi128ELb0ELb1ELb1ELb1ELb1ELb1EEEEEEEEEvNT_6ParamsE,(.L_x_6465 - _ZN7cutlass13device_kernelIN5flash11enable_sm90INS1_16FlashAttnFwdSm90INS1_25CollectiveMainloopFwdSm90ILi2EN4cute5tupleIJNS5_1CILi1EEES8_S8_EEENS6_IJNS7_ILi128EEENS7_ILi96EEENS7_ILi64EEEEEELi256ENS_6half_tEfNS_4arch4Sm90ELb1ELb0ELb1ELb1ELb1ELb0ELb0ELb1ELb0ELb1ELb0ELb0EEENS1_21CollectiveEpilogueFwdINS6_IJSA_NS7_ILi256EEESB_EEES9_SE_SG_Li256ELb1ELb1ELb0ELb0EEENS1_36VarlenDynamicPersistentTileSchedulerILi128ELi96ELi256ELi128ELb0ELb1ELb1ELb1ELb1ELb1EEEEEEEEEvNT_6ParamsE)
        .other          _ZN7cutlass13device_kernelIN5flash11enable_sm90INS1_16FlashAttnFwdSm90INS1_25CollectiveMainloopFwdSm90ILi2EN4cute5tupleIJNS5_1CILi1EEES8_S8_EEENS6_IJNS7_ILi128EEENS7_ILi96EEENS7_ILi64EEEEEELi256ENS_6half_tEfNS_4arch4Sm90ELb1ELb0ELb1ELb1ELb1ELb0ELb0ELb1ELb0ELb1ELb0ELb0EEENS1_21CollectiveEpilogueFwdINS6_IJSA_NS7_ILi256EEESB_EEES9_SE_SG_Li256ELb1ELb1ELb0ELb0EEENS1_36VarlenDynamicPersistentTileSchedulerILi128ELi96ELi256ELi128ELb0ELb1ELb1ELb1ELb1ELb1EEEEEEEEEvNT_6ParamsE,@"STO_CUDA_ENTRY STV_DEFAULT"
_ZN7cutlass13device_kernelIN5flash11enable_sm90INS1_16FlashAttnFwdSm90INS1_25CollectiveMainloopFwdSm90ILi2EN4cute5tupleIJNS5_1CILi1EEES8_S8_EEENS6_IJNS7_ILi128EEENS7_ILi96EEENS7_ILi64EEEEEELi256ENS_6half_tEfNS_4arch4Sm90ELb1ELb0ELb1ELb1ELb1ELb0ELb0ELb1ELb0ELb1ELb0ELb0EEENS1_21CollectiveEpilogueFwdINS6_IJSA_NS7_ILi256EEESB_EEES9_SE_SG_Li256ELb1ELb1ELb0ELb0EEENS1_36VarlenDynamicPersistentTileSchedulerILi128ELi96ELi256ELi128ELb0ELb1ELb1ELb1ELb1ELb1EEEEEEEEEvNT_6ParamsE:
        /* <DEDUP_REMOVED lines=45> */
.L_x_4890:
        /* <DEDUP_REMOVED lines=22> */
.L_x_4891:
        /* <DEDUP_REMOVED lines=18> */
.L_x_4892:
        /* <DEDUP_REMOVED lines=22> */
.L_x_4893:
        /* <DEDUP_REMOVED lines=23> */
.L_x_4894:
        /* <DEDUP_REMOVED lines=8> */
.L_x_4896:
        /* <DEDUP_REMOVED lines=23> */
[----:B------:R-:W-:Y:S01]  /*0a10*/  R2UR UR7, R7 ;  /* 0x00000000070772ca */ /* 0x000fe200000e0000 */
        /* <DEDUP_REMOVED lines=24> */
[----:B------:R-:W-:-:S02]  /*0ba0*/  LEA.HI R0, R0, R209, RZ, 0x3 ;  /* 0x000000d100007211 */ /* 0x000fc400078f18ff */
[----:B------:R-:W-:Y:S01]  /*0bb0*/  LOP3.LUT R2, R2, 0x1ffffffe, RZ, 0xc0, !PT ;  /* 0x1ffffffe02027812 */ /* 0x000fe200078ec0ff */
[----:B------:R-:W-:Y:S01]  /*0bc0*/  IMAD.IADD R6, R209, 0x1, -R6 ;  /* 0x00000001d1067824 */ /* 0x000fe200078e0a06 */
[----:B------:R-:W-:Y:S02]  /*0bd0*/  LOP3.LUT R11, R11, 0xfffffff8, RZ, 0xc0, !PT ;  /* 0xfffffff80b0b7812 */ /* 0x000fe400078ec0ff */
[----:B------:R-:W-:Y:S02]  /*0be0*/  LEA.HI R8, R8, R201, RZ, 0x5 ;  /* 0x000000c908087211 */ /* 0x000fe400078f28ff */
[----:B------:R-:W-:Y:S01]  /*0bf0*/  LEA.HI R3, R3, R202, RZ, 0x1 ;  /* 0x000000ca03037211 */ /* 0x000fe200078f08ff */
[----:B------:R-:W-:Y:S01]  /*0c00*/  IMAD.IADD R11, R10, 0x1, -R11 ;  /* 0x000000010a0b7824 */ /* 0x000fe200078e0a0b */
[----:B------:R-:W-:Y:S02]  /*0c10*/  LOP3.LUT R4, R0, 0xfffffff8, RZ, 0xc0, !PT ;  /* 0xfffffff800047812 */ /* 0x000fe400078ec0ff */
[----:B------:R-:W-:-:S02]  /*0c20*/  IADD3 R2, R5, -R2, RZ ;  /* 0x8000000205027210 */ /* 0x000fc40007ffe0ff */
[----:B------:R-:W-:Y:S01]  /*0c30*/  SHF.R.S32.HI R8, RZ, 0x5, R8 ;  /* 0x00000005ff087819 */ /* 0x000fe20000011408 */
[----:B------:R-:W-:Y:S01]  /*0c40*/  IMAD.IADD R23, R209, 0x1, -R4 ;  /* 0x00000001d1177824 */ /* 0x000fe200078e0a04 */
[----:B------:R-:W-:Y:S01]  /*0c50*/  LOP3.LUT R3, R3, 0x3fffffe, RZ, 0xc0, !PT ;  /* 0x03fffffe03037812 */ /* 0x000fe200078ec0ff */
[----:B------:R-:W-:Y:S01]  /*0c60*/  IMAD R204, R2, 0x8, R7 ;  /* 0x0000000802cc7824 */ /* 0x000fe200078e0207 */
[----:B------:R-:W-:Y:S01]  /*0c70*/  LEA.HI R5, R6, R6, RZ, 0x1 ;  /* 0x0000000606057211 */ /* 0x000fe200078f08ff */
[----:B------:R-:W-:Y:S01]  /*0c80*/  IMAD R8, R8, 0x10, R11 ;  /* 0x0000001008087824 */ /* 0x000fe200078e020b */
[----:B------:R-:W-:Y:S01]  /*0c90*/  SHF.R.S32.HI R200, RZ, 0x3, R0 ;  /* 0x00000003ffc87819 */ /* 0x000fe20000011400 */
[----:B------:R-:W-:Y:S01]  /*0ca0*/  IMAD.IADD R3, R202, 0x1, -R3 ;  /* 0x00000001ca037824 */ /* 0x000fe200078e0a03 */
[----:B------:R-:W-:Y:S01]  /*0cb0*/  LOP3.LUT R5, R5, 0x1ffffffe, RZ, 0xc0, !PT ;  /* 0x1ffffffe05057812 */ /* 0x000fe200078ec0ff */
[----:B------:R-:W-:Y:S01]  /*0cc0*/  IMAD.SHL.U32 R2, R23, 0x8, RZ ;  /* 0x0000000817027824 */ /* 0x000fe200078e00ff */
[----:B------:R-:W-:Y:S01]  /*0cd0*/  LOP3.LUT R0, R9, 0x7ffffffc, RZ, 0xc0, !PT ;  /* 0x7ffffffc09007812 */ /* 0x000fe200078ec0ff */
[----:B------:R-:W-:Y:S01]  /*0ce0*/  IMAD R203, R3, 0x40, R8 ;  /* 0x0000004003cb7824 */ /* 0x000fe200078e0208 */
[----:B------:R-:W-:Y:S01]  /*0cf0*/  IADD3 R16, R6, -R5, RZ ;  /* 0x8000000506107210 */ /* 0x000fe20007ffe0ff */
[C---:B------:R-:W-:Y:S01]  /*0d00*/  VIADD R19, R2.reuse, 0x40 ;  /* 0x0000004002137836 */ /* 0x040fe20000000000 */
[----:B------:R-:W-:Y:S01]  /*0d10*/  SHF.R.S32.HI R208, RZ, 0x1f, R2 ;  /* 0x0000001fffd07819 */ /* 0x000fe20000011402 */
[----:B------:R-:W-:Y:S01]  /*0d20*/  VIADD R18, R2, 0x80 ;  /* 0x0000008002127836 */ /* 0x000fe20000000000 */
[----:B------:R-:W-:Y:S01]  /*0d30*/  LEA R16, R16, R203, 0x3 ;  /* 0x000000cb10107211 */ /* 0x000fe200078e18ff */
[----:B------:R-:W-:Y:S01]  /*0d40*/  VIADD R22, R2, 0xc0 ;  /* 0x000000c002167836 */ /* 0x000fe20000000000 */
[----:B------:R-:W-:Y:S01]  /*0d50*/  SHF.R.S32.HI R207, RZ, 0x1f, R19 ;  /* 0x0000001fffcf7819 */ /* 0x000fe20000011413 */
[----:B------:R-:W-:Y:S01]  /*0d60*/  IMAD.IADD R17, R201, 0x1, -R0 ;  /* 0x00000001c9117824 */ /* 0x000fe200078e0a00 */
[----:B------:R-:W-:-:S02]  /*0d70*/  SHF.R.S32.HI R206, RZ, 0x1f, R18 ;  /* 0x0000001fffce7819 */ /* 0x000fc40000011412 */
[----:B------:R-:W-:-:S07]  /*0d80*/  SHF.R.S32.HI R205, RZ, 0x1f, R22 ;  /* 0x0000001fffcd7819 */ /* 0x000fce0000011416 */
.L_x_4956:
[----:B------:R-:W-:Y:S01]  /*0d90*/  ULDC.64 UR8, c[0x0][0xc88] ;  /* 0x0003220000087ab9 */ /* 0x000fe20000000a00 */
[----:B------:R-:W-:Y:S01]  /*0da0*/  ULDC.64 UR10, c[0x0][0xa18] ;  /* 0x00028600000a7ab9 */ /* 0x000fe20000000a00 */
[----:B------:R-:W-:Y:S02]  /*0db0*/  UIMAD.WIDE UR8, UR7, 0x4, UR8 ;  /* 0x00000004070878a5 */ /* 0x000fe4000f8e0208 */
[----:B------:R-:W-:Y:S01]  /*0dc0*/  UISETP.NE.U32.AND UP1, UPT, UR10, URZ, UPT ;  /* 0x0000003f0a00728c */ /* 0x000fe2000bf25070 */
[----:B------:R-:W-:Y:S01]  /*0dd0*/  ULDC UR4, c[0x0][0x424] ;  /* 0x0001090000047ab9 */ /* 0x000fe20000000800 */
[----:B------:R-:W-:Y:S02]  /*0de0*/  ULDC UR7, c[0x0][0x2f0] ;  /* 0x0000bc0000077ab9 */ /* 0x000fe40000000800 */
[----:B01----:R-:W-:Y:S02]  /*0df0*/  IMAD.U32 R4, RZ, RZ, UR8 ;  /* 0x00000008ff047e24 */ /* 0x003fe4000f8e00ff */
[----:B--2---:R-:W-:Y:S01]  /*0e00*/  IMAD.U32 R5, RZ, RZ, UR9 ;  /* 0x00000009ff057e24 */ /* 0x004fe2000f8e00ff */
[----:B------:R-:W-:-:S04]  /*0e10*/  ULDC.64 UR8, c[0x0][0xa28] ;  /* 0x00028a0000087ab9 */ /* 0x000fc80000000a00 */
[----:B------:R-:W2:Y:S01]  /*0e20*/  LDG.E R4, desc[UR48][R4.64] ;  /* 0x0000003004047981 */ /* 0x000ea2000c1e1900 */
[----:B------:R-:W-:Y:S02]  /*0e30*/  UISETP.NE.U32.AND UP0, UPT, UR8, URZ, UPT ;  /* 0x0000003f0800728c */ /* 0x000fe4000bf05070 */
[----:B------:R-:W-:Y:S02]  /*0e40*/  UISETP.NE.AND.EX UP1, UPT, UR11, URZ, UPT, UP1 ;  /* 0x0000003f0b00728c */ /* 0x000fe4000bf25310 */
[----:B------:R-:W-:-:S04]  /*0e50*/  UISETP.NE.AND.EX UP0, UPT, UR9, URZ, UPT, UP0 ;  /* 0x0000003f0900728c */ /* 0x000fc8000bf05300 */
[----:B------:R-:W-:Y:S02]  /*0e60*/  PLOP3.LUT P2, PT, PT, PT, UP1, 0x80, 0x0 ;  /* 0x000000000000781c */ /* 0x000fe40003f4f018 */
[----:B------:R-:W-:Y:S02]  /*0e70*/  PLOP3.LUT P0, PT, PT, PT, UP0, 0x80, 0x0 ;  /* 0x000000000000781c */ /* 0x000fe40003f0f008 */
[----:B--2---:R-:W-:-:S13]  /*0e80*/  R2UR UR40, R4 ;  /* 0x00000000042872ca */ /* 0x004fda00000e0000 */
[----:B------:R-:W-:Y:S02]  /*0e90*/  USHF.R.S32.HI UR41, URZ, 0x1f, UR40 ;  /* 0x0000001f3f297899 */ /* 0x000fe40008011428 */
[----:B------:R-:W-:-:S04]  /*0ea0*/  @UP0 ULEA UR8, UP2, UR40, UR8, 0x2 ;  /* 0x0000000828080291 */ /* 0x000fc8000f84103f */
[----:B------:R-:W-:Y:S02]  /*0eb0*/  @UP0 ULEA.HI.X UR9, UR40, UR9, UR41, 0x2, UP2 ;  /* 0x0000000928090291 */ /* 0x000fe400090f1429 */
[----:B------:R-:W-:Y:S01]  /*0ec0*/  @UP1 ULEA UR10, UP0, UR40, UR10, 0x2 ;  /* 0x0000000a280a1291 */ /* 0x000fe2000f80103f */
[----:B------:R-:W-:-:S03]  /*0ed0*/  IMAD.U32 R4, RZ, RZ, UR8 ;  /* 0x00000008ff047e24 */ /* 0x000fc6000f8e00ff */
[----:B------:R-:W-:Y:S01]  /*0ee0*/  @UP1 ULEA.HI.X UR11, UR40, UR11, UR41, 0x2, UP0 ;  /* 0x0000000b280b1291 */ /* 0x000fe200080f1429 */
[----:B------:R-:W-:Y:S01]  /*0ef0*/  IMAD.U32 R5, RZ, RZ, UR9 ;  /* 0x00000009ff057e24 */ /* 0x000fe2000f8e00ff */
[----:B------:R-:W-:Y:S01]  /*0f00*/  ULDC.64 UR8, c[0x0][0x418] ;  /* 0x0001060000087ab9 */ /* 0x000fe20000000a00 */
[----:B------:R-:W-:-:S03]  /*0f10*/  IMAD.U32 R6, RZ, RZ, UR10 ;  /* 0x0000000aff067e24 */ /* 0x000fc6000f8e00ff */
[----:B------:R-:W-:Y:S01]  /*0f20*/  IMAD.U32 R7, RZ, RZ, UR11 ;  /* 0x0000000bff077e24 */ /* 0x000fe2000f8e00ff */
[----:B------:R-:W2:Y:S04]  /*0f30*/  @P0 LDG.E R4, desc[UR48][R4.64] ;  /* 0x0000003004040981 */ /* 0x000ea8000c1e1900 */
[----:B---3--:R-:W3:Y:S01]  /*0f40*/  @P2 LDG.E R6, desc[UR48][R6.64] ;  /* 0x0000003006062981 */ /* 0x008ee2000c1e1900 */
[----:B------:R-:W-:Y:S01]  /*0f50*/  UISETP.NE.U32.AND UP0, UPT, UR8, URZ, UPT ;  /* 0x0000003f0800728c */ /* 0x000fe2000bf05070 */
[----:B------:R-:W-:Y:S01]  /*0f60*/  UMOV UR44, URZ ;  /* 0x0000003f002c7c82 */ /* 0x000fe20008000000 */
[----:B------:R-:W-:Y:S02]  /*0f70*/  UMOV UR43, UR6 ;  /* 0x00000006002b7c82 */ /* 0x000fe40008000000 */
[----:B------:R-:W-:-:S03]  /*0f80*/  UISETP.NE.AND.EX UP0, UPT, UR9, URZ, UPT, UP0 ;  /* 0x0000003f0900728c */ /* 0x000fc6000bf05300 */
[----:B------:R-:W-:Y:S01]  /*0f90*/  ULDC.64 UR8, c[0x0][0xa20] ;  /* 0x0002880000087ab9 */ /* 0x000fe20000000a00 */
[----:B------:R-:W-:Y:S01]  /*0fa0*/  USEL UR4, UR4, 0x1, UP0 ;  /* 0x0000000104047887 */ /* 0x000fe20008000000 */
[----:B------:R-:W-:-:S03]  /*0fb0*/  ISETP.NE.U32.AND P1, PT, RZ, UR8, PT ;  /* 0x00000008ff007c0c */ /* 0x000fc6000bf25070 */
[----:B------:R-:W-:Y:S01]  /*0fc0*/  UIMAD UR4, UR4, UR7, URZ ;  /* 0x00000007040472a4 */ /* 0x000fe2000f8e023f */
[----:B------:R-:W-:Y:S02]  /*0fd0*/  ISETP.NE.AND.EX P1, PT, RZ, UR9, PT, P1 ;  /* 0x00000009ff007c0c */ /* 0x000fe4000bf25310 */
[----:B--2---:R-:W-:Y:S02]  /*0fe0*/  @P0 R2UR UR44, R4 ;  /* 0x00000000042c02ca */ /* 0x004fe400000e0000 */
[----:B---3--:R-:W-:Y:S01]  /*0ff0*/  @P2 R2UR UR42, R6 ;  /* 0x00000000062a22ca */ /* 0x008fe200000e0000 */
[----:B----4-:R-:W-:-:S14]  /*1000*/  @P2 BRA `(.L_x_4897) ;  /* 0x0000000000382947 */ /* 0x010fdc0003800000 */
[----:B------:R-:W-:Y:S01]  /*1010*/  ULDC.64 UR6, c[0x0][0xa00] ;  /* 0x0002800000067ab9 */ /* 0x000fe20000000a00 */
[----:B------:R-:W-:Y:S01]  /*1020*/  ULDC UR42, c[0x0][0x288] ;  /* 0x0000a200002a7ab9 */ /* 0x000fe20000000800 */
[----:B------:R-:W-:-:S04]  /*1030*/  ISETP.NE.U32.AND P0, PT, RZ, UR6, PT ;  /* 0x00000006ff007c0c */ /* 0x000fc8000bf05070 */
[----:B------:R-:W-:-:S13]  /*1040*/  ISETP.NE.AND.EX P0, PT, RZ, UR7, PT, P0 ;  /* 0x00000007ff007c0c */ /* 0x000fda000bf05300 */
[----:B------:R-:W-:Y:S05]  /*1050*/  @!P0 BRA `(.L_x_4897) ;  /* 0x0000000000248947 */ /* 0x000fea0003800000 */
[----:B------:R-:W-:Y:S02]  /*1060*/  ULDC.64 UR6, c[0x0][0xa00] ;  /* 0x0002800000067ab9 */ /* 0x000fe40000000a00 */
[----:B------:R-:W-:-:S06]  /*1070*/  UIMAD.WIDE UR6, UR40, 0x4, UR6 ;  /* 0x00000004280678a5 */ /* 0x000fcc000f8e0206 */
[----:B------:R-:W-:Y:S01]  /*1080*/  MOV R4, UR6 ;  /* 0x0000000600047c02 */ /* 0x000fe20008000f00 */
[----:B------:R-:W-:-:S05]  /*1090*/  IMAD.U32 R5, RZ, RZ, UR7 ;  /* 0x00000007ff057e24 */ /* 0x000fca000f8e00ff */
[----:B------:R-:W2:Y:S04]  /*10a0*/  LDG.E R3, desc[UR48][R4.64] ;  /* 0x0000003004037981 */ /* 0x000ea8000c1e1900 */
[----:B------:R-:W3:Y:S01]  /*10b0*/  LDG.E R0, desc[UR48][R4.64+0x4] ;  /* 0x0000043004007981 */ /* 0x000ee2000c1e1900 */
[----:B--2---:R-:W-:Y:S02]  /*10c0*/  R2UR UR42, R3 ;  /* 0x00000000032a72ca */ /* 0x004fe400000e0000 */
[----:B---3--:R-:W-:-:S13]  /*10d0*/  R2UR UR6, R0 ;  /* 0x00000000000672ca */ /* 0x008fda00000e0000 */
[----:B------:R-:W-:-:S12]  /*10e0*/  UIADD3 UR42, -UR42, UR6, URZ ;  /* 0x000000062a2a7290 */ /* 0x000fd8000fffe13f */
.L_x_4897:
[----:B------:R-:W-:Y:S05]  /*10f0*/  @!P1 BRA `(.L_x_4898) ;  /* 0x00000000001c9947 */ /* 0x000fea0003800000 */
[----:B------:R-:W-:-:S04]  /*1100*/  ULEA UR4, UP0, UR40, UR8, 0x2 ;  /* 0x0000000828047291 */ /* 0x000fc8000f80103f */
[----:B------:R-:W-:Y:S02]  /*1110*/  ULEA.HI.X UR6, UR40, UR9, UR41, 0x2, UP0 ;  /* 0x0000000928067291 */ /* 0x000fe400080f1429 */
[----:B------:R-:W-:-:S04]  /*1120*/  IMAD.U32 R4, RZ, RZ, UR4 ;  /* 0x00000004ff047e24 */ /* 0x000fc8000f8e00ff */
[----:B------:R-:W-:-:S05]  /*1130*/  IMAD.U32 R5, RZ, RZ, UR6 ;  /* 0x00000006ff057e24 */ /* 0x000fca000f8e00ff */
[----:B------:R-:W2:Y:S02]  /*1140*/  LDG.E R4, desc[UR48][R4.64] ;  /* 0x0000003004047981 */ /* 0x000ea4000c1e1900 */
[----:B--2---:R-:W-:Y:S01]  /*1150*/  R2UR UR4, R4 ;  /* 0x00000000040472ca */ /* 0x004fe200000e0000 */
[----:B------:R-:W-:-:S14]  /*1160*/  BRA `(.L_x_4899) ;  /* 0x0000000000347947 */ /* 0x000fdc0003800000 */
.L_x_4898:
        /* <DEDUP_REMOVED lines=13> */
.L_x_4899:
[----:B------:R-:W-:Y:S01]  /*1240*/  UIADD3 UR44, -UR44, UR4, URZ ;  /* 0x000000042c2c7290 */ /* 0x000fe2000fffe13f */
[----:B------:R-:W-:Y:S01]  /*1250*/  PLOP3.LUT P0, PT, PT, PT, PT, 0x80, 0x0 ;  /* 0x000000000000781c */ /* 0x000fe20003f0f070 */
[----:B------:R-:W-:Y:S01]  /*1260*/  USHF.L.U32 UR45, UR5, 0x7, URZ ;  /* 0x00000007052d7899 */ /* 0x000fe2000800063f */
[----:B------:R-:W-:Y:S01]  /*1270*/  IMAD.MOV.U32 R3, RZ, RZ, RZ ;  /* 0x000000ffff037224 */ /* 0x000fe200078e00ff */
[----:B------:R-:W-:Y:S01]  /*1280*/  ULDC UR4, c[0x0][0x448] ;  /* 0x0001120000047ab9 */ /* 0x000fe20000000800 */
[----:B------:R-:W-:Y:S01]  /*1290*/  UIADD3 UR7, UR44, 0x60, -UR42 ;  /* 0x000000602c077890 */ /* 0x000fe2000fffe82a */
[----:B------:R-:W-:Y:S01]  /*12a0*/  CS2R R8, SRZ ;  /* 0x0000000000087805 */ /* 0x000fe2000001ff00 */
[----:B------:R-:W-:Y:S01]  /*12b0*/  UISETP.NE.AND UP0, UPT, UR4, 0x1, UPT ;  /* 0x000000010400788c */ /* 0x000fe2000bf05270 */
[----:B------:R-:W-:Y:S01]  /*12c0*/  MOV R0, RZ ;  /* 0x000000ff00007202 */ /* 0x000fe20000000f00 */
[----:B------:R-:W-:Y:S01]  /*12d0*/  UIADD3 UR6, UR45, 0x7f, URZ ;  /* 0x0000007f2d067890 */ /* 0x000fe2000fffe03f */
[----:B------:R-:W-:Y:S01]  /*12e0*/  IMAD.MOV.U32 R150, RZ, RZ, RZ ;  /* 0x000000ffff967224 */ /* 0x000fe200078e00ff */
[----:B------:R-:W-:Y:S01]  /*12f0*/  UP2UR UR47, UPR, URZ, 0x1 ;  /* 0x000000013f2f7883 */ /* 0x000fe20008000000 */
[----:B------:R-:W-:-:S02]  /*1300*/  CS2R R148, SRZ ;  /* 0x0000000000947805 */ /* 0x000fc4000001ff00 */
[----:B------:R-:W-:Y:S02]  /*1310*/  CS2R R146, SRZ ;  /* 0x0000000000927805 */ /* 0x000fe4000001ff00 */
[----:B------:R-:W-:Y:S02]  /*1320*/  CS2R R144, SRZ ;  /* 0x0000000000907805 */ /* 0x000fe4000001ff00 */
[----:B------:R-:W-:Y:S02]  /*1330*/  CS2R R142, SRZ ;  /* 0x00000000008e7805 */ /* 0x000fe4000001ff00 */
[----:B------:R-:W-:Y:S02]  /*1340*/  CS2R R140, SRZ ;  /* 0x00000000008c7805 */ /* 0x000fe4000001ff00 */
[----:B------:R-:W-:Y:S01]  /*1350*/  CS2R R138, SRZ ;  /* 0x00000000008a7805 */ /* 0x000fe2000001ff00 */
[----:B------:R-:W-:Y:S01]  /*1360*/  @UP0 ULDC UR4, c[0x0][0x44c] ;  /* 0x0001130000040ab9 */ /* 0x000fe20000000800 */
[----:B------:R-:W-:Y:S01]  /*1370*/  @UP0 ULDC UR8, c[0x0][0x450] ;  /* 0x0001140000080ab9 */ /* 0x000fe20000000800 */
[----:B------:R-:W-:Y:S01]  /*1380*/  UIMAD.WIDE.U32 UR4, UR6, UR4, URZ ;  /* 0x00000004060472a5 */ /* 0x000fe2000f8e003f */
[----:B------:R-:W-:Y:S01]  /*1390*/  CS2R R136, SRZ ;  /* 0x0000000000887805 */ /* 0x000fe2000001ff00 */
[----:B------:R-:W-:Y:S01]  /*13a0*/  UIADD3 UR4, UR44, 0x5f, URZ ;  /* 0x0000005f2c047890 */ /* 0x000fe2000fffe03f */
[----:B------:R-:W-:Y:S01]  /*13b0*/  CS2R R134, SRZ ;  /* 0x0000000000867805 */ /* 0x000fe2000001ff00 */
[----:B------:R-:W-:Y:S01]  /*13c0*/  @UP0 USHF.R.U32.HI UR6, URZ, UR8, UR5 ;  /* 0x000000083f060299 */ /* 0x000fe20008011605 */
[----:B------:R-:W-:Y:S01]  /*13d0*/  CS2R R132, SRZ ;  /* 0x0000000000847805 */ /* 0x000fe2000001ff00 */
[----:B------:R-:W-:Y:S01]  /*13e0*/  UIMAD.WIDE UR4, UR4, 0x2aaaaaab, URZ ;  /* 0x2aaaaaab040478a5 */ /* 0x000fe2000f8e023f */
[----:B------:R-:W-:Y:S01]  /*13f0*/  CS2R R130, SRZ ;  /* 0x0000000000827805 */ /* 0x000fe2000001ff00 */
[----:B------:R-:W-:Y:S01]  /*1400*/  UIADD3 UR6, UR7, UR6, URZ ;  /* 0x0000000607067290 */ /* 0x000fe2000fffe03f */
[----:B------:R-:W-:Y:S01]  /*1410*/  CS2R R128, SRZ ;  /* 0x0000000000807805 */ /* 0x000fe2000001ff00 */
[----:B------:R-:W-:Y:S01]  /*1420*/  USHF.R.U32.HI UR4, URZ, 0x1f, UR5 ;  /* 0x0000001f3f047899 */ /* 0x000fe20008011605 */
[----:B------:R-:W-:Y:S01]  /*1430*/  CS2R R126, SRZ ;  /* 0x00000000007e7805 */ /* 0x000fe2000001ff00 */
[----:B------:R-:W-:Y:S01]  /*1440*/  UIMAD.WIDE UR6, UR6, 0x2aaaaaab, URZ ;  /* 0x2aaaaaab060678a5 */ /* 0x000fe2000f8e023f */
[----:B------:R-:W-:Y:S01]  /*1450*/  CS2R R124, SRZ ;  /* 0x00000000007c7805 */ /* 0x000fe2000001ff00 */
[----:B------:R-:W-:Y:S01]  /*1460*/  ULEA.HI.SX32 UR4, UR5, UR4, 0x1c ;  /* 0x0000000405047291 */ /* 0x000fe2000f8fe23f */
[----:B------:R-:W-:Y:S01]  /*1470*/  CS2R R122, SRZ ;  /* 0x00000000007a7805 */ /* 0x000fe2000001ff00 */
[----:B------:R-:W-:Y:S01]  /*1480*/  USHF.R.U32.HI UR6, URZ, 0x1f, UR7 ;  /* 0x0000001f3f067899 */ /* 0x000fe20008011607 */
[----:B------:R-:W-:-:S02]  /*1490*/  CS2R R120, SRZ ;  /* 0x0000000000787805 */ /* 0x000fc4000001ff00 */
[----:B------:R-:W-:Y:S02]  /*14a0*/  CS2R R118, SRZ ;  /* 0x0000000000767805 */ /* 0x000fe4000001ff00 */
[----:B------:R-:W-:Y:S01]  /*14b0*/  CS2R R116, SRZ ;  /* 0x0000000000747805 */ /* 0x000fe2000001ff00 */
[----:B------:R-:W-:Y:S01]  /*14c0*/  ULEA.HI.SX32 UR6, UR7, UR6, 0x1c ;  /* 0x0000000607067291 */ /* 0x000fe2000f8fe23f */
[----:B------:R-:W-:Y:S02]  /*14d0*/  CS2R R114, SRZ ;  /* 0x0000000000727805 */ /* 0x000fe4000001ff00 */
[----:B------:R-:W-:Y:S02]  /*14e0*/  CS2R R112, SRZ ;  /* 0x0000000000707805 */ /* 0x000fe4000001ff00 */
[----:B------:R-:W-:Y:S01]  /*14f0*/  CS2R R110, SRZ ;  /* 0x00000000006e7805 */ /* 0x000fe2000001ff00 */
[----:B------:R-:W-:Y:S01]  /*1500*/  UISETP.LT.AND UP0, UPT, UR4, UR6, UPT ;  /* 0x000000060400728c */ /* 0x000fe2000bf01270 */
[----:B------:R-:W-:-:S02]  /*1510*/  CS2R R108, SRZ ;  /* 0x00000000006c7805 */ /* 0x000fc4000001ff00 */
[----:B------:R-:W-:Y:S02]  /*1520*/  CS2R R106, SRZ ;  /* 0x00000000006a7805 */ /* 0x000fe4000001ff00 */
[----:B------:R-:W-:Y:S01]  /*1530*/  CS2R R104, SRZ ;  /* 0x0000000000687805 */ /* 0x000fe2000001ff00 */
[----:B------:R-:W-:Y:S01]  /*1540*/  USEL UR50, UR4, UR6, UP0 ;  /* 0x0000000604327287 */ /* 0x000fe20008000000 */
[----:B------:R-:W-:Y:S01]  /*1550*/  IMAD.MOV.U32 R170, RZ, RZ, RZ ;  /* 0x000000ffffaa7224 */ /* 0x000fe200078e00ff */
[----:B------:R-:W-:Y:S02]  /*1560*/  CS2R R168, SRZ ;  /* 0x0000000000a87805 */ /* 0x000fe4000001ff00 */
[----:B------:R-:W-:Y:S01]  /*1570*/  CS2R R100, SRZ ;  /* 0x0000000000647805 */ /* 0x000fe2000001ff00 */
[----:B------:R-:W-:Y:S01]  /*1580*/  UISETP.GE.AND UP0, UPT, UR50, 0x1, UPT ;  /* 0x000000013200788c */ /* 0x000fe2000bf06270 */
[----:B------:R-:W-:Y:S02]  /*1590*/  CS2R R166, SRZ ;  /* 0x0000000000a67805 */ /* 0x000fe4000001ff00 */
[----:B------:R-:W-:-:S02]  /*15a0*/  CS2R R96, SRZ ;  /* 0x0000000000607805 */ /* 0x000fc4000001ff00 */
[----:B------:R-:W-:Y:S02]  /*15b0*/  CS2R R86, SRZ ;  /* 0x0000000000567805 */ /* 0x000fe4000001ff00 */
[----:B------:R-:W-:Y:S02]  /*15c0*/  CS2R R92, SRZ ;  /* 0x00000000005c7805 */ /* 0x000fe4000001ff00 */
[----:B------:R-:W-:Y:S02]  /*15d0*/  CS2R R90, SRZ ;  /* 0x00000000005a7805 */ /* 0x000fe4000001ff00 */
[----:B------:R-:W-:Y:S02]  /*15e0*/  PLOP3.LUT P1, PT, PT, PT, UP0, 0x80, 0x0 ;  /* 0x000000000000781c */ /* 0x000fe40003f2f008 */
        /* <DEDUP_REMOVED lines=64> */
.L_x_4901:
        /* <DEDUP_REMOVED lines=10> */
.L_x_5041:
[----:B0-----:R-:W-:Y:S01]  /*1a90*/  MOV R0, UR46 ;  /* 0x0000002e00007c02 */ /* 0x001fe20008000f00 */
[----:B------:R-:W-:Y:S05]  /*1aa0*/  WARPSYNC.ALL ;  /* 0x0000000000007948 */ /* 0x000fea0003800000 */
[----:B------:R0:W-:Y:S01]  /*1ab0*/  BAR.SYNC.DEFER_BLOCKING R7, 0x100 ;  /* 0x000400070000751d */ /* 0x0001e20000010000 */
[----:B------:R-:W-:-:S13]  /*1ac0*/  ISETP.NE.AND P0, PT, R0, 0x3, PT ;  /* 0x000000030000780c */ /* 0x000fda0003f05270 */
[----:B0-----:R-:W-:Y:S05]  /*1ad0*/  @!P0 BRA `(.L_x_4903) ;  /* 0x0000000000048947 */ /* 0x001fea0003800000 */
[----:B------:R-:W-:Y:S01]  /*1ae0*/  BPT.TRAP 0x1 ;  /* 0x000000040000795c */ /* 0x000fe20000300000 */
.L_x_4903:
[----:B------:R-:W-:Y:S01]  /*1af0*/  ULEA UR22, UR38, UR51, 0x3 ;  /* 0x0000003326167291 */ /* 0x000fe2000f8e183f */
[----:B------:R-:W-:-:S05]  /*1b00*/  IMAD.U32 R8, RZ, RZ, UR37 ;  /* 0x00000025ff087e24 */ /* 0x000fca000f8e00ff */
[----:B------:R-:W-:-:S04]  /*1b10*/  SHF.L.U32 R8, R8, 0x1f, RZ ;  /* 0x0000001f08087819 */ /* 0x000fc800000006ff */
[----:B------:R0:W1:Y:S01]  /*1b20*/  SYNCS.PHASECHK.TRANS64.TRYWAIT P1, [UR22+0x22830], R8 ;  /* 0x02283008ff0075a7 */ /* 0x0000620008020156 */
[----:B------:R-:W-:Y:S05]  /*1b30*/  @!P0 BRA `(.L_x_4904) ;  /* 0x0000000000048947 */ /* 0x000fea0003800000 */
[----:B------:R-:W-:Y:S01]  /*1b40*/  BPT.TRAP 0x1 ;  /* 0x000000040000795c */ /* 0x000fe20000300000 */
.L_x_4904:
[----:B-1----:R-:W-:Y:S05]  /*1b50*/  @P1 BRA `(.L_x_4905) ;  /* 0x0000000000081947 */ /* 0x002fea0003800000 */
[----:B------:R-:W1:Y:S02]  /*1b60*/  SYNCS.PHASECHK.TRANS64.TRYWAIT P1, [UR22+0x22830], R8 ;  /* 0x02283008ff0075a7 */ /* 0x000e640008020156 */
[----:B-1----:R-:W-:Y:S05]  /*1b70*/  @!P1 BRA `(.L_x_4906) ;  /* 0x0000010000309947 */ /* 0x002fea0003800000 */
.L_x_4905:
[----:B------:R-:W-:Y:S01]  /*1b80*/  UIADD3 UR4, UR51, 0x1c400, URZ ;  /* 0x0001c40033047890 */ /* 0x000fe2000fffe03f */
[----:B------:R-:W-:Y:S01]  /*1b90*/  WARPGROUP.ARRIVE ;  /* 0x00000000000079c5 */ /* 0x000fe20000000000 */
[----:B------:R-:W-:-:S05]  /*1ba0*/  ULOP3.LUT UR16, UR53, 0x10000, URZ, 0xfc, !UPT ;  /* 0x0001000035107892 */ /* 0x000fca000f8efc3f */
[----:B------:R-:W2:Y:S01]  /*1bb0*/  S2R R0, SR_TID.X ;  /* 0x0000000000007919 */ /* 0x000ea20000002100 */
[----:B------:R-:W-:Y:S01]  /*1bc0*/  USHF.R.U32.HI UR4, URZ, 0x4, UR4 ;  /* 0x000000043f047899 */ /* 0x000fe20008011604 */
[----:B------:R-:W-:Y:S01]  /*1bd0*/  UMOV UR17, 0x40000040 ;  /* 0x4000004000117882 */ /* 0x000fe20000000000 */
[----:B------:R-:W-:Y:S02]  /*1be0*/  UMOV UR19, 0x40000040 ;  /* 0x4000004000137882 */ /* 0x000fe40000000000 */
[----:B------:R-:W-:Y:S01]  /*1bf0*/  ULOP3.LUT UR4, UR4, 0x3fff, URZ, 0xc0, !UPT ;  /* 0x00003fff04047892 */ /* 0x000fe2000f8ec03f */
[----:B------:R-:W-:Y:S01]  /*1c00*/  UMOV UR5, 0x40000040 ;  /* 0x4000004000057882 */ /* 0x000fe20000000000 */
[----:B------:R-:W-:Y:S02]  /*1c10*/  UMOV UR7, 0x40000040 ;  /* 0x4000004000077882 */ /* 0x000fe40000000000 */
[----:B------:R-:W-:Y:S02]  /*1c20*/  ULOP3.LUT UR20, UR4, 0x10000, URZ, 0xfc, !UPT ;  /* 0x0001000004147892 */ /* 0x000fe4000f8efc3f */
[----:B------:R-:W-:-:S02]  /*1c30*/  UIADD3 UR4, UR16, 0x2, URZ ;  /* 0x0000000210047890 */ /* 0x000fc4000fffe03f */
[----:B------:R-:W-:Y:S02]  /*1c40*/  UIMAD UR18, UR38, 0x300, UR20 ;  /* 0x00000300261278a4 */ /* 0x000fe4000f8e0214 */
[----:B------:R-:W-:Y:S02]  /*1c50*/  UIADD3 UR8, UR16, 0x4, URZ ;  /* 0x0000000410087890 */ /* 0x000fe4000fffe03f */
[----:B------:R-:W-:Y:S02]  /*1c60*/  UIADD3 UR6, UR18, 0x2, URZ ;  /* 0x0000000212067890 */ /* 0x000fe4000fffe03f */
[----:B------:R-:W-:Y:S01]  /*1c70*/  UIADD3 UR10, UR18, 0x4, URZ ;  /* 0x00000004120a7890 */ /* 0x000fe2000fffe03f */
[----:B------:R-:W-:Y:S02]  /*1c80*/  UMOV UR9, 0x40000040 ;  /* 0x4000004000097882 */ /* 0x000fe40000000000 */
[----:B------:R-:W-:Y:S01]  /*1c90*/  HGMMA.64x96x16.F32 R24, gdesc[UR16], RZ, !UPT, gsb0 ;  /* 0x01600000101879f0 */ /* 0x000fe2000c0008ff */
[----:B------:R-:W-:Y:S01]  /*1ca0*/  UMOV UR11, 0x40000040 ;  /* 0x40000040000b7882 */ /* 0x000fe20000000000 */
[----:B------:R-:W-:-:S02]  /*1cb0*/  UIADD3 UR12, UR16, 0x6, URZ ;  /* 0x00000006100c7890 */ /* 0x000fc4000fffe03f */
        /* <DEDUP_REMOVED lines=18> */
.L_x_4907:
[----:B------:R-:W-:Y:S01]  /*1de0*/  UISETP.NE.AND UP0, UPT, UR47, URZ, UPT ;  /* 0x0000003f2f00728c */ /* 0x000fe2000bf05270 */
[----:B------:R-:W-:Y:S01]  /*1df0*/  VIADD R4, R16, UR45 ;  /* 0x0000002d10047c36 */ /* 0x000fe20008000000 */
[----:B------:R-:W-:Y:S01]  /*1e00*/  ULDC UR7, c[0x0][0x9d8] ;  /* 0x0002760000077ab9 */ /* 0x000fe20000000800 */
[----:B------:R-:W-:Y:S01]  /*1e10*/  ULDC UR10, c[0x0][0x988] ;  /* 0x00026200000a7ab9 */ /* 0x000fe20000000800 */
[----:B------:R-:W-:Y:S01]  /*1e20*/  FMUL.FTZ R27, R27, UR7 ;  /* 0x000000071b1b7c20 */ /* 0x000fe20008410000 */
[----:B------:R-:W-:Y:S01]  /*1e30*/  FMUL.FTZ R26, R26, UR7 ;  /* 0x000000071a1a7c20 */ /* 0x000fe20008410000 */
[----:B------:R-:W-:Y:S01]  /*1e40*/  PLOP3.LUT P1, PT, PT, PT, UP0, 0x80, 0x0 ;  /* 0x000000000000781c */ /* 0x000fe20003f2f008 */
[----:B------:R-:W-:Y:S01]  /*1e50*/  FMUL.FTZ R30, R30, UR7 ;  /* 0x000000071e1e7c20 */ /* 0x000fe20008410000 */
[----:B------:R-:W-:Y:S01]  /*1e60*/  PLOP3.LUT P2, PT, PT, PT, UP0, 0x80, 0x0 ;  /* 0x000000000000781c */ /* 0x000fe20003f4f008 */
[----:B------:R-:W3:Y:S01]  /*1e70*/  MUFU.TANH R20, R26 ;  /* 0x0000001a00147308 */ /* 0x000ee20000002400 */
[----:B------:R-:W-:Y:S01]  /*1e80*/  FMUL.FTZ R31, R31, UR7 ;  /* 0x000000071f1f7c20 */ /* 0x000fe20008410000 */
[----:B------:R-:W-:Y:S01]  /*1e90*/  @UP0 ULDC UR6, c[0x0][0x44c] ;  /* 0x0001130000060ab9 */ /* 0x000fe20000000800 */
[----:B------:R-:W-:Y:S01]  /*1ea0*/  FMUL.FTZ R34, R34, UR7 ;  /* 0x0000000722227c20 */ /* 0x000fe20008410000 */
[----:B------:R-:W-:Y:S01]  /*1eb0*/  FMUL.FTZ R35, R35, UR7 ;  /* 0x0000000723237c20 */ /* 0x000fe20008410000 */
[----:B------:R-:W-:Y:S01]  /*1ec0*/  FMUL.FTZ R25, R25, UR7 ;  /* 0x0000000719197c20 */ /* 0x000fe20008410000 */
[----:B------:R-:W-:Y:S01]  /*1ed0*/  FMUL.FTZ R38, R38, UR7 ;  /* 0x0000000726267c20 */ /* 0x000fe20008410000 */
[----:B------:R-:W-:Y:S01]  /*1ee0*/  FMUL.FTZ R39, R39, UR7 ;  /* 0x0000000727277c20 */ /* 0x000fe20008410000 */
[----:B------:R-:W4:Y:S01]  /*1ef0*/  MUFU.TANH R27, R27 ;  /* 0x0000001b001b7308 */ /* 0x000f220000002400 */
[----:B------:R-:W-:Y:S01]  /*1f00*/  FMUL.FTZ R28, R28, UR7 ;  /* 0x000000071c1c7c20 */ /* 0x000fe20008410000 */
[----:B-1----:R-:W-:Y:S01]  /*1f10*/  @P1 IMAD.HI.U32 R3, R4, UR6, RZ ;  /* 0x0000000604031c27 */ /* 0x002fe2000f8e00ff */
[----:B------:R-:W-:-:S03]  /*1f20*/  @UP0 ULDC UR6, c[0x0][0x450] ;  /* 0x0001140000060ab9 */ /* 0x000fc60000000800 */
[----:B------:R-:W-:Y:S01]  /*1f30*/  FMUL.FTZ R42, R42, UR7 ;  /* 0x000000072a2a7c20 */ /* 0x000fe20008410000 */
[----:B------:R-:W-:Y:S01]  /*1f40*/  FMUL.FTZ R43, R43, UR7 ;  /* 0x000000072b2b7c20 */ /* 0x000fe20008410000 */
[----:B------:R-:W-:Y:S01]  /*1f50*/  FMUL.FTZ R32, R32, UR7 ;  /* 0x0000000720207c20 */ /* 0x000fe20008410000 */
[----:B------:R-:W-:Y:S01]  /*1f60*/  @P2 SHF.R.U32.HI R4, RZ, UR6, R3 ;  /* 0x00000006ff042c19 */ /* 0x000fe20008011603 */
[----:B------:R-:W-:Y:S01]  /*1f70*/  UIMAD UR6, UR50, -0x60, UR44 ;  /* 0xffffffa0320678a4 */ /* 0x000fe2000f8e022c */
[----:B------:R-:W1:Y:S01]  /*1f80*/  MUFU.TANH R30, R30 ;  /* 0x0000001e001e7308 */ /* 0x000e620000002400 */
[----:B------:R-:W-:Y:S01]  /*1f90*/  FMUL.FTZ R40, R40, UR7 ;  /* 0x0000000728287c20 */ /* 0x000fe20008410000 */
[----:B------:R-:W-:Y:S01]  /*1fa0*/  FMUL.FTZ R46, R46, UR7 ;  /* 0x000000072e2e7c20 */ /* 0x000fe20008410000 */
[----:B------:R-:W5:Y:S01]  /*1fb0*/  SHFL.IDX PT, R3, R4, 0x1, 0x1c1f ;  /* 0x003c1f0004037f89 */ /* 0x000f6200000e0000 */
[----:B------:R-:W-:Y:S01]  /*1fc0*/  UIADD3 UR6, UR6, 0x60, URZ ;  /* 0x0000006006067890 */ /* 0x000fe2000fffe03f */
[----:B------:R-:W-:Y:S01]  /*1fd0*/  FMUL.FTZ R41, R41, UR7 ;  /* 0x0000000729297c20 */ /* 0x000fe20008410000 */
[----:B------:R-:W-:Y:S01]  /*1fe0*/  FMUL.FTZ R36, R36, UR7 ;  /* 0x0000000724247c20 */ /* 0x000fe20008410000 */
[----:B------:R-:W-:Y:S01]  /*1ff0*/  FMUL.FTZ R47, R47, UR7 ;  /* 0x000000072f2f7c20 */ /* 0x000fe20008410000 */
[----:B------:R-:W-:Y:S01]  /*2000*/  MUFU.TANH R31, R31 ;  /* 0x0000001f001f7308 */ /* 0x000fe20000002400 */
[----:B------:R-:W-:Y:S01]  /*2010*/  FMUL.FTZ R50, R50, UR7 ;  /* 0x0000000732327c20 */ /* 0x000fe20008410000 */
[----:B------:R-:W-:-:S02]  /*2020*/  IMAD.U32 R6, RZ, RZ, UR6 ;  /* 0x00000006ff067e24 */ /* 0x000fc4000f8e00ff */
[----:B------:R-:W-:Y:S01]  /*2030*/  FMUL.FTZ R51, R51, UR7 ;  /* 0x0000000733337c20 */ /* 0x000fe20008410000 */
[----:B------:R-:W-:Y:S01]  /*2040*/  FMUL.FTZ R54, R54, UR7 ;  /* 0x0000000736367c20 */ /* 0x000fe20008410000 */
[----:B------:R-:W-:Y:S01]  /*2050*/  FMUL.FTZ R55, R55, UR7 ;  /* 0x0000000737377c20 */ /* 0x000fe20008410000 */
[----:B------:R-:W-:Y:S02]  /*2060*/  IMAD R5, R17, -0x2, R6 ;  /* 0xfffffffe11057824 */ /* 0x000fe400078e0206 */
[----:B------:R-:W-:Y:S01]  /*2070*/  FMUL.FTZ R58, R58, UR7 ;  /* 0x000000073a3a7c20 */ /* 0x000fe20008410000 */
[----:B------:R-:W-:Y:S01]  /*2080*/  IMAD.U32 R6, RZ, RZ, UR42 ;  /* 0x0000002aff067e24 */ /* 0x000fe2000f8e00ff */
[----:B------:R-:W0:Y:S01]  /*2090*/  MUFU.TANH R34, R34 ;  /* 0x0000002200227308 */ /* 0x000e220000002400 */
[----:B------:R-:W-:Y:S01]  /*20a0*/  FMUL.FTZ R59, R59, UR7 ;  /* 0x000000073b3b7c20 */ /* 0x000fe20008410000 */
[----:B------:R-:W-:Y:S01]  /*20b0*/  FMUL.FTZ R62, R62, UR7 ;  /* 0x000000073e3e7c20 */ /* 0x000fe20008410000 */
[----:B------:R-:W-:Y:S01]  /*20c0*/  FMUL.FTZ R63, R63, UR7 ;  /* 0x000000073f3f7c20 */ /* 0x000fe20008410000 */
[--C-:B------:R-:W-:Y:S01]  /*20d0*/  IADD3 R6, -R6, 0x1, R5.reuse ;  /* 0x0000000106067810 */ /* 0x100fe20007ffe105 */
[----:B------:R-:W-:Y:S01]  /*20e0*/  FMUL.FTZ R66, R66, UR7 ;  /* 0x0000000742427c20 */ /* 0x000fe20008410000 */
[----:B------:R-:W-:Y:S01]  /*20f0*/  FMUL.FTZ R67, R67, UR7 ;  /* 0x0000000743437c20 */ /* 0x000fe20008410000 */
[----:B------:R-:W-:Y:S01]  /*2100*/  FMUL.FTZ R70, R70, UR7 ;  /* 0x0000000746467c20 */ /* 0x000fe20008410000 */
[----:B------:R4:W-:Y:S01]  /*2110*/  MUFU.TANH R11, R25 ;  /* 0x00000019000b7308 */ /* 0x0009e20000002400 */
[----:B------:R-:W-:Y:S01]  /*2120*/  FMUL.FTZ R71, R71, UR7 ;  /* 0x0000000747477c20 */ /* 0x000fe20008410000 */
[-CC-:B-----5:R-:W-:Y:S01]  /*2130*/  VIADDMNMX R3, R3, R6.reuse, R5.reuse, PT ;  /* 0x0000000603037246 */ /* 0x1a0fe20003800105 */
[----:B------:R-:W5:Y:S01]  /*2140*/  SHFL.IDX PT, R4, R4, RZ, 0x1c1f ;  /* 0x001c1fff04047589 */ /* 0x000f6200000e0000 */
[----:B------:R-:W-:Y:S01]  /*2150*/  FMUL.FTZ R24, R24, UR7 ;  /* 0x0000000718187c20 */ /* 0x000fe20008410000 */
[----:B------:R-:W-:Y:S01]  /*2160*/  FMUL.FTZ R29, R29, UR7 ;  /* 0x000000071d1d7c20 */ /* 0x000fe20008410000 */
[----:B------:R-:W-:Y:S01]  /*2170*/  ISETP.GT.AND P1, PT, R3, RZ, PT ;  /* 0x000000ff0300720c */ /* 0x000fe20003f24270 */
[----:B------:R-:W-:Y:S01]  /*2180*/  FMUL.FTZ R33, R33, UR7 ;  /* 0x0000000721217c20 */ /* 0x000fe20008410000 */
[C---:B------:R-:W-:Y:S01]  /*2190*/  ISETP.GT.AND P2, PT, R3.reuse, 0x1, PT ;  /* 0x000000010300780c */ /* 0x040fe20003f44270 */
[----:B------:R-:W-:Y:S01]  /*21a0*/  MUFU.TANH R35, R35 ;  /* 0x0000002300237308 */ /* 0x000fe20000002400 */
[----:B------:R-:W-:Y:S01]  /*21b0*/  ISETP.GT.AND P3, PT, R3, 0x8, PT ;  /* 0x000000080300780c */ /* 0x000fe20003f64270 */
[----:B------:R-:W-:Y:S01]  /*21c0*/  FMUL.FTZ R37, R37, UR7 ;  /* 0x0000000725257c20 */ /* 0x000fe20008410000 */
[----:B---3--:R-:W-:Y:S01]  /*21d0*/  FSEL R20, R20, -INF , P1 ;  /* 0xff80000014147808 */ /* 0x008fe20000800000 */
[----:B------:R-:W-:Y:S01]  /*21e0*/  FMUL.FTZ R49, R49, UR7 ;  /* 0x0000000731317c20 */ /* 0x000fe20008410000 */
[----:B----4-:R-:W-:Y:S01]  /*21f0*/  FSEL R25, R27, -INF , P2 ;  /* 0xff8000001b197808 */ /* 0x010fe20001000000 */
[----:B------:R-:W-:Y:S01]  /*2200*/  FMUL.FTZ R44, R44, UR7 ;  /* 0x000000072c2c7c20 */ /* 0x000fe20008410000 */
[----:B------:R-:W-:Y:S01]  /*2210*/  ISETP.GT.AND P1, PT, R3, 0x9, PT ;  /* 0x000000090300780c */ /* 0x000fe20003f24270 */
[----:B------:R-:W3:Y:S01]  /*2220*/  MUFU.TANH R38, R38 ;  /* 0x0000002600267308 */ /* 0x000ee20000002400 */
[----:B-1----:R-:W-:Y:S01]  /*2230*/  FSEL R26, R30, -INF , P3 ;  /* 0xff8000001e1a7808 */ /* 0x002fe20001800000 */
[----:B------:R-:W-:Y:S01]  /*2240*/  FMUL.FTZ R45, R45, UR7 ;  /* 0x000000072d2d7c20 */ /* 0x000fe20008410000 */
[----:B------:R-:W-:Y:S01]  /*2250*/  FMNMX.FTZ R9, R20, R25, !PT ;  /* 0x0000001914097209 */ /* 0x000fe20007810000 */
[----:B------:R-:W-:Y:S01]  /*2260*/  FMUL.FTZ R48, R48, UR7 ;  /* 0x0000000730307c20 */ /* 0x000fe20008410000 */
[----:B------:R-:W-:Y:S01]  /*2270*/  ISETP.GT.AND P2, PT, R3, 0x10, PT ;  /* 0x000000100300780c */ /* 0x000fe20003f44270 */
[----:B------:R-:W-:Y:S01]  /*2280*/  FMUL.FTZ R52, R52, UR7 ;  /* 0x0000000734347c20 */ /* 0x000fe20008410000 */
[----:B------:R-:W-:Y:S01]  /*2290*/  FMNMX.FTZ R9, R26, R9, !PT ;  /* 0x000000091a097209 */ /* 0x000fe20007810000 */
[----:B------:R1:W-:Y:S01]  /*22a0*/  MUFU.TANH R12, R28 ;  /* 0x0000001c000c7308 */ /* 0x0003e20000002400 */
[----:B0-----:R-:W-:Y:S01]  /*22b0*/  FSEL R30, R34, -INF , P2 ;  /* 0xff800000221e7808 */ /* 0x001fe20001000000 */
[----:B------:R-:W-:Y:S01]  /*22c0*/  FMUL.FTZ R53, R53, UR7 ;  /* 0x0000000735357c20 */ /* 0x000fe20008410000 */
[----:B------:R-:W-:Y:S01]  /*22d0*/  ISETP.GT.AND P2, PT, R3, 0x18, PT ;  /* 0x000000180300780c */ /* 0x000fe20003f44270 */
[----:B------:R-:W-:Y:S01]  /*22e0*/  FMUL.FTZ R56, R56, UR7 ;  /* 0x0000000738387c20 */ /* 0x000fe20008410000 */
[----:B-----5:R-:W-:Y:S01]  /*22f0*/  VIADDMNMX R6, R4, R6, R5, PT ;  /* 0x0000000604067246 */ /* 0x020fe20003800105 */
[----:B------:R-:W-:Y:S01]  /*2300*/  FMUL.FTZ R57, R57, UR7 ;  /* 0x0000000739397c20 */ /* 0x000fe20008410000 */
[----:B------:R-:W-:Y:S01]  /*2310*/  FMUL.FTZ R60, R60, UR7 ;  /* 0x000000073c3c7c20 */ /* 0x000fe20008410000 */
[----:B------:R-:W-:Y:S01]  /*2320*/  MUFU.TANH R39, R39 ;  /* 0x0000002700277308 */ /* 0x000fe20000002400 */
[----:B-1----:R-:W-:Y:S01]  /*2330*/  FSEL R28, R31, -INF , P1 ;  /* 0xff8000001f1c7808 */ /* 0x002fe20000800000 */
[----:B------:R-:W-:Y:S01]  /*2340*/  FMUL.FTZ R61, R61, UR7 ;  /* 0x000000073d3d7c20 */ /* 0x000fe20008410000 */
[----:B------:R-:W-:Y:S01]  /*2350*/  ISETP.GT.AND P1, PT, R3, 0x11, PT ;  /* 0x000000110300780c */ /* 0x000fe20003f24270 */
[----:B------:R-:W-:Y:S01]  /*2360*/  FMUL.FTZ R64, R64, UR7 ;  /* 0x0000000740407c20 */ /* 0x000fe20008410000 */
[----:B------:R-:W-:Y:S01]  /*2370*/  FMNMX.FTZ R9, R28, R9, !PT ;  /* 0x000000091c097209 */ /* 0x000fe20007810000 */
[----:B------:R-:W-:Y:S01]  /*2380*/  FMUL.FTZ R65, R65, UR7 ;  /* 0x0000000741417c20 */ /* 0x000fe20008410000 */
[----:B---3--:R-:W-:Y:S01]  /*2390*/  FSEL R34, R38, -INF , P2 ;  /* 0xff80000026227808 */ /* 0x008fe20001000000 */
[----:B------:R-:W0:Y:S01]  /*23a0*/  MUFU.TANH R42, R42 ;  /* 0x0000002a002a7308 */ /* 0x000e220000002400 */
[----:B------:R-:W-:Y:S01]  /*23b0*/  FMNMX.FTZ R9, R30, R9, !PT ;  /* 0x000000091e097209 */ /* 0x000fe20007810000 */
[----:B------:R-:W-:Y:S01]  /*23c0*/  FMUL.FTZ R68, R68, UR7 ;  /* 0x0000000744447c20 */ /* 0x000fe20008410000 */
[----:B------:R-:W-:Y:S01]  /*23d0*/  ISETP.GT.AND P2, PT, R3, 0x20, PT ;  /* 0x000000200300780c */ /* 0x000fe20003f44270 */
[----:B------:R-:W-:Y:S01]  /*23e0*/  FMUL.FTZ R69, R69, UR7 ;  /* 0x0000000745457c20 */ /* 0x000fe20008410000 */
[----:B------:R-:W-:Y:S01]  /*23f0*/  ISETP.GT.AND P3, PT, R6, 0x8, PT ;  /* 0x000000080600780c */ /* 0x000fe20003f64270 */
[----:B------:R-:W-:-:S02]  /*2400*/  UIADD3 UR6, UR22, 0x22840, URZ ;  /* 0x0002284016067890 */ /* 0x000fc4000fffe03f */
[----:B------:R1:W-:Y:S02]  /*2410*/  MUFU.TANH R15, R32 ;  /* 0x00000020000f7308 */ /* 0x0003e40000002400 */
[----:B------:R-:W-:-:S06]  /*2420*/  UPRMT UR6, UR52, 0x654, UR6 ;  /* 0x0000065434067896 */ /* 0x000fcc0008000006 */
        /* <DEDUP_REMOVED lines=342> */
.L_x_4908:
[----:B------:R0:W1:Y:S01]  /*3990*/  SYNCS.PHASECHK.TRANS64.TRYWAIT P1, [UR22+0x22850], R8 ;  /* 0x02285008ff0075a7 */ /* 0x0000620008020156 */
[----:B------:R-:W-:Y:S05]  /*39a0*/  @!P0 BRA `(.L_x_4909) ;  /* 0x0000000000048947 */ /* 0x000fea0003800000 */
[----:B------:R-:W-:Y:S01]  /*39b0*/  BPT.TRAP 0x1 ;  /* 0x000000040000795c */ /* 0x000fe20000300000 */
.L_x_4909:
[----:B-1----:R-:W-:Y:S05]  /*39c0*/  @P1 BRA `(.L_x_4910) ;  /* 0x0000000000081947 */ /* 0x002fea0003800000 */
[----:B------:R-:W1:Y:S02]  /*39d0*/  SYNCS.PHASECHK.TRANS64.TRYWAIT P1, [UR22+0x22850], R8 ;  /* 0x02285008ff0075a7 */ /* 0x000e640008020156 */
[----:B-1----:R-:W-:Y:S05]  /*39e0*/  @!P1 BRA `(.L_x_4911) ;  /* 0x000000e000ac9947 */ /* 0x002fea0003800000 */
.L_x_4910:
        /* <DEDUP_REMOVED lines=43> */
.L_x_4912:
[----:B------:R-:W-:Y:S01]  /*3ca0*/  UISETP.NE.AND UP0, UPT, UR47, URZ, UPT ;  /* 0x0000003f2f00728c */ /* 0x000fe2000bf05270 */
[----:B------:R-:W2:Y:S01]  /*3cb0*/  S2UR UR14, SR_CgaCtaId ;  /* 0x00000000000e79c3 */ /* 0x000ea20000008800 */
[----:B------:R-:W-:Y:S01]  /*3cc0*/  UMOV UR11, UR45 ;  /* 0x0000002d000b7c82 */ /* 0x000fe20008000000 */
[----:B------:R-:W-:Y:S02]  /*3cd0*/  UIADD3 UR22, UR22, 0x22860, URZ ;  /* 0x0002286016167890 */ /* 0x000fe4000fffe03f */
[----:B------:R-:W-:-:S06]  /*3ce0*/  UIADD3 UR23, UR50, -0x2, URZ ;  /* 0xfffffffe32177890 */ /* 0x000fcc000fffe03f */
[----:B------:R-:W-:Y:S01]  /*3cf0*/  @UP0 ULDC UR6, c[0x0][0x44c] ;  /* 0x0001130000060ab9 */ /* 0x000fe20000000800 */
[----:B------:R-:W-:Y:S01]  /*3d00*/  @UP0 ULDC UR15, c[0x0][0x450] ;  /* 0x00011400000f0ab9 */ /* 0x000fe20000000800 */
[----:B------:R-:W-:-:S04]  /*3d10*/  UIMAD.WIDE.U32 UR6, UR45, UR6, URZ ;  /* 0x000000062d0672a5 */ /* 0x000fc8000f8e003f */
[----:B------:R-:W-:-:S04]  /*3d20*/  @UP0 USHF.R.U32.HI UR11, URZ, UR15, UR7 ;  /* 0x0000000f3f0b0299 */ /* 0x000fc80008011607 */
[----:B------:R-:W-:-:S04]  /*3d30*/  UIADD3 UR6, UR11, UR44, -UR42 ;  /* 0x0000002c0b067290 */ /* 0x000fc8000fffe82a */
        /* <DEDUP_REMOVED lines=11> */
[----:B------:R-:W-:Y:S01]  /*3df0*/  ULDC UR26, c[0x0][0x9d8] ;  /* 0x00027600001a7ab9 */ /* 0x000fe20000000800 */
[----:B0-----:R-:W-:Y:S01]  /*3e00*/  IMAD.MOV.U32 R8, RZ, RZ, R6 ;  /* 0x000000ffff087224 */ /* 0x001fe200078e0006 */
[----:B------:R-:W-:-:S06]  /*3e10*/  ULDC UR27, c[0x0][0x988] ;  /* 0x00026200001b7ab9 */ /* 0x000fcc0000000800 */
.L_x_4924:
[----:B------:R-:W-:-:S04]  /*3e20*/  UIADD3 UR38, UR38, 0x1, URZ ;  /* 0x0000000126267890 */ /* 0x000fc8000fffe03f */
[----:B------:R-:W-:-:S04]  /*3e30*/  UISETP.NE.AND UP0, UPT, UR38, 0x2, UPT ;  /* 0x000000022600788c */ /* 0x000fc8000bf05270 */
[----:B------:R-:W-:Y:S02]  /*3e40*/  USEL UR6, URZ, 0x1, UP0 ;  /* 0x000000013f067887 */ /* 0x000fe40008000000 */
[----:B------:R-:W-:Y:S02]  /*3e50*/  USEL UR38, UR38, URZ, UP0 ;  /* 0x0000003f26267287 */ /* 0x000fe40008000000 */
[----:B------:R-:W-:Y:S01]  /*3e60*/  ULOP3.LUT UR37, UR37, UR6, URZ, 0x3c, !UPT ;  /* 0x0000000625257292 */ /* 0x000fe2000f8e3c3f */
[----:B01----:R-:W-:Y:S11]  /*3e70*/  @!P0 BRA `(.L_x_4914) ;  /* 0x0000000000048947 */ /* 0x003ff60003800000 */
[----:B------:R-:W-:Y:S01]  /*3e80*/  BPT.TRAP 0x1 ;  /* 0x000000040000795c */ /* 0x000fe20000300000 */
.L_x_4914:
[----:B------:R-:W0:Y:S01]  /*3e90*/  S2UR UR24, SR_CgaCtaId ;  /* 0x00000000001879c3 */ /* 0x000e220000008800 */
[----:B------:R-:W-:Y:S01]  /*3ea0*/  UMOV UR6, 0x400 ;  /* 0x0000040000067882 */ /* 0x000fe20000000000 */
[----:B------:R-:W-:-:S04]  /*3eb0*/  MOV R7, UR37 ;  /* 0x0000002500077c02 */ /* 0x000fc80008000f00 */
[----:B------:R-:W-:Y:S01]  /*3ec0*/  SHF.L.U32 R7, R7, 0x1f, RZ ;  /* 0x0000001f07077819 */ /* 0x000fe200000006ff */
[----:B0-----:R-:W-:-:S04]  /*3ed0*/  ULEA UR6, UR24, UR6, 0x18 ;  /* 0x0000000618067291 */ /* 0x001fc8000f8ec03f */
[----:B------:R-:W-:-:S09]  /*3ee0*/  ULEA UR25, UR38, UR6, 0x3 ;  /* 0x0000000626197291 */ /* 0x000fd2000f8e183f */
[----:B------:R0:W1:Y:S01]  /*3ef0*/  SYNCS.PHASECHK.TRANS64.TRYWAIT P1, [UR25+0x22830], R7 ;  /* 0x02283007ff0075a7 */ /* 0x0000620008020159 */
[----:B------:R-:W-:Y:S05]  /*3f00*/  @!P0 BRA `(.L_x_4915) ;  /* 0x0000000000048947 */ /* 0x000fea0003800000 */
[----:B------:R-:W-:Y:S01]  /*3f10*/  BPT.TRAP 0x1 ;  /* 0x000000040000795c */ /* 0x000fe20000300000 */
.L_x_4915:
[----:B-1----:R-:W-:Y:S05]  /*3f20*/  @P1 BRA `(.L_x_4916) ;  /* 0x0000000000081947 */ /* 0x002fea0003800000 */
[----:B------:R-:W1:Y:S02]  /*3f30*/  SYNCS.PHASECHK.TRANS64.TRYWAIT P1, [UR25+0x22830], R7 ;  /* 0x02283007ff0075a7 */ /* 0x000e640008020159 */
[----:B-1----:R-:W-:Y:S05]  /*3f40*/  @!P1 BRA `(.L_x_4917) ;  /* 0x000000dc006c9947 */ /* 0x002fea0003800000 */
.L_x_4916:
        /* <DEDUP_REMOVED lines=26> */
.L_x_4918:
[----:B------:R-:W-:Y:S01]  /*40f0*/  UISETP.NE.AND UP0, UPT, UR47, URZ, UPT ;  /* 0x0000003f2f00728c */ /* 0x000fe2000bf05270 */
[----:B------:R-:W-:Y:S02]  /*4100*/  VIADD R5, R16, UR45 ;  /* 0x0000002d10057c36 */ /* 0x000fe40008000000 */
[----:B------:R-:W-:Y:S01]  /*4110*/  FMUL.FTZ R14, R161, UR26 ;  /* 0x0000001aa10e7c20 */ /* 0x000fe20008410000 */
[----:B------:R-:W-:Y:S01]  /*4120*/  FMUL.FTZ R13, R160, UR26 ;  /* 0x0000001aa00d7c20 */ /* 0x000fe20008410000 */
[----:B------:R-:W-:Y:S01]  /*4130*/  FMUL.FTZ R160, R167, UR26 ;  /* 0x0000001aa7a07c20 */ /* 0x000fe20008410000 */
[----:B------:R-:W-:Y:S01]  /*4140*/  FMUL.FTZ R154, R154, UR26 ;  /* 0x0000001a9a9a7c20 */ /* 0x000fe20008410000 */
[----:B------:R-:W-:Y:S01]  /*4150*/  PLOP3.LUT P1, PT, PT, PT, UP0, 0x80, 0x0 ;  /* 0x000000000000781c */ /* 0x000fe20003f2f008 */
[----:B------:R-:W-:Y:S01]  /*4160*/  IMAD.MOV.U32 R210, RZ, RZ, -0x2 ;  /* 0xfffffffeffd27424 */ /* 0x000fe200078e00ff */
[----:B------:R-:W-:Y:S01]  /*4170*/  PLOP3.LUT P2, PT, PT, PT, UP0, 0x80, 0x0 ;  /* 0x000000000000781c */ /* 0x000fe20003f4f008 */
[----:B------:R-:W-:Y:S01]  /*4180*/  FMUL.FTZ R6, R152, UR26 ;  /* 0x0000001a98067c20 */ /* 0x000fe20008410000 */
[----:B------:R-:W-:Y:S01]  /*4190*/  FMUL.FTZ R10, R153, UR26 ;  /* 0x0000001a990a7c20 */ /* 0x000fe20008410000 */
[----:B------:R-:W-:Y:S01]  /*41a0*/  @UP0 ULDC UR6, c[0x0][0x44c] ;  /* 0x0001130000060ab9 */ /* 0x000fe20000000800 */
[----:B------:R-:W-:Y:S01]  /*41b0*/  FMUL.FTZ R152, R169, UR26 ;  /* 0x0000001aa9987c20 */ /* 0x000fe20008410000 */
[----:B------:R-:W-:Y:S01]  /*41c0*/  FMUL.FTZ R153, R155, UR26 ;  /* 0x0000001a9b997c20 */ /* 0x000fe20008410000 */
[----:B------:R-:W-:Y:S01]  /*41d0*/  IMAD.U32 R169, RZ, RZ, UR42 ;  /* 0x0000002affa97e24 */ /* 0x000fe2000f8e00ff */
[----:B------:R-:W2:Y:S01]  /*41e0*/  MUFU.TANH R154, R154 ;  /* 0x0000009a009a7308 */ /* 0x000ea20000002400 */
[----:B------:R-:W-:Y:S01]  /*41f0*/  FMUL.FTZ R155, R158, UR26 ;  /* 0x0000001a9e9b7c20 */ /* 0x000fe20008410000 */
[----:B------:R-:W-:Y:S01]  /*4200*/  FMUL.FTZ R11, R156, UR26 ;  /* 0x0000001a9c0b7c20 */ /* 0x000fe20008410000 */
[----:B------:R-:W-:Y:S01]  /*4210*/  FMUL.FTZ R156, R159, UR26 ;  /* 0x0000001a9f9c7c20 */ /* 0x000fe20008410000 */
[----:B------:R-:W-:Y:S01]  /*4220*/  @P1 IMAD.HI.U32 R161, R5, UR6, RZ ;  /* 0x0000000605a11c27 */ /* 0x000fe2000f8e00ff */
[----:B------:R-:W-:-:S03]  /*4230*/  @UP0 ULDC UR6, c[0x0][0x450] ;  /* 0x0001140000060ab9 */ /* 0x000fc60000000800 */
[----:B------:R-:W-:Y:S01]  /*4240*/  FMUL.FTZ R20, R165, UR26 ;  /* 0x0000001aa5147c20 */ /* 0x000fe20008410000 */
[----:B------:R-:W-:Y:S01]  /*4250*/  FMUL.FTZ R165, R178, UR26 ;  /* 0x0000001ab2a57c20 */ /* 0x000fe20008410000 */
[----:B------:R-:W3:Y:S01]  /*4260*/  MUFU.TANH R153, R153 ;  /* 0x0000009900997308 */ /* 0x000ee20000002400 */
[----:B------:R-:W-:Y:S01]  /*4270*/  @P2 SHF.R.U32.HI R5, RZ, UR6, R161 ;  /* 0x00000006ff052c19 */ /* 0x000fe200080116a1 */
[----:B------:R-:W-:Y:S01]  /*4280*/  UMOV UR6, 0x1 ;  /* 0x0000000100067882 */ /* 0x000fe20000000000 */
[----:B------:R-:W-:Y:S01]  /*4290*/  FMUL.FTZ R158, R162, UR26 ;  /* 0x0000001aa29e7c20 */ /* 0x000fe20008410000 */
[----:B------:R-:W-:Y:S01]  /*42a0*/  UIMAD UR6, UR23, -0x60, UR6 ;  /* 0xffffffa0170678a4 */ /* 0x000fe2000f8e0206 */
[----:B------:R-:W-:Y:S01]  /*42b0*/  FMUL.FTZ R12, R157, UR26 ;  /* 0x0000001a9d0c7c20 */ /* 0x000fe20008410000 */
[----:B------:R-:W4:Y:S01]  /*42c0*/  SHFL.IDX PT, R167, R5, 0x1, 0x1c1f ;  /* 0x003c1f0005a77f89 */ /* 0x000f2200000e0000 */
[----:B------:R-:W-:Y:S01]  /*42d0*/  FMUL.FTZ R157, R163, UR26 ;  /* 0x0000001aa39d7c20 */ /* 0x000fe20008410000 */
[----:B------:R-:W5:Y:S01]  /*42e0*/  MUFU.TANH R155, R155 ;  /* 0x0000009b009b7308 */ /* 0x000f620000002400 */
[----:B------:R-:W-:Y:S01]  /*42f0*/  FMUL.FTZ R159, R166, UR26 ;  /* 0x0000001aa69f7c20 */ /* 0x000fe20008410000 */
[----:B------:R-:W-:-:S02]  /*4300*/  IMAD R210, R17, R210, UR6 ;  /* 0x0000000611d27e24 */ /* 0x000fc4000f8e02d2 */
[----:B------:R-:W-:Y:S01]  /*4310*/  FMUL.FTZ R162, R170, UR26 ;  /* 0x0000001aaaa27c20 */ /* 0x000fe20008410000 */
[----:B------:R-:W-:Y:S01]  /*4320*/  FMUL.FTZ R161, R171, UR26 ;  /* 0x0000001aaba17c20 */ /* 0x000fe20008410000 */
[----:B------:R-:W-:Y:S01]  /*4330*/  FMUL.FTZ R163, R174, UR26 ;  /* 0x0000001aaea37c20 */ /* 0x000fe20008410000 */
[----:B------:R-:W-:Y:S01]  /*4340*/  FMUL.FTZ R15, R164, UR26 ;  /* 0x0000001aa40f7c20 */ /* 0x000fe20008410000 */
[----:B------:R-:W-:Y:S01]  /*4350*/  IADD3 R210, -R169, UR44, R210 ;  /* 0x0000002ca9d27c10 */ /* 0x000fe2000fffe1d2 */
        /* <DEDUP_REMOVED lines=12> */
[----:B------:R-:W1:Y:S01]  /*4420*/  SHFL.IDX PT, R5, R5, RZ, 0x1c1f ;  /* 0x001c1fff05057589 */ /* 0x000e6200000e0000 */
[----:B------:R-:W-:Y:S01]  /*4430*/  FMUL.FTZ R183, R180, UR26 ;  /* 0x0000001ab4b77c20 */ /* 0x000fe20008410000 */
[----:B----4-:R-:W-:-:S02]  /*4440*/  IMAD.IADD R178, R210, 0x1, R167 ;  /* 0x00000001d2b27824 */ /* 0x010fc400078e02a7 */
[----:B------:R-:W-:Y:S01]  /*4450*/  FMUL.FTZ R167, R182, UR26 ;  /* 0x0000001ab6a77c20 */ /* 0x000fe20008410000 */
[----:B------:R-:W4:Y:S01]  /*4460*/  MUFU.TANH R157, R157 ;  /* 0x0000009d009d7308 */ /* 0x000f220000002400 */
[----:B------:R-:W-:Y:S01]  /*4470*/  FMUL.FTZ R180, R188, UR26 ;  /* 0x0000001abcb47c20 */ /* 0x000fe20008410000 */
[----:B------:R-:W-:Y:S01]  /*4480*/  FMUL.FTZ R196, R196, UR26 ;  /* 0x0000001ac4c47c20 */ /* 0x000fe20008410000 */
[C---:B------:R-:W-:Y:S01]  /*4490*/  ISETP.GT.AND P1, PT, R178.reuse, RZ, PT ;  /* 0x000000ffb200720c */ /* 0x040fe20003f24270 */
[----:B------:R-:W-:Y:S01]  /*44a0*/  UMOV UR10, UR27 ;  /* 0x0000001b000a7c82 */ /* 0x000fe20008000000 */
[----:B------:R-:W-:Y:S01]  /*44b0*/  ISETP.GT.AND P2, PT, R178, 0x1, PT ;  /* 0x00000001b200780c */ /* 0x000fe20003f44270 */
[----:B------:R-:W-:Y:S01]  /*44c0*/  FMUL.FTZ R186, R192, UR26 ;  /* 0x0000001ac0ba7c20 */ /* 0x000fe20008410000 */
[----:B--2---:R-:W-:Y:S01]  /*44d0*/  FSEL R154, R154, -INF , P1 ;  /* 0xff8000009a9a7808 */ /* 0x004fe20000800000 */
[----:B------:R-:W2:Y:S01]  /*44e0*/  MUFU.TANH R159, R159 ;  /* 0x0000009f009f7308 */ /* 0x000ea20000002400 */
[----:B------:R-:W-:Y:S01]  /*44f0*/  ISETP.GT.AND P1, PT, R178, 0x8, PT ;  /* 0x00000008b200780c */ /* 0x000fe20003f24270 */
[----:B------:R-:W-:Y:S01]  /*4500*/  FMUL.FTZ R192, R197, UR26 ;  /* 0x0000001ac5c07c20 */ /* 0x000fe20008410000 */
[----:B---3--:R-:W-:Y:S01]  /*4510*/  FSEL R153, R153, -INF , P2 ;  /* 0xff80000099997808 */ /* 0x008fe20001000000 */
[----:B------:R-:W-:Y:S01]  /*4520*/  UIADD3 UR6, UR25, 0x22840, URZ ;  /* 0x0002284019067890 */ /* 0x000fe2000fffe03f */
[----:B------:R-:W-:-:S02]  /*4530*/  FMNMX.FTZ R170, R154, R9, !PT ;  /* 0x000000099aaa7209 */ /* 0x000fc40007810000 */
[C---:B------:R-:W-:Y:S01]  /*4540*/  ISETP.GT.AND P2, PT, R178.reuse, 0x9, PT ;  /* 0x00000009b200780c */ /* 0x040fe20003f44270 */
[----:B------:R-:W3:Y:S01]  /*4550*/  MUFU.TANH R160, R160 ;  /* 0x000000a000a07308 */ /* 0x000ee20000002400 */
[----:B-----5:R-:W-:Y:S01]  /*4560*/  FSEL R155, R155, -INF , P1 ;  /* 0xff8000009b9b7808 */ /* 0x020fe20000800000 */
[----:B------:R-:W-:Y:S01]  /*4570*/  UPRMT UR6, UR24, 0x654, UR6 ;  /* 0x0000065418067896 */ /* 0x000fe20008000006 */
[----:B------:R-:W-:Y:S02]  /*4580*/  FMNMX.FTZ R170, R153, R170, !PT ;  /* 0x000000aa99aa7209 */ /* 0x000fe40007810000 */
[----:B------:R-:W-:Y:S02]  /*4590*/  ISETP.GT.AND P1, PT, R178, 0x10, PT ;  /* 0x00000010b200780c */ /* 0x000fe40003f24270 */
[----:B0-----:R-:W-:Y:S01]  /*45a0*/  FSEL R156, R156, -INF , P2 ;  /* 0xff8000009c9c7808 */ /* 0x001fe20001000000 */
[----:B------:R-:W0:Y:S01]  /*45b0*/  MUFU.TANH R162, R162 ;  /* 0x000000a200a27308 */ /* 0x000e220000002400 */
[----:B------:R-:W-:Y:S01]  /*45c0*/  FMNMX.FTZ R171, R155, R170, !PT ;  /* 0x000000aa9bab7209 */ /* 0x000fe20007810000 */
[----:B------:R-:W-:Y:S01]  /*45d0*/  FMUL.FTZ R170, R187, UR26 ;  /* 0x0000001abbaa7c20 */ /* 0x000fe20008410000 */
[----:B------:R-:W-:Y:S01]  /*45e0*/  ISETP.GT.AND P2, PT, R178, 0x11, PT ;  /* 0x00000011b200780c */ /* 0x000fe20003f44270 */
[----:B------:R-:W-:Y:S01]  /*45f0*/  SYNCS.ARRIVE.TRANS64.RED.A1T0 RZ, [UR6], RZ ;  /* 0x000000ffffff79a7 */ /* 0x000fe20008100406 */
[----:B-1----:R-:W-:-:S02]  /*4600*/  FSEL R158, R158, -INF , P1 ;  /* 0xff8000009e9e7808 */ /* 0x002fc40000800000 */
[----:B------:R-:W-:Y:S01]  /*4610*/  FMNMX.FTZ R171, R156, R171, !PT ;  /* 0x000000ab9cab7209 */ /* 0x000fe20007810000 */
[----:B------:R-:W1:Y:S01]  /*4620*/  MUFU.TANH R161, R161 ;  /* 0x000000a100a17308 */ /* 0x000e620000002400 */
[----:B------:R-:W-:Y:S02]  /*4630*/  ISETP.GT.AND P1, PT, R178, 0x18, PT ;  /* 0x00000018b200780c */ /* 0x000fe40003f24270 */
[----:B----4-:R-:W-:Y:S02]  /*4640*/  FSEL R157, R157, -INF , P2 ;  /* 0xff8000009d9d7808 */ /* 0x010fe40001000000 */
[----:B------:R-:W-:Y:S02]  /*4650*/  FMNMX.FTZ R174, R158, R171, !PT ;  /* 0x000000ab9eae7209 */ /* 0x000fe40007810000 */
[----:B------:R-:W-:Y:S01]  /*4660*/  ISETP.GT.AND P2, PT, R178, 0x19, PT ;  /* 0x00000019b200780c */ /* 0x000fe20003f44270 */
[----:B------:R-:W4:Y:S01]  /*4670*/  MUFU.TANH R163, R163 ;  /* 0x000000a300a37308 */ /* 0x000f220000002400 */
[----:B--2---:R-:W-:-:S02]  /*4680*/  FSEL R159, R159, -INF , P1 ;  /* 0xff8000009f9f7808 */ /* 0x004fc40000800000 */
[----:B------:R-:W-:Y:S02]  /*4690*/  FMNMX.FTZ R174, R157, R174, !PT ;  /* 0x000000ae9dae7209 */ /* 0x000fe40007810000 */
[----:B------:R-:W-:Y:S02]  /*46a0*/  ISETP.GT.AND P1, PT, R178, 0x20, PT ;  /* 0x00000020b200780c */ /* 0x000fe40003f24270 */
[----:B---3--:R-:W-:Y:S01]  /*46b0*/  FSEL R160, R160, -INF , P2 ;  /* 0xff800000a0a07808 */ /* 0x008fe20001000000 */
[----:B------:R-:W2:Y:S01]  /*46c0*/  MUFU.TANH R164, R164 ;  /* 0x000000a400a47308 */ /* 0x000ea20000002400 */
[----:B------:R-:W-:Y:S01]  /*46d0*/  FMNMX.FTZ R171, R159, R174, !PT ;  /* 0x000000ae9fab7209 */ /* 0x000fe20007810000 */
[----:B------:R-:W-:Y:S01]  /*46e0*/  FMUL.FTZ R174, R190, UR26 ;  /* 0x0000001abeae7c20 */ /* 0x000fe20008410000 */
[----:B------:R-:W-:Y:S01]  /*46f0*/  ISETP.GT.AND P2, PT, R178, 0x21, PT ;  /* 0x00000021b200780c */ /* 0x000fe20003f44270 */
[----:B------:R-:W-:Y:S01]  /*4700*/  FMUL.FTZ R190, R173, UR26 ;  /* 0x0000001aadbe7c20 */ /* 0x000fe20008410000 */
[----:B0-----:R-:W-:-:S02]  /*4710*/  FSEL R162, R162, -INF , P1 ;  /* 0xff800000a2a27808 */ /* 0x001fc40000800000 */
[----:B------:R-:W-:Y:S01]  /*4720*/  FMNMX.FTZ R171, R160, R171, !PT ;  /* 0x000000aba0ab7209 */ /* 0x000fe20007810000 */
[----:B------:R-:W0:Y:S01]  /*4730*/  MUFU.TANH R165, R165 ;  /* 0x000000a500a57308 */ /* 0x000e220000002400 */
[----:B------:R-:W-:Y:S02]  /*4740*/  ISETP.GT.AND P1, PT, R178, 0x28, PT ;  /* 0x00000028b200780c */ /* 0x000fe40003f24270 */
[----:B-1----:R-:W-:Y:S02]  /*4750*/  FSEL R161, R161, -INF , P2 ;  /* 0xff800000a1a17808 */ /* 0x002fe40001000000 */
[----:B------:R-:W-:Y:S02]  /*4760*/  FMNMX.FTZ R182, R162, R171, !PT ;  /* 0x000000aba2b67209 */ /* 0x000fe40007810000 */
[----:B------:R-:W-:Y:S01]  /*4770*/  ISETP.GT.AND P2, PT, R178, 0x29, PT ;  /* 0x00000029b200780c */ /* 0x000fe20003f44270 */
[----:B------:R-:W1:Y:S01]  /*4780*/  MUFU.TANH R166, R166 ;  /* 0x000000a600a67308 */ /* 0x000e620000002400 */
[----:B----4-:R-:W-:-:S02]  /*4790*/  FSEL R163, R163, -INF , P1 ;  /* 0xff800000a3a37808 */ /* 0x010fc40000800000 */
[----:B------:R-:W-:Y:S02]  /*47a0*/  FMNMX.FTZ R182, R161, R182, !PT ;  /* 0x000000b6a1b67209 */ /* 0x000fe40007810000 */
[----:B------:R-:W-:Y:S02]  /*47b0*/  ISETP.GT.AND P1, PT, R178, 0x30, PT ;  /* 0x00000030b200780c */ /* 0x000fe40003f24270 */
[----:B--2---:R-:W-:Y:S01]  /*47c0*/  FSEL R164, R164, -INF , P2 ;  /* 0xff800000a4a47808 */ /* 0x004fe20001000000 */
[----:B------:R-:W2:Y:S01]  /*47d0*/  MUFU.TANH R167, R167 ;  /* 0x000000a700a77308 */ /* 0x000ea20000002400 */
[----:B------:R-:W-:Y:S02]  /*47e0*/  FMNMX.FTZ R171, R163, R182, !PT ;  /* 0x000000b6a3ab7209 */ /* 0x000fe40007810000 */
[----:B------:R-:W-:Y:S02]  /*47f0*/  ISETP.GT.AND P2, PT, R178, 0x31, PT ;  /* 0x00000031b200780c */ /* 0x000fe40003f44270 */
        /* <DEDUP_REMOVED lines=8> */
[----:B--2---:R-:W-:-:S02]  /*4880*/  FSEL R167, R167, -INF , P1 ;  /* 0xff800000a7a77808 */ /* 0x004fc40000800000 */
[----:B------:R-:W-:Y:S02]  /*4890*/  FMNMX.FTZ R182, R166, R171, !PT ;  /* 0x000000aba6b67209 */ /* 0x000fe40007810000 */
[----:B------:R-:W-:Y:S02]  /*48a0*/  ISETP.GT.AND P1, PT, R178, 0x40, PT ;  /* 0x00000040b200780c */ /* 0x000fe40003f24270 */
[----:B------:R-:W-:Y:S01]  /*48b0*/  FMNMX.FTZ R171, R167, R182, !PT ;  /* 0x000000b6a7ab7209 */ /* 0x000fe20007810000 */
        /* <DEDUP_REMOVED lines=8> */
[----:B------:R1:W3:Y:S01]  /*4940*/  MUFU.TANH R175, R191 ;  /* 0x000000bf00af7308 */ /* 0x0002e20000002400 */
[----:B--2---:R-:W-:Y:S02]  /*4950*/  FSEL R170, R170, -INF , P2 ;  /* 0xff800000aaaa7808 */ /* 0x004fe40001000000 */
[----:B------:R-:W-:Y:S02]  /*4960*/  ISETP.GT.AND P2, PT, R178, 0x49, PT ;  /* 0x00000049b200780c */ /* 0x000fe40003f44270 */
[----:B------:R-:W-:-:S03]  /*4970*/  FMNMX.FTZ R171, R170, R171, !PT ;  /* 0x000000abaaab7209 */ /* 0x000fc60007810000 */
[----:B------:R2:W4:Y:S01]  /*4980*/  MUFU.TANH R179, R194 ;  /* 0x000000c200b37308 */ /* 0x0005220000002400 */
[----:B0-----:R-:W-:Y:S01]  /*4990*/  FSEL R174, R174, -INF , P1 ;  /* 0xff800000aeae7808 */ /* 0x001fe20000800000 */
[----:B-1----:R-:W-:Y:S01]  /*49a0*/  FMUL.FTZ R191, R176, UR26 ;  /* 0x0000001ab0bf7c20 */ /* 0x002fe20008410000 */
[----:B------:R-:W-:Y:S02]  /*49b0*/  ISETP.GT.AND P1, PT, R178, 0x50, PT ;  /* 0x00000050b200780c */ /* 0x000fe40003f24270 */
[----:B------:R-:W-:-:S03]  /*49c0*/  FMNMX.FTZ R182, R174, R171, !PT ;  /* 0x000000abaeb67209 */ /* 0x000fc60007810000 */
[----:B------:R-:W0:Y:S01]  /*49d0*/  MUFU.TANH R195, R195 ;  /* 0x000000c300c37308 */ /* 0x000e220000002400 */
[----:B---3--:R-:W-:Y:S01]  /*49e0*/  FSEL R175, R175, -INF , P2 ;  /* 0xff800000afaf7808 */ /* 0x008fe20001000000 */
[----:B--2---:R-:W-:Y:S01]  /*49f0*/  FMUL.FTZ R194, R172, UR26 ;  /* 0x0000001aacc27c20 */ /* 0x004fe20008410000 */
[----:B------:R-:W-:Y:S02]  /*4a00*/  ISETP.GT.AND P2, PT, R178, 0x51, PT ;  /* 0x00000051b200780c */ /* 0x000fe40003f44270 */
[----:B------:R-:W-:-:S03]  /*4a10*/  FMNMX.FTZ R182, R175, R182, !PT ;  /* 0x000000b6afb67209 */ /* 0x000fc60007810000 */
[----:B------:R-:W1:Y:S01]  /*4a20*/  MUFU.TANH R198, R198 ;  /* 0x000000c600c67308 */ /* 0x000e620000002400 */
[----:B----4-:R-:W-:Y:S02]  /*4a30*/  FSEL R171, R179, -INF , P1 ;  /* 0xff800000b3ab7808 */ /* 0x010fe40000800000 */
[----:B------:R-:W-:Y:S02]  /*4a40*/  ISETP.GT.AND P1, PT, R178, 0x58, PT ;  /* 0x00000058b200780c */ /* 0x000fe40003f24270 */
[----:B------:R-:W-:-:S03]  /*4a50*/  FMNMX.FTZ R179, R171, R182, !PT ;  /* 0x000000b6abb37209 */ /* 0x000fc60007810000 */
[----:B------:R-:W2:Y:S01]  /*4a60*/  MUFU.TANH R199, R199 ;  /* 0x000000c700c77308 */ /* 0x000ea20000002400 */
[----:B0-----:R-:W-:Y:S02]  /*4a70*/  FSEL R172, R195, -INF , P2 ;  /* 0xff800000c3ac7808 */ /* 0x001fe40001000000 */
[----:B------:R-:W-:Y:S02]  /*4a80*/  ISETP.GT.AND P2, PT, R178, 0x59, PT ;  /* 0x00000059b200780c */ /* 0x000fe40003f44270 */
[----:B------:R-:W-:-:S03]  /*4a90*/  FMNMX.FTZ R182, R172, R179, !PT ;  /* 0x000000b3acb67209 */ /* 0x000fc60007810000 */
[----:B------:R-:W-:Y:S01]  /*4aa0*/  MUFU.TANH R6, R6 ;  /* 0x0000000600067308 */ /* 0x000fe20000002400 */
[----:B-1----:R-:W-:-:S04]  /*4ab0*/  FSEL R173, R198, -INF , P1 ;  /* 0xff800000c6ad7808 */ /* 0x002fc80000800000 */
        /* <DEDUP_REMOVED lines=8> */
[----:B------:R-:W-:Y:S01]  /*4b40*/  IMAD.IADD R184, R210, 0x1, R5 ;  /* 0x00000001d2b87824 */ /* 0x000fe200078e0205 */
[----:B------:R-:W-:Y:S02]  /*4b50*/  MUFU.TANH R11, R11 ;  /* 0x0000000b000b7308 */ /* 0x000fe40000002400 */
[----:B------:R-:W1:Y:S02]  /*4b60*/  SHFL.BFLY PT, R187, R176, 0x2, 0x1f ;  /* 0x0c401f00b0bb7f89 */ /* 0x000e6400000e0000 */
[C---:B------:R-:W-:Y:S02]  /*4b70*/  ISETP.GT.AND P1, PT, R184.reuse, RZ, PT ;  /* 0x000000ffb800720c */ /* 0x040fe40003f24270 */
[C---:B------:R-:W-:Y:S02]  /*4b80*/  ISETP.GT.AND P2, PT, R184.reuse, 0x1, PT ;  /* 0x00000001b800780c */ /* 0x040fe40003f44270 */
[----:B------:R-:W2:Y:S01]  /*4b90*/  MUFU.TANH R12, R12 ;  /* 0x0000000c000c7308 */ /* 0x000ea20000002400 */
[----:B------:R-:W-:-:S02]  /*4ba0*/  ISETP.GT.AND P3, PT, R184, 0x18, PT ;  /* 0x00000018b800780c */ /* 0x000fc40003f64270 */
[----:B0-----:R-:W-:Y:S02]  /*4bb0*/  FSEL R10, R10, -INF , P2 ;  /* 0xff8000000a0a7808 */ /* 0x001fe40001000000 */
[----:B------:R-:W-:-:S03]  /*4bc0*/  ISETP.GT.AND P2, PT, R184, 0x9, PT ;  /* 0x00000009b800780c */ /* 0x000fc60003f44270 */
        /* <DEDUP_REMOVED lines=408> */
.L_x_4919:
[----:B------:R0:W1:Y:S01]  /*6550*/  SYNCS.PHASECHK.TRANS64.TRYWAIT P1, [UR25+0x22850], R7 ;  /* 0x02285007ff0075a7 */ /* 0x0000620008020159 */
[----:B------:R-:W-:Y:S05]  /*6560*/  @!P0 BRA `(.L_x_4920) ;  /* 0x0000000000048947 */ /* 0x000fea0003800000 */
[----:B------:R-:W-:Y:S01]  /*6570*/  BPT.TRAP 0x1 ;  /* 0x000000040000795c */ /* 0x000fe20000300000 */
.L_x_4920:
[----:B------:R-:W-:Y:S01]  /*6580*/  VIADD R8, R211, 0x8 ;  /* 0x00000008d3087836 */ /* 0x000fe20000000000 */
[----:B-1----:R-:W-:Y:S06]  /*6590*/  @P1 BRA `(.L_x_4921) ;  /* 0x0000000000081947 */ /* 0x002fec0003800000 */
[----:B------:R-:W1:Y:S02]  /*65a0*/  SYNCS.PHASECHK.TRANS64.TRYWAIT P1, [UR25+0x22850], R7 ;  /* 0x02285007ff0075a7 */ /* 0x000e640008020159 */
[----:B-1----:R-:W-:Y:S05]  /*65b0*/  @!P1 BRA `(.L_x_4922) ;  /* 0x000000b400e89947 */ /* 0x002fea0003800000 */
.L_x_4921:
        /* <DEDUP_REMOVED lines=39> */
.L_x_4923:
        /* <DEDUP_REMOVED lines=9> */
.L_x_4913:
[----:B------:R-:W-:-:S13]  /*68c0*/  ISETP.LE.AND P1, PT, RZ, UR23, PT ;  /* 0x00000017ff007c0c */ /* 0x000fda000bf23270 */
[----:B------:R-:W-:Y:S05]  /*68d0*/  @!P1 BRA `(.L_x_4925) ;  /* 0x0000002000d49947 */ /* 0x000fea0003800000 */
[----:B01----:R-:W-:Y:S01]  /*68e0*/  IMAD.MOV.U32 R8, RZ, RZ, R5 ;  /* 0x000000ffff087224 */ /* 0x003fe200078e0005 */
[----:B------:R-:W-:Y:S01]  /*68f0*/  ULDC UR26, c[0x0][0x9d8] ;  /* 0x00027600001a7ab9 */ /* 0x000fe20000000800 */
[----:B------:R-:W-:Y:S01]  /*6900*/  IMAD.MOV.U32 R9, RZ, RZ, R6 ;  /* 0x000000ffff097224 */ /* 0x000fe200078e0006 */
[----:B------:R-:W-:-:S06]  /*6910*/  ULDC UR22, c[0x0][0x988] ;  /* 0x0002620000167ab9 */ /* 0x000fcc0000000800 */
.L_x_4936:
[----:B------:R-:W-:-:S04]  /*6920*/  UIADD3 UR38, UR38, 0x1, URZ ;  /* 0x0000000126267890 */ /* 0x000fc8000fffe03f */
[----:B------:R-:W-:-:S04]  /*6930*/  UISETP.NE.AND UP0, UPT, UR38, 0x2, UPT ;  /* 0x000000022600788c */ /* 0x000fc8000bf05270 */
[----:B------:R-:W-:Y:S02]  /*6940*/  USEL UR6, URZ, 0x1, UP0 ;  /* 0x000000013f067887 */ /* 0x000fe40008000000 */
[----:B------:R-:W-:Y:S02]  /*6950*/  USEL UR38, UR38, URZ, UP0 ;  /* 0x0000003f26267287 */ /* 0x000fe40008000000 */
[----:B------:R-:W-:Y:S01]  /*6960*/  ULOP3.LUT UR37, UR37, UR6, URZ, 0x3c, !UPT ;  /* 0x0000000625257292 */ /* 0x000fe2000f8e3c3f */
[----:B01----:R-:W-:Y:S11]  /*6970*/  @!P0 BRA `(.L_x_4926) ;  /* 0x0000000000048947 */ /* 0x003ff60003800000 */
[----:B------:R-:W-:Y:S01]  /*6980*/  BPT.TRAP 0x1 ;  /* 0x000000040000795c */ /* 0x000fe20000300000 */
.L_x_4926:
        /* <DEDUP_REMOVED lines=9> */
.L_x_4927:
[----:B-1----:R-:W-:Y:S05]  /*6a20*/  @P1 BRA `(.L_x_4928) ;  /* 0x0000000000081947 */ /* 0x002fea0003800000 */
[----:B------:R-:W1:Y:S02]  /*6a30*/  SYNCS.PHASECHK.TRANS64.TRYWAIT P1, [UR25+0x22830], R7 ;  /* 0x02283007ff0075a7 */ /* 0x000e640008020159 */
[----:B-1----:R-:W-:Y:S05]  /*6a40*/  @!P1 BRA `(.L_x_4929) ;  /* 0x000000b000dc9947 */ /* 0x002fea0003800000 */
.L_x_4928:
        /* <DEDUP_REMOVED lines=26> */
.L_x_4930:
        /* <DEDUP_REMOVED lines=462> */
.L_x_4931:
[----:B------:R0:W1:Y:S01]  /*88d0*/  SYNCS.PHASECHK.TRANS64.TRYWAIT P1, [UR25+0x22850], R7 ;  /* 0x02285007ff0075a7 */ /* 0x0000620008020159 */
[----:B------:R-:W-:Y:S05]  /*88e0*/  @!P0 BRA `(.L_x_4932) ;  /* 0x0000000000048947 */ /* 0x000fea0003800000 */
[----:B------:R-:W-:Y:S01]  /*88f0*/  BPT.TRAP 0x1 ;  /* 0x000000040000795c */ /* 0x000fe20000300000 */
.L_x_4932:
[----:B------:R-:W-:Y:S01]  /*8900*/  VIADD R8, R211, 0x8 ;  /* 0x00000008d3087836 */ /* 0x000fe20000000000 */
[----:B-1----:R-:W-:Y:S06]  /*8910*/  @P1 BRA `(.L_x_4933) ;  /* 0x0000000000081947 */ /* 0x002fec0003800000 */
[----:B------:R-:W1:Y:S02]  /*8920*/  SYNCS.PHASECHK.TRANS64.TRYWAIT P1, [UR25+0x22850], R7 ;  /* 0x02285007ff0075a7 */ /* 0x000e640008020159 */
[----:B-1----:R-:W-:Y:S05]  /*8930*/  @!P1 BRA `(.L_x_4934) ;  /* 0x0000009400389947 */ /* 0x002fea0003800000 */
.L_x_4933:
        /* <DEDUP_REMOVED lines=39> */
.L_x_4935:
[----:B------:R-:W-:Y:S01]  /*8bb0*/  UIADD3 UR25, UR25, 0x22860, URZ ;  /* 0x0002286019197890 */ /* 0x000fe2000fffe03f */
[----:B------:R-:W-:Y:S01]  /*8bc0*/  ISETP.LT.AND P1, PT, RZ, UR23, PT ;  /* 0x00000017ff007c0c */ /* 0x000fe2000bf21270 */
[----:B------:R-:W-:Y:S01]  /*8bd0*/  UIADD3 UR23, UR23, -0x1, URZ ;  /* 0xffffffff17177890 */ /* 0x000fe2000fffe03f */
[----:B------:R-:W-:Y:S01]  /*8be0*/  IMAD.MOV.U32 R8, RZ, RZ, R5 ;  /* 0x000000ffff087224 */ /* 0x000fe200078e0005 */
[----:B------:R-:W-:Y:S01]  /*8bf0*/  UPRMT UR25, UR24, 0x654, UR25 ;  /* 0x0000065418197896 */ /* 0x000fe20008000019 */
[----:B------:R-:W-:-:S08]  /*8c00*/  MOV R9, R6 ;  /* 0x0000000600097202 */ /* 0x000fd00000000f00 */
[----:B------:R-:W-:Y:S01]  /*8c10*/  SYNCS.ARRIVE.TRANS64.RED.A1T0 RZ, [UR25], RZ ;  /* 0x000000ffffff79a7 */ /* 0x000fe20008100419 */
[----:B------:R-:W-:Y:S05]  /*8c20*/  @P1 BRA `(.L_x_4936) ;  /* 0xffffffdc003c1947 */ /* 0x000fea000383ffff */
.L_x_4925:
        /* <DEDUP_REMOVED lines=16> */
[----:B-1----:R-:W-:-:S05]  /*8d30*/  FADD.FTZ R9, R9, R4 ;  /* 0x0000000409097221 */ /* 0x002fca0000010000 */
[----:B------:R-:W1:Y:S01]  /*8d40*/  SHFL.BFLY PT, R10, R9, 0x1, 0x1f ;  /* 0x0c201f00090a7f89 */ /* 0x000e6200000e0000 */
[----:B0-----:R-:W-:Y:S01]  /*8d50*/  FADD.FTZ R11, R8, R7 ;  /* 0x00000007080b7221 */ /* 0x001fe20000010000 */
[----:B------:R-:W-:Y:S02]  /*8d60*/  IMAD.MOV.U32 R7, RZ, RZ, RZ ;  /* 0x000000ffff077224 */ /* 0x000fe400078e00ff */
[----:B------:R-:W-:Y:S02]  /*8d70*/  IMAD.MOV.U32 R8, RZ, RZ, -0x800000 ;  /* 0xff800000ff087424 */ /* 0x000fe400078e00ff */
        /* <DEDUP_REMOVED lines=71> */
[----:B------:R-:W-:-:S02]  /*91f0*/  IMAD.U32 R7, RZ, RZ, UR10 ;  /* 0x0000000aff077e24 */ /* 0x000fc4000f8e00ff */
[----:B------:R-:W-:Y:S01]  /*9200*/  @P2 FMUL.FTZ R13, R13, 0.69314718246459960938 ;  /* 0x3f3172180d0d2820 */ /* 0x000fe20000410000 */
[----:B-1----:R-:W-:Y:S01]  /*9210*/  @P1 FMUL.FTZ R4, R4, 0.69314718246459960938 ;  /* 0x3f31721804041820 */ /* 0x002fe20000410000 */
[----:B0-----:R-:W-:Y:S01]  /*9220*/  @P2 FMUL.FTZ R10, R10, 0.69314718246459960938 ;  /* 0x3f3172180a0a2820 */ /* 0x001fe20000410000 */
        /* <DEDUP_REMOVED lines=67> */
.L_x_4900:
[----:B------:R-:W0:Y:S08]  /*9660*/  S2UR UR4, SR_CgaCtaId ;  /* 0x00000000000479c3 */ /* 0x000e300000008800 */
[----:B------:R-:W-:Y:S06]  /*9670*/  BAR.SYNC.DEFER_BLOCKING 0x5, 0x180 ;  /* 0x0146000000007b1d */ /* 0x000fec0000010000 */
[----:B------:R-:W-:Y:S01]  /*9680*/  UMOV UR10, 0x400 ;  /* 0x00000400000a7882 */ /* 0x000fe20000000000 */
[----:B------:R-:W-:Y:S01]  /*9690*/  BSSY B0, `(.L_x_4937) ;  /* 0x00002d6000007945 */ /* 0x000fe20003800000 */
[----:B0-----:R-:W-:-:S09]  /*96a0*/  ULEA UR10, UR4, UR10, 0x18 ;  /* 0x0000000a040a7291 */ /* 0x001fd2000f8ec03f */
[----:B------:R-:W0:Y:S02]  /*96b0*/  LDS.128 R4, [UR10+0x228d0] ;  /* 0x0228d00aff047984 */ /* 0x000e240008000c00 */
[----:B0-----:R-:W-:Y:S02]  /*96c0*/  R2UR UR5, R5 ;  /* 0x00000000050572ca */ /* 0x001fe400000e0000 */
[----:B------:R-:W-:Y:S02]  /*96d0*/  R2UR UR6, R6 ;  /* 0x00000000060672ca */ /* 0x000fe400000e0000 */
[----:B------:R-:W-:Y:S01]  /*96e0*/  R2UR UR7, R7 ;  /* 0x00000000070772ca */ /* 0x000fe200000e0000 */
[----:B------:R-:W-:Y:S06]  /*96f0*/  BAR.ARV 0x4, 0x180 ;  /* 0x0106000000007b1d */ /* 0x000fec0000002000 */
[----:B------:R-:W-:Y:S08]  /*9700*/  @P0 BRA `(.L_x_4938) ;  /* 0x0000001c00dc0947 */ /* 0x000ff00003800000 */
[----:B------:R-:W0:Y:S01]  /*9710*/  S2UR UR4, SR_SWINHI ;  /* 0x00000000000479c3 */ /* 0x000e220000002f00 */
[----:B------:R-:W-:-:S07]  /*9720*/  MOV R103, 0x2 ;  /* 0x0000000200677802 */ /* 0x000fce0000000f00 */
[----:B------:R-:W-:Y:S01]  /*9730*/  BAR.SYNC.DEFER_BLOCKING 0x1, 0x100 ;  /* 0x0044000000007b1d */ /* 0x000fe20000010000 */
[----:B------:R-:W-:Y:S01]  /*9740*/  F2FP.F16.F32.PACK_AB R24, R25, R24 ;  /* 0x000000181918723e */ /* 0x000fe200000000ff */
[----:B------:R-:W-:Y:S01]  /*9750*/  USHF.L.U32 UR14, UR40, 0x2, URZ ;  /* 0x00000002280e7899 */ /* 0x000fe2000800063f */
[----:B------:R-:W-:Y:S01]  /*9760*/  F2FP.F16.F32.PACK_AB R25, R165, R26 ;  /* 0x0000001aa519723e */ /* 0x000fe200000000ff */
[----:B------:R-:W-:Y:S01]  /*9770*/  USHF.L.U64.HI UR15, UR40, 0x2, UR41 ;  /* 0x00000002280f7899 */ /* 0x000fe20008010229 */
[----:B------:R-:W-:Y:S01]  /*9780*/  F2FP.F16.F32.PACK_AB R26, R29, R28 ;  /* 0x0000001c1d1a723e */ /* 0x000fe200000000ff */
[----:B------:R-:W-:Y:S01]  /*9790*/  ULDC.64 UR12, c[0x0][0xc00] ;  /* 0x00030000000c7ab9 */ /* 0x000fe20000000a00 */
[----:B------:R-:W-:Y:S01]  /*97a0*/  F2FP.F16.F32.PACK_AB R32, R33, R32 ;  /* 0x000000202120723e */ /* 0x000fe200000000ff */
[----:B------:R-:W-:Y:S01]  /*97b0*/  UISETP.NE.U32.AND UP0, UPT, UR12, URZ, UPT ;  /* 0x0000003f0c00728c */ /* 0x000fe2000bf05070 */
[----:B------:R-:W-:Y:S02]  /*97c0*/  F2FP.F16.F32.PACK_AB R27, R164, R27 ;  /* 0x0000001ba41b723e */ /* 0x000fe400000000ff */
[----:B------:R-:W-:Y:S01]  /*97d0*/  F2FP.F16.F32.PACK_AB R33, R163, R34 ;  /* 0x00000022a321723e */ /* 0x000fe200000000ff */
[----:B------:R-:W-:Y:S01]  /*97e0*/  UISETP.NE.AND.EX UP0, UPT, UR13, URZ, UPT, UP0 ;  /* 0x0000003f0d00728c */ /* 0x000fe2000bf05300 */
[----:B------:R-:W-:-:S02]  /*97f0*/  F2FP.F16.F32.PACK_AB R40, R41, R40 ;  /* 0x000000282928723e */ /* 0x000fc400000000ff */
[----:B------:R-:W-:Y:S02]  /*9800*/  F2FP.F16.F32.PACK_AB R34, R37, R36 ;  /* 0x000000242522723e */ /* 0x000fe400000000ff */
[----:B------:R-:W-:Y:S02]  /*9810*/  F2FP.F16.F32.PACK_AB R35, R162, R35 ;  /* 0x00000023a223723e */ /* 0x000fe400000000ff */
[----:B------:R-:W-:Y:S02]  /*9820*/  F2FP.F16.F32.PACK_AB R41, R161, R42 ;  /* 0x0000002aa129723e */ /* 0x000fe400000000ff */
[----:B------:R-:W-:Y:S01]  /*9830*/  F2FP.F16.F32.PACK_AB R48, R49, R48 ;  /* 0x000000303130723e */ /* 0x000fe200000000ff */
[----:B------:R-:W-:Y:S01]  /*9840*/  UMOV UR8, UR10 ;  /* 0x0000000a00087c82 */ /* 0x000fe20008000000 */
[----:B0-----:R-:W-:Y:S01]  /*9850*/  UMOV UR9, UR4 ;  /* 0x0000000400097c82 */ /* 0x001fe20008000000 */
[----:B------:R-:W-:Y:S01]  /*9860*/  F2FP.F16.F32.PACK_AB R42, R45, R44 ;  /* 0x0000002c2d2a723e */ /* 0x000fe200000000ff */
[----:B------:R-:W-:Y:S01]  /*9870*/  IMAD.WIDE R102, R204, R103, UR8 ;  /* 0x00000008cc667e25 */ /* 0x000fe2000f8e0267 */
[----:B------:R-:W-:Y:S01]  /*9880*/  F2FP.F16.F32.PACK_AB R43, R160, R43 ;  /* 0x0000002ba02b723e */ /* 0x000fe200000000ff */
[----:B------:R-:W-:Y:S01]  /*9890*/  UIADD3 UR4, UP1, UR14, UR12, URZ ;  /* 0x0000000c0e047290 */ /* 0x000fe2000ff3e03f */
[----:B------:R-:W-:-:S02]  /*98a0*/  F2FP.F16.F32.PACK_AB R49, R159, R50 ;  /* 0x000000329f31723e */ /* 0x000fc400000000ff */
[C---:B------:R-:W-:Y:S01]  /*98b0*/  IADD3 R171, P1, R102.reuse, 0x20, RZ ;  /* 0x0000002066ab7810 */ /* 0x040fe20007f3e0ff */
[----:B------:R-:W-:Y:S01]  /*98c0*/  UIADD3.X UR11, UR15, UR13, URZ, UP1, !UPT ;  /* 0x0000000d0f0b7290 */ /* 0x000fe20008ffe43f */
[C---:B------:R-:W-:Y:S02]  /*98d0*/  IADD3 R181, P5, R102.reuse, 0x4040, RZ ;  /* 0x0000404066b57810 */ /* 0x040fe40007fbe0ff */
[C---:B------:R-:W-:Y:S01]  /*98e0*/  LOP3.LUT R5, R102.reuse, 0x380, RZ, 0xc0, !PT ;  /* 0x0000038066057812 */ /* 0x040fe200078ec0ff */
[--C-:B------:R-:W-:Y:S01]  /*98f0*/  IMAD.X R7, RZ, RZ, R103.reuse, P1 ;  /* 0x000000ffff077224 */ /* 0x100fe200008e0667 */
[C---:B------:R-:W-:Y:S01]  /*9900*/  IADD3 R185, P1, R102.reuse, 0x8000, RZ ;  /* 0x0000800066b97810 */ /* 0x040fe20007f3e0ff */
[--C-:B------:R-:W-:Y:S01]  /*9910*/  IMAD.X R31, RZ, RZ, R103.reuse, P5 ;  /* 0x000000ffff1f7224 */ /* 0x100fe200028e0667 */
[C---:B------:R-:W-:Y:S01]  /*9920*/  IADD3 R173, P0, R102.reuse, 0x40, RZ ;  /* 0x0000004066ad7810 */ /* 0x040fe20007f1e0ff */
[----:B------:R-:W-:Y:S01]  /*9930*/  ULDC.64 UR12, c[0x0][0xc08] ;  /* 0x00030200000c7ab9 */ /* 0x000fe20000000a00 */
        /* <DEDUP_REMOVED lines=9> */
[----:B------:R-:W-:Y:S01]  /*99d0*/  IMAD.X R21, RZ, RZ, R103, P6 ;  /* 0x000000ffff157224 */ /* 0x000fe200030e0667 */
[----:B------:R-:W-:-:S02]  /*99e0*/  SHF.R.U64 R5, R5, 0x3, RZ ;  /* 0x0000000305057819 */ /* 0x000fc400000012ff */
[C---:B------:R-:W-:Y:S01]  /*99f0*/  IADD3 R151, P1, R102.reuse, 0xc060, RZ ;  /* 0x0000c06066977810 */ /* 0x040fe20007f3e0ff */
[--C-:B------:R-:W-:Y:S01]  /*9a00*/  IMAD.X R95, RZ, RZ, R103.reuse, P5 ;  /* 0x000000ffff5f7224 */ /* 0x100fe200028e0667 */
[----:B------:R-:W-:Y:S02]  /*9a10*/  IADD3.X R39, RZ, R103, RZ, P2, !PT ;  /* 0x00000067ff277210 */ /* 0x000fe400017fe4ff */
[----:B------:R-:W-:Y:S02]  /*9a20*/  LOP3.LUT R6, R171, 0x380, RZ, 0xc0, !PT ;  /* 0x00000380ab067812 */ /* 0x000fe400078ec0ff */
[C---:B------:R-:W-:Y:S02]  /*9a30*/  IADD3 R187, P0, R102.reuse, 0x8020, RZ ;  /* 0x0000802066bb7810 */ /* 0x040fe40007f1e0ff */
        /* <DEDUP_REMOVED lines=12> */
[----:B------:R-:W-:Y:S02]  /*9b00*/  LOP3.LUT R94, R4, 0x380, RZ, 0xc0, !PT ;  /* 0x00000380045e7812 */ /* 0x000fe400078ec0ff */
[----:B------:R-:W-:Y:S02]  /*9b10*/  LOP3.LUT R14, R177, 0x380, RZ, 0xc0, !PT ;  /* 0x00000380b10e7812 */ /* 0x000fe400078ec0ff */
[----:B------:R-:W-:Y:S02]  /*9b20*/  LOP3.LUT R165, R151, 0x380, RZ, 0xc0, !PT ;  /* 0x0000038097a57812 */ /* 0x000fe400078ec0ff */
[----:B------:R-:W-:Y:S02]  /*9b30*/  SHF.R.U64 R6, R6, 0x3, RZ ;  /* 0x0000000306067819 */ /* 0x000fe400000012ff */
[----:B------:R-:W-:Y:S02]  /*9b40*/  LOP3.LUT R20, R179, 0x380, RZ, 0xc0, !PT ;  /* 0x00000380b3147812 */ /* 0x000fe400078ec0ff */
[----:B------:R-:W-:-:S02]  /*9b50*/  SHF.R.U64 R10, R10, 0x3, RZ ;  /* 0x000000030a0a7819 */ /* 0x000fc400000012ff */
[----:B------:R-:W-:Y:S02]  /*9b60*/  LOP3.LUT R30, R181, 0x380, RZ, 0xc0, !PT ;  /* 0x00000380b51e7812 */ /* 0x000fe400078ec0ff */
[-C--:B------:R-:W-:Y:S02]  /*9b70*/  IADD3.X R99, RZ, R103.reuse, RZ, P2, !PT ;  /* 0x00000067ff637210 */ /* 0x080fe400017fe4ff */
[----:B------:R-:W-:Y:S02]  /*9b80*/  SHF.R.U64 R12, R12, 0x3, RZ ;  /* 0x000000030c0c7819 */ /* 0x000fe400000012ff */
[----:B------:R-:W-:Y:S02]  /*9b90*/  LOP3.LUT R38, R183, 0x380, RZ, 0xc0, !PT ;  /* 0x00000380b7267812 */ /* 0x000fe400078ec0ff */
[----:B------:R-:W-:Y:S02]  /*9ba0*/  MOV R102, R102 ;  /* 0x0000006600667202 */ /* 0x000fe40000000f00 */
[----:B------:R-:W-:-:S02]  /*9bb0*/  SHF.R.U64 R29, R94, 0x3, RZ ;  /* 0x000000035e1d7819 */ /* 0x000fc400000012ff */
[----:B------:R-:W-:Y:S01]  /*9bc0*/  SHF.R.U64 R14, R14, 0x3, RZ ;  /* 0x000000030e0e7819 */ /* 0x000fe200000012ff */
[----:B------:R-:W-:Y:S01]  /*9bd0*/  STSM.16.M88.4 [R102], R24 ;  /* 0x0000001866007844 */ /* 0x000fe20000000200 */
[----:B------:R-:W-:Y:S02]  /*9be0*/  LOP3.LUT R46, R185, 0x380, RZ, 0xc0, !PT ;  /* 0x00000380b92e7812 */ /* 0x000fe400078ec0ff */
[----:B------:R-:W-:Y:S02]  /*9bf0*/  LOP3.LUT R103, R98, 0x380, RZ, 0xc0, !PT ;  /* 0x0000038062677812 */ /* 0x000fe400078ec0ff */
[----:B------:R-:W-:Y:S02]  /*9c00*/  SHF.R.U64 R28, R165, 0x3, RZ ;  /* 0x00000003a51c7819 */ /* 0x000fe400000012ff */
        /* <DEDUP_REMOVED lines=10> */
[----:B------:R-:W-:Y:S02]  /*9cb0*/  LOP3.LUT R14, R14, R177, RZ, 0x3c, !PT ;  /* 0x000000b10e0e7212 */ /* 0x000fe400078e3cff */
[----:B------:R-:W-:Y:S02]  /*9cc0*/  SHF.R.U64 R46, R46, 0x3, RZ ;  /* 0x000000032e2e7819 */ /* 0x000fe400000012ff */
[----:B------:R-:W-:Y:S02]  /*9cd0*/  LOP3.LUT R78, R193, 0x380, RZ, 0xc0, !PT ;  /* 0x00000380c14e7812 */ /* 0x000fe400078ec0ff */
[----:B------:R-:W-:-:S02]  /*9ce0*/  SHF.R.U64 R103, R103, 0x3, RZ ;  /* 0x0000000367677819 */ /* 0x000fc400000012ff */
[----:B------:R-:W-:Y:S02]  /*9cf0*/  LOP3.LUT R4, R28, R151, RZ, 0x3c, !PT ;  /* 0x000000971c047212 */ /* 0x000fe400078e3cff */
[----:B------:R-:W-:Y:S02]  /*9d00*/  LOP3.LUT R20, R20, R179, RZ, 0x3c, !PT ;  /* 0x000000b314147212 */ /* 0x000fe400078e3cff */
[----:B------:R-:W-:Y:S02]  /*9d10*/  SHF.R.U64 R54, R54, 0x3, RZ ;  /* 0x0000000336367819 */ /* 0x000fe400000012ff */
[----:B------:R-:W-:Y:S02]  /*9d20*/  MOV R28, R6 ;  /* 0x00000006001c7202 */ /* 0x000fe40000000f00 */
[----:B------:R-:W-:Y:S02]  /*9d30*/  LOP3.LUT R30, R30, R181, RZ, 0x3c, !PT ;  /* 0x000000b51e1e7212 */ /* 0x000fe400078e3cff */
[----:B------:R-:W-:Y:S01]  /*9d40*/  SHF.R.U64 R62, R62, 0x3, RZ ;  /* 0x000000033e3e7819 */ /* 0x000fe200000012ff */
[----:B------:R-:W-:Y:S01]  /*9d50*/  STSM.16.M88.4 [R28], R32 ;  /* 0x000000201c007844 */ /* 0x000fe20000000200 */
[----:B------:R-:W-:-:S02]  /*9d60*/  MOV R10, R10 ;  /* 0x0000000a000a7202 */ /* 0x000fc40000000f00 */
[----:B------:R-:W-:Y:S02]  /*9d70*/  F2FP.F16.F32.PACK_AB R56, R57, R56 ;  /* 0x000000383938723e */ /* 0x000fe400000000ff */
[----:B------:R-:W-:Y:S01]  /*9d80*/  LOP3.LUT R38, R38, R183, RZ, 0x3c, !PT ;  /* 0x000000b726267212 */ /* 0x000fe200078e3cff */
[----:B------:R0:W-:Y:S01]  /*9d90*/  STSM.16.M88.4 [R10], R40 ;  /* 0x000000280a007844 */ /* 0x0001e20000000200 */
[----:B------:R-:W-:Y:S02]  /*9da0*/  SHF.R.U64 R70, R70, 0x3, RZ ;  /* 0x0000000346467819 */ /* 0x000fe400000012ff */
[----:B------:R-:W-:Y:S02]  /*9db0*/  MOV R12, R12 ;  /* 0x0000000c000c7202 */ /* 0x000fe40000000f00 */
[----:B------:R-:W-:Y:S02]  /*9dc0*/  F2FP.F16.F32.PACK_AB R50, R53, R52 ;  /* 0x000000343532723e */ /* 0x000fe400000000ff */
[----:B------:R-:W-:-:S02]  /*9dd0*/  F2FP.F16.F32.PACK_AB R51, R158, R51 ;  /* 0x000000339e33723e */ /* 0x000fc400000000ff */
[----:B------:R-:W-:Y:S02]  /*9de0*/  F2FP.F16.F32.PACK_AB R57, R157, R58 ;  /* 0x0000003a9d39723e */ /* 0x000fe400000000ff */
[----:B------:R-:W-:Y:S01]  /*9df0*/  F2FP.F16.F32.PACK_AB R64, R65, R64 ;  /* 0x000000404140723e */ /* 0x000fe200000000ff */
[----:B------:R-:W-:Y:S01]  /*9e00*/  STSM.16.M88.4 [R12], R48 ;  /* 0x000000300c007844 */ /* 0x000fe20000000200 */
[----:B------:R-:W-:Y:S02]  /*9e10*/  LOP3.LUT R46, R46, R185, RZ, 0x3c, !PT ;  /* 0x000000b92e2e7212 */ /* 0x000fe400078e3cff */
[----:B------:R-:W-:Y:S02]  /*9e20*/  SHF.R.U64 R78, R78, 0x3, RZ ;  /* 0x000000034e4e7819 */ /* 0x000fe400000012ff */
[----:B------:R-:W-:Y:S02]  /*9e30*/  LOP3.LUT R98, R103, R98, RZ, 0x3c, !PT ;  /* 0x0000006267627212 */ /* 0x000fe400078e3cff */
        /* <DEDUP_REMOVED lines=29> */
[----:B------:R-:W-:Y:S01]  /*a010*/  LOP3.LUT R70, R70, R191, RZ, 0x3c, !PT ;  /* 0x000000bf46467212 */ /* 0x000fe200078e3cff */
[----:B------:R-:W1:Y:S01]  /*a020*/  LDC R77, c[0x0][0xbe8] ;  /* 0x0002fa00ff4d7b82 */ /* 0x000e620000000800 */
[----:B------:R-:W-:-:S02]  /*a030*/  MOV R38, R38 ;  /* 0x0000002600267202 */ /* 0x000fc40000000f00 */
[----:B------:R-:W-:Y:S02]  /*a040*/  F2FP.F16.F32.PACK_AB R82, R85, R84 ;  /* 0x000000545552723e */ /* 0x000fe400000000ff */
[----:B------:R-:W-:Y:S02]  /*a050*/  LOP3.LUT R78, R78, R193, RZ, 0x3c, !PT ;  /* 0x000000c14e4e7212 */ /* 0x000fe400078e3cff */
[----:B------:R-:W-:Y:S01]  /*a060*/  MOV R46, R46 ;  /* 0x0000002e002e7202 */ /* 0x000fe20000000f00 */
[----:B------:R-:W-:Y:S01]  /*a070*/  STSM.16.M88.4 [R38], R80 ;  /* 0x0000005026007844 */ /* 0x000fe20000000200 */
[----:B------:R-:W-:Y:S02]  /*a080*/  MOV R7, R98 ;  /* 0x0000006200077202 */ /* 0x000fe40000000f00 */
[----:B------:R-:W-:Y:S02]  /*a090*/  F2FP.F16.F32.PACK_AB R84, R89, R88 ;  /* 0x000000585954723e */ /* 0x000fe400000000ff */
[----:B------:R-:W-:-:S02]  /*a0a0*/  F2FP.F16.F32.PACK_AB R85, R91, R90 ;  /* 0x0000005a5b55723e */ /* 0x000fc400000000ff */
[----:B------:R-:W-:Y:S02]  /*a0b0*/  F2FP.F16.F32.PACK_AB R86, R93, R92 ;  /* 0x0000005c5d56723e */ /* 0x000fe400000000ff */
[----:B------:R-:W-:Y:S02]  /*a0c0*/  MOV R54, R54 ;  /* 0x0000003600367202 */ /* 0x000fe40000000f00 */
[----:B------:R-:W-:Y:S01]  /*a0d0*/  F2FP.F16.F32.PACK_AB R97, R168, R167 ;  /* 0x000000a7a861723e */ /* 0x000fe200000000ff */
[----:B------:R-:W-:Y:S01]  /*a0e0*/  STSM.16.M88.4 [R46], R84 ;  /* 0x000000542e007844 */ /* 0x000fe20000000200 */
[----:B------:R-:W-:Y:S02]  /*a0f0*/  F2FP.F16.F32.PACK_AB R98, R101, R100 ;  /* 0x000000646562723e */ /* 0x000fe400000000ff */
[----:B------:R-:W-:Y:S02]  /*a100*/  F2FP.F16.F32.PACK_AB R99, R170, R169 ;  /* 0x000000a9aa63723e */ /* 0x000fe400000000ff */
[----:B------:R-:W-:-:S02]  /*a110*/  F2FP.F16.F32.PACK_AB R105, R107, R106 ;  /* 0x0000006a6b69723e */ /* 0x000fc400000000ff */
        /* <DEDUP_REMOVED lines=33> */
[----:B------:R-:W3:Y:S01]  /*a330*/  @P0 LDG.E R0, desc[UR48][R4.64] ;  /* 0x0000003004000981 */ /* 0x000ee2000c1e1900 */
[----:B------:R-:W-:Y:S01]  /*a340*/  UISETP.NE.AND.EX UP1, UPT, UR13, URZ, UPT, UP1 ;  /* 0x0000003f0d00728c */ /* 0x000fe2000bf25310 */
[----:B-1----:R-:W-:Y:S01]  /*a350*/  ISETP.NE.AND P1, PT, R77, 0x1, PT ;  /* 0x000000014d00780c */ /* 0x002fe20003f25270 */
[----:B------:R-:W-:Y:S01]  /*a360*/  ULDC UR11, c[0x0][0xa88] ;  /* 0x0002a200000b7ab9 */ /* 0x000fe20000000800 */
[----:B------:R-:W-:Y:S01]  /*a370*/  UMOV UR4, URZ ;  /* 0x0000003f00047c82 */ /* 0x000fe20008000000 */
[----:B0-----:R-:W-:-:S02]  /*a380*/  IADD3 R10, R16, UR45, RZ ;  /* 0x0000002d100a7c10 */ /* 0x001fc4000fffe0ff */
[----:B------:R-:W-:-:S05]  /*a390*/  PLOP3.LUT P2, PT, PT, PT, UP1, 0x80, 0x0 ;  /* 0x000000000000781c */ /* 0x000fca0003f4f018 */
[----:B------:R-:W-:-:S03]  /*a3a0*/  @UP1 UIADD3 UR12, UP2, UR14, UR12, URZ ;  /* 0x0000000c0e0c1290 */ /* 0x000fc6000ff5e03f */
[----:B------:R-:W0:Y:S01]  /*a3b0*/  @P1 LDC R9, c[0x0][0xbec] ;  /* 0x0002fb00ff091b82 */ /* 0x000e220000000800 */
[----:B------:R-:W-:Y:S02]  /*a3c0*/  @UP1 UIADD3.X UR13, UR15, UR13, URZ, UP2, !UPT ;  /* 0x0000000d0f0d1290 */ /* 0x000fe400097fe43f */
[----:B--2---:R-:W-:-:S04]  /*a3d0*/  IMAD.U32 R6, RZ, RZ, UR12 ;  /* 0x0000000cff067e24 */ /* 0x004fc8000f8e00ff */
[----:B------:R-:W-:Y:S01]  /*a3e0*/  IMAD.U32 R7, RZ, RZ, UR13 ;  /* 0x0000000dff077e24 */ /* 0x000fe2000f8e00ff */
[----:B------:R-:W1:Y:S01]  /*a3f0*/  @P1 LDC R11, c[0x0][0xbf0] ;  /* 0x0002fc00ff0b1b82 */ /* 0x000e620000000800 */
[----:B---3--:R-:W-:Y:S01]  /*a400*/  @P0 R2UR UR4, R0 ;  /* 0x00000000000402ca */ /* 0x008fe200000e0000 */
[----:B------:R-:W-:-:S06]  /*a410*/  IMAD.U32 R0, RZ, RZ, UR11 ;  /* 0x0000000bff007e24 */ /* 0x000fcc000f8e00ff */
[----:B------:R2:W5:Y:S01]  /*a420*/  @P2 LDG.E R0, desc[UR48][R6.64] ;  /* 0x0000003006002981 */ /* 0x000562000c1e1900 */
[----:B01----:R-:W-:Y:S07]  /*a430*/  @P2 BRA `(.L_x_4939) ;  /* 0x0000000000102947 */ /* 0x003fee0003800000 */
[----:B------:R-:W-:Y:S05]  /*a440*/  @!P0 BRA `(.L_x_4939) ;  /* 0x00000000000c8947 */ /* 0x000fea0003800000 */
[----:B--2---:R-:W2:Y:S04]  /*a450*/  LDG.E R7, desc[UR48][R4.64] ;  /* 0x0000003004077981 */ /* 0x004ea8000c1e1900 */
[----:B-----5:R-:W2:Y:S02]  /*a460*/  LDG.E R0, desc[UR48][R4.64+0x4] ;  /* 0x0000043004007981 */ /* 0x020ea4000c1e1900 */
[----:B--2---:R-:W-:-:S07]  /*a470*/  IMAD.IADD R0, R0, 0x1, -R7 ;  /* 0x0000000100007824 */ /* 0x004fce00078e0a07 */
.L_x_4939:
[----:B------:R-:W-:Y:S01]  /*a480*/  USHF.R.S32.HI UR18, URZ, 0x1f, UR43 ;  /* 0x0000001f3f127899 */ /* 0x000fe2000801142b */
[----:B------:R-:W-:Y:S01]  /*a490*/  @P1 IMAD.HI.U32 R4, R10, R9, RZ ;  /* 0x000000090a041227 */ /* 0x000fe200078e00ff */
[----:B------:R-:W-:Y:S01]  /*a4a0*/  ULDC.64 UR16, c[0x0][0xb90] ;  /* 0x0002e40000107ab9 */ /* 0x000fe20000000a00 */
[----:B------:R-:W-:Y:S01]  /*a4b0*/  USHF.R.S32.HI UR13, URZ, 0x1f, UR4 ;  /* 0x0000001f3f0d7899 */ /* 0x000fe20008011404 */
[----:B------:R-:W0:Y:S01]  /*a4c0*/  @P1 LDC R79, c[0x0][0xbf0] ;  /* 0x0002fc00ff4f1b82 */ /* 0x000e220000000800 */
[----:B------:R-:W-:Y:S01]  /*a4d0*/  UIMAD UR11, UR18, UR16, URZ ;  /* 0x00000010120b72a4 */ /* 0x000fe2000f8e023f */
[----:B--2---:R-:W-:Y:S01]  /*a4e0*/  IMAD.MOV.U32 R6, RZ, RZ, R10 ;  /* 0x000000ffff067224 */ /* 0x004fe200078e000a */
[----:B------:R-:W-:Y:S01]  /*a4f0*/  UMOV UR12, UR4 ;  /* 0x00000004000c7c82 */ /* 0x000fe20008000000 */
[----:B------:R-:W-:Y:S01]  /*a500*/  @P1 SHF.R.U32.HI R6, RZ, R11, R4 ;  /* 0x0000000bff061219 */ /* 0x000fe20000011604 */
[----:B------:R-:W-:Y:S01]  /*a510*/  UIMAD.WIDE.U32 UR14, UR43, UR16, UR12 ;  /* 0x000000102b0e72a5 */ /* 0x000fe2000f8e000c */
[----:B------:R-:W-:Y:S01]  /*a520*/  IMAD.MOV.U32 R5, RZ, RZ, 0x2 ;  /* 0x00000002ff057424 */ /* 0x000fe200078e00ff */
[----:B------:R-:W-:Y:S01]  /*a530*/  UIMAD UR11, UR43, UR17, UR11 ;  /* 0x000000112b0b72a4 */ /* 0x000fe2000f8e020b */
[----:B------:R-:W-:Y:S01]  /*a540*/  VIADD R26, R203, UR45 ;  /* 0x0000002dcb1a7c36 */ /* 0x000fe20008000000 */
[----:B------:R-:W-:Y:S01]  /*a550*/  USEL UR41, UR41, URZ, !UP0 ;  /* 0x0000003f29297287 */ /* 0x000fe2000c000000 */
[----:B------:R-:W-:Y:S01]  /*a560*/  IMAD.MOV R4, RZ, RZ, -R6 ;  /* 0x000000ffff047224 */ /* 0x000fe200078e0a06 */
[----:B------:R-:W-:Y:S01]  /*a570*/  ULDC.64 UR16, c[0x0][0xb98] ;  /* 0x0002e60000107ab9 */ /* 0x000fe20000000a00 */
[----:B------:R-:W-:Y:S01]  /*a580*/  UIADD3 UR15, UR15, UR11, URZ ;  /* 0x0000000b0f0f7290 */ /* 0x000fe2000fffe03f */
[----:B-----5:R-:W-:Y:S01]  /*a590*/  IMAD R83, R0, R77, RZ ;  /* 0x0000004d00537224 */ /* 0x020fe200078e02ff */
[----:B------:R-:W-:Y:S01]  /*a5a0*/  USEL UR40, UR40, URZ, !UP0 ;  /* 0x0000003f28287287 */ /* 0x000fe2000c000000 */
[----:B------:R-:W-:Y:S01]  /*a5b0*/  IMAD R9, R77, R4, R10 ;  /* 0x000000044d097224 */ /* 0x000fe200078e020a */
[----:B------:R-:W-:Y:S01]  /*a5c0*/  UIMAD UR11, UR41, UR16, URZ ;  /* 0x00000010290b72a4 */ /* 0x000fe2000f8e023f */
[----:B------:R-:W-:Y:S01]  /*a5d0*/  IMAD R4, R200, 0x40, R2 ;  /* 0x00000040c8047824 */ /* 0x000fe200078e0202 */
[----:B------:R-:W-:Y:S01]  /*a5e0*/  UIMAD.WIDE.U32 UR14, UR40, UR16, UR14 ;  /* 0x00000010280e72a5 */ /* 0x000fe2000f8e000e */
[----:B------:R-:W-:Y:S01]  /*a5f0*/  SHF.R.S32.HI R10, RZ, 0x1f, R6 ;  /* 0x0000001fff0a7819 */ /* 0x000fe20000011406 */
[----:B------:R-:W-:Y:S01]  /*a600*/  UIMAD UR11, UR40, UR17, UR11 ;  /* 0x00000011280b72a4 */ /* 0x000fe2000f8e020b */
[----:B------:R-:W-:Y:S01]  /*a610*/  SHF.R.S32.HI R7, RZ, 0x1f, R9 ;  /* 0x0000001fff077819 */ /* 0x000fe20000011409 */
[----:B------:R-:W-:Y:S01]  /*a620*/  IMAD.WIDE R4, R4, R5, UR8 ;  /* 0x0000000804047e25 */ /* 0x000fe2000f8e0205 */
[----:B------:R-:W-:Y:S01]  /*a630*/  ULDC.64 UR8, c[0x0][0xb88] ;  /* 0x0002e20000087ab9 */ /* 0x000fe20000000a00 */
[----:B------:R-:W-:-:S02]  /*a640*/  IADD3 R6, P0, R6, UR14, RZ ;  /* 0x0000000e06067c10 */ /* 0x000fc4000ff1e0ff */
[----:B------:R-:W-:Y:S01]  /*a650*/  IMAD.U32 R11, RZ, RZ, UR11 ;  /* 0x0000000bff0b7e24 */ /* 0x000fe2000f8e00ff */
[C---:B------:R-:W-:Y:S01]  /*a660*/  IADD3 R33, P2, R4.reuse, 0x5000, RZ ;  /* 0x0000500004217810 */ /* 0x040fe20007f5e0ff */
[----:B------:R-:W-:Y:S01]  /*a670*/  IMAD R12, R7, UR8, RZ ;  /* 0x00000008070c7c24 */ /* 0x000fe2000f8e02ff */
[----:B------:R-:W-:Y:S02]  /*a680*/  IADD3 R53, P3, R4, 0x4000, RZ ;  /* 0x0000400004357810 */ /* 0x000fe40007f7e0ff */
[----:B------:R-:W-:Y:S01]  /*a690*/  IADD3.X R7, R10, UR15, R11, P0, !PT ;  /* 0x0000000f0a077c10 */ /* 0x000fe200087fe40b */
[----:B------:R-:W-:Y:S01]  /*a6a0*/  IMAD R11, R9, UR9, R12 ;  /* 0x00000009090b7c24 */ /* 0x000fe2000f8e020c */
[----:B------:R-:W-:Y:S01]  /*a6b0*/  LOP3.LUT R32, R33, 0x380, RZ, 0xc0, !PT ;  /* 0x0000038021207812 */ /* 0x000fe200078ec0ff */
[----:B------:R-:W-:Y:S01]  /*a6c0*/  ULDC.64 UR14, c[0x0][0xaa0] ;  /* 0x0002a800000e7ab9 */ /* 0x000fe20000000a00 */
[----:B------:R-:W-:Y:S01]  /*a6d0*/  LOP3.LUT R52, R53, 0x380, RZ, 0xc0, !PT ;  /* 0x0000038035347812 */ /* 0x000fe200078ec0ff */
[----:B------:R-:W-:Y:S01]  /*a6e0*/  IMAD.WIDE.U32 R6, R9, UR8, R6 ;  /* 0x0000000809067c25 */ /* 0x000fe2000f8e0006 */
[----:B------:R-:W-:Y:S01]  /*a6f0*/  ULDC.64 UR8, c[0x0][0xb50] ;  /* 0x0002d40000087ab9 */ /* 0x000fe20000000a00 */
[----:B------:R-:W-:-:S02]  /*a700*/  SHF.R.U64 R32, R32, 0x3, RZ ;  /* 0x0000000320207819 */ /* 0x000fc400000012ff */
[----:B------:R-:W-:Y:S02]  /*a710*/  SHF.R.U64 R52, R52, 0x3, RZ ;  /* 0x0000000334347819 */ /* 0x000fe400000012ff */
[----:B------:R-:W-:Y:S02]  /*a720*/  IADD3 R7, R7, R11, RZ ;  /* 0x0000000b07077210 */ /* 0x000fe40007ffe0ff */
[----:B------:R-:W-:Y:S02]  /*a730*/  LEA R14, P0, R6, UR8, 0x2 ;  /* 0x00000008060e7c11 */ /* 0x000fe4000f8010ff */
[----:B------:R-:W-:Y:S01]  /*a740*/  LOP3.LUT R32, R32, R33, RZ, 0x3c, !PT ;  /* 0x0000002120207212 */ /* 0x000fe200078e3cff */
[----:B------:R-:W-:Y:S01]  /*a750*/  IMAD.X R33, RZ, RZ, R5, P2 ;  /* 0x000000ffff217224 */ /* 0x000fe200010e0605 */
[----:B------:R-:W-:Y:S01]  /*a760*/  LEA.HI.X R15, R6, UR9, R7, 0x2, P0 ;  /* 0x00000009060f7c11 */ /* 0x000fe200080f1407 */
[----:B------:R-:W-:Y:S01]  /*a770*/  SHFL.IDX PT, R20, R14, RZ, 0x1c1f ;  /* 0x001c1fff0e147589 */ /* 0x000fe200000e0000 */
[----:B------:R-:W-:Y:S01]  /*a780*/  IADD3 R29, P0, R4, 0x3000, RZ ;  /* 0x00003000041d7810 */ /* 0x000fe20007f1e0ff */
[----:B------:R-:W-:Y:S01]  /*a790*/  VIADD R6, R26, 0x8 ;  /* 0x000000081a067836 */ /* 0x000fe20000000000 */
[----:B------:R-:W-:Y:S01]  /*a7a0*/  IADD3 R11, P2, R4, 0xb000, RZ ;  /* 0x0000b000040b7810 */ /* 0x000fe20007f5e0ff */
[----:B------:R-:W1:Y:S01]  /*a7b0*/  SHFL.IDX PT, R21, R15, RZ, 0x1c1f ;  /* 0x001c1fff0f157589 */ /* 0x000e6200000e0000 */
[----:B------:R-:W-:-:S02]  /*a7c0*/  LOP3.LUT R28, R29, 0x380, RZ, 0xc0, !PT ;  /* 0x000003801d1c7812 */ /* 0x000fc400078ec0ff */
[----:B------:R-:W-:Y:S01]  /*a7d0*/  LOP3.LUT R10, R11, 0x380, RZ, 0xc0, !PT ;  /* 0x000003800b0a7812 */ /* 0x000fe200078ec0ff */
[----:B------:R-:W-:Y:S01]  /*a7e0*/  SHFL.IDX PT, R46, R14, 0x1, 0x1c1f ;  /* 0x003c1f000e2e7f89 */ /* 0x000fe200000e0000 */
[----:B------:R-:W-:Y:S02]  /*a7f0*/  SHF.R.U64 R28, R28, 0x3, RZ ;  /* 0x000000031c1c7819 */ /* 0x000fe400000012ff */
[----:B------:R-:W-:Y:S01]  /*a800*/  SHF.R.U64 R10, R10, 0x3, RZ ;  /* 0x000000030a0a7819 */ /* 0x000fe200000012ff */
[----:B------:R-:W2:Y:S01]  /*a810*/  SHFL.IDX PT, R47, R15, 0x1, 0x1c1f ;  /* 0x003c1f000f2f7f89 */ /* 0x000ea200000e0000 */
[----:B------:R-:W-:Y:S01]  /*a820*/  LOP3.LUT R28, R28, R29, RZ, 0x3c, !PT ;  /* 0x0000001d1c1c7212 */ /* 0x000fe200078e3cff */
[--C-:B------:R-:W-:Y:S01]  /*a830*/  IMAD.X R29, RZ, RZ, R5.reuse, P0 ;  /* 0x000000ffff1d7224 */ /* 0x100fe200000e0605 */
[----:B------:R-:W-:Y:S02]  /*a840*/  IADD3 R57, P0, R4, 0x9000, RZ ;  /* 0x0000900004397810 */ /* 0x000fe40007f1e0ff */
[----:B------:R-:W-:Y:S01]  /*a850*/  LOP3.LUT R10, R10, R11, RZ, 0x3c, !PT ;  /* 0x0000000b0a0a7212 */ /* 0x000fe200078e3cff */
[----:B------:R-:W-:Y:S01]  /*a860*/  IMAD.X R11, RZ, RZ, R5, P2 ;  /* 0x000000ffff0b7224 */ /* 0x000fe200010e0605 */
[----:B------:R-:W-:-:S02]  /*a870*/  LOP3.LUT R56, R57, 0x380, RZ, 0xc0, !PT ;  /* 0x0000038039387812 */ /* 0x000fc400078ec0ff */
[----:B------:R-:W-:Y:S01]  /*a880*/  LOP3.LUT R52, R52, R53, RZ, 0x3c, !PT ;  /* 0x0000003534347212 */ /* 0x000fe200078e3cff */
[--C-:B------:R-:W-:Y:S01]  /*a890*/  IMAD.X R53, RZ, RZ, R5.reuse, P3 ;  /* 0x000000ffff357224 */ /* 0x100fe200018e0605 */
[----:B------:R-:W-:Y:S02]  /*a8a0*/  SHF.R.U64 R56, R56, 0x3, RZ ;  /* 0x0000000338387819 */ /* 0x000fe400000012ff */
[----:B------:R-:W-:Y:S02]  /*a8b0*/  IADD3 R45, P3, R4, 0xa000, RZ ;  /* 0x0000a000042d7810 */ /* 0x000fe40007f7e0ff */
[----:B------:R-:W-:Y:S01]  /*a8c0*/  LOP3.LUT R56, R56, R57, RZ, 0x3c, !PT ;  /* 0x0000003938387212 */ /* 0x000fe200078e3cff */
[----:B------:R-:W-:Y:S01]  /*a8d0*/  IMAD.X R57, RZ, RZ, R5, P0 ;  /* 0x000000ffff397224 */ /* 0x000fe200000e0605 */
[----:B------:R-:W-:Y:S02]  /*a8e0*/  LOP3.LUT P0, RZ, R201, 0x3, RZ, 0xc0, !PT ;  /* 0x00000003c9ff7812 */ /* 0x000fe4000780c0ff */
[----:B------:R-:W-:-:S02]  /*a8f0*/  LOP3.LUT R44, R45, 0x380, RZ, 0xc0, !PT ;  /* 0x000003802d2c7812 */ /* 0x000fc400078ec0ff */
[----:B------:R-:W-:Y:S02]  /*a900*/  ISETP.GE.OR P2, PT, R26, R83, P0 ;  /* 0x000000531a00720c */ /* 0x000fe40000746670 */
[C---:B------:R-:W-:Y:S02]  /*a910*/  IADD3 R13, P5, R4.reuse, 0x1000, RZ ;  /* 0x00001000040d7810 */ /* 0x040fe40007fbe0ff */
[----:B------:R-:W-:Y:S02]  /*a920*/  IADD3 R25, P4, R4, 0x2000, RZ ;  /* 0x0000200004197810 */ /* 0x000fe40007f9e0ff */
[----:B------:R-:W-:Y:S02]  /*a930*/  SHF.R.U64 R44, R44, 0x3, RZ ;  /* 0x000000032c2c7819 */ /* 0x000fe400000012ff */
[----:B------:R-:W-:Y:S02]  /*a940*/  LOP3.LUT R12, R13, 0x380, RZ, 0xc0, !PT ;  /* 0x000003800d0c7812 */ /* 0x000fe400078ec0ff */
[----:B------:R-:W-:-:S02]  /*a950*/  LOP3.LUT R24, R25, 0x380, RZ, 0xc0, !PT ;  /* 0x0000038019187812 */ /* 0x000fc400078ec0ff */
[----:B------:R-:W-:Y:S01]  /*a960*/  LOP3.LUT R44, R44, R45, RZ, 0x3c, !PT ;  /* 0x0000002d2c2c7212 */ /* 0x000fe200078e3cff */
[----:B-1----:R1:W-:Y:S01]  /*a970*/  @!P2 ST.E desc[UR48][R20.64], R8 ;  /* 0x000000081400a985 */ /* 0x0023e2000c101930 */
[----:B------:R-:W-:Y:S01]  /*a980*/  SHF.R.U64 R12, R12, 0x3, RZ ;  /* 0x000000030c0c7819 */ /* 0x000fe200000012ff */
[--C-:B------:R-:W-:Y:S01]  /*a990*/  IMAD.X R45, RZ, RZ, R5.reuse, P3 ;  /* 0x000000ffff2d7224 */ /* 0x100fe200018e0605 */
[----:B------:R-:W-:Y:S02]  /*a9a0*/  SHF.R.U64 R24, R24, 0x3, RZ ;  /* 0x0000000318187819 */ /* 0x000fe400000012ff */
[----:B------:R-:W-:Y:S02]  /*a9b0*/  IADD3 R7, P3, R4, 0xf000, RZ ;  /* 0x0000f00004077810 */ /* 0x000fe40007f7e0ff */
[----:B------:R-:W-:Y:S01]  /*a9c0*/  LOP3.LUT R12, R12, R13, RZ, 0x3c, !PT ;  /* 0x0000000d0c0c7212 */ /* 0x000fe200078e3cff */
[--C-:B------:R-:W-:Y:S01]  /*a9d0*/  IMAD.X R13, RZ, RZ, R5.reuse, P5 ;  /* 0x000000ffff0d7224 */ /* 0x100fe200028e0605 */
[----:B------:R-:W-:Y:S01]  /*a9e0*/  LOP3.LUT R24, R24, R25, RZ, 0x3c, !PT ;  /* 0x0000001918187212 */ /* 0x000fe200078e3cff */
[--C-:B------:R-:W-:Y:S01]  /*a9f0*/  IMAD.X R25, RZ, RZ, R5.reuse, P4 ;  /* 0x000000ffff197224 */ /* 0x100fe200020e0605 */
[----:B------:R-:W-:Y:S01]  /*aa00*/  LOP3.LUT R0, R7, 0x380, RZ, 0xc0, !PT ;  /* 0x0000038007007812 */ /* 0x000fe200078ec0ff */
[----:B-1----:R-:W1:Y:S01]  /*aa10*/  @P1 LDC R21, c[0x0][0xbec] ;  /* 0x0002fb00ff151b82 */ /* 0x002e620000000800 */
[C---:B------:R-:W-:Y:S01]  /*aa20*/  IADD3 R37, P6, R4.reuse, 0x6000, RZ ;  /* 0x0000600004257810 */ /* 0x040fe20007fde0ff */
[----:B------:R-:W-:Y:S01]  /*aa30*/  UIMAD UR11, UR13, UR14, URZ ;  /* 0x0000000e0d0b72a4 */ /* 0x000fe2000f8e023f */
[C---:B------:R-:W-:Y:S01]  /*aa40*/  IADD3 R41, P5, R4.reuse, 0x7000, RZ ;  /* 0x0000700004297810 */ /* 0x040fe20007fbe0ff */
[----:B------:R-:W-:Y:S01]  /*aa50*/  UIMAD.WIDE.U32 UR8, UR4, UR14, URZ ;  /* 0x0000000e040872a5 */ /* 0x000fe2000f8e003f */
[----:B------:R-:W-:Y:S01]  /*aa60*/  IADD3 R65, P4, R4, 0x8000, RZ ;  /* 0x0000800004417810 */ /* 0x000fe20007f9e0ff */
[----:B------:R-:W-:Y:S01]  /*aa70*/  IMAD.X R49, RZ, RZ, R5, P3 ;  /* 0x000000ffff317224 */ /* 0x000fe200018e0605 */
[----:B------:R-:W-:Y:S01]  /*aa80*/  SHF.R.U64 R0, R0, 0x3, RZ ;  /* 0x0000000300007819 */ /* 0x000fe200000012ff */
[----:B------:R-:W-:Y:S01]  /*aa90*/  UIMAD UR11, UR4, UR15, UR11 ;  /* 0x0000000f040b72a4 */ /* 0x000fe2000f8e020b */
[----:B------:R-:W-:Y:S01]  /*aaa0*/  LOP3.LUT R36, R37, 0x380, RZ, 0xc0, !PT ;  /* 0x0000038025247812 */ /* 0x000fe200078ec0ff */
[----:B------:R-:W-:Y:S01]  /*aab0*/  ULDC.64 UR12, c[0x0][0xae8] ;  /* 0x0002ba00000c7ab9 */ /* 0x000fe20000000a00 */
[----:B------:R-:W-:-:S02]  /*aac0*/  LOP3.LUT R40, R41, 0x380, RZ, 0xc0, !PT ;  /* 0x0000038029287812 */ /* 0x000fc400078ec0ff */
[----:B------:R-:W-:Y:S02]  /*aad0*/  LOP3.LUT R64, R65, 0x380, RZ, 0xc0, !PT ;  /* 0x0000038041407812 */ /* 0x000fe400078ec0ff */
[----:B------:R-:W-:Y:S02]  /*aae0*/  ISETP.GE.OR P0, PT, R6, R83, P0 ;  /* 0x000000530600720c */ /* 0x000fe40000706670 */
[----:B------:R-:W-:Y:S01]  /*aaf0*/  LOP3.LUT R48, R0, R7, RZ, 0x3c, !PT ;  /* 0x0000000700307212 */ /* 0x000fe200078e3cff */
[----:B------:R-:W-:Y:S01]  /*ab00*/  IMAD R0, R23, 0x20, R200 ;  /* 0x0000002017007824 */ /* 0x000fe200078e02c8 */
[----:B------:R-:W-:Y:S01]  /*ab10*/  SHF.R.U64 R36, R36, 0x3, RZ ;  /* 0x0000000324247819 */ /* 0x000fe200000012ff */
[----:B------:R-:W-:Y:S01]  /*ab20*/  UIADD3 UR9, UR9, UR11, URZ ;  /* 0x0000000b09097290 */ /* 0x000fe2000fffe03f */
[----:B------:R-:W-:Y:S01]  /*ab30*/  SHF.R.U64 R40, R40, 0x3, RZ ;  /* 0x0000000328287819 */ /* 0x000fe200000012ff */
[----:B------:R-:W-:Y:S01]  /*ab40*/  UIMAD UR4, UR18, UR12, URZ ;  /* 0x0000000c120472a4 */ /* 0x000fe2000f8e023f */
[----:B------:R-:W-:Y:S01]  /*ab50*/  SHF.R.U64 R64, R64, 0x3, RZ ;  /* 0x0000000340407819 */ /* 0x000fe200000012ff */
[----:B------:R-:W-:Y:S01]  /*ab60*/  VIADD R78, R0, UR45 ;  /* 0x0000002d004e7c36 */ /* 0x000fe20008000000 */
[----:B------:R-:W-:Y:S01]  /*ab70*/  LOP3.LUT R36, R36, R37, RZ, 0x3c, !PT ;  /* 0x0000002524247212 */ /* 0x000fe200078e3cff */
[--C-:B------:R-:W-:Y:S01]  /*ab80*/  IMAD.X R37, RZ, RZ, R5.reuse, P6 ;  /* 0x000000ffff257224 */ /* 0x100fe200030e0605 */
[----:B------:R-:W-:Y:S01]  /*ab90*/  LOP3.LUT R40, R40, R41, RZ, 0x3c, !PT ;  /* 0x0000002928287212 */ /* 0x000fe200078e3cff */
[----:B------:R-:W-:Y:S01]  /*aba0*/  UIMAD UR4, UR43, UR13, UR4 ;  /* 0x0000000d2b0472a4 */ /* 0x000fe2000f8e0204 */
[----:B------:R-:W-:Y:S01]  /*abb0*/  LOP3.LUT R64, R64, R65, RZ, 0x3c, !PT ;  /* 0x0000004140407212 */ /* 0x000fe200078e3cff */
[----:B------:R-:W-:Y:S01]  /*abc0*/  IMAD.X R65, RZ, RZ, R5, P4 ;  /* 0x000000ffff417224 */ /* 0x000fe200020e0605 */
[----:B------:R-:W-:Y:S01]  /*abd0*/  IADD3.X R41, RZ, R5, RZ, P5, !PT ;  /* 0x00000005ff297210 */ /* 0x000fe20002ffe4ff */
[----:B------:R-:W-:Y:S01]  /*abe0*/  UIMAD.WIDE.U32 UR8, UR43, UR12, UR8 ;  /* 0x0000000c2b0872a5 */ /* 0x000fe2000f8e0008 */
[C---:B------:R-:W-:Y:S01]  /*abf0*/  IADD3 R73, P6, R4.reuse, 0xc000, RZ ;  /* 0x0000c00004497810 */ /* 0x040fe20007fde0ff */
[----:B--2---:R2:W-:Y:S01]  /*ac00*/  @!P0 ST.E desc[UR48][R46.64], R3 ;  /* 0x000000032e008985 */ /* 0x0045e2000c101930 */
[C---:B------:R-:W-:Y:S01]  /*ac10*/  IADD3 R69, P5, R4.reuse, 0xd000, RZ ;  /* 0x0000d00004457810 */ /* 0x040fe20007fbe0ff */
[----:B------:R-:W-:Y:S01]  /*ac20*/  ULDC.64 UR12, c[0x0][0xaf0] ;  /* 0x0002bc00000c7ab9 */ /* 0x000fe20000000a00 */
[----:B------:R-:W-:Y:S01]  /*ac30*/  IADD3 R61, P4, R4, 0xe000, RZ ;  /* 0x0000e000043d7810 */ /* 0x000fe20007f9e0ff */
[----:B-1----:R-:W-:Y:S01]  /*ac40*/  @P1 IMAD.HI.U32 R0, R78, R21, RZ ;  /* 0x000000154e001227 */ /* 0x002fe200078e00ff */
[----:B------:R-:W-:Y:S01]  /*ac50*/  UIADD3 UR9, UR9, UR4, URZ ;  /* 0x0000000409097290 */ /* 0x000fe2000fffe03f */
[----:B------:R-:W-:Y:S01]  /*ac60*/  LOP3.LUT R72, R73, 0x380, RZ, 0xc0, !PT ;  /* 0x0000038049487812 */ /* 0x000fe200078ec0ff */
[----:B------:R-:W-:Y:S01]  /*ac70*/  UIMAD UR4, UR41, UR12, URZ ;  /* 0x0000000c290472a4 */ /* 0x000fe2000f8e023f */
[----:B------:R-:W-:Y:S01]  /*ac80*/  LOP3.LUT R68, R69, 0x380, RZ, 0xc0, !PT ;  /* 0x0000038045447812 */ /* 0x000fe200078ec0ff */
[----:B------:R-:W5:Y:S01]  /*ac90*/  LD.E.128 R12, desc[UR48][R12.64] ;  /* 0x000000300c0c7980 */ /* 0x000f62000c101d00 */
[----:B------:R-:W-:-:S02]  /*aca0*/  LOP3.LUT R60, R61, 0x380, RZ, 0xc0, !PT ;  /* 0x000003803d3c7812 */ /* 0x000fc400078ec0ff */
[----:B------:R-:W-:Y:S01]  /*acb0*/  LOP3.LUT R9, R4, 0x380, RZ, 0xc0, !PT ;  /* 0x0000038004097812 */ /* 0x000fe200078ec0ff */
[----:B--2---:R-:W-:Y:S01]  /*acc0*/  IMAD.MOV.U32 R3, RZ, RZ, R78 ;  /* 0x000000ffff037224 */ /* 0x004fe200078e004e */
[----:B0-----:R-:W-:Y:S01]  /*acd0*/  @P1 SHF.R.U32.HI R3, RZ, R79, R0 ;  /* 0x0000004fff031219 */ /* 0x001fe20000011600 */
[----:B------:R-:W-:Y:S01]  /*ace0*/  UIMAD UR4, UR40, UR13, UR4 ;  /* 0x0000000d280472a4 */ /* 0x000fe2000f8e0204 */
[----:B------:R-:W-:Y:S01]  /*acf0*/  SHF.R.U64 R72, R72, 0x3, RZ ;  /* 0x0000000348487819 */ /* 0x000fe200000012ff */
[----:B------:R-:W-:Y:S01]  /*ad00*/  UIMAD.WIDE.U32 UR8, UR40, UR12, UR8 ;  /* 0x0000000c280872a5 */ /* 0x000fe2000f8e0008 */
[----:B------:R-:W-:Y:S01]  /*ad10*/  SHF.R.U64 R68, R68, 0x3, RZ ;  /* 0x0000000344447819 */ /* 0x000fe200000012ff */
[----:B------:R-:W5:Y:S01]  /*ad20*/  LD.E.128 R24, desc[UR48][R24.64] ;  /* 0x0000003018187980 */ /* 0x000f62000c101d00 */
[----:B------:R-:W-:Y:S02]  /*ad30*/  SHF.R.U64 R60, R60, 0x3, RZ ;  /* 0x000000033c3c7819 */ /* 0x000fe400000012ff */
[----:B------:R-:W-:Y:S01]  /*ad40*/  SHF.R.U64 R9, R9, 0x3, RZ ;  /* 0x0000000309097819 */ /* 0x000fe200000012ff */
[----:B------:R-:W-:Y:S01]  /*ad50*/  UIADD3 UR4, UR9, UR4, URZ ;  /* 0x0000000409047290 */ /* 0x000fe2000fffe03f */
[----:B------:R-:W-:Y:S01]  /*ad60*/  IADD3 R76, -R3, RZ, RZ ;  /* 0x000000ff034c7210 */ /* 0x000fe20007ffe1ff */
[----:B------:R-:W-:Y:S01]  /*ad70*/  ULDC.64 UR12, c[0x0][0xae0] ;  /* 0x0002b800000c7ab9 */ /* 0x000fe20000000a00 */
[----:B------:R-:W-:Y:S01]  /*ad80*/  SHF.R.S32.HI R0, RZ, 0x1f, R3 ;  /* 0x0000001fff007819 */ /* 0x000fe20000011403 */
[----:B------:R-:W5:Y:S01]  /*ad90*/  LD.E.128 R28, desc[UR48][R28.64] ;  /* 0x000000301c1c7980 */ /* 0x000f62000c101d00 */
[----:B------:R-:W-:-:S02]  /*ada0*/  LOP3.LUT R72, R72, R73, RZ, 0x3c, !PT ;  /* 0x0000004948487212 */ /* 0x000fc400078e3cff */
[----:B------:R-:W-:Y:S01]  /*adb0*/  LOP3.LUT R68, R68, R69, RZ, 0x3c, !PT ;  /* 0x0000004544447212 */ /* 0x000fe200078e3cff */
[--C-:B------:R-:W-:Y:S01]  /*adc0*/  IMAD.X R69, RZ, RZ, R5.reuse, P5 ;  /* 0x000000ffff457224 */ /* 0x100fe200028e0605 */
[----:B------:R-:W-:Y:S01]  /*add0*/  LOP3.LUT R60, R60, R61, RZ, 0x3c, !PT ;  /* 0x0000003d3c3c7212 */ /* 0x000fe200078e3cff */
[----:B------:R-:W-:Y:S01]  /*ade0*/  IMAD.X R61, RZ, RZ, R5, P4 ;  /* 0x000000ffff3d7224 */ /* 0x000fe200020e0605 */
[----:B------:R-:W-:Y:S01]  /*adf0*/  IADD3.X R73, RZ, R5, RZ, P6, !PT ;  /* 0x00000005ff497210 */ /* 0x000fe200037fe4ff */
[----:B------:R-:W5:Y:S01]  /*ae00*/  LD.E.128 R52, desc[UR48][R52.64] ;  /* 0x0000003034347980 */ /* 0x000f62000c101d00 */
[----:B------:R-:W-:Y:S01]  /*ae10*/  LOP3.LUT R4, R9, R4, RZ, 0x3c, !PT ;  /* 0x0000000409047212 */ /* 0x000fe200078e3cff */
[----:B------:R-:W-:Y:S02]  /*ae20*/  IMAD R0, R0, UR12, RZ ;  /* 0x0000000c00007c24 */ /* 0x000fe4000f8e02ff */
[----:B------:R-:W-:Y:S01]  /*ae30*/  IMAD R77, R77, R76, R78 ;  /* 0x0000004c4d4d7224 */ /* 0x000fe200078e024e */
[----:B------:R-:W5:Y:S01]  /*ae40*/  LD.E.128 R32, desc[UR48][R32.64] ;  /* 0x0000003020207980 */ /* 0x000f62000c101d00 */
[----:B------:R-:W-:-:S02]  /*ae50*/  IMAD.U32 R21, RZ, RZ, UR9 ;  /* 0x00000009ff157e24 */ /* 0x000fc4000f8e00ff */
        /* <DEDUP_REMOVED lines=8> */
[----:B------:R-:W-:-:S03]  /*aee0*/  IMAD.WIDE.U32 R20, R3, UR12, R20 ;  /* 0x0000000c03147c25 */ /* 0x000fc6000f8e0014 */
        /* <DEDUP_REMOVED lines=16> */
[----:B------:R-:W-:Y:S01]  /*aff0*/  VIADD R84, R200, UR45 ;  /* 0x0000002dc8547c36 */ /* 0x000fe20008000000 */
[----:B------:R-:W-:Y:S01]  /*b000*/  UIADD3 UR10, UR10, 0x22820, URZ ;  /* 0x000228200a0a7890 */ /* 0x000fe2000fffe03f */
[C---:B------:R-:W-:Y:S02]  /*b010*/  IMAD R3, R77.reuse, UR9, R76 ;  /* 0x000000094d037c24 */ /* 0x040fe4000f8e024c */
[----:B------:R-:W-:Y:S01]  /*b020*/  IMAD.WIDE.U32 R20, R77, UR8, R20 ;  /* 0x000000084d147c25 */ /* 0x000fe2000f8e0014 */
[----:B------:R-:W-:Y:S01]  /*b030*/  ISETP.GE.AND P2, PT, R84, R83, PT ;  /* 0x000000535400720c */ /* 0x000fe20003f46270 */
[----:B------:R-:W-:Y:S01]  /*b040*/  ULDC.64 UR8, c[0x0][0xa80] ;  /* 0x0002a00000087ab9 */ /* 0x000fe20000000a00 */
[----:B------:R-:W-:Y:S01]  /*b050*/  UPRMT UR10, URZ, 0x654, UR10 ;  /* 0x000006543f0a7896 */ /* 0x000fe2000800000a */
[----:B------:R-:W-:Y:S01]  /*b060*/  IMAD.IADD R3, R21, 0x1, R3 ;  /* 0x0000000115037824 */ /* 0x000fe200078e0203 */
[----:B------:R-:W-:Y:S01]  /*b070*/  LEA R82, P3, R20, UR8, 0x1 ;  /* 0x0000000814527c11 */ /* 0x000fe2000f8608ff */
[----:B------:R-:W-:-:S03]  /*b080*/  VIADD R0, R84, 0x20 ;  /* 0x0000002054007836 */ /* 0x000fc60000000000 */
[----:B------:R-:W-:Y:S02]  /*b090*/  LEA.HI.X R3, R20, UR9, R3, 0x1, P3 ;  /* 0x0000000914037c11 */ /* 0x000fe400098f0c03 */
[-C--:B------:R-:W-:Y:S01]  /*b0a0*/  ISETP.GE.AND P1, PT, R0, R83.reuse, PT ;  /* 0x000000530000720c */ /* 0x080fe20003f26270 */
[----:B0-----:R0:W1:Y:S01]  /*b0b0*/  SHFL.IDX PT, R85, R82, RZ, 0x181f ;  /* 0x00181fff52557589 */ /* 0x00106200000e0000 */
[----:B------:R-:W-:Y:S01]  /*b0c0*/  IADD3 R0, R84, 0x40, RZ ;  /* 0x0000004054007810 */ /* 0x000fe20007ffe0ff */
[----:B------:R-:W-:Y:S01]  /*b0d0*/  BSSY B1, `(.L_x_4940) ;  /* 0x0000016000017945 */ /* 0x000fe20003800000 */
[----:B------:R-:W-:Y:S01]  /*b0e0*/  SYNCS.ARRIVE.TRANS64.RED.A1T0 RZ, [UR10], RZ ;  /* 0x000000ffffff79a7 */ /* 0x000fe2000810040a */
        /* <DEDUP_REMOVED lines=20> */
.L_x_4941:
[----:B------:R-:W-:Y:S05]  /*b230*/  BSYNC B1 ;  /* 0x0000000000017941 */ /* 0x000fea0003800000 */
.L_x_4940:
        /* <DEDUP_REMOVED lines=21> */
.L_x_4943:
[----:B------:R-:W-:Y:S05]  /*b390*/  BSYNC B1 ;  /* 0x0000000000017941 */ /* 0x000fea0003800000 */
.L_x_4942:
        /* <DEDUP_REMOVED lines=21> */
.L_x_4945:
[----:B------:R-:W-:Y:S05]  /*b4f0*/  BSYNC B1 ;  /* 0x0000000000017941 */ /* 0x000fea0003800000 */
.L_x_4944:
[----:B------:R-:W-:Y:S01]  /*b500*/  VIADD R0, R84, 0x60 ;  /* 0x0000006054007836 */ /* 0x000fe20000000000 */
[----:B0--3--:R-:W3:Y:S04]  /*b510*/  SHFL.IDX PT, R3, R3, 0x3, 0x181f ;  /* 0x00781f0003037f89 */ /* 0x009ee800000e0000 */
        /* <DEDUP_REMOVED lines=22> */
.L_x_4938:
        /* <DEDUP_REMOVED lines=18> */
[----:B------:R-:W-:Y:S01]  /*b7a0*/  IMAD.U32 R6, RZ, RZ, UR8 ;  /* 0x00000008ff067e24 */ /* 0x000fe2000f8e00ff */
[----:B------:R-:W-:-:S05]  /*b7b0*/  MOV R7, UR9 ;  /* 0x0000000900077c02 */ /* 0x000fca0008000f00 */
        /* <DEDUP_REMOVED lines=13> */
.L_x_4947:
[----:B------:R-:W-:Y:S01]  /*b890*/  USEL UR40, UR40, URZ, !UP0 ;  /* 0x0000003f28287287 */ /* 0x000fe2000c000000 */
[----:B------:R-:W-:Y:S01]  /*b8a0*/  BSSY B1, `(.L_x_4948) ;  /* 0x000002c000017945 */ /* 0x000fe20003800000 */
[----:B------:R-:W-:-:S03]  /*b8b0*/  USEL UR41, UR41, URZ, !UP0 ;  /* 0x0000003f29297287 */ /* 0x000fc6000c000000 */
[----:B------:R-:W-:Y:S09]  /*b8c0*/  @P1 BRA `(.L_x_4949) ;  /* 0x0000000000a41947 */ /* 0x000ff20003800000 */
        /* <DEDUP_REMOVED lines=38> */
[----:B------:R-:W-:Y:S02]  /*bb30*/  LEA.HI.X R7, R4, UR9, R3, 0x2, P1 ;  /* 0x0000000904077c11 */ /* 0x000fe400088f1403 */
[----:B------:R-:W-:-:S05]  /*bb40*/  MOV R3, 0xff800000 ;  /* 0xff80000000037802 */ /* 0x000fca0000000f00 */
[----:B------:R0:W-:Y:S02]  /*bb50*/  STG.E desc[UR48][R6.64], R3 ;  /* 0x0000000306007986 */ /* 0x0001e4000c101930 */
.L_x_4949:
[----:B------:R-:W-:Y:S05]  /*bb60*/  BSYNC B1 ;  /* 0x0000000000017941 */ /* 0x000fea0003800000 */
.L_x_4948:
[----:B------:R-:W-:Y:S01]  /*bb70*/  ULDC.64 UR14, c[0x0][0xaa0] ;  /* 0x0002a800000e7ab9 */ /* 0x000fe20000000a00 */
[----:B------:R-:W1:Y:S01]  /*bb80*/  @P0 LDC R5, c[0x0][0xbf0] ;  /* 0x0002fc00ff050b82 */ /* 0x000e620000000800 */
[----:B------:R-:W-:Y:S01]  /*bb90*/  UIMAD UR10, UR11, UR14, URZ ;  /* 0x0000000e0b0a72a4 */ /* 0x000fe2000f8e023f */
[----:B0-----:R-:W-:Y:S01]  /*bba0*/  IMAD R3, R23, 0x20, R200 ;  /* 0x0000002017037824 */ /* 0x001fe200078e02c8 */
[----:B------:R-:W-:Y:S01]  /*bbb0*/  UIMAD.WIDE.U32 UR8, UR4, UR14, URZ ;  /* 0x0000000e040872a5 */ /* 0x000fe2000f8e003f */
[----:B------:R-:W-:Y:S01]  /*bbc0*/  BSSY B1, `(.L_x_4950) ;  /* 0x0000040000017945 */ /* 0x000fe20003800000 */
[----:B------:R-:W-:Y:S01]  /*bbd0*/  UIMAD UR10, UR4, UR15, UR10 ;  /* 0x0000000f040a72a4 */ /* 0x000fe2000f8e020a */
[----:B------:R-:W-:Y:S02]  /*bbe0*/  VIADD R8, R3, UR45 ;  /* 0x0000002d03087c36 */ /* 0x000fe40008000000 */
[----:B------:R-:W-:Y:S01]  /*bbf0*/  ULDC.64 UR14, c[0x0][0xae8] ;  /* 0x0002ba00000e7ab9 */ /* 0x000fe20000000a00 */
[----:B------:R-:W-:Y:S01]  /*bc00*/  UIADD3 UR9, UR9, UR10, URZ ;  /* 0x0000000a09097290 */ /* 0x000fe2000fffe03f */
[----:B------:R-:W-:Y:S01]  /*bc10*/  @P0 IMAD.HI.U32 R4, R8, R9, RZ ;  /* 0x0000000908040227 */ /* 0x000fe200078e00ff */
[----:B------:R-:W-:-:S02]  /*bc20*/  UIMAD UR4, UR12, UR14, URZ ;  /* 0x0000000e0c0472a4 */ /* 0x000fc4000f8e023f */
[----:B------:R-:W-:Y:S01]  /*bc30*/  UIMAD.WIDE.U32 UR8, UR43, UR14, UR8 ;  /* 0x0000000e2b0872a5 */ /* 0x000fe2000f8e0008 */
[----:B------:R-:W-:Y:S01]  /*bc40*/  IMAD.MOV.U32 R3, RZ, RZ, R8 ;  /* 0x000000ffff037224 */ /* 0x000fe200078e0008 */
[----:B------:R-:W-:Y:S01]  /*bc50*/  UIMAD UR4, UR43, UR15, UR4 ;  /* 0x0000000f2b0472a4 */ /* 0x000fe2000f8e0204 */
[----:B------:R-:W-:-:S03]  /*bc60*/  ULDC.64 UR10, c[0x0][0xaf0] ;  /* 0x0002bc00000a7ab9 */ /* 0x000fc60000000a00 */
[----:B------:R-:W-:Y:S02]  /*bc70*/  UIADD3 UR9, UR9, UR4, URZ ;  /* 0x0000000409097290 */ /* 0x000fe4000fffe03f */
[----:B------:R-:W-:Y:S02]  /*bc80*/  UIMAD UR4, UR41, UR10, URZ ;  /* 0x0000000a290472a4 */ /* 0x000fe4000f8e023f */
[----:B------:R-:W-:Y:S01]  /*bc90*/  UIMAD.WIDE.U32 UR8, UR40, UR10, UR8 ;  /* 0x0000000a280872a5 */ /* 0x000fe2000f8e0008 */
[----:B-1----:R-:W-:Y:S01]  /*bca0*/  @P0 SHF.R.U32.HI R3, RZ, R5, R4 ;  /* 0x00000005ff030219 */ /* 0x002fe20000011604 */
[----:B------:R-:W-:-:S03]  /*bcb0*/  UIMAD UR4, UR40, UR11, UR4 ;  /* 0x0000000b280472a4 */ /* 0x000fc6000f8e0204 */
[--C-:B------:R-:W-:Y:S01]  /*bcc0*/  SHF.R.S32.HI R4, RZ, 0x1f, R3.reuse ;  /* 0x0000001fff047819 */ /* 0x100fe20000011403 */
[----:B------:R-:W-:Y:S01]  /*bcd0*/  UIADD3 UR4, UR9, UR4, URZ ;  /* 0x0000000409047290 */ /* 0x000fe2000fffe03f */
[----:B------:R-:W-:Y:S01]  /*bce0*/  IMAD.MOV R7, RZ, RZ, -R3 ;  /* 0x000000ffff077224 */ /* 0x000fe200078e0a03 */
[----:B------:R-:W-:Y:S01]  /*bcf0*/  ULDC.64 UR10, c[0x0][0xae0] ;  /* 0x0002b800000a7ab9 */ /* 0x000fe20000000a00 */
[----:B------:R-:W-:Y:S02]  /*bd00*/  IMAD.U32 R5, RZ, RZ, UR9 ;  /* 0x00000009ff057e24 */ /* 0x000fe4000f8e00ff */
[----:B------:R-:W-:Y:S01]  /*bd10*/  IMAD R6, R4, UR10, RZ ;  /* 0x0000000a04067c24 */ /* 0x000fe2000f8e02ff */
[----:B------:R-:W-:Y:S01]  /*bd20*/  MOV R5, UR4 ;  /* 0x0000000400057c02 */ /* 0x000fe20008000f00 */
[----:B------:R-:W-:Y:S01]  /*bd30*/  IMAD.U32 R4, RZ, RZ, UR8 ;  /* 0x00000008ff047e24 */ /* 0x000fe2000f8e00ff */
[----:B------:R-:W-:Y:S01]  /*bd40*/  ULDC.64 UR8, c[0x0][0xad8] ;  /* 0x0002b60000087ab9 */ /* 0x000fe20000000a00 */
[----:B------:R-:W-:-:S02]  /*bd50*/  IMAD R7, R11, R7, R8 ;  /* 0x000000070b077224 */ /* 0x000fc400078e0208 */
[C---:B------:R-:W-:Y:S02]  /*bd60*/  IMAD R9, R3.reuse, UR11, R6 ;  /* 0x0000000b03097c24 */ /* 0x040fe4000f8e0206 */
[----:B------:R-:W-:Y:S01]  /*bd70*/  IMAD.WIDE.U32 R4, R3, UR10, R4 ;  /* 0x0000000a03047c25 */ /* 0x000fe2000f8e0004 */
[----:B------:R-:W-:-:S03]  /*bd80*/  SHF.R.S32.HI R3, RZ, 0x1f, R7 ;  /* 0x0000001fff037819 */ /* 0x000fc60000011407 */
        /* <DEDUP_REMOVED lines=35> */
.L_x_4951:
[----:B------:R-:W-:Y:S05]  /*bfc0*/  BSYNC B1 ;  /* 0x0000000000017941 */ /* 0x000fea0003800000 */
.L_x_4950:
        /* <DEDUP_REMOVED lines=21> */
.L_x_4953:
[----:B------:R-:W-:Y:S05]  /*c120*/  BSYNC B1 ;  /* 0x0000000000017941 */ /* 0x000fea0003800000 */
.L_x_4952:
        /* <DEDUP_REMOVED lines=21> */
.L_x_4955:
[----:B------:R-:W-:Y:S05]  /*c280*/  BSYNC B1 ;  /* 0x0000000000017941 */ /* 0x000fea0003800000 */
.L_x_4954:
        /* <DEDUP_REMOVED lines=22> */
.L_x_4946:
[----:B------:R-:W-:Y:S05]  /*c3f0*/  BSYNC B0 ;  /* 0x0000000000007941 */ /* 0x000fea0003800000 */
.L_x_4937:
[----:B------:R-:W-:Y:S02]  /*c400*/  ULDC UR4, c[0x0][0xc3c] ;  /* 0x00030f0000047ab9 */ /* 0x000fe40000000800 */
[----:B------:R-:W-:-:S06]  /*c410*/  UISETP.GE.AND UP0, UPT, UR7, UR4, UPT ;  /* 0x000000040700728c */ /* 0x000fcc000bf06270 */
[----:B------:R-:W-:-:S13]  /*c420*/  PLOP3.LUT P0, PT, PT, PT, UP0, 0x80, 0x0 ;  /* 0x000000000000781c */ /* 0x000fda0003f0f008 */
[----:B------:R-:W-:Y:S05]  /*c430*/  @!P0 BRA `(.L_x_4956) ;  /* 0xffffff4800548947 */ /* 0x000fea000383ffff */
[----:B------:R-:W-:Y:S05]  /*c440*/  EXIT ;  /* 0x000000000000794d */ /* 0x000fea0003800000 */
.L_x_4895:
[----:B------:R-:W-:-:S08]  /*c450*/  NOP ;  /* 0x0000000000007918 */ /* 0x000fd00000000000 */
[----:B------:R-:W0:-:S00]  /*c460*/  USETMAXREG.DEALLOC.CTAPOOL 0x28 ;  /* 0x00000028000079c8 */ /* 0x000e0000080e0500 */
[----:B0-----:R-:W-:Y:S02]  /*c470*/  LOP3.LUT R0, R0, 0x3, RZ, 0xc0, !PT ;  /* 0x0000000300007812 */ /* 0x001fe400078ec0ff */
[----:B------:R-:W-:-:S04]  /*c480*/  LOP3.LUT R23, R23, 0xfffffbff, RZ, 0xc0, !PT ;  /* 0xfffffbff17177812 */ /* 0x000fc800078ec0ff */
[----:B------:R-:W0:Y:S02]  /*c490*/  SHFL.IDX PT, R0, R0, RZ, 0x1f ;  /* 0x00001fff00007589 */ /* 0x000e2400000e0000 */
[----:B0-----:R-:W-:Y:S02]  /*c4a0*/  ISETP.NE.AND P0, PT, R0, RZ, PT ;  /* 0x000000ff0000720c */ /* 0x001fe40003f05270 */
[----:B------:R-:W-:-:S11]  /*c4b0*/  MOV R0, RZ ;  /* 0x000000ff00007202 */ /* 0x000fd60000000f00 */
        /* <DEDUP_REMOVED lines=9> */
.L_x_4957:
        /* <DEDUP_REMOVED lines=33> */
[----:B0-----:R-:W-:-:S05]  /*c760*/  IMAD R4, R4, UR5, RZ ;  /* 0x0000000504047c24 */ /* 0x001fca000f8e02ff */
[----:B-1----:R-:W-:Y:S02]  /*c770*/  ISETP.GT.AND P6, PT, R4, UR6, PT ;  /* 0x0000000604007c0c */ /* 0x002fe4000bfc4270 */
[----:B------:R-:W-:-:S11]  /*c780*/  MOV R3, R4 ;  /* 0x0000000400037202 */ /* 0x000fd60000000f00 */
[----:B------:R-:W-:Y:S05]  /*c790*/  @P6 BRA `(.L_x_4959) ;  /* 0x0000000000906947 */ /* 0x000fea0003800000 */
[----:B------:R-:W-:Y:S01]  /*c7a0*/  IMAD.MOV.U32 R4, RZ, RZ, R3 ;  /* 0x000000ffff047224 */ /* 0x000fe200078e0003 */
[----:B------:R-:W-:Y:S01]  /*c7b0*/  UMOV UR4, URZ ;  /* 0x0000003f00047c82 */ /* 0x000fe20008000000 */
[----:B------:R-:W-:-:S05]  /*c7c0*/  ULDC UR5, c[0x0][0xc38] ;  /* 0x00030e0000057ab9 */ /* 0x000fca0000000800 */
.L_x_4963:
        /* <DEDUP_REMOVED lines=12> */
.L_x_4962:
[----:B------:R-:W-:Y:S05]  /*c890*/  BSYNC B0 ;  /* 0x0000000000007941 */ /* 0x000fea0003800000 */
.L_x_4961:
        /* <DEDUP_REMOVED lines=20> */
.L_x_4959:
        /* <DEDUP_REMOVED lines=20> */
.L_x_4964:
[----:B---3--:R-:W-:Y:S01]  /*cb20*/  IMAD R16, R16, UR5, R11 ;  /* 0x0000000510107c24 */ /* 0x008fe2000f8e020b */
[----:B------:R-:W-:Y:S02]  /*cb30*/  IABS R2, R4 ;  /* 0x0000000400027213 */ /* 0x000fe40000000000 */
        /* <DEDUP_REMOVED lines=18> */
[----:B------:R-:W-:-:S06]  /*cc60*/  @P0 IADD3 R2, R2, 0x1, RZ ;  /* 0x0000000102020810 */ /* 0x000fcc0007ffe0ff */
[----:B------:R-:W-:Y:S01]  /*cc70*/  @!P2 IMAD.MOV R2, RZ, RZ, -R2 ;  /* 0x000000ffff02a224 */ /* 0x000fe200078e0a02 */
[----:B------:R-:W-:-:S05]  /*cc80*/  @!P1 LOP3.LUT R2, RZ, R4, RZ, 0x33, !PT ;  /* 0x00000004ff029212 */ /* 0x000fca00078e33ff */
[----:B------:R-:W-:-:S04]  /*cc90*/  IMAD R13, R7, R2, RZ ;  /* 0x00000002070d7224 */ /* 0x000fc800078e02ff */
[----:B------:R-:W-:-:S05]  /*cca0*/  IMAD.MOV R6, RZ, RZ, -R13 ;  /* 0x000000ffff067224 */ /* 0x000fca00078e0a0d */
[----:B------:R-:W-:Y:S01]  /*ccb0*/  VIADDMNMX R15, R6, UR5, R7, PT ;  /* 0x00000005060f7c46 */ /* 0x000fe2000b800107 */
[----:B------:R-:W-:-:S03]  /*ccc0*/  IMAD.MOV R7, RZ, RZ, -R2 ;  /* 0x000000ffff077224 */ /* 0x000fc600078e0a02 */
[----:B------:R-:W-:Y:S01]  /*ccd0*/  IABS R8, R15 ;  /* 0x0000000f00087213 */ /* 0x000fe20000000000 */
[----:B------:R-:W-:Y:S01]  /*cce0*/  IMAD R4, R4, R7, R11 ;  /* 0x0000000704047224 */ /* 0x000fe200078e020b */
[----:B0-----:R-:W-:Y:S02]  /*ccf0*/  IABS R10, R15 ;  /* 0x0000000f000a7213 */ /* 0x001fe40000000000 */
[----:B------:R-:W0:Y:S01]  /*cd00*/  I2F.RP R6, R8 ;  /* 0x0000000800067306 */ /* 0x000e220000209400 */
[----:B------:R-:W-:Y:S02]  /*cd10*/  IADD3 R18, -R15, RZ, RZ ;  /* 0x000000ff0f127210 */ /* 0x000fe40007ffe1ff */
[----:B------:R-:W-:-:S05]  /*cd20*/  IABS R9, R4 ;  /* 0x0000000400097213 */ /* 0x000fca0000000000 */
[----:B0-----:R-:W0:Y:S02]  /*cd30*/  MUFU.RCP R6, R6 ;  /* 0x0000000600067308 */ /* 0x001e240000001000 */
[----:B0-----:R-:W-:-:S06]  /*cd40*/  VIADD R3, R6, 0xffffffe ;  /* 0x0ffffffe06037836 */ /* 0x001fcc0000000000 */
[----:B------:R-:W0:Y:S02]  /*cd50*/  F2I.FTZ.U32.TRUNC.NTZ R3, R3 ;  /* 0x0000000300037305 */ /* 0x000e24000021f000 */
[----:B0-----:R-:W-:-:S04]  /*cd60*/  IMAD.MOV R2, RZ, RZ, -R3 ;  /* 0x000000ffff027224 */ /* 0x001fc800078e0a03 */
[----:B------:R-:W-:Y:S01]  /*cd70*/  IMAD.MOV.U32 R7, RZ, RZ, R2 ;  /* 0x000000ffff077224 */ /* 0x000fe200078e0002 */
[----:B------:R-:W-:-:S03]  /*cd80*/  MOV R2, RZ ;  /* 0x000000ff00027202 */ /* 0x000fc60000000f00 */
        /* <DEDUP_REMOVED lines=20> */
.L_x_4960:
[----:B------:R-:W-:Y:S01]  /*ced0*/  ULDC UR4, c[0x0][0xc3c] ;  /* 0x00030f0000047ab9 */ /* 0x000fe20000000800 */
[----:B------:R-:W-:Y:S02]  /*cee0*/  IMAD.MOV.U32 R17, RZ, RZ, RZ ;  /* 0x000000ffff117224 */ /* 0x000fe400078e00ff */
[----:B------:R-:W-:Y:S02]  /*cef0*/  IMAD.U32 R16, RZ, RZ, UR6 ;  /* 0x00000006ff107e24 */ /* 0x000fe4000f8e00ff */
[----:B------:R-:W-:Y:S02]  /*cf00*/  IMAD.MOV.U32 R18, RZ, RZ, RZ ;  /* 0x000000ffff127224 */ /* 0x000fe400078e00ff */
[----:B------:R-:W-:-:S07]  /*cf10*/  IMAD.U32 R19, RZ, RZ, UR4 ;  /* 0x00000004ff137e24 */ /* 0x000fce000f8e00ff */
.L_x_4965:
[----:B------:R-:W-:-:S13]  /*cf20*/  ISETP.NE.AND P0, PT, R5, RZ, PT ;  /* 0x000000ff0500720c */ /* 0x000fda0003f05270 */
[----:B------:R-:W0:Y:S01]  /*cf30*/  @!P0 S2R R3, SR_CgaCtaId ;  /* 0x0000000000038919 */ /* 0x000e220000008800 */
[----:B------:R-:W-:-:S04]  /*cf40*/  @!P0 MOV R0, 0x400 ;  /* 0x0000040000008802 */ /* 0x000fc80000000f00 */
[----:B0-----:R-:W-:-:S05]  /*cf50*/  @!P0 LEA R0, R3, R0, 0x18 ;  /* 0x0000000003008211 */ /* 0x001fca00078ec0ff */
[----:B------:R1:W-:Y:S01]  /*cf60*/  @!P0 STS.128 [R0+0x228d0], R16 ;  /* 0x0228d01000008388 */ /* 0x0003e20000000c00 */
[----:B------:R-:W-:Y:S06]  /*cf70*/  BAR.ARV 0x5, 0x180 ;  /* 0x0146000000007b1d */ /* 0x000fec0000002000 */
.L_x_4958:
[----:B------:R2:W-:Y:S01]  /*cf80*/  STL [R1+0x24], RZ ;  /* 0x000024ff01007387 */ /* 0x0005e20000100800 */
[----:B------:R-:W-:Y:S01]  /*cf90*/  ULDC UR4, c[0x0][0xc3c] ;  /* 0x00030f0000047ab9 */ /* 0x000fe20000000800 */
[----:B------:R-:W-:Y:S01]  /*cfa0*/  IMAD.MOV.U32 R26, RZ, RZ, 0x1 ;  /* 0x00000001ff1a7424 */ /* 0x000fe200078e00ff */
[----:B0-----:R-:W-:Y:S02]  /*cfb0*/  ISETP.GE.AND P0, PT, R19, UR4, PT ;  /* 0x0000000413007c0c */ /* 0x001fe4000bf06270 */
[----:B------:R-:W-:-:S11]  /*cfc0*/  MOV R24, RZ ;  /* 0x000000ff00187202 */ /* 0x000fd60000000f00 */
[----:B--2---:R-:W-:Y:S05]  /*cfd0*/  @P0 BRA `(.L_x_4966) ;  /* 0x0000004800180947 */ /* 0x004fea0003800000 */
[----:B------:R-:W0:Y:S01]  /*cfe0*/  S2R R4, SR_TID.X ;  /* 0x0000000000047919 */ /* 0x000e220000002100 */
        /* <DEDUP_REMOVED lines=10> */
[C---:B0-----:R-:W-:Y:S01]  /*d090*/  LOP3.LUT R3, R4.reuse, 0x7f, RZ, 0xc0, !PT ;  /* 0x0000007f04037812 */ /* 0x041fe200078ec0ff */
[----:B-1----:R-:W-:-:S05]  /*d0a0*/  IMAD.SHL.U32 R0, R4, 0x8, RZ ;  /* 0x0000000804007824 */ /* 0x002fca00078e00ff */
[----:B------:R-:W-:-:S04]  /*d0b0*/  LOP3.LUT R2, R0, 0x1f8, RZ, 0xc0, !PT ;  /* 0x000001f800027812 */ /* 0x000fc800078ec0ff */
[----:B------:R-:W-:Y:S01]  /*d0c0*/  LOP3.LUT R29, R2, 0x38, R4, 0x78, !PT ;  /* 0x00000038021d7812 */ /* 0x000fe200078e7804 */
[----:B------:R-:W-:Y:S01]  /*d0d0*/  IMAD.SHL.U32 R2, R4, 0x10, RZ ;  /* 0x0000001004027824 */ /* 0x000fe200078e00ff */
        /* <DEDUP_REMOVED lines=8> */
.L_x_5027:
[----:B0-----:R-:W0:Y:S02]  /*d160*/  LDC.64 R2, c[0x0][0xc88] ;  /* 0x00032200ff027b82 */ /* 0x001e240000000a00 */
[----:B0-----:R-:W-:-:S05]  /*d170*/  IMAD.WIDE R2, R19, 0x4, R2 ;  /* 0x0000000413027825 */ /* 0x001fca00078e0202 */
[----:B------:R-:W2:Y:S01]  /*d180*/  LDG.E R25, desc[UR48][R2.64] ;  /* 0x0000003002197981 */ /* 0x000ea2000c1e1900 */
[----:B------:R-:W-:Y:S05]  /*d190*/  YIELD ;  /* 0x0000000000007946 */ /* 0x000fea0003800000 */
[----:B------:R-:W-:Y:S01]  /*d1a0*/  ULDC.64 UR4, c[0x0][0xa28] ;  /* 0x00028a0000047ab9 */ /* 0x000fe20000000a00 */
[----:B------:R-:W-:Y:S01]  /*d1b0*/  MOV R30, RZ ;  /* 0x000000ff001e7202 */ /* 0x000fe20000000f00 */
[----:B------:R-:W-:Y:S01]  /*d1c0*/  ULDC.64 UR6, c[0x0][0xa18] ;  /* 0x0002860000067ab9 */ /* 0x000fe20000000a00 */
[----:B------:R-:W-:-:S04]  /*d1d0*/  ISETP.NE.U32.AND P0, PT, RZ, UR4, PT ;  /* 0x00000004ff007c0c */ /* 0x000fc8000bf05070 */
[----:B------:R-:W-:Y:S01]  /*d1e0*/  ISETP.NE.AND.EX P0, PT, RZ, UR5, PT, P0 ;  /* 0x00000005ff007c0c */ /* 0x000fe2000bf05300 */
[----:B------:R-:W-:Y:S01]  /*d1f0*/  IMAD.MOV.U32 R37, RZ, RZ, RZ ;  /* 0x000000ffff257224 */ /* 0x000fe200078e00ff */
        /* <DEDUP_REMOVED lines=31> */
[----:B-1----:R-:W-:-:S05]  /*d3f0*/  IMAD.U32 R0, RZ, RZ, UR4 ;  /* 0x00000004ff007e24 */ /* 0x002fca000f8e00ff */
[----:B------:R0:W-:Y:S01]  /*d400*/  STL [R1+0x4], R0 ;  /* 0x0000040001007387 */ /* 0x0001e20000100800 */
[----:B------:R-:W-:Y:S05]  /*d410*/  @!P2 BRA `(.L_x_4967) ;  /* 0x000000000010a947 */ /* 0x000fea0003800000 */
[----:B------:R-:W2:Y:S04]  /*d420*/  LDG.E R5, desc[UR48][R2.64] ;  /* 0x0000003002057981 */ /* 0x000ea8000c1e1900 */
[----:B0-----:R-:W2:Y:S02]  /*d430*/  LDG.E R0, desc[UR48][R2.64+0x4] ;  /* 0x0000043002007981 */ /* 0x001ea4000c1e1900 */
[----:B--2---:R-:W-:-:S05]  /*d440*/  IMAD.IADD R0, R0, 0x1, -R5 ;  /* 0x0000000100007824 */ /* 0x004fca00078e0a05 */
[----:B------:R2:W-:Y:S02]  /*d450*/  STL [R1+0x4], R0 ;  /* 0x0000040001007387 */ /* 0x0005e40000100800 */
.L_x_4967:
        /* <DEDUP_REMOVED lines=9> */
.L_x_4968:
        /* <DEDUP_REMOVED lines=8> */
[----:B---3--:R-:W-:-:S07]  /*d570*/  IADD3 R7, -R7, R0, RZ ;  /* 0x0000000007077210 */ /* 0x008fce0007ffe1ff */
.L_x_4969:
[----:B------:R-:W3:Y:S01]  /*d580*/  LDL R4, [R1+0x4] ;  /* 0x0000040001047983 */ /* 0x000ee20000100800 */
[----:B012---:R-:W0:Y:S01]  /*d590*/  LDC R0, c[0x0][0x448] ;  /* 0x00011200ff007b82 */ /* 0x007e220000000800 */
[----:B-----5:R-:W-:Y:S01]  /*d5a0*/  IMAD.IADD R32, R7, 0x1, -R30 ;  /* 0x0000000107207824 */ /* 0x020fe200078e0a1e */
[----:B------:R-:W-:Y:S01]  /*d5b0*/  LOP3.LUT R23, R23, 0xfffffdff, RZ, 0xc0, !PT ;  /* 0xfffffdff17177812 */ /* 0x000fe200078ec0ff */
[----:B------:R-:W-:Y:S01]  /*d5c0*/  BSSY B7, `(.L_x_4970) ;  /* 0x0000365000077945 */ /* 0x000fe20003800000 */
[----:B0-----:R-:W-:Y:S01]  /*d5d0*/  ISETP.NE.AND P0, PT, R0, 0x1, PT ;  /* 0x000000010000780c */ /* 0x001fe20003f05270 */
[----:B------:R-:W-:-:S04]  /*d5e0*/  IMAD.SHL.U32 R0, R17, 0x80, RZ ;  /* 0x0000008011007824 */ /* 0x000fc800078e00ff */
[----:B------:R-:W-:-:S08]  /*d5f0*/  VIADD R0, R0, 0x7f ;  /* 0x0000007f00007836 */ /* 0x000fd00000000000 */
[----:B------:R-:W0:Y:S01]  /*d600*/  @P0 LDC R3, c[0x0][0x44c] ;  /* 0x00011300ff030b82 */ /* 0x000e220000000800 */
[----:B------:R-:W-:-:S07]  /*d610*/  @P0 LOP3.LUT R23, R23, 0x200, RZ, 0xfc, !PT ;  /* 0x0000020017170812 */ /* 0x000fce00078efcff */
[----:B------:R-:W1:Y:S01]  /*d620*/  @P0 LDC R5, c[0x0][0x450] ;  /* 0x00011400ff050b82 */ /* 0x000e620000000800 */
[----:B0-----:R-:W-:-:S05]  /*d630*/  @P0 IMAD.HI.U32 R2, R0, R3, RZ ;  /* 0x0000000300020227 */ /* 0x001fca00078e00ff */
[----:B-1----:R-:W-:Y:S01]  /*d640*/  @P0 SHF.R.U32.HI R0, RZ, R5, R2 ;  /* 0x00000005ff000219 */ /* 0x002fe20000011602 */
[----:B------:R-:W-:-:S04]  /*d650*/  VIADD R2, R32, 0x5f ;  /* 0x0000005f20027836 */ /* 0x000fc80000000000 */
[----:B------:R-:W-:Y:S01]  /*d660*/  IMAD.HI R2, R2, 0x2aaaaaab, RZ ;  /* 0x2aaaaaab02027827 */ /* 0x000fe200078e02ff */
[----:B---3--:R-:W-:-:S05]  /*d670*/  IADD3 R3, R32, 0x60, -R4 ;  /* 0x0000006020037810 */ /* 0x008fca0007ffe804 */
[----:B------:R-:W-:Y:S01]  /*d680*/  IMAD.IADD R0, R3, 0x1, R0 ;  /* 0x0000000103007824 */ /* 0x000fe200078e0200 */
[----:B------:R-:W-:-:S03]  /*d690*/  SHF.R.U32.HI R3, RZ, 0x1f, R2 ;  /* 0x0000001fff037819 */ /* 0x000fc60000011602 */
[----:B------:R-:W-:Y:S01]  /*d6a0*/  IMAD.HI R0, R0, 0x2aaaaaab, RZ ;  /* 0x2aaaaaab00007827 */ /* 0x000fe200078e02ff */
[----:B------:R-:W-:-:S04]  /*d6b0*/  LEA.HI.SX32 R3, R2, R3, 0x1c ;  /* 0x0000000302037211 */ /* 0x000fc800078fe2ff */
[----:B------:R-:W-:-:S04]  /*d6c0*/  SHF.R.U32.HI R5, RZ, 0x1f, R0 ;  /* 0x0000001fff057819 */ /* 0x000fc80000011600 */
[----:B------:R-:W-:-:S04]  /*d6d0*/  LEA.HI.SX32 R0, R0, R5, 0x1c ;  /* 0x0000000500007211 */ /* 0x000fc800078fe2ff */
[----:B------:R-:W-:-:S04]  /*d6e0*/  VIMNMX R34, R3, R0, PT ;  /* 0x0000000003227248 */ /* 0x000fc80003fe0100 */
[----:B------:R-:W-:Y:S01]  /*d6f0*/  ISETP.GT.AND P0, PT, R34, RZ, PT ;  /* 0x000000ff2200720c */ /* 0x000fe20003f04270 */
[----:B------:R0:W-:-:S12]  /*d700*/  STL [R1+0x8], R34 ;  /* 0x0000082201007387 */ /* 0x0001d80000100800 */
        /* <DEDUP_REMOVED lines=8> */
[----:B------:R-:W0:Y:S02]  /*d790*/  FLO.U32 R0, UR4 ;  /* 0x0000000400007d00 */ /* 0x000e2400080e0000 */
[----:B0-----:R-:W-:-:S06]  /*d7a0*/  ISETP.EQ.U32.AND P0, PT, R0, R5, PT ;  /* 0x000000050000720c */ /* 0x001fcc0003f02070 */
[----:B------:R-:W1:Y:S07]  /*d7b0*/  POPC R5, UR4 ;  /* 0x0000000400057d09 */ /* 0x000e6e0008000000 */
[----:B-1----:R-:W2:Y:S01]  /*d7c0*/  @P0 ATOMG.E.ADD.STRONG.GPU PT, R3, desc[UR48][R2.64], R5 ;  /* 0x00000005020309a8 */ /* 0x002ea200081ee1f0 */
[----:B------:R-:W0:Y:S02]  /*d7d0*/  S2R R4, SR_LTMASK ;  /* 0x0000000000047919 */ /* 0x000e240000003900 */
[----:B0-----:R-:W-:-:S04]  /*d7e0*/  LOP3.LUT R4, R4, UR4, RZ, 0xc0, !PT ;  /* 0x0000000404047c12 */ /* 0x001fc8000f8ec0ff */
[----:B------:R-:W0:Y:S01]  /*d7f0*/  POPC R7, R4 ;  /* 0x0000000400077309 */ /* 0x000e220000000000 */
[----:B--2---:R-:W0:Y:S02]  /*d800*/  SHFL.IDX PT, R0, R3, R0, 0x1f ;  /* 0x00001f0003007589 */ /* 0x004e2400000e0000 */
[----:B0-----:R-:W-:Y:S01]  /*d810*/  IADD3 R16, R0, UR37, R7 ;  /* 0x0000002500107c10 */ /* 0x001fe2000fffe007 */
[----:B------:R-:W-:Y:S06]  /*d820*/  BRA `(.L_x_4972) ;  /* 0x0000003000f87947 */ /* 0x000fec0003800000 */
.L_x_4971:
        /* <DEDUP_REMOVED lines=19> */
[----:B0-----:R-:W-:Y:S05]  /*d960*/  CALL.ABS.NOINC R2 ;  /* 0x0000000002007343 */ /* 0x001fea0003c00000 */
.L_x_4974:
[----:B------:R-:W-:Y:S05]  /*d970*/  BSYNC B6 ;  /* 0x0000000000067941 */ /* 0x000fea0003800000 */
.L_x_4973:
        /* <DEDUP_REMOVED lines=20> */
.L_x_4977:
        /* <DEDUP_REMOVED lines=15> */
.L_x_4976:
[----:B------:R-:W-:Y:S05]  /*dbb0*/  BSYNC B6 ;  /* 0x0000000000067941 */ /* 0x000fea0003800000 */
.L_x_4975:
[----:B------:R-:W0:Y:S01]  /*dbc0*/  S2R R20, SR_TID.X ;  /* 0x0000000000147919 */ /* 0x000e220000002100 */
[----:B------:R-:W-:Y:S01]  /*dbd0*/  ULDC.64 UR4, c[0x0][0x9f8] ;  /* 0x00027e0000047ab9 */ /* 0x000fe20000000a00 */
[----:B------:R-:W1:Y:S01]  /*dbe0*/  LDC R10, c[0x0][0x430] ;  /* 0x00010c00ff0a7b82 */ /* 0x000e620000000800 */
[----:B------:R-:W-:-:S04]  /*dbf0*/  ISETP.NE.U32.AND P0, PT, RZ, UR4, PT ;  /* 0x00000004ff007c0c */ /* 0x000fc8000bf05070 */
[----:B------:R-:W-:-:S13]  /*dc00*/  ISETP.NE.AND.EX P0, PT, RZ, UR5, PT, P0 ;  /* 0x00000005ff007c0c */ /* 0x000fda000bf05300 */
[----:B------:R-:W-:Y:S01]  /*dc10*/  @P0 IADD3 R2, P1, R27, UR4, RZ ;  /* 0x000000041b020c10 */ /* 0x000fe2000ff3e0ff */
[----:B------:R-:W-:Y:S01]  /*dc20*/  ULDC UR4, c[0x0][0x320] ;  /* 0x0000c80000047ab9 */ /* 0x000fe20000000800 */
[----:B------:R-:W-:Y:S02]  /*dc30*/  LOP3.LUT R23, R23, 0xfffffff7, RZ, 0xc0, !PT ;  /* 0xfffffff717177812 */ /* 0x000fe400078ec0ff */
[----:B------:R-:W-:-:S05]  /*dc40*/  @P0 IADD3.X R3, R31, UR5, RZ, P1, !PT ;  /* 0x000000051f030c10 */ /* 0x000fca0008ffe4ff */
[----:B------:R2:W5:Y:S01]  /*dc50*/  @P0 LDG.E R28, desc[UR48][R2.64] ;  /* 0x00000030021c0981 */ /* 0x000562000c1e1900 */
[----:B------:R-:W-:Y:S01]  /*dc60*/  UMOV UR5, 0xffffffff ;  /* 0xffffffff00057882 */ /* 0x000fe20000000000 */
[----:B------:R-:W-:Y:S01]  /*dc70*/  VIADD R0, R34, 0xffffffff ;  /* 0xffffffff22007836 */ /* 0x000fe20000000000 */
[----:B0-----:R-:W-:-:S04]  /*dc80*/  SHF.L.U32 R35, R20, 0x3, RZ ;  /* 0x0000000314237819 */ /* 0x001fc800000006ff */
        /* <DEDUP_REMOVED lines=16> */
.L_x_5044:
[----:B------:R-:W0:Y:S01]  /*dd90*/  S2R R2, SR_TID.X ;  /* 0x0000000000027919 */ /* 0x000e220000002100 */
[----:B------:R-:W-:Y:S02]  /*dda0*/  ISETP.NE.AND P1, PT, R10, 0x1, PT ;  /* 0x000000010a00780c */ /* 0x000fe40003f25270 */
[----:B-----5:R-:W-:Y:S01]  /*ddb0*/  SHF.R.S32.HI R31, RZ, 0x1f, R28 ;  /* 0x0000001fff1f7819 */ /* 0x020fe2000001141c */
[----:B------:R-:W1:Y:S01]  /*ddc0*/  S2R R3, SR_TID.X ;  /* 0x0000000000037919 */ /* 0x000e620000002100 */
[----:B------:R-:W-:Y:S02]  /*ddd0*/  LOP3.LUT R23, R23, 0xffffff7f, RZ, 0xc0, !PT ;  /* 0xffffff7f17177812 */ /* 0x000fe400078ec0ff */
[----:B------:R-:W-:-:S07]  /*dde0*/  MOV R34, RZ ;  /* 0x000000ff00227202 */ /* 0x000fce0000000f00 */
[----:B------:R-:W2:Y:S01]  /*ddf0*/  @P1 LDC R4, c[0x0][0x434] ;  /* 0x00010d00ff041b82 */ /* 0x000ea20000000800 */
[----:B------:R-:W-:Y:S02]  /*de00*/  @P1 LOP3.LUT R23, R23, 0x80, RZ, 0xfc, !PT ;  /* 0x0000008017171812 */ /* 0x000fe400078efcff */
[----:B0-----:R-:W-:Y:S01]  /*de10*/  LOP3.LUT R2, R2, 0x7f, RZ, 0xc0, !PT ;  /* 0x0000007f02027812 */ /* 0x001fe200078ec0ff */
[----:B-1----:R-:W-:-:S03]  /*de20*/  IMAD.SHL.U32 R9, R3, 0x10, RZ ;  /* 0x0000001003097824 */ /* 0x002fc600078e00ff */
[----:B------:R-:W-:-:S04]  /*de30*/  SHF.R.U32.HI R2, RZ, 0x3, R2 ;  /* 0x00000003ff027819 */ /* 0x000fc80000011602 */
[----:B------:R-:W-:Y:S02]  /*de40*/  LOP3.LUT R9, R2, 0x70, R9, 0xf8, !PT ;  /* 0x0000007002097812 */ /* 0x000fe400078ef809 */
[----:B------:R-:W0:Y:S03]  /*de50*/  @P1 LDC R2, c[0x0][0x438] ;  /* 0x00010e00ff021b82 */ /* 0x000e260000000800 */
[----:B------:R-:W-:-:S05]  /*de60*/  IMAD R35, R0, 0x60, R9 ;  /* 0x0000006000237824 */ /* 0x000fca00078e0209 */
[C---:B------:R-:W-:Y:S01]  /*de70*/  ISETP.GE.AND P0, PT, R35.reuse, R32, PT ;  /* 0x000000202300720c */ /* 0x040fe20003f06270 */
[----:B------:R-:W-:-:S03]  /*de80*/  IMAD.IADD R35, R35, 0x1, R30 ;  /* 0x0000000123237824 */ /* 0x000fc600078e021e */
[----:B------:R-:W-:Y:S01]  /*de90*/  ISETP.GT.U32.OR P0, PT, R9, 0x5f, P0 ;  /* 0x0000005f0900780c */ /* 0x000fe20000704470 */
[----:B--2---:R-:W-:-:S04]  /*dea0*/  @P1 IMAD.HI.U32 R3, R35, R4, RZ ;  /* 0x0000000423031227 */ /* 0x004fc800078e00ff */
[----:B------:R-:W-:Y:S01]  /*deb0*/  IMAD.MOV.U32 R8, RZ, RZ, R35 ;  /* 0x000000ffff087224 */ /* 0x000fe200078e0023 */
        /* <DEDUP_REMOVED lines=9> */
[----:B-1----:R-:W-:Y:S01]  /*df50*/  @!P0 LEA R4, P1, R2, R4, 0x2 ;  /* 0x0000000402048211 */ /* 0x002fe200078210ff */
[----:B------:R-:W-:-:S03]  /*df60*/  IMAD.U32 R3, RZ, RZ, UR36 ;  /* 0x00000024ff037e24 */ /* 0x000fc6000f8e00ff */
[----:B------:R-:W-:-:S05]  /*df70*/  @!P0 LEA.HI.X R5, R2, R5, R7, 0x2, P1 ;  /* 0x0000000502058211 */ /* 0x000fca00008f1407 */
[----:B------:R0:W5:Y:S01]  /*df80*/  @!P0 LDG.E R34, desc[UR48][R4.64] ;  /* 0x0000003004228981 */ /* 0x000162000c1e1900 */
[----:B------:R-:W-:Y:S01]  /*df90*/  ISETP.NE.AND P0, PT, R3, 0x3, PT ;  /* 0x000000030300780c */ /* 0x000fe20003f05270 */
[----:B------:R-:W-:Y:S01]  /*dfa0*/  IMAD.MOV R2, RZ, RZ, -R8 ;  /* 0x000000ffff027224 */ /* 0x000fe200078e0a08 */
[----:B------:R-:W-:Y:S02]  /*dfb0*/  ISETP.GT.U32.AND P1, PT, R9, 0x5f, PT ;  /* 0x0000005f0900780c */ /* 0x000fe40003f24070 */
[----:B------:R-:W-:Y:S01]  /*dfc0*/  LOP3.LUT R23, R23, 0xffffffbf, RZ, 0xc0, !PT ;  /* 0xffffffbf17177812 */ /* 0x000fe200078ec0ff */
[----:B------:R-:W-:Y:S01]  /*dfd0*/  IMAD R35, R10, R2, R35 ;  /* 0x000000020a237224 */ /* 0x000fe200078e0223 */
[----:B------:R-:W-:Y:S02]  /*dfe0*/  SHF.R.S32.HI R27, RZ, 0x1f, R18 ;  /* 0x0000001fff1b7819 */ /* 0x000fe40000011412 */
[----:B------:R-:W-:-:S05]  /*dff0*/  SEL R6, RZ, 0x1, P2 ;  /* 0x00000001ff067807 */ /* 0x000fca0001000000 */
[----:B------:R-:W-:-:S04]  /*e000*/  @P0 LOP3.LUT R23, R23, 0x40, RZ, 0xfc, !PT ;  /* 0x0000004017170812 */ /* 0x000fc800078efcff */
[----:B------:R-:W-:-:S04]  /*e010*/  LOP3.LUT R23, R23, 0xffffffdf, RZ, 0xc0, !PT ;  /* 0xffffffdf17177812 */ /* 0x000fc800078ec0ff */
[----:B------:R-:W-:Y:S01]  /*e020*/  @P1 LOP3.LUT R23, R23, 0x20, RZ, 0xfc, !PT ;  /* 0x0000002017171812 */ /* 0x000fe200078efcff */
[----:B0-----:R-:W-:Y:S06]  /*e030*/  @!P0 BRA `(.L_x_4979) ;  /* 0x0000000000048947 */ /* 0x001fec0003800000 */
[----:B------:R-:W-:Y:S01]  /*e040*/  BPT.TRAP 0x1 ;  /* 0x000000040000795c */ /* 0x000fe20000300000 */
.L_x_4979:
[----:B------:R-:W-:Y:S01]  /*e050*/  IMAD R32, R0, -0x60, R32 ;  /* 0xffffffa000207824 */ /* 0x000fe200078e0220 */
[----:B------:R-:W-:Y:S01]  /*e060*/  SHF.L.U32 R0, R26, 0x1f, RZ ;  /* 0x0000001f1a007819 */ /* 0x000fe200000006ff */
[----:B------:R-:W-:Y:S01]  /*e070*/  IMAD R33, R24, 0x8, R22 ;  /* 0x0000000818217824 */ /* 0x000fe200078e0216 */
[----:B------:R-:W-:Y:S03]  /*e080*/  BSSY B0, `(.L_x_4980) ;  /* 0x0000003000007945 */ /* 0x000fe60003800000 */
[----:B------:R-:W0:Y:S02]  /*e090*/  SYNCS.PHASECHK.TRANS64.TRYWAIT P0, [R33+URZ+0x22840], R0 ;  /* 0x02284000210075a7 */ /* 0x000e24000800017f */
[----:B0-----:R-:W-:Y:S05]  /*e0a0*/  @!P0 BRA `(.L_x_4981) ;  /* 0x0000003c00a88947 */ /* 0x001fea0003800000 */
.L_x_5045:
[----:B------:R-:W-:Y:S05]  /*e0b0*/  BSYNC B0 ;  /* 0x0000000000007941 */ /* 0x000fea0003800000 */
.L_x_4980:
        /* <DEDUP_REMOVED lines=89> */
.L_x_5059:
        /* <DEDUP_REMOVED lines=10> */
.L_x_4983:
[----:B------:R-:W-:Y:S02]  /*e6f0*/  PLOP3.LUT P1, PT, P1, P0, PT, 0xa2, 0x0 ;  /* 0x000000000000781c */ /* 0x000fe40000f21472 */
[----:B------:R-:W-:-:S08]  /*e700*/  @P0 R2UR P1, UR4, R33 ;  /* 0x00000000210402ca */ /* 0x000fd00000020000 */
[----:B------:R-:W-:-:S05]  /*e710*/  @P0 PLOP3.LUT P0, PT, P1, PT, PT, 0x80, 0x0 ;  /* 0x000000000000081c */ /* 0x000fca0000f0f070 */
[----:B------:R-:W-:Y:S01]  /*e720*/  @!P1 SYNCS.ARRIVE.TRANS64.RED.A0T1 RZ, [UR4+0x22830], RZ ;  /* 0x022830ffffff99a7 */ /* 0x000fe20008200404 */
[----:B------:R-:W-:Y:S07]  /*e730*/  @!P1 ARRIVES.LDGSTSBAR.64.TRANSCNT [UR4+0x22830] ;  /* 0x02283000ff0099b0 */ /* 0x000fee0008000a84 */
[----:B------:R-:W-:Y:S05]  /*e740*/  @P0 BRA.U.ANY `(.L_x_4983) ;  /* 0xfffffffd00e80947 */ /* 0x000fea000393ffff */
[----:B------:R-:W-:Y:S01]  /*e750*/  NOP ;  /* 0x0000000000007918 */ /* 0x000fe20000000000 */
[----:B------:R-:W-:-:S04]  /*e760*/  MOV R0, UR36 ;  /* 0x0000002400007c02 */ /* 0x000fc80008000f00 */
[----:B------:R-:W-:-:S13]  /*e770*/  ISETP.NE.AND P2, PT, R0, 0x3, PT ;  /* 0x000000030000780c */ /* 0x000fda0003f45270 */
[----:B------:R-:W-:Y:S05]  /*e780*/  @!P2 BRA `(.L_x_4984) ;  /* 0x000000000004a947 */ /* 0x000fea0003800000 */
[----:B------:R-:W-:Y:S01]  /*e790*/  BPT.TRAP 0x1 ;  /* 0x000000040000795c */ /* 0x000fe20000300000 */
.L_x_4984:
        /* <DEDUP_REMOVED lines=10> */
[----:B------:R-:W-:Y:S01]  /*e840*/  SEL R4, R25, RZ, !P1 ;  /* 0x000000ff19047207 */ /* 0x000fe20004800000 */
[----:B------:R-:W-:Y:S01]  /*e850*/  BSSY B6, `(.L_x_4985) ;  /* 0x0000021000067945 */ /* 0x000fe20003800000 */
[----:B------:R-:W-:-:S02]  /*e860*/  IADD3 R0, R2, R0, R6 ;  /* 0x0000000002007210 */ /* 0x000fc40007ffe006 */
[----:B------:R-:W-:Y:S01]  /*e870*/  LOP3.LUT P0, RZ, R23, 0x2, RZ, 0xc0, !PT ;  /* 0x0000000217ff7812 */ /* 0x000fe2000780c0ff */
[----:B------:R1:W-:Y:S03]  /*e880*/  STL [R1+0x18], R4 ;  /* 0x0000180401007387 */ /* 0x0003e60000100800 */
[----:B------:R-:W-:-:S05]  /*e890*/  SEL R25, RZ, 0x8, P0 ;  /* 0x00000008ff197807 */ /* 0x000fca0000000000 */
[----:B------:R-:W-:Y:S01]  /*e8a0*/  IMAD.IADD R25, R0, 0x1, R25 ;  /* 0x0000000100197824 */ /* 0x000fe200078e0219 */
[----:B------:R-:W-:Y:S01]  /*e8b0*/  SHF.R.S32.HI R0, RZ, 0x1f, R37 ;  /* 0x0000001fff007819 */ /* 0x000fe20000011425 */
[----:B-1----:R-:W-:-:S04]  /*e8c0*/  IMAD.WIDE.U32 R4, R37, UR4, RZ ;  /* 0x0000000425047c25 */ /* 0x002fc8000f8e00ff */
[----:B------:R-:W-:-:S04]  /*e8d0*/  IMAD R0, R0, UR4, RZ ;  /* 0x0000000400007c24 */ /* 0x000fc8000f8e02ff */
[----:B------:R-:W-:-:S04]  /*e8e0*/  IMAD R0, R37, UR5, R0 ;  /* 0x0000000525007c24 */ /* 0x000fc8000f8e0200 */
[----:B------:R-:W-:Y:S01]  /*e8f0*/  IMAD.IADD R37, R5, 0x1, R0 ;  /* 0x0000000105257824 */ /* 0x000fe200078e0200 */
[----:B-----5:R-:W-:-:S05]  /*e900*/  SEL R2, R3, RZ, !P1 ;  /* 0x000000ff03027207 */ /* 0x020fca0004800000 */
[----:B------:R1:W-:Y:S04]  /*e910*/  STL [R1+0xc], R2 ;  /* 0x00000c0201007387 */ /* 0x0003e80000100800 */
[----:B------:R2:W-:Y:S01]  /*e920*/  STL.64 [R1+0x10], R4 ;  /* 0x0000100401007387 */ /* 0x0005e20000100a00 */
[----:B-1----:R-:W-:-:S05]  /*e930*/  VIADD R2, R22, 0x18400 ;  /* 0x0001840016027836 */ /* 0x002fca0000000000 */
[----:B------:R-:W-:-:S13]  /*e940*/  LOP3.LUT P0, RZ, R2, 0x3ff, RZ, 0xc0, !PT ;  /* 0x000003ff02ff7812 */ /* 0x000fda000780c0ff */
[----:B--2---:R-:W-:Y:S05]  /*e950*/  @!P0 BRA `(.L_x_4986) ;  /* 0x0000000000408947 */ /* 0x004fea0003800000 */
        /* <DEDUP_REMOVED lines=16> */
.L_x_4986:
[----:B------:R-:W-:Y:S05]  /*ea60*/  BSYNC B6 ;  /* 0x0000000000067941 */ /* 0x000fea0003800000 */
.L_x_4985:
[----:B------:R-:W2:Y:S01]  /*ea70*/  LDL.LU.64 R20, [R1+0x10] ;  /* 0x0000100001147983 */ /* 0x000ea20000300a00 */
[----:B------:R-:W-:-:S03]  /*ea80*/  ULDC.64 UR4, c[0x0][0x2d8] ;  /* 0x0000b60000047ab9 */ /* 0x000fc60000000a00 */
[----:B------:R-:W3:Y:S04]  /*ea90*/  LDL.LU R5, [R1+0xc] ;  /* 0x00000c0001057983 */ /* 0x000ee80000300800 */
[----:B------:R-:W4:Y:S01]  /*eaa0*/  LDL.LU R4, [R1+0x18] ;  /* 0x0000180001047983 */ /* 0x000f220000300800 */
[----:B------:R-:W-:Y:S01]  /*eab0*/  MOV R3, R37 ;  /* 0x0000002500037202 */ /* 0x000fe20000000f00 */
[----:B------:R-:W-:Y:S02]  /*eac0*/  IMAD R0, R27, UR4, RZ ;  /* 0x000000041b007c24 */ /* 0x000fe4000f8e02ff */
[----:B------:R1:W5:Y:S02]  /*ead0*/  LDL R9, [R1+0x4] ;  /* 0x0000040001097983 */ /* 0x0003640000100800 */
[----:B------:R-:W-:Y:S01]  /*eae0*/  IMAD R0, R18, UR5, R0 ;  /* 0x0000000512007c24 */ /* 0x000fe2000f8e0200 */
[----:B------:R-:W0:Y:S02]  /*eaf0*/  S2R R8, SR_TID.X ;  /* 0x0000000000087919 */ /* 0x000e240000002100 */
[----:B0-----:R-:W-:-:S05]  /*eb00*/  IMAD.SHL.U32 R7, R8, 0x8, RZ ;  /* 0x0000000808077824 */ /* 0x001fca00078e00ff */
[----:B------:R-:W-:Y:S01]  /*eb10*/  LOP3.LUT R7, R7, 0x38, RZ, 0xc0, !PT ;  /* 0x0000003807077812 */ /* 0x000fe200078ec0ff */
[----:B--2---:R-:W-:Y:S01]  /*eb20*/  IMAD.MOV.U32 R2, RZ, RZ, R20 ;  /* 0x000000ffff027224 */ /* 0x004fe200078e0014 */
[----:B------:R-:W0:Y:S01]  /*eb30*/  S2R R21, SR_TID.X ;  /* 0x0000000000157919 */ /* 0x000e220000002100 */
[----:B------:R-:W2:Y:S02]  /*eb40*/  LDC R20, c[0x0][0x448] ;  /* 0x00011200ff147b82 */ /* 0x000ea40000000800 */
[----:B------:R-:W-:Y:S01]  /*eb50*/  IMAD.WIDE.U32 R2, R18, UR4, R2 ;  /* 0x0000000412027c25 */ /* 0x000fe2000f8e0002 */
[----:B------:R-:W-:-:S03]  /*eb60*/  ULDC.64 UR4, c[0x0][0x2e0] ;  /* 0x0000b80000047ab9 */ /* 0x000fc60000000a00 */
[----:B------:R-:W-:Y:S02]  /*eb70*/  IMAD.IADD R3, R3, 0x1, R0 ;  /* 0x0000000103037824 */ /* 0x000fe400078e0200 */
[----:B---3--:R-:W-:Y:S02]  /*eb80*/  IMAD R0, R5, UR4, RZ ;  /* 0x0000000405007c24 */ /* 0x008fe4000f8e02ff */
[----:B----4-:R-:W-:-:S04]  /*eb90*/  IMAD.WIDE.U32 R2, R4, UR4, R2 ;  /* 0x0000000404027c25 */ /* 0x010fc8000f8e0002 */
[----:B------:R-:W-:Y:S01]  /*eba0*/  IMAD R0, R4, UR5, R0 ;  /* 0x0000000504007c24 */ /* 0x000fe2000f8e0200 */
[----:B------:R-:W-:-:S03]  /*ebb0*/  ULDC.64 UR4, c[0x0][0x2d0] ;  /* 0x0000b40000047ab9 */ /* 0x000fc60000000a00 */
[----:B------:R-:W-:Y:S01]  /*ebc0*/  IMAD.IADD R3, R3, 0x1, R0 ;  /* 0x0000000103037824 */ /* 0x000fe200078e0200 */
[----:B--2---:R-:W-:Y:S02]  /*ebd0*/  ISETP.NE.AND P6, PT, R20, 0x1, PT ;  /* 0x000000011400780c */ /* 0x004fe40003fc5270 */
[----:B------:R-:W2:Y:S01]  /*ebe0*/  S2R R20, SR_TID.X ;  /* 0x0000000000147919 */ /* 0x000ea20000002100 */
[----:B0-----:R-:W-:-:S04]  /*ebf0*/  LOP3.LUT R21, R21, 0x7f, RZ, 0xc0, !PT ;  /* 0x0000007f15157812 */ /* 0x001fc800078ec0ff */
[----:B------:R-:W-:-:S06]  /*ec00*/  SHF.R.U32.HI R21, RZ, 0x3, R21 ;  /* 0x00000003ff157819 */ /* 0x000fcc0000011615 */
[----:B------:R-:W0:Y:S08]  /*ec10*/  @P6 LDC R6, c[0x0][0x44c] ;  /* 0x00011300ff066b82 */ /* 0x000e300000000800 */
[----:B------:R-:W3:Y:S01]  /*ec20*/  @P6 LDC R5, c[0x0][0x450] ;  /* 0x00011400ff056b82 */ /* 0x000ee20000000800 */
[----:B--2---:R-:W-:-:S05]  /*ec30*/  IMAD.SHL.U32 R20, R20, 0x10, RZ ;  /* 0x0000001014147824 */ /* 0x004fca00078e00ff */
[----:B------:R-:W-:-:S05]  /*ec40*/  LOP3.LUT R20, R21, 0x70, R20, 0xf8, !PT ;  /* 0x0000007015147812 */ /* 0x000fca00078ef814 */
[----:B------:R-:W-:-:S04]  /*ec50*/  IMAD R0, R17, 0x80, R20 ;  /* 0x0000008011007824 */ /* 0x000fc800078e0214 */
[----:B0-----:R-:W-:-:S04]  /*ec60*/  @P6 IMAD.HI.U32 R6, R0, R6, RZ ;  /* 0x0000000600066227 */ /* 0x001fc800078e00ff */
[----:B------:R-:W-:Y:S01]  /*ec70*/  IMAD.MOV.U32 R4, RZ, RZ, R0 ;  /* 0x000000ffff047224 */ /* 0x000fe200078e0000 */
[----:B---3--:R-:W-:Y:S02]  /*ec80*/  @P6 SHF.R.U32.HI R4, RZ, R5, R6 ;  /* 0x00000005ff046219 */ /* 0x008fe40000011606 */
[----:B------:R-:W0:Y:S03]  /*ec90*/  LDC R6, c[0x0][0x448] ;  /* 0x00011200ff067b82 */ /* 0x000e260000000800 */
[----:B------:R-:W-:Y:S02]  /*eca0*/  IMAD.MOV R5, RZ, RZ, -R4 ;  /* 0x000000ffff057224 */ /* 0x000fe400078e0a04 */
[----:B------:R-:W-:-:S04]  /*ecb0*/  IMAD.WIDE.U32 R2, R4, UR4, R2 ;  /* 0x0000000404027c25 */ /* 0x000fc8000f8e0002 */
[----:B0-----:R-:W-:Y:S01]  /*ecc0*/  IMAD R0, R6, R5, R0 ;  /* 0x0000000506007224 */ /* 0x001fe200078e0200 */
[----:B------:R-:W-:-:S05]  /*ecd0*/  SHF.R.S32.HI R5, RZ, 0x1f, R4 ;  /* 0x0000001fff057819 */ /* 0x000fca0000011404 */
[----:B------:R-:W-:-:S04]  /*ece0*/  IMAD R5, R5, UR4, RZ ;  /* 0x0000000405057c24 */ /* 0x000fc8000f8e02ff */
[----:B------:R-:W-:Y:S01]  /*ecf0*/  IMAD R5, R4, UR5, R5 ;  /* 0x0000000504057c24 */ /* 0x000fe2000f8e0205 */
[----:B------:R-:W-:Y:S01]  /*ed00*/  SHF.R.S32.HI R4, RZ, 0x1f, R0 ;  /* 0x0000001fff047819 */ /* 0x000fe20000011400 */
[----:B------:R-:W-:-:S03]  /*ed10*/  ULDC.64 UR4, c[0x0][0x2c8] ;  /* 0x0000b20000047ab9 */ /* 0x000fc60000000a00 */
[----:B------:R-:W-:Y:S01]  /*ed20*/  IADD3 R3, R3, R5, RZ ;  /* 0x0000000503037210 */ /* 0x000fe20007ffe0ff */
        /* <DEDUP_REMOVED lines=15> */
[----:B------:R-:W-:Y:S01]  /*ee20*/  IMAD R17, R17, 0x80, R8 ;  /* 0x0000008011117824 */ /* 0x000fe200078e0208 */
[----:B------:R-:W1:Y:S03]  /*ee30*/  SHFL.IDX PT, R2, R4, RZ, 0x181f ;  /* 0x00181fff04027589 */ /* 0x000e6600000e0000 */
[C---:B------:R-:W-:Y:S01]  /*ee40*/  VIADD R6, R17.reuse, 0x10 ;  /* 0x0000001011067836 */ /* 0x040fe20000000000 */
[----:B------:R-:W-:Y:S01]  /*ee50*/  ISETP.GE.AND P0, PT, R17, R5, PT ;  /* 0x000000051100720c */ /* 0x000fe20003f06270 */
[----:B------:R-:W-:-:S12]  /*ee60*/  SHFL.IDX PT, R14, R0, 0x7, 0x181f ;  /* 0x00f81f00000e7f89 */ /* 0x000fd800000e0000 */
        /* <DEDUP_REMOVED lines=50> */
[----:B0-----:R-:W-:-:S04]  /*f190*/  @!P0 LEA R3, P2, R7, R3, 0x1 ;  /* 0x0000000307038211 */ /* 0x001fc800078408ff */
[----:B-1----:R-:W-:-:S04]  /*f1a0*/  @!P0 IADD3.X R2, RZ, R2, RZ, P2, !PT ;  /* 0x00000002ff028210 */ /* 0x002fc800017fe4ff */
        /* <DEDUP_REMOVED lines=13> */
[----:B--2---:R0:W-:Y:S02]  /*f280*/  @!P0 LDGSTS.E.BYPASS.LTC128B.128 [R36+0x1b400], desc[UR48][R2.64], !P1 ;  /* 0x1b40000002248fae */ /* 0x0041e4000c901d70 */
.L_x_5076:
        /* <DEDUP_REMOVED lines=10> */
.L_x_4988:
        /* <DEDUP_REMOVED lines=18> */
.L_x_5077:
[----:B------:R-:W-:Y:S05]  /*f450*/  BSYNC B0 ;  /* 0x0000000000007941 */ /* 0x000fea0003800000 */
.L_x_4989:
[----:B------:R-:W-:-:S04]  /*f460*/  MOV R0, UR36 ;  /* 0x0000002400007c02 */ /* 0x000fc80008000f00 */
[----:B------:R-:W-:-:S13]  /*f470*/  ISETP.NE.AND P0, PT, R0, 0x3, PT ;  /* 0x000000030000780c */ /* 0x000fda0003f05270 */
[----:B------:R-:W-:Y:S05]  /*f480*/  @!P0 BRA `(.L_x_4991) ;  /* 0x0000000000048947 */ /* 0x000fea0003800000 */
[----:B------:R-:W-:Y:S01]  /*f490*/  BPT.TRAP 0x1 ;  /* 0x000000040000795c */ /* 0x000fe20000300000 */
.L_x_4991:
[----:B------:R-:W-:Y:S01]  /*f4a0*/  SHF.L.U32 R0, R26, 0x1f, RZ ;  /* 0x0000001f1a007819 */ /* 0x000fe200000006ff */
[----:B------:R-:W-:Y:S03]  /*f4b0*/  BSSY B0, `(.L_x_4992) ;  /* 0x0000003000007945 */ /* 0x000fe60003800000 */
[----:B------:R-:W1:Y:S02]  /*f4c0*/  SYNCS.PHASECHK.TRANS64.TRYWAIT P0, [R33+URZ+0x22860], R0 ;  /* 0x02286000210075a7 */ /* 0x000e64000800017f */
[----:B-1----:R-:W-:Y:S05]  /*f4d0*/  @!P0 BRA `(.L_x_4993) ;  /* 0x0000003c00648947 */ /* 0x002fea0003800000 */
.L_x_5078:
[----:B------:R-:W-:Y:S05]  /*f4e0*/  BSYNC B0 ;  /* 0x0000000000007941 */ /* 0x000fea0003800000 */
.L_x_4992:
[----:B------:R-:W1:Y:S01]  /*f4f0*/  LDL.LU R2, [R1+0x1c] ;  /* 0x00001c0001027983 */ /* 0x000e620000300800 */
[----:B------:R-:W-:-:S03]  /*f500*/  ULDC.64 UR4, c[0x0][0x328] ;  /* 0x0000ca0000047ab9 */ /* 0x000fc60000000a00 */
[----:B------:R-:W2:Y:S01]  /*f510*/  LDL.LU R4, [R1+0x20] ;  /* 0x0000200001047983 */ /* 0x000ea20000300800 */
[----:B-1----:R-:W-:Y:S02]  /*f520*/  IMAD R0, R2, UR4, RZ ;  /* 0x0000000402007c24 */ /* 0x002fe4000f8e02ff */
[----:B0-----:R-:W-:-:S04]  /*f530*/  IMAD.WIDE.U32 R2, R35, UR4, RZ ;  /* 0x0000000423027c25 */ /* 0x001fc8000f8e00ff */
[----:B------:R-:W-:Y:S01]  /*f540*/  IMAD R5, R35, UR5, R0 ;  /* 0x0000000523057c24 */ /* 0x000fe2000f8e0200 */
[----:B------:R-:W-:-:S03]  /*f550*/  ULDC.64 UR4, c[0x0][0x338] ;  /* 0x0000ce0000047ab9 */ /* 0x000fc60000000a00 */
[----:B------:R-:W-:Y:S02]  /*f560*/  IMAD.IADD R3, R3, 0x1, R5 ;  /* 0x0000000103037824 */ /* 0x000fe400078e0205 */
[----:B--2---:R-:W-:Y:S02]  /*f570*/  IMAD R5, R4, UR4, RZ ;  /* 0x0000000404057c24 */ /* 0x004fe4000f8e02ff */
        /* <DEDUP_REMOVED lines=17> */
[----:B------:R-:W1:Y:S01]  /*f690*/  SHFL.IDX PT, R14, R5, RZ, 0x181f ;  /* 0x00181fff050e7589 */ /* 0x000e6200000e0000 */
[----:B------:R-:W-:Y:S02]  /*f6a0*/  ISETP.NE.U32.AND P3, PT, R7, 0x1, PT ;  /* 0x000000010700780c */ /* 0x000fe40003f65070 */
[C---:B------:R-:W-:Y:S01]  /*f6b0*/  LOP3.LUT P2, RZ, R25.reuse, 0x2, RZ, 0xc0, !PT ;  /* 0x0000000219ff7812 */ /* 0x040fe2000784c0ff */
[----:B------:R-:W2:Y:S01]  /*f6c0*/  SHFL.IDX PT, R3, R6, RZ, 0x181f ;  /* 0x00181fff06037589 */ /* 0x000ea200000e0000 */
[----:B------:R-:W-:Y:S01]  /*f6d0*/  LOP3.LUT P1, RZ, R25, 0x4, RZ, 0xc0, !PT ;  /* 0x0000000419ff7812 */ /* 0x000fe2000782c0ff */
        /* <DEDUP_REMOVED lines=15> */
[----:B-1----:R-:W1:Y:S01]  /*f7d0*/  SHFL.IDX PT, R3, R6, 0x1, 0x181f ;  /* 0x00381f0006037f89 */ /* 0x002e6200000e0000 */
[----:B0-----:R-:W-:-:S03]  /*f7e0*/  IADD3 R2, P4, R14, R0, RZ ;  /* 0x000000000e027210 */ /* 0x001fc60007f9e0ff */
[----:B------:R-:W0:Y:S02]  /*f7f0*/  SHFL.IDX PT, R14, R5, 0x2, 0x181f ;  /* 0x00581f00050e7f89 */ /* 0x000e2400000e0000 */
[----:B-1----:R-:W-:Y:S01]  /*f800*/  IMAD.X R3, RZ, RZ, R3, P4 ;  /* 0x000000ffff037224 */ /* 0x002fe200020e0603 */
        /* <DEDUP_REMOVED lines=33> */
[----:B-1----:R-:W-:-:S03]  /*fa20*/  IADD3 R2, P4, R14, R0, RZ ;  /* 0x000000000e027210 */ /* 0x002fc60007f9e0ff */
[----:B------:R-:W1:Y:S04]  /*fa30*/  SHFL.IDX PT, R6, R6, 0x5, 0x181f ;  /* 0x00b81f0006067f89 */ /* 0x000e6800000e0000 */
[----:B------:R2:W3:Y:S01]  /*fa40*/  SHFL.IDX PT, R14, R5, 0x5, 0x181f ;  /* 0x00b81f00050e7f89 */ /* 0x0004e200000e0000 */
        /* <DEDUP_REMOVED lines=9> */
.L_x_5092:
[C---:B------:R-:W-:Y:S02]  /*fae0*/  ISETP.LT.OR P3, PT, R32.reuse, 0x51, P3 ;  /* 0x000000512000780c */ /* 0x040fe40001f61670 */
[C---:B------:R-:W-:Y:S02]  /*faf0*/  ISETP.LT.OR P2, PT, R32.reuse, 0x51, !P2 ;  /* 0x000000512000780c */ /* 0x040fe40005741670 */
[----:B------:R-:W-:Y:S02]  /*fb00*/  ISETP.LT.OR P1, PT, R32, 0x51, !P1 ;  /* 0x000000512000780c */ /* 0x000fe40004f21670 */
        /* <DEDUP_REMOVED lines=12> */
.L_x_4995:
        /* <DEDUP_REMOVED lines=11> */
.L_x_4996:
[----:B------:R-:W2:Y:S01]  /*fc80*/  LDL R2, [R1+0x8] ;  /* 0x0000080001027983 */ /* 0x000ea20000100800 */
[----:B------:R0:W-:Y:S01]  /*fc90*/  SYNCS.ARRIVE.TRANS64.A1T0 RZ, [R33+URZ+0x22850], RZ ;  /* 0x022850ff21ff79a7 */ /* 0x0001e2000810003f */
[----:B------:R-:W-:Y:S01]  /*fca0*/  BSSY B0, `(.L_x_4997) ;  /* 0x00000df000007945 */ /* 0x000fe20003800000 */
[----:B--2---:R-:W-:-:S13]  /*fcb0*/  ISETP.GE.AND P0, PT, R2, 0x2, PT ;  /* 0x000000020200780c */ /* 0x004fda0003f06270 */
[----:B0-----:R-:W-:Y:S05]  /*fcc0*/  @!P0 BRA `(.L_x_4998) ;  /* 0x0000000c00708947 */ /* 0x001fea0003800000 */
[----:B------:R-:W-:-:S07]  /*fcd0*/  IADD3 R21, R2, -0x2, RZ ;  /* 0xfffffffe02157810 */ /* 0x000fce0007ffe0ff */
.L_x_5011:
        /* <DEDUP_REMOVED lines=14> */
[----:B------:R-:W2:Y:S01]  /*fdc0*/  @P0 LDC R7, c[0x0][0x438] ;  /* 0x00010e00ff070b82 */ /* 0x000ea20000000800 */
        /* <DEDUP_REMOVED lines=8> */
[----:B------:R-:W-:-:S03]  /*fe50*/  MOV R4, RZ ;  /* 0x000000ff00047202 */ /* 0x000fc60000000f00 */
[----:B------:R-:W-:Y:S02]  /*fe60*/  @!P1 IMAD.IADD R3, R5, 0x1, R3 ;  /* 0x0000000105039824 */ /* 0x000fe400078e0203 */
        /* <DEDUP_REMOVED lines=18> */
.L_x_4999:
[----:B------:R-:W-:Y:S01]  /*ff90*/  IMAD R10, R24, 0x8, R22 ;  /* 0x00000008180a7824 */ /* 0x000fe200078e0216 */
[----:B------:R-:W-:Y:S01]  /*ffa0*/  SHF.L.U32 R20, R26, 0x1f, RZ ;  /* 0x0000001f1a147819 */ /* 0x000fe200000006ff */
[----:B------:R-:W-:Y:S01]  /*ffb0*/  BSSY B1, `(.L_x_5000) ;  /* 0x0000004000017945 */ /* 0x000fe20003800000 */
[----:B------:R-:W-:Y:S02]  /*ffc0*/  SHF.R.S32.HI R9, RZ, 0x1f, R5 ;  /* 0x0000001fff097819 */ /* 0x000fe40000011405 */
[----:B------:R-:W0:Y:S02]  /*ffd0*/  SYNCS.PHASECHK.TRANS64.TRYWAIT P0, [R10+URZ+0x22840], R20 ;  /* 0x022840140a0075a7 */ /* 0x000e24000800017f */
[----:B0-----:R-:W-:Y:S05]  /*ffe0*/  @!P0 BRA `(.L_x_5001) ;  /* 0x0000003800fc8947 */ /* 0x001fea0003800000 */
.L_x_5093:
[----:B------:R-:W-:Y:S05]  /*fff0*/  BSYNC B1 ;  /* 0x0000000000017941 */ /* 0x000fea0003800000 */
.L_x_5000:
        /* <DEDUP_REMOVED lines=50> */
[----:B---3--:R1:W-:Y:S04]  /*10320*/  LDGSTS.E.BYPASS.LTC128B.128 [R7+0x1e400], desc[UR48][R2.64], !P1 ;  /* 0x1e40000002077fae */ /* 0x0083e8000c901d70 */
.L_x_5107:
[----:B-1----:R-:W-:-:S05]  /*10330*/  IADD3 R2, P0, R14, R0, RZ ;  /* 0x000000000e027210 */ /* 0x002fca0007f1e0ff */
[----:B------:R-:W-:Y:S01]  /*10340*/  IMAD.X R3, RZ, RZ, R8, P0 ;  /* 0x000000ffff037224 */ /* 0x000fe200000e0608 */
[----:B------:R-:W-:-:S04]  /*10350*/  PLOP3.LUT P0, PT, PT, PT, PT, 0x80, 0x0 ;  /* 0x000000000000781c */ /* 0x000fc80003f0f070 */
[----:B------:R-:W-:Y:S01]  /*10360*/  @!PT LDS RZ, [RZ] ;  /* 0x00000000fffff984 */ /* 0x000fe20000000800 */
[----:B------:R-:W-:Y:S01]  /*10370*/  @!PT LDS RZ, [RZ] ;  /* 0x00000000fffff984 */ /* 0x000fe20000000800 */
[----:B------:R-:W-:Y:S01]  /*10380*/  @!PT LDS RZ, [RZ] ;  /* 0x00000000fffff984 */ /* 0x000fe20000000800 */
[----:B------:R1:W-:Y:S01]  /*10390*/  LDGSTS.E.BYPASS.LTC128B.128 [R7+0x1ec00], desc[UR48][R2.64], !P1 ;  /* 0x1ec0000002077fae */ /* 0x0003e2000c901d70 */
[----:B------:R-:W-:-:S08]  /*103a0*/  NOP ;  /* 0x0000000000007918 */ /* 0x000fd00000000000 */
.L_x_5003:
        /* <DEDUP_REMOVED lines=11> */
.L_x_5004:
[----:B------:R1:W-:Y:S01]  /*10460*/  SYNCS.ARRIVE.TRANS64.A1T0 RZ, [R10+URZ+0x22830], RZ ;  /* 0x022830ff0aff79a7 */ /* 0x0003e2000810003f */
[----:B------:R-:W-:Y:S05]  /*10470*/  @!P3 BRA `(.L_x_5005) ;  /* 0x000000000004b947 */ /* 0x000fea0003800000 */
[----:B------:R-:W-:Y:S01]  /*10480*/  BPT.TRAP 0x1 ;  /* 0x000000040000795c */ /* 0x000fe20000300000 */
.L_x_5005:
[----:B------:R-:W2:Y:S01]  /*10490*/  SYNCS.PHASECHK.TRANS64.TRYWAIT P0, [R10+URZ+0x22860], R20 ;  /* 0x022860140a0075a7 */ /* 0x000ea2000800017f */
[----:B------:R-:W-:Y:S04]  /*104a0*/  BSSY B1, `(.L_x_5006) ;  /* 0x0000002000017945 */ /* 0x000fe80003800000 */
[----:B--2---:R-:W-:Y:S05]  /*104b0*/  @!P0 BRA `(.L_x_5007) ;  /* 0x0000003c007c8947 */ /* 0x004fea0003800000 */
.L_x_5108:
[----:B------:R-:W-:Y:S05]  /*104c0*/  BSYNC B1 ;  /* 0x0000000000017941 */ /* 0x000fea0003800000 */
.L_x_5006:
[----:B------:R-:W-:Y:S01]  /*104d0*/  ULDC.64 UR4, c[0x0][0x328] ;  /* 0x0000ca0000047ab9 */ /* 0x000fe20000000a00 */
[----:B------:R-:W-:Y:S01]  /*104e0*/  LOP3.LUT P5, RZ, R23, 0x10, RZ, 0xc0, !PT ;  /* 0x0000001017ff7812 */ /* 0x000fe200078ac0ff */
[----:B------:R-:W-:Y:S01]  /*104f0*/  IMAD R2, R9, UR4, RZ ;  /* 0x0000000409027c24 */ /* 0x000fe2000f8e02ff */
[C---:B------:R-:W-:Y:S01]  /*10500*/  LOP3.LUT P4, RZ, R23.reuse, 0x8, RZ, 0xc0, !PT ;  /* 0x0000000817ff7812 */ /* 0x040fe2000788c0ff */
[----:B0-2---:R-:W-:Y:S01]  /*10510*/  IMAD R20, R24, 0x6000, R29 ;  /* 0x0000600018147824 */ /* 0x005fe200078e021d */
        /* <DEDUP_REMOVED lines=22> */
[----:B------:R-:W2:Y:S04]  /*10680*/  SHFL.IDX PT, R3, R25, RZ, 0x181f ;  /* 0x00181fff19037589 */ /* 0x000ea800000e0000 */
[----:B------:R-:W-:Y:S04]  /*10690*/  SHFL.IDX PT, R4, R25, 0x1, 0x181f ;  /* 0x00381f0019047f89 */ /* 0x000fe800000e0000 */
[----:B------:R-:W-:Y:S04]  /*106a0*/  SHFL.IDX PT, R8, R17, 0x2, 0x181f ;  /* 0x00581f0011087f89 */ /* 0x000fe800000e0000 */
[----:B------:R-:W-:Y:S01]  /*106b0*/  SHFL.IDX PT, R5, R25, 0x3, 0x181f ;  /* 0x00781f0019057f89 */ /* 0x000fe200000e0000 */
[----:B0-----:R-:W-:-:S03]  /*106c0*/  IADD3 R2, P0, R14, R0, RZ ;  /* 0x000000000e027210 */ /* 0x001fc60007f1e0ff */
[----:B------:R-:W0:Y:S02]  /*106d0*/  SHFL.IDX PT, R14, R17, 0x1, 0x181f ;  /* 0x00381f00110e7f89 */ /* 0x000e2400000e0000 */
[----:B--2---:R-:W-:-:S05]  /*106e0*/  IMAD.X R3, RZ, RZ, R3, P0 ;  /* 0x000000ffff037224 */ /* 0x004fca00000e0603 */
[----:B------:R-:W-:Y:S04]  /*106f0*/  LDGSTS.E.BYPASS.LTC128B.128 [R20+0x400], desc[UR48][R2.64], !P5 ;  /* 0x0040000002147fae */ /* 0x000fe8000e901d70 */
[----:B------:R-:W-:Y:S04]  /*10700*/  LDGSTS.E.BYPASS.LTC128B.128 [R20+0x3400], desc[UR48][R2.64+0x80], !P4 ;  /* 0x0340008002147fae */ /* 0x000fe8000e101d70 */
[----:B------:R-:W-:Y:S04]  /*10710*/  LDGSTS.E.BYPASS.LTC128B.128 [R20+0x6400], desc[UR48][R2.64+0x100], !P3 ;  /* 0x0640010002147fae */ /* 0x000fe8000d901d70 */
[----:B------:R2:W-:Y:S01]  /*10720*/  LDGSTS.E.BYPASS.LTC128B.128 [R20+0x9400], desc[UR48][R2.64+0x180], !P1 ;  /* 0x0940018002147fae */ /* 0x0005e2000c901d70 */
[----:B0-----:R-:W-:-:S03]  /*10730*/  IADD3 R6, P0, R14, R0, RZ ;  /* 0x000000000e067210 */ /* 0x001fc60007f1e0ff */
[----:B------:R-:W-:Y:S01]  /*10740*/  SHFL.IDX PT, R14, R17, 0x3, 0x181f ;  /* 0x00781f00110e7f89 */ /* 0x000fe200000e0000 */
[----:B------:R-:W-:-:S03]  /*10750*/  IADD3.X R7, RZ, R4, RZ, P0, !PT ;  /* 0x00000004ff077210 */ /* 0x000fc600007fe4ff */
[----:B------:R-:W0:Y:S01]  /*10760*/  SHFL.IDX PT, R4, R25, 0x2, 0x181f ;  /* 0x00581f0019047f89 */ /* 0x000e2200000e0000 */
[----:B------:R-:W-:-:S03]  /*10770*/  IADD3 R8, P0, R8, R0, RZ ;  /* 0x0000000008087210 */ /* 0x000fc60007f1e0ff */
[----:B--2---:R-:W-:Y:S04]  /*10780*/  SHFL.IDX PT, R3, R25, 0x4, 0x181f ;  /* 0x00981f0019037f89 */ /* 0x004fe800000e0000 */
        /* <DEDUP_REMOVED lines=24> */
.L_x_5122:
        /* <DEDUP_REMOVED lines=11> */
.L_x_5009:
        /* <DEDUP_REMOVED lines=11> */
.L_x_5010:
[----:B------:R0:W-:Y:S01]  /*10a70*/  SYNCS.ARRIVE.TRANS64.A1T0 RZ, [R10+URZ+0x22850], RZ ;  /* 0x022850ff0aff79a7 */ /* 0x0001e2000810003f */
[----:B------:R-:W-:Y:S05]  /*10a80*/  @P2 BRA `(.L_x_5011) ;  /* 0xfffffff000942947 */ /* 0x000fea000383ffff */
.L_x_4998:
[----:B------:R-:W-:Y:S05]  /*10a90*/  BSYNC B0 ;  /* 0x0000000000007941 */ /* 0x000fea0003800000 */
.L_x_4997:
[----:B------:R-:W2:Y:S01]  /*10aa0*/  S2R R2, SR_TID.X ;  /* 0x0000000000027919 */ /* 0x000ea20000002100 */
[----:B------:R-:W-:Y:S01]  /*10ab0*/  IADD3 R24, R24, 0x1, RZ ;  /* 0x0000000118187810 */ /* 0x000fe20007ffe0ff */
[----:B------:R-:W-:Y:S03]  /*10ac0*/  BSSY B0, `(.L_x_5012) ;  /* 0x0000012000007945 */ /* 0x000fe60003800000 */
[----:B------:R-:W-:-:S04]  /*10ad0*/  ISETP.NE.AND P0, PT, R24, 0x2, PT ;  /* 0x000000021800780c */ /* 0x000fc80003f05270 */
[----:B------:R-:W-:Y:S02]  /*10ae0*/  SEL R5, RZ, 0x1, P0 ;  /* 0x00000001ff057807 */ /* 0x000fe40000000000 */
[----:B--2---:R-:W-:-:S04]  /*10af0*/  LOP3.LUT R2, R2, 0x7f, RZ, 0xc0, !PT ;  /* 0x0000007f02027812 */ /* 0x004fc800078ec0ff */
[----:B------:R-:W-:-:S13]  /*10b00*/  ISETP.NE.AND P1, PT, R2, RZ, PT ;  /* 0x000000ff0200720c */ /* 0x000fda0003f25270 */
[----:B------:R-:W-:Y:S05]  /*10b10*/  @P1 BRA `(.L_x_5013) ;  /* 0x0000000000301947 */ /* 0x000fea0003800000 */
[----:B------:R-:W2:Y:S01]  /*10b20*/  S2R R7, SR_LANEID ;  /* 0x0000000000077919 */ /* 0x000ea20000000000 */
[----:B------:R-:W-:Y:S01]  /*10b30*/  VOTEU.ANY UR4, UPT, PT ;  /* 0x0000000000047886 */ /* 0x000fe200038e0100 */
[----:B------:R-:W3:Y:S01]  /*10b40*/  LDC.64 R2, c[0x0][0xc60] ;  /* 0x00031800ff027b82 */ /* 0x000ee20000000a00 */
[----:B------:R-:W2:Y:S02]  /*10b50*/  FLO.U32 R0, UR4 ;  /* 0x0000000400007d00 */ /* 0x000ea400080e0000 */
[----:B--2---:R-:W-:-:S06]  /*10b60*/  ISETP.EQ.U32.AND P1, PT, R0, R7, PT ;  /* 0x000000070000720c */ /* 0x004fcc0003f22070 */
[----:B------:R-:W3:Y:S07]  /*10b70*/  POPC R7, UR4 ;  /* 0x0000000400077d09 */ /* 0x000eee0008000000 */
[----:B---3--:R-:W2:Y:S01]  /*10b80*/  @P1 ATOMG.E.ADD.STRONG.GPU PT, R3, desc[UR48][R2.64], R7 ;  /* 0x00000007020319a8 */ /* 0x008ea200081ee1f0 */
[----:B------:R-:W3:Y:S02]  /*10b90*/  S2R R4, SR_LTMASK ;  /* 0x0000000000047919 */ /* 0x000ee40000003900 */
[----:B---3--:R-:W-:-:S04]  /*10ba0*/  LOP3.LUT R4, R4, UR4, RZ, 0xc0, !PT ;  /* 0x0000000404047c12 */ /* 0x008fc8000f8ec0ff */
[----:B------:R-:W3:Y:S01]  /*10bb0*/  POPC R9, R4 ;  /* 0x0000000400097309 */ /* 0x000ee20000000000 */
[----:B--2---:R-:W3:Y:S02]  /*10bc0*/  SHFL.IDX PT, R0, R3, R0, 0x1f ;  /* 0x00001f0003007589 */ /* 0x004ee400000e0000 */
[----:B---3--:R-:W-:-:S07]  /*10bd0*/  IADD3 R16, R0, UR37, R9 ;  /* 0x0000002500107c10 */ /* 0x008fce000fffe009 */
.L_x_5013:
[----:B------:R-:W-:Y:S05]  /*10be0*/  BSYNC B0 ;  /* 0x0000000000007941 */ /* 0x000fea0003800000 */
.L_x_5012:
[----:B------:R-:W-:Y:S02]  /*10bf0*/  SEL R24, R24, RZ, P0 ;  /* 0x000000ff18187207 */ /* 0x000fe40000000000 */
[----:B------:R-:W-:-:S07]  /*10c00*/  LOP3.LUT R26, R26, R5, RZ, 0x3c, !PT ;  /* 0x000000051a1a7212 */ /* 0x000fce00078e3cff */
.L_x_4972:
[----:B------:R-:W-:Y:S05]  /*10c10*/  BSYNC B7 ;  /* 0x0000000000077941 */ /* 0x000fea0003800000 */
.L_x_4970:
        /* <DEDUP_REMOVED lines=8> */
[----:B------:R4:W2:Y:S01]  /*10ca0*/  LDS.128 R16, [R22+0x228d0] ;  /* 0x0228d00016107984 */ /* 0x0008a20000000c00 */
[----:B------:R-:W-:Y:S06]  /*10cb0*/  BAR.ARV 0x4, 0x180 ;  /* 0x0106000000007b1d */ /* 0x000fec0000002000 */
[----:B------:R-:W-:Y:S05]  /*10cc0*/  BRA `(.L_x_5015) ;  /* 0x0000000800cc7947 */ /* 0x000fea0003800000 */
.L_x_5014:
[----:B------:R-:W2:Y:S01]  /*10cd0*/  S2R R0, SR_TID.X ;  /* 0x0000000000007919 */ /* 0x000ea20000002100 */
[----:B------:R-:W-:Y:S01]  /*10ce0*/  UMOV UR4, 0xffffffff ;  /* 0xffffffff00047882 */ /* 0x000fe20000000000 */
[----:B--2---:R-:W-:-:S04]  /*10cf0*/  LOP3.LUT R8, R0, 0x1f, RZ, 0xc0, !PT ;  /* 0x0000001f00087812 */ /* 0x004fc800078ec0ff */
[----:B------:R-:W-:Y:S01]  /*10d00*/  ISETP.NE.AND P0, PT, R8, 0x1f, PT ;  /* 0x0000001f0800780c */ /* 0x000fe20003f05270 */
[----:B------:R-:W-:-:S12]  /*10d10*/  BRA.DIV UR4, `(.L_x_5016) ;  /* 0x0000003e04447947 */ /* 0x000fd8000b800000 */
[----:B------:R-:W-:Y:S01]  /*10d20*/  IMAD.IADD R5, R19, 0x1, R8 ;  /* 0x0000000113057824 */ /* 0x000fe200078e0208 */
[----:B------:R-:W-:-:S04]  /*10d30*/  ULDC UR4, c[0x0][0xc3c] ;  /* 0x00030f0000047ab9 */ /* 0x000fc80000000800 */
[----:B------:R-:W-:-:S13]  /*10d40*/  ISETP.GE.OR P1, PT, R5, UR4, !P0 ;  /* 0x0000000405007c0c */ /* 0x000fda000c726670 */
[----:B------:R-:W2:Y:S02]  /*10d50*/  @!P1 LDC.64 R2, c[0x0][0xc80] ;  /* 0x00032000ff029b82 */ /* 0x000ea40000000a00 */
[----:B--2---:R-:W-:-:S06]  /*10d60*/  @!P1 IMAD.WIDE R2, R5, 0x4, R2 ;  /* 0x0000000405029825 */ /* 0x004fcc00078e0202 */
[----:B------:R-:W2:Y:S01]  /*10d70*/  @!P1 LDG.E R2, desc[UR48][R2.64] ;  /* 0x0000003002029981 */ /* 0x000ea2000c1e1900 */
[----:B------:R-:W-:Y:S01]  /*10d80*/  IMAD.MOV.U32 R5, RZ, RZ, RZ ;  /* 0x000000ffff057224 */ /* 0x000fe200078e00ff */
[C---:B------:R-:W-:Y:S02]  /*10d90*/  ISETP.GE.U32.AND P2, PT, R8.reuse, 0x2, PT ;  /* 0x000000020800780c */ /* 0x040fe40003f46070 */
[C---:B------:R-:W-:Y:S01]  /*10da0*/  ISETP.GE.U32.AND P3, PT, R8.reuse, 0x4, PT ;  /* 0x000000040800780c */ /* 0x040fe20003f66070 */
[----:B------:R-:W-:Y:S01]  /*10db0*/  SHFL.IDX PT, R0, R16, RZ, 0x1f ;  /* 0x00001fff10007589 */ /* 0x000fe200000e0000 */
[C---:B------:R-:W-:Y:S02]  /*10dc0*/  ISETP.GE.U32.AND P4, PT, R8.reuse, 0x8, PT ;  /* 0x000000080800780c */ /* 0x040fe40003f86070 */
[C---:B------:R-:W-:Y:S01]  /*10dd0*/  ISETP.GE.U32.AND P5, PT, R8.reuse, 0x10, PT ;  /* 0x000000100800780c */ /* 0x040fe20003fa6070 */
[----:B------:R-:W-:Y:S01]  /*10de0*/  SHFL.IDX PT, R4, R16, 0x1, 0x1f ;  /* 0x00201f0010047f89 */ /* 0x000fe200000e0000 */
[----:B--2---:R-:W-:Y:S01]  /*10df0*/  @!P1 IMAD.MOV.U32 R5, RZ, RZ, R2 ;  /* 0x000000ffff059224 */ /* 0x004fe200078e0002 */
[----:B------:R-:W-:-:S04]  /*10e00*/  ISETP.NE.AND P1, PT, R8, RZ, PT ;  /* 0x000000ff0800720c */ /* 0x000fc80003f25270 */
[----:B------:R-:W2:Y:S02]  /*10e10*/  SHFL.UP PT, R14, R5, 0x1, RZ ;  /* 0x04200000050e7989 */ /* 0x000ea400000e00ff */
[----:B--2---:R-:W-:-:S05]  /*10e20*/  SEL R6, R14, RZ, P1 ;  /* 0x000000ff0e067207 */ /* 0x004fca0000800000 */
[----:B------:R-:W-:-:S05]  /*10e30*/  IMAD.IADD R6, R5, 0x1, R6 ;  /* 0x0000000105067824 */ /* 0x000fca00078e0206 */
[----:B------:R-:W2:Y:S02]  /*10e40*/  SHFL.UP PT, R14, R6, 0x2, RZ ;  /* 0x04400000060e7989 */ /* 0x000ea400000e00ff */
[----:B--2---:R-:W-:-:S05]  /*10e50*/  SEL R7, R14, RZ, P2 ;  /* 0x000000ff0e077207 */ /* 0x004fca0001000000 */
[----:B------:R-:W-:-:S05]  /*10e60*/  IMAD.IADD R7, R6, 0x1, R7 ;  /* 0x0000000106077824 */ /* 0x000fca00078e0207 */
[----:B------:R-:W2:Y:S02]  /*10e70*/  SHFL.UP PT, R14, R7, 0x4, RZ ;  /* 0x04800000070e7989 */ /* 0x000ea400000e00ff */
[----:B--2---:R-:W-:-:S04]  /*10e80*/  SEL R2, R14, RZ, P3 ;  /* 0x000000ff0e027207 */ /* 0x004fc80001800000 */
[----:B------:R-:W-:-:S05]  /*10e90*/  IADD3 R2, R7, R2, RZ ;  /* 0x0000000207027210 */ /* 0x000fca0007ffe0ff */
[----:B------:R-:W2:Y:S02]  /*10ea0*/  SHFL.UP PT, R14, R2, 0x8, RZ ;  /* 0x05000000020e7989 */ /* 0x000ea400000e00ff */
[----:B--2---:R-:W-:-:S05]  /*10eb0*/  SEL R3, R14, RZ, P4 ;  /* 0x000000ff0e037207 */ /* 0x004fca0002000000 */
[----:B------:R-:W-:-:S05]  /*10ec0*/  IMAD.IADD R3, R2, 0x1, R3 ;  /* 0x0000000102037824 */ /* 0x000fca00078e0203 */
[----:B------:R-:W2:Y:S02]  /*10ed0*/  SHFL.UP PT, R14, R3, 0x10, RZ ;  /* 0x06000000030e7989 */ /* 0x000ea400000e00ff */
[----:B--2---:R-:W-:-:S05]  /*10ee0*/  SEL R6, R14, RZ, P5 ;  /* 0x000000ff0e067207 */ /* 0x004fca0002800000 */
[----:B------:R-:W-:-:S05]  /*10ef0*/  IMAD.IADD R6, R3, 0x1, R6 ;  /* 0x0000000103067824 */ /* 0x000fca00078e0206 */
[----:B------:R2:W3:Y:S02]  /*10f00*/  SHFL.IDX PT, R14, R6, 0x1f, 0x1f ;  /* 0x03e01f00060e7f89 */ /* 0x0004e400000e0000 */
.L_x_5132:
[----:B------:R-:W-:Y:S02]  /*10f10*/  ULDC UR4, c[0x0][0xc38] ;  /* 0x00030e0000047ab9 */ /* 0x000fe40000000800 */
[----:B------:R-:W-:-:S04]  /*10f20*/  IMAD.U32 R7, RZ, RZ, UR4 ;  /* 0x00000004ff077e24 */ /* 0x000fc8000f8e00ff */
[----:B---3--:R-:W-:-:S04]  /*10f30*/  IMAD R14, R14, R7, RZ ;  /* 0x000000070e0e7224 */ /* 0x008fc800078e02ff */
[----:B------:R-:W-:-:S05]  /*10f40*/  IMAD.IADD R9, R4, 0x1, R14 ;  /* 0x0000000104097824 */ /* 0x000fca00078e020e */
[----:B------:R-:W-:-:S13]  /*10f50*/  ISETP.GT.AND P6, PT, R9, R0, PT ;  /* 0x000000000900720c */ /* 0x000fda0003fc4270 */
[----:B------:R-:W-:Y:S05]  /*10f60*/  @P6 BRA `(.L_x_5017) ;  /* 0x00000000009c6947 */ /* 0x000fea0003800000 */
.L_x_5022:
[----:B------:R-:W3:Y:S01]  /*10f70*/  LDC R2, c[0x0][0xc3c] ;  /* 0x00030f00ff027b82 */ /* 0x000ee20000000800 */
[----:B------:R-:W-:-:S05]  /*10f80*/  VIADD R19, R19, 0x1f ;  /* 0x0000001f13137836 */ /* 0x000fca0000000000 */
[----:B---3--:R-:W-:-:S13]  /*10f90*/  ISETP.GE.AND P6, PT, R19, R2, PT ;  /* 0x000000021300720c */ /* 0x008fda0003fc6270 */
[----:B------:R-:W-:Y:S05]  /*10fa0*/  @P6 BRA `(.L_x_5018) ;  /* 0x0000000400d06947 */ /* 0x000fea0003800000 */
[----:B------:R-:W3:Y:S01]  /*10fb0*/  S2R R3, SR_TID.X ;  /* 0x0000000000037919 */ /* 0x000ee20000002100 */
[----:B------:R-:W-:Y:S01]  /*10fc0*/  BSSY B0, `(.L_x_5019) ;  /* 0x0000009000007945 */ /* 0x000fe20003800000 */
[----:B------:R-:W-:Y:S02]  /*10fd0*/  MOV R5, RZ ;  /* 0x000000ff00057202 */ /* 0x000fe40000000f00 */
[----:B---3--:R-:W-:-:S05]  /*10fe0*/  LOP3.LUT R3, R3, 0x1f, RZ, 0xc0, !PT ;  /* 0x0000001f03037812 */ /* 0x008fca00078ec0ff */
[----:B------:R-:W-:-:S05]  /*10ff0*/  IMAD.IADD R7, R19, 0x1, R3 ;  /* 0x0000000113077824 */ /* 0x000fca00078e0203 */
[----:B------:R-:W-:-:S13]  /*11000*/  ISETP.GE.OR P6, PT, R7, R2, !P0 ;  /* 0x000000020700720c */ /* 0x000fda00047c6670 */
[----:B------:R-:W-:Y:S05]  /*11010*/  @P6 BRA `(.L_x_5020) ;  /* 0x00000000000c6947 */ /* 0x000fea0003800000 */
[----:B------:R-:W3:Y:S02]  /*11020*/  LDC.64 R2, c[0x0][0xc80] ;  /* 0x00032000ff027b82 */ /* 0x000ee40000000a00 */
[----:B---3--:R-:W-:-:S05]  /*11030*/  IMAD.WIDE R2, R7, 0x4, R2 ;  /* 0x0000000407027825 */ /* 0x008fca00078e0202 */
[----:B------:R3:W5:Y:S02]  /*11040*/  LDG.E R5, desc[UR48][R2.64] ;  /* 0x0000003002057981 */ /* 0x000764000c1e1900 */
.L_x_5020:
[----:B------:R-:W-:Y:S05]  /*11050*/  BSYNC B0 ;  /* 0x0000000000007941 */ /* 0x000fea0003800000 */
.L_x_5019:
        /* <DEDUP_REMOVED lines=18> */
.L_x_5140:
[----:B------:R-:W-:Y:S02]  /*11180*/  ULDC UR4, c[0x0][0xc38] ;  /* 0x00030e0000047ab9 */ /* 0x000fe40000000800 */
[----:B------:R-:W-:-:S04]  /*11190*/  IMAD.U32 R7, RZ, RZ, UR4 ;  /* 0x00000004ff077e24 */ /* 0x000fc8000f8e00ff */
[----:B---3--:R-:W-:-:S05]  /*111a0*/  IMAD R14, R14, R7, RZ ;  /* 0x000000070e0e7224 */ /* 0x008fca00078e02ff */
[----:B------:R-:W-:-:S04]  /*111b0*/  IADD3 R9, R14, R9, RZ ;  /* 0x000000090e097210 */ /* 0x000fc80007ffe0ff */
[----:B------:R-:W-:-:S13]  /*111c0*/  ISETP.GT.AND P6, PT, R9, R0, PT ;  /* 0x000000000900720c */ /* 0x000fda0003fc4270 */
[----:B------:R-:W-:Y:S05]  /*111d0*/  @!P6 BRA `(.L_x_5022) ;  /* 0xfffffffc0064e947 */ /* 0x000fea000383ffff */
.L_x_5017:
        /* <DEDUP_REMOVED lines=8> */
.L_x_5144:
[----:B------:R-:W-:Y:S01]  /*11260*/  ISETP.NE.AND P0, PT, R2, RZ, PT ;  /* 0x000000ff0200720c */ /* 0x000fe20003f05270 */
[----:B------:R-:W-:-:S12]  /*11270*/  IMAD.MOV.U32 R14, RZ, RZ, RZ ;  /* 0x000000ffff0e7224 */ /* 0x000fd800078e00ff */
[----:B------:R-:W-:Y:S05]  /*11280*/  @!P0 BRA `(.L_x_5024) ;  /* 0x0000000000108947 */ /* 0x000fea0003800000 */
[----:B------:R-:W-:Y:S01]  /*11290*/  UMOV UR4, 0xffffffff ;  /* 0xffffffff00047882 */ /* 0x000fe20000000000 */
[----:B------:R-:W-:Y:S02]  /*112a0*/  VIADD R12, R4, 0xffffffff ;  /* 0xffffffff040c7836 */ /* 0x000fe40000000000 */
[----:B------:R-:W-:Y:S05]  /*112b0*/  BRA.DIV UR4, `(.L_x_5025) ;  /* 0x0000004204047947 */ /* 0x000fea000b800000 */
[----:B------:R0:W0:Y:S02]  /*112c0*/  SHFL.IDX PT, R14, R6, R12, 0x1f ;  /* 0x00001f0c060e7589 */ /* 0x00002400000e0000 */
.L_x_5024:
[----:B------:R-:W5:Y:S01]  /*112d0*/  LDC.64 R2, c[0x0][0xc90] ;  /* 0x00032400ff027b82 */ /* 0x000f620000000a00 */
[----:B------:R-:W-:-:S04]  /*112e0*/  IMAD.IADD R19, R4, 0x1, R19 ;  /* 0x0000000104137824 */ /* 0x000fc800078e0213 */
[----:B-----5:R-:W-:-:S05]  /*112f0*/  IMAD.WIDE R2, R19, 0x4, R2 ;  /* 0x0000000413027825 */ /* 0x020fca00078e0202 */
[----:B0-2---:R0:W3:Y:S01]  /*11300*/  LDG.E R6, desc[UR48][R2.64] ;  /* 0x0000003002067981 */ /* 0x0050e2000c1e1900 */
[----:B------:R-:W-:Y:S01]  /*11310*/  IMAD R16, R14, R7, R16 ;  /* 0x000000070e107224 */ /* 0x000fe200078e0210 */
[----:B0-----:R-:W-:Y:S01]  /*11320*/  MOV R2, RZ ;  /* 0x000000ff00027202 */ /* 0x001fe20000000f00 */
[----:B---34-:R-:W-:-:S05]  /*11330*/  IMAD R4, R5, R6, RZ ;  /* 0x0000000605047224 */ /* 0x018fca00078e02ff */
[----:B------:R-:W-:-:S04]  /*11340*/  IABS R8, R4 ;  /* 0x0000000400087213 */ /* 0x000fc80000000000 */
[----:B-1----:R-:W0:Y:S08]  /*11350*/  I2F.RP R10, R8 ;  /* 0x00000008000a7306 */ /* 0x002e300000209400 */
        /* <DEDUP_REMOVED lines=23> */
[----:B------:R-:W-:-:S03]  /*114d0*/  IMAD.MOV R2, RZ, RZ, -R2 ;  /* 0x000000ffff027224 */ /* 0x000fc600078e0a02 */
[----:B------:R-:W-:Y:S01]  /*114e0*/  IADD3 R3, -R0, RZ, RZ ;  /* 0x000000ff00037210 */ /* 0x000fe20007ffe1ff */
        /* <DEDUP_REMOVED lines=32> */
.L_x_5018:
[----:B------:R-:W-:Y:S01]  /*116f0*/  UMOV UR4, URZ ;  /* 0x0000003f00047c82 */ /* 0x000fe20008000000 */
[----:B------:R-:W-:Y:S01]  /*11700*/  UMOV UR5, URZ ;  /* 0x0000003f00057c82 */ /* 0x000fe20008000000 */
[----:B------:R-:W-:Y:S01]  /*11710*/  ULDC UR6, c[0x0][0xc3c] ;  /* 0x00030f0000067ab9 */ /* 0x000fe20000000800 */
[----:B------:R-:W-:Y:S01]  /*11720*/  IMAD.MOV.U32 R16, RZ, RZ, R0 ;  /* 0x000000ffff107224 */ /* 0x000fe200078e0000 */
[----:B------:R-:W-:Y:S01]  /*11730*/  MOV R17, UR4 ;  /* 0x0000000400117c02 */ /* 0x000fe20008000f00 */
[----:B------:R-:W-:Y:S02]  /*11740*/  IMAD.U32 R18, RZ, RZ, UR5 ;  /* 0x00000005ff127e24 */ /* 0x000fe4000f8e00ff */
[----:B------:R-:W-:-:S07]  /*11750*/  IMAD.U32 R19, RZ, RZ, UR6 ;  /* 0x00000006ff137e24 */ /* 0x000fce000f8e00ff */
.L_x_5026:
[----:B------:R-:W3:Y:S01]  /*11760*/  S2R R0, SR_TID.X ;  /* 0x0000000000007919 */ /* 0x000ee20000002100 */
        /* <DEDUP_REMOVED lines=9> */
.L_x_5015:
[----:B------:R-:W-:Y:S02]  /*11800*/  ULDC UR4, c[0x0][0xc3c] ;  /* 0x00030f0000047ab9 */ /* 0x000fe40000000800 */
[----:B--2---:R-:W-:-:S13]  /*11810*/  ISETP.GE.AND P0, PT, R19, UR4, PT ;  /* 0x0000000413007c0c */ /* 0x004fda000bf06270 */
[----:B------:R-:W-:Y:S05]  /*11820*/  @!P0 BRA `(.L_x_5027) ;  /* 0xffffffb8004c8947 */ /* 0x000fea000383ffff */
[----:B------:R-:W-:Y:S05]  /*11830*/  BSYNC B8 ;  /* 0x0000000000087941 */ /* 0x000fea0003800000 */
.L_x_4966:
[----:B-1----:R-:W2:Y:S01]  /*11840*/  LDL.LU R0, [R1+0x24] ;  /* 0x0000240001007983 */ /* 0x002ea20000300800 */
[----:B------:R-:W-:Y:S01]  /*11850*/  BSSY B0, `(.L_x_5028) ;  /* 0x000000b000007945 */ /* 0x000fe20003800000 */
[----:B------:R-:W1:Y:S01]  /*11860*/  S2R R5, SR_CgaCtaId ;  /* 0x0000000000057919 */ /* 0x000e620000008800 */
[----:B--2---:R-:W-:-:S05]  /*11870*/  VIADD R0, R0, 0x1 ;  /* 0x0000000100007836 */ /* 0x004fca0000000000 */
        /* <DEDUP_REMOVED lines=8> */
.L_x_5147:
[----:B------:R-:W-:Y:S05]  /*11900*/  BSYNC B0 ;  /* 0x0000000000007941 */ /* 0x000fea0003800000 */
.L_x_5028:
[----:B------:R-:W-:-:S03]  /*11910*/  UMOV UR4, 0xffffffff ;  /* 0xffffffff00047882 */ /* 0x000fc60000000000 */
[----:B------:R-:W-:Y:S05]  /*11920*/  BRA.DIV UR4, `(.L_x_5030) ;  /* 0x0000003a04a07947 */ /* 0x000fea000b800000 */
[----:B-1----:R-:W1:Y:S02]  /*11930*/  S2R R0, SR_TID.X ;  /* 0x0000000000007919 */ /* 0x002e640000002100 */
[----:B-1----:R-:W-:-:S04]  /*11940*/  SHF.R.U32.HI R0, RZ, 0x5, R0 ;  /* 0x00000005ff007819 */ /* 0x002fc80000011600 */
[----:B------:R-:W-:-:S05]  /*11950*/  LOP3.LUT R0, R0, 0x3, RZ, 0xc0, !PT ;  /* 0x0000000300007812 */ /* 0x000fca00078ec0ff */
[----:B------:R1:W2:Y:S02]  /*11960*/  SHFL.IDX PT, R14, R0, RZ, 0x1f ;  /* 0x00001fff000e7589 */ /* 0x0002a400000e0000 */
.L_x_5150:
[----:B--2---:R-:W-:Y:S01]  /*11970*/  ISETP.NE.AND P0, PT, R14, RZ, PT ;  /* 0x000000ff0e00720c */ /* 0x004fe20003f05270 */
[----:B------:R-:W-:-:S12]  /*11980*/  BSSY B0, `(.L_x_5031) ;  /* 0x0000024000007945 */ /* 0x000fd80003800000 */
[----:B------:R-:W-:Y:S05]  /*11990*/  @P0 BRA `(.L_x_5032) ;  /* 0x0000000000880947 */ /* 0x000fea0003800000 */
[----:B------:R-:W-:-:S03]  /*119a0*/  UMOV UR4, 0xffffffff ;  /* 0xffffffff00047882 */ /* 0x000fc60000000000 */
[----:B------:R-:W-:Y:S05]  /*119b0*/  BRA.DIV UR4, `(.L_x_5033) ;  /* 0x0000003a04b07947 */ /* 0x000fea000b800000 */
[----:B------:R-:W-:-:S13]  /*119c0*/  ELECT P6, URZ, PT ;  /* 0x00000000003f782f */ /* 0x000fda00038c0000 */
.L_x_5153:
[----:B------:R-:W-:Y:S05]  /*119d0*/  @!P6 BRA `(.L_x_5032) ;  /* 0x000000000078e947 */ /* 0x000fea0003800000 */
[----:B------:R-:W-:-:S06]  /*119e0*/  ULOP3.LUT UR4, UR39, 0x2, URZ, 0xfc, !UPT ;  /* 0x0000000227047892 */ /* 0x000fcc000f8efc3f */
[----:B-1----:R-:W-:-:S05]  /*119f0*/  IMAD.U32 R0, RZ, RZ, UR4 ;  /* 0x00000004ff007e24 */ /* 0x002fca000f8e00ff */
[----:B------:R-:W-:-:S13]  /*11a00*/  ISETP.NE.AND P0, PT, R0, 0x3, PT ;  /* 0x000000030000780c */ /* 0x000fda0003f05270 */
[----:B------:R-:W-:Y:S05]  /*11a10*/  @!P0 BRA `(.L_x_5034) ;  /* 0x0000000000048947 */ /* 0x000fea0003800000 */
[----:B------:R-:W-:Y:S01]  /*11a20*/  BPT.TRAP 0x1 ;  /* 0x000000040000795c */ /* 0x000fe20000300000 */
.L_x_5034:
[----:B------:R-:W-:Y:S01]  /*11a30*/  IMAD R5, R24, 0x8, R7 ;  /* 0x0000000818057824 */ /* 0x000fe200078e0207 */
[----:B------:R-:W-:Y:S02]  /*11a40*/  SHF.L.U32 R0, R26, 0x1f, RZ ;  /* 0x0000001f1a007819 */ /* 0x000fe400000006ff */
[----:B------:R-:W-:Y:S02]  /*11a50*/  IADD3 R24, R24, 0x1, RZ ;  /* 0x0000000118187810 */ /* 0x000fe40007ffe0ff */
[----:B------:R-:W1:Y:S02]  /*11a60*/  SYNCS.PHASECHK.TRANS64.TRYWAIT P1, [R5+URZ+0x22840], R0 ;  /* 0x02284000050075a7 */ /* 0x000e64000802017f */
[----:B------:R-:W-:-:S04]  /*11a70*/  ISETP.NE.AND P2, PT, R24, 0x2, PT ;  /* 0x000000021800780c */ /* 0x000fc80003f45270 */
[----:B------:R-:W-:Y:S01]  /*11a80*/  SEL R3, RZ, 0x1, P2 ;  /* 0x00000001ff037807 */ /* 0x000fe20001000000 */
[----:B-1----:R-:W-:Y:S08]  /*11a90*/  @!P1 BRA `(.L_x_5035) ;  /* 0x0000003800989947 */ /* 0x002ff00003800000 */
.L_x_5154:
[----:B------:R-:W-:Y:S02]  /*11aa0*/  SEL R24, R24, RZ, P2 ;  /* 0x000000ff18187207 */ /* 0x000fe40001000000 */
[----:B------:R-:W-:Y:S01]  /*11ab0*/  LOP3.LUT R2, R26, R3, RZ, 0x3c, !PT ;  /* 0x000000031a027212 */ /* 0x000fe200078e3cff */
[----:B------:R-:W-:Y:S06]  /*11ac0*/  @!P0 BRA `(.L_x_5036) ;  /* 0x0000000000048947 */ /* 0x000fec0003800000 */
[----:B------:R-:W-:Y:S01]  /*11ad0*/  BPT.TRAP 0x1 ;  /* 0x000000040000795c */ /* 0x000fe20000300000 */
.L_x_5036:
[----:B------:R-:W-:Y:S01]  /*11ae0*/  IMAD R3, R24, 0x8, R7 ;  /* 0x0000000818037824 */ /* 0x000fe200078e0207 */
[----:B------:R-:W-:-:S04]  /*11af0*/  SHF.L.U32 R2, R2, 0x1f, RZ ;  /* 0x0000001f02027819 */ /* 0x000fc800000006ff */
[----:B------:R-:W2:Y:S02]  /*11b00*/  SYNCS.PHASECHK.TRANS64.TRYWAIT P1, [R3+URZ+0x22840], R2 ;  /* 0x02284002030075a7 */ /* 0x000ea4000802017f */
[----:B--2---:R-:W-:Y:S05]  /*11b10*/  @!P1 BRA `(.L_x_5037) ;  /* 0x00000038008c9947 */ /* 0x004fea0003800000 */
.L_x_5155:
[----:B------:R-:W-:Y:S05]  /*11b20*/  @!P0 BRA `(.L_x_5038) ;  /* 0x0000000000048947 */ /* 0x000fea0003800000 */
[----:B------:R-:W-:Y:S01]  /*11b30*/  BPT.TRAP 0x1 ;  /* 0x000000040000795c */ /* 0x000fe20000300000 */
.L_x_5038:
[----:B------:R-:W5:Y:S02]  /*11b40*/  SYNCS.PHASECHK.TRANS64.TRYWAIT P1, [R5+URZ+0x22860], R0 ;  /* 0x02286000050075a7 */ /* 0x000f64000802017f */
[----:B-----5:R-:W-:Y:S05]  /*11b50*/  @!P1 BRA `(.L_x_5039) ;  /* 0x0000003800909947 */ /* 0x020fea0003800000 */
.L_x_5156:
[----:B------:R-:W-:Y:S05]  /*11b60*/  @!P0 BRA `(.L_x_5040) ;  /* 0x0000000000048947 */ /* 0x000fea0003800000 */
[----:B------:R-:W-:Y:S01]  /*11b70*/  BPT.TRAP 0x1 ;  /* 0x000000040000795c */ /* 0x000fe20000300000 */
.L_x_5040:
[----:B------:R0:W0:Y:S02]  /*11b80*/  SYNCS.PHASECHK.TRANS64.TRYWAIT P0, [R3+URZ+0x22860], R2 ;  /* 0x02286002030075a7 */ /* 0x000024000800017f */
[----:B0-----:R-:W-:Y:S05]  /*11b90*/  @!P0 NANOSLEEP.SYNCS 0x989680 ;  /* 0x009896800000895d */ /* 0x001fea0003900000 */
[----:B------:R-:W0:Y:S02]  /*11ba0*/  @!P0 SYNCS.PHASECHK.TRANS64 P0, [R3+URZ+0x22860], R2 ;  /* 0x02286002030085a7 */ /* 0x000e24000800007f */
[----:B0-----:R-:W-:Y:S05]  /*11bb0*/  @!P0 BRA `(.L_x_5040) ;  /* 0xfffffffc00f08947 */ /* 0x001fea000383ffff */
.L_x_5032:
[----:B------:R-:W-:Y:S05]  /*11bc0*/  BSYNC B0 ;  /* 0x0000000000007941 */ /* 0x000fea0003800000 */
.L_x_5031:
[----:B------:R-:W-:Y:S05]  /*11bd0*/  EXIT ;  /* 0x000000000000794d */ /* 0x000fea0003800000 */
.L_x_4902:
[----:B0-----:R-:W-:-:S04]  /*11be0*/  IMAD.U32 R3, RZ, RZ, UR51 ;  /* 0x00000033ff037e24 */ /* 0x001fc8000f8e00ff */
[----:B------:R0:W1:Y:S03]  /*11bf0*/  SYNCS.PHASECHK.TRANS64.TRYWAIT P0, [R3+URZ+0x22800], R0 ;  /* 0x02280000030075a7 */ /* 0x000066000800017f */
[----:B-1----:R-:W-:Y:S05]  /*11c00*/  @!P0 NANOSLEEP.SYNCS 0x989680 ;  /* 0x009896800000895d */ /* 0x002fea0003900000 */
[----:B------:R-:W1:Y:S02]  /*11c10*/  @!P0 SYNCS.PHASECHK.TRANS64 P0, [R3+URZ+0x22800], R0 ;  /* 0x02280000030085a7 */ /* 0x000e64000800007f */
[----:B-1----:R-:W-:Y:S05]  /*11c20*/  @!P0 BRA `(.L_x_4902) ;  /* 0xfffffffc00ec8947 */ /* 0x002fea000383ffff */
[----:B------:R-:W-:Y:S05]  /*11c30*/  BRA `(.L_x_5041) ;  /* 0xfffffefc00947947 */ /* 0x000fea000383ffff */
.L_x_4906:
[----:B-1----:R-:W-:-:S04]  /*11c40*/  IMAD.U32 R3, RZ, RZ, UR22 ;  /* 0x00000016ff037e24 */ /* 0x002fc8000f8e00ff */
[----:B------:R1:W2:Y:S03]  /*11c50*/  SYNCS.PHASECHK.TRANS64.TRYWAIT P1, [R3+URZ+0x22830], R8 ;  /* 0x02283008030075a7 */ /* 0x0002a6000802017f */
[----:B--2---:R-:W-:Y:S05]  /*11c60*/  @!P1 NANOSLEEP.SYNCS 0x989680 ;  /* 0x009896800000995d */ /* 0x004fea0003900000 */
[----:B------:R-:W2:Y:S02]  /*11c70*/  @!P1 SYNCS.PHASECHK.TRANS64 P1, [R3+URZ+0x22830], R8 ;  /* 0x02283008030095a7 */ /* 0x000ea4000802007f */
[----:B--2---:R-:W-:Y:S05]  /*11c80*/  @!P1 BRA `(.L_x_4906) ;  /* 0xfffffffc00ec9947 */ /* 0x004fea000383ffff */
[----:B------:R-:W-:Y:S05]  /*11c90*/  BRA `(.L_x_4905) ;  /* 0xfffffefc00b87947 */ /* 0x000fea000383ffff */
.L_x_4911:
[----:B-1----:R-:W-:-:S04]  /*11ca0*/  IMAD.U32 R9, RZ, RZ, UR22 ;  /* 0x00000016ff097e24 */ /* 0x002fc8000f8e00ff */
[----:B------:R1:W2:Y:S03]  /*11cb0*/  SYNCS.PHASECHK.TRANS64.TRYWAIT P1, [R9+URZ+0x22850], R8 ;  /* 0x02285008090075a7 */ /* 0x0002a6000802017f */
[----:B--2---:R-:W-:Y:S05]  /*11cc0*/  @!P1 NANOSLEEP.SYNCS 0x989680 ;  /* 0x009896800000995d */ /* 0x004fea0003900000 */
[----:B------:R-:W2:Y:S02]  /*11cd0*/  @!P1 SYNCS.PHASECHK.TRANS64 P1, [R9+URZ+0x22850], R8 ;  /* 0x02285008090095a7 */ /* 0x000ea4000802007f */
[----:B--2---:R-:W-:Y:S05]  /*11ce0*/  @!P1 BRA `(.L_x_4911) ;  /* 0xfffffffc00ec9947 */ /* 0x004fea000383ffff */
[----:B------:R-:W-:Y:S05]  /*11cf0*/  BRA `(.L_x_4910) ;  /* 0xffffff1c003c7947 */ /* 0x000fea000383ffff */
.L_x_4917:
[----:B-1----:R-:W-:-:S04]  /*11d00*/  IMAD.U32 R0, RZ, RZ, UR25 ;  /* 0x00000019ff007e24 */ /* 0x002fc8000f8e00ff */
[----:B------:R1:W2:Y:S03]  /*11d10*/  SYNCS.PHASECHK.TRANS64.TRYWAIT P1, [R0+URZ+0x22830], R7 ;  /* 0x02283007000075a7 */ /* 0x0002a6000802017f */
[----:B--2---:R-:W-:Y:S05]  /*11d20*/  @!P1 NANOSLEEP.SYNCS 0x989680 ;  /* 0x009896800000995d */ /* 0x004fea0003900000 */
[----:B------:R-:W2:Y:S02]  /*11d30*/  @!P1 SYNCS.PHASECHK.TRANS64 P1, [R0+URZ+0x22830], R7 ;  /* 0x02283007000095a7 */ /* 0x000ea4000802007f */
[----:B--2---:R-:W-:Y:S05]  /*11d40*/  @!P1 BRA `(.L_x_4917) ;  /* 0xfffffffc00ec9947 */ /* 0x004fea000383ffff */
[----:B------:R-:W-:Y:S05]  /*11d50*/  BRA `(.L_x_4916) ;  /* 0xffffff20007c7947 */ /* 0x000fea000383ffff */
.L_x_4922:
[----:B-1----:R-:W-:-:S04]  /*11d60*/  IMAD.U32 R10, RZ, RZ, UR25 ;  /* 0x00000019ff0a7e24 */ /* 0x002fc8000f8e00ff */
[----:B------:R1:W2:Y:S03]  /*11d70*/  SYNCS.PHASECHK.TRANS64.TRYWAIT P1, [R10+URZ+0x22850], R7 ;  /* 0x022850070a0075a7 */ /* 0x0002a6000802017f */
[----:B--2---:R-:W-:Y:S05]  /*11d80*/  @!P1 NANOSLEEP.SYNCS 0x989680 ;  /* 0x009896800000995d */ /* 0x004fea0003900000 */
[----:B------:R-:W2:Y:S02]  /*11d90*/  @!P1 SYNCS.PHASECHK.TRANS64 P1, [R10+URZ+0x22850], R7 ;  /* 0x022850070a0095a7 */ /* 0x000ea4000802007f */
[----:B--2---:R-:W-:Y:S05]  /*11da0*/  @!P1 BRA `(.L_x_4922) ;  /* 0xfffffffc00ec9947 */ /* 0x004fea000383ffff */
[----:B------:R-:W-:Y:S05]  /*11db0*/  BRA `(.L_x_4921) ;  /* 0xffffff4800007947 */ /* 0x000fea000383ffff */
.L_x_4929:
[----:B-1----:R-:W-:-:S04]  /*11dc0*/  MOV R0, UR25 ;  /* 0x0000001900007c02 */ /* 0x002fc80008000f00 */
[----:B------:R1:W2:Y:S03]  /*11dd0*/  SYNCS.PHASECHK.TRANS64.TRYWAIT P1, [R0+URZ+0x22830], R7 ;  /* 0x02283007000075a7 */ /* 0x0002a6000802017f */
[----:B--2---:R-:W-:Y:S05]  /*11de0*/  @!P1 NANOSLEEP.SYNCS 0x989680 ;  /* 0x009896800000995d */ /* 0x004fea0003900000 */
[----:B------:R-:W2:Y:S02]  /*11df0*/  @!P1 SYNCS.PHASECHK.TRANS64 P1, [R0+URZ+0x22830], R7 ;  /* 0x02283007000095a7 */ /* 0x000ea4000802007f */
[----:B--2---:R-:W-:Y:S05]  /*11e00*/  @!P1 BRA `(.L_x_4929) ;  /* 0xfffffffc00ec9947 */ /* 0x004fea000383ffff */
[----:B------:R-:W-:Y:S05]  /*11e10*/  BRA `(.L_x_4928) ;  /* 0xffffff4c000c7947 */ /* 0x000fea000383ffff */
.L_x_4934:
[----:B-1----:R-:W-:-:S04]  /*11e20*/  IMAD.U32 R10, RZ, RZ, UR25 ;  /* 0x00000019ff0a7e24 */ /* 0x002fc8000f8e00ff */
[----:B------:R1:W2:Y:S03]  /*11e30*/  SYNCS.PHASECHK.TRANS64.TRYWAIT P1, [R10+URZ+0x22850], R7 ;  /* 0x022850070a0075a7 */ /* 0x0002a6000802017f */
[----:B--2---:R-:W-:Y:S05]  /*11e40*/  @!P1 NANOSLEEP.SYNCS 0x989680 ;  /* 0x009896800000995d */ /* 0x004fea0003900000 */
[----:B------:R-:W2:Y:S02]  /*11e50*/  @!P1 SYNCS.PHASECHK.TRANS64 P1, [R10+URZ+0x22850], R7 ;  /* 0x022850070a0095a7 */ /* 0x000ea4000802007f */
[----:B--2---:R-:W-:Y:S05]  /*11e60*/  @!P1 BRA `(.L_x_4934) ;  /* 0xfffffffc00ec9947 */ /* 0x004fea000383ffff */
[----:B------:R-:W-:Y:S05]  /*11e70*/  BRA `(.L_x_4933) ;  /* 0xffffff6800b07947 */ /* 0x000fea000383ffff */
.L_x_4978:
        /* <DEDUP_REMOVED lines=11> */
.L_x_5043:
[----:B------:R-:W-:Y:S05]  /*11f30*/  BSYNC B0 ;  /* 0x0000000000007941 */ /* 0x000fea0003800000 */
.L_x_5042:
[----:B------:R-:W-:Y:S05]  /*11f40*/  BRA `(.L_x_5044) ;  /* 0xffffffbc00907947 */ /* 0x000fea000383ffff */
.L_x_4981:
[----:B0-----:R0:W1:Y:S02]  /*11f50*/  SYNCS.PHASECHK.TRANS64.TRYWAIT P0, [R33+URZ+0x22840], R0 ;  /* 0x02284000210075a7 */ /* 0x001064000800017f */
[----:B-1----:R-:W-:Y:S05]  /*11f60*/  @!P0 NANOSLEEP.SYNCS 0x989680 ;  /* 0x009896800000895d */ /* 0x002fea0003900000 */
[----:B------:R-:W1:Y:S02]  /*11f70*/  @!P0 SYNCS.PHASECHK.TRANS64 P0, [R33+URZ+0x22840], R0 ;  /* 0x02284000210085a7 */ /* 0x000e64000800007f */
[----:B-1----:R-:W-:Y:S05]  /*11f80*/  @!P0 BRA `(.L_x_4981) ;  /* 0xfffffffc00f08947 */ /* 0x002fea000383ffff */
[----:B------:R-:W-:Y:S05]  /*11f90*/  BRA `(.L_x_5045) ;  /* 0xffffffc000447947 */ /* 0x000fea000383ffff */
.L_x_4982:
        /* <DEDUP_REMOVED lines=8> */
.L_x_5047:
[----:B------:R-:W-:Y:S05]  /*12020*/  BSYNC B0 ;  /* 0x0000000000007941 */ /* 0x000fea0003800000 */
.L_x_5046:
[----:B------:R-:W-:Y:S01]  /*12030*/  IMAD.MOV.U32 R13, RZ, RZ, R0 ;  /* 0x000000ffff0d7224 */ /* 0x000fe200078e0000 */
[----:B------:R-:W-:Y:S01]  /*12040*/  MOV R15, 0xffffffff ;  /* 0xffffffff000f7802 */ /* 0x000fe20000000f00 */
[----:B------:R-:W-:Y:S02]  /*12050*/  IMAD.MOV.U32 R12, RZ, RZ, RZ ;  /* 0x000000ffff0c7224 */ /* 0x000fe400078e00ff */
[----:B------:R-:W-:Y:S02]  /*12060*/  IMAD.MOV.U32 R11, RZ, RZ, 0x181f ;  /* 0x0000181fff0b7424 */ /* 0x000fe400078e00ff */
[----:B------:R-:W-:Y:S02]  /*12070*/  IMAD.MOV.U32 R2, RZ, RZ, R14 ;  /* 0x000000ffff027224 */ /* 0x000fe400078e000e */
[----:B------:R-:W-:-:S07]  /*12080*/  @P0 IMAD R7, R5, 0x2, R22 ;  /* 0x0000000205070824 */ /* 0x000fce00078e0216 */
[----:B------:R-:W-:Y:S05]  /*12090*/  WARPSYNC.COLLECTIVE R15, `(.L_x_5048) ;  /* 0x000000000f087348 */ /* 0x000fea0003c00000 */
[----:B------:R0:W1:Y:S02]  /*120a0*/  SHFL.IDX P6, R14, R13, R12, R11 ;  /* 0x0000000c0d0e7389 */ /* 0x00006400000c000b */
[----:B01----:R-:W-:Y:S01]  /*120b0*/  ENDCOLLECTIVE ;  /* 0x000000000000791b */ /* 0x003fe20003800000 */
.L_x_5048:
[----:B------:R-:W-:Y:S02]  /*120c0*/  IMAD.MOV.U32 R13, RZ, RZ, R4 ;  /* 0x000000ffff0d7224 */ /* 0x000fe400078e0004 */
[----:B------:R-:W-:Y:S02]  /*120d0*/  IMAD.MOV.U32 R12, RZ, RZ, 0x1 ;  /* 0x00000001ff0c7424 */ /* 0x000fe400078e00ff */
[----:B------:R-:W-:-:S07]  /*120e0*/  IMAD.MOV.U32 R3, RZ, RZ, R14 ;  /* 0x000000ffff037224 */ /* 0x000fce00078e000e */
[----:B------:R-:W-:Y:S05]  /*120f0*/  WARPSYNC.COLLECTIVE R15, `(.L_x_5049) ;  /* 0x000000000f087348 */ /* 0x000fea0003c00000 */
[----:B------:R0:W1:Y:S02]  /*12100*/  SHFL.IDX P6, R14, R13, R12, R11 ;  /* 0x0000000c0d0e7389 */ /* 0x00006400000c000b */
[----:B01----:R-:W-:Y:S01]  /*12110*/  ENDCOLLECTIVE ;  /* 0x000000000000791b */ /* 0x003fe20003800000 */
.L_x_5049:
        /* <DEDUP_REMOVED lines=15> */
.L_x_5050:
[----:B------:R-:W-:Y:S02]  /*12210*/  @P0 IMAD R7, R5, 0x2, R22 ;  /* 0x0000000205070824 */ /* 0x000fe400078e0216 */
[----:B------:R-:W-:Y:S02]  /*12220*/  IMAD.MOV.U32 R13, RZ, RZ, R4 ;  /* 0x000000ffff0d7224 */ /* 0x000fe400078e0004 */
[----:B------:R-:W-:Y:S02]  /*12230*/  IMAD.MOV.U32 R12, RZ, RZ, 0x2 ;  /* 0x00000002ff0c7424 */ /* 0x000fe400078e00ff */
[----:B------:R-:W-:-:S07]  /*12240*/  IMAD.MOV.U32 R3, RZ, RZ, R14 ;  /* 0x000000ffff037224 */ /* 0x000fce00078e000e */
[----:B------:R-:W-:Y:S05]  /*12250*/  WARPSYNC.COLLECTIVE R15, `(.L_x_5051) ;  /* 0x000000000f087348 */ /* 0x000fea0003c00000 */
[----:B------:R0:W1:Y:S02]  /*12260*/  SHFL.IDX P6, R14, R13, R12, R11 ;  /* 0x0000000c0d0e7389 */ /* 0x00006400000c000b */
[----:B01----:R-:W-:Y:S01]  /*12270*/  ENDCOLLECTIVE ;  /* 0x000000000000791b */ /* 0x003fe20003800000 */
.L_x_5051:
        /* <DEDUP_REMOVED lines=15> */
.L_x_5052:
[----:B------:R-:W-:Y:S02]  /*12370*/  @P0 IMAD R7, R5, 0x2, R22 ;  /* 0x0000000205070824 */ /* 0x000fe400078e0216 */
[----:B------:R-:W-:Y:S02]  /*12380*/  IMAD.MOV.U32 R13, RZ, RZ, R4 ;  /* 0x000000ffff0d7224 */ /* 0x000fe400078e0004 */
[----:B------:R-:W-:Y:S02]  /*12390*/  IMAD.MOV.U32 R12, RZ, RZ, 0x3 ;  /* 0x00000003ff0c7424 */ /* 0x000fe400078e00ff */
[----:B------:R-:W-:-:S07]  /*123a0*/  IMAD.MOV.U32 R3, RZ, RZ, R14 ;  /* 0x000000ffff037224 */ /* 0x000fce00078e000e */
[----:B------:R-:W-:Y:S05]  /*123b0*/  WARPSYNC.COLLECTIVE R15, `(.L_x_5053) ;  /* 0x000000000f087348 */ /* 0x000fea0003c00000 */
[----:B------:R0:W1:Y:S02]  /*123c0*/  SHFL.IDX P6, R14, R13, R12, R11 ;  /* 0x0000000c0d0e7389 */ /* 0x00006400000c000b */
[----:B01----:R-:W-:Y:S01]  /*123d0*/  ENDCOLLECTIVE ;  /* 0x000000000000791b */ /* 0x003fe20003800000 */
.L_x_5053:
        /* <DEDUP_REMOVED lines=15> */
.L_x_5054:
[----:B------:R-:W-:Y:S02]  /*124d0*/  @P0 IMAD R7, R5, 0x2, R22 ;  /* 0x0000000205070824 */ /* 0x000fe400078e0216 */
[----:B------:R-:W-:Y:S02]  /*124e0*/  IMAD.MOV.U32 R13, RZ, RZ, R4 ;  /* 0x000000ffff0d7224 */ /* 0x000fe400078e0004 */
[----:B------:R-:W-:Y:S02]  /*124f0*/  IMAD.MOV.U32 R12, RZ, RZ, 0x4 ;  /* 0x00000004ff0c7424 */ /* 0x000fe400078e00ff */
[----:B------:R-:W-:-:S07]  /*12500*/  IMAD.MOV.U32 R3, RZ, RZ, R14 ;  /* 0x000000ffff037224 */ /* 0x000fce00078e000e */
[----:B------:R-:W-:Y:S05]  /*12510*/  WARPSYNC.COLLECTIVE R15, `(.L_x_5055) ;  /* 0x000000000f087348 */ /* 0x000fea0003c00000 */
[----:B------:R0:W1:Y:S02]  /*12520*/  SHFL.IDX P6, R14, R13, R12, R11 ;  /* 0x0000000c0d0e7389 */ /* 0x00006400000c000b */
[----:B01----:R-:W-:Y:S01]  /*12530*/  ENDCOLLECTIVE ;  /* 0x000000000000791b */ /* 0x003fe20003800000 */
.L_x_5055:
        /* <DEDUP_REMOVED lines=15> */
.L_x_5056:
[----:B------:R-:W-:Y:S02]  /*12630*/  @P0 IMAD R7, R5, 0x2, R22 ;  /* 0x0000000205070824 */ /* 0x000fe400078e0216 */
[----:B------:R-:W-:Y:S02]  /*12640*/  IMAD.MOV.U32 R13, RZ, RZ, R4 ;  /* 0x000000ffff0d7224 */ /* 0x000fe400078e0004 */
[----:B------:R-:W-:Y:S02]  /*12650*/  IMAD.MOV.U32 R12, RZ, RZ, 0x5 ;  /* 0x00000005ff0c7424 */ /* 0x000fe400078e00ff */
[----:B------:R-:W-:-:S07]  /*12660*/  IMAD.MOV.U32 R3, RZ, RZ, R14 ;  /* 0x000000ffff037224 */ /* 0x000fce00078e000e */
[----:B------:R-:W-:Y:S05]  /*12670*/  WARPSYNC.COLLECTIVE R15, `(.L_x_5057) ;  /* 0x000000000f087348 */ /* 0x000fea0003c00000 */
[----:B------:R0:W1:Y:S02]  /*12680*/  SHFL.IDX P6, R14, R13, R12, R11 ;  /* 0x0000000c0d0e7389 */ /* 0x00006400000c000b */
[----:B01----:R-:W-:Y:S01]  /*12690*/  ENDCOLLECTIVE ;  /* 0x000000000000791b */ /* 0x003fe20003800000 */
.L_x_5057:
[----:B------:R-:W-:-:S05]  /*126a0*/  @P0 LEA R3, P1, R8, R3, 0x1 ;  /* 0x0000000308030211 */ /* 0x000fca00078208ff */
[----:B------:R-:W-:-:S05]  /*126b0*/  @P0 IMAD.X R2, RZ, RZ, R2, P1 ;  /* 0x000000ffff020224 */ /* 0x000fca00008e0602 */
[----:B------:R-:W-:Y:S02]  /*126c0*/  @P0 LOP3.LUT R3, R3, R2, RZ, 0x3c, !PT ;  /* 0x0000000203030212 */ /* 0x000fe400078e3cff */
[----:B------:R-:W-:Y:S02]  /*126d0*/  MOV R13, R0 ;  /* 0x00000000000d7202 */ /* 0x000fe40000000f00 */
[----:B------:R-:W-:-:S04]  /*126e0*/  @P0 LOP3.LUT R2, R3, R2, RZ, 0x3c, !PT ;  /* 0x0000000203020212 */ /* 0x000fc800078e3cff */
[----:B------:R-:W-:Y:S01]  /*126f0*/  @P0 LOP3.LUT R3, R3, R2, RZ, 0x3c, !PT ;  /* 0x0000000203030212 */ /* 0x000fe200078e3cff */
[----:B------:R-:W-:-:S07]  /*12700*/  IMAD.MOV.U32 R4, RZ, RZ, R14 ;  /* 0x000000ffff047224 */ /* 0x000fce00078e000e */
[----:B------:R-:W-:Y:S05]  /*12710*/  WARPSYNC.COLLECTIVE R15, `(.L_x_5058) ;  /* 0x000000000f087348 */ /* 0x000fea0003c00000 */
[----:B------:R0:W1:Y:S02]  /*12720*/  SHFL.IDX P6, R14, R13, R12, R11 ;  /* 0x0000000c0d0e7389 */ /* 0x00006400000c000b */
[----:B01----:R-:W-:Y:S01]  /*12730*/  ENDCOLLECTIVE ;  /* 0x000000000000791b */ /* 0x003fe20003800000 */
.L_x_5058:
[----:B------:R-:W-:Y:S01]  /*12740*/  @!PT LDS RZ, [RZ] ;  /* 0x00000000fffff984 */ /* 0x000fe20000000800 */
[----:B------:R-:W-:Y:S01]  /*12750*/  @!PT LDS RZ, [RZ] ;  /* 0x00000000fffff984 */ /* 0x000fe20000000800 */
[----:B------:R-:W-:Y:S01]  /*12760*/  @!PT LDS RZ, [RZ] ;  /* 0x00000000fffff984 */ /* 0x000fe20000000800 */
[----:B------:R0:W-:Y:S01]  /*12770*/  @P0 LDGSTS.E.BYPASS.LTC128B.128 [R7+0x1e400], desc[UR48][R2.64], !P2 ;  /* 0x1e40000002070fae */ /* 0x0001e2000d101d70 */
[----:B------:R-:W-:Y:S01]  /*12780*/  IMAD.MOV.U32 R0, RZ, RZ, R14 ;  /* 0x000000ffff007224 */ /* 0x000fe200078e000e */
[----:B------:R-:W-:Y:S06]  /*12790*/  BRA `(.L_x_5059) ;  /* 0xffffffbc00ac7947 */ /* 0x000fec000383ffff */
.L_x_4987:
[----:B------:R-:W-:Y:S02]  /*127a0*/  IMAD.MOV.U32 R13, RZ, RZ, R4 ;  /* 0x000000ffff0d7224 */ /* 0x000fe400078e0004 */
[----:B------:R-:W-:Y:S02]  /*127b0*/  IMAD.MOV.U32 R12, RZ, RZ, RZ ;  /* 0x000000ffff0c7224 */ /* 0x000fe400078e00ff */
[----:B------:R-:W-:Y:S02]  /*127c0*/  IMAD.MOV.U32 R11, RZ, RZ, 0x181f ;  /* 0x0000181fff0b7424 */ /* 0x000fe400078e00ff */
[----:B------:R-:W-:Y:S02]  /*127d0*/  IMAD.MOV.U32 R15, RZ, RZ, -0x1 ;  /* 0xffffffffff0f7424 */ /* 0x000fe400078e00ff */
[----:B-----5:R-:W-:Y:S02]  /*127e0*/  IMAD R5, R9, R6, RZ ;  /* 0x0000000609057224 */ /* 0x020fe400078e02ff */
[----:B------:R-:W-:-:S07]  /*127f0*/  IMAD R17, R17, 0x80, R8 ;  /* 0x0000008011117824 */ /* 0x000fce00078e0208 */
[----:B------:R-:W-:Y:S05]  /*12800*/  WARPSYNC.COLLECTIVE R15, `(.L_x_5060) ;  /* 0x000000000f087348 */ /* 0x000fea0003c00000 */
[----:B------:R0:W1:Y:S02]  /*12810*/  SHFL.IDX P6, R14, R13, R12, R11 ;  /* 0x0000000c0d0e7389 */ /* 0x00006400000c000b */
[----:B01----:R-:W-:Y:S01]  /*12820*/  ENDCOLLECTIVE ;  /* 0x000000000000791b */ /* 0x003fe20003800000 */
.L_x_5060:
[C---:B------:R-:W-:Y:S01]  /*12830*/  VIADD R6, R17.reuse, 0x10 ;  /* 0x0000001011067836 */ /* 0x040fe20000000000 */
[----:B------:R-:W-:Y:S02]  /*12840*/  ISETP.GE.AND P0, PT, R17, R5, PT ;  /* 0x000000051100720c */ /* 0x000fe40003f06270 */
[----:B------:R-:W-:Y:S01]  /*12850*/  MOV R13, R0 ;  /* 0x00000000000d7202 */ /* 0x000fe20000000f00 */
[----:B------:R-:W-:-:S10]  /*12860*/  IMAD.MOV.U32 R2, RZ, RZ, R14 ;  /* 0x000000ffff027224 */ /* 0x000fd400078e000e */
[----:B------:R-:W-:Y:S05]  /*12870*/  WARPSYNC.COLLECTIVE R15, `(.L_x_5061) ;  /* 0x000000000f087348 */ /* 0x000fea0003c00000 */
[----:B------:R0:W1:Y:S02]  /*12880*/  SHFL.IDX P6, R14, R13, R12, R11 ;  /* 0x0000000c0d0e7389 */ /* 0x00006400000c000b */
[----:B01----:R-:W-:Y:S01]  /*12890*/  ENDCOLLECTIVE ;  /* 0x000000000000791b */ /* 0x003fe20003800000 */
.L_x_5061:
[----:B------:R-:W-:Y:S02]  /*128a0*/  IMAD.MOV.U32 R13, RZ, RZ, R4 ;  /* 0x000000ffff0d7224 */ /* 0x000fe400078e0004 */
[----:B------:R-:W-:Y:S02]  /*128b0*/  IMAD.MOV.U32 R12, RZ, RZ, 0x1 ;  /* 0x00000001ff0c7424 */ /* 0x000fe400078e00ff */
[----:B------:R-:W-:-:S07]  /*128c0*/  IMAD.MOV.U32 R3, RZ, RZ, R14 ;  /* 0x000000ffff037224 */ /* 0x000fce00078e000e */
[----:B------:R-:W-:Y:S05]  /*128d0*/  WARPSYNC.COLLECTIVE R15, `(.L_x_5062) ;  /* 0x000000000f087348 */ /* 0x000fea0003c00000 */
[----:B------:R0:W1:Y:S02]  /*128e0*/  SHFL.IDX P6, R14, R13, R12, R11 ;  /* 0x0000000c0d0e7389 */ /* 0x00006400000c000b */
[----:B01----:R-:W-:Y:S01]  /*128f0*/  ENDCOLLECTIVE ;  /* 0x000000000000791b */ /* 0x003fe20003800000 */
.L_x_5062:
        /* <DEDUP_REMOVED lines=15> */
.L_x_5063:
[----:B------:R-:W-:Y:S02]  /*129f0*/  IMAD.MOV.U32 R13, RZ, RZ, R4 ;  /* 0x000000ffff0d7224 */ /* 0x000fe400078e0004 */
[----:B------:R-:W-:Y:S02]  /*12a00*/  IMAD.MOV.U32 R12, RZ, RZ, 0x2 ;  /* 0x00000002ff0c7424 */ /* 0x000fe400078e00ff */
[----:B------:R-:W-:-:S07]  /*12a10*/  IMAD.MOV.U32 R3, RZ, RZ, R14 ;  /* 0x000000ffff037224 */ /* 0x000fce00078e000e */
[----:B------:R-:W-:Y:S05]  /*12a20*/  WARPSYNC.COLLECTIVE R15, `(.L_x_5064) ;  /* 0x000000000f087348 */ /* 0x000fea0003c00000 */
[----:B------:R0:W1:Y:S02]  /*12a30*/  SHFL.IDX P6, R14, R13, R12, R11 ;  /* 0x0000000c0d0e7389 */ /* 0x00006400000c000b */
[----:B01----:R-:W-:Y:S01]  /*12a40*/  ENDCOLLECTIVE ;  /* 0x000000000000791b */ /* 0x003fe20003800000 */
.L_x_5064:
        /* <DEDUP_REMOVED lines=16> */
.L_x_5065:
[----:B------:R-:W-:Y:S02]  /*12b50*/  IMAD.MOV.U32 R13, RZ, RZ, R4 ;  /* 0x000000ffff0d7224 */ /* 0x000fe400078e0004 */
[----:B------:R-:W-:Y:S02]  /*12b60*/  IMAD.MOV.U32 R12, RZ, RZ, 0x3 ;  /* 0x00000003ff0c7424 */ /* 0x000fe400078e00ff */
[----:B------:R-:W-:-:S07]  /*12b70*/  IMAD.MOV.U32 R3, RZ, RZ, R14 ;  /* 0x000000ffff037224 */ /* 0x000fce00078e000e */
[----:B------:R-:W-:Y:S05]  /*12b80*/  WARPSYNC.COLLECTIVE R15, `(.L_x_5066) ;  /* 0x000000000f087348 */ /* 0x000fea0003c00000 */
[----:B------:R0:W1:Y:S02]  /*12b90*/  SHFL.IDX P6, R14, R13, R12, R11 ;  /* 0x0000000c0d0e7389 */ /* 0x00006400000c000b */
[----:B01----:R-:W-:Y:S01]  /*12ba0*/  ENDCOLLECTIVE ;  /* 0x000000000000791b */ /* 0x003fe20003800000 */
.L_x_5066:
        /* <DEDUP_REMOVED lines=16> */
.L_x_5067:
[----:B------:R-:W-:Y:S02]  /*12cb0*/  IMAD.MOV.U32 R13, RZ, RZ, R4 ;  /* 0x000000ffff0d7224 */ /* 0x000fe400078e0004 */
[----:B------:R-:W-:Y:S02]  /*12cc0*/  IMAD.MOV.U32 R12, RZ, RZ, 0x4 ;  /* 0x00000004ff0c7424 */ /* 0x000fe400078e00ff */
[----:B------:R-:W-:-:S07]  /*12cd0*/  IMAD.MOV.U32 R3, RZ, RZ, R14 ;  /* 0x000000ffff037224 */ /* 0x000fce00078e000e */
[----:B------:R-:W-:Y:S05]  /*12ce0*/  WARPSYNC.COLLECTIVE R15, `(.L_x_5068) ;  /* 0x000000000f087348 */ /* 0x000fea0003c00000 */
[----:B------:R0:W1:Y:S02]  /*12cf0*/  SHFL.IDX P6, R14, R13, R12, R11 ;  /* 0x0000000c0d0e7389 */ /* 0x00006400000c000b */
[----:B01----:R-:W-:Y:S01]  /*12d00*/  ENDCOLLECTIVE ;  /* 0x000000000000791b */ /* 0x003fe20003800000 */
.L_x_5068:
        /* <DEDUP_REMOVED lines=16> */
.L_x_5069:
[----:B------:R-:W-:Y:S02]  /*12e10*/  IMAD.MOV.U32 R13, RZ, RZ, R4 ;  /* 0x000000ffff0d7224 */ /* 0x000fe400078e0004 */
[----:B------:R-:W-:Y:S02]  /*12e20*/  IMAD.MOV.U32 R12, RZ, RZ, 0x5 ;  /* 0x00000005ff0c7424 */ /* 0x000fe400078e00ff */
[----:B------:R-:W-:-:S07]  /*12e30*/  IMAD.MOV.U32 R3, RZ, RZ, R14 ;  /* 0x000000ffff037224 */ /* 0x000fce00078e000e */
[----:B------:R-:W-:Y:S05]  /*12e40*/  WARPSYNC.COLLECTIVE R15, `(.L_x_5070) ;  /* 0x000000000f087348 */ /* 0x000fea0003c00000 */
[----:B------:R0:W1:Y:S02]  /*12e50*/  SHFL.IDX P6, R14, R13, R12, R11 ;  /* 0x0000000c0d0e7389 */ /* 0x00006400000c000b */
[----:B01----:R-:W-:Y:S01]  /*12e60*/  ENDCOLLECTIVE ;  /* 0x000000000000791b */ /* 0x003fe20003800000 */
.L_x_5070:
        /* <DEDUP_REMOVED lines=16> */
.L_x_5071:
[----:B------:R-:W-:Y:S02]  /*12f70*/  IMAD.MOV.U32 R13, RZ, RZ, R4 ;  /* 0x000000ffff0d7224 */ /* 0x000fe400078e0004 */
[----:B------:R-:W-:Y:S02]  /*12f80*/  IMAD.MOV.U32 R12, RZ, RZ, 0x6 ;  /* 0x00000006ff0c7424 */ /* 0x000fe400078e00ff */
[----:B------:R-:W-:-:S07]  /*12f90*/  IMAD.MOV.U32 R3, RZ, RZ, R14 ;  /* 0x000000ffff037224 */ /* 0x000fce00078e000e */
[----:B------:R-:W-:Y:S05]  /*12fa0*/  WARPSYNC.COLLECTIVE R15, `(.L_x_5072) ;  /* 0x000000000f087348 */ /* 0x000fea0003c00000 */
[----:B------:R0:W1:Y:S02]  /*12fb0*/  SHFL.IDX P6, R14, R13, R12, R11 ;  /* 0x0000000c0d0e7389 */ /* 0x00006400000c000b */
[----:B01----:R-:W-:Y:S01]  /*12fc0*/  ENDCOLLECTIVE ;  /* 0x000000000000791b */ /* 0x003fe20003800000 */
.L_x_5072:
        /* <DEDUP_REMOVED lines=16> */
.L_x_5073:
[----:B------:R-:W-:Y:S02]  /*130d0*/  IMAD.MOV.U32 R13, RZ, RZ, R4 ;  /* 0x000000ffff0d7224 */ /* 0x000fe400078e0004 */
[----:B------:R-:W-:Y:S02]  /*130e0*/  IMAD.MOV.U32 R12, RZ, RZ, 0x7 ;  /* 0x00000007ff0c7424 */ /* 0x000fe400078e00ff */
[----:B------:R-:W-:-:S07]  /*130f0*/  IMAD.MOV.U32 R3, RZ, RZ, R14 ;  /* 0x000000ffff037224 */ /* 0x000fce00078e000e */
[----:B------:R-:W-:Y:S05]  /*13100*/  WARPSYNC.COLLECTIVE R15, `(.L_x_5074) ;  /* 0x000000000f087348 */ /* 0x000fea0003c00000 */
[----:B------:R0:W1:Y:S02]  /*13110*/  SHFL.IDX P6, R14, R13, R12, R11 ;  /* 0x0000000c0d0e7389 */ /* 0x00006400000c000b */
[----:B01----:R-:W-:Y:S01]  /*13120*/  ENDCOLLECTIVE ;  /* 0x000000000000791b */ /* 0x003fe20003800000 */
.L_x_5074:
        /* <DEDUP_REMOVED lines=14> */
.L_x_5075:
[----:B------:R-:W-:Y:S05]  /*13210*/  BRA `(.L_x_5076) ;  /* 0xffffffc0001c7947 */ /* 0x000fea000383ffff */
.L_x_4990:
[----:B0-----:R0:W1:Y:S02]  /*13220*/  SYNCS.PHASECHK.TRANS64.TRYWAIT P0, [R22+URZ+0x22820], R3 ;  /* 0x02282003160075a7 */ /* 0x001064000800017f */
[----:B-1----:R-:W-:Y:S05]  /*13230*/  @!P0 NANOSLEEP.SYNCS 0x989680 ;  /* 0x009896800000895d */ /* 0x002fea0003900000 */
[----:B------:R-:W1:Y:S02]  /*13240*/  @!P0 SYNCS.PHASECHK.TRANS64 P0, [R22+URZ+0x22820], R3 ;  /* 0x02282003160085a7 */ /* 0x000e64000800007f */
[----:B-1----:R-:W-:Y:S05]  /*13250*/  @!P0 BRA `(.L_x_4990) ;  /* 0xfffffffc00f08947 */ /* 0x002fea000383ffff */
[----:B------:R-:W-:Y:S05]  /*13260*/  BRA `(.L_x_5077) ;  /* 0xffffffc000787947 */ /* 0x000fea000383ffff */
.L_x_4993:
[----:B-1----:R1:W2:Y:S02]  /*13270*/  SYNCS.PHASECHK.TRANS64.TRYWAIT P0, [R33+URZ+0x22860], R0 ;  /* 0x02286000210075a7 */ /* 0x0022a4000800017f */
[----:B--2---:R-:W-:Y:S05]  /*13280*/  @!P0 NANOSLEEP.SYNCS 0x989680 ;  /* 0x009896800000895d */ /* 0x004fea0003900000 */
[----:B------:R-:W2:Y:S02]  /*13290*/  @!P0 SYNCS.PHASECHK.TRANS64 P0, [R33+URZ+0x22860], R0 ;  /* 0x02286000210085a7 */ /* 0x000ea4000800007f */
[----:B--2---:R-:W-:Y:S05]  /*132a0*/  @!P0 BRA `(.L_x_4993) ;  /* 0xfffffffc00f08947 */ /* 0x004fea000383ffff */
[----:B------:R-:W-:Y:S05]  /*132b0*/  BRA `(.L_x_5078) ;  /* 0xffffffc000887947 */ /* 0x000fea000383ffff */
.L_x_4994:
        /* <DEDUP_REMOVED lines=8> */
.L_x_5080:
[----:B------:R-:W-:Y:S05]  /*13340*/  BSYNC B0 ;  /* 0x0000000000007941 */ /* 0x000fea0003800000 */
.L_x_5079:
[----:B------:R-:W0:Y:S01]  /*13350*/  S2R R7, SR_TID.X ;  /* 0x0000000000077919 */ /* 0x000e220000002100 */
[----:B------:R-:W-:Y:S01]  /*13360*/  IMAD.MOV.U32 R13, RZ, RZ, R5 ;  /* 0x000000ffff0d7224 */ /* 0x000fe200078e0005 */
[----:B------:R-:W-:Y:S01]  /*13370*/  MOV R12, RZ ;  /* 0x000000ff000c7202 */ /* 0x000fe20000000f00 */
[----:B------:R-:W-:Y:S01]  /*13380*/  IMAD.MOV.U32 R11, RZ, RZ, 0x181f ;  /* 0x0000181fff0b7424 */ /* 0x000fe200078e00ff */
[C---:B------:R-:W-:Y:S01]  /*13390*/  LOP3.LUT P2, RZ, R25.reuse, 0x2, RZ, 0xc0, !PT ;  /* 0x0000000219ff7812 */ /* 0x040fe2000784c0ff */
[----:B------:R-:W-:Y:S01]  /*133a0*/  IMAD.MOV.U32 R15, RZ, RZ, -0x1 ;  /* 0xffffffffff0f7424 */ /* 0x000fe200078e00ff */
[----:B------:R-:W-:Y:S01]  /*133b0*/  LOP3.LUT P1, RZ, R25, 0x4, RZ, 0xc0, !PT ;  /* 0x0000000419ff7812 */ /* 0x000fe2000782c0ff */
[----:B------:R-:W-:Y:S02]  /*133c0*/  IMAD.MOV.U32 R3, RZ, RZ, R14 ;  /* 0x000000ffff037224 */ /* 0x000fe400078e000e */
[----:B------:R-:W-:-:S10]  /*133d0*/  IMAD R4, R4, 0x2, R22 ;  /* 0x0000000204047824 */ /* 0x000fd400078e0216 */
[----:B0-----:R-:W-:Y:S05]  /*133e0*/  WARPSYNC.COLLECTIVE R15, `(.L_x_5081) ;  /* 0x000000000f087348 */ /* 0x001fea0003c00000 */
[----:B------:R1:W2:Y:S02]  /*133f0*/  SHFL.IDX P6, R14, R13, R12, R11 ;  /* 0x0000000c0d0e7389 */ /* 0x0002a400000c000b */
[----:B012---:R-:W-:Y:S01]  /*13400*/  ENDCOLLECTIVE ;  /* 0x000000000000791b */ /* 0x007fe20003800000 */
.L_x_5081:
[----:B------:R-:W-:Y:S02]  /*13410*/  ISETP.LT.OR P4, PT, R32, 0x1, !P1 ;  /* 0x000000012000780c */ /* 0x000fe40004f81670 */
[----:B------:R-:W-:Y:S01]  /*13420*/  MOV R13, R6 ;  /* 0x00000006000d7202 */ /* 0x000fe20000000f00 */
        /* <DEDUP_REMOVED lines=10> */
.L_x_5082:
        /* <DEDUP_REMOVED lines=17> */
.L_x_5083:
[----:B------:R-:W-:Y:S02]  /*135e0*/  IMAD.MOV.U32 R13, RZ, RZ, R6 ;  /* 0x000000ffff0d7224 */ /* 0x000fe400078e0006 */
[----:B------:R-:W-:Y:S01]  /*135f0*/  IMAD.MOV.U32 R12, RZ, RZ, 0x2 ;  /* 0x00000002ff0c7424 */ /* 0x000fe200078e00ff */
[----:B------:R-:W-:-:S13]  /*13600*/  IADD3 R2, P4, R14, R0, RZ ;  /* 0x000000000e027210 */ /* 0x000fda0007f9e0ff */
[----:B------:R-:W-:Y:S05]  /*13610*/  WARPSYNC.COLLECTIVE R15, `(.L_x_5084) ;  /* 0x000000000f087348 */ /* 0x000fea0003c00000 */
[----:B------:R0:W1:Y:S02]  /*13620*/  SHFL.IDX P6, R14, R13, R12, R11 ;  /* 0x0000000c0d0e7389 */ /* 0x00006400000c000b */
[----:B01----:R-:W-:Y:S01]  /*13630*/  ENDCOLLECTIVE ;  /* 0x000000000000791b */ /* 0x003fe20003800000 */
.L_x_5084:
        /* <DEDUP_REMOVED lines=17> */
.L_x_5085:
[----:B------:R-:W-:Y:S02]  /*13750*/  IMAD.MOV.U32 R13, RZ, RZ, R6 ;  /* 0x000000ffff0d7224 */ /* 0x000fe400078e0006 */
[----:B------:R-:W-:Y:S01]  /*13760*/  IMAD.MOV.U32 R12, RZ, RZ, 0x3 ;  /* 0x00000003ff0c7424 */ /* 0x000fe200078e00ff */
[----:B------:R-:W-:-:S13]  /*13770*/  IADD3 R2, P4, R14, R0, RZ ;  /* 0x000000000e027210 */ /* 0x000fda0007f9e0ff */
[----:B------:R-:W-:Y:S05]  /*13780*/  WARPSYNC.COLLECTIVE R15, `(.L_x_5086) ;  /* 0x000000000f087348 */ /* 0x000fea0003c00000 */
[----:B------:R0:W1:Y:S02]  /*13790*/  SHFL.IDX P6, R14, R13, R12, R11 ;  /* 0x0000000c0d0e7389 */ /* 0x00006400000c000b */
[----:B01----:R-:W-:Y:S01]  /*137a0*/  ENDCOLLECTIVE ;  /* 0x000000000000791b */ /* 0x003fe20003800000 */
.L_x_5086:
        /* <DEDUP_REMOVED lines=17> */
.L_x_5087:
[----:B------:R-:W-:Y:S02]  /*138c0*/  IMAD.MOV.U32 R13, RZ, RZ, R6 ;  /* 0x000000ffff0d7224 */ /* 0x000fe400078e0006 */
[----:B------:R-:W-:Y:S01]  /*138d0*/  IMAD.MOV.U32 R12, RZ, RZ, 0x4 ;  /* 0x00000004ff0c7424 */ /* 0x000fe200078e00ff */
[----:B------:R-:W-:-:S13]  /*138e0*/  IADD3 R2, P4, R14, R0, RZ ;  /* 0x000000000e027210 */ /* 0x000fda0007f9e0ff */
[----:B------:R-:W-:Y:S05]  /*138f0*/  WARPSYNC.COLLECTIVE R15, `(.L_x_5088) ;  /* 0x000000000f087348 */ /* 0x000fea0003c00000 */
[----:B------:R0:W1:Y:S02]  /*13900*/  SHFL.IDX P6, R14, R13, R12, R11 ;  /* 0x0000000c0d0e7389 */ /* 0x00006400000c000b */
[----:B01----:R-:W-:Y:S01]  /*13910*/  ENDCOLLECTIVE ;  /* 0x000000000000791b */ /* 0x003fe20003800000 */
.L_x_5088:
        /* <DEDUP_REMOVED lines=17> */
.L_x_5089:
[----:B------:R-:W-:Y:S01]  /*13a30*/  IMAD.MOV.U32 R13, RZ, RZ, R6 ;  /* 0x000000ffff0d7224 */ /* 0x000fe200078e0006 */
[----:B------:R-:W-:Y:S02]  /*13a40*/  MOV R12, 0x5 ;  /* 0x00000005000c7802 */ /* 0x000fe40000000f00 */
[----:B------:R-:W-:-:S13]  /*13a50*/  IADD3 R2, P4, R14, R0, RZ ;  /* 0x000000000e027210 */ /* 0x000fda0007f9e0ff */
[----:B------:R-:W-:Y:S05]  /*13a60*/  WARPSYNC.COLLECTIVE R15, `(.L_x_5090) ;  /* 0x000000000f087348 */ /* 0x000fea0003c00000 */
[----:B------:R0:W1:Y:S02]  /*13a70*/  SHFL.IDX P6, R14, R13, R12, R11 ;  /* 0x0000000c0d0e7389 */ /* 0x00006400000c000b */
[----:B01----:R-:W-:Y:S01]  /*13a80*/  ENDCOLLECTIVE ;  /* 0x000000000000791b */ /* 0x003fe20003800000 */
.L_x_5090:
        /* <DEDUP_REMOVED lines=12> */
.L_x_5091:
        /* <DEDUP_REMOVED lines=9> */
.L_x_5001:
[----:B0-----:R0:W1:Y:S02]  /*13be0*/  SYNCS.PHASECHK.TRANS64.TRYWAIT P0, [R10+URZ+0x22840], R20 ;  /* 0x022840140a0075a7 */ /* 0x001064000800017f */
[----:B-1----:R-:W-:Y:S05]  /*13bf0*/  @!P0 NANOSLEEP.SYNCS 0x989680 ;  /* 0x009896800000895d */ /* 0x002fea0003900000 */
[----:B------:R-:W1:Y:S02]  /*13c00*/  @!P0 SYNCS.PHASECHK.TRANS64 P0, [R10+URZ+0x22840], R20 ;  /* 0x022840140a0085a7 */ /* 0x000e64000800007f */
[----:B-1----:R-:W-:Y:S05]  /*13c10*/  @!P0 BRA `(.L_x_5001) ;  /* 0xfffffffc00f08947 */ /* 0x002fea000383ffff */
[----:B------:R-:W-:Y:S05]  /*13c20*/  BRA `(.L_x_5093) ;  /* 0xffffffc000f07947 */ /* 0x000fea000383ffff */
.L_x_5002:
        /* <DEDUP_REMOVED lines=8> */
.L_x_5095:
[----:B------:R-:W-:Y:S05]  /*13cb0*/  BSYNC B1 ;  /* 0x0000000000017941 */ /* 0x000fea0003800000 */
.L_x_5094:
[----:B------:R-:W-:Y:S01]  /*13cc0*/  IMAD.MOV.U32 R13, RZ, RZ, R6 ;  /* 0x000000ffff0d7224 */ /* 0x000fe200078e0006 */
[----:B------:R-:W-:Y:S01]  /*13cd0*/  MOV R3, R14 ;  /* 0x0000000e00037202 */ /* 0x000fe20000000f00 */
[----:B------:R-:W-:Y:S01]  /*13ce0*/  IMAD.MOV.U32 R12, RZ, RZ, RZ ;  /* 0x000000ffff0c7224 */ /* 0x000fe200078e00ff */
[----:B------:R-:W-:Y:S01]  /*13cf0*/  LEA R7, R7, R22, 0x1 ;  /* 0x0000001607077211 */ /* 0x000fe200078e08ff */
[----:B------:R-:W-:Y:S02]  /*13d00*/  IMAD.MOV.U32 R11, RZ, RZ, 0x181f ;  /* 0x0000181fff0b7424 */ /* 0x000fe400078e00ff */
[----:B------:R-:W-:-:S07]  /*13d10*/  IMAD.MOV.U32 R15, RZ, RZ, -0x1 ;  /* 0xffffffffff0f7424 */ /* 0x000fce00078e00ff */
[----:B------:R-:W-:Y:S05]  /*13d20*/  WARPSYNC.COLLECTIVE R15, `(.L_x_5096) ;  /* 0x000000000f087348 */ /* 0x000fea0003c00000 */
[----:B------:R0:W1:Y:S02]  /*13d30*/  SHFL.IDX P6, R14, R13, R12, R11 ;  /* 0x0000000c0d0e7389 */ /* 0x00006400000c000b */
[----:B01----:R-:W-:Y:S01]  /*13d40*/  ENDCOLLECTIVE ;  /* 0x000000000000791b */ /* 0x003fe20003800000 */
.L_x_5096:
[----:B------:R-:W-:Y:S02]  /*13d50*/  IMAD.MOV.U32 R13, RZ, RZ, R8 ;  /* 0x000000ffff0d7224 */ /* 0x000fe400078e0008 */
[----:B------:R-:W-:Y:S02]  /*13d60*/  IMAD.MOV.U32 R12, RZ, RZ, 0x1 ;  /* 0x00000001ff0c7424 */ /* 0x000fe400078e00ff */
[----:B------:R-:W-:-:S07]  /*13d70*/  IMAD.MOV.U32 R2, RZ, RZ, R14 ;  /* 0x000000ffff027224 */ /* 0x000fce00078e000e */
[----:B------:R-:W-:Y:S05]  /*13d80*/  WARPSYNC.COLLECTIVE R15, `(.L_x_5097) ;  /* 0x000000000f087348 */ /* 0x000fea0003c00000 */
[----:B------:R0:W1:Y:S02]  /*13d90*/  SHFL.IDX P6, R14, R13, R12, R11 ;  /* 0x0000000c0d0e7389 */ /* 0x00006400000c000b */
[----:B01----:R-:W-:Y:S01]  /*13da0*/  ENDCOLLECTIVE ;  /* 0x000000000000791b */ /* 0x003fe20003800000 */
.L_x_5097:
        /* <DEDUP_REMOVED lines=11> */
.L_x_5098:
[----:B------:R-:W-:Y:S01]  /*13e60*/  MOV R13, R8 ;  /* 0x00000008000d7202 */ /* 0x000fe20000000f00 */
[----:B------:R-:W-:Y:S02]  /*13e70*/  IMAD.MOV.U32 R12, RZ, RZ, 0x2 ;  /* 0x00000002ff0c7424 */ /* 0x000fe400078e00ff */
[----:B------:R-:W-:-:S07]  /*13e80*/  IMAD.MOV.U32 R2, RZ, RZ, R14 ;  /* 0x000000ffff027224 */ /* 0x000fce00078e000e */
[----:B------:R-:W-:Y:S05]  /*13e90*/  WARPSYNC.COLLECTIVE R15, `(.L_x_5099) ;  /* 0x000000000f087348 */ /* 0x000fea0003c00000 */
[----:B------:R0:W1:Y:S02]  /*13ea0*/  SHFL.IDX P6, R14, R13, R12, R11 ;  /* 0x0000000c0d0e7389 */ /* 0x00006400000c000b */
[----:B01----:R-:W-:Y:S01]  /*13eb0*/  ENDCOLLECTIVE ;  /* 0x000000000000791b */ /* 0x003fe20003800000 */
.L_x_5099:
        /* <DEDUP_REMOVED lines=11> */
.L_x_5100:
[----:B------:R-:W-:Y:S01]  /*13f70*/  MOV R13, R8 ;  /* 0x00000008000d7202 */ /* 0x000fe20000000f00 */
[----:B------:R-:W-:Y:S02]  /*13f80*/  IMAD.MOV.U32 R12, RZ, RZ, 0x3 ;  /* 0x00000003ff0c7424 */ /* 0x000fe400078e00ff */
[----:B------:R-:W-:-:S07]  /*13f90*/  IMAD.MOV.U32 R2, RZ, RZ, R14 ;  /* 0x000000ffff027224 */ /* 0x000fce00078e000e */
[----:B------:R-:W-:Y:S05]  /*13fa0*/  WARPSYNC.COLLECTIVE R15, `(.L_x_5101) ;  /* 0x000000000f087348 */ /* 0x000fea0003c00000 */
[----:B------:R0:W1:Y:S02]  /*13fb0*/  SHFL.IDX P6, R14, R13, R12, R11 ;  /* 0x0000000c0d0e7389 */ /* 0x00006400000c000b */
[----:B01----:R-:W-:Y:S01]  /*13fc0*/  ENDCOLLECTIVE ;  /* 0x000000000000791b */ /* 0x003fe20003800000 */
.L_x_5101:
        /* <DEDUP_REMOVED lines=11> */
.L_x_5102:
[----:B------:R-:W-:Y:S01]  /*14080*/  MOV R13, R8 ;  /* 0x00000008000d7202 */ /* 0x000fe20000000f00 */
[----:B------:R-:W-:Y:S02]  /*14090*/  IMAD.MOV.U32 R12, RZ, RZ, 0x4 ;  /* 0x00000004ff0c7424 */ /* 0x000fe400078e00ff */
[----:B------:R-:W-:-:S07]  /*140a0*/  IMAD.MOV.U32 R2, RZ, RZ, R14 ;  /* 0x000000ffff027224 */ /* 0x000fce00078e000e */
[----:B------:R-:W-:Y:S05]  /*140b0*/  WARPSYNC.COLLECTIVE R15, `(.L_x_5103) ;  /* 0x000000000f087348 */ /* 0x000fea0003c00000 */
[----:B------:R0:W1:Y:S02]  /*140c0*/  SHFL.IDX P6, R14, R13, R12, R11 ;  /* 0x0000000c0d0e7389 */ /* 0x00006400000c000b */
[----:B01----:R-:W-:Y:S01]  /*140d0*/  ENDCOLLECTIVE ;  /* 0x000000000000791b */ /* 0x003fe20003800000 */
.L_x_5103:
        /* <DEDUP_REMOVED lines=11> */
.L_x_5104:
[----:B------:R-:W-:Y:S01]  /*14190*/  MOV R13, R8 ;  /* 0x00000008000d7202 */ /* 0x000fe20000000f00 */
[----:B------:R-:W-:Y:S02]  /*141a0*/  IMAD.MOV.U32 R12, RZ, RZ, 0x5 ;  /* 0x00000005ff0c7424 */ /* 0x000fe400078e00ff */
[----:B------:R-:W-:-:S07]  /*141b0*/  IMAD.MOV.U32 R2, RZ, RZ, R14 ;  /* 0x000000ffff027224 */ /* 0x000fce00078e000e */
[----:B------:R-:W-:Y:S05]  /*141c0*/  WARPSYNC.COLLECTIVE R15, `(.L_x_5105) ;  /* 0x000000000f087348 */ /* 0x000fea0003c00000 */
[----:B------:R0:W1:Y:S02]  /*141d0*/  SHFL.IDX P6, R14, R13, R12, R11 ;  /* 0x0000000c0d0e7389 */ /* 0x00006400000c000b */
[----:B01----:R-:W-:Y:S01]  /*141e0*/  ENDCOLLECTIVE ;  /* 0x000000000000791b */ /* 0x003fe20003800000 */
.L_x_5105:
        /* <DEDUP_REMOVED lines=11> */
.L_x_5106:
[----:B------:R-:W-:Y:S05]  /*142a0*/  BRA `(.L_x_5107) ;  /* 0xffffffc000207947 */ /* 0x000fea000383ffff */
.L_x_5007:
[----:B--2---:R2:W3:Y:S02]  /*142b0*/  SYNCS.PHASECHK.TRANS64.TRYWAIT P0, [R10+URZ+0x22860], R20 ;  /* 0x022860140a0075a7 */ /* 0x0044e4000800017f */
[----:B---3--:R-:W-:Y:S05]  /*142c0*/  @!P0 NANOSLEEP.SYNCS 0x989680 ;  /* 0x009896800000895d */ /* 0x008fea0003900000 */
[----:B------:R-:W3:Y:S02]  /*142d0*/  @!P0 SYNCS.PHASECHK.TRANS64 P0, [R10+URZ+0x22860], R20 ;  /* 0x022860140a0085a7 */ /* 0x000ee4000800007f */
[----:B---3--:R-:W-:Y:S05]  /*142e0*/  @!P0 BRA `(.L_x_5007) ;  /* 0xfffffffc00f08947 */ /* 0x008fea000383ffff */
[----:B------:R-:W-:Y:S05]  /*142f0*/  BRA `(.L_x_5108) ;  /* 0xffffffc000707947 */ /* 0x000fea000383ffff */
.L_x_5008:
        /* <DEDUP_REMOVED lines=8> */
.L_x_5110:
[----:B------:R-:W-:Y:S05]  /*14380*/  BSYNC B1 ;  /* 0x0000000000017941 */ /* 0x000fea0003800000 */
.L_x_5109:
        /* <DEDUP_REMOVED lines=9> */
.L_x_5111:
[----:B------:R-:W-:Y:S02]  /*14420*/  IMAD.MOV.U32 R13, RZ, RZ, R25 ;  /* 0x000000ffff0d7224 */ /* 0x000fe400078e0019 */
[----:B------:R-:W-:Y:S01]  /*14430*/  IMAD.MOV.U32 R12, RZ, RZ, 0x1 ;  /* 0x00000001ff0c7424 */ /* 0x000fe200078e00ff */
[----:B------:R-:W-:-:S13]  /*14440*/  IADD3 R2, P0, R14, R0, RZ ;  /* 0x000000000e027210 */ /* 0x000fda0007f1e0ff */
[----:B------:R-:W-:Y:S05]  /*14450*/  WARPSYNC.COLLECTIVE R15, `(.L_x_5112) ;  /* 0x000000000f087348 */ /* 0x000fea0003c00000 */
[----:B------:R0:W1:Y:S02]  /*14460*/  SHFL.IDX P6, R14, R13, R12, R11 ;  /* 0x0000000c0d0e7389 */ /* 0x00006400000c000b */
[----:B01----:R-:W-:Y:S01]  /*14470*/  ENDCOLLECTIVE ;  /* 0x000000000000791b */ /* 0x003fe20003800000 */
.L_x_5112:
        /* <DEDUP_REMOVED lines=13> */
.L_x_5113:
[----:B------:R-:W-:Y:S02]  /*14550*/  IMAD.MOV.U32 R13, RZ, RZ, R25 ;  /* 0x000000ffff0d7224 */ /* 0x000fe400078e0019 */
[----:B------:R-:W-:Y:S01]  /*14560*/  IMAD.MOV.U32 R12, RZ, RZ, 0x2 ;  /* 0x00000002ff0c7424 */ /* 0x000fe200078e00ff */
[----:B------:R-:W-:-:S13]  /*14570*/  IADD3 R2, P0, R14, R0, RZ ;  /* 0x000000000e027210 */ /* 0x000fda0007f1e0ff */
[----:B------:R-:W-:Y:S05]  /*14580*/  WARPSYNC.COLLECTIVE R15, `(.L_x_5114) ;  /* 0x000000000f087348 */ /* 0x000fea0003c00000 */
[----:B------:R0:W1:Y:S02]  /*14590*/  SHFL.IDX P6, R14, R13, R12, R11 ;  /* 0x0000000c0d0e7389 */ /* 0x00006400000c000b */
[----:B01----:R-:W-:Y:S01]  /*145a0*/  ENDCOLLECTIVE ;  /* 0x000000000000791b */ /* 0x003fe20003800000 */
.L_x_5114:
        /* <DEDUP_REMOVED lines=13> */
.L_x_5115:
[----:B------:R-:W-:Y:S02]  /*14680*/  IMAD.MOV.U32 R13, RZ, RZ, R25 ;  /* 0x000000ffff0d7224 */ /* 0x000fe400078e0019 */
[----:B------:R-:W-:Y:S01]  /*14690*/  IMAD.MOV.U32 R12, RZ, RZ, 0x3 ;  /* 0x00000003ff0c7424 */ /* 0x000fe200078e00ff */
[----:B------:R-:W-:-:S07]  /*146a0*/  MOV R8, R14 ;  /* 0x0000000e00087202 */ /* 0x000fce0000000f00 */
[----:B------:R-:W-:Y:S05]  /*146b0*/  WARPSYNC.COLLECTIVE R15, `(.L_x_5116) ;  /* 0x000000000f087348 */ /* 0x000fea0003c00000 */
[----:B------:R0:W1:Y:S02]  /*146c0*/  SHFL.IDX P6, R14, R13, R12, R11 ;  /* 0x0000000c0d0e7389 */ /* 0x00006400000c000b */
[----:B01----:R-:W-:Y:S01]  /*146d0*/  ENDCOLLECTIVE ;  /* 0x000000000000791b */ /* 0x003fe20003800000 */
.L_x_5116:
        /* <DEDUP_REMOVED lines=14> */
.L_x_5117:
[----:B------:R-:W-:Y:S02]  /*147c0*/  IMAD.MOV.U32 R13, RZ, RZ, R25 ;  /* 0x000000ffff0d7224 */ /* 0x000fe400078e0019 */
[----:B------:R-:W-:Y:S01]  /*147d0*/  IMAD.MOV.U32 R12, RZ, RZ, 0x4 ;  /* 0x00000004ff0c7424 */ /* 0x000fe200078e00ff */
[----:B------:R-:W-:-:S13]  /*147e0*/  IADD3 R2, P0, R14, R0, RZ ;  /* 0x000000000e027210 */ /* 0x000fda0007f1e0ff */
[----:B------:R-:W-:Y:S05]  /*147f0*/  WARPSYNC.COLLECTIVE R15, `(.L_x_5118) ;  /* 0x000000000f087348 */ /* 0x000fea0003c00000 */
[----:B------:R0:W1:Y:S02]  /*14800*/  SHFL.IDX P6, R14, R13, R12, R11 ;  /* 0x0000000c0d0e7389 */ /* 0x00006400000c000b */
[----:B01----:R-:W-:Y:S01]  /*14810*/  ENDCOLLECTIVE ;  /* 0x000000000000791b */ /* 0x003fe20003800000 */
.L_x_5118:
[----:B------:R-:W-:-:S05]  /*14820*/  IADD3.X R3, RZ, R5, RZ, P0, !PT ;  /* 0x00000005ff037210 */ /* 0x000fca00007fe4ff */
        /* <DEDUP_REMOVED lines=12> */
.L_x_5119:
[----:B------:R-:W-:Y:S01]  /*148f0*/  MOV R13, R25 ;  /* 0x00000019000d7202 */ /* 0x000fe20000000f00 */
[----:B------:R-:W-:Y:S01]  /*14900*/  IMAD.MOV.U32 R12, RZ, RZ, 0x5 ;  /* 0x00000005ff0c7424 */ /* 0x000fe200078e00ff */
[----:B------:R-:W-:-:S13]  /*14910*/  IADD3 R2, P0, R14, R0, RZ ;  /* 0x000000000e027210 */ /* 0x000fda0007f1e0ff */
[----:B------:R-:W-:Y:S05]  /*14920*/  WARPSYNC.COLLECTIVE R15, `(.L_x_5120) ;  /* 0x000000000f087348 */ /* 0x000fea0003c00000 */
[----:B------:R0:W1:Y:S02]  /*14930*/  SHFL.IDX P6, R14, R13, R12, R11 ;  /* 0x0000000c0d0e7389 */ /* 0x00006400000c000b */
[----:B01----:R-:W-:Y:S01]  /*14940*/  ENDCOLLECTIVE ;  /* 0x000000000000791b */ /* 0x003fe20003800000 */
.L_x_5120:
        /* <DEDUP_REMOVED lines=13> */
.L_x_5121:
[----:B------:R-:W-:Y:S05]  /*14a20*/  BRA `(.L_x_5122) ;  /* 0xffffffbc00b87947 */ /* 0x000fea000383ffff */
.L_x_5016:
[----:B------:R-:W-:Y:S01]  /*14a30*/  BSSY B0, `(.L_x_5123) ;  /* 0x0000008000007945 */ /* 0x000fe20003800000 */
[----:B------:R-:W-:Y:S01]  /*14a40*/  IMAD.MOV.U32 R13, RZ, RZ, R16 ;  /* 0x000000ffff0d7224 */ /* 0x000fe200078e0010 */
[----:B------:R-:W-:Y:S01]  /*14a50*/  MOV R11, 0x1f ;  /* 0x0000001f000b7802 */ /* 0x000fe20000000f00 */
[----:B------:R-:W-:Y:S02]  /*14a60*/  IMAD.MOV.U32 R12, RZ, RZ, RZ ;  /* 0x000000ffff0c7224 */ /* 0x000fe400078e00ff */
[----:B------:R-:W-:-:S07]  /*14a70*/  IMAD.MOV.U32 R15, RZ, RZ, -0x1 ;  /* 0xffffffffff0f7424 */ /* 0x000fce00078e00ff */
[----:B01----:R-:W-:Y:S05]  /*14a80*/  WARPSYNC.COLLECTIVE R15, `(.L_x_5124) ;  /* 0x000000000f087348 */ /* 0x003fea0003c00000 */
[----:B------:R2:W3:Y:S02]  /*14a90*/  SHFL.IDX P6, R14, R13, R12, R11 ;  /* 0x0000000c0d0e7389 */ /* 0x0004e400000c000b */
[----:B0123--:R-:W-:Y:S01]  /*14aa0*/  ENDCOLLECTIVE ;  /* 0x000000000000791b */ /* 0x00ffe20003800000 */
.L_x_5124:
[----:B------:R-:W-:Y:S05]  /*14ab0*/  BSYNC B0 ;  /* 0x0000000000007941 */ /* 0x000fea0003800000 */
.L_x_5123:
        /* <DEDUP_REMOVED lines=9> */
.L_x_5125:
        /* <DEDUP_REMOVED lines=18> */
.L_x_5126:
[----:B------:R-:W-:Y:S01]  /*14c70*/  IMAD.MOV.U32 R12, RZ, RZ, 0x2 ;  /* 0x00000002ff0c7424 */ /* 0x000fe200078e00ff */
[----:B------:R-:W-:-:S05]  /*14c80*/  SEL R6, R14, RZ, P1 ;  /* 0x000000ff0e067207 */ /* 0x000fca0000800000 */
[----:B------:R-:W-:-:S04]  /*14c90*/  IMAD.IADD R6, R5, 0x1, R6 ;  /* 0x0000000105067824 */ /* 0x000fc800078e0206 */
[----:B------:R-:W-:-:S07]  /*14ca0*/  IMAD.MOV.U32 R13, RZ, RZ, R6 ;  /* 0x000000ffff0d7224 */ /* 0x000fce00078e0006 */
[----:B------:R-:W-:Y:S05]  /*14cb0*/  WARPSYNC.COLLECTIVE R15, `(.L_x_5127) ;  /* 0x000000000f087348 */ /* 0x000fea0003c00000 */
[----:B------:R0:W1:Y:S02]  /*14cc0*/  SHFL.UP P6, R14, R13, R12, R11 ;  /* 0x0400000c0d0e7389 */ /* 0x00006400000c000b */
[----:B01----:R-:W-:Y:S01]  /*14cd0*/  ENDCOLLECTIVE ;  /* 0x000000000000791b */ /* 0x003fe20003800000 */
.L_x_5127:
[----:B------:R-:W-:Y:S02]  /*14ce0*/  MOV R12, 0x4 ;  /* 0x00000004000c7802 */ /* 0x000fe40000000f00 */
[----:B------:R-:W-:-:S05]  /*14cf0*/  SEL R7, R14, RZ, P2 ;  /* 0x000000ff0e077207 */ /* 0x000fca0001000000 */
[----:B------:R-:W-:-:S04]  /*14d00*/  IMAD.IADD R7, R6, 0x1, R7 ;  /* 0x0000000106077824 */ /* 0x000fc800078e0207 */
[----:B------:R-:W-:-:S07]  /*14d10*/  IMAD.MOV.U32 R13, RZ, RZ, R7 ;  /* 0x000000ffff0d7224 */ /* 0x000fce00078e0007 */
[----:B------:R-:W-:Y:S05]  /*14d20*/  WARPSYNC.COLLECTIVE R15, `(.L_x_5128) ;  /* 0x000000000f087348 */ /* 0x000fea0003c00000 */
[----:B------:R0:W1:Y:S02]  /*14d30*/  SHFL.UP P6, R14, R13, R12, R11 ;  /* 0x0400000c0d0e7389 */ /* 0x00006400000c000b */
[----:B01----:R-:W-:Y:S01]  /*14d40*/  ENDCOLLECTIVE ;  /* 0x000000000000791b */ /* 0x003fe20003800000 */
.L_x_5128:
[----:B------:R-:W-:Y:S01]  /*14d50*/  IMAD.MOV.U32 R12, RZ, RZ, 0x8 ;  /* 0x00000008ff0c7424 */ /* 0x000fe200078e00ff */
[----:B------:R-:W-:-:S05]  /*14d60*/  SEL R2, R14, RZ, P3 ;  /* 0x000000ff0e027207 */ /* 0x000fca0001800000 */
[----:B------:R-:W-:-:S04]  /*14d70*/  IMAD.IADD R2, R7, 0x1, R2 ;  /* 0x0000000107027824 */ /* 0x000fc800078e0202 */
[----:B------:R-:W-:-:S07]  /*14d80*/  IMAD.MOV.U32 R13, RZ, RZ, R2 ;  /* 0x000000ffff0d7224 */ /* 0x000fce00078e0002 */
[----:B------:R-:W-:Y:S05]  /*14d90*/  WARPSYNC.COLLECTIVE R15, `(.L_x_5129) ;  /* 0x000000000f087348 */ /* 0x000fea0003c00000 */
[----:B------:R0:W1:Y:S02]  /*14da0*/  SHFL.UP P6, R14, R13, R12, R11 ;  /* 0x0400000c0d0e7389 */ /* 0x00006400000c000b */
[----:B01----:R-:W-:Y:S01]  /*14db0*/  ENDCOLLECTIVE ;  /* 0x000000000000791b */ /* 0x003fe20003800000 */
.L_x_5129:
[----:B------:R-:W-:Y:S02]  /*14dc0*/  MOV R12, 0x10 ;  /* 0x00000010000c7802 */ /* 0x000fe40000000f00 */
[----:B------:R-:W-:-:S05]  /*14dd0*/  SEL R3, R14, RZ, P4 ;  /* 0x000000ff0e037207 */ /* 0x000fca0002000000 */
[----:B------:R-:W-:-:S04]  /*14de0*/  IMAD.IADD R3, R2, 0x1, R3 ;  /* 0x0000000102037824 */ /* 0x000fc800078e0203 */
[----:B------:R-:W-:-:S07]  /*14df0*/  IMAD.MOV.U32 R13, RZ, RZ, R3 ;  /* 0x000000ffff0d7224 */ /* 0x000fce00078e0003 */
[----:B------:R-:W-:Y:S05]  /*14e00*/  WARPSYNC.COLLECTIVE R15, `(.L_x_5130) ;  /* 0x000000000f087348 */ /* 0x000fea0003c00000 */
[----:B------:R0:W1:Y:S02]  /*14e10*/  SHFL.UP P6, R14, R13, R12, R11 ;  /* 0x0400000c0d0e7389 */ /* 0x00006400000c000b */
[----:B01----:R-:W-:Y:S01]  /*14e20*/  ENDCOLLECTIVE ;  /* 0x000000000000791b */ /* 0x003fe20003800000 */
.L_x_5130:
        /* <DEDUP_REMOVED lines=8> */
.L_x_5131:
[----:B------:R-:W-:Y:S05]  /*14eb0*/  BRA `(.L_x_5132) ;  /* 0xffffffc000147947 */ /* 0x000fea000383ffff */
.L_x_5021:
[----:B------:R-:W-:Y:S01]  /*14ec0*/  BSSY B0, `(.L_x_5133) ;  /* 0x0000008000007945 */ /* 0x000fe20003800000 */
[----:B-----5:R-:W-:Y:S01]  /*14ed0*/  IMAD.MOV.U32 R13, RZ, RZ, R5 ;  /* 0x000000ffff0d7224 */ /* 0x020fe200078e0005 */
[----:B------:R-:W-:Y:S01]  /*14ee0*/  MOV R12, 0x1 ;  /* 0x00000001000c7802 */ /* 0x000fe20000000f00 */
[----:B------:R-:W-:Y:S02]  /*14ef0*/  IMAD.MOV.U32 R11, RZ, RZ, RZ ;  /* 0x000000ffff0b7224 */ /* 0x000fe400078e00ff */
[----:B------:R-:W-:-:S07]  /*14f00*/  IMAD.MOV.U32 R15, RZ, RZ, -0x1 ;  /* 0xffffffffff0f7424 */ /* 0x000fce00078e00ff */
[----:B0123--:R-:W-:Y:S05]  /*14f10*/  WARPSYNC.COLLECTIVE R15, `(.L_x_5134) ;  /* 0x000000000f087348 */ /* 0x00ffea0003c00000 */
[----:B------:R4:W0:Y:S02]  /*14f20*/  SHFL.UP P6, R14, R13, R12, R11 ;  /* 0x0400000c0d0e7389 */ /* 0x00082400000c000b */
[----:B01234-:R-:W-:Y:S01]  /*14f30*/  ENDCOLLECTIVE ;  /* 0x000000000000791b */ /* 0x01ffe20003800000 */
.L_x_5134:
[----:B------:R-:W-:Y:S05]  /*14f40*/  BSYNC B0 ;  /* 0x0000000000007941 */ /* 0x000fea0003800000 */
.L_x_5133:
        /* <DEDUP_REMOVED lines=8> */
.L_x_5135:
[----:B------:R-:W-:Y:S01]  /*14fd0*/  IMAD.MOV.U32 R12, RZ, RZ, 0x4 ;  /* 0x00000004ff0c7424 */ /* 0x000fe200078e00ff */
[----:B------:R-:W-:-:S05]  /*14fe0*/  SEL R2, R14, RZ, P2 ;  /* 0x000000ff0e027207 */ /* 0x000fca0001000000 */
[----:B------:R-:W-:-:S04]  /*14ff0*/  IMAD.IADD R2, R13, 0x1, R2 ;  /* 0x000000010d027824 */ /* 0x000fc800078e0202 */
[----:B------:R-:W-:-:S07]  /*15000*/  IMAD.MOV.U32 R13, RZ, RZ, R2 ;  /* 0x000000ffff0d7224 */ /* 0x000fce00078e0002 */
[----:B------:R-:W-:Y:S05]  /*15010*/  WARPSYNC.COLLECTIVE R15, `(.L_x_5136) ;  /* 0x000000000f087348 */ /* 0x000fea0003c00000 */
[----:B------:R0:W1:Y:S02]  /*15020*/  SHFL.UP P6, R14, R13, R12, R11 ;  /* 0x0400000c0d0e7389 */ /* 0x00006400000c000b */
[----:B01----:R-:W-:Y:S01]  /*15030*/  ENDCOLLECTIVE ;  /* 0x000000000000791b */ /* 0x003fe20003800000 */
.L_x_5136:
[----:B------:R-:W-:Y:S02]  /*15040*/  MOV R12, 0x8 ;  /* 0x00000008000c7802 */ /* 0x000fe40000000f00 */
[----:B------:R-:W-:-:S05]  /*15050*/  SEL R3, R14, RZ, P3 ;  /* 0x000000ff0e037207 */ /* 0x000fca0001800000 */
[----:B------:R-:W-:-:S04]  /*15060*/  IMAD.IADD R3, R2, 0x1, R3 ;  /* 0x0000000102037824 */ /* 0x000fc800078e0203 */
[----:B------:R-:W-:-:S07]  /*15070*/  IMAD.MOV.U32 R13, RZ, RZ, R3 ;  /* 0x000000ffff0d7224 */ /* 0x000fce00078e0003 */
[----:B------:R-:W-:Y:S05]  /*15080*/  WARPSYNC.COLLECTIVE R15, `(.L_x_5137) ;  /* 0x000000000f087348 */ /* 0x000fea0003c00000 */
[----:B------:R0:W1:Y:S02]  /*15090*/  SHFL.UP P6, R14, R13, R12, R11 ;  /* 0x0400000c0d0e7389 */ /* 0x00006400000c000b */
[----:B01----:R-:W-:Y:S01]  /*150a0*/  ENDCOLLECTIVE ;  /* 0x000000000000791b */ /* 0x003fe20003800000 */
.L_x_5137:
[----:B------:R-:W-:Y:S01]  /*150b0*/  IMAD.MOV.U32 R12, RZ, RZ, 0x10 ;  /* 0x00000010ff0c7424 */ /* 0x000fe200078e00ff */
[----:B------:R-:W-:-:S05]  /*150c0*/  SEL R4, R14, RZ, P4 ;  /* 0x000000ff0e047207 */ /* 0x000fca0002000000 */
[----:B------:R-:W-:-:S04]  /*150d0*/  IMAD.IADD R4, R3, 0x1, R4 ;  /* 0x0000000103047824 */ /* 0x000fc800078e0204 */
[----:B------:R-:W-:-:S07]  /*150e0*/  IMAD.MOV.U32 R13, RZ, RZ, R4 ;  /* 0x000000ffff0d7224 */ /* 0x000fce00078e0004 */
[----:B------:R-:W-:Y:S05]  /*150f0*/  WARPSYNC.COLLECTIVE R15, `(.L_x_5138) ;  /* 0x000000000f087348 */ /* 0x000fea0003c00000 */
[----:B------:R0:W1:Y:S02]  /*15100*/  SHFL.UP P6, R14, R13, R12, R11 ;  /* 0x0400000c0d0e7389 */ /* 0x00006400000c000b */
[----:B01----:R-:W-:Y:S01]  /*15110*/  ENDCOLLECTIVE ;  /* 0x000000000000791b */ /* 0x003fe20003800000 */
.L_x_5138:
        /* <DEDUP_REMOVED lines=8> */
.L_x_5139:
[----:B------:R-:W-:Y:S05]  /*151a0*/  BRA `(.L_x_5140) ;  /* 0xffffffbc00f47947 */ /* 0x000fea000383ffff */
.L_x_5023:
[----:B------:R-:W-:Y:S01]  /*151b0*/  BSSY B0, `(.L_x_5141) ;  /* 0x0000006000007945 */ /* 0x000fe20003800000 */
[----:B------:R-:W-:Y:S01]  /*151c0*/  PLOP3.LUT P6, PT, P6, PT, PT, 0x8, 0x0 ;  /* 0x000000000000781c */ /* 0x000fe200037ce170 */
[----:B------:R-:W-:-:S12]  /*151d0*/  IMAD.MOV.U32 R15, RZ, RZ, -0x1 ;  /* 0xffffffffff0f7424 */ /* 0x000fd800078e00ff */
[----:B012---:R-:W-:Y:S05]  /*151e0*/  WARPSYNC.COLLECTIVE R15, `(.L_x_5142) ;  /* 0x000000000f087348 */ /* 0x007fea0003c00000 */
[----:B------:R-:W-:Y:S01]  /*151f0*/  VOTE.ANY R14, PT, P6 ;  /* 0x00000000000e7806 */ /* 0x000fe200030e0100 */
[----:B012---:R-:W-:Y:S06]  /*15200*/  ENDCOLLECTIVE ;  /* 0x000000000000791b */ /* 0x007fec0003800000 */
.L_x_5142:
[----:B------:R-:W-:Y:S05]  /*15210*/  BSYNC B0 ;  /* 0x0000000000007941 */ /* 0x000fea0003800000 */
.L_x_5141:
        /* <DEDUP_REMOVED lines=9> */
.L_x_5143:
[----:B------:R-:W-:Y:S01]  /*152b0*/  IMAD.MOV.U32 R5, RZ, RZ, R14 ;  /* 0x000000ffff057224 */ /* 0x000fe200078e000e */
[----:B------:R-:W-:Y:S06]  /*152c0*/  BRA `(.L_x_5144) ;  /* 0xffffffbc00e47947 */ /* 0x000fec000383ffff */
.L_x_5025:
[----:B------:R-:W-:Y:S01]  /*152d0*/  BSSY B0, `(.L_x_5145) ;  /* 0x0000007000007945 */ /* 0x000fe20003800000 */
[----:B------:R-:W-:Y:S02]  /*152e0*/  IMAD.MOV.U32 R13, RZ, RZ, R6 ;  /* 0x000000ffff0d7224 */ /* 0x000fe400078e0006 */
[----:B------:R-:W-:Y:S02]  /*152f0*/  IMAD.MOV.U32 R11, RZ, RZ, 0x1f ;  /* 0x0000001fff0b7424 */ /* 0x000fe400078e00ff */
[----:B------:R-:W-:-:S07]  /*15300*/  IMAD.MOV.U32 R15, RZ, RZ, -0x1 ;  /* 0xffffffffff0f7424 */ /* 0x000fce00078e00ff */
[----:B01234-:R-:W-:Y:S05]  /*15310*/  WARPSYNC.COLLECTIVE R15, `(.L_x_5146) ;  /* 0x000000000f087348 */ /* 0x01ffea0003c00000 */
[----:B------:R0:W0:Y:S02]  /*15320*/  SHFL.IDX P6, R14, R13, R12, R11 ;  /* 0x0000000c0d0e7389 */ /* 0x00002400000c000b */
[----:B01234-:R-:W-:Y:S01]  /*15330*/  ENDCOLLECTIVE ;  /* 0x000000000000791b */ /* 0x01ffe20003800000 */
.L_x_5146:
[----:B------:R-:W-:Y:S05]  /*15340*/  BSYNC B0 ;  /* 0x0000000000007941 */ /* 0x000fea0003800000 */
.L_x_5145:
[----:B------:R-:W-:Y:S05]  /*15350*/  BRA `(.L_x_5024) ;  /* 0xffffffbc00dc7947 */ /* 0x000fea000383ffff */
.L_x_5029:
[----:B-1----:R1:W2:Y:S02]  /*15360*/  SYNCS.PHASECHK.TRANS64.TRYWAIT P0, [R7+URZ+0x22820], R0 ;  /* 0x02282000070075a7 */ /* 0x0022a4000800017f */
[----:B--2---:R-:W-:Y:S05]  /*15370*/  @!P0 NANOSLEEP.SYNCS 0x989680 ;  /* 0x009896800000895d */ /* 0x004fea0003900000 */
[----:B------:R-:W2:Y:S02]  /*15380*/  @!P0 SYNCS.PHASECHK.TRANS64 P0, [R7+URZ+0x22820], R0 ;  /* 0x02282000070085a7 */ /* 0x000ea4000800007f */
[----:B--2---:R-:W-:Y:S05]  /*15390*/  @!P0 BRA `(.L_x_5029) ;  /* 0xfffffffc00f08947 */ /* 0x004fea000383ffff */
[----:B------:R-:W-:Y:S05]  /*153a0*/  BRA `(.L_x_5147) ;  /* 0xffffffc400547947 */ /* 0x000fea000383ffff */
.L_x_5030:
[----:B------:R-:W2:Y:S01]  /*153b0*/  S2R R2, SR_TID.X ;  /* 0x0000000000027919 */ /* 0x000ea20000002100 */
[----:B------:R-:W-:Y:S01]  /*153c0*/  BSSY B0, `(.L_x_5148) ;  /* 0x000000a000007945 */ /* 0x000fe20003800000 */
[----:B------:R-:W-:Y:S02]  /*153d0*/  IMAD.MOV.U32 R12, RZ, RZ, RZ ;  /* 0x000000ffff0c7224 */ /* 0x000fe400078e00ff */
[----:B------:R-:W-:Y:S02]  /*153e0*/  IMAD.MOV.U32 R11, RZ, RZ, 0x1f ;  /* 0x0000001fff0b7424 */ /* 0x000fe400078e00ff */
[----:B------:R-:W-:Y:S01]  /*153f0*/  IMAD.MOV.U32 R15, RZ, RZ, -0x1 ;  /* 0xffffffffff0f7424 */ /* 0x000fe200078e00ff */
[----:B--2---:R-:W-:-:S04]  /*15400*/  SHF.R.U32.HI R2, RZ, 0x5, R2 ;  /* 0x00000005ff027819 */ /* 0x004fc80000011602 */
[----:B------:R-:W-:-:S04]  /*15410*/  LOP3.LUT R2, R2, 0x3, RZ, 0xc0, !PT ;  /* 0x0000000302027812 */ /* 0x000fc800078ec0ff */
[----:B------:R-:W-:-:S07]  /*15420*/  MOV R13, R2 ;  /* 0x00000002000d7202 */ /* 0x000fce0000000f00 */
[----:B01-34-:R-:W-:Y:S05]  /*15430*/  WARPSYNC.COLLECTIVE R15, `(.L_x_5149) ;  /* 0x000000000f087348 */ /* 0x01bfea0003c00000 */
[----:B------:R2:W0:Y:S02]  /*15440*/  SHFL.IDX P6, R14, R13, R12, R11 ;  /* 0x0000000c0d0e7389 */ /* 0x00042400000c000b */
[----:B01234-:R-:W-:Y:S01]  /*15450*/  ENDCOLLECTIVE ;  /* 0x000000000000791b */ /* 0x01ffe20003800000 */
.L_x_5149:
[----:B------:R-:W-:Y:S05]  /*15460*/  BSYNC B0 ;  /* 0x0000000000007941 */ /* 0x000fea0003800000 */
.L_x_5148:
[----:B------:R-:W-:Y:S05]  /*15470*/  BRA `(.L_x_5150) ;  /* 0xffffffc4003c7947 */ /* 0x000fea000383ffff */
.L_x_5033:
[----:B------:R-:W-:Y:S01]  /*15480*/  BSSY B1, `(.L_x_5151) ;  /* 0x0000006000017945 */ /* 0x000fe20003800000 */
[----:B------:R-:W-:-:S07]  /*15490*/  IMAD.MOV.U32 R15, RZ, RZ, -0x1 ;  /* 0xffffffffff0f7424 */ /* 0x000fce00078e00ff */
[----:B01-34-:R-:W-:Y:S05]  /*154a0*/  WARPSYNC.COLLECTIVE R15, `(.L_x_5152) ;  /* 0x000000000f0c7348 */ /* 0x01bfea0003c00000 */
[----:B------:R-:W-:Y:S02]  /*154b0*/  ELECT P6, UR62, PT ;  /* 0x00000000003e782f */ /* 0x000fe400038c0000 */
[----:B------:R-:W-:Y:S01]  /*154c0*/  MOV R14, UR62 ;  /* 0x0000003e000e7c02 */ /* 0x000fe20008000f00 */
[----:B01-34-:R-:W-:Y:S10]  /*154d0*/  ENDCOLLECTIVE ;  /* 0x000000000000791b */ /* 0x01bff40003800000 */
.L_x_5152:
[----:B------:R-:W-:Y:S05]  /*154e0*/  BSYNC B1 ;  /* 0x0000000000017941 */ /* 0x000fea0003800000 */
.L_x_5151:
[----:B------:R-:W-:Y:S05]  /*154f0*/  BRA `(.L_x_5153) ;  /* 0xffffffc400347947 */ /* 0x000fea000383ffff */
.L_x_5035:
[----:B-1----:R1:W2:Y:S02]  /*15500*/  SYNCS.PHASECHK.TRANS64.TRYWAIT P1, [R5+URZ+0x22840], R0 ;  /* 0x02284000050075a7 */ /* 0x0022a4000802017f */
[----:B--2---:R-:W-:Y:S05]  /*15510*/  @!P1 NANOSLEEP.SYNCS 0x989680 ;  /* 0x009896800000995d */ /* 0x004fea0003900000 */
[----:B------:R-:W2:Y:S02]  /*15520*/  @!P1 SYNCS.PHASECHK.TRANS64 P1, [R5+URZ+0x22840], R0 ;  /* 0x02284000050095a7 */ /* 0x000ea4000802007f */
[----:B--2---:R-:W-:Y:S05]  /*15530*/  @!P1 BRA `(.L_x_5035) ;  /* 0xfffffffc00f09947 */ /* 0x004fea000383ffff */
[----:B------:R-:W-:Y:S05]  /*15540*/  BRA `(.L_x_5154) ;  /* 0xffffffc400547947 */ /* 0x000fea000383ffff */
.L_x_5037:
[----:B--2---:R2:W0:Y:S02]  /*15550*/  SYNCS.PHASECHK.TRANS64.TRYWAIT P1, [R3+URZ+0x22840], R2 ;  /* 0x02284002030075a7 */ /* 0x004424000802017f */
[----:B0-----:R-:W-:Y:S05]  /*15560*/  @!P1 NANOSLEEP.SYNCS 0x989680 ;  /* 0x009896800000995d */ /* 0x001fea0003900000 */
[----:B------:R-:W0:Y:S02]  /*15570*/  @!P1 SYNCS.PHASECHK.TRANS64 P1, [R3+URZ+0x22840], R2 ;  /* 0x02284002030095a7 */ /* 0x000e24000802007f */
[----:B0-----:R-:W-:Y:S05]  /*15580*/  @!P1 BRA `(.L_x_5037) ;  /* 0xfffffffc00f09947 */ /* 0x001fea000383ffff */
[----:B------:R-:W-:Y:S05]  /*15590*/  BRA `(.L_x_5155) ;  /* 0xffffffc400607947 */ /* 0x000fea000383ffff */
.L_x_5039:
[----:B------:R0:W0:Y:S02]  /*155a0*/  SYNCS.PHASECHK.TRANS64.TRYWAIT P1, [R5+URZ+0x22860], R0 ;  /* 0x02286000050075a7 */ /* 0x000024000802017f */
[----:B0-----:R-:W-:Y:S05]  /*155b0*/  @!P1 NANOSLEEP.SYNCS 0x989680 ;  /* 0x009896800000995d */ /* 0x001fea0003900000 */
[----:B------:R-:W0:Y:S02]  /*155c0*/  @!P1 SYNCS.PHASECHK.TRANS64 P1, [R5+URZ+0x22860], R0 ;  /* 0x02286000050095a7 */ /* 0x000e24000802007f */
[----:B0-----:R-:W-:Y:S05]  /*155d0*/  @!P1 BRA `(.L_x_5039) ;  /* 0xfffffffc00f09947 */ /* 0x001fea000383ffff */
[----:B------:R-:W-:Y:S05]  /*155e0*/  BRA `(.L_x_5156) ;  /* 0xffffffc4005c7947 */ /* 0x000fea000383ffff */
.L_x_5157:
        /* <DEDUP_REMOVED lines=9> */
.L_x_6465:


//--------------------- .text._ZN7cutlass13device_kernelIN5flash11enable_sm90INS1_16FlashAttnFwdSm90INS1_25CollectiveMainloopFwdSm90ILi2EN4cute5tupleIJNS5_1CILi1EEES8_S8_EEENS6_IJNS7_ILi128EEENS7_ILi96EEENS7_ILi64EEEEEELi256ENS_6half_tEfNS_4arch4Sm90ELb1ELb0ELb1ELb1ELb1ELb1ELb0ELb1ELb0ELb1ELb0ELb0EEENS1_21CollectiveEpilogueFwdINS6_IJSA_NS7_ILi256EEESB_EEES9_SE_SG_Li256ELb1ELb1ELb0ELb0EEENS1_36VarlenDynamicPersistentTileSchedulerILi128ELi96ELi256ELi128ELb0ELb1ELb1ELb1ELb1ELb1EEEEEEEEEvNT_6ParamsE --------------------------
	.section	.text._ZN7cutlass13device_kernelIN5flash11enable_sm90INS1_16FlashAttnFwdSm90INS1_25CollectiveMainloopFwdSm90ILi2EN4cute5tupleIJNS5_1CILi1EEES8_S8_EEENS6_IJNS7_ILi128EEENS7_ILi96EEENS7_ILi64EEEEEELi256ENS_6half_tEfNS_4arch4Sm90ELb1ELb0ELb1ELb1ELb1ELb1ELb0ELb1ELb0ELb1ELb0ELb0EEENS1_21CollectiveEpilogueFwdINS6_IJSA_NS7_ILi256EEESB_EEES9_SE_SG_Li256ELb1ELb1ELb0ELb0EEENS1_36VarlenDynamicPersistentTileSchedulerILi128ELi96ELi256ELi128ELb0ELb1ELb1ELb1ELb1ELb1EEEEEEEEEvNT_6ParamsE,"ax",@progbits
	.align	128
.text._ZN7cutlass13device_kernelIN5flash11enable_sm90INS1_16FlashAttnFwdSm90INS1_25CollectiveMainloopFwdSm90ILi2EN4cute5tupleIJNS5_1CILi1EEES8_S8_EEENS6_IJNS7_ILi128EEENS7_ILi96EEENS7_ILi64EEEEEELi256ENS_6half_tEfNS_4arch4Sm90ELb1ELb0ELb1ELb1ELb1ELb1ELb0ELb1ELb0ELb1ELb0ELb0EEENS1_21CollectiveEpilogueFwdINS6_IJSA_NS7_ILi256EEESB_EEES9_SE_SG_Li256ELb1ELb1ELb0ELb0EEENS1_36VarlenDynamicPersistentTileSchedulerILi128ELi96ELi256ELi128ELb0ELb1ELb1ELb1ELb1ELb1EEEEEEEEEvNT_6ParamsE:
        .type           _ZN7cutlass13device_kernelIN5flash11enable_sm90INS1_16FlashAttnFwdSm90INS1_25CollectiveMainloopFwdSm90ILi2EN4cute5tupleIJNS5_1CILi1EEES8_S8_EEENS6_IJNS7_ILi128EEENS7_ILi96EEENS7_ILi64EEEEEELi256ENS_6half_tEfNS_4arch4Sm90ELb1ELb0ELb1ELb1ELb1ELb1ELb0ELb1ELb0ELb1ELb0ELb0EEENS1_21CollectiveEpilogueFwdINS6_IJSA_NS7_ILi256EEESB_EEES9_SE_SG_Li256ELb1ELb1ELb0ELb0EEENS1_36VarlenDynamicPersistentTileSchedulerILi128ELi96ELi256ELi128ELb0ELb1ELb1ELb1ELb1ELb1EEEEEEEEEvNT_6ParamsE,@function
        .size           _ZN7cutlass13device_kernelIN5flash11enable_sm90INS1_16FlashAttnFwdSm90INS1_25CollectiveMainloopFwdSm90ILi2EN4cute5tupleIJNS5_1CILi1EEES8_S8_EEENS6_IJNS7_ILi128EEENS7_ILi96EEENS7_ILi64EEEEEELi256ENS_6half_tEfNS_4arch4Sm90ELb1ELb0ELb1ELb1ELb1ELb1ELb0ELb1ELb0ELb1ELb0ELb0EEENS1_21CollectiveEpilogueFwdINS6_IJSA_NS7_ILi256EEESB_EEES9_SE_SG_Li256ELb1ELb1ELb0ELb0EEENS1_36VarlenDynamicPersistentTileSchedulerILi128ELi96ELi256ELi128ELb0ELb1ELb1ELb1ELb1ELb1EEEEEEEEEvNT_6ParamsE,(.L_x_6466 - _ZN7cutlass13device_kernelIN5flash11enable_sm90INS1_16FlashAttnFwdSm90INS1_25CollectiveMainloopFwdSm90ILi2EN4cute5tupleIJNS5_1CILi1EEES8_S8_EEENS6_IJNS7_ILi128EEENS7_ILi96EEENS7_ILi64EEEEEELi256ENS_6half_tEfNS_4arch4Sm90ELb1ELb0ELb1ELb1ELb1ELb1ELb0ELb1ELb0ELb1ELb0ELb0EEENS1_21CollectiveEpilogueFwdINS6_IJSA_NS7_ILi256EEESB_EEES9_SE_SG_Li256ELb1ELb1ELb0ELb0EEENS1_36VarlenDynamicPersistentTileSchedulerILi128ELi96ELi256ELi128ELb0ELb1ELb1ELb1ELb1ELb1EEEEEEEEEvNT_6ParamsE)
        .other          _ZN7cutlass13device_kernelIN5flash11enable_sm90INS1_16FlashAttnFwdSm90INS1_25CollectiveMainloopFwdSm90ILi2EN4cute5tupleIJNS5_1CILi1EEES8_S8_EEENS6_IJNS7_ILi128EEENS7_ILi96EEENS7_ILi64EEEEEELi256ENS_6half_tEfNS_4arch4Sm90ELb1ELb0ELb1ELb1ELb1ELb1ELb0ELb1ELb0ELb1ELb0ELb0EEENS1_21CollectiveEpilogueFwdINS6_IJSA_NS7_ILi256EEESB_EEES9_SE_SG_Li256ELb1ELb1ELb0ELb0EEENS1_36VarlenDynamicPersistentTileSchedulerILi128ELi96ELi256ELi128ELb0ELb1ELb1ELb1ELb1ELb1EEEEEEEEEvNT_6ParamsE,@"STO_CUDA_ENTRY STV_DEFAULT"
_ZN7cutlass13device_kernelIN5flash11enable_sm90INS1_16FlashAttnFwdSm90INS1_25CollectiveMainloopFwdSm90ILi2EN4cute5tupleIJNS5_1CILi1EEES8_S8_EEENS6_IJNS7_ILi128EEENS7_ILi96EEENS7_ILi64EEEEEELi256ENS_6half_tEfNS_4arch4Sm90ELb1ELb0ELb1ELb1ELb1ELb1ELb0ELb1ELb0ELb1ELb0ELb0EEENS1_21CollectiveEpilogueFwdINS6_IJSA_NS7_ILi256EEESB_EEES9_SE_SG_Li256ELb1ELb1ELb0ELb0EEENS1_36VarlenDynamicPersistentTileSchedulerILi128ELi96ELi256ELi128ELb0ELb1ELb1ELb1ELb1ELb1EEEEEEEEEvNT_6ParamsE:
        /* <DEDUP_REMOVED lines=17> */
.L_x_5159:
[----:B------:R-:W-:Y:S05]  /*0110*/  BSYNC B0 ;  /* 0x0000000000007941 */ /* 0x000fea0003800000 */
.L_x_5158:
        /* <DEDUP_REMOVED lines=40> */
.L_x_5160:
        /* <DEDUP_REMOVED lines=22> */
.L_x_5161:
        /* <DEDUP_REMOVED lines=18> */
.L_x_5162:
        /* <DEDUP_REMOVED lines=22> */
.L_x_5163:
        /* <DEDUP_REMOVED lines=22> */
.L_x_5164:
[----:B--2---:R-:W-:Y:S01]  /*08e0*/  ISETP.NE.AND P0, PT, R3, RZ, PT ;  /* 0x000000ff0300720c */ /* 0x004fe20003f05270 */
[----:B------:R-:W-:Y:S01]  /*08f0*/  IMAD.MOV.U32 R37, RZ, RZ, 0x1 ;  /* 0x00000001ff257424 */ /* 0x000fe200078e00ff */
[----:B------:R-:W-:Y:S01]  /*0900*/  NOP ;  /* 0x0000000000007918 */ /* 0x000fe20000000000 */
[----:B------:R-:W-:Y:S01]  /*0910*/  ULDC.64 UR40, c[0x0][0x208] ;  /* 0x0000820000287ab9 */ /* 0x000fe20000000a00 */
[----:B------:R-:W-:Y:S02]  /*0920*/  BSSY B9, `(.L_x_5165) ;  /* 0x0001acf000097945 */ /* 0x000fe40003800000 */
[----:B------:R-:W-:Y:S01]  /*0930*/  SEL R37, R37, 0x2, !P0 ;  /* 0x0000000225257807 */ /* 0x000fe20004000000 */
[----:B01-34-:R-:W-:Y:S06]  /*0940*/  BAR.SYNC.DEFER_BLOCKING 0x0 ;  /* 0x0000000000007b1d */ /* 0x01bfec0000010000 */
[----:B------:R-:W-:Y:S05]  /*0950*/  @!P0 BRA `(.L_x_5166) ;  /* 0x0000013c00e48947 */ /* 0x000fea0003800000 */
.L_x_5167:
[----:B------:R-:W-:-:S08]  /*0960*/  NOP ;  /* 0x0000000000007918 */ /* 0x000fd00000000000 */
[----:B------:R-:W0:Y:S02]  /*0970*/  USETMAXREG.TRY_ALLOC.CTAPOOL UP0, 0xe8 ;  /* 0x000000e8000079c8 */ /* 0x000e240008000600 */
[----:B0-----:R-:W-:-:S13]  /*0980*/  PLOP3.LUT P0, PT, PT, PT, UP0, 0x80, 0x0 ;  /* 0x000000000000781c */ /* 0x001fda0003f0f008 */
[----:B------:R-:W-:Y:S05]  /*0990*/  @!P0 BRA `(.L_x_5167) ;  /* 0xfffffffc00f08947 */ /* 0x000fea000383ffff */
[----:B------:R-:W2:Y:S01]  /*09a0*/  LDL.LU R2, [R1] ;  /* 0x0000000001027983 */ /* 0x000ea20000300800 */
[----:B------:R-:W-:Y:S01]  /*09b0*/  SHF.R.U32.HI R4, RZ, 0x7, R0 ;  /* 0x00000007ff047819 */ /* 0x000fe20000011600 */
[----:B------:R-:W-:Y:S01]  /*09c0*/  ULDC UR4, c[0x0][0xc3c] ;  /* 0x00030f0000047ab9 */ /* 0x000fe20000000800 */
[----:B------:R-:W0:Y:S01]  /*09d0*/  S2R R3, SR_CgaCtaId ;  /* 0x0000000000037919 */ /* 0x000e220000008800 */
[----:B------:R-:W-:Y:S06]  /*09e0*/  BAR.ARV 0x8, 0x180 ;  /* 0x0206000000007b1d */ /* 0x000fec0000002000 */
[----:B------:R-:W-:-:S13]  /*09f0*/  ISETP.NE.AND P0, PT, R4, 0x1, PT ;  /* 0x000000010400780c */ /* 0x000fda0003f05270 */
[----:B------:R-:W-:Y:S08]  /*0a00*/  @!P0 BAR.ARV 0x9, 0x100 ;  /* 0x0244000000008b1d */ /* 0x000ff00000002000 */
[----:B------:R-:W-:Y:S01]  /*0a10*/  BAR.SYNC.DEFER_BLOCKING 0x5, 0x180 ;  /* 0x0146000000007b1d */ /* 0x000fe20000010000 */
[----:B------:R-:W-:-:S04]  /*0a20*/  MOV R19, 0x400 ;  /* 0x0000040000137802 */ /* 0x000fc80000000f00 */
[----:B0-----:R-:W-:-:S05]  /*0a30*/  LEA R19, R3, R19, 0x18 ;  /* 0x0000001303137211 */ /* 0x001fca00078ec0ff */
[----:B------:R-:W0:Y:S01]  /*0a40*/  LDS.128 R32, [R19+0x228d0] ;  /* 0x0228d00013207984 */ /* 0x000e220000000c00 */
[----:B------:R-:W-:Y:S06]  /*0a50*/  BAR.ARV 0x4, 0x180 ;  /* 0x0106000000007b1d */ /* 0x000fec0000002000 */
[----:B--2---:R-:W-:-:S04]  /*0a60*/  LOP3.LUT R2, R2, 0xfffffffb, RZ, 0xc0, !PT ;  /* 0xfffffffb02027812 */ /* 0x004fc800078ec0ff */
[----:B------:R-:W-:-:S05]  /*0a70*/  @P0 LOP3.LUT R2, R2, 0x4, RZ, 0xfc, !PT ;  /* 0x0000000402020812 */ /* 0x000fca00078efcff */
[----:B------:R1:W-:Y:S01]  /*0a80*/  STL [R1], R2 ;  /* 0x0000000201007387 */ /* 0x0003e20000100800 */
[----:B0-----:R-:W-:-:S13]  /*0a90*/  ISETP.GE.AND P0, PT, R35, UR4, PT ;  /* 0x0000000423007c0c */ /* 0x001fda000bf06270 */
[----:B-1----:R-:W-:Y:S05]  /*0aa0*/  @P0 BRA `(.L_x_5168) ;  /* 0x000001a800d80947 */ /* 0x002fea0003800000 */
[----:B------:R-:W-:Y:S01]  /*0ab0*/  VIADD R12, R0, 0xffffff80 ;  /* 0xffffff80000c7836 */ /* 0x000fe20000000000 */
[----:B------:R-:W-:Y:S01]  /*0ac0*/  LOP3.LUT R204, R37, 0x1, RZ, 0xfc, !PT ;  /* 0x0000000125cc7812 */ /* 0x000fe200078efcff */
[----:B------:R-:W-:Y:S02]  /*0ad0*/  IMAD.MOV.U32 R18, RZ, RZ, RZ ;  /* 0x000000ffff127224 */ /* 0x000fe400078e00ff */
[----:B------:R-:W-:Y:S01]  /*0ae0*/  IMAD.MOV.U32 R205, RZ, RZ, RZ ;  /* 0x000000ffffcd7224 */ /* 0x000fe200078e00ff */
[----:B------:R-:W-:Y:S01]  /*0af0*/  SHF.R.S32.HI R0, RZ, 0x1f, R12 ;  /* 0x0000001fff007819 */ /* 0x000fe2000001140c */
[----:B------:R-:W-:Y:S02]  /*0b00*/  IMAD.MOV.U32 R202, RZ, RZ, RZ ;  /* 0x000000ffffca7224 */ /* 0x000fe400078e00ff */
[----:B------:R-:W-:Y:S01]  /*0b10*/  IMAD.MOV.U32 R22, RZ, RZ, RZ ;  /* 0x000000ffff167224 */ /* 0x000fe200078e00ff */
        /* <DEDUP_REMOVED lines=34> */
[----:B------:R-:W-:Y:S01]  /*0d40*/  SHF.R.S32.HI R4, RZ, 0x1f, R2 ;  /* 0x0000001fff047819 */ /* 0x000fe20000011402 */
[----:B------:R-:W-:Y:S01]  /*0d50*/  IMAD.SHL.U32 R5, R5, 0x8, RZ ;  /* 0x0000000805057824 */ /* 0x000fe200078e00ff */
[----:B------:R-:W-:Y:S01]  /*0d60*/  LOP3.LUT R2, R2, 0xfffffffc, RZ, 0xc0, !PT ;  /* 0xfffffffc02027812 */ /* 0x000fe200078ec0ff */
[----:B------:R-:W-:Y:S01]  /*0d70*/  STL [R1+0x44], RZ ;  /* 0x000044ff01007387 */ /* 0x000fe20000100800 */
[----:B------:R-:W-:Y:S02]  /*0d80*/  LEA.HI R4, R4, R23, RZ, 0x3 ;  /* 0x0000001704047211 */ /* 0x000fe400078f18ff */
[----:B------:R-:W-:Y:S01]  /*0d90*/  IADD3 R7, R23, 0x40, RZ ;  /* 0x0000004017077810 */ /* 0x000fe20007ffe0ff */
[----:B------:R-:W-:Y:S01]  /*0da0*/  IMAD.IADD R9, R12, 0x1, -R2 ;  /* 0x000000010c097824 */ /* 0x000fe200078e0a02 */
[----:B------:R-:W-:-:S02]  /*0db0*/  LOP3.LUT R4, R4, 0xfffffff8, RZ, 0xc0, !PT ;  /* 0xfffffff804047812 */ /* 0x000fc400078ec0ff */
[----:B------:R-:W-:Y:S01]  /*0dc0*/  SHF.R.S32.HI R3, RZ, 0x3, R0 ;  /* 0x00000003ff037819 */ /* 0x000fe20000011400 */
[----:B------:R-:W-:Y:S01]  /*0dd0*/  IMAD.SHL.U32 R16, R9, 0x8, RZ ;  /* 0x0000000809107824 */ /* 0x000fe200078e00ff */
[----:B------:R-:W-:Y:S01]  /*0de0*/  IADD3 R4, R23, -R4, RZ ;  /* 0x8000000417047210 */ /* 0x000fe20007ffe0ff */
[----:B------:R-:W-:Y:S01]  /*0df0*/  IMAD.SHL.U32 R200, R9, 0x4, RZ ;  /* 0x0000000409c87824 */ /* 0x000fe200078e00ff */
[----:B------:R-:W-:Y:S01]  /*0e00*/  LOP3.LUT R0, R0, 0xfffffff8, RZ, 0xc0, !PT ;  /* 0xfffffff800007812 */ /* 0x000fe200078ec0ff */
[C---:B------:R-:W-:Y:S01]  /*0e10*/  VIADD R210, R16.reuse, 0x40 ;  /* 0x0000004010d27836 */ /* 0x040fe20000000000 */
[----:B------:R-:W-:Y:S01]  /*0e20*/  SHF.R.S32.HI R3, RZ, 0x1f, R7 ;  /* 0x0000001fff037819 */ /* 0x000fe20000011407 */
[C---:B------:R-:W-:Y:S01]  /*0e30*/  VIADD R209, R16.reuse, 0x60 ;  /* 0x0000006010d17836 */ /* 0x040fe20000000000 */
[----:B------:R0:W-:Y:S01]  /*0e40*/  STL [R1+0x48], R4 ;  /* 0x0000480401007387 */ /* 0x0001e20000100800 */
[C---:B------:R-:W-:Y:S01]  /*0e50*/  VIADD R208, R16.reuse, 0x80 ;  /* 0x0000008010d07836 */ /* 0x040fe20000000000 */
[----:B------:R-:W-:Y:S01]  /*0e60*/  SHF.R.S32.HI R14, RZ, 0x1f, R210 ;  /* 0x0000001fff0e7819 */ /* 0x000fe200000114d2 */
[----:B------:R-:W-:Y:S01]  /*0e70*/  VIADD R207, R16, 0xa0 ;  /* 0x000000a010cf7836 */ /* 0x000fe20000000000 */
[----:B------:R-:W-:Y:S01]  /*0e80*/  SHF.R.S32.HI R13, RZ, 0x1f, R209 ;  /* 0x0000001fff0d7819 */ /* 0x000fe200000114d1 */
[----:B------:R-:W-:Y:S01]  /*0e90*/  IMAD.IADD R10, R12, 0x1, -R0 ;  /* 0x000000010c0a7824 */ /* 0x000fe200078e0a00 */
[C---:B------:R-:W-:Y:S01]  /*0ea0*/  IADD3 R212, R16.reuse, 0xc0, RZ ;  /* 0x000000c010d47810 */ /* 0x040fe20007ffe0ff */
[----:B------:R1:W-:Y:S01]  /*0eb0*/  STL [R1+0x18], R14 ;  /* 0x0000180e01007387 */ /* 0x0003e20000100800 */
[----:B------:R-:W-:Y:S01]  /*0ec0*/  LEA.HI R3, R3, R7, RZ, 0x3 ;  /* 0x0000000703037211 */ /* 0x000fe200078f18ff */
[----:B------:R-:W-:Y:S01]  /*0ed0*/  IMAD.SHL.U32 R2, R7, 0x40, RZ ;  /* 0x0000004007027824 */ /* 0x000fe200078e00ff */
[----:B------:R-:W-:Y:S01]  /*0ee0*/  LEA.HI R0, R9, R9, RZ, 0x1 ;  /* 0x0000000909007211 */ /* 0x000fe200078f08ff */
[----:B------:R2:W-:Y:S01]  /*0ef0*/  STL [R1+0x14], R13 ;  /* 0x0000140d01007387 */ /* 0x0005e20000100800 */
[----:B------:R-:W-:Y:S01]  /*0f00*/  SHF.R.S32.HI R15, RZ, 0x1f, R207 ;  /* 0x0000001fff0f7819 */ /* 0x000fe200000114cf */
[----:B------:R-:W-:Y:S01]  /*0f10*/  VIADD R211, R16, 0xe0 ;  /* 0x000000e010d37836 */ /* 0x000fe20000000000 */
[----:B------:R-:W-:Y:S01]  /*0f20*/  LOP3.LUT R0, R0, 0x1ffffffe, RZ, 0xc0, !PT ;  /* 0x1ffffffe00007812 */ /* 0x000fe200078ec0ff */
[----:B------:R-:W-:Y:S01]  /*0f30*/  VIADD R206, R200, 0x10 ;  /* 0x00000010c8ce7836 */ /* 0x000fe20000000000 */
[----:B0-----:R-:W-:Y:S01]  /*0f40*/  LOP3.LUT R4, R2, 0x1c0, RZ, 0xc0, !PT ;  /* 0x000001c002047812 */ /* 0x001fe200078ec0ff */
[----:B------:R-:W-:Y:S01]  /*0f50*/  IMAD.SHL.U32 R213, R10, 0x8, RZ ;  /* 0x000000080ad57824 */ /* 0x000fe200078e00ff */
[----:B-1----:R-:W-:Y:S01]  /*0f60*/  SHF.R.S32.HI R14, RZ, 0x1f, R208 ;  /* 0x0000001fff0e7819 */ /* 0x002fe200000114d0 */
[----:B------:R-:W-:Y:S01]  /*0f70*/  IMAD.SHL.U32 R3, R3, 0x40, RZ ;  /* 0x0000004003037824 */ /* 0x000fe200078e00ff */
[----:B------:R-:W-:Y:S01]  /*0f80*/  IADD3 R0, R9, -R0, RZ ;  /* 0x8000000009007210 */ /* 0x000fe20007ffe0ff */
[----:B------:R-:W-:Y:S01]  /*0f90*/  VIADD R2, R16, 0x20 ;  /* 0x0000002010027836 */ /* 0x000fe20000000000 */
[----:B--2---:R-:W-:Y:S01]  /*0fa0*/  SHF.R.S32.HI R13, RZ, 0x1f, R212 ;  /* 0x0000001fff0d7819 */ /* 0x004fe200000114d4 */
[----:B------:R0:W-:Y:S01]  /*0fb0*/  STL [R1+0x10], R14 ;  /* 0x0000100e01007387 */ /* 0x0001e20000100800 */
[----:B------:R-:W-:Y:S01]  /*0fc0*/  SHF.R.S32.HI R7, RZ, 0x1f, R213 ;  /* 0x0000001fff077819 */ /* 0x000fe200000114d5 */
[----:B------:R-:W-:Y:S01]  /*0fd0*/  VIADD R7, R213, 0xc0 ;  /* 0x000000c0d5077836 */ /* 0x000fe20000000000 */
[----:B------:R-:W-:Y:S01]  /*0fe0*/  SHF.R.U32.HI R9, RZ, 0x3, R4 ;  /* 0x00000003ff097819 */ /* 0x000fe20000011604 */
[----:B------:R-:W-:Y:S01]  /*0ff0*/  STL [R1+0xc], R15 ;  /* 0x00000c0f01007387 */ /* 0x000fe20000100800 */
[----:B------:R-:W-:Y:S01]  /*1000*/  LOP3.LUT R3, R3, 0xfffffe00, RZ, 0xc0, !PT ;  /* 0xfffffe0003037812 */ /* 0x000fe200078ec0ff */
[----:B------:R-:W-:Y:S01]  /*1010*/  IMAD R0, R0, 0x8, R6 ;  /* 0x0000000800007824 */ /* 0x000fe200078e0206 */
[----:B------:R-:W-:Y:S01]  /*1020*/  LOP3.LUT R4, R4, 0x38, R16, 0xf8, !PT ;  /* 0x0000003804047812 */ /* 0x000fe200078ef810 */
[----:B------:R1:W-:Y:S01]  /*1030*/  STL [R1+0x8], R13 ;  /* 0x0000080d01007387 */ /* 0x0003e20000100800 */
[C---:B------:R-:W-:Y:S01]  /*1040*/  VIADD R12, R213.reuse, 0x40 ;  /* 0x00000040d50c7836 */ /* 0x040fe20000000000 */
[----:B0-----:R-:W-:Y:S01]  /*1050*/  SHF.R.S32.HI R14, RZ, 0x1f, R211 ;  /* 0x0000001fff0e7819 */ /* 0x001fe200000114d3 */
[----:B------:R-:W-:Y:S01]  /*1060*/  VIADD R10, R213, 0x80 ;  /* 0x00000080d50a7836 */ /* 0x000fe20000000000 */
[----:B------:R-:W-:-:S02]  /*1070*/  LOP3.LUT R4, R3, R4, R9, 0xf6, !PT ;  /* 0x0000000403047212 */ /* 0x000fc400078ef609 */
[----:B------:R-:W-:Y:S01]  /*1080*/  SHF.R.S32.HI R17, RZ, 0x1f, R16 ;  /* 0x0000001fff117819 */ /* 0x000fe20000011410 */
[----:B------:R-:W-:Y:S01]  /*1090*/  STL [R1+0x4], R14 ;  /* 0x0000040e01007387 */ /* 0x000fe20000100800 */
[----:B------:R-:W-:Y:S02]  /*10a0*/  SHF.R.S32.HI R203, RZ, 0x1f, R2 ;  /* 0x0000001fffcb7819 */ /* 0x000fe40000011402 */
[----:B-1----:R-:W-:Y:S02]  /*10b0*/  SHF.R.S32.HI R13, RZ, 0x1f, R206 ;  /* 0x0000001fff0d7819 */ /* 0x002fe400000114ce */
[----:B------:R-:W-:Y:S02]  /*10c0*/  SHF.R.S32.HI R12, RZ, 0x1f, R12 ;  /* 0x0000001fff0c7819 */ /* 0x000fe4000001140c */
[----:B------:R-:W-:Y:S01]  /*10d0*/  SHF.R.S32.HI R10, RZ, 0x1f, R10 ;  /* 0x0000001fff0a7819 */ /* 0x000fe2000001140a */
[----:B------:R-:W-:Y:S04]  /*10e0*/  STL [R1+0x50], R13 ;  /* 0x0000500d01007387 */ /* 0x000fe80000100800 */
[----:B------:R0:W-:Y:S02]  /*10f0*/  STL [R1+0x24], R3 ;  /* 0x0000240301007387 */ /* 0x0001e40000100800 */
[----:B0-----:R-:W-:Y:S01]  /*1100*/  SHF.R.S32.HI R3, RZ, 0x1f, R7 ;  /* 0x0000001fff037819 */ /* 0x001fe20000011407 */
[----:B------:R-:W-:-:S02]  /*1110*/  IMAD.IADD R7, R11, 0x1, -R8 ;  /* 0x000000010b077824 */ /* 0x000fc400078e0a08 */
[----:B------:R-:W-:-:S03]  /*1120*/  IMAD R3, R4, 0x2, R19 ;  /* 0x0000000204037824 */ /* 0x000fc600078e0213 */
[----:B------:R0:W-:Y:S04]  /*1130*/  STL [R1+0x2c], R7 ;  /* 0x00002c0701007387 */ /* 0x0001e80000100800 */
[----:B------:R0:W-:Y:S04]  /*1140*/  STL [R1+0x5c], R5 ;  /* 0x00005c0501007387 */ /* 0x0001e80000100800 */
[----:B------:R0:W-:Y:S04]  /*1150*/  STL [R1+0x28], R0 ;  /* 0x0000280001007387 */ /* 0x0001e80000100800 */
[----:B------:R0:W-:Y:S02]  /*1160*/  STL [R1+0x54], R3 ;  /* 0x0000540301007387 */ /* 0x0001e40000100800 */
.L_x_5327:
[----:B0-2---:R-:W0:Y:S02]  /*1170*/  LDC.64 R4, c[0x0][0xc88] ;  /* 0x00032200ff047b82 */ /* 0x005e240000000a00 */
        /* <DEDUP_REMOVED lines=13> */
[----:B------:R-:W-:-:S02]  /*1250*/  @P1 LEA R6, P2, R3, UR4, 0x2 ;  /* 0x0000000403061c11 */ /* 0x000fc4000f8410ff */
[C-C-:B------:R-:W-:Y:S01]  /*1260*/  SHF.L.U64.HI R32, R3.reuse, 0x2, R0.reuse ;  /* 0x0000000203207819 */ /* 0x140fe20000010200 */
[----:B------:R0:W-:Y:S01]  /*1270*/  STL [R1+0x4c], R0 ;  /* 0x00004c0001007387 */ /* 0x0001e20000100800 */
[C---:B------:R-:W-:Y:S02]  /*1280*/  @P1 LEA.HI.X R7, R3.reuse, UR5, R0, 0x2, P2 ;  /* 0x0000000503071c11 */ /* 0x040fe400090f1400 */
[----:B------:R-:W-:Y:S02]  /*1290*/  ISETP.NE.U32.AND P2, PT, RZ, UR8, PT ;  /* 0x00000008ff007c0c */ /* 0x000fe4000bf45070 */
[----:B------:R-:W-:Y:S02]  /*12a0*/  SHF.L.U32 R37, R3, 0x2, RZ ;  /* 0x0000000203257819 */ /* 0x000fe400000006ff */
[----:B------:R-:W-:Y:S01]  /*12b0*/  ISETP.NE.AND.EX P2, PT, RZ, UR9, PT, P2 ;  /* 0x00000009ff007c0c */ /* 0x000fe2000bf45320 */
[----:B------:R-:W-:Y:S01]  /*12c0*/  ULDC UR4, c[0x0][0x288] ;  /* 0x0000a20000047ab9 */ /* 0x000fe20000000800 */
[C---:B------:R-:W-:Y:S01]  /*12d0*/  IADD3 R8, P3, R37.reuse, UR6, RZ ;  /* 0x0000000625087c10 */ /* 0x040fe2000ff7e0ff */
[----:B0-----:R-:W-:Y:S01]  /*12e0*/  IMAD.MOV.U32 R0, RZ, RZ, RZ ;  /* 0x000000ffff007224 */ /* 0x001fe200078e00ff */
[----:B------:R0:W-:Y:S01]  /*12f0*/  STL [R1+0x38], R37 ;  /* 0x0000382501007387 */ /* 0x0001e20000100800 */
[----:B------:R-:W-:Y:S01]  /*1300*/  IMAD.U32 R220, RZ, RZ, UR4 ;  /* 0x00000004ffdc7e24 */ /* 0x000fe2000f8e00ff */
[----:B------:R-:W-:Y:S01]  /*1310*/  IADD3.X R9, R32, UR7, RZ, P3, !PT ;  /* 0x0000000720097c10 */ /* 0x000fe20009ffe4ff */
[----:B------:R-:W-:Y:S01]  /*1320*/  ULDC.64 UR4, c[0x0][0x418] ;  /* 0x0001060000047ab9 */ /* 0x000fe20000000a00 */
[----:B------:R0:W-:Y:S04]  /*1330*/  STL [R1+0x3c], R32 ;  /* 0x00003c2001007387 */ /* 0x0001e80000100800 */
[----:B------:R0:W5:Y:S01]  /*1340*/  @P1 LDG.E R0, desc[UR40][R6.64] ;  /* 0x0000002806001981 */ /* 0x000162000c1e1900 */
[----:B------:R-:W-:-:S03]  /*1350*/  @P2 IADD3 R4, P1, R37, UR8, RZ ;  /* 0x0000000825042c10 */ /* 0x000fc6000ff3e0ff */
[----:B------:R0:W5:Y:S01]  /*1360*/  @P0 LDG.E R36, desc[UR40][R8.64] ;  /* 0x0000002808240981 */ /* 0x000162000c1e1900 */
[----:B------:R-:W-:-:S05]  /*1370*/  @P2 IADD3.X R5, R32, UR9, RZ, P1, !PT ;  /* 0x0000000920052c10 */ /* 0x000fca0008ffe4ff */
[----:B------:R0:W5:Y:S01]  /*1380*/  @P2 LDG.E R220, desc[UR40][R4.64] ;  /* 0x0000002804dc2981 */ /* 0x000162000c1e1900 */
[----:B------:R-:W-:Y:S01]  /*1390*/  UISETP.NE.U32.AND UP0, UPT, UR4, URZ, UPT ;  /* 0x0000003f0400728c */ /* 0x000fe2000bf05070 */
[----:B------:R-:W-:Y:S02]  /*13a0*/  IMAD.MOV.U32 R25, RZ, RZ, R3 ;  /* 0x000000ffff197224 */ /* 0x000fe400078e0003 */
[----:B------:R-:W-:Y:S01]  /*13b0*/  ULDC UR4, c[0x0][0x424] ;  /* 0x0001090000047ab9 */ /* 0x000fe20000000800 */
[----:B------:R-:W-:-:S03]  /*13c0*/  UISETP.NE.AND.EX UP0, UPT, UR5, URZ, UPT, UP0 ;  /* 0x0000003f0500728c */ /* 0x000fc6000bf05300 */
[----:B------:R-:W-:Y:S01]  /*13d0*/  ULDC UR5, c[0x0][0x2f0] ;  /* 0x0000bc0000057ab9 */ /* 0x000fe20000000800 */
[----:B------:R-:W-:-:S04]  /*13e0*/  USEL UR4, UR4, 0x1, UP0 ;  /* 0x0000000104047887 */ /* 0x000fc80008000000 */
[----:B------:R-:W-:-:S03]  /*13f0*/  UIMAD UR4, UR4, UR5, URZ ;  /* 0x00000005040472a4 */ /* 0x000fc6000f8e023f */
[----:B------:R-:W-:Y:S02]  /*1400*/  ULDC UR5, c[0x0][0x348] ;  /* 0x0000d20000057ab9 */ /* 0x000fe40000000800 */
[----:B------:R-:W-:Y:S01]  /*1410*/  IMAD.U32 R26, RZ, RZ, UR5 ;  /* 0x00000005ff1a7e24 */ /* 0x000fe2000f8e00ff */
[----:B------:R-:W-:Y:S01]  /*1420*/  MOV R35, UR4 ;  /* 0x0000000400237c02 */ /* 0x000fe20008000f00 */
[----:B01-34-:R-:W-:Y:S06]  /*1430*/  @P2 BRA `(.L_x_5169) ;  /* 0x0000000000242947 */ /* 0x01bfec0003800000 */
        /* <DEDUP_REMOVED lines=9> */
.L_x_5169:
[----:B------:R-:W-:Y:S01]  /*14d0*/  ULDC.64 UR4, c[0x0][0xa20] ;  /* 0x0002880000047ab9 */ /* 0x000fe20000000a00 */
[----:B------:R0:W-:Y:S01]  /*14e0*/  STL [R1+0x34], R34 ;  /* 0x0000342201007387 */ /* 0x0001e20000100800 */
[----:B------:R-:W-:-:S04]  /*14f0*/  ISETP.NE.U32.AND P1, PT, RZ, UR4, PT ;  /* 0x00000004ff007c0c */ /* 0x000fc8000bf25070 */
[----:B------:R-:W-:-:S13]  /*1500*/  ISETP.NE.AND.EX P1, PT, RZ, UR5, PT, P1 ;  /* 0x00000005ff007c0c */ /* 0x000fda000bf25310 */
[----:B0-----:R-:W-:Y:S05]  /*1510*/  @!P1 BRA `(.L_x_5170) ;  /* 0x0000000000109947 */ /* 0x001fea0003800000 */
[----:B------:R-:W-:-:S04]  /*1520*/  IADD3 R4, P0, R37, UR4, RZ ;  /* 0x0000000425047c10 */ /* 0x000fc8000ff1e0ff */
[----:B------:R-:W-:-:S05]  /*1530*/  IADD3.X R5, R32, UR5, RZ, P0, !PT ;  /* 0x0000000520057c10 */ /* 0x000fca00087fe4ff */
[----:B------:R0:W5:Y:S01]  /*1540*/  LDG.E R35, desc[UR40][R4.64] ;  /* 0x0000002804237981 */ /* 0x000162000c1e1900 */
[----:B------:R-:W-:Y:S05]  /*1550*/  BRA `(.L_x_5171) ;  /* 0x0000000000107947 */ /* 0x000fea0003800000 */
.L_x_5170:
[----:B------:R-:W-:Y:S05]  /*1560*/  @!P0 BRA `(.L_x_5171) ;  /* 0x00000000000c8947 */ /* 0x000fea0003800000 */
[----:B------:R-:W2:Y:S04]  /*1570*/  LDG.E R4, desc[UR40][R8.64] ;  /* 0x0000002808047981 */ /* 0x000ea8000c1e1900 */
[----:B------:R-:W2:Y:S02]  /*1580*/  LDG.E R35, desc[UR40][R8.64+0x4] ;  /* 0x0000042808237981 */ /* 0x000ea4000c1e1900 */
[----:B--2---:R-:W-:-:S07]  /*1590*/  IMAD.IADD R35, R35, 0x1, -R4 ;  /* 0x0000000123237824 */ /* 0x004fce00078e0a04 */
.L_x_5171:
[----:B------:R-:W-:Y:S01]  /*15a0*/  ULDC.64 UR4, c[0x0][0xa10] ;  /* 0x0002840000047ab9 */ /* 0x000fe20000000a00 */
[----:B------:R-:W1:Y:S01]  /*15b0*/  LDC R9, c[0x0][0x448] ;  /* 0x00011200ff097b82 */ /* 0x000e620000000800 */
[----:B------:R-:W-:-:S04]  /*15c0*/  ISETP.NE.U32.AND P0, PT, RZ, UR4, PT ;  /* 0x00000004ff007c0c */ /* 0x000fc8000bf05070 */
[----:B------:R-:W-:Y:S01]  /*15d0*/  ISETP.NE.AND.EX P0, PT, RZ, UR5, PT, P0 ;  /* 0x00000005ff007c0c */ /* 0x000fe2000bf05300 */
[----:B------:R-:W-:-:S12]  /*15e0*/  ULDC.64 UR4, c[0x0][0xa30] ;  /* 0x00028c0000047ab9 */ /* 0x000fd80000000a00 */
[----:B0-----:R-:W0:Y:S02]  /*15f0*/  @P0 LDC.64 R4, c[0x0][0xa10] ;  /* 0x00028400ff040b82 */ /* 0x001e240000000a00 */
[----:B0-----:R-:W-:-:S05]  /*1600*/  @P0 IMAD.WIDE R4, R25, 0x4, R4 ;  /* 0x0000000419040825 */ /* 0x001fca00078e0204 */
[----:B------:R-:W2:Y:S04]  /*1610*/  @P0 LDG.E R3, desc[UR40][R4.64] ;  /* 0x0000002804030981 */ /* 0x000ea8000c1e1900 */
[----:B------:R0:W2:Y:S01]  /*1620*/  @P0 LDG.E R8, desc[UR40][R4.64+0x4] ;  /* 0x0000042804080981 */ /* 0x0000a2000c1e1900 */
[----:B------:R-:W-:Y:S01]  /*1630*/  ISETP.NE.U32.AND P1, PT, RZ, UR4, PT ;  /* 0x00000004ff007c0c */ /* 0x000fe2000bf25070 */
[----:B-----5:R-:W-:-:S03]  /*1640*/  IMAD.MOV.U32 R24, RZ, RZ, R35 ;  /* 0x000000ffff187224 */ /* 0x020fc600078e0023 */
[----:B------:R-:W-:-:S13]  /*1650*/  ISETP.NE.AND.EX P1, PT, RZ, UR5, PT, P1 ;  /* 0x00000005ff007c0c */ /* 0x000fda000bf25310 */
[----:B------:R-:W-:-:S04]  /*1660*/  @P1 IADD3 R6, P2, R37, UR4, RZ ;  /* 0x0000000425061c10 */ /* 0x000fc8000ff5e0ff */
[----:B------:R-:W-:-:S05]  /*1670*/  @P1 IADD3.X R7, R32, UR5, RZ, P2, !PT ;  /* 0x0000000520071c10 */ /* 0x000fca00097fe4ff */
[----:B------:R3:W5:Y:S01]  /*1680*/  @P1 LDG.E R24, desc[UR40][R6.64] ;  /* 0x0000002806181981 */ /* 0x000762000c1e1900 */
[----:B-1----:R-:W-:Y:S01]  /*1690*/  ISETP.NE.AND P1, PT, R9, 0x1, PT ;  /* 0x000000010900780c */ /* 0x002fe20003f25270 */
[----:B------:R-:W-:Y:S02]  /*16a0*/  IMAD.SHL.U32 R229, R33, 0x80, RZ ;  /* 0x0000008021e57824 */ /* 0x000fe400078e00ff */
[----:B------:R-:W-:Y:S02]  /*16b0*/  IMAD.IADD R11, R35, 0x1, -R0 ;  /* 0x00000001230b7824 */ /* 0x000fe400078e0a00 */
[----:B0-----:R-:W-:-:S08]  /*16c0*/  VIADD R4, R229, 0x7f ;  /* 0x0000007fe5047836 */ /* 0x001fd00000000000 */
[----:B------:R-:W0:Y:S08]  /*16d0*/  @P1 LDC R9, c[0x0][0x44c] ;  /* 0x00011300ff091b82 */ /* 0x000e300000000800 */
[----:B------:R-:W1:Y:S01]  /*16e0*/  @P1 LDC R5, c[0x0][0x450] ;  /* 0x00011400ff051b82 */ /* 0x000e620000000800 */
[----:B0-----:R-:W-:-:S05]  /*16f0*/  @P1 IMAD.HI.U32 R0, R4, R9, RZ ;  /* 0x0000000904001227 */ /* 0x001fca00078e00ff */
[----:B-1----:R-:W-:Y:S02]  /*1700*/  @P1 SHF.R.U32.HI R4, RZ, R5, R0 ;  /* 0x00000005ff041219 */ /* 0x002fe40000011600 */
[----:B--2---:R-:W-:-:S05]  /*1710*/  @P0 IADD3 R26, -R3, R8, RZ ;  /* 0x00000008031a0210 */ /* 0x004fca0007ffe1ff */
[----:B------:R-:W-:-:S04]  /*1720*/  IMAD.IADD R222, R11, 0x1, R26 ;  /* 0x000000010bde7824 */ /* 0x000fc800078e021a */
[C---:B------:R-:W-:Y:S01]  /*1730*/  VIADD R0, R222.reuse, 0x5f ;  /* 0x0000005fde007836 */ /* 0x040fe20000000000 */
[----:B------:R-:W-:-:S03]  /*1740*/  IADD3 R31, R222, 0x60, -R220 ;  /* 0x00000060de1f7810 */ /* 0x000fc60007ffe8dc */
[----:B------:R-:W-:-:S04]  /*1750*/  IMAD.HI R0, R0, 0x2aaaaaab, RZ ;  /* 0x2aaaaaab00007827 */ /* 0x000fc800078e02ff */
[----:B------:R-:W-:Y:S01]  /*1760*/  IMAD.IADD R4, R31, 0x1, R4 ;  /* 0x000000011f047824 */ /* 0x000fe200078e0204 */
[----:B------:R-:W-:-:S03]  /*1770*/  SHF.R.U32.HI R177, RZ, 0x1f, R0 ;  /* 0x0000001fffb17819 */ /* 0x000fc60000011600 */
[----:B------:R-:W-:Y:S01]  /*1780*/  IMAD.HI R4, R4, 0x2aaaaaab, RZ ;  /* 0x2aaaaaab04047827 */ /* 0x000fe200078e02ff */
[----:B------:R-:W-:-:S03]  /*1790*/  LEA.HI.SX32 R177, R0, R177, 0x1c ;  /* 0x000000b100b17211 */ /* 0x000fc600078fe2ff */
[----:B------:R-:W-:Y:S01]  /*17a0*/  IMAD.MOV R0, RZ, RZ, -R11 ;  /* 0x000000ffff007224 */ /* 0x000fe200078e0a0b */
[----:B------:R-:W-:-:S04]  /*17b0*/  SHF.R.U32.HI R3, RZ, 0x1f, R4 ;  /* 0x0000001fff037819 */ /* 0x000fc80000011604 */
[----:B------:R-:W-:-:S04]  /*17c0*/  LEA.HI.SX32 R4, R4, R3, 0x1c ;  /* 0x0000000304047211 */ /* 0x000fc800078fe2ff */
[----:B------:R-:W-:-:S05]  /*17d0*/  VIMNMX R4, R177, R4, PT ;  /* 0x00000004b1047248 */ /* 0x000fca0003fe0100 */
[----:B------:R-:W-:Y:S01]  /*17e0*/  IMAD R3, R4, 0x60, -R11 ;  /* 0x0000006004037824 */ /* 0x000fe200078e0a0b */
[----:B------:R-:W-:-:S04]  /*17f0*/  VIMNMX R4, RZ, R0, !PT ;  /* 0x00000000ff047248 */ /* 0x000fc80007fe0100 */
        /* <DEDUP_REMOVED lines=11> */
[----:B---3--:R-:W-:Y:S05]  /*18b0*/  @!P1 BRA `(.L_x_5172) ;  /* 0x0000004400809947 */ /* 0x008fea0003800000 */
        /* <DEDUP_REMOVED lines=20> */
.L_x_5174:
[----:B------:R-:W-:Y:S05]  /*1a00*/  BSYNC B6 ;  /* 0x0000000000067941 */ /* 0x000fea0003800000 */
.L_x_5173:
[----:B------:R-:W-:Y:S01]  /*1a10*/  IADD3 R27, R19, 0x400, RZ ;  /* 0x00000400131b7810 */ /* 0x000fe20007ffe0ff */
[----:B------:R-:W-:Y:S03]  /*1a20*/  BSSY B6, `(.L_x_5175) ;  /* 0x0000013000067945 */ /* 0x000fe60003800000 */
        /* <DEDUP_REMOVED lines=18> */
.L_x_5176:
[----:B------:R-:W-:Y:S05]  /*1b50*/  BSYNC B6 ;  /* 0x0000000000067941 */ /* 0x000fea0003800000 */
.L_x_5175:
[----:B------:R-:W2:Y:S01]  /*1b60*/  LDL R14, [R1+0x48] ;  /* 0x00004800010e7983 */ /* 0x000ea20000100800 */
[----:B------:R-:W-:Y:S01]  /*1b70*/  ULDC.64 UR4, c[0x0][0x9f8] ;  /* 0x00027e0000047ab9 */ /* 0x000fe20000000a00 */
[----:B------:R-:W0:Y:S01]  /*1b80*/  LDC.64 R56, c[0x0][0x408] ;  /* 0x00010200ff387b82 */ /* 0x000e220000000a00 */
[----:B------:R-:W-:-:S04]  /*1b90*/  ISETP.NE.U32.AND P0, PT, RZ, UR4, PT ;  /* 0x00000004ff007c0c */ /* 0x000fc8000bf05070 */
[----:B------:R-:W-:-:S03]  /*1ba0*/  ISETP.NE.AND.EX P0, PT, RZ, UR5, PT, P0 ;  /* 0x00000005ff007c0c */ /* 0x000fc6000bf05300 */
[----:B------:R-:W1:Y:S10]  /*1bb0*/  LDC R65, c[0x0][0x3f4] ;  /* 0x0000fd00ff417b82 */ /* 0x000e740000000800 */
[----:B------:R-:W-:Y:S01]  /*1bc0*/  @P0 IADD3 R4, P1, R37, UR4, RZ ;  /* 0x0000000425040c10 */ /* 0x000fe2000ff3e0ff */
[----:B------:R-:W-:-:S03]  /*1bd0*/  ULDC UR4, c[0x0][0x320] ;  /* 0x0000c80000047ab9 */ /* 0x000fc60000000800 */
[----:B------:R-:W-:Y:S02]  /*1be0*/  @P0 IADD3.X R5, R32, UR5, RZ, P1, !PT ;  /* 0x0000000520050c10 */ /* 0x000fe40008ffe4ff */
[----:B------:R-:W-:Y:S01]  /*1bf0*/  ISETP.GE.AND P1, PT, R2, UR4, PT ;  /* 0x0000000402007c0c */ /* 0x000fe2000bf26270 */
[----:B------:R-:W3:Y:S02]  /*1c00*/  LDC.64 R32, c[0x0][0x3f8] ;  /* 0x0000fe00ff207b82 */ /* 0x000ee40000000a00 */
[----:B------:R4:W2:Y:S01]  /*1c10*/  @P0 LDG.E R25, desc[UR40][R4.64] ;  /* 0x0000002804190981 */ /* 0x0008a2000c1e1900 */
[----:B------:R-:W-:Y:S02]  /*1c20*/  SEL R3, RZ, 0xffffffff, P1 ;  /* 0xffffffffff037807 */ /* 0x000fe40000800000 */
[----:B------:R-:W-:-:S03]  /*1c30*/  ISETP.GE.AND P0, PT, R16, UR4, PT ;  /* 0x0000000410007c0c */ /* 0x000fc6000bf06270 */
[----:B------:R-:W-:Y:S01]  /*1c40*/  IMAD.SHL.U32 R3, R3, 0x2, RZ ;  /* 0x0000000203037824 */ /* 0x000fe200078e00ff */
[----:B------:R-:W-:Y:S02]  /*1c50*/  SEL R0, RZ, 0x1, P0 ;  /* 0x00000001ff007807 */ /* 0x000fe40000000000 */
[----:B------:R-:W-:Y:S02]  /*1c60*/  ISETP.GE.AND P0, PT, R210, UR4, PT ;  /* 0x00000004d2007c0c */ /* 0x000fe4000bf06270 */
[----:B------:R-:W-:Y:S02]  /*1c70*/  ISETP.GE.AND P1, PT, R209, UR4, PT ;  /* 0x00000004d1007c0c */ /* 0x000fe4000bf26270 */
[----:B------:R-:W-:Y:S02]  /*1c80*/  LOP3.LUT R0, R3, 0x2, R0, 0xe2, !PT ;  /* 0x0000000203007812 */ /* 0x000fe400078ee200 */
[----:B------:R-:W-:Y:S02]  /*1c90*/  SEL R3, RZ, 0x4, P0 ;  /* 0x00000004ff037807 */ /* 0x000fe40000000000 */
[----:B----4-:R-:W-:-:S02]  /*1ca0*/  SEL R4, RZ, 0x8, P1 ;  /* 0x00000008ff047807 */ /* 0x010fc40000800000 */
[----:B------:R-:W-:Y:S02]  /*1cb0*/  ISETP.GE.AND P0, PT, R208, UR4, PT ;  /* 0x00000004d0007c0c */ /* 0x000fe4000bf06270 */
[----:B------:R-:W-:Y:S02]  /*1cc0*/  ISETP.GE.AND P1, PT, R207, UR4, PT ;  /* 0x00000004cf007c0c */ /* 0x000fe4000bf26270 */
[----:B------:R-:W-:Y:S02]  /*1cd0*/  LOP3.LUT R0, R4, R0, R3, 0xfe, !PT ;  /* 0x0000000004007212 */ /* 0x000fe400078efe03 */
[----:B------:R-:W-:Y:S02]  /*1ce0*/  SEL R3, RZ, 0x10, P0 ;  /* 0x00000010ff037807 */ /* 0x000fe40000000000 */
[----:B------:R-:W-:Y:S02]  /*1cf0*/  SEL R4, RZ, 0x20, P1 ;  /* 0x00000020ff047807 */ /* 0x000fe40000800000 */
[----:B------:R-:W-:-:S02]  /*1d00*/  ISETP.GE.AND P0, PT, R212, UR4, PT ;  /* 0x00000004d4007c0c */ /* 0x000fc4000bf06270 */
[----:B------:R-:W-:Y:S02]  /*1d10*/  ISETP.GE.AND P1, PT, R211, UR4, PT ;  /* 0x00000004d3007c0c */ /* 0x000fe4000bf26270 */
[----:B------:R-:W-:Y:S02]  /*1d20*/  SHF.R.S32.HI R9, RZ, 0x1f, R23 ;  /* 0x0000001fff097819 */ /* 0x000fe40000011417 */
[----:B------:R-:W-:Y:S02]  /*1d30*/  LOP3.LUT R3, R4, R0, R3, 0xfe, !PT ;  /* 0x0000000004037212 */ /* 0x000fe400078efe03 */
[----:B------:R-:W-:Y:S02]  /*1d40*/  SEL R6, RZ, 0x40, P0 ;  /* 0x00000040ff067807 */ /* 0x000fe40000000000 */
[----:B------:R-:W-:Y:S02]  /*1d50*/  SEL R7, RZ, 0x7fff80, P1 ;  /* 0x007fff80ff077807 */ /* 0x000fe40000800000 */
[----:B------:R-:W-:-:S02]  /*1d60*/  SHF.R.S32.HI R201, RZ, 0x1f, R200 ;  /* 0x0000001fffc97819 */ /* 0x000fc400000114c8 */
[----:B------:R-:W-:Y:S01]  /*1d70*/  LOP3.LUT R3, R7, R3, R6, 0xfe, !PT ;  /* 0x0000000307037212 */ /* 0x000fe200078efe06 */
[C---:B0-----:R-:W-:Y:S02]  /*1d80*/  IMAD R6, R9.reuse, R56, RZ ;  /* 0x0000003809067224 */ /* 0x041fe400078e02ff */
[----:B---3--:R-:W-:Y:S02]  /*1d90*/  IMAD R0, R9, R32, RZ ;  /* 0x0000002009007224 */ /* 0x008fe400078e02ff */
[----:B------:R-:W-:-:S04]  /*1da0*/  IMAD.WIDE.U32 R8, R23, R56, R200 ;  /* 0x0000003817087225 */ /* 0x000fc800078e00c8 */
[----:B------:R-:W-:-:S04]  /*1db0*/  IMAD R55, R23, R57, R6 ;  /* 0x0000003917377224 */ /* 0x000fc800078e0206 */
[----:B------:R-:W-:Y:S02]  /*1dc0*/  IMAD.IADD R9, R9, 0x1, R55 ;  /* 0x0000000109097824 */ /* 0x000fe400078e0237 */
[----:B-----5:R-:W-:-:S04]  /*1dd0*/  IMAD.WIDE.U32 R52, R24, R56, R8 ;  /* 0x0000003818347225 */ /* 0x020fc800078e0008 */
[----:B------:R-:W3:Y:S01]  /*1de0*/  LDL R9, [R1+0x24] ;  /* 0x0000240001097983 */ /* 0x000ee20000100800 */
[----:B------:R-:W0:Y:S01]  /*1df0*/  S2R R38, SR_TID.X ;  /* 0x0000000000267919 */ /* 0x000e220000002100 */
[----:B------:R-:W4:Y:S01]  /*1e00*/  S2R R37, SR_TID.X ;  /* 0x0000000000257919 */ /* 0x000f220000002100 */
[----:B0-----:R-:W-:Y:S01]  /*1e10*/  VIADD R38, R38, 0xffffff80 ;  /* 0xffffff8026267836 */ /* 0x001fe20000000000 */
[----:B----4-:R-:W-:-:S04]  /*1e20*/  SHF.R.U32.HI R37, RZ, 0x7, R37 ;  /* 0x00000007ff257819 */ /* 0x010fc80000011625 */
[----:B------:R-:W-:Y:S01]  /*1e30*/  ISETP.NE.AND P6, PT, R37, 0x1, PT ;  /* 0x000000012500780c */ /* 0x000fe20003fc5270 */
[C---:B------:R-:W-:Y:S01]  /*1e40*/  IMAD R15, R23.reuse, R33, R0 ;  /* 0x00000021170f7224 */ /* 0x040fe200078e0200 */
[----:B-1----:R-:W-:Y:S01]  /*1e50*/  ISETP.GE.AND P0, PT, R16, R65, PT ;  /* 0x000000411000720c */ /* 0x002fe20003f06270 */
[----:B------:R-:W-:-:S03]  /*1e60*/  IMAD.WIDE.U32 R10, R23, R32, R16 ;  /* 0x00000020170a7225 */ /* 0x000fc600078e0010 */
[----:B------:R-:W-:Y:S01]  /*1e70*/  SEL R13, R65, RZ, P0 ;  /* 0x000000ff410d7207 */ /* 0x000fe20000000000 */
[----:B------:R-:W-:Y:S02]  /*1e80*/  IMAD.IADD R11, R15, 0x1, R11 ;  /* 0x000000010f0b7824 */ /* 0x000fe400078e020b */
[----:B------:R-:W-:-:S04]  /*1e90*/  IMAD.WIDE.U32 R4, R23, R32, R200 ;  /* 0x0000002017047225 */ /* 0x000fc800078e00c8 */
[----:B------:R-:W-:Y:S01]  /*1ea0*/  IMAD.IADD R13, R16, 0x1, R13 ;  /* 0x00000001100d7824 */ /* 0x000fe200078e020d */
[----:B------:R-:W-:Y:S05]  /*1eb0*/  @!P6 WARPSYNC.ALL ;  /* 0x000000000000e948 */ /* 0x000fea0003800000 */
[----:B------:R-:W-:-:S04]  /*1ec0*/  IMAD.WIDE.U32 R20, R24, R32, R10 ;  /* 0x0000002018147225 */ /* 0x000fc800078e000a */
[----:B------:R-:W-:Y:S01]  /*1ed0*/  VIADD R62, R37, 0x8 ;  /* 0x00000008253e7836 */ /* 0x000fe20000000000 */
[----:B------:R-:W-:Y:S01]  /*1ee0*/  IADD3 R7, R5, R15, RZ ;  /* 0x0000000f05077210 */ /* 0x000fe20007ffe0ff */
[C---:B------:R-:W-:Y:S01]  /*1ef0*/  VIADD R37, R23.reuse, 0x40 ;  /* 0x0000004017257836 */ /* 0x040fe20000000000 */
[----:B------:R-:W-:Y:S01]  /*1f00*/  SHF.R.S32.HI R12, RZ, 0x1f, R13 ;  /* 0x0000001fff0c7819 */ /* 0x000fe2000001140d */
[----:B------:R-:W-:Y:S01]  /*1f10*/  VIADD R10, R23, 0x40 ;  /* 0x00000040170a7836 */ /* 0x000fe20000000000 */
[----:B------:R-:W-:Y:S01]  /*1f20*/  SHF.R.S32.HI R15, RZ, 0x1f, R24 ;  /* 0x0000001fff0f7819 */ /* 0x000fe20000011418 */
[----:B------:R-:W-:Y:S01]  /*1f30*/  IMAD.MOV.U32 R6, RZ, RZ, R4 ;  /* 0x000000ffff067224 */ /* 0x000fe200078e0004 */
[----:B------:R-:W-:Y:S01]  /*1f40*/  PRMT R86, R3, 0x8880, RZ ;  /* 0x0000888003567816 */ /* 0x000fe200000000ff */
[----:B------:R-:W-:Y:S01]  /*1f50*/  IMAD.SHL.U32 R37, R37, 0x40, RZ ;  /* 0x0000004025257824 */ /* 0x000fe200078e00ff */
[----:B------:R-:W-:Y:S01]  /*1f60*/  ULDC UR4, c[0x0][0x2f4] ;  /* 0x0000bd0000047ab9 */ /* 0x000fe20000000800 */
[----:B------:R-:W-:-:S02]  /*1f70*/  IMAD.SHL.U32 R10, R10, 0x40, RZ ;  /* 0x000000400a0a7824 */ /* 0x000fc400078e00ff */
[----:B------:R-:W-:Y:S01]  /*1f80*/  IMAD.WIDE.U32 R4, R23, R56, R16 ;  /* 0x0000003817047225 */ /* 0x000fe200078e0010 */
[----:B------:R-:W-:Y:S02]  /*1f90*/  LEA.HI R12, R12, R13, RZ, 0x3 ;  /* 0x0000000d0c0c7211 */ /* 0x000fe400078f18ff */
[----:B------:R-:W-:Y:S01]  /*1fa0*/  LOP3.LUT R37, R37, 0x1c0, RZ, 0xc0, !PT ;  /* 0x000001c025257812 */ /* 0x000fe200078ec0ff */
[----:B------:R-:W-:Y:S01]  /*1fb0*/  IMAD.IADD R55, R55, 0x1, R5 ;  /* 0x0000000137377824 */ /* 0x000fe200078e0205 */
[----:B------:R-:W-:Y:S01]  /*1fc0*/  LOP3.LUT R10, R10, 0x1c0, RZ, 0xc0, !PT ;  /* 0x000001c00a0a7812 */ /* 0x000fe200078ec0ff */
[C---:B------:R-:W-:Y:S01]  /*1fd0*/  IMAD R5, R15.reuse, R32, RZ ;  /* 0x000000200f057224 */ /* 0x040fe200078e02ff */
[----:B------:R-:W-:Y:S01]  /*1fe0*/  MOV R54, R4 ;  /* 0x0000000400367202 */ /* 0x000fe20000000f00 */
[----:B------:R-:W-:Y:S01]  /*1ff0*/  IMAD R15, R15, R56, RZ ;  /* 0x000000380f0f7224 */ /* 0x000fe200078e02ff */
[----:B------:R-:W-:Y:S01]  /*2000*/  SHF.R.S32.HI R74, RZ, 0x3, R12 ;  /* 0x00000003ff4a7819 */ /* 0x000fe2000001140c */
[----:B------:R-:W-:Y:S01]  /*2010*/  IMAD.MOV.U32 R64, RZ, RZ, 0x20 ;  /* 0x00000020ff407424 */ /* 0x000fe200078e00ff */
[----:B------:R-:W-:Y:S01]  /*2020*/  LOP3.LUT R75, R12, 0xfffffff8, RZ, 0xc0, !PT ;  /* 0xfffffff80c4b7812 */ /* 0x000fe200078ec0ff */
[----:B------:R-:W-:Y:S01]  /*2030*/  IMAD.IADD R0, R36, 0x1, R35 ;  /* 0x0000000124007824 */ /* 0x000fe200078e0223 */
[----:B------:R-:W-:Y:S01]  /*2040*/  SHF.R.U32.HI R10, RZ, 0x3, R10 ;  /* 0x00000003ff0a7819 */ /* 0x000fe2000001160a */
[----:B------:R-:W-:Y:S01]  /*2050*/  IMAD R71, R24, R33, R5 ;  /* 0x0000002118477224 */ /* 0x000fe200078e0205 */
[----:B------:R-:W-:Y:S01]  /*2060*/  SHF.L.U64.HI R35, R56, 0x6, R57 ;  /* 0x0000000638237819 */ /* 0x000fe20000010239 */
[----:B------:R-:W-:Y:S01]  /*2070*/  IMAD R67, R57, 0x60, RZ ;  /* 0x0000006039437824 */ /* 0x000fe200078e02ff */
[----:B------:R-:W-:Y:S01]  /*2080*/  SHF.L.U64.HI R4, R32, 0x6, R33 ;  /* 0x0000000620047819 */ /* 0x000fe20000010221 */
[----:B------:R-:W-:Y:S01]  /*2090*/  IMAD R15, R24, R57, R15 ;  /* 0x00000039180f7224 */ /* 0x000fe200078e020f */
[----:B------:R-:W-:Y:S01]  /*20a0*/  PRMT R86, R86, 0x7710, RZ ;  /* 0x0000771056567816 */ /* 0x000fe200000000ff */
[----:B------:R-:W-:-:S02]  /*20b0*/  IMAD.SHL.U32 R58, R56, 0x40, RZ ;  /* 0x00000040383a7824 */ /* 0x000fc400078e00ff */
[----:B------:R-:W-:Y:S01]  /*20c0*/  IMAD.WIDE.U32 R54, R24, R56, R54 ;  /* 0x0000003818367225 */ /* 0x000fe200078e0036 */
[----:B------:R-:W-:-:S03]  /*20d0*/  ISETP.GE.AND P2, PT, R2, UR4, PT ;  /* 0x0000000402007c0c */ /* 0x000fc6000bf46270 */
[----:B------:R-:W-:Y:S02]  /*20e0*/  IMAD R13, R33, 0x60, RZ ;  /* 0x00000060210d7824 */ /* 0x000fe400078e02ff */
[----:B------:R-:W-:Y:S02]  /*20f0*/  IMAD.SHL.U32 R5, R32, 0x40, RZ ;  /* 0x0000004020057824 */ /* 0x000fe400078e00ff */
[----:B------:R-:W-:-:S04]  /*2100*/  IMAD.WIDE.U32 R6, R24, R32, R6 ;  /* 0x0000002018067225 */ /* 0x000fc800078e0006 */
[----:B------:R-:W-:Y:S01]  /*2110*/  IMAD.WIDE.U32 R56, R56, 0x60, RZ ;  /* 0x0000006038387825 */ /* 0x000fe200078e00ff */
[----:B------:R-:W-:-:S03]  /*2120*/  LOP3.LUT R80, R86, 0x1, RZ, 0xc0, !PT ;  /* 0x0000000156507812 */ /* 0x000fc600078ec0ff */
[----:B------:R-:W-:Y:S01]  /*2130*/  IMAD.WIDE.U32 R32, R32, 0x60, RZ ;  /* 0x0000006020207825 */ /* 0x000fe200078e00ff */
[C---:B------:R-:W-:Y:S02]  /*2140*/  LOP3.LUT R81, R86.reuse, 0x2, RZ, 0xc0, !PT ;  /* 0x0000000256517812 */ /* 0x040fe400078ec0ff */
[C---:B------:R-:W-:Y:S01]  /*2150*/  LOP3.LUT R82, R86.reuse, 0x4, RZ, 0xc0, !PT ;  /* 0x0000000456527812 */ /* 0x040fe200078ec0ff */
[----:B------:R-:W-:Y:S01]  /*2160*/  IMAD.IADD R70, R7, 0x1, R71 ;  /* 0x0000000107467824 */ /* 0x000fe200078e0247 */
[C---:B------:R-:W-:Y:S01]  /*2170*/  LOP3.LUT R83, R86.reuse, 0x8, RZ, 0xc0, !PT ;  /* 0x0000000856537812 */ /* 0x040fe200078ec0ff */
[----:B------:R-:W-:Y:S01]  /*2180*/  IMAD.SHL.U32 R65, R65, 0x2, RZ ;  /* 0x0000000241417824 */ /* 0x000fe200078e00ff */
[C---:B------:R-:W-:Y:S01]  /*2190*/  LOP3.LUT R84, R86.reuse, 0x10, RZ, 0xc0, !PT ;  /* 0x0000001056547812 */ /* 0x040fe200078ec0ff */
[----:B------:R-:W-:Y:S01]  /*21a0*/  IMAD.IADD R66, R33, 0x1, R13 ;  /* 0x0000000121427824 */ /* 0x000fe200078e020d */
[----:B------:R-:W-:Y:S01]  /*21b0*/  LOP3.LUT R85, R86, 0x20, RZ, 0xc0, !PT ;  /* 0x0000002056557812 */ /* 0x000fe200078ec0ff */
[----:B------:R-:W-:Y:S01]  /*21c0*/  IMAD.IADD R71, R71, 0x1, R21 ;  /* 0x0000000147477824 */ /* 0x000fe200078e0215 */
[----:B------:R-:W-:Y:S01]  /*21d0*/  SHF.R.S32.HI R60, RZ, 0x1f, R34 ;  /* 0x0000001fff3c7819 */ /* 0x000fe20000011422 */
[----:B------:R-:W-:Y:S01]  /*21e0*/  IMAD.IADD R72, R53, 0x1, R15 ;  /* 0x0000000135487824 */ /* 0x000fe200078e020f */
[----:B------:R-:W-:-:S02]  /*21f0*/  IADD3 R67, R57, R67, RZ ;  /* 0x0000004339437210 */ /* 0x000fc40007ffe0ff */
[----:B------:R-:W-:Y:S02]  /*2200*/  IADD3 R73, R15, R55, RZ ;  /* 0x000000370f497210 */ /* 0x000fe40007ffe0ff */
[----:B------:R-:W-:Y:S01]  /*2210*/  P2R R88, PR, RZ, 0x4 ;  /* 0x00000004ff587803 */ /* 0x000fe20000000000 */
[C---:B--2---:R-:W-:Y:S01]  /*2220*/  IMAD.SHL.U32 R59, R14.reuse, 0x40, RZ ;  /* 0x000000400e3b7824 */ /* 0x044fe200078e00ff */
[----:B------:R-:W-:Y:S01]  /*2230*/  @!P6 BAR.SYNC.DEFER_BLOCKING 0x9, 0x100 ;  /* 0x024400000000eb1d */ /* 0x000fe20000010000 */
[----:B------:R-:W-:Y:S02]  /*2240*/  LOP3.LUT P1, RZ, R14, 0x4, RZ, 0xc0, !PT ;  /* 0x000000040eff7812 */ /* 0x000fe4000782c0ff */
[----:B------:R-:W-:-:S04]  /*2250*/  SHF.R.S32.HI R14, RZ, 0x1f, R38 ;  /* 0x0000001fff0e7819 */ /* 0x000fc80000011426 */
[----:B------:R-:W-:-:S04]  /*2260*/  LEA.HI R14, R14, R38, RZ, 0x2 ;  /* 0x000000260e0e7211 */ /* 0x000fc800078f10ff */
[----:B------:R-:W-:-:S04]  /*2270*/  LOP3.LUT R14, R14, 0xfffffffc, RZ, 0xc0, !PT ;  /* 0xfffffffc0e0e7812 */ /* 0x000fc800078ec0ff */
[----:B------:R-:W-:Y:S02]  /*2280*/  IADD3 R14, R38, -R14, RZ ;  /* 0x8000000e260e7210 */ /* 0x000fe40007ffe0ff */
[----:B------:R-:W0:Y:S01]  /*2290*/  S2R R38, SR_TID.X ;  /* 0x0000000000267919 */ /* 0x000e220000002100 */
[----:B------:R-:W-:Y:S02]  /*22a0*/  LOP3.LUT R59, R59, 0x1c0, RZ, 0xc0, !PT ;  /* 0x000001c03b3b7812 */ /* 0x000fe400078ec0ff */
[----:B------:R-:W-:Y:S02]  /*22b0*/  IMAD R63, R14, 0x40, R23 ;  /* 0x000000400e3f7824 */ /* 0x000fe400078e0217 */
[----:B------:R-:W-:Y:S02]  /*22c0*/  SHF.R.U32.HI R61, RZ, 0x3, R59 ;  /* 0x00000003ff3d7819 */ /* 0x000fe4000001163b */
[----:B------:R-:W-:-:S04]  /*22d0*/  LOP3.LUT R8, R59, 0x18, R16, 0xf8, !PT ;  /* 0x000000183b087812 */ /* 0x000fc800078ef810 */
[----:B------:R-:W-:Y:S01]  /*22e0*/  LOP3.LUT R8, R8, R61, RZ, 0x3c, !PT ;  /* 0x0000003d08087212 */ /* 0x000fe200078e3cff */
[----:B0-----:R-:W-:-:S05]  /*22f0*/  VIADD R38, R38, 0xffffff80 ;  /* 0xffffff8026267836 */ /* 0x001fca0000000000 */
[----:B------:R-:W-:-:S04]  /*2300*/  SHF.R.S32.HI R14, RZ, 0x1f, R38 ;  /* 0x0000001fff0e7819 */ /* 0x000fc80000011426 */
[----:B------:R-:W-:-:S04]  /*2310*/  LEA.HI R14, R14, R38, RZ, 0x5 ;  /* 0x000000260e0e7211 */ /* 0x000fc800078f28ff */
[----:B------:R-:W-:-:S05]  /*2320*/  SHF.R.S32.HI R14, RZ, 0x5, R14 ;  /* 0x00000005ff0e7819 */ /* 0x000fca000001140e */
        /* <DEDUP_REMOVED lines=9> */
[----:B------:R-:W-:-:S02]  /*23c0*/  SHF.R.S32.HI R76, RZ, 0x1f, R25 ;  /* 0x0000001fff4c7819 */ /* 0x000fc40000011419 */
[----:B------:R-:W-:Y:S02]  /*23d0*/  SHF.R.S32.HI R77, RZ, 0x1f, R75 ;  /* 0x0000001fff4d7819 */ /* 0x000fe4000001144b */
[----:B------:R-:W-:Y:S02]  /*23e0*/  LOP3.LUT R86, R86, 0x40, RZ, 0xc0, !PT ;  /* 0x0000004056567812 */ /* 0x000fe400078ec0ff */
[----:B---3--:R-:W-:-:S07]  /*23f0*/  IADD3 R79, R9, R12, RZ ;  /* 0x0000000c094f7210 */ /* 0x008fce0007ffe0ff */
.L_x_5230:
[----:B------:R-:W0:Y:S01]  /*2400*/  LDC R95, c[0x0][0x430] ;  /* 0x00010c00ff5f7b82 */ /* 0x000e220000000800 */
[----:B------:R-:W-:Y:S02]  /*2410*/  VIADD R29, R29, 0xffffffff ;  /* 0xffffffff1d1d7836 */ /* 0x000fe40000000000 */
[----:B------:R-:W-:Y:S02]  /*2420*/  IMAD.MOV.U32 R94, RZ, RZ, RZ ;  /* 0x000000ffff5e7224 */ /* 0x000fe400078e00ff */
[----:B------:R-:W-:-:S03]  /*2430*/  IMAD R9, R29, 0x60, R63 ;  /* 0x000000601d097824 */ /* 0x000fc600078e023f */
[----:B-1----:R-:W1:Y:S01]  /*2440*/  LDC R90, c[0x0][0x3f4] ;  /* 0x0000fd00ff5a7b82 */ /* 0x002e620000000800 */
[----:B--2---:R-:W-:Y:S01]  /*2450*/  IMAD.IADD R36, R0, 0x1, R9 ;  /* 0x0000000100247824 */ /* 0x004fe200078e0209 */
[----:B------:R-:W-:-:S03]  /*2460*/  ISETP.GE.AND P2, PT, R9, R26, PT ;  /* 0x0000001a0900720c */ /* 0x000fc60003f46270 */
[----:B------:R-:W-:Y:S01]  /*2470*/  IMAD.MOV.U32 R12, RZ, RZ, R36 ;  /* 0x000000ffff0c7224 */ /* 0x000fe200078e0024 */
[----:B------:R-:W-:Y:S02]  /*2480*/  ISETP.GT.OR P2, PT, R63, 0x5f, P2 ;  /* 0x0000005f3f00780c */ /* 0x000fe40001744670 */
[----:B0-----:R-:W-:-:S11]  /*2490*/  ISETP.NE.AND P3, PT, R95, 0x1, PT ;  /* 0x000000015f00780c */ /* 0x001fd60003f65270 */
[----:B------:R-:W0:Y:S08]  /*24a0*/  @!P2 LDC.64 R10, c[0x0][0x428] ;  /* 0x00010a00ff0aab82 */ /* 0x000e300000000a00 */
[----:B------:R-:W2:Y:S08]  /*24b0*/  @!P2 LDC.64 R8, c[0x0][0x418] ;  /* 0x00010600ff08ab82 */ /* 0x000eb00000000a00 */
[----:B------:R-:W3:Y:S08]  /*24c0*/  @P3 LDC R13, c[0x0][0x434] ;  /* 0x00010d00ff0d3b82 */ /* 0x000ef00000000800 */
[----:B------:R-:W4:Y:S01]  /*24d0*/  @P3 LDC R14, c[0x0][0x438] ;  /* 0x00010e00ff0e3b82 */ /* 0x000f220000000800 */
        /* <DEDUP_REMOVED lines=9> */
[----:B-----5:R0:W5:Y:S01]  /*2570*/  @!P2 LDG.E R94, desc[UR40][R8.64] ;  /* 0x00000028085ea981 */ /* 0x020162000c1e1900 */
        /* <DEDUP_REMOVED lines=31> */
[----:B------:R-:W-:Y:S02]  /*2770*/  IMAD R37, R11, R56, R12 ;  /* 0x000000380b257224 */ /* 0x000fe400078e020c */
[C---:B------:R-:W-:Y:S02]  /*2780*/  IMAD R101, R34.reuse, UR5, R13 ;  /* 0x0000000522657c24 */ /* 0x040fe4000f8e020d */
[----:B------:R-:W-:Y:S01]  /*2790*/  IMAD.WIDE.U32 R12, R34, UR4, R8 ;  /* 0x00000004220c7c25 */ /* 0x000fe2000f8e0008 */
[----:B------:R-:W-:-:S03]  /*27a0*/  ULDC.64 UR4, c[0x0][0x2e8] ;  /* 0x0000ba0000047ab9 */ /* 0x000fc60000000a00 */
[----:B------:R-:W-:Y:S01]  /*27b0*/  IMAD.IADD R101, R13, 0x1, R101 ;  /* 0x000000010d657824 */ /* 0x000fe200078e0265 */
[C---:B------:R-:W-:Y:S01]  /*27c0*/  LEA R100, P3, R12.reuse, UR4, 0x1 ;  /* 0x000000040c647c11 */ /* 0x040fe2000f8608ff */
        /* <DEDUP_REMOVED lines=37> */
.L_x_5181:
[----:B------:R-:W-:Y:S05]  /*2a20*/  BSYNC B1 ;  /* 0x0000000000017941 */ /* 0x000fea0003800000 */
.L_x_5180:
[----:B0-----:R-:W-:Y:S01]  /*2a30*/  VIADD R12, R23, 0x40 ;  /* 0x00000040170c7836 */ /* 0x001fe20000000000 */
[----:B------:R-:W-:Y:S01]  /*2a40*/  BSSY B1, `(.L_x_5182) ;  /* 0x000001c000017945 */ /* 0x000fe20003800000 */
[----:B------:R-:W-:Y:S02]  /*2a50*/  CS2R R40, SRZ ;  /* 0x0000000000287805 */ /* 0x000fe4000001ff00 */
        /* <DEDUP_REMOVED lines=26> */
.L_x_5183:
[----:B------:R-:W-:Y:S05]  /*2c00*/  BSYNC B1 ;  /* 0x0000000000017941 */ /* 0x000fea0003800000 */
.L_x_5182:
[----:B0-----:R-:W-:Y:S01]  /*2c10*/  IMAD.MOV.U32 R8, RZ, RZ, R48 ;  /* 0x000000ffff087224 */ /* 0x001fe200078e0030 */
[----:B------:R-:W-:Y:S01]  /*2c20*/  MOV R11, R51 ;  /* 0x00000033000b7202 */ /* 0x000fe20000000f00 */
[----:B------:R-:W-:Y:S01]  /*2c30*/  IMAD.MOV.U32 R9, RZ, RZ, R49 ;  /* 0x000000ffff097224 */ /* 0x000fe200078e0031 */
[----:B------:R-:W-:Y:S01]  /*2c40*/  ISETP.NE.AND P3, PT, R204, 0x3, PT ;  /* 0x00000003cc00780c */ /* 0x000fe20003f65270 */
[----:B------:R-:W-:Y:S01]  /*2c50*/  IMAD.MOV.U32 R10, RZ, RZ, R50 ;  /* 0x000000ffff0a7224 */ /* 0x000fe200078e0032 */
[----:B------:R-:W-:Y:S02]  /*2c60*/  PRMT R106, R14, 0x5410, R13 ;  /* 0x000054100e6a7816 */ /* 0x000fe4000000000d */
[----:B------:R-:W-:Y:S01]  /*2c70*/  PRMT R115, R8, 0x5410, R9 ;  /* 0x0000541008737816 */ /* 0x000fe20000000009 */
[----:B------:R-:W-:Y:S01]  /*2c80*/  IMAD.MOV.U32 R8, RZ, RZ, R46 ;  /* 0x000000ffff087224 */ /* 0x000fe200078e002e */
[----:B------:R-:W-:Y:S01]  /*2c90*/  PRMT R116, R10, 0x5410, R11 ;  /* 0x000054100a747816 */ /* 0x000fe2000000000b */
[----:B------:R-:W-:-:S02]  /*2ca0*/  IMAD.MOV.U32 R9, RZ, RZ, R47 ;  /* 0x000000ffff097224 */ /* 0x000fc400078e002f */
[----:B-----5:R-:W-:Y:S02]  /*2cb0*/  IMAD.MOV.U32 R10, RZ, RZ, R40 ;  /* 0x000000ffff0a7224 */ /* 0x020fe400078e0028 */
[----:B------:R-:W-:Y:S01]  /*2cc0*/  IMAD.MOV.U32 R11, RZ, RZ, R41 ;  /* 0x000000ffff0b7224 */ /* 0x000fe200078e0029 */
[----:B------:R-:W-:Y:S01]  /*2cd0*/  PRMT R107, R8, 0x5410, R9 ;  /* 0x00005410086b7816 */ /* 0x000fe20000000009 */
[----:B------:R-:W-:Y:S02]  /*2ce0*/  IMAD.MOV.U32 R8, RZ, RZ, R36 ;  /* 0x000000ffff087224 */ /* 0x000fe400078e0024 */
[----:B------:R-:W-:Y:S01]  /*2cf0*/  IMAD.MOV.U32 R9, RZ, RZ, R37 ;  /* 0x000000ffff097224 */ /* 0x000fe200078e0025 */
[----:B------:R-:W-:Y:S01]  /*2d00*/  PRMT R104, R10, 0x5410, R11 ;  /* 0x000054100a687816 */ /* 0x000fe2000000000b */
[----:B------:R-:W-:Y:S02]  /*2d10*/  IMAD.MOV.U32 R10, RZ, RZ, R42 ;  /* 0x000000ffff0a7224 */ /* 0x000fe400078e002a */
[----:B------:R-:W-:Y:S01]  /*2d20*/  IMAD.MOV.U32 R11, RZ, RZ, R43 ;  /* 0x000000ffff0b7224 */ /* 0x000fe200078e002b */
[----:B------:R-:W-:Y:S01]  /*2d30*/  PRMT R102, R8, 0x5410, R9 ;  /* 0x0000541008667816 */ /* 0x000fe20000000009 */
[----:B------:R-:W-:Y:S01]  /*2d40*/  IMAD.MOV.U32 R8, RZ, RZ, R38 ;  /* 0x000000ffff087224 */ /* 0x000fe200078e0026 */
[----:B------:R-:W-:-:S02]  /*2d50*/  MOV R9, R39 ;  /* 0x0000002700097202 */ /* 0x000fc40000000f00 */
[----:B------:R-:W-:Y:S02]  /*2d60*/  PRMT R105, R10, 0x5410, R11 ;  /* 0x000054100a697816 */ /* 0x000fe4000000000b */
[----:B------:R-:W-:Y:S01]  /*2d70*/  PRMT R103, R8, 0x5410, R9 ;  /* 0x0000541008677816 */ /* 0x000fe20000000009 */
[----:B------:R-:W-:Y:S06]  /*2d80*/  @!P3 BRA `(.L_x_5184) ;  /* 0x000000000004b947 */ /* 0x000fec0003800000 */
[----:B------:R-:W-:Y:S01]  /*2d90*/  BPT.TRAP 0x1 ;  /* 0x000000040000795c */ /* 0x000fe20000300000 */
.L_x_5184:
[----:B------:R-:W-:Y:S01]  /*2da0*/  IMAD R87, R18, 0x8, R19 ;  /* 0x0000000812577824 */ /* 0x000fe200078e0213 */
[----:B------:R-:W-:Y:S01]  /*2db0*/  SHF.L.U32 R99, R205, 0x1f, RZ ;  /* 0x0000001fcd637819 */ /* 0x000fe200000006ff */
[----:B------:R-:W-:Y:S03]  /*2dc0*/  BSSY B1, `(.L_x_5185) ;  /* 0x0000003000017945 */ /* 0x000fe60003800000 */
[----:B------:R-:W0:Y:S02]  /*2dd0*/  SYNCS.PHASECHK.TRANS64.TRYWAIT P5, [R87+URZ+0x22890], R99 ;  /* 0x02289063570075a7 */ /* 0x000e2400080a017f */
[----:B0-----:R-:W-:Y:S05]  /*2de0*/  @!P5 BRA `(.L_x_5186) ;  /* 0x000001880010d947 */ /* 0x001fea0003800000 */
.L_x_5448:
[----:B------:R-:W-:Y:S05]  /*2df0*/  BSYNC B1 ;  /* 0x0000000000017941 */ /* 0x000fea0003800000 */
.L_x_5185:
[----:B------:R-:W-:-:S03]  /*2e00*/  UMOV UR4, 0xffffffff ;  /* 0xffffffff00047882 */ /* 0x000fc60000000000 */
[----:B------:R-:W-:Y:S05]  /*2e10*/  BRA.DIV UR4, `(.L_x_5187) ;  /* 0x0000018a04187947 */ /* 0x000fea000b800000 */
[----:B------:R1:W2:Y:S04]  /*2e20*/  SHFL.IDX PT, R91, R101, RZ, 0x1c1f ;  /* 0x001c1fff655b7589 */ /* 0x0002a800000e0000 */
[----:B------:R1:W3:Y:S02]  /*2e30*/  SHFL.IDX PT, R14, R100, RZ, 0x1c1f ;  /* 0x001c1fff640e7589 */ /* 0x0002e400000e0000 */
.L_x_5452:
        /* <DEDUP_REMOVED lines=11> */
[----:B0-----:R-:W-:Y:S01]  /*2ef0*/  IMAD.MOV.U32 R15, RZ, RZ, R10 ;  /* 0x000000ffff0f7224 */ /* 0x001fe200078e000a */
[--C-:B------:R-:W-:Y:S01]  /*2f00*/  SHF.R.U64 R48, R50, 0x10, R51.reuse ;  /* 0x0000001032307819 */ /* 0x100fe20000001233 */
[--C-:B------:R-:W-:Y:S01]  /*2f10*/  HADD2.F32 R10, -RZ, R9.reuse.H1_H1 ;  /* 0x30000009ff0a7230 */ /* 0x100fe20000004100 */
[----:B------:R-:W-:Y:S01]  /*2f20*/  SHF.R.U32.HI R108, RZ, 0x10, R51 ;  /* 0x00000010ff6c7819 */ /* 0x000fe20000011633 */
[----:B------:R-:W-:Y:S01]  /*2f30*/  HADD2.F32 R9, -RZ, R9.H0_H0 ;  /* 0x20000009ff097230 */ /* 0x000fe20000004100 */
[----:B------:R-:W-:Y:S01]  /*2f40*/  SHF.R.U32.HI R109, RZ, 0x10, R49 ;  /* 0x00000010ff6d7819 */ /* 0x000fe20000011631 */
[----:B------:R-:W-:Y:S02]  /*2f50*/  HADD2.F32 R51, -RZ, R48.H0_H0 ;  /* 0x20000030ff337230 */ /* 0x000fe40000004100 */
[----:B------:R-:W-:Y:S02]  /*2f60*/  HADD2.F32 R48, -RZ, R11.H1_H1 ;  /* 0x3000000bff307230 */ /* 0x000fe40000004100 */
[----:B------:R-:W-:-:S02]  /*2f70*/  HADD2.F32 R108, -RZ, R108.H0_H0 ;  /* 0x2000006cff6c7230 */ /* 0x000fc40000004100 */
[----:B------:R-:W-:Y:S02]  /*2f80*/  HADD2.F32 R11, -RZ, R11.H0_H0 ;  /* 0x2000000bff0b7230 */ /* 0x000fe40000004100 */
[----:B------:R-:W-:Y:S02]  /*2f90*/  HADD2.F32 R49, -RZ, R110.H0_H0 ;  /* 0x2000006eff317230 */ /* 0x000fe40000004100 */
[-C--:B------:R-:W-:Y:S01]  /*2fa0*/  FMUL.FTZ R110, R10, R51.reuse ;  /* 0x000000330a6e7220 */ /* 0x080fe20000410000 */
[----:B------:R-:W-:Y:S02]  /*2fb0*/  HADD2.F32 R50, -RZ, R109.H0_H0 ;  /* 0x2000006dff327230 */ /* 0x000fe40000004100 */
[----:B------:R-:W-:Y:S01]  /*2fc0*/  FMUL.FTZ R51, R9, R51 ;  /* 0x0000003309337220 */ /* 0x000fe20000410000 */
[-C--:B------:R-:W-:Y:S01]  /*2fd0*/  FMUL.FTZ R112, R48, R108.reuse ;  /* 0x0000006c30707220 */ /* 0x080fe20000410000 */
[----:B------:R-:W-:Y:S01]  /*2fe0*/  FMUL.FTZ R113, R11, R108 ;  /* 0x0000006c0b717220 */ /* 0x000fe20000410000 */
[-C--:B------:R-:W-:Y:S01]  /*2ff0*/  FFMA.FTZ R110, R9, R49.reuse, -R110 ;  /* 0x00000031096e7223 */ /* 0x080fe2000001086e */
[----:B------:R-:W-:Y:S01]  /*3000*/  FFMA.FTZ R109, R10, R49, R51 ;  /* 0x000000310a6d7223 */ /* 0x000fe20000010033 */
[----:B------:R-:W-:-:S02]  /*3010*/  HADD2.F32 R9, -RZ, R8.H1_H1 ;  /* 0x30000008ff097230 */ /* 0x000fc40000004100 */
[-C--:B------:R-:W-:Y:S01]  /*3020*/  FFMA.FTZ R111, R11, R50.reuse, -R112 ;  /* 0x000000320b6f7223 */ /* 0x080fe20000010870 */
[----:B------:R-:W-:Y:S01]  /*3030*/  FFMA.FTZ R114, R48, R50, R113 ;  /* 0x0000003230727223 */ /* 0x000fe20000010071 */
[----:B------:R-:W-:Y:S02]  /*3040*/  HADD2.F32 R49, -RZ, R116.H0_H0 ;  /* 0x20000074ff317230 */ /* 0x000fe40000004100 */
[----:B------:R-:W-:Y:S02]  /*3050*/  HADD2.F32 R8, -RZ, R8.H0_H0 ;  /* 0x20000008ff087230 */ /* 0x000fe40000004100 */
[--C-:B------:R-:W-:Y:S02]  /*3060*/  HADD2.F32 R10, -RZ, R15.reuse.H1_H1 ;  /* 0x3000000fff0a7230 */ /* 0x100fe40000004100 */
[-C--:B------:R-:W-:Y:S01]  /*3070*/  FMUL.FTZ R51, R9, R49.reuse ;  /* 0x0000003109337220 */ /* 0x080fe20000410000 */
[----:B------:R-:W-:Y:S02]  /*3080*/  HADD2.F32 R50, -RZ, R116.H1_H1 ;  /* 0x30000074ff327230 */ /* 0x000fe40000004100 */
        /* <DEDUP_REMOVED lines=14> */
.L_x_5193:
[----:B------:R-:W-:Y:S05]  /*3170*/  BSYNC B3 ;  /* 0x0000000000037941 */ /* 0x000fea0003800000 */
.L_x_5192:
[----:B0-----:R4:W-:Y:S02]  /*3180*/  ST.E.128 desc[UR40][R12.64], R8 ;  /* 0x000000080c007985 */ /* 0x0019e4000c101d28 */
.L_x_5191:
[----:B------:R-:W-:Y:S05]  /*3190*/  BSYNC B2 ;  /* 0x0000000000027941 */ /* 0x000fea0003800000 */
.L_x_5190:
        /* <DEDUP_REMOVED lines=20> */
[C---:B------:R-:W-:Y:S01]  /*32e0*/  FMUL.FTZ R45, R9.reuse, R45 ;  /* 0x0000002d092d7220 */ /* 0x040fe20000410000 */
[----:B------:R-:W-:Y:S02]  /*32f0*/  HADD2.F32 R11, -RZ, R11.H0_H0 ;  /* 0x2000000bff0b7230 */ /* 0x000fe40000004100 */
[-C--:B------:R-:W-:Y:S01]  /*3300*/  FFMA.FTZ R50, R9, R44.reuse, -R50 ;  /* 0x0000002c09327223 */ /* 0x080fe20000010832 */
[----:B------:R-:W-:Y:S01]  /*3310*/  FFMA.FTZ R47, R10, R44, R45 ;  /* 0x0000002c0a2f7223 */ /* 0x000fe2000001002d */
[----:B------:R-:W-:Y:S02]  /*3320*/  HADD2.F32 R46, -RZ, R49.H0_H0 ;  /* 0x20000031ff2e7230 */ /* 0x000fe40000004100 */
[----:B------:R-:W-:Y:S01]  /*3330*/  FMUL.FTZ R108, R15, R48 ;  /* 0x000000300f6c7220 */ /* 0x000fe20000410000 */
[----:B------:R-:W-:-:S02]  /*3340*/  HADD2.F32 R44, -RZ, R107.H0_H0 ;  /* 0x2000006bff2c7230 */ /* 0x000fc40000004100 */
[C---:B------:R-:W-:Y:S01]  /*3350*/  FMUL.FTZ R48, R11.reuse, R48 ;  /* 0x000000300b307220 */ /* 0x040fe20000410000 */
[----:B------:R-:W-:Y:S02]  /*3360*/  HADD2.F32 R107, -RZ, R107.H1_H1 ;  /* 0x3000006bff6b7230 */ /* 0x000fe40000004100 */
[-C--:B------:R-:W-:Y:S01]  /*3370*/  FFMA.FTZ R108, R11, R46.reuse, -R108 ;  /* 0x0000002e0b6c7223 */ /* 0x080fe2000001086c */
[----:B------:R-:W-:Y:S02]  /*3380*/  HADD2.F32 R9, -RZ, R8.H1_H1 ;  /* 0x30000008ff097230 */ /* 0x000fe40000004100 */
[----:B------:R-:W-:Y:S01]  /*3390*/  FFMA.FTZ R51, R15, R46, R48 ;  /* 0x0000002e0f337223 */ /* 0x000fe20000010030 */
[----:B------:R-:W-:Y:S02]  /*33a0*/  HADD2.F32 R10, -RZ, R14.H1_H1 ;  /* 0x3000000eff0a7230 */ /* 0x000fe40000004100 */
[----:B------:R-:W-:Y:S02]  /*33b0*/  HADD2.F32 R8, -RZ, R8.H0_H0 ;  /* 0x20000008ff087230 */ /* 0x000fe40000004100 */
[----:B------:R-:W-:Y:S01]  /*33c0*/  FMUL.FTZ R45, R9, R44 ;  /* 0x0000002c092d7220 */ /* 0x000fe20000410000 */
        /* <DEDUP_REMOVED lines=14> */
.L_x_5195:
[----:B------:R-:W-:Y:S05]  /*34b0*/  BSYNC B2 ;  /* 0x0000000000027941 */ /* 0x000fea0003800000 */
.L_x_5194:
[----:B0-----:R0:W-:Y:S02]  /*34c0*/  ST.E.128 desc[UR40][R12.64], R8 ;  /* 0x000000080c007985 */ /* 0x0011e4000c101d28 */
.L_x_5189:
[----:B------:R-:W-:Y:S05]  /*34d0*/  BSYNC B1 ;  /* 0x0000000000017941 */ /* 0x000fea0003800000 */
.L_x_5188:
[----:B------:R-:W-:-:S03]  /*34e0*/  UMOV UR4, 0xffffffff ;  /* 0xffffffff00047882 */ /* 0x000fc60000000000 */
[----:B------:R-:W-:Y:S05]  /*34f0*/  BRA.DIV UR4, `(.L_x_5196) ;  /* 0x0000018204a87947 */ /* 0x000fea000b800000 */
[----:B-1----:R-:W1:Y:S04]  /*3500*/  SHFL.IDX PT, R101, R101, 0x1, 0x1c1f ;  /* 0x003c1f0065657f89 */ /* 0x002e6800000e0000 */
[----:B---3--:R3:W0:Y:S02]  /*3510*/  SHFL.IDX PT, R14, R100, 0x1, 0x1c1f ;  /* 0x003c1f00640e7f89 */ /* 0x00862400000e0000 */
.L_x_5456:
        /* <DEDUP_REMOVED lines=9> */
[----:B------:R-:W-:Y:S02]  /*35b0*/  SHF.R.U64 R46, R40, 0x10, R41 ;  /* 0x00000010282e7819 */ /* 0x000fe40000001229 */
[--C-:B------:R-:W-:Y:S02]  /*35c0*/  SHF.R.U64 R40, R42, 0x10, R43.reuse ;  /* 0x000000102a287819 */ /* 0x100fe4000000122b */
[----:B------:R-:W-:Y:S02]  /*35d0*/  SHF.R.U32.HI R44, RZ, 0x10, R43 ;  /* 0x00000010ff2c7819 */ /* 0x000fe4000001162b */
[----:B------:R-:W-:Y:S01]  /*35e0*/  SHF.R.U32.HI R45, RZ, 0x10, R41 ;  /* 0x00000010ff2d7819 */ /* 0x000fe20000011629 */
[----:B------:R-:W-:Y:S01]  /*35f0*/  HADD2.F32 R43, -RZ, R40.H0_H0 ;  /* 0x20000028ff2b7230 */ /* 0x000fe20000004100 */
[----:B----4-:R-:W-:Y:S01]  /*3600*/  MOV R15, R10 ;  /* 0x0000000a000f7202 */ /* 0x010fe20000000f00 */
[----:B------:R-:W-:Y:S02]  /*3610*/  HADD2.F32 R40, -RZ, R11.H1_H1 ;  /* 0x3000000bff287230 */ /* 0x000fe40000004100 */
[----:B------:R-:W-:-:S02]  /*3620*/  HADD2.F32 R44, -RZ, R44.H0_H0 ;  /* 0x2000002cff2c7230 */ /* 0x000fc40000004100 */
[----:B------:R-:W-:Y:S02]  /*3630*/  HADD2.F32 R10, -RZ, R9.H1_H1 ;  /* 0x30000009ff0a7230 */ /* 0x000fe40000004100 */
[----:B------:R-:W-:Y:S02]  /*3640*/  HADD2.F32 R11, -RZ, R11.H0_H0 ;  /* 0x2000000bff0b7230 */ /* 0x000fe40000004100 */
[----:B------:R-:W-:Y:S01]  /*3650*/  FMUL.FTZ R48, R40, R44 ;  /* 0x0000002c28307220 */ /* 0x000fe20000410000 */
[----:B------:R-:W-:Y:S02]  /*3660*/  HADD2.F32 R9, -RZ, R9.H0_H0 ;  /* 0x20000009ff097230 */ /* 0x000fe40000004100 */
[----:B------:R-:W-:Y:S02]  /*3670*/  HADD2.F32 R41, -RZ, R46.H0_H0 ;  /* 0x2000002eff297230 */ /* 0x000fe40000004100 */
[----:B------:R-:W-:Y:S01]  /*3680*/  FMUL.FTZ R46, R10, R43 ;  /* 0x0000002b0a2e7220 */ /* 0x000fe20000410000 */
[----:B------:R-:W-:-:S02]  /*3690*/  HADD2.F32 R42, -RZ, R45.H0_H0 ;  /* 0x2000002dff2a7230 */ /* 0x000fc40000004100 */
[----:B------:R-:W-:Y:S01]  /*36a0*/  FMUL.FTZ R45, R11, R44 ;  /* 0x0000002c0b2d7220 */ /* 0x000fe20000410000 */
[C---:B------:R-:W-:Y:S01]  /*36b0*/  FMUL.FTZ R43, R9.reuse, R43 ;  /* 0x0000002b092b7220 */ /* 0x040fe20000410000 */
[-C--:B------:R-:W-:Y:S01]  /*36c0*/  FFMA.FTZ R46, R9, R41.reuse, -R46 ;  /* 0x00000029092e7223 */ /* 0x080fe2000001082e */
[----:B------:R-:W-:Y:S02]  /*36d0*/  HADD2.F32 R9, -RZ, R8.H1_H1 ;  /* 0x30000008ff097230 */ /* 0x000fe40000004100 */
[-C--:B------:R-:W-:Y:S01]  /*36e0*/  FFMA.FTZ R45, R40, R42.reuse, R45 ;  /* 0x0000002a282d7223 */ /* 0x080fe2000001002d */
[----:B------:R-:W-:Y:S01]  /*36f0*/  FFMA.FTZ R43, R10, R41, R43 ;  /* 0x000000290a2b7223 */ /* 0x000fe2000001002b */
[--C-:B------:R-:W-:Y:S02]  /*3700*/  HADD2.F32 R40, -RZ, R105.reuse.H0_H0 ;  /* 0x20000069ff287230 */ /* 0x100fe40000004100 */
[----:B------:R-:W-:Y:S01]  /*3710*/  FFMA.FTZ R48, R11, R42, -R48 ;  /* 0x0000002a0b307223 */ /* 0x000fe20000010830 */
[----:B------:R-:W-:-:S02]  /*3720*/  HADD2.F32 R105, -RZ, R105.H1_H1 ;  /* 0x30000069ff697230 */ /* 0x000fc40000004100 */
[--C-:B------:R-:W-:Y:S02]  /*3730*/  HADD2.F32 R10, -RZ, R15.reuse.H1_H1 ;  /* 0x3000000fff0a7230 */ /* 0x100fe40000004100 */
[-C--:B------:R-:W-:Y:S01]  /*3740*/  FMUL.FTZ R41, R9, R40.reuse ;  /* 0x0000002809297220 */ /* 0x080fe20000410000 */
[----:B------:R-:W-:Y:S02]  /*3750*/  HADD2.F32 R8, -RZ, R8.H0_H0 ;  /* 0x20000008ff087230 */ /* 0x000fe40000004100 */
[----:B------:R-:W-:Y:S02]  /*3760*/  HADD2.F32 R15, -RZ, R15.H0_H0 ;  /* 0x2000000fff0f7230 */ /* 0x000fe40000004100 */
[----:B------:R-:W-:Y:S01]  /*3770*/  FMUL.FTZ R42, R10, R105 ;  /* 0x000000690a2a7220 */ /* 0x000fe20000410000 */
[--C-:B------:R-:W-:Y:S02]  /*3780*/  HADD2.F32 R11, -RZ, R104.reuse.H0_H0 ;  /* 0x20000068ff0b7230 */ /* 0x100fe40000004100 */
[----:B------:R-:W-:Y:S01]  /*3790*/  FMUL.FTZ R40, R8, R40 ;  /* 0x0000002808287220 */ /* 0x000fe20000410000 */
[----:B------:R-:W-:-:S02]  /*37a0*/  HADD2.F32 R104, -RZ, R104.H1_H1 ;  /* 0x30000068ff687230 */ /* 0x000fc40000004100 */
[----:B------:R-:W-:Y:S01]  /*37b0*/  FMUL.FTZ R105, R15, R105 ;  /* 0x000000690f697220 */ /* 0x000fe20000410000 */
[-C--:B------:R-:W-:Y:S01]  /*37c0*/  FFMA.FTZ R41, R8, R11.reuse, -R41 ;  /* 0x0000000b08297223 */ /* 0x080fe20000010829 */
[----:B------:R-:W-:Y:S01]  /*37d0*/  FFMA.FTZ R40, R9, R11, R40 ;  /* 0x0000000b09287223 */ /* 0x000fe20000010028 */
[-C--:B------:R-:W-:Y:S01]  /*37e0*/  FFMA.FTZ R42, R15, R104.reuse, -R42 ;  /* 0x000000680f2a7223 */ /* 0x080fe2000001082a */
[----:B------:R-:W-:Y:S01]  /*37f0*/  FFMA.FTZ R105, R10, R104, R105 ;  /* 0x000000680a697223 */ /* 0x000fe20000010069 */
[----:B------:R-:W-:Y:S02]  /*3800*/  F2FP.F16.F32.PACK_AB R9, R43, R46 ;  /* 0x0000002e2b09723e */ /* 0x000fe400000000ff */
[----:B------:R-:W-:Y:S02]  /*3810*/  F2FP.F16.F32.PACK_AB R11, R45, R48 ;  /* 0x000000302d0b723e */ /* 0x000fe400000000ff */
[----:B------:R-:W-:Y:S02]  /*3820*/  F2FP.F16.F32.PACK_AB R8, R40, R41 ;  /* 0x000000292808723e */ /* 0x000fe400000000ff */
[----:B------:R-:W-:-:S07]  /*3830*/  F2FP.F16.F32.PACK_AB R10, R105, R42 ;  /* 0x0000002a690a723e */ /* 0x000fce00000000ff */
.L_x_5201:
[----:B------:R-:W-:Y:S05]  /*3840*/  BSYNC B2 ;  /* 0x0000000000027941 */ /* 0x000fea0003800000 */
.L_x_5200:
[----:B----4-:R0:W-:Y:S02]  /*3850*/  ST.E.128 desc[UR40][R12.64], R8 ;  /* 0x000000080c007985 */ /* 0x0101e4000c101d28 */
.L_x_5199:
[----:B------:R-:W-:Y:S05]  /*3860*/  BSYNC B1 ;  /* 0x0000000000017941 */ /* 0x000fea0003800000 */
.L_x_5198:
        /* <DEDUP_REMOVED lines=8> */
[--C-:B------:R-:W-:Y:S01]  /*38f0*/  SHF.R.U64 R36, R36, 0x10, R37.reuse ;  /* 0x0000001024247819 */ /* 0x100fe20000001225 */
[----:B----4-:R-:W-:Y:S01]  /*3900*/  IMAD.MOV.U32 R14, RZ, RZ, R10 ;  /* 0x000000ffff0e7224 */ /* 0x010fe200078e000a */
        /* <DEDUP_REMOVED lines=39> */
.L_x_5203:
[----:B------:R-:W-:Y:S05]  /*3b80*/  BSYNC B1 ;  /* 0x0000000000017941 */ /* 0x000fea0003800000 */
.L_x_5202:
[----:B----4-:R0:W-:Y:S01]  /*3b90*/  ST.E.128 desc[UR40][R12.64], R8 ;  /* 0x000000080c007985 */ /* 0x0101e2000c101d28 */
[----:B------:R-:W-:Y:S05]  /*3ba0*/  BRA `(.L_x_5197) ;  /* 0x0000001800247947 */ /* 0x000fea0003800000 */
.L_x_5179:
        /* <DEDUP_REMOVED lines=13> */
[----:B------:R-:W-:Y:S01]  /*3c80*/  @!P3 IADD3 R9, P4, R20, R10, RZ ;  /* 0x0000000a1409b210 */ /* 0x000fe20007f9e0ff */
[----:B------:R-:W0:Y:S04]  /*3c90*/  @!P3 LDC.64 R14, c[0x0][0x400] ;  /* 0x00010000ff0ebb82 */ /* 0x000e280000000a00 */
[----:B------:R-:W-:-:S04]  /*3ca0*/  @!P3 IMAD.X R12, R87, 0x1, R71, P4 ;  /* 0x00000001570cb824 */ /* 0x000fc800020e0647 */
[----:B------:R-:W1:Y:S02]  /*3cb0*/  @!P3 LDC.64 R10, c[0x0][0x3e8] ;  /* 0x0000fa00ff0abb82 */ /* 0x000e640000000a00 */
[----:B-1----:R-:W-:-:S04]  /*3cc0*/  @!P3 LEA R10, P4, R9, R10, 0x1 ;  /* 0x0000000a090ab211 */ /* 0x002fc800078808ff */
[----:B------:R-:W-:Y:S02]  /*3cd0*/  @!P3 LEA.HI.X R11, R9, R11, R12, 0x1, P4 ;  /* 0x0000000b090bb211 */ /* 0x000fe400020f0c0c */
[----:B------:R-:W-:Y:S01]  /*3ce0*/  @!P3 IADD3 R8, P4, R54, R8, RZ ;  /* 0x000000083608b210 */ /* 0x000fe20007f9e0ff */
[----:B------:R-:W1:Y:S02]  /*3cf0*/  @!P2 LDC.64 R12, c[0x0][0x3e8] ;  /* 0x0000fa00ff0cab82 */ /* 0x000e640000000a00 */
[----:B------:R1:W2:Y:S02]  /*3d00*/  @!P3 LDG.E.128 R36, desc[UR40][R10.64] ;  /* 0x000000280a24b981 */ /* 0x0002a4000c1e1d00 */
[----:B------:R-:W-:Y:S01]  /*3d10*/  @!P3 IMAD.X R9, R102, 0x1, R73, P4 ;  /* 0x000000016609b824 */ /* 0x000fe200020e0649 */
[----:B0-----:R-:W-:-:S04]  /*3d20*/  @!P3 LEA R14, P4, R8, R14, 0x1 ;  /* 0x0000000e080eb211 */ /* 0x001fc800078808ff */
[----:B------:R-:W-:Y:S02]  /*3d30*/  @!P3 LEA.HI.X R15, R8, R15, R9, 0x1, P4 ;  /* 0x0000000f080fb211 */ /* 0x000fe400020f0c09 */
[----:B------:R-:W0:Y:S03]  /*3d40*/  @!P2 LDC.64 R8, c[0x0][0x400] ;  /* 0x00010000ff08ab82 */ /* 0x000e260000000a00 */
[----:B------:R3:W4:Y:S01]  /*3d50*/  @!P3 LDG.E.128 R40, desc[UR40][R14.64] ;  /* 0x000000280e28b981 */ /* 0x000722000c1e1d00 */
[----:B------:R-:W-:Y:S02]  /*3d60*/  CS2R R46, SRZ ;  /* 0x00000000002e7805 */ /* 0x000fe4000001ff00 */
[----:B-1----:R-:W-:-:S04]  /*3d70*/  @!P2 LEA R10, P3, R44, R12, 0x1 ;  /* 0x0000000c2c0aa211 */ /* 0x002fc800078608ff */
[----:B------:R-:W-:Y:S02]  /*3d80*/  @!P2 LEA.HI.X R11, R44, R13, R45, 0x1, P3 ;  /* 0x0000000d2c0ba211 */ /* 0x000fe400018f0c2d */
[----:B------:R-:W-:Y:S02]  /*3d90*/  CS2R R44, SRZ ;  /* 0x00000000002c7805 */ /* 0x000fe4000001ff00 */
[----:B------:R-:W-:Y:S02]  /*3da0*/  CS2R R50, SRZ ;  /* 0x0000000000327805 */ /* 0x000fe4000001ff00 */
[C---:B0-----:R-:W-:Y:S02]  /*3db0*/  @!P2 LEA R8, P3, R48.reuse, R8, 0x1 ;  /* 0x000000083008a211 */ /* 0x041fe400078608ff */
[----:B------:R4:W5:Y:S02]  /*3dc0*/  @!P2 LDG.E.128 R44, desc[UR40][R10.64] ;  /* 0x000000280a2ca981 */ /* 0x000964000c1e1d00 */
[----:B------:R-:W-:-:S02]  /*3dd0*/  @!P2 LEA.HI.X R9, R48, R9, R49, 0x1, P3 ;  /* 0x000000093009a211 */ /* 0x000fc400018f0c31 */
[----:B------:R-:W-:-:S06]  /*3de0*/  CS2R R48, SRZ ;  /* 0x0000000000307805 */ /* 0x000fcc000001ff00 */
[----:B------:R0:W5:Y:S01]  /*3df0*/  @!P2 LDG.E.128 R48, desc[UR40][R8.64] ;  /* 0x000000280830a981 */ /* 0x000162000c1e1d00 */
[----:B------:R-:W-:Y:S02]  /*3e00*/  ISETP.NE.AND P3, PT, R204, 0x3, PT ;  /* 0x00000003cc00780c */ /* 0x000fe40003f65270 */
[----:B------:R-:W-:Y:S01]  /*3e10*/  ISETP.GE.AND P2, PT, R16, R90, PT ;  /* 0x0000005a1000720c */ /* 0x000fe20003f46270 */
[----:B--2---:R-:W-:Y:S02]  /*3e20*/  IMAD.MOV.U32 R12, RZ, RZ, R38 ;  /* 0x000000ffff0c7224 */ /* 0x004fe400078e0026 */
[----:B---3--:R-:W-:-:S03]  /*3e30*/  IMAD.MOV.U32 R14, RZ, RZ, R36 ;  /* 0x000000ffff0e7224 */ /* 0x008fc600078e0024 */
[----:B------:R-:W-:Y:S02]  /*3e40*/  PRMT R110, R12, 0x7610, R110 ;  /* 0x000076100c6e7816 */ /* 0x000fe4000000006e */
[----:B------:R-:W-:Y:S01]  /*3e50*/  PRMT R119, R14, 0x7610, R119 ;  /* 0x000076100e777816 */ /* 0x000fe20000000077 */
[----:B----4-:R-:W-:Y:S01]  /*3e60*/  IMAD.MOV.U32 R10, RZ, RZ, R42 ;  /* 0x000000ffff0a7224 */ /* 0x010fe200078e002a */
[----:B------:R-:W-:Y:S01]  /*3e70*/  MOV R11, R41 ;  /* 0x00000029000b7202 */ /* 0x000fe20000000f00 */
[----:B0-----:R-:W-:Y:S02]  /*3e80*/  IMAD.MOV.U32 R8, RZ, RZ, R43 ;  /* 0x000000ffff087224 */ /* 0x001fe400078e002b */
[----:B------:R-:W-:Y:S01]  /*3e90*/  IMAD.MOV.U32 R9, RZ, RZ, R40 ;  /* 0x000000ffff097224 */ /* 0x000fe200078e0028 */
[----:B------:R-:W-:Y:S02]  /*3ea0*/  PRMT R110, R110, 0x5410, R10 ;  /* 0x000054106e6e7816 */ /* 0x000fe4000000000a */
[----:B------:R-:W-:-:S02]  /*3eb0*/  PRMT R118, R8, 0x7610, R118 ;  /* 0x0000761008767816 */ /* 0x000fc40000000076 */
[----:B------:R-:W-:Y:S02]  /*3ec0*/  PRMT R119, R119, 0x5410, R9 ;  /* 0x0000541077777816 */ /* 0x000fe40000000009 */
[----:B------:R-:W-:Y:S01]  /*3ed0*/  PRMT R116, R11, 0x7610, R116 ;  /* 0x000076100b747816 */ /* 0x000fe20000000074 */
[----:B------:R-:W-:Y:S01]  /*3ee0*/  IMAD.MOV.U32 R15, RZ, RZ, R37 ;  /* 0x000000ffff0f7224 */ /* 0x000fe200078e0025 */
[----:B------:R-:W-:Y:S01]  /*3ef0*/  MOV R13, R39 ;  /* 0x00000027000d7202 */ /* 0x000fe20000000f00 */
[----:B-----5:R-:W-:Y:S02]  /*3f00*/  IMAD.MOV.U32 R8, RZ, RZ, R46 ;  /* 0x000000ffff087224 */ /* 0x020fe400078e002e */
[----:B------:R-:W-:Y:S02]  /*3f10*/  IMAD.MOV.U32 R9, RZ, RZ, R47 ;  /* 0x000000ffff097224 */ /* 0x000fe400078e002f */
[----:B------:R-:W-:Y:S02]  /*3f20*/  IMAD.MOV.U32 R10, RZ, RZ, R44 ;  /* 0x000000ffff0a7224 */ /* 0x000fe400078e002c */
[----:B------:R-:W-:Y:S01]  /*3f30*/  IMAD.MOV.U32 R11, RZ, RZ, R45 ;  /* 0x000000ffff0b7224 */ /* 0x000fe200078e002d */
[----:B------:R-:W-:Y:S01]  /*3f40*/  PRMT R105, R8, 0x5410, R9 ;  /* 0x0000541008697816 */ /* 0x000fe20000000009 */
[----:B------:R-:W-:-:S03]  /*3f50*/  IMAD.MOV.U32 R8, RZ, RZ, R50 ;  /* 0x000000ffff087224 */ /* 0x000fc600078e0032 */
[----:B------:R-:W-:Y:S01]  /*3f60*/  PRMT R106, R10, 0x5410, R11 ;  /* 0x000054100a6a7816 */ /* 0x000fe2000000000b */
[----:B------:R-:W-:Y:S01]  /*3f70*/  IMAD.MOV.U32 R10, RZ, RZ, R48 ;  /* 0x000000ffff0a7224 */ /* 0x000fe200078e0030 */
[----:B------:R-:W-:Y:S01]  /*3f80*/  MOV R9, R51 ;  /* 0x0000003300097202 */ /* 0x000fe20000000f00 */
[----:B------:R-:W-:Y:S01]  /*3f90*/  IMAD.MOV.U32 R11, RZ, RZ, R49 ;  /* 0x000000ffff0b7224 */ /* 0x000fe200078e0031 */
[----:B------:R-:W-:Y:S02]  /*3fa0*/  PRMT R115, R13, 0x5410, R15 ;  /* 0x000054100d737816 */ /* 0x000fe4000000000f */
[----:B------:R-:W-:Y:S02]  /*3fb0*/  PRMT R107, R8, 0x5410, R9 ;  /* 0x00005410086b7816 */ /* 0x000fe40000000009 */
[----:B------:R-:W-:Y:S01]  /*3fc0*/  PRMT R108, R10, 0x5410, R11 ;  /* 0x000054100a6c7816 */ /* 0x000fe2000000000b */
[----:B------:R-:W-:Y:S06]  /*3fd0*/  @!P3 BRA `(.L_x_5204) ;  /* 0x000000000004b947 */ /* 0x000fec0003800000 */
[----:B------:R-:W-:Y:S01]  /*3fe0*/  BPT.TRAP 0x1 ;  /* 0x000000040000795c */ /* 0x000fe20000300000 */
.L_x_5204:
[----:B------:R-:W-:Y:S01]  /*3ff0*/  IMAD R87, R18, 0x8, R19 ;  /* 0x0000000812577824 */ /* 0x000fe200078e0213 */
[----:B------:R-:W-:Y:S01]  /*4000*/  SHF.L.U32 R99, R205, 0x1f, RZ ;  /* 0x0000001fcd637819 */ /* 0x000fe200000006ff */
[----:B------:R-:W0:Y:S01]  /*4010*/  LDC R102, c[0x0][0x2f4] ;  /* 0x0000bd00ff667b82 */ /* 0x000e220000000800 */
[----:B------:R-:W-:Y:S02]  /*4020*/  BSSY B1, `(.L_x_5205) ;  /* 0x0000003000017945 */ /* 0x000fe40003800000 */
[----:B------:R-:W1:Y:S02]  /*4030*/  SYNCS.PHASECHK.TRANS64.TRYWAIT P4, [R87+URZ+0x22890], R99 ;  /* 0x02289063570075a7 */ /* 0x000e64000808017f */
[----:B-1----:R-:W-:Y:S05]  /*4040*/  @!P4 BRA `(.L_x_5206) ;  /* 0x00000178001cc947 */ /* 0x002fea0003800000 */
.L_x_5457:
[----:B------:R-:W-:Y:S05]  /*4050*/  BSYNC B1 ;  /* 0x0000000000017941 */ /* 0x000fea0003800000 */
.L_x_5205:
[----:B------:R-:W-:Y:S01]  /*4060*/  UMOV UR4, 0xffffffff ;  /* 0xffffffff00047882 */ /* 0x000fe20000000000 */
[----:B0-----:R-:W-:Y:S02]  /*4070*/  IMAD.IADD R104, R102, 0x1, -R65 ;  /* 0x0000000166687824 */ /* 0x001fe400078e0a41 */
[----:B------:R-:W-:Y:S05]  /*4080*/  BRA.DIV UR4, `(.L_x_5207) ;  /* 0x0000017a04207947 */ /* 0x000fea000b800000 */
[----:B------:R0:W2:Y:S04]  /*4090*/  SHFL.IDX PT, R93, R101, RZ, 0x1c1f ;  /* 0x001c1fff655d7589 */ /* 0x0000a800000e0000 */
[----:B------:R0:W3:Y:S02]  /*40a0*/  SHFL.IDX PT, R92, R100, RZ, 0x1c1f ;  /* 0x001c1fff645c7589 */ /* 0x0000e400000e0000 */
.L_x_5461:
        /* <DEDUP_REMOVED lines=10> */
[----:B------:R-:W-:-:S04]  /*4150*/  LEA.HI.SX32 R9, R9, R74, 0x1c ;  /* 0x0000004a09097211 */ /* 0x000fc800078fe2ff */
[----:B------:R-:W-:-:S04]  /*4160*/  SHF.L.U32 R103, R9, 0x3, RZ ;  /* 0x0000000309677819 */ /* 0x000fc800000006ff */
        /* <DEDUP_REMOVED lines=19> */
[----:B---3--:R-:W-:Y:S01]  /*42a0*/  IMAD.MOV.U32 R40, RZ, RZ, R15 ;  /* 0x000000ffff287224 */ /* 0x008fe200078e000f */
[--C-:B------:R-:W-:Y:S01]  /*42b0*/  SHF.R.U64 R36, R38, 0x10, R39.reuse ;  /* 0x0000001026247819 */ /* 0x100fe20000001227 */
[----:B--2---:R-:W-:Y:S01]  /*42c0*/  IMAD.MOV.U32 R38, RZ, RZ, R8 ;  /* 0x000000ffff267224 */ /* 0x004fe200078e0008 */
[----:B------:R-:W-:Y:S01]  /*42d0*/  SHF.R.U32.HI R113, RZ, 0x10, R39 ;  /* 0x00000010ff717819 */ /* 0x000fe20000011627 */
[----:B------:R-:W-:Y:S01]  /*42e0*/  IMAD.MOV.U32 R39, RZ, RZ, R12 ;  /* 0x000000ffff277224 */ /* 0x000fe200078e000c */
[--C-:B------:R-:W-:Y:S01]  /*42f0*/  SHF.R.U64 R37, R42, 0x10, R43.reuse ;  /* 0x000000102a257819 */ /* 0x100fe2000000122b */
[--C-:B------:R-:W-:Y:S01]  /*4300*/  HADD2.F32 R15, -RZ, R13.reuse.H0_H0 ;  /* 0x2000000dff0f7230 */ /* 0x100fe20000004100 */
[----:B------:R-:W-:Y:S01]  /*4310*/  SHF.R.U32.HI R111, RZ, 0x10, R43 ;  /* 0x00000010ff6f7819 */ /* 0x000fe2000001162b */
[----:B------:R-:W-:Y:S01]  /*4320*/  HADD2.F32 R43, -RZ, R116.H0_H0 ;  /* 0x20000074ff2b7230 */ /* 0x000fe20000004100 */
[----:B------:R-:W-:Y:S01]  /*4330*/  MOV R12, R11 ;  /* 0x0000000b000c7202 */ /* 0x000fe20000000f00 */
[----:B------:R-:W-:-:S02]  /*4340*/  HADD2.F32 R13, -RZ, R13.H1_H1 ;  /* 0x3000000dff0d7230 */ /* 0x000fc40000004100 */
[--C-:B------:R-:W-:Y:S02]  /*4350*/  HADD2.F32 R8, -RZ, R9.reuse.H0_H0 ;  /* 0x20000009ff087230 */ /* 0x100fe40000004100 */
[----:B------:R-:W-:Y:S02]  /*4360*/  HADD2.F32 R11, -RZ, R9.H1_H1 ;  /* 0x30000009ff0b7230 */ /* 0x000fe40000004100 */
[-C--:B------:R-:W-:Y:S01]  /*4370*/  FMUL.FTZ R9, R15, R43.reuse ;  /* 0x0000002b0f097220 */ /* 0x080fe20000410000 */
[----:B------:R-:W-:Y:S02]  /*4380*/  HADD2.F32 R41, -RZ, R115.H1_H1 ;  /* 0x30000073ff297230 */ /* 0x000fe40000004100 */
[-C--:B------:R-:W-:Y:S01]  /*4390*/  FMUL.FTZ R116, R13, R112.reuse ;  /* 0x000000700d747220 */ /* 0x080fe20000410000 */
[----:B------:R-:W-:Y:S02]  /*43a0*/  HADD2.F32 R42, -RZ, R114.H0_H0 ;  /* 0x20000072ff2a7230 */ /* 0x000fe40000004100 */
[C---:B------:R-:W-:Y:S01]  /*43b0*/  FMUL.FTZ R114, R8.reuse, R43 ;  /* 0x0000002b08727220 */ /* 0x040fe20000410000 */
[----:B------:R-:W-:Y:S01]  /*43c0*/  FMUL.FTZ R112, R11, R112 ;  /* 0x000000700b707220 */ /* 0x000fe20000410000 */
[----:B------:R-:W-:Y:S01]  /*43d0*/  FFMA.FTZ R8, R8, R41, -R9 ;  /* 0x0000002908087223 */ /* 0x000fe20000010809 */
[----:B------:R-:W-:-:S02]  /*43e0*/  HADD2.F32 R109, -RZ, R109.H0_H0 ;  /* 0x2000006dff6d7230 */ /* 0x000fc40000004100 */
[----:B------:R-:W-:Y:S01]  /*43f0*/  FFMA.FTZ R9, R15, R41, R114 ;  /* 0x000000290f097223 */ /* 0x000fe20000010072 */
[-C--:B------:R-:W-:Y:S01]  /*4400*/  FFMA.FTZ R114, R13, R42.reuse, R112 ;  /* 0x0000002a0d727223 */ /* 0x080fe20000010070 */
[----:B------:R-:W-:Y:S01]  /*4410*/  FFMA.FTZ R43, R11, R42, -R116 ;  /* 0x0000002a0b2b7223 */ /* 0x000fe20000010874 */
[--C-:B------:R-:W-:Y:S02]  /*4420*/  HADD2.F32 R13, -RZ, R40.reuse.H0_H0 ;  /* 0x20000028ff0d7230 */ /* 0x100fe40000004100 */
[----:B------:R-:W-:Y:S02]  /*4430*/  HADD2.F32 R40, -RZ, R40.H1_H1 ;  /* 0x30000028ff287230 */ /* 0x000fe40000004100 */
[--C-:B------:R-:W-:Y:S01]  /*4440*/  HADD2.F32 R11, -RZ, R12.reuse.H0_H0 ;  /* 0x2000000cff0b7230 */ /* 0x100fe20000004100 */
[----:B------:R-:W-:Y:S01]  /*4450*/  F2FP.F16.F32.PACK_AB R43, R43, R8 ;  /* 0x000000082b2b723e */ /* 0x000fe200000000ff */
[----:B------:R-:W-:Y:S02]  /*4460*/  HADD2.F32 R41, -RZ, R111.H0_H0 ;  /* 0x2000006fff297230 */ /* 0x000fe40000004100 */
[----:B------:R-:W-:-:S02]  /*4470*/  HADD2.F32 R12, -RZ, R12.H1_H1 ;  /* 0x3000000cff0c7230 */ /* 0x000fc40000004100 */
[----:B------:R-:W-:Y:S02]  /*4480*/  HADD2.F32 R112, -RZ, R118.H0_H0 ;  /* 0x20000076ff707230 */ /* 0x000fe40000004100 */
        /* <DEDUP_REMOVED lines=8> */
[----:B------:R-:W-:Y:S01]  /*4510*/  FFMA.FTZ R116, R11, R42, -R116 ;  /* 0x0000002a0b747223 */ /* 0x000fe20000010874 */
[----:B------:R-:W-:-:S02]  /*4520*/  HADD2.F32 R15, -RZ, R119.H1_H1 ;  /* 0x30000077ff0f7230 */ /* 0x000fc40000004100 */
[----:B------:R-:W-:Y:S01]  /*4530*/  FFMA.FTZ R113, R13, R42, R112 ;  /* 0x0000002a0d717223 */ /* 0x000fe20000010070 */
[----:B------:R-:W-:Y:S02]  /*4540*/  HADD2.F32 R12, -RZ, R39.H0_H0 ;  /* 0x20000027ff0c7230 */ /* 0x000fe40000004100 */
[--C-:B------:R-:W-:Y:S02]  /*4550*/  HADD2.F32 R11, -RZ, R38.reuse.H0_H0 ;  /* 0x20000026ff0b7230 */ /* 0x100fe40000004100 */
[----:B------:R-:W-:Y:S02]  /*4560*/  HADD2.F32 R40, -RZ, R117.H0_H0 ;  /* 0x20000075ff287230 */ /* 0x000fe40000004100 */
[-C--:B------:R-:W-:Y:S01]  /*4570*/  FMUL.FTZ R42, R12, R15.reuse ;  /* 0x0000000f0c2a7220 */ /* 0x080fe20000410000 */
[----:B------:R-:W-:Y:S02]  /*4580*/  HADD2.F32 R39, -RZ, R39.H1_H1 ;  /* 0x30000027ff277230 */ /* 0x000fe40000004100 */
[----:B------:R-:W-:Y:S01]  /*4590*/  FMUL.FTZ R15, R11, R15 ;  /* 0x0000000f0b0f7220 */ /* 0x000fe20000410000 */
[----:B------:R-:W-:-:S02]  /*45a0*/  HADD2.F32 R38, -RZ, R38.H1_H1 ;  /* 0x30000026ff267230 */ /* 0x000fc40000004100 */
[----:B------:R-:W-:Y:S02]  /*45b0*/  HADD2.F32 R13, -RZ, R119.H0_H0 ;  /* 0x20000077ff0d7230 */ /* 0x000fe40000004100 */
[-C--:B------:R-:W-:Y:S01]  /*45c0*/  FMUL.FTZ R41, R39, R40.reuse ;  /* 0x0000002827297220 */ /* 0x080fe20000410000 */
[----:B------:R-:W-:Y:S02]  /*45d0*/  HADD2.F32 R37, -RZ, R37.H0_H0 ;  /* 0x20000025ff257230 */ /* 0x000fe40000004100 */
[----:B------:R-:W-:Y:S01]  /*45e0*/  FMUL.FTZ R112, R38, R40 ;  /* 0x0000002826707220 */ /* 0x000fe20000410000 */
[-C--:B------:R-:W-:Y:S01]  /*45f0*/  FFMA.FTZ R40, R12, R13.reuse, R15 ;  /* 0x0000000d0c287223 */ /* 0x080fe2000001000f */
[----:B------:R-:W-:Y:S01]  /*4600*/  FFMA.FTZ R42, R11, R13, -R42 ;  /* 0x0000000d0b2a7223 */ /* 0x000fe2000001082a */
[----:B------:R-:W-:Y:S02]  /*4610*/  HADD2.F32 R12, -RZ, R14.H0_H0 ;  /* 0x2000000eff0c7230 */ /* 0x000fe40000004100 */
[----:B------:R-:W-:Y:S01]  /*4620*/  FFMA.FTZ R41, R38, R109, -R41 ;  /* 0x0000006d26297223 */ /* 0x000fe20000010829 */
[----:B------:R-:W-:-:S02]  /*4630*/  HADD2.F32 R13, -RZ, R110.H0_H0 ;  /* 0x2000006eff0d7230 */ /* 0x000fc40000004100 */
[----:B------:R-:W-:Y:S01]  /*4640*/  FFMA.FTZ R39, R39, R109, R112 ;  /* 0x0000006d27277223 */ /* 0x000fe20000010070 */
[----:B------:R-:W-:Y:S02]  /*4650*/  HADD2.F32 R11, -RZ, R10.H0_H0 ;  /* 0x2000000aff0b7230 */ /* 0x000fe40000004100 */
[----:B------:R-:W-:Y:S01]  /*4660*/  HADD2.F32 R14, -RZ, R14.H1_H1 ;  /* 0x3000000eff0e7230 */ /* 0x000fe20000004100 */
[----:B------:R-:W-:Y:S01]  /*4670*/  F2FP.F16.F32.PACK_AB R8, R41, R42 ;  /* 0x0000002a2908723e */ /* 0x000fe200000000ff */
[----:B------:R-:W-:Y:S02]  /*4680*/  HADD2.F32 R110, -RZ, R110.H1_H1 ;  /* 0x3000006eff6e7230 */ /* 0x000fe40000004100 */
[----:B------:R-:W-:Y:S02]  /*4690*/  HADD2.F32 R10, -RZ, R10.H1_H1 ;  /* 0x3000000aff0a7230 */ /* 0x000fe40000004100 */
[----:B------:R-:W-:Y:S01]  /*46a0*/  FMUL.FTZ R111, R14, R37 ;  /* 0x000000250e6f7220 */ /* 0x000fe20000410000 */
[----:B------:R-:W-:-:S02]  /*46b0*/  HADD2.F32 R15, -RZ, R36.H0_H0 ;  /* 0x20000024ff0f7230 */ /* 0x000fc40000004100 */
[-C--:B------:R-:W-:Y:S01]  /*46c0*/  FMUL.FTZ R36, R12, R110.reuse ;  /* 0x0000006e0c247220 */ /* 0x080fe20000410000 */
[C---:B------:R-:W-:Y:S01]  /*46d0*/  FMUL.FTZ R109, R11.reuse, R110 ;  /* 0x0000006e0b6d7220 */ /* 0x040fe20000410000 */
[----:B------:R-:W-:Y:S02]  /*46e0*/  FMUL.FTZ R37, R10, R37 ;  /* 0x000000250a257220 */ /* 0x000fe40000410000 */
        /* <DEDUP_REMOVED lines=8> */
[----:B------:R-:W-:Y:S02]  /*4770*/  F2FP.F16.F32.PACK_AB R12, R39, R40 ;  /* 0x00000028270c723e */ /* 0x000fe400000000ff */
[----:B------:R-:W-:Y:S02]  /*4780*/  F2FP.F16.F32.PACK_AB R10, R111, R36 ;  /* 0x000000246f0a723e */ /* 0x000fe400000000ff */
[----:B------:R-:W-:-:S07]  /*4790*/  F2FP.F16.F32.PACK_AB R14, R14, R109 ;  /* 0x0000006d0e0e723e */ /* 0x000fce00000000ff */
.L_x_5211:
[----:B------:R-:W-:Y:S05]  /*47a0*/  BSYNC B2 ;  /* 0x0000000000027941 */ /* 0x000fea0003800000 */
.L_x_5210:
[----:B------:R-:W-:Y:S01]  /*47b0*/  ISETP.GE.AND P4, PT, R103, R102, PT ;  /* 0x000000666700720c */ /* 0x000fe20003f86270 */
[----:B--2---:R4:W-:-:S12]  /*47c0*/  ST.E.128 desc[UR40][R90.64], R8 ;  /* 0x000000085a007985 */ /* 0x0049d8000c101d28 */
[----:B------:R-:W-:-:S05]  /*47d0*/  @!P4 IMAD.WIDE R92, R103, 0x2, R92 ;  /* 0x00000002675cc825 */ /* 0x000fca00078e025c */
[----:B---3--:R4:W-:Y:S02]  /*47e0*/  @!P4 ST.E.128 desc[UR40][R92.64], R12 ;  /* 0x0000000c5c00c985 */ /* 0x0089e4000c101d28 */
.L_x_5209:
[----:B------:R-:W-:Y:S05]  /*47f0*/  BSYNC B1 ;  /* 0x0000000000017941 */ /* 0x000fea0003800000 */
.L_x_5208:
[----:B------:R-:W-:-:S03]  /*4800*/  UMOV UR4, 0xffffffff ;  /* 0xffffffff00047882 */ /* 0x000fc60000000000 */
[----:B------:R-:W-:Y:S05]  /*4810*/  BRA.DIV UR4, `(.L_x_5212) ;  /* 0x0000017204887947 */ /* 0x000fea000b800000 */
[----:B------:R1:W1:Y:S04]  /*4820*/  SHFL.IDX PT, R38, R101, 0x1, 0x1c1f ;  /* 0x003c1f0065267f89 */ /* 0x00026800000e0000 */
[----:B0-----:R-:W0:Y:S02]  /*4830*/  SHFL.IDX PT, R100, R100, 0x1, 0x1c1f ;  /* 0x003c1f0064647f89 */ /* 0x001e2400000e0000 */
.L_x_5465:
[----:B----4-:R-:W-:-:S05]  /*4840*/  VIADD R8, R23, 0x40 ;  /* 0x0000004017087836 */ /* 0x010fca0000000000 */
[----:B------:R-:W-:-:S13]  /*4850*/  ISETP.GE.OR P4, PT, R8, R98, P1 ;  /* 0x000000620800720c */ /* 0x000fda0000f86670 */
[----:B------:R-:W-:Y:S05]  /*4860*/  @P4 BRA `(.L_x_5197) ;  /* 0x0000000800f44947 */ /* 0x000fea0003800000 */
[----:B------:R-:W4:Y:S01]  /*4870*/  LDL R10, [R1+0x24] ;  /* 0x00002400010a7983 */ /* 0x000f220000100800 */
        /* <DEDUP_REMOVED lines=12> */
[----:B------:R-:W-:Y:S01]  /*4940*/  SHF.R.U32.HI R11, RZ, 0x3, R11 ;  /* 0x00000003ff0b7819 */ /* 0x000fe2000001160b */
[----:B------:R-:W-:Y:S01]  /*4950*/  IMAD.SHL.U32 R39, R9, 0x8, RZ ;  /* 0x0000000809277824 */ /* 0x000fe200078e00ff */
[----:B-1----:R-:W-:-:S04]  /*4960*/  LEA.HI.X R37, R75, R38, R77, 0x1, P4 ;  /* 0x000000264b257211 */ /* 0x002fc800020f0c4d */
        /* <DEDUP_REMOVED lines=8> */
[----:B------:R-:W1:Y:S01]  /*49f0*/  LDS.128 R12, [R12+0x1c400] ;  /* 0x01c400000c0c7984 */ /* 0x000e620000000c00 */
[----:B------:R-:W-:Y:S05]  /*4a00*/  @P2 BRA `(.L_x_5214) ;  /* 0x0000000400582947 */ /* 0x000fea0003800000 */
[----:B------:R-:W-:Y:S01]  /*4a10*/  SHF.R.U64 R101, R44, 0x10, R45 ;  /* 0x000000102c657819 */ /* 0x000fe2000000122d */
[----:B-1----:R-:W-:Y:S01]  /*4a20*/  IMAD.MOV.U32 R41, RZ, RZ, R14 ;  /* 0x000000ffff297224 */ /* 0x002fe200078e000e */
[----:B------:R-:W-:Y:S01]  /*4a30*/  SHF.R.U32.HI R44, RZ, 0x10, R49 ;  /* 0x00000010ff2c7819 */ /* 0x000fe20000011631 */
[--C-:B------:R-:W-:Y:S01]  /*4a40*/  HADD2.F32 R14, -RZ, R13.reuse.H0_H0 ;  /* 0x2000000dff0e7230 */ /* 0x100fe20000004100 */
[----:B------:R-:W-:Y:S01]  /*4a50*/  MOV R40, R12 ;  /* 0x0000000c00287202 */ /* 0x000fe20000000f00 */
[----:B0-----:R-:W-:Y:S01]  /*4a60*/  IMAD.MOV.U32 R12, RZ, RZ, R10 ;  /* 0x000000ffff0c7224 */ /* 0x001fe200078e000a */
[----:B------:R-:W-:Y:S01]  /*4a70*/  SHF.R.U32.HI R42, RZ, 0x10, R45 ;  /* 0x00000010ff2a7819 */ /* 0x000fe2000001162d */
[----:B------:R-:W-:Y:S01]  /*4a80*/  HADD2.F32 R13, -RZ, R13.H1_H1 ;  /* 0x3000000dff0d7230 */ /* 0x000fe20000004100 */
[--C-:B--2---:R-:W-:Y:S01]  /*4a90*/  SHF.R.U64 R93, R46, 0x10, R47.reuse ;  /* 0x000000102e5d7819 */ /* 0x104fe2000000122f */
[--C-:B------:R-:W-:Y:S01]  /*4aa0*/  HADD2.F32 R10, -RZ, R9.reuse.H0_H0 ;  /* 0x20000009ff0a7230 */ /* 0x100fe20000004100 */
[----:B------:R-:W-:Y:S01]  /*4ab0*/  SHF.R.U32.HI R90, RZ, 0x10, R47 ;  /* 0x00000010ff5a7819 */ /* 0x000fe2000001162f */
[----:B------:R-:W-:Y:S01]  /*4ac0*/  HADD2.F32 R44, -RZ, R44.H0_H0 ;  /* 0x2000002cff2c7230 */ /* 0x000fe20000004100 */
[----:B---3--:R-:W-:Y:S01]  /*4ad0*/  SHF.R.U64 R92, R48, 0x10, R49 ;  /* 0x00000010305c7819 */ /* 0x008fe20000001231 */
[----:B------:R-:W-:Y:S01]  /*4ae0*/  HADD2.F32 R9, -RZ, R9.H1_H1 ;  /* 0x30000009ff097230 */ /* 0x000fe20000004100 */
[----:B------:R-:W-:Y:S01]  /*4af0*/  SHF.R.U64 R49, R50, 0x10, R51 ;  /* 0x0000001032317819 */ /* 0x000fe20000001233 */
[----:B------:R-:W-:-:S02]  /*4b00*/  HADD2.F32 R45, -RZ, R108.H1_H1 ;  /* 0x3000006cff2d7230 */ /* 0x000fc40000004100 */
[-C--:B------:R-:W-:Y:S01]  /*4b10*/  FMUL.FTZ R46, R13, R44.reuse ;  /* 0x0000002c0d2e7220 */ /* 0x080fe20000410000 */
[----:B------:R-:W-:Y:S02]  /*4b20*/  HADD2.F32 R42, -RZ, R42.H0_H0 ;  /* 0x2000002aff2a7230 */ /* 0x000fe40000004100 */
[C---:B------:R-:W-:Y:S01]  /*4b30*/  FMUL.FTZ R44, R9.reuse, R44 ;  /* 0x0000002c092c7220 */ /* 0x040fe20000410000 */
[----:B------:R-:W-:Y:S02]  /*4b40*/  HADD2.F32 R43, -RZ, R106.H1_H1 ;  /* 0x3000006aff2b7230 */ /* 0x000fe40000004100 */
[-C--:B------:R-:W-:Y:S01]  /*4b50*/  FMUL.FTZ R47, R14, R45.reuse ;  /* 0x0000002d0e2f7220 */ /* 0x080fe20000410000 */
[----:B------:R-:W-:Y:S01]  /*4b60*/  SHF.R.U32.HI R50, RZ, 0x10, R51 ;  /* 0x00000010ff327819 */ /* 0x000fe20000011633 */
[-C--:B------:R-:W-:Y:S01]  /*4b70*/  FFMA.FTZ R46, R9, R42.reuse, -R46 ;  /* 0x0000002a092e7223 */ /* 0x080fe2000001082e */
[----:B------:R-:W-:Y:S01]  /*4b80*/  FFMA.FTZ R48, R13, R42, R44 ;  /* 0x0000002a0d307223 */ /* 0x000fe2000001002c */
[C---:B------:R-:W-:Y:S01]  /*4b90*/  FMUL.FTZ R45, R10.reuse, R45 ;  /* 0x0000002d0a2d7220 */ /* 0x040fe20000410000 */
[----:B------:R-:W-:Y:S01]  /*4ba0*/  FFMA.FTZ R47, R10, R43, -R47 ;  /* 0x0000002b0a2f7223 */ /* 0x000fe2000001082f */
[----:B------:R-:W-:-:S02]  /*4bb0*/  HADD2.F32 R42, -RZ, R107.H1_H1 ;  /* 0x3000006bff2a7230 */ /* 0x000fc40000004100 */
[----:B------:R-:W-:Y:S02]  /*4bc0*/  HADD2.F32 R9, -RZ, R11.H0_H0 ;  /* 0x2000000bff097230 */ /* 0x000fe40000004100 */
[----:B------:R-:W-:Y:S01]  /*4bd0*/  FFMA.FTZ R45, R14, R43, R45 ;  /* 0x0000002b0e2d7223 */ /* 0x000fe2000001002d */
[----:B------:R-:W-:Y:S02]  /*4be0*/  HADD2.F32 R10, -RZ, R15.H0_H0 ;  /* 0x2000000fff0a7230 */ /* 0x000fe40000004100 */
[----:B------:R-:W-:Y:S02]  /*4bf0*/  HADD2.F32 R13, -RZ, R105.H1_H1 ;  /* 0x30000069ff0d7230 */ /* 0x000fe40000004100 */
[----:B------:R-:W-:Y:S01]  /*4c00*/  FMUL.FTZ R43, R9, R42 ;  /* 0x0000002a092b7220 */ /* 0x000fe20000410000 */
[----:B------:R-:W-:Y:S01]  /*4c10*/  HADD2.F32 R15, -RZ, R15.H1_H1 ;  /* 0x3000000fff0f7230 */ /* 0x000fe20000004100 */
[----:B------:R-:W-:Y:S01]  /*4c20*/  F2FP.F16.F32.PACK_AB R45, R48, R45 ;  /* 0x0000002d302d723e */ /* 0x000fe200000000ff */
[----:B------:R-:W-:-:S02]  /*4c30*/  HADD2.F32 R44, -RZ, R50.H0_H0 ;  /* 0x20000032ff2c7230 */ /* 0x000fc40000004100 */
[C---:B------:R-:W-:Y:S01]  /*4c40*/  FMUL.FTZ R50, R10.reuse, R42 ;  /* 0x0000002a0a327220 */ /* 0x040fe20000410000 */
[----:B------:R-:W-:Y:S02]  /*4c50*/  HADD2.F32 R11, -RZ, R11.H1_H1 ;  /* 0x3000000bff0b7230 */ /* 0x000fe40000004100 */
[-C--:B------:R-:W-:Y:S01]  /*4c60*/  FFMA.FTZ R51, R10, R13.reuse, R43 ;  /* 0x0000000d0a337223 */ /* 0x080fe2000001002b */
[----:B------:R-:W-:Y:S02]  /*4c70*/  HADD2.F32 R14, -RZ, R90.H0_H0 ;  /* 0x2000005aff0e7230 */ /* 0x000fe40000004100 */
[-C--:B------:R-:W-:Y:S01]  /*4c80*/  FMUL.FTZ R42, R15, R44.reuse ;  /* 0x0000002c0f2a7220 */ /* 0x080fe20000410000 */
[----:B------:R-:W-:Y:S01]  /*4c90*/  FFMA.FTZ R50, R9, R13, -R50 ;  /* 0x0000000d09327223 */ /* 0x000fe20000010832 */
[----:B------:R-:W-:Y:S02]  /*4ca0*/  HADD2.F32 R10, -RZ, R40.H0_H0 ;  /* 0x20000028ff0a7230 */ /* 0x000fe40000004100 */
[----:B------:R-:W-:Y:S01]  /*4cb0*/  FMUL.FTZ R44, R11, R44 ;  /* 0x0000002c0b2c7220 */ /* 0x000fe20000410000 */
[----:B------:R-:W-:-:S02]  /*4cc0*/  HADD2.F32 R108, -RZ, R108.H0_H0 ;  /* 0x2000006cff6c7230 */ /* 0x000fc40000004100 */
[-C--:B------:R-:W-:Y:S01]  /*4cd0*/  FFMA.FTZ R91, R11, R14.reuse, -R42 ;  /* 0x0000000e0b5b7223 */ /* 0x080fe2000001082a */
[----:B------:R-:W-:Y:S02]  /*4ce0*/  HADD2.F32 R13, -RZ, R92.H0_H0 ;  /* 0x2000005cff0d7230 */ /* 0x000fe40000004100 */
[----:B------:R-:W-:Y:S01]  /*4cf0*/  FFMA.FTZ R90, R15, R14, R44 ;  /* 0x0000000e0f5a7223 */ /* 0x000fe2000001002c */
        /* <DEDUP_REMOVED lines=39> */
.L_x_5214:
[----:B------:R-:W-:Y:S05]  /*4f70*/  BSYNC B1 ;  /* 0x0000000000017941 */ /* 0x000fea0003800000 */
.L_x_5213:
[----:B------:R-:W-:Y:S01]  /*4f80*/  ISETP.GE.AND P2, PT, R39, R102, PT ;  /* 0x000000662700720c */ /* 0x000fe20003f46270 */
[----:B0-----:R0:W-:Y:S02]  /*4f90*/  ST.E.128 desc[UR40][R36.64], R8 ;  /* 0x0000000824007985 */ /* 0x0011e4000c101d28 */
[----:B0-----:R-:W-:Y:S01]  /*4fa0*/  MOV R8, R100 ;  /* 0x0000006400087202 */ /* 0x001fe20000000f00 */
[----:B------:R-:W-:-:S09]  /*4fb0*/  IMAD.MOV.U32 R9, RZ, RZ, R38 ;  /* 0x000000ffff097224 */ /* 0x000fd200078e0026 */
[----:B------:R-:W-:Y:S05]  /*4fc0*/  @P2 BRA `(.L_x_5197) ;  /* 0x00000004001c2947 */ /* 0x000fea0003800000 */
[----:B------:R-:W-:-:S05]  /*4fd0*/  IMAD.WIDE R8, R39, 0x2, R8 ;  /* 0x0000000227087825 */ /* 0x000fca00078e0208 */
[----:B-1----:R0:W-:Y:S01]  /*4fe0*/  ST.E.128 desc[UR40][R8.64], R12 ;  /* 0x0000000c08007985 */ /* 0x0021e2000c101d28 */
[----:B------:R-:W-:Y:S05]  /*4ff0*/  BRA `(.L_x_5197) ;  /* 0x0000000400107947 */ /* 0x000fea0003800000 */
.L_x_5178:
[----:B------:R-:W-:-:S13]  /*5000*/  ISETP.NE.AND P3, PT, R204, 0x3, PT ;  /* 0x00000003cc00780c */ /* 0x000fda0003f65270 */
[----:B------:R-:W-:Y:S05]  /*5010*/  @!P3 BRA `(.L_x_5215) ;  /* 0x000000000004b947 */ /* 0x000fea0003800000 */
[----:B------:R-:W-:Y:S01]  /*5020*/  BPT.TRAP 0x1 ;  /* 0x000000040000795c */ /* 0x000fe20000300000 */
.L_x_5215:
[----:B------:R-:W-:Y:S01]  /*5030*/  IMAD R87, R18, 0x8, R19 ;  /* 0x0000000812577824 */ /* 0x000fe200078e0213 */
[----:B------:R-:W-:Y:S01]  /*5040*/  SHF.L.U32 R99, R205, 0x1f, RZ ;  /* 0x0000001fcd637819 */ /* 0x000fe200000006ff */
[----:B------:R-:W-:Y:S01]  /*5050*/  BSSY B1, `(.L_x_5216) ;  /* 0x0000004000017945 */ /* 0x000fe20003800000 */
[----:B------:R-:W-:Y:S02]  /*5060*/  SHF.R.S32.HI R96, RZ, 0x1f, R95 ;  /* 0x0000001fff607819 */ /* 0x000fe4000001145f */
[----:B------:R-:W0:Y:S02]  /*5070*/  SYNCS.PHASECHK.TRANS64.TRYWAIT P2, [R87+URZ+0x22890], R99 ;  /* 0x02289063570075a7 */ /* 0x000e24000804017f */
[----:B0-----:R-:W-:Y:S05]  /*5080*/  @!P2 BRA `(.L_x_5217) ;  /* 0x0000016800b8a947 */ /* 0x001fea0003800000 */
.L_x_5466:
[----:B------:R-:W-:Y:S05]  /*5090*/  BSYNC B1 ;  /* 0x0000000000017941 */ /* 0x000fea0003800000 */
.L_x_5216:
        /* <DEDUP_REMOVED lines=12> */
[----:B------:R-:W-:Y:S01]  /*5160*/  ULDC.64 UR4, c[0x0][0x308] ;  /* 0x0000c20000047ab9 */ /* 0x000fe20000000a00 */
[----:B------:R-:W-:-:S02]  /*5170*/  IADD3 R39, -R23, R98, RZ ;  /* 0x0000006217277210 */ /* 0x000fc40007ffe1ff */
        /* <DEDUP_REMOVED lines=8> */
[----:B------:R-:W-:Y:S02]  /*5200*/  LEA.HI.X R38, R8, UR5, R11, 0x1, P2 ;  /* 0x0000000508267c11 */ /* 0x000fe400090f0c0b */
[----:B------:R-:W-:Y:S01]  /*5210*/  ISETP.GE.AND P2, PT, R39, 0x1, PT ;  /* 0x000000012700780c */ /* 0x000fe20003f46270 */
[----:B------:R-:W-:-:S12]  /*5220*/  BRA.DIV UR4, `(.L_x_5218) ;  /* 0x0000016a04647947 */ /* 0x000fd8000b800000 */
[----:B------:R1:W2:Y:S04]  /*5230*/  SHFL.IDX PT, R9, R38, RZ, 0x1c1f ;  /* 0x001c1fff26097589 */ /* 0x0002a800000e0000 */
[----:B------:R1:W3:Y:S02]  /*5240*/  SHFL.IDX PT, R37, R36, RZ, 0x1c1f ;  /* 0x001c1fff24257589 */ /* 0x0002e400000e0000 */
.L_x_5470:
[----:B------:R-:W-:Y:S04]  /*5250*/  BSSY B1, `(.L_x_5219) ;  /* 0x000000d000017945 */ /* 0x000fe80003800000 */
[----:B------:R-:W-:Y:S05]  /*5260*/  @!P2 BRA `(.L_x_5220) ;  /* 0x00000000002ca947 */ /* 0x000fea0003800000 */
[----:B------:R-:W-:Y:S02]  /*5270*/  ULDC UR4, c[0x0][0x2f4] ;  /* 0x0000bd0000047ab9 */ /* 0x000fe40000000800 */
[----:B------:R-:W-:-:S13]  /*5280*/  ISETP.GE.AND P2, PT, R16, UR4, PT ;  /* 0x0000000410007c0c */ /* 0x000fda000bf46270 */
[----:B---3--:R-:W-:-:S04]  /*5290*/  @!P2 LEA R14, P4, R16, R37, 0x1 ;  /* 0x00000025100ea211 */ /* 0x008fc800078808ff */
[----:B--2---:R-:W-:Y:S02]  /*52a0*/  @!P2 LEA.HI.X R15, R16, R9, R17, 0x1, P4 ;  /* 0x00000009100fa211 */ /* 0x004fe400020f0c11 */
[----:B------:R-:W-:-:S13]  /*52b0*/  ISETP.GE.AND P4, PT, R2, UR4, PT ;  /* 0x0000000402007c0c */ /* 0x000fda000bf86270 */
[----:B------:R-:W-:-:S04]  /*52c0*/  @!P4 LEA R12, P5, R2, R37, 0x1 ;  /* 0x00000025020cc211 */ /* 0x000fc800078a08ff */
[----:B------:R-:W-:Y:S02]  /*52d0*/  @!P4 LEA.HI.X R13, R2, R9, R203, 0x1, P5 ;  /* 0x00000009020dc211 */ /* 0x000fe400028f0ccb */
[----:B------:R-:W2:Y:S04]  /*52e0*/  @!P2 LDS.128 R8, [R93] ;  /* 0x000000005d08a984 */ /* 0x000ea80000000c00 */
[----:B--2---:R-:W-:Y:S04]  /*52f0*/  @!P2 ST.E.128 desc[UR40][R14.64], R8 ;  /* 0x000000080e00a985 */ /* 0x004fe8000c101d28 */
[----:B------:R-:W2:Y:S04]  /*5300*/  @!P4 LDS.128 R8, [R92] ;  /* 0x000000005c08c984 */ /* 0x000ea80000000c00 */
[----:B--2---:R4:W-:Y:S02]  /*5310*/  @!P4 ST.E.128 desc[UR40][R12.64], R8 ;  /* 0x000000080c00c985 */ /* 0x0049e4000c101d28 */
.L_x_5220:
[----:B------:R-:W-:Y:S05]  /*5320*/  BSYNC B1 ;  /* 0x0000000000017941 */ /* 0x000fea0003800000 */
.L_x_5219:
[----:B------:R-:W-:-:S03]  /*5330*/  UMOV UR4, 0xffffffff ;  /* 0xffffffff00047882 */ /* 0x000fc60000000000 */
[----:B------:R-:W-:Y:S05]  /*5340*/  BRA.DIV UR4, `(.L_x_5221) ;  /* 0x0000016a04687947 */ /* 0x000fea000b800000 */
[----:B--2-4-:R2:W4:Y:S04]  /*5350*/  SHFL.IDX PT, R9, R38, 0x1, 0x1c1f ;  /* 0x003c1f0026097f89 */ /* 0x01452800000e0000 */
[----:B---3--:R2:W3:Y:S02]  /*5360*/  SHFL.IDX PT, R37, R36, 0x1, 0x1c1f ;  /* 0x003c1f0024257f89 */ /* 0x0084e400000e0000 */
.L_x_5474:
[----:B------:R-:W-:-:S13]  /*5370*/  ISETP.GE.AND P2, PT, R39, 0x41, PT ;  /* 0x000000412700780c */ /* 0x000fda0003f46270 */
[----:B------:R-:W-:Y:S05]  /*5380*/  @!P2 BRA `(.L_x_5197) ;  /* 0x00000000002ca947 */ /* 0x000fea0003800000 */
[----:B------:R-:W-:Y:S02]  /*5390*/  ULDC UR4, c[0x0][0x2f4] ;  /* 0x0000bd0000047ab9 */ /* 0x000fe40000000800 */
[----:B------:R-:W-:-:S13]  /*53a0*/  ISETP.GE.AND P2, PT, R16, UR4, PT ;  /* 0x0000000410007c0c */ /* 0x000fda000bf46270 */
[----:B---3--:R-:W-:-:S04]  /*53b0*/  @!P2 LEA R14, P4, R16, R37, 0x1 ;  /* 0x00000025100ea211 */ /* 0x008fc800078808ff */
[----:B----4-:R-:W-:Y:S02]  /*53c0*/  @!P2 LEA.HI.X R15, R16, R9, R17, 0x1, P4 ;  /* 0x00000009100fa211 */ /* 0x010fe400020f0c11 */
[----:B------:R-:W-:-:S13]  /*53d0*/  ISETP.GE.AND P4, PT, R2, UR4, PT ;  /* 0x0000000402007c0c */ /* 0x000fda000bf86270 */
[----:B------:R-:W-:-:S04]  /*53e0*/  @!P4 LEA R12, P5, R2, R37, 0x1 ;  /* 0x00000025020cc211 */ /* 0x000fc800078a08ff */
[----:B------:R-:W-:Y:S02]  /*53f0*/  @!P4 LEA.HI.X R13, R2, R9, R203, 0x1, P5 ;  /* 0x00000009020dc211 */ /* 0x000fe400028f0ccb */
[----:B------:R-:W3:Y:S04]  /*5400*/  @!P2 LDS.128 R8, [R93+0x2000] ;  /* 0x002000005d08a984 */ /* 0x000ee80000000c00 */
[----:B---3--:R-:W-:Y:S04]  /*5410*/  @!P2 ST.E.128 desc[UR40][R14.64], R8 ;  /* 0x000000080e00a985 */ /* 0x008fe8000c101d28 */
[----:B------:R-:W3:Y:S04]  /*5420*/  @!P4 LDS.128 R8, [R92+0x2000] ;  /* 0x002000005c08c984 */ /* 0x000ee80000000c00 */
[----:B---3--:R3:W-:Y:S02]  /*5430*/  @!P4 ST.E.128 desc[UR40][R12.64], R8 ;  /* 0x000000080c00c985 */ /* 0x0087e4000c101d28 */
.L_x_5197:
[----:B------:R-:W-:Y:S05]  /*5440*/  BSYNC B0 ;  /* 0x0000000000007941 */ /* 0x000fea0003800000 */
.L_x_5177:
[----:B0--34-:R-:W0:Y:S01]  /*5450*/  S2R R8, SR_TID.X ;  /* 0x0000000000087919 */ /* 0x019e220000002100 */
[----:B------:R-:W-:Y:S01]  /*5460*/  @!PT LDS RZ, [RZ] ;  /* 0x00000000fffff984 */ /* 0x000fe20000000800 */
[----:B------:R-:W-:Y:S01]  /*5470*/  @!PT LDS RZ, [RZ] ;  /* 0x00000000fffff984 */ /* 0x000fe20000000800 */
[----:B------:R-:W-:Y:S01]  /*5480*/  @!PT LDS RZ, [RZ] ;  /* 0x00000000fffff984 */ /* 0x000fe20000000800 */
[----:B------:R-:W-:Y:S01]  /*5490*/  @!PT LDS RZ, [RZ] ;  /* 0x00000000fffff984 */ /* 0x000fe20000000800 */
[----:B------:R3:W-:Y:S06]  /*54a0*/  MEMBAR.ALL.CTA ;  /* 0x0000000000007992 */ /* 0x0007ec0000008000 */
[----:B---3--:R-:W3:Y:S01]  /*54b0*/  FENCE.VIEW.ASYNC.S ;  /* 0x00000000000073c6 */ /* 0x008ee20000000000 */
[----:B------:R-:W-:Y:S05]  /*54c0*/  WARPSYNC.ALL ;  /* 0x0000000000007948 */ /* 0x000fea0003800000 */
[----:B------:R-:W-:Y:S01]  /*54d0*/  BSSY B0, `(.L_x_5222) ;  /* 0x0000009000007945 */ /* 0x000fe20003800000 */
[----:B0-----:R-:W-:Y:S01]  /*54e0*/  LOP3.LUT R8, R8, 0x7f, RZ, 0xc0, !PT ;  /* 0x0000007f08087812 */ /* 0x001fe200078ec0ff */
[----:B---3--:R0:W-:Y:S03]  /*54f0*/  BAR.SYNC.DEFER_BLOCKING R62, 0x80 ;  /* 0x0002003e0000751d */ /* 0x0081e60000010000 */
[----:B------:R-:W-:-:S13]  /*5500*/  ISETP.NE.AND P2, PT, R8, RZ, PT ;  /* 0x000000ff0800720c */ /* 0x000fda0003f45270 */
[----:B------:R-:W-:-:S05]  /*5510*/  @!P2 VIADD R8, R87, 0x228a0 ;  /* 0x000228a05708a836 */ /* 0x000fca0000000000 */
[----:B------:R-:W-:-:S04]  /*5520*/  @!P2 PRMT R8, RZ, 0x654, R8 ;  /* 0x00000654ff08a816 */ /* 0x000fc80000000008 */
[----:B------:R0:W-:Y:S01]  /*5530*/  @!P2 SYNCS.ARRIVE.TRANS64.RED.A1T0 RZ, [R8+URZ], RZ ;  /* 0x000000ff08ffa9a7 */ /* 0x0001e2000810043f */
[----:B------:R-:W-:Y:S05]  /*5540*/  @!P3 BRA `(.L_x_5223) ;  /* 0x000000000004b947 */ /* 0x000fea0003800000 */
[----:B------:R-:W-:Y:S01]  /*5550*/  BPT.TRAP 0x1 ;  /* 0x000000040000795c */ /* 0x000fe20000300000 */
.L_x_5223:
[----:B------:R-:W-:Y:S05]  /*5560*/  BSYNC B0 ;  /* 0x0000000000007941 */ /* 0x000fea0003800000 */
.L_x_5222:
[----:B------:R-:W3:Y:S01]  /*5570*/  SYNCS.PHASECHK.TRANS64.TRYWAIT P3, [R87+URZ+0x228b0], R99 ;  /* 0x0228b063570075a7 */ /* 0x000ee2000806017f */
[----:B------:R-:W-:Y:S04]  /*5580*/  BSSY B0, `(.L_x_5224) ;  /* 0x0000002000007945 */ /* 0x000fe80003800000 */
[----:B---3--:R-:W-:Y:S05]  /*5590*/  @!P3 BRA `(.L_x_5225) ;  /* 0x000001680020b947 */ /* 0x008fea0003800000 */
.L_x_5475:
[----:B------:R-:W-:Y:S05]  /*55a0*/  BSYNC B0 ;  /* 0x0000000000007941 */ /* 0x000fea0003800000 */
.L_x_5224:
[----:B------:R4:W5:Y:S01]  /*55b0*/  LDL R50, [R1+0x18] ;  /* 0x0000180001327983 */ /* 0x0009620000100800 */
[----:B------:R-:W-:-:S03]  /*55c0*/  ULDC.64 UR4, c[0x0][0x328] ;  /* 0x0000ca0000047ab9 */ /* 0x000fc60000000a00 */
[----:B------:R4:W5:Y:S04]  /*55d0*/  LDL R49, [R1+0x14] ;  /* 0x0000140001317983 */ /* 0x0009680000100800 */
[----:B------:R4:W5:Y:S04]  /*55e0*/  LDL R48, [R1+0x10] ;  /* 0x0000100001307983 */ /* 0x0009680000100800 */
[----:B------:R4:W5:Y:S04]  /*55f0*/  LDL R47, [R1+0xc] ;  /* 0x00000c00012f7983 */ /* 0x0009680000100800 */
[----:B------:R4:W5:Y:S04]  /*5600*/  LDL R46, [R1+0x8] ;  /* 0x00000800012e7983 */ /* 0x0009680000100800 */
[----:B------:R4:W5:Y:S01]  /*5610*/  LDL R45, [R1+0x4] ;  /* 0x00000400012d7983 */ /* 0x0009620000100800 */
[----:B------:R-:W-:Y:S01]  /*5620*/  IMAD R96, R96, UR4, RZ ;  /* 0x0000000460607c24 */ /* 0x000fe2000f8e02ff */
[----:B------:R-:W-:Y:S01]  /*5630*/  BSSY B0, `(.L_x_5226) ;  /* 0x0000043000007945 */ /* 0x000fe20003800000 */
[----:B0-----:R-:W-:-:S04]  /*5640*/  IMAD.WIDE.U32 R8, R95, UR4, RZ ;  /* 0x000000045f087c25 */ /* 0x001fc8000f8e00ff */
[----:B------:R-:W-:Y:S01]  /*5650*/  IMAD R95, R95, UR5, R96 ;  /* 0x000000055f5f7c24 */ /* 0x000fe2000f8e0260 */
[----:B------:R-:W-:Y:S01]  /*5660*/  ULDC.64 UR4, c[0x0][0x338] ;  /* 0x0000ce0000047ab9 */ /* 0x000fe20000000a00 */
[----:B------:R-:W-:Y:S02]  /*5670*/  IMAD.IADD R98, R98, 0x1, -R23 ;  /* 0x0000000162627824 */ /* 0x000fe400078e0a17 */
        /* <DEDUP_REMOVED lines=14> */
[----:B------:R4:W0:Y:S01]  /*5760*/  SHFL.IDX PT, R43, R39, RZ, 0x1c1f ;  /* 0x001c1fff272b7589 */ /* 0x00082200000e0000 */
[----:B------:R-:W-:Y:S01]  /*5770*/  ISETP.GE.AND P3, PT, R98, 0x1, PT ;  /* 0x000000016200780c */ /* 0x000fe20003f66270 */
[--C-:B------:R-:W-:Y:S01]  /*5780*/  IMAD R42, R9, 0x2, R27.reuse ;  /* 0x00000002092a7824 */ /* 0x100fe200078e021b */
[----:B------:R-:W-:Y:S01]  /*5790*/  IADD3 R8, R64, R9, RZ ;  /* 0x0000000940087210 */ /* 0x000fe20007ffe0ff */
[----:B------:R4:W0:Y:S04]  /*57a0*/  SHFL.IDX PT, R41, R40, RZ, 0x1c1f ;  /* 0x001c1fff28297589 */ /* 0x00082800000e0000 */
[----:B------:R-:W-:-:S06]  /*57b0*/  IMAD R44, R8, 0x2, R27 ;  /* 0x00000002082c7824 */ /* 0x000fcc00078e021b */
[----:B----4-:R-:W-:Y:S05]  /*57c0*/  @!P3 BRA `(.L_x_5227) ;  /* 0x0000000000a4b947 */ /* 0x010fea0003800000 */
[----:B------:R-:W-:Y:S02]  /*57d0*/  ISETP.NE.AND P5, PT, R80, RZ, PT ;  /* 0x000000ff5000720c */ /* 0x000fe40003fa5270 */
[----:B------:R-:W-:Y:S02]  /*57e0*/  ISETP.NE.AND P4, PT, R81, RZ, PT ;  /* 0x000000ff5100720c */ /* 0x000fe40003f85270 */
[----:B-12---:R-:W-:-:S09]  /*57f0*/  PRMT R38, R3, 0x8880, RZ ;  /* 0x0000888003267816 */ /* 0x006fd200000000ff */
[----:B------:R-:W1:Y:S01]  /*5800*/  @P5 LDS.128 R8, [R42] ;  /* 0x000000002a085984 */ /* 0x000e620000000c00 */
[----:B0-----:R-:W-:-:S04]  /*5810*/  @P5 LEA R36, P3, R16, R43, 0x1 ;  /* 0x0000002b10245211 */ /* 0x001fc800078608ff */
[----:B------:R-:W-:Y:S02]  /*5820*/  @P5 LEA.HI.X R37, R16, R41, R17, 0x1, P3 ;  /* 0x0000002910255211 */ /* 0x000fe400018f0c11 */
[----:B------:R-:W-:-:S04]  /*5830*/  @P4 LEA R14, P3, R2, R43, 0x1 ;  /* 0x0000002b020e4211 */ /* 0x000fc800078608ff */
[----:B------:R-:W-:Y:S02]  /*5840*/  @P4 LEA.HI.X R15, R2, R41, R203, 0x1, P3 ;  /* 0x00000029020f4211 */ /* 0x000fe400018f0ccb */
[----:B------:R-:W-:-:S13]  /*5850*/  ISETP.NE.AND P3, PT, R82, RZ, PT ;  /* 0x000000ff5200720c */ /* 0x000fda0003f65270 */
[----:B------:R-:W-:-:S04]  /*5860*/  @P3 LEA R12, P6, R210, R43, 0x1 ;  /* 0x0000002bd20c3211 */ /* 0x000fc800078c08ff */
[----:B-----5:R-:W-:Y:S01]  /*5870*/  @P3 LEA.HI.X R13, R210, R41, R50, 0x1, P6 ;  /* 0x00000029d20d3211 */ /* 0x020fe200030f0c32 */
[----:B-1----:R0:W-:Y:S01]  /*5880*/  @P5 ST.E.128 desc[UR40][R36.64], R8 ;  /* 0x0000000824005985 */ /* 0x0021e2000c101d28 */
        /* <DEDUP_REMOVED lines=29> */
.L_x_5227:
[----:B------:R-:W-:Y:S05]  /*5a60*/  BSYNC B0 ;  /* 0x0000000000007941 */ /* 0x000fea0003800000 */
.L_x_5226:
[----:B------:R-:W-:Y:S01]  /*5a70*/  ISETP.GE.AND P3, PT, R98, 0x41, PT ;  /* 0x000000416200780c */ /* 0x000fe20003f66270 */
[----:B0-----:R0:W0:Y:S01]  /*5a80*/  SHFL.IDX PT, R41, R40, 0x1, 0x1c1f ;  /* 0x003c1f0028297f89 */ /* 0x00102200000e0000 */
[----:B------:R-:W-:Y:S03]  /*5a90*/  BSSY B0, `(.L_x_5228) ;  /* 0x000002c000007945 */ /* 0x000fe60003800000 */
[----:B------:R-:W0:Y:S08]  /*5aa0*/  SHFL.IDX PT, R39, R39, 0x1, 0x1c1f ;  /* 0x003c1f0027277f89 */ /* 0x000e3000000e0000 */
[----:B------:R-:W-:Y:S05]  /*5ab0*/  @!P3 BRA `(.L_x_5229) ;  /* 0x0000000000a4b947 */ /* 0x000fea0003800000 */
[----:B------:R-:W-:Y:S02]  /*5ac0*/  ISETP.NE.AND P5, PT, R80, RZ, PT ;  /* 0x000000ff5000720c */ /* 0x000fe40003fa5270 */
[----:B------:R-:W-:Y:S02]  /*5ad0*/  ISETP.NE.AND P4, PT, R81, RZ, PT ;  /* 0x000000ff5100720c */ /* 0x000fe40003f85270 */
[----:B-12---:R-:W-:-:S09]  /*5ae0*/  PRMT R38, R3, 0x8880, RZ ;  /* 0x0000888003267816 */ /* 0x006fd200000000ff */
[----:B----4-:R-:W1:Y:S01]  /*5af0*/  @P5 LDS.128 R8, [R42+0x2000] ;  /* 0x002000002a085984 */ /* 0x010e620000000c00 */
        /* <DEDUP_REMOVED lines=37> */
.L_x_5229:
[----:B------:R-:W-:Y:S05]  /*5d50*/  BSYNC B0 ;  /* 0x0000000000007941 */ /* 0x000fea0003800000 */
.L_x_5228:
[----:B------:R-:W-:Y:S01]  /*5d60*/  @!PT LDS RZ, [RZ] ;  /* 0x00000000fffff984 */ /* 0x000fe20000000800 */
[----:B------:R-:W-:Y:S01]  /*5d70*/  @!PT LDS RZ, [RZ] ;  /* 0x00000000fffff984 */ /* 0x000fe20000000800 */
[----:B------:R-:W-:Y:S01]  /*5d80*/  @!PT LDS RZ, [RZ] ;  /* 0x00000000fffff984 */ /* 0x000fe20000000800 */
[----:B------:R-:W-:Y:S01]  /*5d90*/  @!PT LDS RZ, [RZ] ;  /* 0x00000000fffff984 */ /* 0x000fe20000000800 */
[----:B------:R1:W-:Y:S06]  /*5da0*/  MEMBAR.ALL.CTA ;  /* 0x0000000000007992 */ /* 0x0003ec0000008000 */
[----:B-1----:R-:W1:Y:S01]  /*5db0*/  FENCE.VIEW.ASYNC.S ;  /* 0x00000000000073c6 */ /* 0x002e620000000000 */
[----:B---3--:R-:W-:Y:S01]  /*5dc0*/  @!P2 VIADD R87, R87, 0x228c0 ;  /* 0x000228c05757a836 */ /* 0x008fe20000000000 */
[----:B-1----:R1:W-:Y:S01]  /*5dd0*/  BAR.SYNC.DEFER_BLOCKING R62, 0x80 ;  /* 0x0002003e0000751d */ /* 0x0023e20000010000 */
[----:B------:R-:W-:Y:S01]  /*5de0*/  ISETP.NE.AND P3, PT, R89, RZ, PT ;  /* 0x000000ff5900720c */ /* 0x000fe20003f65270 */
[----:B------:R-:W-:-:S02]  /*5df0*/  VIADD R18, R18, 0x1 ;  /* 0x0000000112127836 */ /* 0x000fc40000000000 */
[----:B------:R-:W-:-:S04]  /*5e00*/  @!P2 PRMT R87, RZ, 0x654, R87 ;  /* 0x00000654ff57a816 */ /* 0x000fc80000000057 */
[----:B------:R1:W-:Y:S01]  /*5e10*/  @!P2 SYNCS.ARRIVE.TRANS64.RED.A1T0 RZ, [R87+URZ], RZ ;  /* 0x000000ff57ffa9a7 */ /* 0x0003e2000810043f */
[----:B------:R-:W-:-:S04]  /*5e20*/  ISETP.NE.AND P2, PT, R18, 0x2, PT ;  /* 0x000000021200780c */ /* 0x000fc80003f45270 */
[----:B0---4-:R-:W-:Y:S02]  /*5e30*/  SEL R8, RZ, 0x1, P2 ;  /* 0x00000001ff087807 */ /* 0x011fe40001000000 */
[----:B------:R-:W-:Y:S02]  /*5e40*/  SEL R18, R18, RZ, P2 ;  /* 0x000000ff12127207 */ /* 0x000fe40001000000 */
[----:B------:R-:W-:Y:S01]  /*5e50*/  LOP3.LUT R205, R205, R8, RZ, 0x3c, !PT ;  /* 0x00000008cdcd7212 */ /* 0x000fe200078e3cff */
[----:B------:R-:W-:Y:S06]  /*5e60*/  @P3 BRA `(.L_x_5230) ;  /* 0xffffffc400643947 */ /* 0x000fec000383ffff */
[----:B------:R-:W0:Y:S01]  /*5e70*/  S2R R9, SR_TID.X ;  /* 0x0000000000097919 */ /* 0x000e220000002100 */
[----:B------:R-:W-:Y:S02]  /*5e80*/  PLOP3.LUT P0, PT, PT, PT, PT, 0x8, 0x0 ;  /* 0x000000000000781c */ /* 0x000fe40003f0e170 */
[----:B0-----:R-:W-:-:S04]  /*5e90*/  SHF.R.U32.HI R9, RZ, 0x7, R9 ;  /* 0x00000007ff097819 */ /* 0x001fc80000011609 */
[----:B------:R-:W-:-:S13]  /*5ea0*/  ISETP.NE.AND P3, PT, R9, 0x1, PT ;  /* 0x000000010900780c */ /* 0x000fda0003f65270 */
[----:B------:R-:W-:Y:S06]  /*5eb0*/  @!P3 BAR.ARV 0x9, 0x100 ;  /* 0x024400000000bb1d */ /* 0x000fec0000002000 */
.L_x_5172:
[----:B------:R-:W0:Y:S01]  /*5ec0*/  LDC R0, c[0x0][0x448] ;  /* 0x00011200ff007b82 */ /* 0x000e220000000800 */
        /* <DEDUP_REMOVED lines=19> */
[----:B-1----:R-:W-:Y:S02]  /*6000*/  CS2R R62, SRZ ;  /* 0x00000000003e7805 */ /* 0x002fe4000001ff00 */
[----:B------:R-:W-:Y:S02]  /*6010*/  CS2R R84, SRZ ;  /* 0x0000000000547805 */ /* 0x000fe4000001ff00 */
[----:B------:R-:W-:Y:S02]  /*6020*/  CS2R R168, SRZ ;  /* 0x0000000000a87805 */ /* 0x000fe4000001ff00 */
[----:B------:R-:W-:Y:S02]  /*6030*/  CS2R R60, SRZ ;  /* 0x00000000003c7805 */ /* 0x000fe4000001ff00 */
[----:B0-----:R-:W-:Y:S01]  /*6040*/  ISETP.NE.AND P1, PT, R0, 0x1, PT ;  /* 0x000000010000780c */ /* 0x001fe20003f25270 */
[----:B------:R-:W-:Y:S01]  /*6050*/  VIADD R0, R229, 0x7f ;  /* 0x0000007fe5007836 */ /* 0x000fe20000000000 */
[----:B------:R-:W-:-:S02]  /*6060*/  CS2R R54, SRZ ;  /* 0x0000000000367805 */ /* 0x000fc4000001ff00 */
[----:B------:R-:W-:Y:S02]  /*6070*/  CS2R R80, SRZ ;  /* 0x0000000000507805 */ /* 0x000fe4000001ff00 */
[----:B------:R-:W-:Y:S02]  /*6080*/  CS2R R52, SRZ ;  /* 0x0000000000347805 */ /* 0x000fe4000001ff00 */
[----:B-----5:R-:W-:Y:S02]  /*6090*/  CS2R R48, SRZ ;  /* 0x0000000000307805 */ /* 0x020fe4000001ff00 */
[----:B------:R-:W-:Y:S02]  /*60a0*/  CS2R R76, SRZ ;  /* 0x00000000004c7805 */ /* 0x000fe4000001ff00 */
[----:B------:R-:W-:Y:S02]  /*60b0*/  CS2R R166, SRZ ;  /* 0x0000000000a67805 */ /* 0x000fe4000001ff00 */
[----:B------:R-:W-:-:S02]  /*60c0*/  CS2R R42, SRZ ;  /* 0x00000000002a7805 */ /* 0x000fc4000001ff00 */
[----:B------:R-:W-:Y:S02]  /*60d0*/  CS2R R40, SRZ ;  /* 0x0000000000287805 */ /* 0x000fe4000001ff00 */
[----:B------:R-:W-:Y:S02]  /*60e0*/  CS2R R72, SRZ ;  /* 0x0000000000487805 */ /* 0x000fe4000001ff00 */
[----:B------:R-:W-:Y:S02]  /*60f0*/  CS2R R102, SRZ ;  /* 0x0000000000667805 */ /* 0x000fe4000001ff00 */
[----:B------:R-:W-:Y:S01]  /*6100*/  CS2R R68, SRZ ;  /* 0x0000000000447805 */ /* 0x000fe2000001ff00 */
[----:B------:R-:W0:Y:S01]  /*6110*/  @P1 LDC R3, c[0x0][0x44c] ;  /* 0x00011300ff031b82 */ /* 0x000e220000000800 */
[----:B------:R-:W-:Y:S02]  /*6120*/  CS2R R164, SRZ ;  /* 0x0000000000a47805 */ /* 0x000fe4000001ff00 */
[----:B------:R-:W-:-:S02]  /*6130*/  CS2R R98, SRZ ;  /* 0x0000000000627805 */ /* 0x000fc4000001ff00 */
[----:B------:R-:W-:Y:S02]  /*6140*/  CS2R R56, SRZ ;  /* 0x0000000000387805 */ /* 0x000fe4000001ff00 */
[----:B------:R-:W-:Y:S02]  /*6150*/  CS2R R94, SRZ ;  /* 0x00000000005e7805 */ /* 0x000fe4000001ff00 */
[----:B--2---:R-:W-:Y:S02]  /*6160*/  CS2R R92, SRZ ;  /* 0x00000000005c7805 */ /* 0x004fe4000001ff00 */
[----:B------:R-:W-:Y:S02]  /*6170*/  CS2R R90, SRZ ;  /* 0x00000000005a7805 */ /* 0x000fe4000001ff00 */
[----:B------:R-:W-:Y:S01]  /*6180*/  CS2R R162, SRZ ;  /* 0x0000000000a27805 */ /* 0x000fe2000001ff00 */
[----:B------:R-:W1:Y:S01]  /*6190*/  @P1 LDC R4, c[0x0][0x450] ;  /* 0x00011400ff041b82 */ /* 0x000e620000000800 */
        /* <DEDUP_REMOVED lines=14> */
[----:B------:R-:W-:Y:S01]  /*6280*/  IMAD.MOV.U32 R47, RZ, RZ, RZ ;  /* 0x000000ffff2f7224 */ /* 0x000fe200078e00ff */
[----:B------:R-:W-:Y:S01]  /*6290*/  CS2R R14, SRZ ;  /* 0x00000000000e7805 */ /* 0x000fe2000001ff00 */
[----:B0-----:R-:W-:Y:S01]  /*62a0*/  @P1 IMAD.HI.U32 R3, R0, R3, RZ ;  /* 0x0000000300031227 */ /* 0x001fe200078e00ff */
[----:B------:R-:W-:Y:S02]  /*62b0*/  CS2R R44, SRZ ;  /* 0x00000000002c7805 */ /* 0x000fe4000001ff00 */
[----:B------:R-:W-:Y:S02]  /*62c0*/  CS2R R12, SRZ ;  /* 0x00000000000c7805 */ /* 0x000fe4000001ff00 */
[----:B------:R-:W-:Y:S02]  /*62d0*/  CS2R R38, SRZ ;  /* 0x0000000000267805 */ /* 0x000fe4000001ff00 */
[----:B------:R-:W-:-:S02]  /*62e0*/  CS2R R36, SRZ ;  /* 0x0000000000247805 */ /* 0x000fc4000001ff00 */
[----:B------:R-:W-:Y:S02]  /*62f0*/  CS2R R10, SRZ ;  /* 0x00000000000a7805 */ /* 0x000fe4000001ff00 */
[----:B------:R-:W-:Y:S02]  /*6300*/  CS2R R6, SRZ ;  /* 0x0000000000067805 */ /* 0x000fe4000001ff00 */
[----:B-1----:R-:W-:Y:S02]  /*6310*/  @P1 SHF.R.U32.HI R0, RZ, R4, R3 ;  /* 0x00000004ff001219 */ /* 0x002fe40000011603 */
[----:B------:R-:W-:Y:S02]  /*6320*/  CS2R R28, SRZ ;  /* 0x00000000001c7805 */ /* 0x000fe4000001ff00 */
[----:B------:R-:W-:Y:S02]  /*6330*/  PLOP3.LUT P1, PT, PT, PT, PT, 0x80, 0x0 ;  /* 0x000000000000781c */ /* 0x000fe40003f2f070 */
[----:B------:R-:W-:Y:S01]  /*6340*/  IADD3 R0, R31, R0, RZ ;  /* 0x000000001f007210 */ /* 0x000fe20007ffe0ff */
[----:B------:R-:W-:-:S04]  /*6350*/  IMAD.MOV.U32 R31, RZ, RZ, RZ ;  /* 0x000000ffff1f7224 */ /* 0x000fc800078e00ff */
[----:B------:R-:W-:-:S05]  /*6360*/  IMAD.HI R0, R0, 0x2aaaaaab, RZ ;  /* 0x2aaaaaab00007827 */ /* 0x000fca00078e02ff */
[----:B------:R-:W-:-:S04]  /*6370*/  SHF.R.U32.HI R3, RZ, 0x1f, R0 ;  /* 0x0000001fff037819 */ /* 0x000fc80000011600 */
[----:B------:R-:W-:Y:S01]  /*6380*/  LEA.HI.SX32 R0, R0, R3, 0x1c ;  /* 0x0000000300007211 */ /* 0x000fe200078fe2ff */
[----:B------:R-:W-:-:S03]  /*6390*/  IMAD.MOV.U32 R3, RZ, RZ, RZ ;  /* 0x000000ffff037224 */ /* 0x000fc600078e00ff */
[----:B------:R-:W-:-:S04]  /*63a0*/  VIMNMX R177, R177, R0, PT ;  /* 0x00000000b1b17248 */ /* 0x000fc80003fe0100 */
[----:B------:R-:W-:Y:S01]  /*63b0*/  ISETP.GE.AND P2, PT, R177, 0x1, PT ;  /* 0x00000001b100780c */ /* 0x000fe20003f46270 */
[----:B------:R-:W-:-:S12]  /*63c0*/  @P0 BRA `(.L_x_5231) ;  /* 0x00000000000c0947 */ /* 0x000fd80003800000 */
[----:B------:R-:W0:Y:S01]  /*63d0*/  FENCE.VIEW.ASYNC.G ;  /* 0x00000000000073c6 */ /* 0x000e220000000100 */
[----:B------:R-:W-:Y:S05]  /*63e0*/  WARPSYNC.ALL ;  /* 0x0000000000007948 */ /* 0x000fea0003800000 */
[----:B0-----:R-:W-:Y:S06]  /*63f0*/  BAR.ARV 0xc, 0x180 ;  /* 0x0306000000007b1d */ /* 0x001fec0000002000 */
.L_x_5231:
[----:B------:R-:W-:Y:S01]  /*6400*/  IMAD.MOV.U32 R25, RZ, RZ, RZ ;  /* 0x000000ffff197224 */ /* 0x000fe200078e00ff */
[----:B------:R-:W-:Y:S01]  /*6410*/  MOV R0, RZ ;  /* 0x000000ff00007202 */ /* 0x000fe20000000f00 */
        /* <DEDUP_REMOVED lines=9> */
.L_x_5478:
        /* <DEDUP_REMOVED lines=26> */
.L_x_5235:
[----:B------:R-:W-:Y:S05]  /*6650*/  BSYNC B6 ;  /* 0x0000000000067941 */ /* 0x000fea0003800000 */
.L_x_5234:
        /* <DEDUP_REMOVED lines=13> */
.L_x_5239:
[----:B-1----:R1:W2:Y:S02]  /*6730*/  SYNCS.PHASECHK.TRANS64.TRYWAIT P0, [R19+URZ+0x22800], R0 ;  /* 0x02280000130075a7 */ /* 0x0022a4000800017f */
[----:B--2---:R-:W-:Y:S05]  /*6740*/  @!P0 NANOSLEEP.SYNCS 0x989680 ;  /* 0x009896800000895d */ /* 0x004fea0003900000 */
[----:B------:R-:W2:Y:S02]  /*6750*/  @!P0 SYNCS.PHASECHK.TRANS64 P0, [R19+URZ+0x22800], R0 ;  /* 0x02280000130085a7 */ /* 0x000ea4000800007f */
[----:B--2---:R-:W-:Y:S05]  /*6760*/  @!P0 BRA `(.L_x_5239) ;  /* 0xfffffffc00f08947 */ /* 0x004fea000383ffff */
.L_x_5238:
[----:B------:R-:W-:Y:S05]  /*6770*/  BSYNC B0 ;  /* 0x0000000000007941 */ /* 0x000fea0003800000 */
.L_x_5237:
[----:B------:R-:W-:Y:S05]  /*6780*/  BRA `(.L_x_5240) ;  /* 0x0000002c00747947 */ /* 0x000fea0003800000 */
.L_x_5236:
[----:B------:R-:W-:Y:S01]  /*6790*/  LOP3.LUT P0, RZ, R26, 0x3ff, RZ, 0xc0, !PT ;  /* 0x000003ff1aff7812 */ /* 0x000fe2000780c0ff */
[----:B------:R-:W-:Y:S01]  /*67a0*/  ULDC.64 UR4, c[0x0][0x3f8] ;  /* 0x0000fe0000047ab9 */ /* 0x000fe20000000a00 */
[----:B------:R-:W-:Y:S01]  /*67b0*/  SHF.R.S32.HI R0, RZ, 0x1f, R24 ;  /* 0x0000001fff007819 */ /* 0x000fe20000011418 */
        /* <DEDUP_REMOVED lines=27> */
.L_x_5242:
[----:B------:R-:W-:Y:S05]  /*6970*/  BSYNC B6 ;  /* 0x0000000000067941 */ /* 0x000fea0003800000 */
.L_x_5241:
[----:B------:R-:W-:Y:S01]  /*6980*/  ULDC.U8 UR4, c[0x0][0x410] ;  /* 0x0001040000047ab9 */ /* 0x000fe20000000000 */
[----:B------:R-:W-:Y:S01]  /*6990*/  BSSY B0, `(.L_x_5243) ;  /* 0x00002b4000007945 */ /* 0x000fe20003800000 */
[----:B------:R-:W-:Y:S01]  /*69a0*/  ISETP.NE.AND P0, PT, RZ, UR4, PT ;  /* 0x00000004ff007c0c */ /* 0x000fe2000bf05270 */
[----:B------:R-:W-:-:S12]  /*69b0*/  IMAD.IADD R33, R23, 0x1, R229 ;  /* 0x0000000117217824 */ /* 0x000fd800078e02e5 */
[----:B------:R-:W-:Y:S05]  /*69c0*/  @!P0 BRA `(.L_x_5244) ;  /* 0x0000001400908947 */ /* 0x000fea0003800000 */
[----:B------:R-:W0:Y:S01]  /*69d0*/  LDC R21, c[0x0][0x448] ;  /* 0x00011200ff157b82 */ /* 0x000e220000000800 */
[----:B------:R-:W1:Y:S01]  /*69e0*/  S2R R28, SR_TID.X ;  /* 0x00000000001c7919 */ /* 0x000e620000002100 */
[----:B------:R-:W-:Y:S01]  /*69f0*/  ULDC.64 UR4, c[0x0][0x3f8] ;  /* 0x0000fe0000047ab9 */ /* 0x000fe20000000a00 */
[----:B------:R-:W-:Y:S01]  /*6a00*/  MOV R8, R26 ;  /* 0x0000001a00087202 */ /* 0x000fe20000000f00 */
[----:B------:R-:W-:Y:S01]  /*6a10*/  ULDC.64 UR6, c[0x0][0x408] ;  /* 0x0001020000067ab9 */ /* 0x000fe20000000a00 */
[----:B------:R-:W-:Y:S02]  /*6a20*/  IMAD.MOV.U32 R9, RZ, RZ, R29 ;  /* 0x000000ffff097224 */ /* 0x000fe400078e001d */
[----:B------:R-:W-:Y:S02]  /*6a30*/  IMAD.MOV.U32 R10, RZ, RZ, R24 ;  /* 0x000000ffff0a7224 */ /* 0x000fe400078e0018 */
[----:B------:R-:W-:Y:S01]  /*6a40*/  IMAD.MOV.U32 R11, RZ, RZ, R31 ;  /* 0x000000ffff0b7224 */ /* 0x000fe200078e001f */
[----:B0-----:R-:W-:Y:S01]  /*6a50*/  ISETP.NE.AND P0, PT, R21, 0x1, PT ;  /* 0x000000011500780c */ /* 0x001fe20003f05270 */
[----:B-1----:R-:W-:-:S12]  /*6a60*/  VIADD R28, R28, 0xffffff80 ;  /* 0xffffff801c1c7836 */ /* 0x002fd80000000000 */
[----:B------:R-:W0:Y:S01]  /*6a70*/  @P0 LDC R0, c[0x0][0x44c] ;  /* 0x00011300ff000b82 */ /* 0x000e220000000800 */
[----:B------:R-:W-:-:S04]  /*6a80*/  SHF.R.S32.HI R20, RZ, 0x1f, R28 ;  /* 0x0000001fff147819 */ /* 0x000fc8000001141c */
[----:B------:R-:W-:-:S03]  /*6a90*/  LEA.HI R20, R20, R28, RZ, 0x2 ;  /* 0x0000001c14147211 */ /* 0x000fc600078f10ff */
[----:B------:R-:W1:Y:S01]  /*6aa0*/  @P0 LDC R5, c[0x0][0x450] ;  /* 0x00011400ff050b82 */ /* 0x000e620000000800 */
[----:B------:R-:W-:-:S05]  /*6ab0*/  LOP3.LUT R20, R20, 0xfffffffc, RZ, 0xc0, !PT ;  /* 0xfffffffc14147812 */ /* 0x000fca00078ec0ff */
[----:B------:R-:W-:-:S04]  /*6ac0*/  IMAD.IADD R20, R28, 0x1, -R20 ;  /* 0x000000011c147824 */ /* 0x000fc800078e0a14 */
[----:B------:R-:W-:-:S04]  /*6ad0*/  IMAD R3, R20, 0x40, R33 ;  /* 0x0000004014037824 */ /* 0x000fc800078e0221 */
[----:B0-----:R-:W-:-:S05]  /*6ae0*/  @P0 IMAD.HI.U32 R0, R3, R0, RZ ;  /* 0x0000000003000227 */ /* 0x001fca00078e00ff */
[----:B-1----:R-:W-:-:S04]  /*6af0*/  @P0 SHF.R.U32.HI R3, RZ, R5, R0 ;  /* 0x00000005ff030219 */ /* 0x002fc80000011600 */
        /* <DEDUP_REMOVED lines=17> */
[----:B------:R0:W1:Y:S04]  /*6c10*/  SHFL.IDX PT, R3, R6, RZ, 0x1c1f ;  /* 0x001c1fff06037589 */ /* 0x00006800000e0000 */
[----:B------:R0:W2:Y:S04]  /*6c20*/  SHFL.IDX PT, R0, R4, RZ, 0x1c1f ;  /* 0x001c1fff04007589 */ /* 0x0000a800000e0000 */
[----:B------:R0:W3:Y:S04]  /*6c30*/  SHFL.IDX PT, R5, R8, RZ, 0x1c1f ;  /* 0x001c1fff08057589 */ /* 0x0000e800000e0000 */
[----:B------:R0:W4:Y:S02]  /*6c40*/  SHFL.IDX PT, R14, R7, RZ, 0x1c1f ;  /* 0x001c1fff070e7589 */ /* 0x00012400000e0000 */
.L_x_5484:
        /* <DEDUP_REMOVED lines=10> */
[----:B--2---:R-:W-:Y:S01]  /*6cf0*/  MOV R10, R0 ;  /* 0x00000000000a7202 */ /* 0x004fe20000000f00 */
[----:B-1----:R-:W-:Y:S01]  /*6d00*/  IMAD.MOV.U32 R11, RZ, RZ, R3 ;  /* 0x000000ffff0b7224 */ /* 0x002fe200078e0003 */
[----:B------:R-:W-:Y:S02]  /*6d10*/  ISETP.GE.AND P3, PT, R206, UR4, PT ;  /* 0x00000004ce007c0c */ /* 0x000fe4000bf66270 */
[----:B------:R-:W-:Y:S02]  /*6d20*/  CS2R R28, SRZ ;  /* 0x00000000001c7805 */ /* 0x000fe4000001ff00 */
[----:B------:R-:W-:Y:S01]  /*6d30*/  ISETP.GE.AND P2, PT, R200, UR4, PT ;  /* 0x00000004c8007c0c */ /* 0x000fe2000bf46270 */
[----:B---3--:R-:W-:-:S08]  /*6d40*/  IMAD.MOV.U32 R15, RZ, RZ, R5 ;  /* 0x000000ffff0f7224 */ /* 0x008fd000078e0005 */
[----:B------:R-:W-:Y:S01]  /*6d50*/  @!P3 IMAD.SHL.U32 R35, R206, 0x2, RZ ;  /* 0x00000002ce23b824 */ /* 0x000fe200078e00ff */
[----:B------:R-:W-:Y:S02]  /*6d60*/  CS2R R30, SRZ ;  /* 0x00000000001e7805 */ /* 0x000fe4000001ff00 */
[----:B------:R-:W-:Y:S01]  /*6d70*/  CS2R R24, SRZ ;  /* 0x0000000000187805 */ /* 0x000fe2000001ff00 */
[----:B------:R-:W-:Y:S01]  /*6d80*/  @!P2 IMAD.WIDE R10, R200, 0x2, R10 ;  /* 0x00000002c80aa825 */ /* 0x000fe200078e020a */
[-C--:B------:R-:W-:Y:S02]  /*6d90*/  @!P3 IADD3 R26, P0, R0, R35.reuse, RZ ;  /* 0x00000023001ab210 */ /* 0x080fe40007f1e0ff */
[----:B----4-:R-:W-:Y:S01]  /*6da0*/  @!P3 IADD3 R34, P1, R14, R35, RZ ;  /* 0x000000230e22b210 */ /* 0x010fe20007f3e0ff */
        /* <DEDUP_REMOVED lines=9> */
.L_x_5247:
[----:B------:R-:W-:Y:S05]  /*6e40*/  BSYNC B1 ;  /* 0x0000000000017941 */ /* 0x000fea0003800000 */
.L_x_5246:
[----:B-1---5:R-:W-:Y:S01]  /*6e50*/  IMAD.MOV.U32 R3, RZ, RZ, R31 ;  /* 0x000000ffff037224 */ /* 0x022fe200078e001f */
[----:B--2---:R-:W-:Y:S01]  /*6e60*/  MOV R0, R30 ;  /* 0x0000001e00007202 */ /* 0x004fe20000000f00 */
[----:B---3--:R-:W-:Y:S01]  /*6e70*/  IMAD.MOV.U32 R5, RZ, RZ, R20 ;  /* 0x000000ffff057224 */ /* 0x008fe200078e0014 */
[----:B------:R-:W-:Y:S01]  /*6e80*/  UMOV UR4, 0xffffffff ;  /* 0xffffffff00047882 */ /* 0x000fe20000000000 */
        /* <DEDUP_REMOVED lines=8> */
[----:B------:R-:W-:Y:S02]  /*6f10*/  CS2R R26, SRZ ;  /* 0x00000000001a7805 */ /* 0x000fe4000001ff00 */
[----:B------:R-:W-:Y:S02]  /*6f20*/  PRMT R37, R37, 0x5410, R0 ;  /* 0x0000541025257816 */ /* 0x000fe40000000000 */
[----:B------:R-:W-:Y:S02]  /*6f30*/  PRMT R43, R43, 0x5410, R3 ;  /* 0x000054102b2b7816 */ /* 0x000fe40000000003 */
[----:B------:R-:W-:Y:S01]  /*6f40*/  PRMT R44, R5, 0x5410, R9 ;  /* 0x00005410052c7816 */ /* 0x000fe20000000009 */
[----:B------:R-:W-:Y:S06]  /*6f50*/  BRA.DIV UR4, `(.L_x_5248) ;  /* 0x0000015204707947 */ /* 0x000fec000b800000 */
[----:B------:R1:W2:Y:S04]  /*6f60*/  SHFL.IDX PT, R3, R6, 0x1, 0x1c1f ;  /* 0x003c1f0006037f89 */ /* 0x0002a800000e0000 */
[----:B------:R1:W3:Y:S04]  /*6f70*/  SHFL.IDX PT, R0, R4, 0x1, 0x1c1f ;  /* 0x003c1f0004007f89 */ /* 0x0002e800000e0000 */
[----:B------:R1:W0:Y:S04]  /*6f80*/  SHFL.IDX PT, R5, R8, 0x1, 0x1c1f ;  /* 0x003c1f0008057f89 */ /* 0x00022800000e0000 */
[----:B----4-:R1:W4:Y:S02]  /*6f90*/  SHFL.IDX PT, R14, R7, 0x1, 0x1c1f ;  /* 0x003c1f00070e7f89 */ /* 0x01032400000e0000 */
.L_x_5490:
[----:B01----:R-:W5:Y:S04]  /*6fa0*/  LDL R6, [R1+0x44] ;  /* 0x0000440001067983 */ /* 0x003f680000100800 */
[----:B------:R-:W2:Y:S01]  /*6fb0*/  LDL R39, [R1+0x48] ;  /* 0x0000480001277983 */ /* 0x000ea20000100800 */
[----:B------:R-:W-:Y:S01]  /*6fc0*/  VIADD R33, R33, 0x40 ;  /* 0x0000004021217836 */ /* 0x000fe20000000000 */
[----:B------:R-:W-:Y:S01]  /*6fd0*/  BSSY B1, `(.L_x_5249) ;  /* 0x0000022000017945 */ /* 0x000fe20003800000 */
[----:B------:R-:W-:Y:S02]  /*6fe0*/  CS2R R8, SRZ ;  /* 0x0000000000087805 */ /* 0x000fe4000001ff00 */
[----:B------:R-:W-:Y:S02]  /*6ff0*/  CS2R R12, SRZ ;  /* 0x00000000000c7805 */ /* 0x000fe4000001ff00 */
[----:B------:R-:W-:-:S02]  /*7000*/  CS2R R10, SRZ ;  /* 0x00000000000a7805 */ /* 0x000fc4000001ff00 */
[----:B------:R-:W-:Y:S02]  /*7010*/  ISETP.GE.AND P0, PT, R33, R38, PT ;  /* 0x000000262100720c */ /* 0x000fe40003f06270 */
[----:B-----5:R-:W-:-:S04]  /*7020*/  LEA.HI R4, R6, R6, RZ, 0x1 ;  /* 0x0000000606047211 */ /* 0x020fc800078f08ff */
[----:B------:R-:W-:Y:S01]  /*7030*/  LOP3.LUT R4, R4, 0xfffffffe, RZ, 0xc0, !PT ;  /* 0xfffffffe04047812 */ /* 0x000fe200078ec0ff */
[----:B--2---:R-:W-:-:S04]  /*7040*/  IMAD.SHL.U32 R33, R39, 0x40, RZ ;  /* 0x0000004027217824 */ /* 0x004fc800078e00ff */
[----:B------:R-:W-:-:S05]  /*7050*/  IMAD.IADD R4, R6, 0x1, -R4 ;  /* 0x0000000106047824 */ /* 0x000fca00078e0a04 */
[----:B------:R-:W-:Y:S01]  /*7060*/  SHF.L.U32 R36, R4, 0x1f, RZ ;  /* 0x0000001f04247819 */ /* 0x000fe200000006ff */
[----:B------:R-:W-:Y:S06]  /*7070*/  @P0 BRA `(.L_x_5250) ;  /* 0x00000000005c0947 */ /* 0x000fec0003800000 */
[----:B------:R-:W2:Y:S01]  /*7080*/  LDL R15, [R1+0x50] ;  /* 0x00005000010f7983 */ /* 0x000ea20000100800 */
[----:B------:R-:W-:Y:S01]  /*7090*/  ULDC UR4, c[0x0][0x3f4] ;  /* 0x0000fd0000047ab9 */ /* 0x000fe20000000800 */
[----:B------:R-:W-:Y:S01]  /*70a0*/  MOV R7, R3 ;  /* 0x0000000300077202 */ /* 0x000fe20000000f00 */
[----:B---3--:R-:W-:Y:S01]  /*70b0*/  IMAD.MOV.U32 R6, RZ, RZ, R0 ;  /* 0x000000ffff067224 */ /* 0x008fe200078e0000 */
[----:B------:R-:W-:Y:S02]  /*70c0*/  ISETP.GE.AND P3, PT, R206, UR4, PT ;  /* 0x00000004ce007c0c */ /* 0x000fe4000bf66270 */
[----:B------:R-:W-:Y:S02]  /*70d0*/  CS2R R12, SRZ ;  /* 0x00000000000c7805 */ /* 0x000fe4000001ff00 */
[----:B------:R-:W-:-:S09]  /*70e0*/  ISETP.GE.AND P2, PT, R200, UR4, PT ;  /* 0x00000004c8007c0c */ /* 0x000fd2000bf46270 */
[----:B------:R-:W-:Y:S01]  /*70f0*/  @!P3 IMAD.SHL.U32 R9, R206, 0x2, RZ ;  /* 0x00000002ce09b824 */ /* 0x000fe200078e00ff */
[----:B------:R-:W-:Y:S02]  /*7100*/  CS2R R26, SRZ ;  /* 0x00000000001a7805 */ /* 0x000fe4000001ff00 */
[----:B------:R-:W-:Y:S01]  /*7110*/  CS2R R10, SRZ ;  /* 0x00000000000a7805 */ /* 0x000fe2000001ff00 */
[----:B------:R-:W-:Y:S01]  /*7120*/  @!P2 IMAD.WIDE R6, R200, 0x2, R6 ;  /* 0x00000002c806a825 */ /* 0x000fe200078e0206 */
[-C--:B------:R-:W-:Y:S02]  /*7130*/  @!P3 IADD3 R34, P0, R0, R9.reuse, RZ ;  /* 0x000000090022b210 */ /* 0x080fe40007f1e0ff */
[----:B----4-:R-:W-:Y:S02]  /*7140*/  @!P3 IADD3 R4, P1, R14, R9, RZ ;  /* 0x000000090e04b210 */ /* 0x010fe40007f3e0ff */
[----:B------:R0:W5:Y:S01]  /*7150*/  @!P2 LD.E.64 R12, desc[UR40][R6.64] ;  /* 0x00000028060ca980 */ /* 0x000162000c101b00 */
[----:B--2---:R-:W-:Y:S01]  /*7160*/  @!P3 SHF.L.U64.HI R8, R206, 0x1, R15 ;  /* 0x00000001ce08b819 */ /* 0x004fe2000001020f */
[----:B------:R-:W-:-:S04]  /*7170*/  IMAD.MOV.U32 R15, RZ, RZ, R5 ;  /* 0x000000ffff0f7224 */ /* 0x000fc800078e0005 */
[--C-:B------:R-:W-:Y:S02]  /*7180*/  @!P3 IMAD.X R35, R3, 0x1, R8.reuse, P0 ;  /* 0x000000010323b824 */ /* 0x100fe400000e0608 */
[----:B------:R-:W-:Y:S01]  /*7190*/  @!P3 IMAD.X R5, R5, 0x1, R8, P1 ;  /* 0x000000010505b824 */ /* 0x000fe200008e0608 */
[----:B------:R-:W-:Y:S01]  /*71a0*/  CS2R R8, SRZ ;  /* 0x0000000000087805 */ /* 0x000fe2000001ff00 */
[----:B------:R-:W-:Y:S01]  /*71b0*/  @!P2 IMAD.WIDE R14, R200, 0x2, R14 ;  /* 0x00000002c80ea825 */ /* 0x000fe200078e020e */
[----:B------:R0:W5:Y:S04]  /*71c0*/  @!P3 LD.E.64 R10, desc[UR40][R34.64] ;  /* 0x00000028220ab980 */ /* 0x000168000c101b00 */
[----:B------:R0:W5:Y:S04]  /*71d0*/  @!P2 LD.E.64 R26, desc[UR40][R14.64] ;  /* 0x000000280e1aa980 */ /* 0x000168000c101b00 */
[----:B------:R0:W5:Y:S02]  /*71e0*/  @!P3 LD.E.64 R8, desc[UR40][R4.64] ;  /* 0x000000280408b980 */ /* 0x000164000c101b00 */
.L_x_5250:
[----:B------:R-:W-:Y:S05]  /*71f0*/  BSYNC B1 ;  /* 0x0000000000017941 */ /* 0x000fea0003800000 */
.L_x_5249:
[----:B0-----:R-:W0:Y:S01]  /*7200*/  S2R R15, SR_TID.X ;  /* 0x00000000000f7919 */ /* 0x001e220000002100 */
[----:B------:R-:W1:Y:S01]  /*7210*/  SYNCS.PHASECHK.TRANS64.TRYWAIT P0, [R19+URZ+0x22800], R36 ;  /* 0x02280024130075a7 */ /* 0x000e62000800017f */
[----:B------:R-:W-:Y:S01]  /*7220*/  LOP3.LUT R33, R33, 0x1c0, RZ, 0xc0, !PT ;  /* 0x000001c021217812 */ /* 0x000fe200078ec0ff */
[----:B-----5:R-:W-:Y:S01]  /*7230*/  IMAD.MOV.U32 R3, RZ, RZ, R26 ;  /* 0x000000ffff037224 */ /* 0x020fe200078e001a */
[----:B------:R-:W-:Y:S01]  /*7240*/  VIADDMNMX R42, R38, -R229, 0x80, PT ;  /* 0x00000080262a7446 */ /* 0x000fe200038009e5 */
[----:B------:R-:W-:Y:S01]  /*7250*/  IMAD.MOV.U32 R5, RZ, RZ, R9 ;  /* 0x000000ffff057224 */ /* 0x000fe200078e0009 */
[----:B---3--:R-:W-:Y:S01]  /*7260*/  LOP3.LUT R0, R33, 0x18, R16, 0xf8, !PT ;  /* 0x0000001821007812 */ /* 0x008fe200078ef810 */
[----:B------:R-:W-:Y:S01]  /*7270*/  IMAD.MOV.U32 R4, RZ, RZ, R8 ;  /* 0x000000ffff047224 */ /* 0x000fe200078e0008 */
[----:B------:R-:W-:Y:S01]  /*7280*/  SHF.R.U32.HI R33, RZ, 0x3, R33 ;  /* 0x00000003ff217819 */ /* 0x000fe20000011621 */
[----:B------:R-:W-:Y:S01]  /*7290*/  IMAD.MOV.U32 R6, RZ, RZ, R12 ;  /* 0x000000ffff067224 */ /* 0x000fe200078e000c */
[----:B----4-:R-:W-:Y:S01]  /*72a0*/  PRMT R14, R14, 0x5410, R3 ;  /* 0x000054100e0e7816 */ /* 0x010fe20000000003 */
[----:B------:R-:W-:Y:S01]  /*72b0*/  BSSY B1, `(.L_x_5251) ;  /* 0x0000016000017945 */ /* 0x000fe20003800000 */
[----:B------:R-:W-:-:S02]  /*72c0*/  LOP3.LUT R0, R0, R33, RZ, 0x3c, !PT ;  /* 0x0000002100007212 */ /* 0x000fc400078e3cff */
[----:B------:R-:W-:Y:S02]  /*72d0*/  MOV R3, R27 ;  /* 0x0000001b00037202 */ /* 0x000fe40000000f00 */
[----:B------:R-:W-:Y:S01]  /*72e0*/  PRMT R14, R5, 0x7610, R14 ;  /* 0x00007610050e7816 */ /* 0x000fe2000000000e */
[----:B------:R-:W-:Y:S01]  /*72f0*/  IMAD.MOV.U32 R5, RZ, RZ, R10 ;  /* 0x000000ffff057224 */ /* 0x000fe200078e000a */
[----:B------:R-:W-:Y:S02]  /*7300*/  PRMT R45, R3, 0x5410, R4 ;  /* 0x00005410032d7816 */ /* 0x000fe40000000004 */
[----:B------:R-:W-:Y:S02]  /*7310*/  PRMT R46, R6, 0x7610, R46 ;  /* 0x00007610062e7816 */ /* 0x000fe4000000002e */
[----:B------:R-:W-:Y:S02]  /*7320*/  MOV R4, R13 ;  /* 0x0000000d00047202 */ /* 0x000fe40000000f00 */
[----:B------:R-:W-:Y:S01]  /*7330*/  PRMT R47, R5, 0x7610, R47 ;  /* 0x00007610052f7816 */ /* 0x000fe2000000002f */
[----:B------:R-:W-:Y:S01]  /*7340*/  IMAD.MOV.U32 R5, RZ, RZ, R11 ;  /* 0x000000ffff057224 */ /* 0x000fe200078e000b */
[----:B------:R-:W-:-:S02]  /*7350*/  PRMT R46, R46, 0x5410, R4 ;  /* 0x000054102e2e7816 */ /* 0x000fc40000000004 */
[----:B------:R-:W-:Y:S02]  /*7360*/  LOP3.LUT P2, RZ, R39, 0x4, RZ, 0xc0, !PT ;  /* 0x0000000427ff7812 */ /* 0x000fe4000784c0ff */
        /* <DEDUP_REMOVED lines=10> */
.L_x_5491:
[----:B------:R-:W-:Y:S05]  /*7410*/  BSYNC B1 ;  /* 0x0000000000017941 */ /* 0x000fea0003800000 */
.L_x_5251:
[----:B------:R-:W-:Y:S01]  /*7420*/  BSSY B1, `(.L_x_5253) ;  /* 0x000005f000017945 */ /* 0x000fe20003800000 */
[----:B------:R-:W-:Y:S02]  /*7430*/  PRMT R47, R47, 0x5410, R5 ;  /* 0x000054102f2f7816 */ /* 0x000fe40000000005 */
[----:B------:R-:W-:Y:S01]  /*7440*/  @P2 IADD3 R0, R4, -0x40, RZ ;  /* 0xffffffc004002810 */ /* 0x000fe20007ffe0ff */
[----:B------:R-:W-:Y:S06]  /*7450*/  @P1 BRA `(.L_x_5254) ;  /* 0x00000004006c1947 */ /* 0x000fec0003800000 */
        /* <DEDUP_REMOVED lines=8> */
[----:B------:R-:W-:Y:S02]  /*74e0*/  SHF.R.U32.HI R35, RZ, 0x10, R31 ;  /* 0x00000010ff237819 */ /* 0x000fe4000001161f */
[----:B------:R-:W-:Y:S01]  /*74f0*/  SHF.R.U64 R40, R28, 0x10, R29 ;  /* 0x000000101c287819 */ /* 0x000fe2000000121d */
[----:B------:R-:W-:Y:S01]  /*7500*/  HADD2.F32 R33, -RZ, R33.H0_H0 ;  /* 0x20000021ff217230 */ /* 0x000fe20000004100 */
[----:B------:R-:W-:Y:S01]  /*7510*/  SHF.R.U64 R39, R30, 0x10, R31 ;  /* 0x000000101e277819 */ /* 0x000fe2000000121f */
[----:B------:R-:W-:Y:S02]  /*7520*/  HADD2.F32 R35, -RZ, R35.H0_H0 ;  /* 0x20000023ff237230 */ /* 0x000fe40000004100 */
[----:B------:R-:W-:-:S02]  /*7530*/  HADD2.F32 R31, -RZ, R37.H1_H1 ;  /* 0x30000025ff1f7230 */ /* 0x000fc40000004100 */
[--C-:B-1----:R-:W-:Y:S02]  /*7540*/  HADD2.F32 R29, -RZ, R7.reuse.H0_H0 ;  /* 0x20000007ff1d7230 */ /* 0x102fe40000004100 */
[----:B------:R-:W-:Y:S02]  /*7550*/  HADD2.F32 R30, -RZ, R7.H1_H1 ;  /* 0x30000007ff1e7230 */ /* 0x000fe40000004100 */
[--C-:B------:R-:W-:Y:S02]  /*7560*/  HADD2.F32 R7, -RZ, R4.reuse.H0_H0 ;  /* 0x20000004ff077230 */ /* 0x100fe40000004100 */
[----:B------:R-:W-:Y:S02]  /*7570*/  HADD2.F32 R4, -RZ, R4.H1_H1 ;  /* 0x30000004ff047230 */ /* 0x000fe40000004100 */
[C---:B0-----:R-:W-:Y:S01]  /*7580*/  FMUL.FTZ R36, R30.reuse, R35 ;  /* 0x000000231e247220 */ /* 0x041fe20000410000 */
[----:B------:R-:W-:Y:S01]  /*7590*/  FMUL.FTZ R38, R30, R33 ;  /* 0x000000211e267220 */ /* 0x000fe20000410000 */
[----:B------:R-:W-:-:S02]  /*75a0*/  HADD2.F32 R15, -RZ, R6.H0_H0 ;  /* 0x20000006ff0f7230 */ /* 0x000fc40000004100 */
[CC--:B------:R-:W-:Y:S01]  /*75b0*/  FMUL.FTZ R30, R4.reuse, R34.reuse ;  /* 0x00000022041e7220 */ /* 0x0c0fe20000410000 */
[----:B------:R-:W-:Y:S01]  /*75c0*/  FFMA.FTZ R37, R29, R33, -R36 ;  /* 0x000000211d257223 */ /* 0x000fe20000010824 */
[----:B------:R-:W-:Y:S02]  /*75d0*/  HADD2.F32 R28, -RZ, R6.H1_H1 ;  /* 0x30000006ff1c7230 */ /* 0x000fe40000004100 */
[-C--:B------:R-:W-:Y:S01]  /*75e0*/  FMUL.FTZ R36, R4, R31.reuse ;  /* 0x0000001f04247220 */ /* 0x080fe20000410000 */
[----:B------:R-:W-:Y:S01]  /*75f0*/  FFMA.FTZ R33, R7, R31, -R30 ;  /* 0x0000001f07217223 */ /* 0x000fe2000001081e */
[----:B------:R-:W-:Y:S02]  /*7600*/  HADD2.F32 R6, -RZ, R5.H0_H0 ;  /* 0x20000005ff067230 */ /* 0x000fe40000004100 */
[----:B------:R-:W-:Y:S01]  /*7610*/  FFMA.FTZ R38, R29, R35, R38 ;  /* 0x000000231d267223 */ /* 0x000fe20000010026 */
        /* <DEDUP_REMOVED lines=18> */
[----:B------:R1:W-:Y:S02]  /*7740*/  STS.128 [R3+0x18400], R4 ;  /* 0x0184000403007388 */ /* 0x0003e40000000c00 */
.L_x_5256:
[----:B------:R-:W-:Y:S05]  /*7750*/  BSYNC B2 ;  /* 0x0000000000027941 */ /* 0x000fea0003800000 */
.L_x_5255:
[----:B------:R-:W-:Y:S05]  /*7760*/  @P1 BRA `(.L_x_5254) ;  /* 0x0000000000a81947 */ /* 0x000fea0003800000 */
[----:B-1----:R-:W1:Y:S01]  /*7770*/  LDS.128 R4, [R0] ;  /* 0x0000000000047984 */ /* 0x002e620000000c00 */
[----:B------:R-:W-:Y:S01]  /*7780*/  SHF.R.U32.HI R28, RZ, 0x10, R25 ;  /* 0x00000010ff1c7819 */ /* 0x000fe20000011619 */
[----:B------:R-:W-:Y:S01]  /*7790*/  HADD2.F32 R29, -RZ, R41.H1_H1 ;  /* 0x30000029ff1d7230 */ /* 0x000fe20000004100 */
[----:B------:R-:W-:Y:S02]  /*77a0*/  SHF.R.U32.HI R30, RZ, 0x10, R21 ;  /* 0x00000010ff1e7819 */ /* 0x000fe40000011615 */
[----:B0-----:R-:W-:Y:S01]  /*77b0*/  SHF.R.U64 R36, R24, 0x10, R25 ;  /* 0x0000001018247819 */ /* 0x001fe20000001219 */
[----:B------:R-:W-:Y:S01]  /*77c0*/  HADD2.F32 R28, -RZ, R28.H0_H0 ;  /* 0x2000001cff1c7230 */ /* 0x000fe20000004100 */
        /* <DEDUP_REMOVED lines=36> */
.L_x_5254:
[----:B------:R-:W-:Y:S05]  /*7a10*/  BSYNC B1 ;  /* 0x0000000000017941 */ /* 0x000fea0003800000 */
.L_x_5253:
        /* <DEDUP_REMOVED lines=9> */
[----:B------:R-:W-:Y:S01]  /*7ab0*/  SHF.R.U64 R30, R26, 0x10, R27 ;  /* 0x000000101a1e7819 */ /* 0x000fe2000000121b */
[----:B------:R-:W-:Y:S01]  /*7ac0*/  HADD2.F32 R25, -RZ, R14.H1_H1 ;  /* 0x3000000eff197230 */ /* 0x000fe20000004100 */
        /* <DEDUP_REMOVED lines=39> */
.L_x_5259:
[----:B------:R-:W-:Y:S05]  /*7d40*/  BSYNC B1 ;  /* 0x0000000000017941 */ /* 0x000fea0003800000 */
.L_x_5258:
[----:B------:R-:W-:Y:S05]  /*7d50*/  @P1 BRA `(.L_x_5257) ;  /* 0x0000001400dc1947 */ /* 0x000fea0003800000 */
[----:B-1----:R-:W1:Y:S01]  /*7d60*/  LDS.128 R4, [R0+0x2000] ;  /* 0x0020000000047984 */ /* 0x002e620000000c00 */
[----:B------:R-:W-:Y:S01]  /*7d70*/  SHF.R.U32.HI R15, RZ, 0x10, R9 ;  /* 0x00000010ff0f7819 */ /* 0x000fe20000011609 */
[----:B------:R-:W-:Y:S01]  /*7d80*/  HADD2.F32 R13, -RZ, R45.H1_H1 ;  /* 0x3000002dff0d7230 */ /* 0x000fe20000004100 */
[--C-:B------:R-:W-:Y:S01]  /*7d90*/  SHF.R.U32.HI R12, RZ, 0x10, R11.reuse ;  /* 0x00000010ff0c7819 */ /* 0x100fe2000001160b */
[----:B------:R-:W-:Y:S01]  /*7da0*/  HADD2.F32 R14, -RZ, R14.H0_H0 ;  /* 0x2000000eff0e7230 */ /* 0x000fe20000004100 */
[----:B------:R-:W-:Y:S01]  /*7db0*/  SHF.R.U64 R26, R10, 0x10, R11 ;  /* 0x000000100a1a7819 */ /* 0x000fe2000000120b */
[----:B------:R-:W-:Y:S01]  /*7dc0*/  HADD2.F32 R15, -RZ, R15.H0_H0 ;  /* 0x2000000fff0f7230 */ /* 0x000fe20000004100 */
[----:B------:R-:W-:Y:S01]  /*7dd0*/  SHF.R.U64 R25, R8, 0x10, R9 ;  /* 0x0000001008197819 */ /* 0x000fe20000001209 */
[----:B------:R-:W-:Y:S02]  /*7de0*/  HADD2.F32 R12, -RZ, R12.H0_H0 ;  /* 0x2000000cff0c7230 */ /* 0x000fe40000004100 */
[----:B------:R-:W-:-:S02]  /*7df0*/  HADD2.F32 R11, -RZ, R47.H0_H0 ;  /* 0x2000002fff0b7230 */ /* 0x000fc40000004100 */
[--C-:B-1----:R-:W-:Y:S02]  /*7e00*/  HADD2.F32 R10, -RZ, R7.reuse.H1_H1 ;  /* 0x30000007ff0a7230 */ /* 0x102fe40000004100 */
[--C-:B------:R-:W-:Y:S02]  /*7e10*/  HADD2.F32 R3, -RZ, R4.reuse.H0_H0 ;  /* 0x20000004ff037230 */ /* 0x100fe40000004100 */
[----:B------:R-:W-:Y:S02]  /*7e20*/  HADD2.F32 R4, -RZ, R4.H1_H1 ;  /* 0x30000004ff047230 */ /* 0x000fe40000004100 */
[C---:B------:R-:W-:Y:S01]  /*7e30*/  FMUL.FTZ R20, R10.reuse, R15 ;  /* 0x0000000f0a147220 */ /* 0x040fe20000410000 */
[----:B------:R-:W-:Y:S02]  /*7e40*/  HADD2.F32 R9, -RZ, R7.H0_H0 ;  /* 0x20000007ff097230 */ /* 0x000fe40000004100 */
[----:B------:R-:W-:Y:S01]  /*7e50*/  FMUL.FTZ R24, R10, R12 ;  /* 0x0000000c0a187220 */ /* 0x000fe20000410000 */
[----:B------:R-:W-:-:S02]  /*7e60*/  HADD2.F32 R7, -RZ, R6.H0_H0 ;  /* 0x20000006ff077230 */ /* 0x000fc40000004100 */
[C---:B------:R-:W-:Y:S01]  /*7e70*/  FMUL.FTZ R10, R4.reuse, R13 ;  /* 0x0000000d040a7220 */ /* 0x040fe20000410000 */
[----:B------:R-:W-:Y:S02]  /*7e80*/  HADD2.F32 R8, -RZ, R6.H1_H1 ;  /* 0x30000006ff087230 */ /* 0x000fe40000004100 */
[----:B------:R-:W-:Y:S01]  /*7e90*/  FFMA.FTZ R21, R9, R12, -R20 ;  /* 0x0000000c09157223 */ /* 0x000fe20000010814 */
[-C--:B------:R-:W-:Y:S01]  /*7ea0*/  FMUL.FTZ R12, R4, R11.reuse ;  /* 0x0000000b040c7220 */ /* 0x080fe20000410000 */
[--C-:B------:R-:W-:Y:S02]  /*7eb0*/  HADD2.F32 R6, -RZ, R5.reuse.H0_H0 ;  /* 0x20000005ff067230 */ /* 0x100fe40000004100 */
[----:B------:R-:W-:Y:S01]  /*7ec0*/  FFMA.FTZ R11, R3, R11, -R10 ;  /* 0x0000000b030b7223 */ /* 0x000fe2000001080a */
[----:B------:R-:W-:Y:S02]  /*7ed0*/  HADD2.F32 R5, -RZ, R5.H1_H1 ;  /* 0x30000005ff057230 */ /* 0x000fe40000004100 */
[----:B------:R-:W-:Y:S01]  /*7ee0*/  FFMA.FTZ R24, R9, R15, R24 ;  /* 0x0000000f09187223 */ /* 0x000fe20000010018 */
[----:B------:R-:W-:-:S02]  /*7ef0*/  HADD2.F32 R10, -RZ, R25.H0_H0 ;  /* 0x20000019ff0a7230 */ /* 0x000fc40000004100 */
[----:B------:R-:W-:Y:S01]  /*7f00*/  FFMA.FTZ R12, R3, R13, R12 ;  /* 0x0000000d030c7223 */ /* 0x000fe2000001000c */
[----:B------:R-:W-:Y:S02]  /*7f10*/  HADD2.F32 R9, -RZ, R47.H1_H1 ;  /* 0x3000002fff097230 */ /* 0x000fe40000004100 */
[C---:B------:R-:W-:Y:S01]  /*7f20*/  FMUL.FTZ R20, R8.reuse, R14 ;  /* 0x0000000e08147220 */ /* 0x040fe20000410000 */
[----:B------:R-:W-:Y:S02]  /*7f30*/  HADD2.F32 R4, -RZ, R26.H0_H0 ;  /* 0x2000001aff047230 */ /* 0x000fe40000004100 */
[----:B------:R-:W-:Y:S01]  /*7f40*/  FMUL.FTZ R3, R5, R10 ;  /* 0x0000000a05037220 */ /* 0x000fe20000410000 */
[-C--:B------:R-:W-:Y:S01]  /*7f50*/  FMUL.FTZ R13, R8, R9.reuse ;  /* 0x00000009080d7220 */ /* 0x080fe20000410000 */
[----:B------:R-:W-:Y:S01]  /*7f60*/  FFMA.FTZ R20, R7, R9, -R20 ;  /* 0x0000000907147223 */ /* 0x000fe20000010814 */
[-C--:B------:R-:W-:Y:S01]  /*7f70*/  FMUL.FTZ R5, R5, R4.reuse ;  /* 0x0000000405057220 */ /* 0x080fe20000410000 */
[----:B------:R-:W-:Y:S01]  /*7f80*/  FFMA.FTZ R3, R6, R4, -R3 ;  /* 0x0000000406037223 */ /* 0x000fe20000010803 */
[----:B------:R-:W-:Y:S01]  /*7f90*/  FFMA.FTZ R13, R7, R14, R13 ;  /* 0x0000000e070d7223 */ /* 0x000fe2000001000d */
[----:B------:R-:W-:Y:S01]  /*7fa0*/  F2FP.F16.F32.PACK_AB R7, R24, R21 ;  /* 0x000000151807723e */ /* 0x000fe200000000ff */
[----:B------:R-:W-:Y:S01]  /*7fb0*/  FFMA.FTZ R10, R6, R10, R5 ;  /* 0x0000000a060a7223 */ /* 0x000fe20000010005 */
[----:B------:R-:W-:-:S02]  /*7fc0*/  F2FP.F16.F32.PACK_AB R4, R12, R11 ;  /* 0x0000000b0c04723e */ /* 0x000fc400000000ff */
[----:B------:R-:W-:Y:S02]  /*7fd0*/  F2FP.F16.F32.PACK_AB R6, R13, R20 ;  /* 0x000000140d06723e */ /* 0x000fe400000000ff */
[----:B------:R-:W-:-:S05]  /*7fe0*/  F2FP.F16.F32.PACK_AB R5, R10, R3 ;  /* 0x000000030a05723e */ /* 0x000fca00000000ff */
[----:B------:R2:W-:Y:S01]  /*7ff0*/  STS.128 [R0+0x2000], R4 ;  /* 0x0020000400007388 */ /* 0x0005e20000000c00 */
[----:B------:R-:W-:Y:S05]  /*8000*/  BRA `(.L_x_5257) ;  /* 0x0000001400307947 */ /* 0x000fea0003800000 */
.L_x_5244:
[----:B------:R-:W0:Y:S01]  /*8010*/  S2R R0, SR_TID.X ;  /* 0x0000000000007919 */ /* 0x000e220000002100 */
[----:B------:R-:W1:Y:S01]  /*8020*/  LDC R21, c[0x0][0x448] ;  /* 0x00011200ff157b82 */ /* 0x000e620000000800 */
[----:B------:R-:W-:Y:S01]  /*8030*/  ULDC.64 UR4, c[0x0][0x3f8] ;  /* 0x0000fe0000047ab9 */ /* 0x000fe20000000a00 */
[----:B------:R-:W-:Y:S01]  /*8040*/  ULDC.64 UR6, c[0x0][0x408] ;  /* 0x0001020000067ab9 */ /* 0x000fe20000000a00 */
[----:B------:R-:W-:Y:S02]  /*8050*/  IMAD.MOV.U32 R4, RZ, RZ, R26 ;  /* 0x000000ffff047224 */ /* 0x000fe400078e001a */
[----:B------:R-:W-:Y:S02]  /*8060*/  IMAD.MOV.U32 R6, RZ, RZ, R24 ;  /* 0x000000ffff067224 */ /* 0x000fe400078e0018 */
[----:B------:R-:W-:Y:S01]  /*8070*/  IMAD.MOV.U32 R7, RZ, RZ, R31 ;  /* 0x000000ffff077224 */ /* 0x000fe200078e001f */
[----:B-1----:R-:W-:Y:S01]  /*8080*/  ISETP.NE.AND P0, PT, R21, 0x1, PT ;  /* 0x000000011500780c */ /* 0x002fe20003f05270 */
[----:B0-----:R-:W-:-:S05]  /*8090*/  VIADD R0, R0, 0xffffff80 ;  /* 0xffffff8000007836 */ /* 0x001fca0000000000 */
[----:B------:R-:W-:-:S07]  /*80a0*/  SHF.R.S32.HI R3, RZ, 0x1f, R0 ;  /* 0x0000001fff037819 */ /* 0x000fce0000011400 */
[----:B------:R-:W0:Y:S01]  /*80b0*/  @P0 LDC R5, c[0x0][0x450] ;  /* 0x00011400ff050b82 */ /* 0x000e220000000800 */
[----:B------:R-:W-:-:S04]  /*80c0*/  LEA.HI R3, R3, R0, RZ, 0x2 ;  /* 0x0000000003037211 */ /* 0x000fc800078f10ff */
[----:B------:R-:W-:-:S05]  /*80d0*/  LOP3.LUT R3, R3, 0xfffffffc, RZ, 0xc0, !PT ;  /* 0xfffffffc03037812 */ /* 0x000fca00078ec0ff */
[----:B------:R-:W-:Y:S02]  /*80e0*/  IMAD.IADD R3, R0, 0x1, -R3 ;  /* 0x0000000100037824 */ /* 0x000fe400078e0a03 */
[----:B------:R-:W1:Y:S02]  /*80f0*/  @P0 LDC R0, c[0x0][0x44c] ;  /* 0x00011300ff000b82 */ /* 0x000e640000000800 */
[----:B------:R-:W-:-:S04]  /*8100*/  IMAD R3, R3, 0x40, R33 ;  /* 0x0000004003037824 */ /* 0x000fc800078e0221 */
[----:B-1----:R-:W-:-:S05]  /*8110*/  @P0 IMAD.HI.U32 R0, R3, R0, RZ ;  /* 0x0000000003000227 */ /* 0x002fca00078e00ff */
[----:B0-----:R-:W-:Y:S02]  /*8120*/  @P0 SHF.R.U32.HI R3, RZ, R5, R0 ;  /* 0x00000005ff030219 */ /* 0x001fe40000011600 */
[----:B------:R-:W-:Y:S02]  /*8130*/  MOV R5, R29 ;  /* 0x0000001d00057202 */ /* 0x000fe40000000f00 */
        /* <DEDUP_REMOVED lines=27> */
[----:B-1----:R-:W-:-:S04]  /*82f0*/  @!P1 IADD3 R6, P2, R3, R5, RZ ;  /* 0x0000000503069210 */ /* 0x002fc80007f5e0ff */
[----:B--2---:R-:W-:-:S05]  /*8300*/  @!P1 IADD3.X R7, R0, R21, RZ, P2, !PT ;  /* 0x0000001500079210 */ /* 0x004fca00017fe4ff */
[----:B------:R-:W2:Y:S01]  /*8310*/  @!P1 LD.E.128 R8, desc[UR40][R6.64] ;  /* 0x0000002806089980 */ /* 0x000ea2000c101d00 */
[----:B---3--:R-:W-:-:S05]  /*8320*/  @!P1 IADD3 R14, P2, R14, R5, RZ ;  /* 0x000000050e0e9210 */ /* 0x008fca0007f5e0ff */
[----:B----4-:R-:W-:-:S04]  /*8330*/  @!P1 IMAD.X R3, R4, 0x1, R21, P2 ;  /* 0x0000000104039824 */ /* 0x010fc800010e0615 */
[----:B------:R-:W-:-:S05]  /*8340*/  @!P1 IMAD.MOV.U32 R15, RZ, RZ, R3 ;  /* 0x000000ffff0f9224 */ /* 0x000fca00078e0003 */
[----:B------:R0:W3:Y:S01]  /*8350*/  @!P1 LD.E.128 R4, desc[UR40][R14.64] ;  /* 0x000000280e049980 */ /* 0x0000e2000c101d00 */
[----:B------:R-:W-:Y:S02]  /*8360*/  CS2R R36, SRZ ;  /* 0x0000000000247805 */ /* 0x000fe4000001ff00 */
[----:B------:R-:W-:Y:S02]  /*8370*/  CS2R R28, SRZ ;  /* 0x00000000001c7805 */ /* 0x000fe4000001ff00 */
[----:B------:R-:W-:Y:S01]  /*8380*/  CS2R R20, SRZ ;  /* 0x0000000000147805 */ /* 0x000fe2000001ff00 */
[----:B------:R-:W1:Y:S01]  /*8390*/  SHFL.IDX PT, R24, R24, 0x1, 0x1c1f ;  /* 0x003c1f0018187f89 */ /* 0x000e6200000e0000 */
[----:B------:R-:W-:-:S03]  /*83a0*/  CS2R R34, SRZ ;  /* 0x0000000000227805 */ /* 0x000fc6000001ff00 */
[----:B0-----:R0:W4:Y:S01]  /*83b0*/  SHFL.IDX PT, R14, R27, 0x1, 0x1c1f ;  /* 0x003c1f001b0e7f89 */ /* 0x00112200000e0000 */
[----:B--2---:R-:W-:Y:S02]  /*83c0*/  @!P1 IMAD.MOV.U32 R37, RZ, RZ, R9 ;  /* 0x000000ffff259224 */ /* 0x004fe400078e0009 */
[----:B------:R-:W-:Y:S02]  /*83d0*/  @!P1 IMAD.MOV.U32 R36, RZ, RZ, R8 ;  /* 0x000000ffff249224 */ /* 0x000fe400078e0008 */
[----:B------:R-:W-:Y:S01]  /*83e0*/  @!P1 IMAD.MOV.U32 R34, RZ, RZ, R10 ;  /* 0x000000ffff229224 */ /* 0x000fe200078e000a */
[----:B------:R-:W-:Y:S01]  /*83f0*/  MOV R3, R37 ;  /* 0x0000002500037202 */ /* 0x000fe20000000f00 */
[----:B------:R-:W-:Y:S02]  /*8400*/  IMAD.MOV.U32 R0, RZ, RZ, R36 ;  /* 0x000000ffff007224 */ /* 0x000fe400078e0024 */
[----:B------:R-:W-:Y:S01]  /*8410*/  @!P1 IMAD.MOV.U32 R35, RZ, RZ, R11 ;  /* 0x000000ffff239224 */ /* 0x000fe200078e000b */
[----:B------:R-:W-:Y:S01]  /*8420*/  PRMT R41, R3, 0x7610, R41 ;  /* 0x0000761003297816 */ /* 0x000fe20000000029 */
[----:B------:R-:W-:Y:S01]  /*8430*/  IMAD.MOV.U32 R8, RZ, RZ, R34 ;  /* 0x000000ffff087224 */ /* 0x000fe200078e0022 */
[----:B------:R-:W-:Y:S01]  /*8440*/  PRMT R51, R0, 0x7610, R51 ;  /* 0x0000761000337816 */ /* 0x000fe20000000033 */
[----:B------:R0:W2:Y:S01]  /*8450*/  SHFL.IDX PT, R3, R25, 0x1, 0x1c1f ;  /* 0x003c1f0019037f89 */ /* 0x0000a200000e0000 */
[----:B------:R-:W-:Y:S01]  /*8460*/  IMAD.MOV.U32 R9, RZ, RZ, R35 ;  /* 0x000000ffff097224 */ /* 0x000fe200078e0023 */
[----:B---3--:R-:W-:-:S02]  /*8470*/  @!P1 MOV R29, R5 ;  /* 0x00000005001d9202 */ /* 0x008fc40000000f00 */
[----:B------:R0:W3:Y:S01]  /*8480*/  SHFL.IDX PT, R0, R26, 0x1, 0x1c1f ;  /* 0x003c1f001a007f89 */ /* 0x0000e200000e0000 */
[----:B------:R-:W-:Y:S01]  /*8490*/  @!P1 IMAD.MOV.U32 R28, RZ, RZ, R4 ;  /* 0x000000ffff1c9224 */ /* 0x000fe200078e0004 */
[----:B------:R-:W-:Y:S01]  /*84a0*/  PRMT R31, R8, 0x5410, R9 ;  /* 0x00005410081f7816 */ /* 0x000fe20000000009 */
[----:B------:R-:W-:Y:S02]  /*84b0*/  @!P1 IMAD.MOV.U32 R20, RZ, RZ, R6 ;  /* 0x000000ffff149224 */ /* 0x000fe400078e0006 */
[----:B------:R-:W-:Y:S02]  /*84c0*/  @!P1 IMAD.MOV.U32 R21, RZ, RZ, R7 ;  /* 0x000000ffff159224 */ /* 0x000fe400078e0007 */
[----:B------:R-:W-:Y:S02]  /*84d0*/  IMAD.MOV.U32 R4, RZ, RZ, R28 ;  /* 0x000000ffff047224 */ /* 0x000fe400078e001c */
[----:B------:R-:W-:Y:S01]  /*84e0*/  IMAD.MOV.U32 R5, RZ, RZ, R29 ;  /* 0x000000ffff057224 */ /* 0x000fe200078e001d */
[----:B------:R-:W-:Y:S01]  /*84f0*/  MOV R7, R21 ;  /* 0x0000001500077202 */ /* 0x000fe20000000f00 */
[----:B------:R-:W-:-:S03]  /*8500*/  IMAD.MOV.U32 R6, RZ, RZ, R20 ;  /* 0x000000ffff067224 */ /* 0x000fc600078e0014 */
[----:B------:R-:W-:Y:S02]  /*8510*/  PRMT R40, R5, 0x5410, R7 ;  /* 0x0000541005287816 */ /* 0x000fe40000000007 */
[----:B------:R-:W-:Y:S02]  /*8520*/  PRMT R46, R4, 0x5410, R6 ;  /* 0x00005410042e7816 */ /* 0x000fe40000000006 */
[----:B01--4-:R-:W-:-:S07]  /*8530*/  CS2R R4, SRZ ;  /* 0x0000000000047805 */ /* 0x013fce000001ff00 */
.L_x_5501:
[----:B------:R-:W4:Y:S01]  /*8540*/  LDL R7, [R1+0x44] ;  /* 0x0000440001077983 */ /* 0x000f220000100800 */
[----:B------:R-:W-:Y:S01]  /*8550*/  VIADD R33, R33, 0x40 ;  /* 0x0000004021217836 */ /* 0x000fe20000000000 */
[----:B------:R-:W-:Y:S01]  /*8560*/  BSSY B1, `(.L_x_5261) ;  /* 0x0000016000017945 */ /* 0x000fe20003800000 */
[----:B------:R-:W-:Y:S02]  /*8570*/  CS2R R8, SRZ ;  /* 0x0000000000087805 */ /* 0x000fe4000001ff00 */
[----:B------:R-:W-:Y:S02]  /*8580*/  CS2R R10, SRZ ;  /* 0x00000000000a7805 */ /* 0x000fe4000001ff00 */
[----:B------:R-:W-:Y:S02]  /*8590*/  ISETP.GE.AND P1, PT, R33, R30, PT ;  /* 0x0000001e2100720c */ /* 0x000fe40003f26270 */
[----:B----4-:R-:W-:-:S04]  /*85a0*/  LEA.HI R6, R7, R7, RZ, 0x1 ;  /* 0x0000000707067211 */ /* 0x010fc800078f08ff */
        /* <DEDUP_REMOVED lines=11> */
[-C--:B--2---:R-:W-:Y:S02]  /*8660*/  IADD3 R8, P1, R3, R4.reuse, RZ ;  /* 0x0000000403087210 */ /* 0x084fe40007f3e0ff */
[----:B------:R-:W-:-:S03]  /*8670*/  IADD3 R4, P2, R14, R4, RZ ;  /* 0x000000040e047210 */ /* 0x000fc60007f5e0ff */
[--C-:B---3--:R-:W-:Y:S02]  /*8680*/  IMAD.X R9, R0, 0x1, R5.reuse, P1 ;  /* 0x0000000100097824 */ /* 0x108fe400008e0605 */
[----:B------:R-:W-:-:S04]  /*8690*/  IMAD.X R5, R24, 0x1, R5, P2 ;  /* 0x0000000118057824 */ /* 0x000fc800010e0605 */
[----:B------:R-:W5:Y:S04]  /*86a0*/  LD.E.128 R8, desc[UR40][R8.64] ;  /* 0x0000002808087980 */ /* 0x000f68000c101d00 */
[----:B------:R-:W5:Y:S02]  /*86b0*/  LD.E.128 R4, desc[UR40][R4.64] ;  /* 0x0000002804047980 */ /* 0x000f64000c101d00 */
.L_x_5262:
[----:B------:R-:W-:Y:S05]  /*86c0*/  BSYNC B1 ;  /* 0x0000000000017941 */ /* 0x000fea0003800000 */
.L_x_5261:
[----:B------:R-:W0:Y:S01]  /*86d0*/  SYNCS.PHASECHK.TRANS64.TRYWAIT P1, [R19+URZ+0x22800], R12 ;  /* 0x0228000c130075a7 */ /* 0x000e22000802017f */
[----:B---3-5:R-:W-:Y:S01]  /*86e0*/  IMAD.MOV.U32 R0, RZ, RZ, R4 ;  /* 0x000000ffff007224 */ /* 0x028fe200078e0004 */
[----:B------:R-:W-:Y:S01]  /*86f0*/  VIADDMNMX R30, R30, -R229, 0x80, PT ;  /* 0x000000801e1e7446 */ /* 0x000fe200038009e5 */
[----:B--2---:R-:W-:Y:S01]  /*8700*/  IMAD.MOV.U32 R3, RZ, RZ, R5 ;  /* 0x000000ffff037224 */ /* 0x004fe200078e0005 */
[C---:B------:R-:W-:Y:S01]  /*8710*/  IADD3 R13, R23.reuse, 0x40, RZ ;  /* 0x00000040170d7810 */ /* 0x040fe20007ffe0ff */
[----:B------:R-:W-:Y:S01]  /*8720*/  BSSY B1, `(.L_x_5263) ;  /* 0x000000e000017945 */ /* 0x000fe20003800000 */
[-C--:B------:R-:W-:Y:S02]  /*8730*/  ISETP.GE.OR P2, PT, R23, R30.reuse, P0 ;  /* 0x0000001e1700720c */ /* 0x080fe40000746670 */
[----:B------:R-:W-:Y:S01]  /*8740*/  PRMT R51, R51, 0x5410, R0 ;  /* 0x0000541033337816 */ /* 0x000fe20000000000 */
[----:B------:R-:W-:Y:S01]  /*8750*/  IMAD.MOV.U32 R0, RZ, RZ, R6 ;  /* 0x000000ffff007224 */ /* 0x000fe200078e0006 */
[----:B------:R-:W-:Y:S01]  /*8760*/  ISETP.GE.OR P0, PT, R13, R30, P0 ;  /* 0x0000001e0d00720c */ /* 0x000fe20000706670 */
[----:B------:R-:W-:Y:S01]  /*8770*/  IMAD.MOV.U32 R13, RZ, RZ, R8 ;  /* 0x000000ffff0d7224 */ /* 0x000fe200078e0008 */
[----:B------:R-:W-:Y:S01]  /*8780*/  PRMT R52, R3, 0x7610, R52 ;  /* 0x0000761003347816 */ /* 0x000fe20000000034 */
[----:B------:R-:W-:Y:S01]  /*8790*/  IMAD.MOV.U32 R3, RZ, RZ, R7 ;  /* 0x000000ffff037224 */ /* 0x000fe200078e0007 */
[----:B------:R-:W-:-:S02]  /*87a0*/  MOV R14, R9 ;  /* 0x00000009000e7202 */ /* 0x000fc40000000f00 */
[----:B------:R-:W-:Y:S01]  /*87b0*/  PRMT R52, R52, 0x5410, R0 ;  /* 0x0000541034347816 */ /* 0x000fe20000000000 */
[----:B------:R-:W-:Y:S01]  /*87c0*/  IMAD.IADD R0, R16, 0x1, R39 ;  /* 0x0000000110007824 */ /* 0x000fe200078e0227 */
[----:B------:R-:W-:Y:S02]  /*87d0*/  PRMT R53, R3, 0x5410, R13 ;  /* 0x0000541003357816 */ /* 0x000fe4000000000d */
[----:B------:R-:W-:Y:S01]  /*87e0*/  PRMT R54, R14, 0x7610, R54 ;  /* 0x000076100e367816 */ /* 0x000fe20000000036 */
[----:B0-----:R-:W-:Y:S06]  /*87f0*/  @!P1 BRA `(.L_x_5264) ;  /* 0x0000014000309947 */ /* 0x001fec0003800000 */
.L_x_5502:
[----:B------:R-:W-:Y:S05]  /*8800*/  BSYNC B1 ;  /* 0x0000000000017941 */ /* 0x000fea0003800000 */
.L_x_5263:
[----:B------:R-:W-:Y:S01]  /*8810*/  BSSY B1, `(.L_x_5265) ;  /* 0x0000069000017945 */ /* 0x000fe20003800000 */
[----:B------:R-:W-:Y:S01]  /*8820*/  IMAD.MOV.U32 R55, RZ, RZ, R10 ;  /* 0x000000ffff377224 */ /* 0x000fe200078e000a */
[----:B------:R-:W-:Y:S01]  /*8830*/  LOP3.LUT R0, R0, 0x38, RZ, 0xc0, !PT ;  /* 0x0000003800007812 */ /* 0x000fe200078ec0ff */
[----:B------:R-:W-:Y:S01]  /*8840*/  IMAD.MOV.U32 R56, RZ, RZ, R11 ;  /* 0x000000ffff387224 */ /* 0x000fe200078e000b */
[----:B------:R-:W-:Y:S06]  /*8850*/  @P2 BRA `(.L_x_5266) ;  /* 0x0000000400902947 */ /* 0x000fec0003800000 */
[----:B------:R-:W2:Y:S01]  /*8860*/  LDL R3, [R1+0x48] ;  /* 0x0000480001037983 */ /* 0x000ea20000100800 */
[--C-:B------:R-:W-:Y:S01]  /*8870*/  SHF.R.U64 R50, R36, 0x10, R37.reuse ;  /* 0x0000001024327819 */ /* 0x100fe20000001225 */
[----:B------:R-:W-:Y:S01]  /*8880*/  HADD2.F32 R36, -RZ, R40.H0_H0 ;  /* 0x20000028ff247230 */ /* 0x000fe20000004100 */
[----:B------:R-:W-:Y:S01]  /*8890*/  SHF.R.U32.HI R38, RZ, 0x10, R37 ;  /* 0x00000010ff267819 */ /* 0x000fe20000011625 */
[----:B------:R-:W1:Y:S01]  /*88a0*/  S2R R14, SR_TID.X ;  /* 0x00000000000e7919 */ /* 0x000e620000002100 */
[--C-:B------:R-:W-:Y:S02]  /*88b0*/  SHF.R.U64 R48, R28, 0x10, R29.reuse ;  /* 0x000000101c307819 */ /* 0x100fe4000000121d */
[----:B------:R-:W-:Y:S02]  /*88c0*/  SHF.R.U32.HI R37, RZ, 0x10, R29 ;  /* 0x00000010ff257819 */ /* 0x000fe4000001161d */
[--C-:B------:R-:W-:Y:S02]  /*88d0*/  SHF.R.U64 R49, R34, 0x10, R35.reuse ;  /* 0x0000001022317819 */ /* 0x100fe40000001223 */
[----:B------:R-:W-:Y:S01]  /*88e0*/  SHF.R.U32.HI R44, RZ, 0x10, R35 ;  /* 0x00000010ff2c7819 */ /* 0x000fe20000011623 */
[----:B------:R-:W-:Y:S01]  /*88f0*/  HADD2.F32 R35, -RZ, R41.H0_H0 ;  /* 0x20000029ff237230 */ /* 0x000fe20000004100 */
[--C-:B------:R-:W-:Y:S01]  /*8900*/  SHF.R.U64 R47, R20, 0x10, R21.reuse ;  /* 0x00000010142f7819 */ /* 0x100fe20000001215 */
[----:B------:R-:W-:Y:S01]  /*8910*/  HADD2.F32 R37, -RZ, R37.H0_H0 ;  /* 0x20000025ff257230 */ /* 0x000fe20000004100 */
[----:B------:R-:W-:Y:S01]  /*8920*/  SHF.R.U32.HI R42, RZ, 0x10, R21 ;  /* 0x00000010ff2a7819 */ /* 0x000fe20000011615 */
        /* <DEDUP_REMOVED lines=9> */
[----:B0-----:R-:W-:Y:S02]  /*89c0*/  LEA R12, R24, R3, 0x9 ;  /* 0x00000003180c7211 */ /* 0x001fe400078e48ff */
[----:B------:R-:W-:-:S03]  /*89d0*/  LOP3.LUT R3, R14, R0, R13, 0x1e, !PT ;  /* 0x000000000e037212 */ /* 0x000fc600078e1e0d */
[----:B------:R-:W-:Y:S02]  /*89e0*/  IMAD R43, R12, 0x2, R19 ;  /* 0x000000020c2b7824 */ /* 0x000fe400078e0213 */
[----:B------:R-:W-:-:S03]  /*89f0*/  IMAD R24, R24, 0x200, R3 ;  /* 0x0000020018187824 */ /* 0x000fc600078e0203 */
[----:B------:R-:W0:Y:S01]  /*8a00*/  LDS.128 R12, [R43+0x18400] ;  /* 0x018400002b0c7984 */ /* 0x000e220000000c00 */
[----:B------:R-:W-:-:S05]  /*8a10*/  IMAD R45, R24, 0x2, R19 ;  /* 0x00000002182d7824 */ /* 0x000fca00078e0213 */
[----:B------:R-:W1:Y:S01]  /*8a20*/  LDS.128 R24, [R45+0x18400] ;  /* 0x018400002d187984 */ /* 0x000e620000000c00 */
[--C-:B0-----:R-:W-:Y:S02]  /*8a30*/  HADD2.F32 R20, -RZ, R13.reuse.H0_H0 ;  /* 0x2000000dff147230 */ /* 0x101fe40000004100 */
[----:B------:R-:W-:Y:S02]  /*8a40*/  HADD2.F32 R13, -RZ, R13.H1_H1 ;  /* 0x3000000dff0d7230 */ /* 0x000fe40000004100 */
[----:B------:R-:W-:Y:S02]  /*8a50*/  HADD2.F32 R21, -RZ, R15.H0_H0 ;  /* 0x2000000fff157230 */ /* 0x000fe40000004100 */
[--C-:B-1----:R-:W-:Y:S02]  /*8a60*/  HADD2.F32 R29, -RZ, R25.reuse.H0_H0 ;  /* 0x20000019ff1d7230 */ /* 0x102fe40000004100 */
[----:B------:R-:W-:Y:S02]  /*8a70*/  HADD2.F32 R30, -RZ, R25.H1_H1 ;  /* 0x30000019ff1e7230 */ /* 0x000fe40000004100 */
[----:B------:R-:W-:-:S02]  /*8a80*/  HADD2.F32 R33, -RZ, R27.H0_H0 ;  /* 0x2000001bff217230 */ /* 0x000fc40000004100 */
[CC--:B------:R-:W-:Y:S01]  /*8a90*/  FMUL.FTZ R39, R29.reuse, R36.reuse ;  /* 0x000000241d277220 */ /* 0x0c0fe20000410000 */
[-C--:B------:R-:W-:Y:S01]  /*8aa0*/  FMUL.FTZ R41, R29, R35.reuse ;  /* 0x000000231d297220 */ /* 0x080fe20000410000 */
[----:B------:R-:W-:Y:S02]  /*8ab0*/  HADD2.F32 R29, -RZ, R38.H0_H0 ;  /* 0x20000026ff1d7230 */ /* 0x000fe40000004100 */
[----:B------:R-:W-:Y:S02]  /*8ac0*/  HADD2.F32 R38, -RZ, R40.H1_H1 ;  /* 0x30000028ff267230 */ /* 0x000fe40000004100 */
[C---:B------:R-:W-:Y:S01]  /*8ad0*/  FFMA.FTZ R39, R20.reuse, R35, -R39 ;  /* 0x0000002314277223 */ /* 0x040fe20000010827 */
[----:B------:R-:W-:Y:S01]  /*8ae0*/  FFMA.FTZ R41, R20, R36, R41 ;  /* 0x0000002414297223 */ /* 0x000fe20000010029 */
[C---:B------:R-:W-:Y:S01]  /*8af0*/  FMUL.FTZ R40, R30.reuse, R37 ;  /* 0x000000251e287220 */ /* 0x040fe20000410000 */
[----:B------:R-:W-:Y:S02]  /*8b00*/  HADD2.F32 R20, -RZ, R31.H1_H1 ;  /* 0x3000001fff147230 */ /* 0x000fe40000004100 */
[-C--:B------:R-:W-:Y:S01]  /*8b10*/  FMUL.FTZ R30, R30, R29.reuse ;  /* 0x0000001d1e1e7220 */ /* 0x080fe20000410000 */
[----:B------:R-:W-:Y:S01]  /*8b20*/  FMUL.FTZ R36, R33, R38 ;  /* 0x0000002621247220 */ /* 0x000fe20000410000 */
[----:B------:R-:W-:Y:S01]  /*8b30*/  FFMA.FTZ R40, R13, R29, -R40 ;  /* 0x0000001d0d287223 */ /* 0x000fe20000010828 */
[----:B------:R-:W-:-:S02]  /*8b40*/  HADD2.F32 R29, -RZ, R42.H0_H0 ;  /* 0x2000002aff1d7230 */ /* 0x000fc40000004100 */
[-C--:B------:R-:W-:Y:S01]  /*8b50*/  FMUL.FTZ R35, R33, R20.reuse ;  /* 0x0000001421237220 */ /* 0x080fe20000410000 */
[----:B------:R-:W-:Y:S01]  /*8b60*/  FFMA.FTZ R42, R13, R37, R30 ;  /* 0x000000250d2a7223 */ /* 0x000fe2000001001e */
[C---:B------:R-:W-:Y:S01]  /*8b70*/  FFMA.FTZ R33, R21.reuse, R20, -R36 ;  /* 0x0000001415217223 */ /* 0x040fe20000010824 */
[----:B------:R-:W-:Y:S02]  /*8b80*/  HADD2.F32 R34, -RZ, R27.H1_H1 ;  /* 0x3000001bff227230 */ /* 0x000fe40000004100 */
[----:B------:R-:W-:Y:S01]  /*8b90*/  FFMA.FTZ R35, R21, R38, R35 ;  /* 0x0000002615237223 */ /* 0x000fe20000010023 */
[----:B------:R-:W-:Y:S02]  /*8ba0*/  HADD2.F32 R25, -RZ, R24.H0_H0 ;  /* 0x20000018ff197230 */ /* 0x000fe40000004100 */
[----:B------:R-:W-:Y:S02]  /*8bb0*/  HADD2.F32 R13, -RZ, R44.H0_H0 ;  /* 0x2000002cff0d7230 */ /* 0x000fe40000004100 */
[----:B------:R-:W-:Y:S01]  /*8bc0*/  FMUL.FTZ R21, R34, R29 ;  /* 0x0000001d22157220 */ /* 0x000fe20000410000 */
[----:B------:R-:W-:-:S02]  /*8bd0*/  HADD2.F32 R36, -RZ, R46.H0_H0 ;  /* 0x2000002eff247230 */ /* 0x000fc40000004100 */
[----:B------:R-:W-:Y:S02]  /*8be0*/  HADD2.F32 R20, -RZ, R51.H0_H0 ;  /* 0x20000033ff147230 */ /* 0x000fe40000004100 */
[-C--:B------:R-:W-:Y:S01]  /*8bf0*/  FMUL.FTZ R37, R34, R13.reuse ;  /* 0x0000000d22257220 */ /* 0x080fe20000410000 */
[----:B------:R-:W-:Y:S02]  /*8c00*/  HADD2.F32 R28, -RZ, R15.H1_H1 ;  /* 0x3000000fff1c7230 */ /* 0x000fe40000004100 */
[C---:B------:R-:W-:Y:S01]  /*8c10*/  FMUL.FTZ R38, R25.reuse, R36 ;  /* 0x0000002419267220 */ /* 0x040fe20000410000 */
[----:B------:R-:W-:Y:S02]  /*8c20*/  HADD2.F32 R3, -RZ, R12.H0_H0 ;  /* 0x2000000cff037230 */ /* 0x000fe40000004100 */
[----:B------:R-:W-:Y:S01]  /*8c30*/  FMUL.FTZ R25, R25, R20 ;  /* 0x0000001419197220 */ /* 0x000fe20000410000 */
[----:B------:R-:W-:Y:S02]  /*8c40*/  HADD2.F32 R27, -RZ, R26.H0_H0 ;  /* 0x2000001aff1b7230 */ /* 0x000fe40000004100 */
[----:B------:R-:W-:Y:S01]  /*8c50*/  FFMA.FTZ R44, R28, R13, -R21 ;  /* 0x0000000d1c2c7223 */ /* 0x000fe20000010815 */
[----:B------:R-:W-:-:S02]  /*8c60*/  HADD2.F32 R34, -RZ, R46.H1_H1 ;  /* 0x3000002eff227230 */ /* 0x000fc40000004100 */
[----:B------:R-:W-:Y:S01]  /*8c70*/  FFMA.FTZ R46, R28, R29, R37 ;  /* 0x0000001d1c2e7223 */ /* 0x000fe20000010025 */
[----:B------:R-:W-:Y:S02]  /*8c80*/  HADD2.F32 R30, -RZ, R31.H0_H0 ;  /* 0x2000001fff1e7230 */ /* 0x000fe40000004100 */
[C---:B------:R-:W-:Y:S01]  /*8c90*/  FFMA.FTZ R38, R3.reuse, R20, -R38 ;  /* 0x0000001403267223 */ /* 0x040fe20000010826 */
[----:B------:R-:W-:Y:S02]  /*8ca0*/  HADD2.F32 R15, -RZ, R14.H0_H0 ;  /* 0x2000000eff0f7230 */ /* 0x000fe40000004100 */
[----:B------:R-:W-:Y:S01]  /*8cb0*/  FFMA.FTZ R36, R3, R36, R25 ;  /* 0x0000002403247223 */ /* 0x000fe20000010019 */
[----:B------:R-:W-:Y:S02]  /*8cc0*/  HADD2.F32 R24, -RZ, R24.H1_H1 ;  /* 0x30000018ff187230 */ /* 0x000fe40000004100 */
[----:B------:R-:W-:Y:S01]  /*8cd0*/  FMUL.FTZ R28, R27, R34 ;  /* 0x000000221b1c7220 */ /* 0x000fe20000410000 */
[----:B------:R-:W-:-:S02]  /*8ce0*/  HADD2.F32 R26, -RZ, R26.H1_H1 ;  /* 0x3000001aff1a7230 */ /* 0x000fc40000004100 */
[-C--:B------:R-:W-:Y:S01]  /*8cf0*/  FMUL.FTZ R20, R27, R30.reuse ;  /* 0x0000001e1b147220 */ /* 0x080fe20000410000 */
[----:B------:R-:W-:Y:S02]  /*8d00*/  HADD2.F32 R21, -RZ, R48.H0_H0 ;  /* 0x20000030ff157230 */ /* 0x000fe40000004100 */
[C---:B------:R-:W-:Y:S01]  /*8d10*/  FFMA.FTZ R28, R15.reuse, R30, -R28 ;  /* 0x0000001e0f1c7223 */ /* 0x040fe2000001081c */
[----:B------:R-:W-:Y:S02]  /*8d20*/  HADD2.F32 R25, -RZ, R47.H0_H0 ;  /* 0x2000002fff197230 */ /* 0x000fe40000004100 */
[----:B------:R-:W-:Y:S01]  /*8d30*/  FFMA.FTZ R20, R15, R34, R20 ;  /* 0x000000220f147223 */ /* 0x000fe20000010014 */
[----:B------:R-:W-:Y:S02]  /*8d40*/  HADD2.F32 R3, -RZ, R50.H0_H0 ;  /* 0x20000032ff037230 */ /* 0x000fe40000004100 */
[----:B------:R-:W-:Y:S01]  /*8d50*/  FMUL.FTZ R15, R24, R21 ;  /* 0x00000015180f7220 */ /* 0x000fe20000410000 */
[----:B------:R-:W-:-:S02]  /*8d60*/  HADD2.F32 R13, -RZ, R49.H0_H0 ;  /* 0x20000031ff0d7230 */ /* 0x000fc40000004100 */
[----:B------:R-:W-:Y:S01]  /*8d70*/  FMUL.FTZ R27, R26, R25 ;  /* 0x000000191a1b7220 */ /* 0x000fe20000410000 */
[----:B------:R-:W-:Y:S02]  /*8d80*/  HADD2.F32 R12, -RZ, R12.H1_H1 ;  /* 0x3000000cff0c7230 */ /* 0x000fe40000004100 */
[----:B------:R-:W-:Y:S01]  /*8d90*/  FMUL.FTZ R24, R24, R3 ;  /* 0x0000000318187220 */ /* 0x000fe20000410000 */
[----:B------:R-:W-:Y:S02]  /*8da0*/  HADD2.F32 R14, -RZ, R14.H1_H1 ;  /* 0x3000000eff0e7230 */ /* 0x000fe40000004100 */
[----:B------:R-:W-:Y:S01]  /*8db0*/  FMUL.FTZ R26, R26, R13 ;  /* 0x0000000d1a1a7220 */ /* 0x000fe20000410000 */
        /* <DEDUP_REMOVED lines=14> */
.L_x_5266:
[----:B------:R-:W-:Y:S05]  /*8ea0*/  BSYNC B1 ;  /* 0x0000000000017941 */ /* 0x000fea0003800000 */
.L_x_5265:
[----:B------:R-:W-:Y:S01]  /*8eb0*/  PRMT R41, R55, 0x5410, R56 ;  /* 0x0000541037297816 */ /* 0x000fe20000000038 */
[----:B------:R-:W-:Y:S06]  /*8ec0*/  @P0 BRA `(.L_x_5257) ;  /* 0x0000000400800947 */ /* 0x000fec0003800000 */
[----:B------:R-:W2:Y:S01]  /*8ed0*/  LDL R3, [R1+0x24] ;  /* 0x0000240001037983 */ /* 0x000ea20000100800 */
[C---:B01----:R-:W-:Y:S01]  /*8ee0*/  VIADD R12, R23.reuse, 0x40 ;  /* 0x00000040170c7836 */ /* 0x043fe20000000000 */
[----:B------:R-:W-:Y:S02]  /*8ef0*/  IADD3 R13, R23, 0x40, RZ ;  /* 0x00000040170d7810 */ /* 0x000fe40007ffe0ff */
[----:B------:R-:W3:Y:S01]  /*8f00*/  LDL R42, [R1+0x54] ;  /* 0x00005400012a7983 */ /* 0x000ee20000100800 */
[----:B------:R-:W-:Y:S02]  /*8f10*/  IMAD.SHL.U32 R12, R12, 0x40, RZ ;  /* 0x000000400c0c7824 */ /* 0x000fe400078e00ff */
[----:B------:R-:W-:-:S03]  /*8f20*/  IMAD.SHL.U32 R13, R13, 0x40, RZ ;  /* 0x000000400d0d7824 */ /* 0x000fc600078e00ff */
[----:B------:R-:W-:Y:S02]  /*8f30*/  LOP3.LUT R12, R12, 0x1c0, RZ, 0xc0, !PT ;  /* 0x000001c00c0c7812 */ /* 0x000fe400078ec0ff */
[----:B------:R-:W-:Y:S02]  /*8f40*/  LOP3.LUT R13, R13, 0x1c0, RZ, 0xc0, !PT ;  /* 0x000001c00d0d7812 */ /* 0x000fe400078ec0ff */
[----:B------:R-:W-:-:S04]  /*8f50*/  SHF.R.U32.HI R12, RZ, 0x3, R12 ;  /* 0x00000003ff0c7819 */ /* 0x000fc8000001160c */
[----:B------:R-:W-:Y:S01]  /*8f60*/  LOP3.LUT R0, R12, R0, R13, 0x1e, !PT ;  /* 0x000000000c007212 */ /* 0x000fe200078e1e0d */
[----:B------:R-:W-:Y:S01]  /*8f70*/  HADD2.F32 R21, -RZ, R52.H0_H0 ;  /* 0x20000034ff157230 */ /* 0x000fe20000004100 */
[----:B------:R-:W-:Y:S02]  /*8f80*/  SHF.R.U64 R40, R8, 0x10, R9 ;  /* 0x0000001008287819 */ /* 0x000fe40000001209 */
[----:B------:R-:W-:Y:S02]  /*8f90*/  SHF.R.U32.HI R28, RZ, 0x10, R5 ;  /* 0x00000010ff1c7819 */ /* 0x000fe40000011605 */
[--C-:B------:R-:W-:Y:S02]  /*8fa0*/  SHF.R.U64 R39, R10, 0x10, R11.reuse ;  /* 0x000000100a277819 */ /* 0x100fe4000000120b */
[----:B------:R-:W-:Y:S01]  /*8fb0*/  SHF.R.U32.HI R38, RZ, 0x10, R11 ;  /* 0x00000010ff267819 */ /* 0x000fe2000001160b */
[----:B------:R-:W-:Y:S01]  /*8fc0*/  HADD2.F32 R11, -RZ, R54.H0_H0 ;  /* 0x20000036ff0b7230 */ /* 0x000fe20000004100 */
[----:B------:R-:W-:Y:S01]  /*8fd0*/  SHF.R.U32.HI R20, RZ, 0x10, R9 ;  /* 0x00000010ff147819 */ /* 0x000fe20000011609 */
[----:B------:R-:W-:Y:S01]  /*8fe0*/  HADD2.F32 R28, -RZ, R28.H0_H0 ;  /* 0x2000001cff1c7230 */ /* 0x000fe20000004100 */
[----:B------:R-:W-:-:S02]  /*8ff0*/  SHF.R.U64 R37, R4, 0x10, R5 ;  /* 0x0000001004257819 */ /* 0x000fc40000001205 */
[--C-:B------:R-:W-:Y:S02]  /*9000*/  SHF.R.U64 R35, R6, 0x10, R7.reuse ;  /* 0x0000001006237819 */ /* 0x100fe40000001207 */
[----:B------:R-:W-:Y:S01]  /*9010*/  SHF.R.U32.HI R33, RZ, 0x10, R7 ;  /* 0x00000010ff217819 */ /* 0x000fe20000011607 */
[----:B--2---:R-:W-:-:S04]  /*9020*/  IMAD.IADD R0, R3, 0x1, R0 ;  /* 0x0000000103007824 */ /* 0x004fc800078e0200 */
[----:B------:R-:W-:Y:S01]  /*9030*/  IMAD R0, R0, 0x2, R19 ;  /* 0x0000000200007824 */ /* 0x000fe200078e0213 */
[----:B---3--:R-:W0:Y:S04]  /*9040*/  LDS.128 R12, [R42+0x18400] ;  /* 0x018400002a0c7984 */ /* 0x008e280000000c00 */
[----:B------:R-:W1:Y:S01]  /*9050*/  LDS.128 R24, [R0+0x18400] ;  /* 0x0184000000187984 */ /* 0x000e620000000c00 */
[----:B0-----:R-:W-:Y:S02]  /*9060*/  HADD2.F32 R4, -RZ, R13.H0_H0 ;  /* 0x2000000dff047230 */ /* 0x001fe40000004100 */
[--C-:B-1----:R-:W-:Y:S02]  /*9070*/  HADD2.F32 R8, -RZ, R25.reuse.H0_H0 ;  /* 0x20000019ff087230 */ /* 0x102fe40000004100 */
[----:B------:R-:W-:-:S03]  /*9080*/  HADD2.F32 R25, -RZ, R25.H1_H1 ;  /* 0x30000019ff197230 */ /* 0x000fc60000004100 */
[C---:B------:R-:W-:Y:S01]  /*9090*/  FMUL.FTZ R29, R8.reuse, R21 ;  /* 0x00000015081d7220 */ /* 0x040fe20000410000 */
[-C--:B------:R-:W-:Y:S01]  /*90a0*/  FMUL.FTZ R31, R8, R11.reuse ;  /* 0x0000000b081f7220 */ /* 0x080fe20000410000 */
[----:B------:R-:W-:Y:S02]  /*90b0*/  HADD2.F32 R13, -RZ, R13.H1_H1 ;  /* 0x3000000dff0d7230 */ /* 0x000fe40000004100 */
[----:B------:R-:W-:Y:S01]  /*90c0*/  FMUL.FTZ R30, R25, R28 ;  /* 0x0000001c191e7220 */ /* 0x000fe20000410000 */
[----:B------:R-:W-:Y:S02]  /*90d0*/  HADD2.F32 R8, -RZ, R20.H0_H0 ;  /* 0x20000014ff087230 */ /* 0x000fe40000004100 */
[C---:B------:R-:W-:Y:S01]  /*90e0*/  FFMA.FTZ R29, R4.reuse, R11, -R29 ;  /* 0x0000000b041d7223 */ /* 0x040fe2000001081d */
[----:B------:R-:W-:Y:S02]  /*90f0*/  HADD2.F32 R7, -RZ, R24.H0_H0 ;  /* 0x20000018ff077230 */ /* 0x000fe40000004100 */
[----:B------:R-:W-:Y:S01]  /*9100*/  FFMA.FTZ R31, R4, R21, R31 ;  /* 0x00000015041f7223 */ /* 0x000fe2000001001f */
[----:B------:R-:W-:-:S02]  /*9110*/  HADD2.F32 R20, -RZ, R51.H1_H1 ;  /* 0x30000033ff147230 */ /* 0x000fc40000004100 */
[----:B------:R-:W-:Y:S02]  /*9120*/  HADD2.F32 R4, -RZ, R53.H1_H1 ;  /* 0x30000035ff047230 */ /* 0x000fe40000004100 */
[-C--:B------:R-:W-:Y:S01]  /*9130*/  FFMA.FTZ R34, R13, R8.reuse, -R30 ;  /* 0x000000080d227223 */ /* 0x080fe2000001081e */
[----:B------:R-:W-:Y:S02]  /*9140*/  HADD2.F32 R3, -RZ, R12.H0_H0 ;  /* 0x2000000cff037230 */ /* 0x000fe40000004100 */
[----:B------:R-:W-:Y:S01]  /*9150*/  FMUL.FTZ R36, R25, R8 ;  /* 0x0000000819247220 */ /* 0x000fe20000410000 */
[C---:B------:R-:W-:Y:S01]  /*9160*/  FMUL.FTZ R30, R7.reuse, R20 ;  /* 0x00000014071e7220 */ /* 0x040fe20000410000 */
[----:B------:R-:W-:Y:S02]  /*9170*/  HADD2.F32 R9, -RZ, R26.H0_H0 ;  /* 0x2000001aff097230 */ /* 0x000fe40000004100 */
[----:B------:R-:W-:Y:S01]  /*9180*/  FMUL.FTZ R7, R7, R4 ;  /* 0x0000000407077220 */ /* 0x000fe20000410000 */
[----:B------:R-:W-:-:S02]  /*9190*/  HADD2.F32 R8, -RZ, R52.H1_H1 ;  /* 0x30000034ff087230 */ /* 0x000fc40000004100 */
[----:B------:R-:W-:Y:S01]  /*91a0*/  FFMA.FTZ R36, R13, R28, R36 ;  /* 0x0000001c0d247223 */ /* 0x000fe20000010024 */
[C---:B------:R-:W-:Y:S01]  /*91b0*/  FFMA.FTZ R30, R3.reuse, R4, -R30 ;  /* 0x00000004031e7223 */ /* 0x040fe2000001081e */
[----:B------:R-:W-:Y:S02]  /*91c0*/  HADD2.F32 R5, -RZ, R14.H0_H0 ;  /* 0x2000000eff057230 */ /* 0x000fe40000004100 */
[----:B------:R-:W-:Y:S01]  /*91d0*/  FFMA.FTZ R13, R3, R20, R7 ;  /* 0x00000014030d7223 */ /* 0x000fe20000010007 */
[----:B------:R-:W-:Y:S02]  /*91e0*/  HADD2.F32 R4, -RZ, R41.H0_H0 ;  /* 0x20000029ff047230 */ /* 0x000fe40000004100 */
[----:B------:R-:W-:Y:S01]  /*91f0*/  FMUL.FTZ R20, R9, R8 ;  /* 0x0000000809147220 */ /* 0x000fe20000410000 */
[----:B------:R-:W-:Y:S02]  /*9200*/  HADD2.F32 R10, -RZ, R27.H0_H0 ;  /* 0x2000001bff0a7230 */ /* 0x000fe40000004100 */
[----:B------:R-:W-:-:S02]  /*9210*/  HADD2.F32 R3, -RZ, R41.H1_H1 ;  /* 0x30000029ff037230 */ /* 0x000fc40000004100 */
[----:B------:R-:W-:Y:S02]  /*9220*/  HADD2.F32 R7, -RZ, R53.H0_H0 ;  /* 0x20000035ff077230 */ /* 0x000fe40000004100 */
[-C--:B------:R-:W-:Y:S01]  /*9230*/  FMUL.FTZ R28, R9, R4.reuse ;  /* 0x00000004091c7220 */ /* 0x080fe20000410000 */
[----:B------:R-:W-:Y:S01]  /*9240*/  FFMA.FTZ R21, R5, R4, -R20 ;  /* 0x0000000405157223 */ /* 0x000fe20000010814 */
[----:B------:R-:W-:Y:S02]  /*9250*/  HADD2.F32 R6, -RZ, R15.H0_H0 ;  /* 0x2000000fff067230 */ /* 0x000fe40000004100 */
[----:B------:R-:W-:Y:S02]  /*9260*/  HADD2.F32 R4, -RZ, R38.H0_H0 ;  /* 0x20000026ff047230 */ /* 0x000fe40000004100 */
[C---:B------:R-:W-:Y:S01]  /*9270*/  FMUL.FTZ R9, R10.reuse, R7 ;  /* 0x000000070a097220 */ /* 0x040fe20000410000 */
[----:B------:R-:W-:Y:S02]  /*9280*/  HADD2.F32 R27, -RZ, R27.H1_H1 ;  /* 0x3000001bff1b7230 */ /* 0x000fe40000004100 */
[----:B------:R-:W-:Y:S01]  /*9290*/  FMUL.FTZ R38, R10, R3 ;  /* 0x000000030a267220 */ /* 0x000fe20000410000 */
[----:B------:R-:W-:-:S02]  /*92a0*/  HADD2.F32 R20, -RZ, R33.H0_H0 ;  /* 0x20000021ff147230 */ /* 0x000fc40000004100 */
[----:B------:R-:W-:Y:S01]  /*92b0*/  FFMA.FTZ R10, R5, R8, R28 ;  /* 0x00000008050a7223 */ /* 0x000fe2000001001c */
[----:B------:R-:W-:Y:S02]  /*92c0*/  HADD2.F32 R15, -RZ, R15.H1_H1 ;  /* 0x3000000fff0f7230 */ /* 0x000fe40000004100 */
[C---:B------:R-:W-:Y:S01]  /*92d0*/  FFMA.FTZ R25, R6.reuse, R3, -R9 ;  /* 0x0000000306197223 */ /* 0x040fe20000010809 */
[----:B------:R-:W-:Y:S01]  /*92e0*/  FFMA.FTZ R38, R6, R7, R38 ;  /* 0x0000000706267223 */ /* 0x000fe20000010026 */
[----:B------:R-:W-:Y:S02]  /*92f0*/  HADD2.F32 R24, -RZ, R24.H1_H1 ;  /* 0x30000018ff187230 */ /* 0x000fe40000004100 */
[C---:B------:R-:W-:Y:S01]  /*9300*/  FMUL.FTZ R8, R27.reuse, R20 ;  /* 0x000000141b087220 */ /* 0x040fe20000410000 */
[----:B------:R-:W-:Y:S02]  /*9310*/  HADD2.F32 R26, -RZ, R26.H1_H1 ;  /* 0x3000001aff1a7230 */ /* 0x000fe40000004100 */
[----:B------:R-:W-:Y:S01]  /*9320*/  FMUL.FTZ R6, R27, R4 ;  /* 0x000000041b067220 */ /* 0x000fe20000410000 */
[----:B------:R-:W-:-:S02]  /*9330*/  HADD2.F32 R7, -RZ, R37.H0_H0 ;  /* 0x20000025ff077230 */ /* 0x000fc40000004100 */
[----:B------:R-:W-:Y:S02]  /*9340*/  HADD2.F32 R9, -RZ, R35.H0_H0 ;  /* 0x20000023ff097230 */ /* 0x000fe40000004100 */
[----:B------:R-:W-:Y:S02]  /*9350*/  HADD2.F32 R3, -RZ, R40.H0_H0 ;  /* 0x20000028ff037230 */ /* 0x000fe40000004100 */
[----:B------:R-:W-:Y:S02]  /*9360*/  HADD2.F32 R5, -RZ, R39.H0_H0 ;  /* 0x20000027ff057230 */ /* 0x000fe40000004100 */
[C---:B------:R-:W-:Y:S01]  /*9370*/  FFMA.FTZ R4, R15.reuse, R4, -R8 ;  /* 0x000000040f047223 */ /* 0x040fe20000010808 */
[----:B------:R-:W-:Y:S02]  /*9380*/  HADD2.F32 R12, -RZ, R12.H1_H1 ;  /* 0x3000000cff0c7230 */ /* 0x000fe40000004100 */
        /* <DEDUP_REMOVED lines=20> */
.L_x_5257:
[----:B------:R-:W-:Y:S05]  /*94d0*/  BSYNC B0 ;  /* 0x0000000000007941 */ /* 0x000fea0003800000 */
.L_x_5243:
        /* <DEDUP_REMOVED lines=8> */
.L_x_5240:
[----:B0123--:R-:W0:Y:S01]  /*9560*/  S2R R0, SR_TID.X ;  /* 0x0000000000007919 */ /* 0x00fe220000002100 */
[----:B------:R-:W-:Y:S01]  /*9570*/  ISETP.NE.AND P0, PT, R204, 0x3, PT ;  /* 0x00000003cc00780c */ /* 0x000fe20003f05270 */
[----:B------:R-:W-:Y:S05]  /*9580*/  WARPSYNC.ALL ;  /* 0x0000000000007948 */ /* 0x000fea0003800000 */
[----:B0-----:R-:W-:-:S05]  /*9590*/  SHF.R.U32.HI R0, RZ, 0x7, R0 ;  /* 0x00000007ff007819 */ /* 0x001fca0000011600 */
[----:B------:R-:W-:-:S05]  /*95a0*/  VIADD R14, R0, 0x8 ;  /* 0x00000008000e7836 */ /* 0x000fca0000000000 */
[----:B------:R0:W-:Y:S06]  /*95b0*/  BAR.SYNC.DEFER_BLOCKING R14, 0x100 ;  /* 0x0004000e0000751d */ /* 0x0001ec0000010000 */
[----:B------:R-:W-:Y:S05]  /*95c0*/  @!P0 BRA `(.L_x_5267) ;  /* 0x0000000000048947 */ /* 0x000fea0003800000 */
[----:B------:R-:W-:Y:S01]  /*95d0*/  BPT.TRAP 0x1 ;  /* 0x000000040000795c */ /* 0x000fe20000300000 */
.L_x_5267:
[----:B------:R-:W-:Y:S01]  /*95e0*/  IMAD R13, R22, 0x8, R19 ;  /* 0x00000008160d7824 */ /* 0x000fe200078e0213 */
[----:B------:R-:W-:-:S04]  /*95f0*/  SHF.L.U32 R72, R202, 0x1f, RZ ;  /* 0x0000001fca487819 */ /* 0x000fc800000006ff */
[----:B------:R1:W2:Y:S01]  /*9600*/  SYNCS.PHASECHK.TRANS64.TRYWAIT P1, [R13+URZ+0x22830], R72 ;  /* 0x022830480d0075a7 */ /* 0x0002a2000802017f */
[----:B------:R-:W-:Y:S05]  /*9610*/  @!P0 BRA `(.L_x_5268) ;  /* 0x0000000000048947 */ /* 0x000fea0003800000 */
[----:B------:R-:W-:Y:S01]  /*9620*/  BPT.TRAP 0x1 ;  /* 0x000000040000795c */ /* 0x000fe20000300000 */
.L_x_5268:
[----:B------:R-:W-:Y:S01]  /*9630*/  IADD3 R0, R19, 0x1c400, RZ ;  /* 0x0001c40013007810 */ /* 0x000fe20007ffe0ff */
[----:B------:R-:W-:Y:S01]  /*9640*/  IMAD.MOV.U32 R5, RZ, RZ, 0x40000040 ;  /* 0x40000040ff057424 */ /* 0x000fe200078e00ff */
[----:B------:R-:W-:Y:S02]  /*9650*/  LOP3.LUT R4, R32, 0x10000, RZ, 0xfc, !PT ;  /* 0x0001000020047812 */ /* 0x000fe400078efcff */
[----:B------:R-:W-:-:S04]  /*9660*/  SHF.R.U32.HI R0, RZ, 0x4, R0 ;  /* 0x00000004ff007819 */ /* 0x000fc80000011600 */
[----:B------:R-:W-:-:S04]  /*9670*/  LOP3.LUT R0, R0, 0x3fff, RZ, 0xc0, !PT ;  /* 0x00003fff00007812 */ /* 0x000fc800078ec0ff */
[----:B------:R-:W-:Y:S01]  /*9680*/  LOP3.LUT R228, R0, 0x10000, RZ, 0xfc, !PT ;  /* 0x0001000000e47812 */ /* 0x000fe200078efcff */
[----:B--2---:R-:W-:Y:S06]  /*9690*/  @P1 BRA `(.L_x_5269) ;  /* 0x0000000000081947 */ /* 0x004fec0003800000 */
[----:B------:R-:W2:Y:S02]  /*96a0*/  SYNCS.PHASECHK.TRANS64.TRYWAIT P1, [R13+URZ+0x22830], R72 ;  /* 0x022830480d0075a7 */ /* 0x000ea4000802017f */
[----:B--2---:R-:W-:Y:S05]  /*96b0*/  @!P1 BRA `(.L_x_5270) ;  /* 0x0000013000949947 */ /* 0x004fea0003800000 */
.L_x_5269:
[----:B------:R-:W-:Y:S01]  /*96c0*/  IMAD R20, R22, 0x300, R228 ;  /* 0x0000030016147824 */ /* 0x000fe200078e02e4 */
[----:B------:R-:W-:Y:S05]  /*96d0*/  WARPSYNC.ALL ;  /* 0x0000000000007948 */ /* 0x000fea0003800000 */
[----:B------:R-:W-:Y:S01]  /*96e0*/  IMAD.MOV.U32 R21, RZ, RZ, 0x40000040 ;  /* 0x40000040ff157424 */ /* 0x000fe200078e00ff */
[C---:B------:R-:W-:Y:S01]  /*96f0*/  R2UR UR4, R4.reuse ;  /* 0x00000000040472ca */ /* 0x040fe200000e0000 */
[----:B------:R-:W-:Y:S01]  /*9700*/  WARPGROUP.ARRIVE ;  /* 0x00000000000079c5 */ /* 0x000fe20000000000 */
[----:B------:R-:W-:Y:S01]  /*9710*/  R2UR UR5, R5 ;  /* 0x00000000050572ca */ /* 0x000fe200000e0000 */
[----:B------:R-:W-:Y:S01]  /*9720*/  VIADD R10, R4, 0x2 ;  /* 0x00000002040a7836 */ /* 0x000fe20000000000 */
[C---:B------:R-:W-:Y:S01]  /*9730*/  R2UR UR6, R20.reuse ;  /* 0x00000000140672ca */ /* 0x040fe200000e0000 */
[----:B------:R-:W-:Y:S01]  /*9740*/  VIADD R6, R20, 0x2 ;  /* 0x0000000214067836 */ /* 0x000fe20000000000 */
[----:B------:R-:W-:Y:S01]  /*9750*/  R2UR UR7, R21 ;  /* 0x00000000150772ca */ /* 0x000fe200000e0000 */
[----:B------:R-:W-:Y:S01]  /*9760*/  IMAD.MOV.U32 R11, RZ, RZ, 0x40000040 ;  /* 0x40000040ff0b7424 */ /* 0x000fe200078e00ff */
[----:B------:R-:W-:Y:S01]  /*9770*/  MOV R7, 0x40000040 ;  /* 0x4000004000077802 */ /* 0x000fe20000000f00 */
[----:B------:R-:W-:Y:S01]  /*9780*/  VIADD R8, R4, 0x4 ;  /* 0x0000000404087836 */ /* 0x000fe20000000000 */
[----:B------:R-:W3:Y:S01]  /*9790*/  S2R R0, SR_TID.X ;  /* 0x0000000000007919 */ /* 0x000ee20000002100 */
[----:B------:R-:W-:-:S02]  /*97a0*/  IMAD.MOV.U32 R9, RZ, RZ, 0x40000040 ;  /* 0x40000040ff097424 */ /* 0x000fc400078e00ff */
[----:B------:R-:W-:-:S06]  /*97b0*/  IMAD.MOV.U32 R21, RZ, RZ, 0x40000040 ;  /* 0x40000040ff157424 */ /* 0x000fcc00078e00ff */
[----:B------:R-:W-:Y:S01]  /*97c0*/  HGMMA.64x96x16.F32 R24, gdesc[UR4], RZ, !UPT, gsb0 ;  /* 0x01600000041879f0 */ /* 0x000fe2000c0008ff */
[----:B------:R-:W-:Y:S02]  /*97d0*/  R2UR UR4, R10 ;  /* 0x000000000a0472ca */ /* 0x000fe400000e0000 */
[----:B------:R-:W-:Y:S02]  /*97e0*/  R2UR UR5, R11 ;  /* 0x000000000b0572ca */ /* 0x000fe400000e0000 */
[----:B------:R-:W-:Y:S01]  /*97f0*/  R2UR UR6, R6 ;  /* 0x00000000060672ca */ /* 0x000fe200000e0000 */
[C---:B------:R-:W-:Y:S01]  /*9800*/  VIADD R6, R20.reuse, 0x4 ;  /* 0x0000000414067836 */ /* 0x040fe20000000000 */
[----:B------:R-:W-:Y:S01]  /*9810*/  R2UR UR7, R7 ;  /* 0x00000000070772ca */ /* 0x000fe200000e0000 */
[----:B------:R-:W-:Y:S01]  /*9820*/  IMAD.MOV.U32 R7, RZ, RZ, 0x40000040 ;  /* 0x40000040ff077424 */ /* 0x000fe200078e00ff */
[----:B------:R-:W-:Y:S02]  /*9830*/  IADD3 R20, R20, 0x6, RZ ;  /* 0x0000000614147810 */ /* 0x000fe40007ffe0ff */
        /* <DEDUP_REMOVED lines=25> */
.L_x_5271:
[----:B------:R-:W4:Y:S01]  /*99d0*/  LDL.LU R73, [R1] ;  /* 0x0000000001497983 */ /* 0x000f220000300800 */
[----:B------:R-:W5:Y:S01]  /*99e0*/  LDC R223, c[0x0][0x448] ;  /* 0x00011200ffdf7b82 */ /* 0x000f620000000800 */
[----:B------:R-:W-:Y:S02]  /*99f0*/  ULDC UR4, c[0x0][0x9d8] ;  /* 0x0002760000047ab9 */ /* 0x000fe40000000800 */
[----:B------:R-:W2:Y:S04]  /*9a00*/  LDL R12, [R1+0x28] ;  /* 0x00002800010c7983 */ /* 0x000ea80000100800 */
[----:B------:R-:W3:Y:S01]  /*9a10*/  LDL R74, [R1+0x2c] ;  /* 0x00002c00014a7983 */ /* 0x000ee20000100800 */
        /* <DEDUP_REMOVED lines=16> */
[----:B-----5:R-:W-:Y:S01]  /*9b20*/  ISETP.NE.AND P1, PT, R223, 0x1, PT ;  /* 0x00000001df00780c */ /* 0x020fe20003f25270 */
[----:B------:R-:W-:Y:S01]  /*9b30*/  FMUL.FTZ R47, R47, UR4 ;  /* 0x000000042f2f7c20 */ /* 0x000fe20008410000 */
[----:B------:R-:W-:Y:S01]  /*9b40*/  FMUL.FTZ R3, R25, UR4 ;  /* 0x0000000419037c20 */ /* 0x000fe20008410000 */
[----:B------:R-:W-:Y:S01]  /*9b50*/  FMUL.FTZ R50, R50, UR4 ;  /* 0x0000000432327c20 */ /* 0x000fe20008410000 */
[----:B------:R5:W1:Y:S01]  /*9b60*/  MUFU.TANH R85, R26 ;  /* 0x0000001a00557308 */ /* 0x000a620000002400 */
[----:B------:R-:W-:Y:S01]  /*9b70*/  FMUL.FTZ R25, R33, UR4 ;  /* 0x0000000421197c20 */ /* 0x000fe20008410000 */
[----:B------:R-:W-:Y:S01]  /*9b80*/  FMUL.FTZ R51, R51, UR4 ;  /* 0x0000000433337c20 */ /* 0x000fe20008410000 */
[----:B------:R-:W-:Y:S01]  /*9b90*/  FMUL.FTZ R54, R54, UR4 ;  /* 0x0000000436367c20 */ /* 0x000fe20008410000 */
[----:B------:R-:W-:Y:S01]  /*9ba0*/  FMUL.FTZ R55, R55, UR4 ;  /* 0x0000000437377c20 */ /* 0x000fe20008410000 */
[----:B------:R-:W-:Y:S01]  /*9bb0*/  FMUL.FTZ R58, R58, UR4 ;  /* 0x000000043a3a7c20 */ /* 0x000fe20008410000 */
[----:B------:R-:W-:Y:S01]  /*9bc0*/  FMUL.FTZ R59, R59, UR4 ;  /* 0x000000043b3b7c20 */ /* 0x000fe20008410000 */
[----:B------:R-:W-:Y:S01]  /*9bd0*/  FMUL.FTZ R62, R62, UR4 ;  /* 0x000000043e3e7c20 */ /* 0x000fe20008410000 */
[----:B------:R1:W3:Y:S01]  /*9be0*/  MUFU.TANH R81, R30 ;  /* 0x0000001e00517308 */ /* 0x0002e20000002400 */
[----:B0-----:R-:W0:Y:S01]  /*9bf0*/  @P1 LDC R27, c[0x0][0x44c] ;  /* 0x00011300ff1b1b82 */ /* 0x001e220000000800 */
[----:B-----5:R-:W-:Y:S01]  /*9c00*/  FMUL.FTZ R26, R36, UR4 ;  /* 0x00000004241a7c20 */ /* 0x020fe20008410000 */
[----:B------:R-:W-:Y:S01]  /*9c10*/  FMUL.FTZ R63, R63, UR4 ;  /* 0x000000043f3f7c20 */ /* 0x000fe20008410000 */
[----:B------:R-:W-:Y:S01]  /*9c20*/  FMUL.FTZ R66, R66, UR4 ;  /* 0x0000000442427c20 */ /* 0x000fe20008410000 */
[----:B------:R-:W-:Y:S01]  /*9c30*/  FMUL.FTZ R67, R67, UR4 ;  /* 0x0000000443437c20 */ /* 0x000fe20008410000 */
[----:B------:R-:W-:Y:S01]  /*9c40*/  FMUL.FTZ R70, R70, UR4 ;  /* 0x0000000446467c20 */ /* 0x000fe20008410000 */
[----:B------:R-:W-:Y:S01]  /*9c50*/  FMUL.FTZ R71, R71, UR4 ;  /* 0x0000000447477c20 */ /* 0x000fe20008410000 */
[----:B------:R-:W5:Y:S01]  /*9c60*/  MUFU.TANH R31, R31 ;  /* 0x0000001f001f7308 */ /* 0x000f620000002400 */
[----:B------:R-:W5:Y:S01]  /*9c70*/  @P1 LDC R34, c[0x0][0x450] ;  /* 0x00011400ff221b82 */ /* 0x000f620000000800 */
[----:B-1----:R-:W-:Y:S01]  /*9c80*/  FMUL.FTZ R30, R41, UR4 ;  /* 0x00000004291e7c20 */ /* 0x002fe20008410000 */
        /* <DEDUP_REMOVED lines=16> */
[----:B------:R-:W-:-:S05]  /*9d90*/  FMUL.FTZ R68, R68, UR4 ;  /* 0x0000000444447c20 */ /* 0x000fca0008410000 */
[----:B------:R-:W-:Y:S08]  /*9da0*/  MUFU.TANH R42, R42 ;  /* 0x0000002a002a7308 */ /* 0x000ff00000002400 */
        /* <DEDUP_REMOVED lines=27> */
[----:B------:R-:W-:Y:S01]  /*9f60*/  MUFU.TANH R49, R49 ;  /* 0x0000003100317308 */ /* 0x000fe20000002400 */
[----:B----4-:R-:W-:-:S07]  /*9f70*/  LOP3.LUT R73, R73, 0xfffffffe, RZ, 0xc0, !PT ;  /* 0xfffffffe49497812 */ /* 0x010fce00078ec0ff */
[----:B------:R-:W-:Y:S01]  /*9f80*/  MUFU.TANH R52, R52 ;  /* 0x0000003400347308 */ /* 0x000fe20000002400 */
[----:B--2---:R-:W-:Y:S01]  /*9f90*/  IMAD.IADD R12, R12, 0x1, R229 ;  /* 0x000000010c0c7824 */ /* 0x004fe200078e02e5 */
[----:B------:R-:W-:-:S03]  /*9fa0*/  @P1 LOP3.LUT R73, R73, 0x1, RZ, 0xfc, !PT ;  /* 0x0000000149491812 */ /* 0x000fc600078efcff */
[----:B0-----:R-:W-:-:S03]  /*9fb0*/  @P1 IMAD.HI.U32 R27, R12, R27, RZ ;  /* 0x0000001b0c1b1227 */ /* 0x001fc600078e00ff */
[----:B------:R-:W-:Y:S01]  /*9fc0*/  MUFU.TANH R53, R53 ;  /* 0x0000003500357308 */ /* 0x000fe20000002400 */
[----:B------:R0:W-:Y:S01]  /*9fd0*/  STL [R1], R73 ;  /* 0x0000004901007387 */ /* 0x0001e20000100800 */
[----:B-----5:R-:W-:Y:S01]  /*9fe0*/  @P1 SHF.R.U32.HI R12, RZ, R34, R27 ;  /* 0x00000022ff0c1219 */ /* 0x020fe2000001161b */
[----:B------:R-:W-:-:S05]  /*9ff0*/  IMAD R27, R177, -0x60, R222 ;  /* 0xffffffa0b11b7824 */ /* 0x000fca00078e02de */
[----:B------:R-:W-:Y:S01]  /*a000*/  MUFU.TANH R56, R56 ;  /* 0x0000003800387308 */ /* 0x000fe20000002400 */
[----:B------:R-:W2:Y:S01]  /*a010*/  SHFL.IDX PT, R29, R12, 0x1, 0x1c1f ;  /* 0x003c1f000c1d7f89 */ /* 0x000ea200000e0000 */
[----:B------:R-:W-:-:S03]  /*a020*/  VIADD R27, R27, 0x60 ;  /* 0x000000601b1b7836 */ /* 0x000fc60000000000 */
[----:B------:R-:W4:Y:S01]  /*a030*/  SHFL.IDX PT, R12, R12, RZ, 0x1c1f ;  /* 0x001c1fff0c0c7589 */ /* 0x000f2200000e0000 */
[----:B---3--:R-:W-:Y:S02]  /*a040*/  IMAD R87, R74, -0x2, R27 ;  /* 0xfffffffe4a577824 */ /* 0x008fe400078e021b */
[----:B0-----:R0:W3:Y:S01]  /*a050*/  MUFU.TANH R73, R38 ;  /* 0x0000002600497308 */ /* 0x0010e20000002400 */
[----:B------:R-:W5:Y:S02]  /*a060*/  S2R R74, SR_CgaCtaId ;  /* 0x00000000004a7919 */ /* 0x000f640000008800 */
[----:B------:R-:W-:-:S05]  /*a070*/  IADD3 R36, -R220, 0x1, R87 ;  /* 0x00000001dc247810 */ /* 0x000fca0007ffe157 */
[----:B------:R-:W-:Y:S08]  /*a080*/  MUFU.TANH R60, R60 ;  /* 0x0000003c003c7308 */ /* 0x000ff00000002400 */
[----:B------:R-:W-:Y:S01]  /*a090*/  MUFU.TANH R64, R64 ;  /* 0x0000004000407308 */ /* 0x000fe20000002400 */
[----:B--2---:R-:W-:-:S04]  /*a0a0*/  VIADDMNMX R34, R29, R36, R87, PT ;  /* 0x000000241d227246 */ /* 0x004fc80003800157 */
[C---:B------:R-:W-:Y:S02]  /*a0b0*/  ISETP.GT.AND P1, PT, R34.reuse, RZ, PT ;  /* 0x000000ff2200720c */ /* 0x040fe40003f24270 */
[C---:B------:R-:W-:Y:S01]  /*a0c0*/  ISETP.GT.AND P2, PT, R34.reuse, 0x1, PT ;  /* 0x000000012200780c */ /* 0x040fe20003f44270 */
[----:B------:R-:W-:Y:S01]  /*a0d0*/  MUFU.TANH R68, R68 ;  /* 0x0000004400447308 */ /* 0x000fe20000002400 */
[C---:B------:R-:W-:Y:S02]  /*a0e0*/  ISETP.GT.AND P3, PT, R34.reuse, 0x8, PT ;  /* 0x000000082200780c */ /* 0x040fe40003f64270 */
[----:B------:R-:W-:Y:S02]  /*a0f0*/  FSEL R85, R85, -INF , P1 ;  /* 0xff80000055557808 */ /* 0x000fe40000800000 */
[----:B------:R-:W-:Y:S02]  /*a100*/  FSEL R83, R83, -INF , P2 ;  /* 0xff80000053537808 */ /* 0x000fe40001000000 */
[----:B------:R-:W-:-:S02]  /*a110*/  ISETP.GT.AND P1, PT, R34, 0x9, PT ;  /* 0x000000092200780c */ /* 0x000fc40003f24270 */
[----:B------:R-:W-:Y:S02]  /*a120*/  FSEL R81, R81, -INF , P3 ;  /* 0xff80000051517808 */ /* 0x000fe40001800000 */
[----:B0-----:R-:W-:Y:S02]  /*a130*/  FMNMX.FTZ R38, R85, R83, !PT ;  /* 0x0000005355267209 */ /* 0x001fe40007810000 */
[C---:B------:R-:W-:Y:S02]  /*a140*/  ISETP.GT.AND P2, PT, R34.reuse, 0x10, PT ;  /* 0x000000102200780c */ /* 0x040fe40003f44270 */
[----:B------:R-:W-:Y:S02]  /*a150*/  FSEL R79, R31, -INF , P1 ;  /* 0xff8000001f4f7808 */ /* 0x000fe40000800000 */
[----:B------:R-:W-:Y:S02]  /*a160*/  FMNMX.FTZ R38, R81, R38, !PT ;  /* 0x0000002651267209 */ /* 0x000fe40007810000 */
[----:B------:R-:W-:-:S02]  /*a170*/  ISETP.GT.AND P1, PT, R34, 0x11, PT ;  /* 0x000000112200780c */ /* 0x000fc40003f24270 */
[----:B------:R-:W-:Y:S02]  /*a180*/  FSEL R77, R77, -INF , P2 ;  /* 0xff8000004d4d7808 */ /* 0x000fe40001000000 */
[----:B------:R-:W-:Y:S02]  /*a190*/  FMNMX.FTZ R38, R79, R38, !PT ;  /* 0x000000264f267209 */ /* 0x000fe40007810000 */
[C---:B------:R-:W-:Y:S02]  /*a1a0*/  ISETP.GT.AND P2, PT, R34.reuse, 0x18, PT ;  /* 0x000000182200780c */ /* 0x040fe40003f44270 */
[----:B-1----:R-:W-:Y:S02]  /*a1b0*/  FSEL R75, R35, -INF , P1 ;  /* 0xff800000234b7808 */ /* 0x002fe40000800000 */
[----:B------:R-:W-:Y:S02]  /*a1c0*/  FMNMX.FTZ R38, R77, R38, !PT ;  /* 0x000000264d267209 */ /* 0x000fe40007810000 */
[----:B------:R-:W-:-:S02]  /*a1d0*/  ISETP.GT.AND P1, PT, R34, 0x19, PT ;  /* 0x000000192200780c */ /* 0x000fc40003f24270 */
[----:B---3--:R-:W-:Y:S02]  /*a1e0*/  FSEL R73, R73, -INF , P2 ;  /* 0xff80000049497808 */ /* 0x008fe40001000000 */
[----:B------:R-:W-:Y:S02]  /*a1f0*/  FMNMX.FTZ R38, R75, R38, !PT ;  /* 0x000000264b267209 */ /* 0x000fe40007810000 */
[C---:B------:R-:W-:Y:S02]  /*a200*/  ISETP.GT.AND P2, PT, R34.reuse, 0x20, PT ;  /* 0x000000202200780c */ /* 0x040fe40003f44270 */
[----:B------:R-:W-:Y:S02]  /*a210*/  FSEL R37, R37, -INF , P1 ;  /* 0xff80000025257808 */ /* 0x000fe40000800000 */
[----:B------:R-:W-:Y:S02]  /*a220*/  FMNMX.FTZ R38, R73, R38, !PT ;  /* 0x0000002649267209 */ /* 0x000fe40007810000 */
[----:B------:R-:W-:-:S02]  /*a230*/  ISETP.GT.AND P1, PT, R34, 0x21, PT ;  /* 0x000000212200780c */ /* 0x000fc40003f24270 */
[----:B------:R-:W-:Y:S02]  /*a240*/  FSEL R27, R42, -INF , P2 ;  /* 0xff8000002a1b7808 */ /* 0x000fe40001000000 */
[----:B------:R-:W-:Y:S01]  /*a250*/  FMNMX.FTZ R38, R37, R38, !PT ;  /* 0x0000002625267209 */ /* 0x000fe20007810000 */
[----:B------:R-:W-:Y:S01]  /*a260*/  MUFU.TANH R42, R65 ;  /* 0x00000041002a7308 */ /* 0x000fe20000002400 */
[C---:B------:R-:W-:Y:S02]  /*a270*/  ISETP.GT.AND P2, PT, R34.reuse, 0x28, PT ;  /* 0x000000282200780c */ /* 0x040fe40003f44270 */
[----:B------:R-:W-:Y:S02]  /*a280*/  FSEL R29, R43, -INF , P1 ;  /* 0xff8000002b1d7808 */ /* 0x000fe40000800000 */
[----:B------:R-:W-:Y:S02]  /*a290*/  FMNMX.FTZ R38, R27, R38, !PT ;  /* 0x000000261b267209 */ /* 0x000fe40007810000 */
[----:B------:R-:W-:-:S02]  /*a2a0*/  ISETP.GT.AND P1, PT, R34, 0x29, PT ;  /* 0x000000292200780c */ /* 0x000fc40003f24270 */
[----:B------:R-:W-:Y:S02]  /*a2b0*/  FSEL R31, R46, -INF , P2 ;  /* 0xff8000002e1f7808 */ /* 0x000fe40001000000 */
[----:B------:R-:W-:Y:S02]  /*a2c0*/  FMNMX.FTZ R38, R29, R38, !PT ;  /* 0x000000261d267209 */ /* 0x000fe40007810000 */
        /* <DEDUP_REMOVED lines=33> */
[----:B------:R-:W-:Y:S01]  /*a4e0*/  ISETP.GT.AND P1, PT, R34, 0x59, PT ;  /* 0x000000592200780c */ /* 0x000fe20003f24270 */
[----:B------:R-:W-:Y:S01]  /*a4f0*/  FMUL.FTZ R34, R45, UR4 ;  /* 0x000000042d227c20 */ /* 0x000fe20008410000 */
[----:B------:R-:W-:-:S02]  /*a500*/  FSEL R71, R70, -INF , P2 ;  /* 0xff80000046477808 */ /* 0x000fc40001000000 */
[----:B------:R-:W-:Y:S01]  /*a510*/  FMNMX.FTZ R38, R67, R38, !PT ;  /* 0x0000002643267209 */ /* 0x000fe20007810000 */
[----:B------:R0:W1:Y:S01]  /*a520*/  MUFU.TANH R95, R34 ;  /* 0x00000022005f7308 */ /* 0x0000620000002400 */
[----:B------:R-:W-:Y:S02]  /*a530*/  FSEL R45, R40, -INF , P1 ;  /* 0xff800000282d7808 */ /* 0x000fe40000800000 */
[----:B------:R-:W-:Y:S02]  /*a540*/  FMNMX.FTZ R38, R71, R38, !PT ;  /* 0x0000002647267209 */ /* 0x000fe40007810000 */
[----:B----4-:R-:W-:Y:S02]  /*a550*/  VIADDMNMX R36, R12, R36, R87, PT ;  /* 0x000000240c247246 */ /* 0x010fe40003800157 */
[----:B------:R-:W-:Y:S01]  /*a560*/  FMNMX.FTZ R38, R45, R38, !PT ;  /* 0x000000262d267209 */ /* 0x000fe20007810000 */
[----:B------:R2:W-:Y:S01]  /*a570*/  MUFU.TANH R40, R61 ;  /* 0x0000003d00287308 */ /* 0x0005e20000002400 */
[C---:B------:R-:W-:Y:S01]  /*a580*/  ISETP.GT.AND P1, PT, R36.reuse, RZ, PT ;  /* 0x000000ff2400720c */ /* 0x040fe20003f24270 */
[----:B0-----:R-:W-:Y:S01]  /*a590*/  FMUL.FTZ R34, R69, UR4 ;  /* 0x0000000445227c20 */ /* 0x001fe20008410000 */
[C---:B------:R-:W-:Y:S01]  /*a5a0*/  ISETP.GT.AND P2, PT, R36.reuse, 0x1, PT ;  /* 0x000000012400780c */ /* 0x040fe20003f44270 */
[----:B------:R-:W0:Y:S01]  /*a5b0*/  SHFL.BFLY PT, R89, R38, 0x2, 0x1f ;  /* 0x0c401f0026597f89 */ /* 0x000e2200000e0000 */
[----:B------:R-:W-:Y:S01]  /*a5c0*/  ISETP.GT.AND P3, PT, R36, 0x8, PT ;  /* 0x000000082400780c */ /* 0x000fe20003f64270 */
[----:B------:R-:W-:Y:S01]  /*a5d0*/  ULDC UR4, c[0x0][0x988] ;  /* 0x0002620000047ab9 */ /* 0x000fe20000000800 */
[----:B------:R-:W-:Y:S01]  /*a5e0*/  FSEL R46, R0, -INF , P1 ;  /* 0xff800000002e7808 */ /* 0x000fe20000800000 */
[----:B------:R-:W-:Y:S01]  /*a5f0*/  IMAD.U32 R12, RZ, RZ, UR4 ;  /* 0x00000004ff0c7e24 */ /* 0x000fe2000f8e00ff */
[----:B------:R-:W-:Y:S01]  /*a600*/  FSEL R87, R3, -INF , P2 ;  /* 0xff80000003577808 */ /* 0x000fe20001000000 */
[----:B------:R-:W-:Y:S01]  /*a610*/  MUFU.TANH R34, R34 ;  /* 0x0000002200227308 */ /* 0x000fe20000002400 */
[----:B------:R-:W-:-:S02]  /*a620*/  ISETP.GT.AND P1, PT, R36, 0x9, PT ;  /* 0x000000092400780c */ /* 0x000fc40003f24270 */
[----:B------:R-:W-:Y:S02]  /*a630*/  FMNMX.FTZ R0, R46, R87, !PT ;  /* 0x000000572e007209 */ /* 0x000fe40007810000 */
[----:B------:R-:W-:Y:S02]  /*a640*/  ISETP.GT.AND P2, PT, R36, 0x10, PT ;  /* 0x000000102400780c */ /* 0x000fe40003f44270 */
[----:B--2---:R-:W-:Y:S02]  /*a650*/  FSEL R61, R20, -INF , P1 ;  /* 0xff800000143d7808 */ /* 0x004fe40000800000 */
[----:B------:R-:W-:Y:S02]  /*a660*/  FSEL R65, R24, -INF , P2 ;  /* 0xff80000018417808 */ /* 0x000fe40001000000 */
[C---:B------:R-:W-:Y:S02]  /*a670*/  ISETP.GT.AND P1, PT, R36.reuse, 0x18, PT ;  /* 0x000000182400780c */ /* 0x040fe40003f24270 */
[----:B------:R-:W-:-:S04]  /*a680*/  ISETP.GT.AND P2, PT, R36, 0x19, PT ;  /* 0x000000192400780c */ /* 0x000fc80003f44270 */
[----:B------:R-:W-:Y:S02]  /*a690*/  FSEL R91, R28, -INF , P2 ;  /* 0xff8000001c5b7808 */ /* 0x000fe40001000000 */
[----:B0-----:R-:W-:Y:S02]  /*a6a0*/  FMNMX.FTZ R89, R38, R89, !PT ;  /* 0x0000005926597209 */ /* 0x001fe40007810000 */
[----:B------:R0:W-:Y:S01]  /*a6b0*/  MUFU.TANH R38, R57 ;  /* 0x0000003900267308 */ /* 0x0001e20000002400 */
[----:B------:R-:W-:Y:S02]  /*a6c0*/  ISETP.GT.AND P2, PT, R36, 0x21, PT ;  /* 0x000000212400780c */ /* 0x000fe40003f44270 */
[----:B------:R-:W2:Y:S02]  /*a6d0*/  SHFL.BFLY PT, R176, R89, 0x1, 0x1f ;  /* 0x0c201f0059b07f89 */ /* 0x000ea400000e0000 */
[----:B------:R-:W-:Y:S02]  /*a6e0*/  FSEL R93, R30, -INF , P2 ;  /* 0xff8000001e5d7808 */ /* 0x000fe40001000000 */
[----:B------:R-:W-:-:S02]  /*a6f0*/  ISETP.GT.AND P2, PT, R36, 0x29, PT ;  /* 0x000000292400780c */ /* 0x000fc40003f44270 */
[----:B0-----:R-:W-:Y:S02]  /*a700*/  FSEL R57, R15, -INF , P3 ;  /* 0xff8000000f397808 */ /* 0x001fe40001800000 */
[----:B------:R-:W-:Y:S02]  /*a710*/  ISETP.GT.AND P3, PT, R36, 0x11, PT ;  /* 0x000000112400780c */ /* 0x000fe40003f64270 */
[----:B------:R-:W-:Y:S02]  /*a720*/  FMNMX.FTZ R0, R57, R0, !PT ;  /* 0x0000000039007209 */ /* 0x000fe40007810000 */
[----:B------:R-:W-:Y:S02]  /*a730*/  FSEL R69, R25, -INF , P3 ;  /* 0xff80000019457808 */ /* 0x000fe40001800000 */
[----:B------:R-:W-:Y:S02]  /*a740*/  FMNMX.FTZ R0, R61, R0, !PT ;  /* 0x000000003d007209 */ /* 0x000fe40007810000 */
[----:B-1----:R-:W-:-:S02]  /*a750*/  FSEL R95, R95, -INF , P2 ;  /* 0xff8000005f5f7808 */ /* 0x002fc40001000000 */
[----:B------:R-:W-:Y:S02]  /*a760*/  FMNMX.FTZ R20, R65, R0, !PT ;  /* 0x0000000041147209 */ /* 0x000fe40007810000 */
[----:B------:R-:W-:Y:S02]  /*a770*/  ISETP.GT.AND P2, PT, R36, 0x31, PT ;  /* 0x000000312400780c */ /* 0x000fe40003f44270 */
[----:B------:R-:W-:Y:S02]  /*a780*/  FMNMX.FTZ R20, R69, R20, !PT ;  /* 0x0000001445147209 */ /* 0x000fe40007810000 */
[----:B--2---:R-:W-:Y:S02]  /*a790*/  FMNMX.FTZ R176, R89, R176, !PT ;  /* 0x000000b059b07209 */ /* 0x004fe40007810000 */
[----:B------:R-:W-:Y:S02]  /*a7a0*/  FSEL R89, R26, -INF , P1 ;  /* 0xff8000001a597808 */ /* 0x000fe40000800000 */
[C---:B------:R-:W-:Y:S01]  /*a7b0*/  FSETP.NEU.FTZ.AND P4, PT, R176.reuse, -INF , PT ;  /* 0xff800000b000780b */ /* 0x040fe20003f9d000 */
[----:B------:R-:W-:Y:S01]  /*a7c0*/  FMUL.FTZ R3, R176, R12 ;  /* 0x0000000cb0037220 */ /* 0x000fe20000410000 */
[----:B------:R-:W-:-:S02]  /*a7d0*/  ISETP.GT.AND P1, PT, R36, 0x20, PT ;  /* 0x000000202400780c */ /* 0x000fc40003f24270 */
[----:B------:R-:W-:Y:S02]  /*a7e0*/  FMNMX.FTZ R20, R89, R20, !PT ;  /* 0x0000001459147209 */ /* 0x000fe40007810000 */
[----:B------:R-:W-:Y:S02]  /*a7f0*/  FSEL R0, R3, RZ, P4 ;  /* 0x000000ff03007208 */ /* 0x000fe40002000000 */
[----:B------:R-:W-:Y:S02]  /*a800*/  FMNMX.FTZ R20, R91, R20, !PT ;  /* 0x000000145b147209 */ /* 0x000fe40007810000 */
[----:B------:R-:W-:Y:S01]  /*a810*/  FSEL R97, R49, -INF , P2 ;  /* 0xff80000031617808 */ /* 0x000fe20001000000 */
[-CC-:B------:R-:W-:Y:S01]  /*a820*/  FFMA.FTZ R153, R85, R12.reuse, -R0.reuse ;  /* 0x0000000c55997223 */ /* 0x180fe20000010800 */
[----:B------:R-:W-:Y:S01]  /*a830*/  FSEL R85, R32, -INF , P1 ;  /* 0xff80000020557808 */ /* 0x000fe20000800000 */
[-CC-:B------:R-:W-:Y:S01]  /*a840*/  FFMA.FTZ R24, R83, R12.reuse, -R0.reuse ;  /* 0x0000000c53187223 */ /* 0x180fe20000010800 */
[----:B------:R-:W-:Y:S01]  /*a850*/  ISETP.GT.AND P1, PT, R36, 0x28, PT ;  /* 0x000000282400780c */ /* 0x000fe20003f24270 */
[--C-:B------:R-:W-:Y:S01]  /*a860*/  FFMA.FTZ R155, R81, R12, -R0.reuse ;  /* 0x0000000c519b7223 */ /* 0x100fe20000010800 */
[----:B------:R-:W-:Y:S01]  /*a870*/  FMNMX.FTZ R20, R85, R20, !PT ;  /* 0x0000001455147209 */ /* 0x000fe20007810000 */
[-CC-:B------:R-:W-:Y:S01]  /*a880*/  FFMA.FTZ R26, R79, R12.reuse, -R0.reuse ;  /* 0x0000000c4f1a7223 */ /* 0x180fe20000010800 */
[----:B------:R-:W-:Y:S01]  /*a890*/  FSEL R83, R44, -INF , P1 ;  /* 0xff8000002c537808 */ /* 0x000fe20000800000 */
[--C-:B------:R-:W-:Y:S01]  /*a8a0*/  FFMA.FTZ R169, R77, R12, -R0.reuse ;  /* 0x0000000c4da97223 */ /* 0x100fe20000010800 */
[----:B------:R-:W-:Y:S01]  /*a8b0*/  FMNMX.FTZ R20, R93, R20, !PT ;  /* 0x000000145d147209 */ /* 0x000fe20007810000 */
[-CC-:B------:R-:W-:Y:S01]  /*a8c0*/  FFMA.FTZ R30, R37, R12.reuse, -R0.reuse ;  /* 0x0000000c251e7223 */ /* 0x180fe20000010800 */
[----:B------:R-:W-:Y:S01]  /*a8d0*/  ISETP.GT.AND P1, PT, R36, 0x30, PT ;  /* 0x000000302400780c */ /* 0x000fe20003f24270 */
[--C-:B------:R-:W-:Y:S01]  /*a8e0*/  FFMA.FTZ R165, R27, R12, -R0.reuse ;  /* 0x0000000c1ba57223 */ /* 0x100fe20000010800 */
[----:B------:R-:W-:Y:S01]  /*a8f0*/  FMNMX.FTZ R20, R83, R20, !PT ;  /* 0x0000001453147209 */ /* 0x000fe20007810000 */
[----:B------:R-:W-:Y:S01]  /*a900*/  MUFU.EX2 R153, R153 ;  /* 0x0000009900997308 */ /* 0x000fe20000000800 */
[----:B------:R-:W-:Y:S01]  /*a910*/  FSEL R81, R48, -INF , P1 ;  /* 0xff80000030517808 */ /* 0x000fe20000800000 */
[--C-:B------:R-:W-:Y:S01]  /*a920*/  FFMA.FTZ R28, R75, R12, -R0.reuse ;  /* 0x0000000c4b1c7223 */ /* 0x100fe20000010800 */
[----:B------:R-:W-:Y:S01]  /*a930*/  FMNMX.FTZ R20, R95, R20, !PT ;  /* 0x000000145f147209 */ /* 0x000fe20007810000 */
[-CC-:B------:R-:W-:Y:S01]  /*a940*/  FFMA.FTZ R171, R73, R12.reuse, -R0.reuse ;  /* 0x0000000c49ab7223 */ /* 0x180fe20000010800 */
[C---:B------:R-:W-:Y:S01]  /*a950*/  ISETP.GT.AND P1, PT, R36.reuse, 0x38, PT ;  /* 0x000000382400780c */ /* 0x040fe20003f24270 */
[--C-:B------:R-:W-:Y:S01]  /*a960*/  FFMA.FTZ R32, R29, R12, -R0.reuse ;  /* 0x0000000c1d207223 */ /* 0x100fe20000010800 */
[----:B------:R-:W-:Y:S01]  /*a970*/  FMNMX.FTZ R20, R81, R20, !PT ;  /* 0x0000001451147209 */ /* 0x000fe20007810000 */
[----:B------:R-:W0:Y:S01]  /*a980*/  MUFU.EX2 R24, R24 ;  /* 0x0000001800187308 */ /* 0x000e220000000800 */
[----:B------:R-:W-:Y:S01]  /*a990*/  ISETP.GT.AND P2, PT, R36, 0x39, PT ;  /* 0x000000392400780c */ /* 0x000fe20003f44270 */
[-CC-:B------:R-:W-:Y:S01]  /*a9a0*/  FFMA.FTZ R167, R31, R12.reuse, -R0.reuse ;  /* 0x0000000c1fa77223 */ /* 0x180fe20000010800 */
[----:B------:R-:W-:Y:S01]  /*a9b0*/  FSEL R79, R52, -INF , P1 ;  /* 0xff800000344f7808 */ /* 0x000fe20000800000 */
[--C-:B------:R-:W-:Y:S01]  /*a9c0*/  FFMA.FTZ R161, R35, R12, -R0.reuse ;  /* 0x0000000c23a17223 */ /* 0x100fe20000010800 */
[----:B------:R-:W-:Y:S01]  /*a9d0*/  FMNMX.FTZ R20, R97, R20, !PT ;  /* 0x0000001461147209 */ /* 0x000fe20007810000 */
[-CC-:B------:R-:W-:Y:S01]  /*a9e0*/  FFMA.FTZ R163, R41, R12.reuse, -R0.reuse ;  /* 0x0000000c29a37223 */ /* 0x180fe20000010800 */
[C---:B------:R-:W-:Y:S01]  /*a9f0*/  ISETP.GT.AND P1, PT, R36.reuse, 0x40, PT ;  /* 0x000000402400780c */ /* 0x040fe20003f24270 */
[----:B------:R-:W1:Y:S01]  /*aa00*/  MUFU.EX2 R155, R155 ;  /* 0x0000009b009b7308 */ /* 0x000e620000000800 */
[----:B------:R-:W-:Y:S01]  /*aa10*/  FSEL R99, R53, -INF , P2 ;  /* 0xff80000035637808 */ /* 0x000fe20001000000 */
[--C-:B------:R-:W-:Y:S01]  /*aa20*/  FFMA.FTZ R44, R43, R12, -R0.reuse ;  /* 0x0000000c2b2c7223 */ /* 0x100fe20000010800 */
[----:B------:R-:W-:Y:S01]  /*aa30*/  FMNMX.FTZ R20, R79, R20, !PT ;  /* 0x000000144f147209 */ /* 0x000fe20007810000 */
[-CC-:B------:R-:W-:Y:S01]  /*aa40*/  FFMA.FTZ R157, R47, R12.reuse, -R0.reuse ;  /* 0x0000000c2f9d7223 */ /* 0x180fe20000010800 */
[----:B------:R-:W-:Y:S01]  /*aa50*/  ISETP.GT.AND P2, PT, R36, 0x41, PT ;  /* 0x000000412400780c */ /* 0x000fe20003f44270 */
[----:B------:R-:W-:Y:S01]  /*aa60*/  FFMA.FTZ R159, R55, R12, -R0 ;  /* 0x0000000c379f7223 */ /* 0x000fe20000010800 */
[----:B------:R-:W-:Y:S01]  /*aa70*/  FSEL R101, R56, -INF , P1 ;  /* 0xff80000038657808 */ /* 0x000fe20000800000 */
[----:B------:R-:W2:Y:S01]  /*aa80*/  MUFU.EX2 R26, R26 ;  /* 0x0000001a001a7308 */ /* 0x000ea20000000800 */
[----:B------:R-:W-:Y:S01]  /*aa90*/  FMNMX.FTZ R20, R99, R20, !PT ;  /* 0x0000001463147209 */ /* 0x000fe20007810000 */
[----:B0-----:R-:W-:Y:S01]  /*aaa0*/  FADD.FTZ R52, R153, R24 ;  /* 0x0000001899347221 */ /* 0x001fe20000010000 */
[----:B------:R-:W-:Y:S01]  /*aab0*/  ISETP.GT.AND P1, PT, R36, 0x48, PT ;  /* 0x000000482400780c */ /* 0x000fe20003f24270 */
[-CC-:B------:R-:W-:Y:S01]  /*aac0*/  FFMA.FTZ R173, R59, R12.reuse, -R0.reuse ;  /* 0x0000000c3bad7223 */ /* 0x180fe20000010800 */
[----:B------:R-:W-:Y:S01]  /*aad0*/  FSEL R77, R38, -INF , P2 ;  /* 0xff800000264d7808 */ /* 0x000fe20001000000 */
[--C-:B------:R-:W-:Y:S01]  /*aae0*/  FFMA.FTZ R38, R63, R12, -R0.reuse ;  /* 0x0000000c3f267223 */ /* 0x100fe20000010800 */
[----:B------:R-:W-:Y:S01]  /*aaf0*/  FMNMX.FTZ R20, R101, R20, !PT ;  /* 0x0000001465147209 */ /* 0x000fe20007810000 */
[----:B------:R-:W0:Y:S01]  /*ab00*/  MUFU.EX2 R169, R169 ;  /* 0x000000a900a97308 */ /* 0x000e220000000800 */
[----:B------:R-:W-:Y:S01]  /*ab10*/  ISETP.GT.AND P2, PT, R36, 0x49, PT ;  /* 0x000000492400780c */ /* 0x000fe20003f44270 */
[----:B------:R-:W-:Y:S01]  /*ab20*/  FFMA.FTZ R175, R71, R12, -R0 ;  /* 0x0000000c47af7223 */ /* 0x000fe20000010800 */
[----:B------:R-:W-:-:S02]  /*ab30*/  FSEL R3, R60, -INF , P1 ;  /* 0xff8000003c037808 */ /* 0x000fc40000800000 */
[----:B------:R-:W-:Y:S02]  /*ab40*/  FMNMX.FTZ R20, R77, R20, !PT ;  /* 0x000000144d147209 */ /* 0x000fe40007810000 */
[----:B------:R-:W-:Y:S01]  /*ab50*/  ISETP.GT.AND P1, PT, R36, 0x50, PT ;  /* 0x000000502400780c */ /* 0x000fe20003f24270 */
[----:B------:R-:W3:Y:S01]  /*ab60*/  MUFU.EX2 R28, R28 ;  /* 0x0000001c001c7308 */ /* 0x000ee20000000800 */
[----:B------:R-:W-:Y:S01]  /*ab70*/  FSEL R25, R40, -INF , P2 ;  /* 0xff80000028197808 */ /* 0x000fe20001000000 */
[----:B------:R-:W-:Y:S01]  /*ab80*/  FFMA.FTZ R40, R39, R12, -R0 ;  /* 0x0000000c27287223 */ /* 0x000fe20000010800 */
[----:B------:R-:W-:Y:S02]  /*ab90*/  FMNMX.FTZ R20, R3, R20, !PT ;  /* 0x0000001403147209 */ /* 0x000fe40007810000 */
[----:B------:R-:W-:Y:S02]  /*aba0*/  ISETP.GT.AND P2, PT, R36, 0x51, PT ;  /* 0x000000512400780c */ /* 0x000fe40003f44270 */
[----:B------:R-:W-:Y:S01]  /*abb0*/  FSEL R15, R64, -INF , P1 ;  /* 0xff800000400f7808 */ /* 0x000fe20000800000 */
[----:B------:R-:W-:Y:S01]  /*abc0*/  MUFU.EX2 R171, R171 ;  /* 0x000000ab00ab7308 */ /* 0x000fe20000000800 */
[----:B------:R-:W-:-:S02]  /*abd0*/  FMNMX.FTZ R20, R25, R20, !PT ;  /* 0x0000001419147209 */ /* 0x000fc40007810000 */
[----:B------:R-:W-:Y:S02]  /*abe0*/  ISETP.GT.AND P1, PT, R36, 0x58, PT ;  /* 0x000000582400780c */ /* 0x000fe40003f24270 */
[----:B------:R-:W-:Y:S01]  /*abf0*/  FSEL R49, R42, -INF , P2 ;  /* 0xff8000002a317808 */ /* 0x000fe20001000000 */
[--C-:B------:R-:W-:Y:S01]  /*ac00*/  FFMA.FTZ R42, R67, R12, -R0.reuse ;  /* 0x0000000c432a7223 */ /* 0x100fe20000010800 */
[----:B------:R-:W-:Y:S01]  /*ac10*/  FMNMX.FTZ R20, R15, R20, !PT ;  /* 0x000000140f147209 */ /* 0x000fe20007810000 */
[----:B------:R-:W-:Y:S01]  /*ac20*/  MUFU.EX2 R30, R30 ;  /* 0x0000001e001e7308 */ /* 0x000fe20000000800 */
[----:B------:R-:W-:Y:S01]  /*ac30*/  ISETP.GT.AND P2, PT, R36, 0x59, PT ;  /* 0x000000592400780c */ /* 0x000fe20003f44270 */
[----:B------:R-:W-:Y:S01]  /*ac40*/  FFMA.FTZ R36, R33, R12, -R0 ;  /* 0x0000000c21247223 */ /* 0x000fe20000010800 */
[----:B------:R-:W-:Y:S02]  /*ac50*/  FSEL R37, R68, -INF , P1 ;  /* 0xff80000044257808 */ /* 0x000fe40000800000 */
[----:B------:R-:W-:-:S02]  /*ac60*/  FMNMX.FTZ R20, R49, R20, !PT ;  /* 0x0000001431147209 */ /* 0x000fc40007810000 */
[----:B------:R-:W-:Y:S01]  /*ac70*/  FSEL R53, R34, -INF , P2 ;  /* 0xff80000022357808 */ /* 0x000fe20001000000 */
[----:B------:R-:W-:Y:S01]  /*ac80*/  MUFU.EX2 R165, R165 ;  /* 0x000000a500a57308 */ /* 0x000fe20000000800 */
[----:B------:R-:W-:Y:S01]  /*ac90*/  FMNMX.FTZ R20, R37, R20, !PT ;  /* 0x0000001425147209 */ /* 0x000fe20007810000 */
[-CC-:B------:R-:W-:Y:S01]  /*aca0*/  FFMA.FTZ R34, R51, R12.reuse, -R0.reuse ;  /* 0x0000000c33227223 */ /* 0x180fe20000010800 */
[----:B------:R-:W-:Y:S01]  /*acb0*/  F2FP.F16.F32.PACK_AB R153, R24, R153 ;  /* 0x000000991899723e */ /* 0x000fe200000000ff */
[----:B------:R-:W-:Y:S01]  /*acc0*/  FFMA.FTZ R0, R45, R12, -R0 ;  /* 0x0000000c2d007223 */ /* 0x000fe20000010800 */
[----:B------:R-:W-:-:S03]  /*acd0*/  FMNMX.FTZ R20, R53, R20, !PT ;  /* 0x0000001435147209 */ /* 0x000fc60007810000 */
[----:B------:R-:W-:Y:S02]  /*ace0*/  MUFU.EX2 R32, R32 ;  /* 0x0000002000207308 */ /* 0x000fe40000000800 */
[----:B------:R-:W4:Y:S06]  /*acf0*/  SHFL.BFLY PT, R27, R20, 0x2, 0x1f ;  /* 0x0c401f00141b7f89 */ /* 0x000f2c00000e0000 */
        /* <DEDUP_REMOVED lines=13> */
[----:B------:R-:W-:Y:S01]  /*add0*/  FSEL R48, R27, RZ, P1 ;  /* 0x000000ff1b307208 */ /* 0x000fe20000800000 */
[----:B-1----:R-:W-:Y:S01]  /*ade0*/  FADD.FTZ R27, R155, R52 ;  /* 0x000000349b1b7221 */ /* 0x002fe20000010000 */
[----:B--2---:R-:W-:-:S03]  /*adf0*/  F2FP.F16.F32.PACK_AB R155, R26, R155 ;  /* 0x0000009b1a9b723e */ /* 0x004fc600000000ff */
        /* <DEDUP_REMOVED lines=10> */
[----:B------:R-:W-:Y:S01]  /*aea0*/  FADD.FTZ R52, R26, R27 ;  /* 0x0000001b1a347221 */ /* 0x000fe20000010000 */
[-CC-:B------:R-:W-:Y:S01]  /*aeb0*/  FFMA.FTZ R93, R93, R12.reuse, -R48.reuse ;  /* 0x0000000c5d5d7223 */ /* 0x180fe20000010830 */
[----:B------:R-:W-:Y:S01]  /*aec0*/  IADD3 R27, R13, 0x22840, RZ ;  /* 0x000228400d1b7810 */ /* 0x000fe20007ffe0ff */
[-C--:B------:R-:W-:Y:S01]  /*aed0*/  FFMA.FTZ R83, R83, R12.reuse, -R48 ;  /* 0x0000000c53537223 */ /* 0x080fe20000010830 */
[----:B------:R-:W1:Y:S01]  /*aee0*/  MUFU.EX2 R87, R87 ;  /* 0x0000005700577308 */ /* 0x000e620000000800 */
[----:B0-----:R-:W-:Y:S01]  /*aef0*/  FADD.FTZ R31, R169, R52 ;  /* 0x00000034a91f7221 */ /* 0x001fe20000010000 */
[----:B-----5:R-:W-:Y:S01]  /*af00*/  PRMT R27, R74, 0x654, R27 ;  /* 0x000006544a1b7816 */ /* 0x020fe2000000001b */
[-CC-:B------:R-:W-:Y:S01]  /*af10*/  FFMA.FTZ R95, R95, R12.reuse, -R48.reuse ;  /* 0x0000000c5f5f7223 */ /* 0x180fe20000010830 */
[-CC-:B------:R-:W-:Y:S01]  /*af20*/  FFMA.FTZ R81, R81, R12.reuse, -R48.reuse ;  /* 0x0000000c51517223 */ /* 0x180fe20000010830 */
[----:B---3--:R-:W-:Y:S01]  /*af30*/  FADD.FTZ R52, R28, R31 ;  /* 0x0000001f1c347221 */ /* 0x008fe20000010000 */
[----:B------:R0:W-:Y:S01]  /*af40*/  SYNCS.ARRIVE.TRANS64.RED.A1T0 RZ, [R27+URZ], RZ ;  /* 0x000000ff1bff79a7 */ /* 0x0001e2000810043f */
        /* <DEDUP_REMOVED lines=10> */
[----:B-1----:R-:W-:Y:S01]  /*aff0*/  FADD.FTZ R50, R46, R87 ;  /* 0x000000572e327221 */ /* 0x002fe20000010000 */
[-CC-:B------:R-:W-:Y:S01]  /*b000*/  FFMA.FTZ R49, R49, R12.reuse, -R48.reuse ;  /* 0x0000000c31317223 */ /* 0x180fe20000010830 */
[-CC-:B------:R-:W-:Y:S01]  /*b010*/  FFMA.FTZ R37, R37, R12.reuse, -R48.reuse ;  /* 0x0000000c25257223 */ /* 0x180fe20000010830 */
[----:B------:R-:W-:Y:S01]  /*b020*/  FFMA.FTZ R48, R53, R12, -R48 ;  /* 0x0000000c35307223 */ /* 0x000fe20000010830 */
[----:B------:R-:W-:-:S02]  /*b030*/  F2FP.F16.F32.PACK_AB R169, R28, R169 ;  /* 0x000000a91ca9723e */ /* 0x000fc400000000ff */
[----:B------:R-:W-:Y:S01]  /*b040*/  F2FP.F16.F32.PACK_AB R152, R87, R46 ;  /* 0x0000002e5798723e */ /* 0x000fe200000000ff */
[----:B------:R-:W1:Y:S01]  /*b050*/  MUFU.EX2 R65, R65 ;  /* 0x0000004100417308 */ /* 0x000e620000000800 */
[----:B--2---:R-:W-:-:S07]  /*b060*/  FADD.FTZ R29, R57, R50 ;  /* 0x00000032391d7221 */ /* 0x004fce0000010000 */
[----:B------:R-:W2:Y:S01]  /*b070*/  MUFU.EX2 R168, R69 ;  /* 0x0000004500a87308 */ /* 0x000ea20000000800 */
[C---:B---3--:R-:W-:Y:S01]  /*b080*/  FADD.FTZ R50, R154.reuse, R29 ;  /* 0x0000001d9a327221 */ /* 0x048fe20000010000 */
[----:B------:R-:W-:-:S06]  /*b090*/  F2FP.F16.F32.PACK_AB R154, R154, R57 ;  /* 0x000000399a9a723e */ /* 0x000fcc00000000ff */
[----:B------:R-:W0:Y:S01]  /*b0a0*/  MUFU.EX2 R89, R89 ;  /* 0x0000005900597308 */ /* 0x000e220000000800 */
[----:B-1----:R-:W-:-:S07]  /*b0b0*/  FADD.FTZ R29, R65, R50 ;  /* 0x00000032411d7221 */ /* 0x002fce0000010000 */
[----:B------:R-:W1:Y:S01]  /*b0c0*/  MUFU.EX2 R170, R91 ;  /* 0x0000005b00aa7308 */ /* 0x000e620000000800 */
[----:B--2---:R-:W-:Y:S01]  /*b0d0*/  FADD.FTZ R50, R168, R29 ;  /* 0x0000001da8327221 */ /* 0x004fe20000010000 */
[----:B------:R-:W-:Y:S01]  /*b0e0*/  FADD.FTZ R29, R171, R52 ;  /* 0x00000034ab1d7221 */ /* 0x000fe20000010000 */
[----:B------:R-:W-:Y:S02]  /*b0f0*/  F2FP.F16.F32.PACK_AB R171, R30, R171 ;  /* 0x000000ab1eab723e */ /* 0x000fe400000000ff */
[----:B------:R-:W-:Y:S01]  /*b100*/  F2FP.F16.F32.PACK_AB R168, R168, R65 ;  /* 0x00000041a8a8723e */ /* 0x000fe200000000ff */
[----:B------:R-:W-:Y:S02]  /*b110*/  FADD.FTZ R52, R30, R29 ;  /* 0x0000001d1e347221 */ /* 0x000fe40000010000 */
[----:B------:R-:W2:Y:S01]  /*b120*/  MUFU.EX2 R85, R85 ;  /* 0x0000005500557308 */ /* 0x000ea20000000800 */
[----:B0-----:R-:W-:Y:S01]  /*b130*/  FADD.FTZ R27, R89, R50 ;  /* 0x00000032591b7221 */ /* 0x001fe20000010000 */
[----:B------:R-:W-:Y:S01]  /*b140*/  FADD.FTZ R29, R165, R52 ;  /* 0x00000034a51d7221 */ /* 0x000fe20000010000 */
[----:B------:R-:W-:-:S03]  /*b150*/  F2FP.F16.F32.PACK_AB R165, R32, R165 ;  /* 0x000000a520a5723e */ /* 0x000fc600000000ff */
[----:B------:R-:W-:Y:S02]  /*b160*/  FADD.FTZ R52, R32, R29 ;  /* 0x0000001d20347221 */ /* 0x000fe40000010000 */
[----:B------:R-:W0:Y:S01]  /*b170*/  MUFU.EX2 R164, R93 ;  /* 0x0000005d00a47308 */ /* 0x000e220000000800 */
[----:B-1----:R-:W-:Y:S01]  /*b180*/  FADD.FTZ R50, R170, R27 ;  /* 0x0000001baa327221 */ /* 0x002fe20000010000 */
[----:B------:R-:W-:Y:S01]  /*b190*/  FADD.FTZ R29, R167, R52 ;  /* 0x00000034a71d7221 */ /* 0x000fe20000010000 */
[----:B------:R-:W-:Y:S02]  /*b1a0*/  F2FP.F16.F32.PACK_AB R167, R36, R167 ;  /* 0x000000a724a7723e */ /* 0x000fe400000000ff */
[----:B------:R-:W-:-:S03]  /*b1b0*/  F2FP.F16.F32.PACK_AB R170, R170, R89 ;  /* 0x00000059aaaa723e */ /* 0x000fc600000000ff */
[----:B------:R-:W1:Y:S01]  /*b1c0*/  MUFU.EX2 R83, R83 ;  /* 0x0000005300537308 */ /* 0x000e620000000800 */
[----:B--2---:R-:W-:-:S07]  /*b1d0*/  FADD.FTZ R27, R85, R50 ;  /* 0x00000032551b7221 */ /* 0x004fce0000010000 */
[----:B------:R-:W2:Y:S01]  /*b1e0*/  MUFU.EX2 R166, R95 ;  /* 0x0000005f00a67308 */ /* 0x000ea20000000800 */
[C---:B0-----:R-:W-:Y:S01]  /*b1f0*/  FADD.FTZ R50, R164.reuse, R27 ;  /* 0x0000001ba4327221 */ /* 0x041fe20000010000 */
[----:B------:R-:W-:-:S06]  /*b200*/  F2FP.F16.F32.PACK_AB R164, R164, R85 ;  /* 0x00000055a4a4723e */ /* 0x000fcc00000000ff */
[----:B------:R-:W0:Y:S01]  /*b210*/  MUFU.EX2 R81, R81 ;  /* 0x0000005100517308 */ /* 0x000e220000000800 */
[----:B-1----:R-:W-:Y:S01]  /*b220*/  FADD.FTZ R27, R83, R50 ;  /* 0x00000032531b7221 */ /* 0x002fe20000010000 */
[----:B------:R-:W-:-:S06]  /*b230*/  FADD.FTZ R50, R36, R29 ;  /* 0x0000001d24327221 */ /* 0x000fcc0000010000 */
[----:B------:R-:W1:Y:S01]  /*b240*/  MUFU.EX2 R160, R97 ;  /* 0x0000006100a07308 */ /* 0x000e620000000800 */
[----:B--2---:R-:W-:Y:S01]  /*b250*/  FADD.FTZ R24, R166, R27 ;  /* 0x0000001ba6187221 */ /* 0x004fe20000010000 */
[----:B------:R-:W-:Y:S01]  /*b260*/  FADD.FTZ R27, R161, R50 ;  /* 0x00000032a11b7221 */ /* 0x000fe20000010000 */
[----:B------:R-:W-:Y:S02]  /*b270*/  F2FP.F16.F32.PACK_AB R161, R40, R161 ;  /* 0x000000a128a1723e */ /* 0x000fe400000000ff */
[----:B------:R-:W-:Y:S01]  /*b280*/  F2FP.F16.F32.PACK_AB R166, R166, R83 ;  /* 0x00000053a6a6723e */ /* 0x000fe200000000ff */
[----:B------:R-:W-:Y:S02]  /*b290*/  FADD.FTZ R26, R40, R27 ;  /* 0x0000001b281a7221 */ /* 0x000fe40000010000 */
[----:B------:R-:W2:Y:S02]  /*b2a0*/  MUFU.EX2 R79, R79 ;  /* 0x0000004f004f7308 */ /* 0x000ea40000000800 */
[----:B------:R-:W-:Y:S01]  /*b2b0*/  FADD.FTZ R27, R163, R26 ;  /* 0x0000001aa31b7221 */ /* 0x000fe20000010000 */
[----:B------:R-:W-:-:S03]  /*b2c0*/  F2FP.F16.F32.PACK_AB R163, R44, R163 ;  /* 0x000000a32ca3723e */ /* 0x000fc600000000ff */
[----:B------:R-:W-:Y:S02]  /*b2d0*/  FADD.FTZ R26, R44, R27 ;  /* 0x0000001b2c1a7221 */ /* 0x000fe40000010000 */
[----:B------:R-:W3:Y:S02]  /*b2e0*/  MUFU.EX2 R162, R99 ;  /* 0x0000006300a27308 */ /* 0x000ee40000000800 */
[----:B------:R-:W-:Y:S01]  /*b2f0*/  FADD.FTZ R27, R157, R26 ;  /* 0x0000001a9d1b7221 */ /* 0x000fe20000010000 */
[----:B------:R-:W-:-:S03]  /*b300*/  F2FP.F16.F32.PACK_AB R157, R34, R157 ;  /* 0x0000009d229d723e */ /* 0x000fc600000000ff */
[----:B------:R-:W-:Y:S02]  /*b310*/  FADD.FTZ R26, R34, R27 ;  /* 0x0000001b221a7221 */ /* 0x000fe40000010000 */
[----:B------:R-:W4:Y:S08]  /*b320*/  MUFU.EX2 R101, R101 ;  /* 0x0000006500657308 */ /* 0x000f300000000800 */
[----:B------:R0:W-:Y:S08]  /*b330*/  MUFU.EX2 R158, R25 ;  /* 0x00000019009e7308 */ /* 0x0001f00000000800 */
[----:B------:R-:W5:Y:S01]  /*b340*/  MUFU.EX2 R156, R77 ;  /* 0x0000004d009c7308 */ /* 0x000f620000000800 */
[----:B0-----:R-:W-:-:S04]  /*b350*/  FADD.FTZ R25, R81, R24 ;  /* 0x0000001851197221 */ /* 0x001fc80000010000 */
[C---:B-1----:R-:W-:Y:S01]  /*b360*/  FADD.FTZ R24, R160.reuse, R25 ;  /* 0x00000019a0187221 */ /* 0x042fe20000010000 */
[----:B------:R-:W-:Y:S02]  /*b370*/  F2FP.F16.F32.PACK_AB R160, R160, R81 ;  /* 0x00000051a0a0723e */ /* 0x000fe400000000ff */
[----:B------:R-:W0:Y:S01]  /*b380*/  MUFU.EX2 R159, R159 ;  /* 0x0000009f009f7308 */ /* 0x000e220000000800 */
[----:B--2---:R-:W-:-:S04]  /*b390*/  FADD.FTZ R25, R79, R24 ;  /* 0x000000184f197221 */ /* 0x004fc80000010000 */
[C---:B---3--:R-:W-:Y:S01]  /*b3a0*/  FADD.FTZ R24, R162.reuse, R25 ;  /* 0x00000019a2187221 */ /* 0x048fe20000010000 */
[----:B------:R-:W-:Y:S02]  /*b3b0*/  F2FP.F16.F32.PACK_AB R162, R162, R79 ;  /* 0x0000004fa2a2723e */ /* 0x000fe400000000ff */
[----:B------:R-:W1:Y:S01]  /*b3c0*/  MUFU.EX2 R3, R3 ;  /* 0x0000000300037308 */ /* 0x000e620000000800 */
[----:B----4-:R-:W-:-:S04]  /*b3d0*/  FADD.FTZ R25, R101, R24 ;  /* 0x0000001865197221 */ /* 0x010fc80000010000 */
[C---:B-----5:R-:W-:Y:S01]  /*b3e0*/  FADD.FTZ R24, R156.reuse, R25 ;  /* 0x000000199c187221 */ /* 0x060fe20000010000 */
[----:B------:R-:W-:Y:S02]  /*b3f0*/  F2FP.F16.F32.PACK_AB R156, R156, R101 ;  /* 0x000000659c9c723e */ /* 0x000fe400000000ff */
[----:B------:R-:W2:Y:S01]  /*b400*/  MUFU.EX2 R38, R38 ;  /* 0x0000002600267308 */ /* 0x000ea20000000800 */
[----:B0-----:R-:W-:-:S07]  /*b410*/  FADD.FTZ R27, R159, R26 ;  /* 0x0000001a9f1b7221 */ /* 0x001fce0000010000 */
[----:B------:R-:W0:Y:S01]  /*b420*/  MUFU.EX2 R173, R173 ;  /* 0x000000ad00ad7308 */ /* 0x000e220000000800 */
[----:B-1----:R-:W-:-:S04]  /*b430*/  FADD.FTZ R25, R3, R24 ;  /* 0x0000001803197221 */ /* 0x002fc80000010000 */
[C---:B------:R-:W-:Y:S01]  /*b440*/  FADD.FTZ R26, R158.reuse, R25 ;  /* 0x000000199e1a7221 */ /* 0x040fe20000010000 */
[----:B------:R-:W-:Y:S02]  /*b450*/  F2FP.F16.F32.PACK_AB R158, R158, R3 ;  /* 0x000000039e9e723e */ /* 0x000fe400000000ff */
        /* <DEDUP_REMOVED lines=16> */
[----:B--2---:R-:W-:-:S04]  /*b560*/  FADD.FTZ R3, R37, R26 ;  /* 0x0000001a25037221 */ /* 0x004fc80000010000 */
[C---:B0-----:R-:W-:Y:S01]  /*b570*/  FADD.FTZ R3, R48.reuse, R3 ;  /* 0x0000000330037221 */ /* 0x041fe20000010000 */
[----:B------:R-:W-:Y:S01]  /*b580*/  F2FP.F16.F32.PACK_AB R174, R48, R37 ;  /* 0x0000002530ae723e */ /* 0x000fe200000000ff */
[C---:B-1----:R-:W-:Y:S01]  /*b590*/  FADD.FTZ R0, R24.reuse, R15 ;  /* 0x0000000f18007221 */ /* 0x042fe20000010000 */
[----:B------:R-:W-:Y:S01]  /*b5a0*/  F2FP.F16.F32.PACK_AB R175, R24, R175 ;  /* 0x000000af18af723e */ /* 0x000fe200000000ff */
[----:B------:R-:W-:Y:S06]  /*b5b0*/  @!P0 BRA `(.L_x_5272) ;  /* 0x0000000000048947 */ /* 0x000fec0003800000 */
[----:B------:R-:W-:Y:S01]  /*b5c0*/  BPT.TRAP 0x1 ;  /* 0x000000040000795c */ /* 0x000fe20000300000 */
.L_x_5272:
[----:B------:R0:W1:Y:S01]  /*b5d0*/  SYNCS.PHASECHK.TRANS64.TRYWAIT P1, [R13+URZ+0x22850], R72 ;  /* 0x022850480d0075a7 */ /* 0x000062000802017f */
[----:B------:R-:W-:Y:S05]  /*b5e0*/  @!P0 BRA `(.L_x_5273) ;  /* 0x0000000000048947 */ /* 0x000fea0003800000 */
[----:B------:R-:W-:Y:S01]  /*b5f0*/  BPT.TRAP 0x1 ;  /* 0x000000040000795c */ /* 0x000fe20000300000 */
.L_x_5273:
[----:B------:R-:W-:Y:S04]  /*b600*/  BSSY B0, `(.L_x_5274) ;  /* 0x0000004000007945 */ /* 0x000fe80003800000 */
[----:B-1----:R-:W-:Y:S05]  /*b610*/  @P1 BRA `(.L_x_5275) ;  /* 0x0000000000081947 */ /* 0x002fea0003800000 */
[----:B------:R-:W1:Y:S02]  /*b620*/  SYNCS.PHASECHK.TRANS64.TRYWAIT P1, [R13+URZ+0x22850], R72 ;  /* 0x022850480d0075a7 */ /* 0x000e64000802017f */
[----:B-1----:R-:W-:Y:S05]  /*b630*/  @!P1 BRA `(.L_x_5276) ;  /* 0x0000011000c89947 */ /* 0x002fea0003800000 */
.L_x_5275:
[----:B------:R-:W-:Y:S05]  /*b640*/  BSYNC B0 ;  /* 0x0000000000007941 */ /* 0x000fea0003800000 */
.L_x_5274:
[----:B------:R-:W-:Y:S05]  /*b650*/  WARPSYNC.ALL ;  /* 0x0000000000007948 */ /* 0x000fea0003800000 */
[----:B------:R-:W-:Y:S01]  /*b660*/  VIADD R15, R19, 0x400 ;  /* 0x00000400130f7836 */ /* 0x000fe20000000000 */
[----:B------:R2:W-:Y:S01]  /*b670*/  BAR.SYNC.DEFER_BLOCKING R14, 0x100 ;  /* 0x0004000e0000751d */ /* 0x0005e20000010000 */
[----:B------:R-:W-:Y:S02]  /*b680*/  IMAD.MOV.U32 R25, RZ, RZ, 0x40000040 ;  /* 0x40000040ff197424 */ /* 0x000fe400078e00ff */
[----:B------:R-:W-:Y:S01]  /*b690*/  IMAD.MOV.U32 R27, RZ, RZ, 0x40000040 ;  /* 0x40000040ff1b7424 */ /* 0x000fe200078e00ff */
[----:B------:R-:W-:Y:S01]  /*b6a0*/  SHF.R.U32.HI R15, RZ, 0x4, R15 ;  /* 0x00000004ff0f7819 */ /* 0x000fe2000001160f */
[----:B------:R-:W-:Y:S01]  /*b6b0*/  IMAD.MOV.U32 R29, RZ, RZ, 0x40000040 ;  /* 0x40000040ff1d7424 */ /* 0x000fe200078e00ff */
[----:B------:R-:W-:Y:S01]  /*b6c0*/  R2UR UR7, R25 ;  /* 0x00000000190772ca */ /* 0x000fe200000e0000 */
[----:B------:R-:W-:Y:S01]  /*b6d0*/  IMAD.MOV.U32 R31, RZ, RZ, 0x40000040 ;  /* 0x40000040ff1f7424 */ /* 0x000fe200078e00ff */
[----:B------:R-:W-:-:S02]  /*b6e0*/  LOP3.LUT R15, R15, 0x3fff, RZ, 0xc0, !PT ;  /* 0x00003fff0f0f7812 */ /* 0x000fc400078ec0ff */
[----:B------:R-:W-:Y:S02]  /*b6f0*/  R2UR UR11, R27 ;  /* 0x000000001b0b72ca */ /* 0x000fe400000e0000 */
[----:B------:R-:W-:Y:S02]  /*b700*/  LOP3.LUT R227, R15, 0x3000000, RZ, 0xfc, !PT ;  /* 0x030000000fe37812 */ /* 0x000fe400078efcff */
[----:B------:R-:W-:Y:S02]  /*b710*/  R2UR UR15, R29 ;  /* 0x000000001d0f72ca */ /* 0x000fe400000e0000 */
[----:B------:R-:W-:Y:S01]  /*b720*/  R2UR UR19, R27 ;  /* 0x000000001b1372ca */ /* 0x000fe200000e0000 */
[----:B------:R-:W-:Y:S01]  /*b730*/  IMAD R24, R22, 0xc00, R227 ;  /* 0x00000c0016187824 */ /* 0x000fe200078e02e3 */
[----:B------:R-:W-:Y:S02]  /*b740*/  R2UR UR23, R31 ;  /* 0x000000001f1772ca */ /* 0x000fe400000e0000 */
[----:B------:R-:W-:Y:S01]  /*b750*/  R2UR UR27, R25 ;  /* 0x00000000191b72ca */ /* 0x000fe200000e0000 */
[C---:B------:R-:W-:Y:S01]  /*b760*/  VIADD R26, R24.reuse, 0x80 ;  /* 0x00000080181a7836 */ /* 0x040fe20000000000 */
[C---:B------:R-:W-:Y:S01]  /*b770*/  R2UR UR6, R24.reuse ;  /* 0x00000000180672ca */ /* 0x040fe200000e0000 */
[----:B------:R-:W-:-:S02]  /*b780*/  VIADD R28, R24, 0x100 ;  /* 0x00000100181c7836 */ /* 0x000fc40000000000 */
[----:B------:R-:W-:Y:S01]  /*b790*/  VIADD R30, R24, 0x200 ;  /* 0x00000200181e7836 */ /* 0x000fe20000000000 */
[----:B------:R-:W-:Y:S02]  /*b7a0*/  R2UR UR10, R26 ;  /* 0x000000001a0a72ca */ /* 0x000fe400000e0000 */
[C---:B------:R-:W-:Y:S01]  /*b7b0*/  IADD3 R26, R24.reuse, 0x180, RZ ;  /* 0x00000180181a7810 */ /* 0x040fe20007ffe0ff */
[----:B------:R-:W-:Y:S01]  /*b7c0*/  VIADD R24, R24, 0x280 ;  /* 0x0000028018187836 */ /* 0x000fe20000000000 */
[----:B------:R-:W-:Y:S02]  /*b7d0*/  R2UR UR14, R28 ;  /* 0x000000001c0e72ca */ /* 0x000fe400000e0000 */
[----:B------:R-:W-:Y:S02]  /*b7e0*/  R2UR UR18, R26 ;  /* 0x000000001a1272ca */ /* 0x000fe400000e0000 */
[----:B------:R-:W-:Y:S02]  /*b7f0*/  R2UR UR22, R30 ;  /* 0x000000001e1672ca */ /* 0x000fe400000e0000 */
[----:B------:R-:W-:-:S02]  /*b800*/  R2UR UR26, R24 ;  /* 0x00000000181a72ca */ /* 0x000fc400000e0000 */
        /* <DEDUP_REMOVED lines=25> */
.L_x_5277:
[----:B------:R-:W-:Y:S01]  /*b9a0*/  ISETP.NE.AND P1, PT, R223, 0x1, PT ;  /* 0x00000001df00780c */ /* 0x000fe20003f25270 */
[----:B------:R-:W0:Y:S01]  /*b9b0*/  S2R R152, SR_CgaCtaId ;  /* 0x0000000000987919 */ /* 0x000e220000008800 */
[----:B------:R-:W-:Y:S01]  /*b9c0*/  IMAD.MOV.U32 R15, RZ, RZ, R229 ;  /* 0x000000ffff0f7224 */ /* 0x000fe200078e00e5 */
[----:B------:R-:W-:Y:S01]  /*b9d0*/  IADD3 R13, R13, 0x22860, RZ ;  /* 0x000228600d0d7810 */ /* 0x000fe20007ffe0ff */
[----:B------:R-:W-:Y:S01]  /*b9e0*/  ULDC UR36, c[0x0][0x9d8] ;  /* 0x0002760000247ab9 */ /* 0x000fe20000000800 */
[----:B------:R-:W-:-:S08]  /*b9f0*/  ULDC UR37, c[0x0][0x9d8] ;  /* 0x0002760000257ab9 */ /* 0x000fd00000000800 */
[----:B------:R-:W1:Y:S08]  /*ba00*/  @P1 LDC R14, c[0x0][0x44c] ;  /* 0x00011300ff0e1b82 */ /* 0x000e700000000800 */
[----:B------:R-:W2:Y:S01]  /*ba10*/  @P1 LDC R153, c[0x0][0x450] ;  /* 0x00011400ff991b82 */ /* 0x000ea20000000800 */
[----:B0-----:R-:W-:Y:S01]  /*ba20*/  PRMT R13, R152, 0x654, R13 ;  /* 0x00000654980d7816 */ /* 0x001fe2000000000d */
[----:B-1----:R-:W-:-:S03]  /*ba30*/  @P1 IMAD.HI.U32 R14, R229, R14, RZ ;  /* 0x0000000ee50e1227 */ /* 0x002fc600078e00ff */
[----:B------:R0:W-:Y:S02]  /*ba40*/  SYNCS.ARRIVE.TRANS64.RED.A1T0 RZ, [R13+URZ], RZ ;  /* 0x000000ff0dff79a7 */ /* 0x0001e4000810043f */
[----:B--2---:R-:W-:Y:S01]  /*ba50*/  @P1 SHF.R.U32.HI R15, RZ, R153, R14 ;  /* 0x00000099ff0f1219 */ /* 0x004fe2000001160e */
[----:B0-----:R-:W-:-:S03]  /*ba60*/  VIADD R13, R177, 0xfffffffe ;  /* 0xfffffffeb10d7836 */ /* 0x001fc60000000000 */
[----:B------:R-:W-:-:S05]  /*ba70*/  IADD3 R14, R15, R222, -R220 ;  /* 0x000000de0f0e7210 */ /* 0x000fca0007ffe8dc */
[----:B------:R-:W-:-:S05]  /*ba80*/  IMAD.HI R14, R14, 0x2aaaaaab, RZ ;  /* 0x2aaaaaab0e0e7827 */ /* 0x000fca00078e02ff */
[----:B------:R-:W-:-:S04]  /*ba90*/  SHF.R.U32.HI R15, RZ, 0x1f, R14 ;  /* 0x0000001fff0f7819 */ /* 0x000fc8000001160e */
[----:B------:R-:W-:-:S04]  /*baa0*/  LEA.HI.SX32 R15, R14, R15, 0x1c ;  /* 0x0000000f0e0f7211 */ /* 0x000fc800078fe2ff */
[----:B------:R-:W-:-:S04]  /*bab0*/  VIMNMX R221, RZ, R15, !PT ;  /* 0x0000000fffdd7248 */ /* 0x000fc80007fe0100 */
[----:B------:R-:W-:-:S13]  /*bac0*/  ISETP.GE.AND P1, PT, R13, R221, PT ;  /* 0x000000dd0d00720c */ /* 0x000fda0003f26270 */
[----:B------:R-:W-:Y:S05]  /*bad0*/  @!P1 BRA `(.L_x_5278) ;  /* 0x0000002c00209947 */ /* 0x000fea0003800000 */
[----:B------:R-:W-:Y:S02]  /*bae0*/  IMAD.MOV.U32 R215, RZ, RZ, R176 ;  /* 0x000000ffffd77224 */ /* 0x000fe400078e00b0 */
[----:B------:R-:W-:-:S07]  /*baf0*/  IMAD.MOV.U32 R214, RZ, RZ, R20 ;  /* 0x000000ffffd67224 */ /* 0x000fce00078e0014 */
.L_x_5290:
[----:B------:R-:W-:Y:S01]  /*bb00*/  VIADD R22, R22, 0x1 ;  /* 0x0000000116167836 */ /* 0x000fe20000000000 */
[----:B------:R-:W-:Y:S05]  /*bb10*/  YIELD ;  /* 0x0000000000007946 */ /* 0x000fea0003800000 */
[----:B------:R-:W-:-:S04]  /*bb20*/  ISETP.NE.AND P1, PT, R22, 0x2, PT ;  /* 0x000000021600780c */ /* 0x000fc80003f25270 */
[----:B------:R-:W-:Y:S02]  /*bb30*/  SEL R15, RZ, 0x1, P1 ;  /* 0x00000001ff0f7807 */ /* 0x000fe40000800000 */
[----:B------:R-:W-:Y:S02]  /*bb40*/  SEL R22, R22, RZ, P1 ;  /* 0x000000ff16167207 */ /* 0x000fe40000800000 */
[----:B------:R-:W-:Y:S01]  /*bb50*/  LOP3.LUT R202, R202, R15, RZ, 0x3c, !PT ;  /* 0x0000000fcaca7212 */ /* 0x000fe200078e3cff */
[----:B0-----:R-:W-:Y:S06]  /*bb60*/  @!P0 BRA `(.L_x_5279) ;  /* 0x0000000000048947 */ /* 0x001fec0003800000 */
[----:B------:R-:W-:Y:S01]  /*bb70*/  BPT.TRAP 0x1 ;  /* 0x000000040000795c */ /* 0x000fe20000300000 */
.L_x_5279:
[----:B------:R-:W-:Y:S01]  /*bb80*/  IMAD R14, R22, 0x8, R19 ;  /* 0x00000008160e7824 */ /* 0x000fe200078e0213 */
[----:B------:R-:W-:-:S04]  /*bb90*/  SHF.L.U32 R15, R202, 0x1f, RZ ;  /* 0x0000001fca0f7819 */ /* 0x000fc800000006ff */
[----:B------:R0:W1:Y:S01]  /*bba0*/  SYNCS.PHASECHK.TRANS64.TRYWAIT P1, [R14+URZ+0x22830], R15 ;  /* 0x0228300f0e0075a7 */ /* 0x000062000802017f */
[----:B------:R-:W-:Y:S05]  /*bbb0*/  @!P0 BRA `(.L_x_5280) ;  /* 0x0000000000048947 */ /* 0x000fea0003800000 */
[----:B------:R-:W-:Y:S01]  /*bbc0*/  BPT.TRAP 0x1 ;  /* 0x000000040000795c */ /* 0x000fe20000300000 */
.L_x_5280:
[----:B------:R-:W-:Y:S01]  /*bbd0*/  IMAD R154, R22, 0x300, R228 ;  /* 0x00000300169a7824 */ /* 0x000fe200078e02e4 */
[----:B------:R-:W-:Y:S01]  /*bbe0*/  MOV R155, 0x40000040 ;  /* 0x40000040009b7802 */ /* 0x000fe20000000f00 */
[----:B-1----:R-:W-:Y:S06]  /*bbf0*/  @P1 BRA `(.L_x_5281) ;  /* 0x0000000000081947 */ /* 0x002fec0003800000 */
[----:B------:R-:W1:Y:S02]  /*bc00*/  SYNCS.PHASECHK.TRANS64.TRYWAIT P1, [R14+URZ+0x22830], R15 ;  /* 0x0228300f0e0075a7 */ /* 0x000e64000802017f */
[----:B-1----:R-:W-:Y:S05]  /*bc10*/  @!P1 BRA `(.L_x_5282) ;  /* 0x0000010c00649947 */ /* 0x002fea0003800000 */
.L_x_5281:
        /* <DEDUP_REMOVED lines=9> */
[----:B------:R-:W-:Y:S01]  /*bcb0*/  MOV R155, 0x40000040 ;  /* 0x40000040009b7802 */ /* 0x000fe20000000f00 */
[----:B------:R-:W-:Y:S01]  /*bcc0*/  IMAD.MOV.U32 R21, RZ, RZ, 0x40000040 ;  /* 0x40000040ff157424 */ /* 0x000fe200078e00ff */
[----:B------:R-:W-:Y:S01]  /*bcd0*/  R2UR UR10, R152 ;  /* 0x00000000980a72ca */ /* 0x000fe200000e0000 */
[----:B------:R-:W2:Y:S01]  /*bce0*/  S2R R12, SR_TID.X ;  /* 0x00000000000c7919 */ /* 0x000ea20000002100 */
[----:B------:R-:W-:-:S02]  /*bcf0*/  R2UR UR11, R153 ;  /* 0x00000000990b72ca */ /* 0x000fc400000e0000 */
[----:B------:R-:W-:Y:S02]  /*bd00*/  R2UR UR18, R154 ;  /* 0x000000009a1272ca */ /* 0x000fe400000e0000 */
[----:B------:R-:W-:Y:S02]  /*bd10*/  R2UR UR19, R155 ;  /* 0x000000009b1372ca */ /* 0x000fe400000e0000 */
[----:B------:R-:W-:Y:S01]  /*bd20*/  WARPGROUP.ARRIVE ;  /* 0x00000000000079c5 */ /* 0x000fe20000000000 */
[----:B------:R-:W-:Y:S02]  /*bd30*/  R2UR UR8, R10 ;  /* 0x000000000a0872ca */ /* 0x000fe400000e0000 */
[----:B------:R-:W-:Y:S02]  /*bd40*/  R2UR UR9, R11 ;  /* 0x000000000b0972ca */ /* 0x000fe400000e0000 */
[----:B------:R-:W-:Y:S01]  /*bd50*/  R2UR UR14, R20 ;  /* 0x00000000140e72ca */ /* 0x000fe200000e0000 */
[----:B------:R-:W-:Y:S01]  /*bd60*/  HGMMA.64x96x16.F32 R152, gdesc[UR4], RZ, !UPT, gsb0 ;  /* 0x01600000049879f0 */ /* 0x000fe2000c0008ff */
        /* <DEDUP_REMOVED lines=20> */
.L_x_5283:
[----:B------:R-:W3:Y:S01]  /*beb0*/  LDL R12, [R1+0x28] ;  /* 0x00002800010c7983 */ /* 0x000ee20000100800 */
[----:B------:R-:W-:-:S03]  /*bec0*/  ISETP.NE.AND P1, PT, R223, 0x1, PT ;  /* 0x00000001df00780c */ /* 0x000fc60003f25270 */
[----:B------:R-:W4:Y:S10]  /*bed0*/  LDL R218, [R1+0x2c] ;  /* 0x00002c0001da7983 */ /* 0x000f340000100800 */
[----:B------:R-:W5:Y:S08]  /*bee0*/  @P1 LDC R216, c[0x0][0x44c] ;  /* 0x00011300ffd81b82 */ /* 0x000f700000000800 */
[----:B------:R-:W0:Y:S01]  /*bef0*/  @P1 LDC R20, c[0x0][0x450] ;  /* 0x00011400ff141b82 */ /* 0x000e220000000800 */
        /* <DEDUP_REMOVED lines=18> */
[----:B------:R-:W-:-:S03]  /*c020*/  FMUL.FTZ R186, R186, UR37 ;  /* 0x00000025baba7c20 */ /* 0x000fc60008410000 */
[----:B------:R-:W-:Y:S01]  /*c030*/  MUFU.TANH R180, R180 ;  /* 0x000000b400b47308 */ /* 0x000fe20000002400 */
[----:B------:R-:W-:Y:S01]  /*c040*/  FMUL.FTZ R187, R187, UR37 ;  /* 0x00000025bbbb7c20 */ /* 0x000fe20008410000 */
[----:B------:R-:W-:-:S06]  /*c050*/  FMUL.FTZ R190, R190, UR37 ;  /* 0x00000025bebe7c20 */ /* 0x000fcc0008410000 */
[----:B------:R-:W-:Y:S01]  /*c060*/  MUFU.TANH R181, R181 ;  /* 0x000000b500b57308 */ /* 0x000fe20000002400 */
[----:B------:R-:W-:Y:S01]  /*c070*/  FMUL.FTZ R191, R191, UR37 ;  /* 0x00000025bfbf7c20 */ /* 0x000fe20008410000 */
[----:B------:R-:W-:Y:S01]  /*c080*/  FMUL.FTZ R194, R194, UR37 ;  /* 0x00000025c2c27c20 */ /* 0x000fe20008410000 */
[----:B------:R-:W-:Y:S01]  /*c090*/  FMUL.FTZ R195, R195, UR37 ;  /* 0x00000025c3c37c20 */ /* 0x000fe20008410000 */
[----:B------:R-:W-:Y:S01]  /*c0a0*/  FMUL.FTZ R198, R198, UR37 ;  /* 0x00000025c6c67c20 */ /* 0x000fe20008410000 */
[----:B------:R-:W-:Y:S01]  /*c0b0*/  FMUL.FTZ R199, R199, UR37 ;  /* 0x00000025c7c77c20 */ /* 0x000fe20008410000 */
[----:B---3--:R-:W-:-:S04]  /*c0c0*/  IMAD.IADD R12, R12, 0x1, R229 ;  /* 0x000000010c0c7824 */ /* 0x008fc800078e02e5 */
[----:B-----5:R-:W-:-:S05]  /*c0d0*/  @P1 IMAD.HI.U32 R216, R12, R216, RZ ;  /* 0x000000d80cd81227 */ /* 0x020fca00078e00ff */
[----:B0-----:R-:W-:Y:S01]  /*c0e0*/  @P1 SHF.R.U32.HI R12, RZ, R20, R216 ;  /* 0x00000014ff0c1219 */ /* 0x001fe200000116d8 */
        /* <DEDUP_REMOVED lines=14> */
[----:B------:R-:W-:-:S02]  /*c1d0*/  FMUL.FTZ R176, R177, UR37 ;  /* 0x00000025b1b07c20 */ /* 0x000fc40008410000 */
[----:B------:R-:W0:Y:S04]  /*c1e0*/  SHFL.IDX PT, R177, R12, RZ, 0x1c1f ;  /* 0x001c1fff0cb17589 */ /* 0x000e2800000e0000 */
[----:B------:R3:W5:Y:S02]  /*c1f0*/  SHFL.IDX PT, R217, R12, 0x1, 0x1c1f ;  /* 0x003c1f000cd97f89 */ /* 0x00076400000e0000 */
[----:B---3--:R-:W-:Y:S01]  /*c200*/  FMUL.FTZ R12, R184, UR37 ;  /* 0x00000025b80c7c20 */ /* 0x008fe20008410000 */
[----:B------:R-:W-:-:S04]  /*c210*/  IMAD.MOV.U32 R184, RZ, RZ, -0x60 ;  /* 0xffffffa0ffb87424 */ /* 0x000fc800078e00ff */
[----:B------:R-:W-:Y:S01]  /*c220*/  IMAD R184, R13, R184, 0x1 ;  /* 0x000000010db87424 */ /* 0x000fe200078e02b8 */
[----:B------:R-:W3:Y:S03]  /*c230*/  MUFU.TANH R20, R20 ;  /* 0x0000001400147308 */ /* 0x000ee60000002400 */
[----:B----4-:R-:W-:-:S05]  /*c240*/  IMAD R216, R218, -0x2, R184 ;  /* 0xfffffffedad87824 */ /* 0x010fca00078e02b8 */
[----:B------:R4:W-:Y:S02]  /*c250*/  MUFU.TANH R184, R185 ;  /* 0x000000b900b87308 */ /* 0x0009e40000002400 */
[----:B----4-:R-:W-:Y:S01]  /*c260*/  IADD3 R185, -R220, R216, R222 ;  /* 0x000000d8dcb97210 */ /* 0x010fe20007ffe1de */
[----:B------:R-:W-:-:S05]  /*c270*/  FMUL.FTZ R216, R188, UR37 ;  /* 0x00000025bcd87c20 */ /* 0x000fca0008410000 */
[----:B------:R-:W4:Y:S01]  /*c280*/  MUFU.TANH R157, R157 ;  /* 0x0000009d009d7308 */ /* 0x000f220000002400 */
[----:B0-----:R-:W-:-:S07]  /*c290*/  IMAD.IADD R188, R185, 0x1, R177 ;  /* 0x00000001b9bc7824 */ /* 0x001fce00078e02b1 */
[----:B------:R-:W0:Y:S01]  /*c2a0*/  MUFU.TANH R153, R153 ;  /* 0x0000009900997308 */ /* 0x000e220000002400 */
[----:B------:R-:W-:-:S04]  /*c2b0*/  ISETP.GT.AND P3, PT, R188, RZ, PT ;  /* 0x000000ffbc00720c */ /* 0x000fc80003f64270 */
[----:B---3--:R-:W-:-:S03]  /*c2c0*/  FSEL R177, R20, -INF , P3 ;  /* 0xff80000014b17808 */ /* 0x008fc60001800000 */
[----:B------:R-:W3:Y:S01]  /*c2d0*/  MUFU.TANH R20, R155 ;  /* 0x0000009b00147308 */ /* 0x000ee20000002400 */
[----:B-----5:R-:W-:Y:S01]  /*c2e0*/  IMAD.IADD R217, R185, 0x1, R217 ;  /* 0x00000001b9d97824 */ /* 0x020fe200078e02d9 */
[----:B------:R-:W-:-:S06]  /*c2f0*/  ISETP.GT.AND P3, PT, R188, 0x10, PT ;  /* 0x00000010bc00780c */ /* 0x000fcc0003f64270 */
[----:B------:R-:W5:Y:S01]  /*c300*/  MUFU.TANH R155, R158 ;  /* 0x0000009e009b7308 */ /* 0x000f620000002400 */
[----:B------:R-:W-:Y:S02]  /*c310*/  ISETP.GT.AND P6, PT, R217, RZ, PT ;  /* 0x000000ffd900720c */ /* 0x000fe40003fc4270 */
[----:B----4-:R-:W-:Y:S02]  /*c320*/  FSEL R185, R157, -INF , P3 ;  /* 0xff8000009db97808 */ /* 0x010fe40001800000 */
[----:B0-----:R-:W-:-:S03]  /*c330*/  FSEL R153, R153, -INF , P6 ;  /* 0xff80000099997808 */ /* 0x001fc60003000000 */
[----:B------:R-:W0:Y:S01]  /*c340*/  MUFU.TANH R157, R159 ;  /* 0x0000009f009d7308 */ /* 0x000e220000002400 */
[----:B------:R-:W-:-:S07]  /*c350*/  ISETP.GT.AND P6, PT, R217, 0x1, PT ;  /* 0x00000001d900780c */ /* 0x000fce0003fc4270 */
[----:B------:R-:W4:Y:S01]  /*c360*/  MUFU.TANH R165, R165 ;  /* 0x000000a500a57308 */ /* 0x000f220000002400 */
[----:B---3--:R-:W-:Y:S02]  /*c370*/  FSEL R20, R20, -INF , P6 ;  /* 0xff80000014147808 */ /* 0x008fe40003000000 */
[----:B------:R-:W-:-:S05]  /*c380*/  ISETP.GT.AND P6, PT, R217, 0x8, PT ;  /* 0x00000008d900780c */ /* 0x000fca0003fc4270 */
[----:B------:R-:W3:Y:S01]  /*c390*/  MUFU.TANH R158, R162 ;  /* 0x000000a2009e7308 */ /* 0x000ee20000002400 */
[----:B-----5:R-:W-:-:S07]  /*c3a0*/  FSEL R155, R155, -INF , P6 ;  /* 0xff8000009b9b7808 */ /* 0x020fce0003000000 */
[----:B------:R-:W5:Y:S01]  /*c3b0*/  MUFU.TANH R173, R173 ;  /* 0x000000ad00ad7308 */ /* 0x000f620000002400 */
[----:B------:R-:W-:Y:S02]  /*c3c0*/  ISETP.GT.AND P6, PT, R217, 0x9, PT ;  /* 0x00000009d900780c */ /* 0x000fe40003fc4270 */
[----:B------:R-:W-:-:S05]  /*c3d0*/  ISETP.GT.AND P3, PT, R188, 0x20, PT ;  /* 0x00000020bc00780c */ /* 0x000fca0003f64270 */
[----:B------:R-:W1:Y:S01]  /*c3e0*/  MUFU.TANH R159, R163 ;  /* 0x000000a3009f7308 */ /* 0x000e620000002400 */
[----:B0-----:R-:W-:-:S07]  /*c3f0*/  FSEL R157, R157, -INF , P6 ;  /* 0xff8000009d9d7808 */ /* 0x001fce0003000000 */
[----:B------:R-:W0:Y:S01]  /*c400*/  MUFU.TANH R12, R12 ;  /* 0x0000000c000c7308 */ /* 0x000e220000002400 */
[----:B----4-:R-:W-:Y:S02]  /*c410*/  FSEL R165, R165, -INF , P3 ;  /* 0xff800000a5a57808 */ /* 0x010fe40001800000 */
[----:B------:R-:W-:-:S05]  /*c420*/  ISETP.GT.AND P6, PT, R217, 0x10, PT ;  /* 0x00000010d900780c */ /* 0x000fca0003fc4270 */
[----:B------:R-:W4:Y:S01]  /*c430*/  MUFU.TANH R162, R166 ;  /* 0x000000a600a27308 */ /* 0x000f220000002400 */
[----:B------:R-:W-:Y:S02]  /*c440*/  ISETP.GT.AND P3, PT, R188, 0x30, PT ;  /* 0x00000030bc00780c */ /* 0x000fe40003f64270 */
[----:B---3--:R-:W-:Y:S02]  /*c450*/  FSEL R158, R158, -INF , P6 ;  /* 0xff8000009e9e7808 */ /* 0x008fe40003000000 */
[----:B-----5:R-:W-:-:S03]  /*c460*/  FSEL R173, R173, -INF , P3 ;  /* 0xff800000adad7808 */ /* 0x020fc60001800000 */
[----:B------:R-:W3:Y:S01]  /*c470*/  MUFU.TANH R163, R167 ;  /* 0x000000a700a37308 */ /* 0x000ee20000002400 */
[----:B------:R-:W-:Y:S02]  /*c480*/  ISETP.GT.AND P6, PT, R217, 0x11, PT ;  /* 0x00000011d900780c */ /* 0x000fe40003fc4270 */
[----:B------:R-:W-:Y:S02]  /*c490*/  ISETP.GT.AND P3, PT, R188, 0x40, PT ;  /* 0x00000040bc00780c */ /* 0x000fe40003f64270 */
[----:B-1----:R-:W-:-:S03]  /*c4a0*/  FSEL R159, R159, -INF , P6 ;  /* 0xff8000009f9f7808 */ /* 0x002fc60003000000 */
[----:B------:R-:W1:Y:S01]  /*c4b0*/  MUFU.TANH R166, R170 ;  /* 0x000000aa00a67308 */ /* 0x000e620000002400 */
[----:B0-----:R-:W-:Y:S02]  /*c4c0*/  FSEL R219, R12, -INF , P3 ;  /* 0xff8000000cdb7808 */ /* 0x001fe40001800000 */
[----:B------:R-:W-:Y:S02]  /*c4d0*/  ISETP.GT.AND P6, PT, R217, 0x18, PT ;  /* 0x00000018d900780c */ /* 0x000fe40003fc4270 */
[----:B------:R-:W-:-:S03]  /*c4e0*/  FMNMX.FTZ R12, R153, R215, !PT ;  /* 0x000000d7990c7209 */ /* 0x000fc60007810000 */
[----:B------:R-:W0:Y:S01]  /*c4f0*/  MUFU.TANH R167, R171 ;  /* 0x000000ab00a77308 */ /* 0x000e220000002400 */
[----:B----4-:R-:W-:Y:S02]  /*c500*/  FSEL R162, R162, -INF , P6 ;  /* 0xff800000a2a27808 */ /* 0x010fe40003000000 */
[----:B------:R-:W-:Y:S02]  /*c510*/  ISETP.GT.AND P6, PT, R217, 0x19, PT ;  /* 0x00000019d900780c */ /* 0x000fe40003fc4270 */
[----:B------:R-:W-:-:S03]  /*c520*/  FMNMX.FTZ R12, R20, R12, !PT ;  /* 0x0000000c140c7209 */ /* 0x000fc60007810000 */
[----:B------:R-:W4:Y:S01]  /*c530*/  MUFU.TANH R170, R174 ;  /* 0x000000ae00aa7308 */ /* 0x000f220000002400 */
[----:B---3--:R-:W-:Y:S02]  /*c540*/  FSEL R163, R163, -INF , P6 ;  /* 0xff800000a3a37808 */ /* 0x008fe40003000000 */
[----:B------:R-:W-:Y:S02]  /*c550*/  FMNMX.FTZ R12, R155, R12, !PT ;  /* 0x0000000c9b0c7209 */ /* 0x000fe40007810000 */
[----:B------:R-:W-:Y:S02]  /*c560*/  ISETP.GT.AND P6, PT, R217, 0x20, PT ;  /* 0x00000020d900780c */ /* 0x000fe40003fc4270 */
[----:B------:R-:W-:Y:S01]  /*c570*/  FMNMX.FTZ R12, R157, R12, !PT ;  /* 0x0000000c9d0c7209 */ /* 0x000fe20007810000 */
[----:B------:R-:W3:Y:S01]  /*c580*/  MUFU.TANH R171, R175 ;  /* 0x000000af00ab7308 */ /* 0x000ee20000002400 */
[----:B-1----:R-:W-:Y:S02]  /*c590*/  FSEL R166, R166, -INF , P6 ;  /* 0xff800000a6a67808 */ /* 0x002fe40003000000 */
[----:B------:R-:W-:-:S02]  /*c5a0*/  ISETP.GT.AND P6, PT, R217, 0x21, PT ;  /* 0x00000021d900780c */ /* 0x000fc40003fc4270 */
[----:B------:R-:W-:-:S03]  /*c5b0*/  FMNMX.FTZ R12, R158, R12, !PT ;  /* 0x0000000c9e0c7209 */ /* 0x000fc60007810000 */
[----:B------:R-:W1:Y:S01]  /*c5c0*/  MUFU.TANH R174, R178 ;  /* 0x000000b200ae7308 */ /* 0x000e620000002400 */
[----:B0-----:R-:W-:Y:S02]  /*c5d0*/  FSEL R167, R167, -INF , P6 ;  /* 0xff800000a7a77808 */ /* 0x001fe40003000000 */
[----:B------:R-:W-:Y:S02]  /*c5e0*/  ISETP.GT.AND P6, PT, R217, 0x28, PT ;  /* 0x00000028d900780c */ /* 0x000fe40003fc4270 */
[----:B------:R-:W-:-:S03]  /*c5f0*/  FMNMX.FTZ R12, R159, R12, !PT ;  /* 0x0000000c9f0c7209 */ /* 0x000fc60007810000 */
[----:B------:R-:W0:Y:S01]  /*c600*/  MUFU.TANH R152, R152 ;  /* 0x0000009800987308 */ /* 0x000e220000002400 */
[----:B----4-:R-:W-:-:S07]  /*c610*/  FSEL R170, R170, -INF , P6 ;  /* 0xff800000aaaa7808 */ /* 0x010fce0003000000 */
[----:B------:R-:W4:Y:S01]  /*c620*/  MUFU.TANH R154, R154 ;  /* 0x0000009a009a7308 */ /* 0x000f220000002400 */
[----:B------:R-:W-:Y:S02]  /*c630*/  ISETP.GT.AND P6, PT, R217, 0x29, PT ;  /* 0x00000029d900780c */ /* 0x000fe40003fc4270 */
[----:B------:R-:W-:-:S05]  /*c640*/  FMNMX.FTZ R12, R162, R12, !PT ;  /* 0x0000000ca20c7209 */ /* 0x000fca0007810000 */
[----:B------:R-:W5:Y:S01]  /*c650*/  MUFU.TANH R175, R179 ;  /* 0x000000b300af7308 */ /* 0x000f620000002400 */
[----:B---3--:R-:W-:-:S07]  /*c660*/  FSEL R171, R171, -INF , P6 ;  /* 0xff800000abab7808 */ /* 0x008fce0003000000 */
[----:B------:R-:W3:Y:S01]  /*c670*/  MUFU.TANH R156, R156 ;  /* 0x0000009c009c7308 */ /* 0x000ee20000002400 */
[----:B------:R-:W-:-:S07]  /*c680*/  FMNMX.FTZ R12, R163, R12, !PT ;  /* 0x0000000ca30c7209 */ /* 0x000fce0007810000 */
[----:B------:R-:W2:Y:S01]  /*c690*/  MUFU.TANH R160, R160 ;  /* 0x000000a000a07308 */ /* 0x000ea20000002400 */
[----:B------:R-:W-:-:S07]  /*c6a0*/  ISETP.GT.AND P6, PT, R217, 0x30, PT ;  /* 0x00000030d900780c */ /* 0x000fce0003fc4270 */
[----:B------:R-:W2:Y:S01]  /*c6b0*/  MUFU.TANH R161, R161 ;  /* 0x000000a100a17308 */ /* 0x000ea20000002400 */
[C---:B------:R-:W-:Y:S02]  /*c6c0*/  ISETP.GT.AND P2, PT, R188.reuse, 0x1, PT ;  /* 0x00000001bc00780c */ /* 0x040fe40003f44270 */
[----:B------:R-:W-:-:S05]  /*c6d0*/  ISETP.GT.AND P1, PT, R188, 0x8, PT ;  /* 0x00000008bc00780c */ /* 0x000fca0003f24270 */
[----:B------:R-:W2:Y:S01]  /*c6e0*/  MUFU.TANH R178, R182 ;  /* 0x000000b600b27308 */ /* 0x000ea20000002400 */
[----:B------:R-:W-:-:S07]  /*c6f0*/  FMNMX.FTZ R12, R166, R12, !PT ;  /* 0x0000000ca60c7209 */ /* 0x000fce0007810000 */
[----:B------:R-:W2:Y:S01]  /*c700*/  MUFU.TANH R164, R164 ;  /* 0x000000a400a47308 */ /* 0x000ea20000002400 */
[----:B-1----:R-:W-:-:S07]  /*c710*/  FSEL R174, R174, -INF , P6 ;  /* 0xff800000aeae7808 */ /* 0x002fce0003000000 */
[----:B------:R-:W1:Y:S01]  /*c720*/  MUFU.TANH R168, R168 ;  /* 0x000000a800a87308 */ /* 0x000e620000002400 */
[----:B0-----:R-:W-:-:S07]  /*c730*/  FSEL R152, R152, -INF , P2 ;  /* 0xff80000098987808 */ /* 0x001fce0001000000 */
[----:B------:R-:W0:Y:S01]  /*c740*/  MUFU.TANH R169, R169 ;  /* 0x000000a900a97308 */ /* 0x000e220000002400 */
[----:B----4-:R-:W-:Y:S02]  /*c750*/  FSEL R154, R154, -INF , P1 ;  /* 0xff8000009a9a7808 */ /* 0x010fe40000800000 */
[----:B------:R-:W-:-:S05]  /*c760*/  ISETP.GT.AND P6, PT, R217, 0x31, PT ;  /* 0x00000031d900780c */ /* 0x000fca0003fc4270 */
[----:B------:R-:W4:Y:S01]  /*c770*/  MUFU.TANH R179, R183 ;  /* 0x000000b700b37308 */ /* 0x000f220000002400 */
[C---:B------:R-:W-:Y:S02]  /*c780*/  ISETP.GT.AND P4, PT, R188.reuse, 0x9, PT ;  /* 0x00000009bc00780c */ /* 0x040fe40003f84270 */
[C---:B------:R-:W-:Y:S02]  /*c790*/  ISETP.GT.AND P2, PT, R188.reuse, 0x11, PT ;  /* 0x00000011bc00780c */ /* 0x040fe40003f44270 */
[----:B------:R-:W-:-:S03]  /*c7a0*/  ISETP.GT.AND P1, PT, R188, 0x18, PT ;  /* 0x00000018bc00780c */ /* 0x000fc60003f24270 */
[----:B------:R-:W4:Y:S01]  /*c7b0*/  MUFU.TANH R172, R172 ;  /* 0x000000ac00ac7308 */ /* 0x000f220000002400 */
[----:B------:R-:W-:-:S07]  /*c7c0*/  FMNMX.FTZ R12, R167, R12, !PT ;  /* 0x0000000ca70c7209 */ /* 0x000fce0007810000 */
[----:B------:R-:W4:Y:S01]  /*c7d0*/  MUFU.TANH R176, R176 ;  /* 0x000000b000b07308 */ /* 0x000f220000002400 */
[----:B-----5:R-:W-:Y:S02]  /*c7e0*/  FSEL R175, R175, -INF , P6 ;  /* 0xff800000afaf7808 */ /* 0x020fe40003000000 */
[----:B---3--:R-:W-:Y:S02]  /*c7f0*/  FSEL R156, R156, -INF , P4 ;  /* 0xff8000009c9c7808 */ /* 0x008fe40002000000 */
[----:B--2---:R-:W-:-:S03]  /*c800*/  FSEL R160, R160, -INF , P2 ;  /* 0xff800000a0a07808 */ /* 0x004fc60001000000 */
[----:B------:R-:W2:Y:S01]  /*c810*/  MUFU.TANH R182, R186 ;  /* 0x000000ba00b67308 */ /* 0x000ea20000002400 */
[----:B------:R-:W-:Y:S02]  /*c820*/  FSEL R161, R161, -INF , P1 ;  /* 0xff800000a1a17808 */ /* 0x000fe40000800000 */
[----:B------:R-:W-:Y:S02]  /*c830*/  ISETP.GT.AND P6, PT, R217, 0x38, PT ;  /* 0x00000038d900780c */ /* 0x000fe40003fc4270 */
[----:B------:R-:W-:-:S03]  /*c840*/  ISETP.GT.AND P4, PT, R188, 0x19, PT ;  /* 0x00000019bc00780c */ /* 0x000fc60003f84270 */
[----:B------:R-:W3:Y:S01]  /*c850*/  MUFU.TANH R216, R216 ;  /* 0x000000d800d87308 */ /* 0x000ee20000002400 */
[C---:B------:R-:W-:Y:S02]  /*c860*/  ISETP.GT.AND P2, PT, R188.reuse, 0x21, PT ;  /* 0x00000021bc00780c */ /* 0x040fe40003f44270 */
[----:B------:R-:W-:Y:S02]  /*c870*/  ISETP.GT.AND P1, PT, R188, 0x28, PT ;  /* 0x00000028bc00780c */ /* 0x000fe40003f24270 */
[----:B------:R-:W-:-:S03]  /*c880*/  FMNMX.FTZ R12, R170, R12, !PT ;  /* 0x0000000caa0c7209 */ /* 0x000fc60007810000 */
[----:B------:R-:W5:Y:S01]  /*c890*/  MUFU.TANH R183, R187 ;  /* 0x000000bb00b77308 */ /* 0x000f620000002400 */
[----:B------:R-:W-:Y:S02]  /*c8a0*/  FSEL R178, R178, -INF , P6 ;  /* 0xff800000b2b27808 */ /* 0x000fe40003000000 */
[----:B------:R-:W-:Y:S02]  /*c8b0*/  FSEL R164, R164, -INF , P4 ;  /* 0xff800000a4a47808 */ /* 0x000fe40002000000 */
[----:B-1----:R-:W-:Y:S02]  /*c8c0*/  FSEL R168, R168, -INF , P2 ;  /* 0xff800000a8a87808 */ /* 0x002fe40001000000 */
[----:B0-----:R-:W-:Y:S02]  /*c8d0*/  FSEL R169, R169, -INF , P1 ;  /* 0xff800000a9a97808 */ /* 0x001fe40000800000 */
[----:B------:R-:W-:Y:S02]  /*c8e0*/  ISETP.GT.AND P6, PT, R217, 0x39, PT ;  /* 0x00000039d900780c */ /* 0x000fe40003fc4270 */
[----:B------:R-:W-:Y:S01]  /*c8f0*/  FMNMX.FTZ R12, R171, R12, !PT ;  /* 0x0000000cab0c7209 */ /* 0x000fe20007810000 */
[----:B------:R-:W0:Y:S01]  /*c900*/  MUFU.TANH R186, R190 ;  /* 0x000000be00ba7308 */ /* 0x000e220000002400 */
[----:B------:R-:W-:-:S02]  /*c910*/  ISETP.GT.AND P4, PT, R188, 0x29, PT ;  /* 0x00000029bc00780c */ /* 0x000fc40003f84270 */
[C---:B------:R-:W-:Y:S02]  /*c920*/  ISETP.GT.AND P2, PT, R188.reuse, 0x31, PT ;  /* 0x00000031bc00780c */ /* 0x040fe40003f44270 */
[----:B------:R-:W-:Y:S02]  /*c930*/  ISETP.GT.AND P1, PT, R188, 0x38, PT ;  /* 0x00000038bc00780c */ /* 0x000fe40003f24270 */
[----:B----4-:R-:W-:Y:S02]  /*c940*/  FSEL R179, R179, -INF , P6 ;  /* 0xff800000b3b37808 */ /* 0x010fe40003000000 */
[----:B------:R-:W-:Y:S02]  /*c950*/  FMNMX.FTZ R12, R174, R12, !PT ;  /* 0x0000000cae0c7209 */ /* 0x000fe40007810000 */
[----:B------:R-:W-:Y:S02]  /*c960*/  FSEL R172, R172, -INF , P4 ;  /* 0xff800000acac7808 */ /* 0x000fe40002000000 */
[----:B------:R-:W-:-:S02]  /*c970*/  FSEL R218, R176, -INF , P2 ;  /* 0xff800000b0da7808 */ /* 0x000fc40001000000 */
[----:B------:R-:W-:Y:S02]  /*c980*/  FSEL R180, R180, -INF , P1 ;  /* 0xff800000b4b47808 */ /* 0x000fe40000800000 */
[----:B------:R-:W-:Y:S01]  /*c990*/  ISETP.GT.AND P6, PT, R217, 0x40, PT ;  /* 0x00000040d900780c */ /* 0x000fe20003fc4270 */
[----:B------:R-:W1:Y:S01]  /*c9a0*/  MUFU.TANH R187, R191 ;  /* 0x000000bf00bb7308 */ /* 0x000e620000002400 */
[C---:B------:R-:W-:Y:S02]  /*c9b0*/  ISETP.GT.AND P4, PT, R188.reuse, 0x39, PT ;  /* 0x00000039bc00780c */ /* 0x040fe40003f84270 */
[C---:B------:R-:W-:Y:S02]  /*c9c0*/  ISETP.GT.AND P2, PT, R188.reuse, 0x41, PT ;  /* 0x00000041bc00780c */ /* 0x040fe40003f44270 */
[----:B------:R-:W-:Y:S02]  /*c9d0*/  ISETP.GT.AND P1, PT, R188, 0x48, PT ;  /* 0x00000048bc00780c */ /* 0x000fe40003f24270 */
[----:B------:R-:W-:-:S02]  /*c9e0*/  FMNMX.FTZ R12, R175, R12, !PT ;  /* 0x0000000caf0c7209 */ /* 0x000fc40007810000 */
[----:B--2---:R-:W-:Y:S02]  /*c9f0*/  FSEL R182, R182, -INF , P6 ;  /* 0xff800000b6b67808 */ /* 0x004fe40003000000 */
[----:B------:R-:W-:Y:S02]  /*ca00*/  FSEL R181, R181, -INF , P4 ;  /* 0xff800000b5b57808 */ /* 0x000fe40002000000 */
[----:B------:R-:W-:Y:S02]  /*ca10*/  FSEL R184, R184, -INF , P2 ;  /* 0xff800000b8b87808 */ /* 0x000fe40001000000 */
[----:B---3--:R-:W-:Y:S02]  /*ca20*/  FSEL R216, R216, -INF , P1 ;  /* 0xff800000d8d87808 */ /* 0x008fe40000800000 */
[----:B------:R-:W-:Y:S02]  /*ca30*/  ISETP.GT.AND P6, PT, R217, 0x41, PT ;  /* 0x00000041d900780c */ /* 0x000fe40003fc4270 */
[----:B------:R-:W-:-:S02]  /*ca40*/  ISETP.GT.AND P5, PT, R188, 0x49, PT ;  /* 0x00000049bc00780c */ /* 0x000fc40003fa4270 */
[C---:B------:R-:W-:Y:S02]  /*ca50*/  ISETP.GT.AND P4, PT, R188.reuse, 0x50, PT ;  /* 0x00000050bc00780c */ /* 0x040fe40003f84270 */
[C---:B------:R-:W-:Y:S02]  /*ca60*/  ISETP.GT.AND P3, PT, R188.reuse, 0x51, PT ;  /* 0x00000051bc00780c */ /* 0x040fe40003f64270 */
[C---:B------:R-:W-:Y:S02]  /*ca70*/  ISETP.GT.AND P2, PT, R188.reuse, 0x58, PT ;  /* 0x00000058bc00780c */ /* 0x040fe40003f44270 */
[----:B------:R-:W-:Y:S02]  /*ca80*/  ISETP.GT.AND P1, PT, R188, 0x59, PT ;  /* 0x00000059bc00780c */ /* 0x000fe40003f24270 */
[----:B------:R-:W2:Y:S01]  /*ca90*/  MUFU.TANH R188, R194 ;  /* 0x000000c200bc7308 */ /* 0x000ea20000002400 */
[----:B------:R-:W-:Y:S02]  /*caa0*/  FMNMX.FTZ R12, R178, R12, !PT ;  /* 0x0000000cb20c7209 */ /* 0x000fe40007810000 */
[----:B-----5:R-:W-:-:S02]  /*cab0*/  FSEL R183, R183, -INF , P6 ;  /* 0xff800000b7b77808 */ /* 0x020fc40003000000 */
[----:B------:R-:W-:Y:S02]  /*cac0*/  ISETP.GT.AND P6, PT, R217, 0x48, PT ;  /* 0x00000048d900780c */ /* 0x000fe40003fc4270 */
[----:B------:R-:W-:Y:S01]  /*cad0*/  FMNMX.FTZ R12, R179, R12, !PT ;  /* 0x0000000cb30c7209 */ /* 0x000fe20007810000 */
[----:B------:R-:W3:Y:S01]  /*cae0*/  MUFU.TANH R190, R195 ;  /* 0x000000c300be7308 */ /* 0x000ee20000002400 */
[----:B0-----:R-:W-:Y:S02]  /*caf0*/  FSEL R186, R186, -INF , P6 ;  /* 0xff800000baba7808 */ /* 0x001fe40003000000 */
[----:B------:R-:W-:Y:S02]  /*cb00*/  ISETP.GT.AND P6, PT, R217, 0x49, PT ;  /* 0x00000049d900780c */ /* 0x000fe40003fc4270 */
[----:B------:R-:W-:-:S03]  /*cb10*/  FMNMX.FTZ R12, R182, R12, !PT ;  /* 0x0000000cb60c7209 */ /* 0x000fc60007810000 */
[----:B------:R-:W0:Y:S01]  /*cb20*/  MUFU.TANH R191, R198 ;  /* 0x000000c600bf7308 */ /* 0x000e220000002400 */
[----:B-1----:R-:W-:Y:S02]  /*cb30*/  FSEL R187, R187, -INF , P6 ;  /* 0xff800000bbbb7808 */ /* 0x002fe40003000000 */
[----:B------:R-:W-:Y:S02]  /*cb40*/  FMNMX.FTZ R12, R183, R12, !PT ;  /* 0x0000000cb70c7209 */ /* 0x000fe40007810000 */
[C---:B------:R-:W-:Y:S02]  /*cb50*/  ISETP.GT.AND P6, PT, R217.reuse, 0x50, PT ;  /* 0x00000050d900780c */ /* 0x040fe40003fc4270 */
[----:B------:R-:W-:Y:S01]  /*cb60*/  FMNMX.FTZ R12, R186, R12, !PT ;  /* 0x0000000cba0c7209 */ /* 0x000fe20007810000 */
[----:B------:R-:W1:Y:S01]  /*cb70*/  MUFU.TANH R194, R199 ;  /* 0x000000c700c27308 */ /* 0x000e620000002400 */
[----:B--2---:R-:W-:Y:S02]  /*cb80*/  FSEL R188, R188, -INF , P6 ;  /* 0xff800000bcbc7808 */ /* 0x004fe40003000000 */
[----:B------:R-:W-:-:S02]  /*cb90*/  ISETP.GT.AND P6, PT, R217, 0x51, PT ;  /* 0x00000051d900780c */ /* 0x000fc40003fc4270 */
[----:B------:R-:W-:Y:S02]  /*cba0*/  FMNMX.FTZ R12, R187, R12, !PT ;  /* 0x0000000cbb0c7209 */ /* 0x000fe40007810000 */
[----:B---3--:R-:W-:Y:S02]  /*cbb0*/  FSEL R190, R190, -INF , P6 ;  /* 0xff800000bebe7808 */ /* 0x008fe40003000000 */
[----:B------:R-:W-:Y:S02]  /*cbc0*/  ISETP.GT.AND P6, PT, R217, 0x58, PT ;  /* 0x00000058d900780c */ /* 0x000fe40003fc4270 */
[----:B------:R-:W-:Y:S02]  /*cbd0*/  FMNMX.FTZ R12, R188, R12, !PT ;  /* 0x0000000cbc0c7209 */ /* 0x000fe40007810000 */
[----:B0-----:R-:W-:Y:S02]  /*cbe0*/  FSEL R191, R191, -INF , P6 ;  /* 0xff800000bfbf7808 */ /* 0x001fe40003000000 */
[----:B------:R-:W-:-:S02]  /*cbf0*/  ISETP.GT.AND P6, PT, R217, 0x59, PT ;  /* 0x00000059d900780c */ /* 0x000fc40003fc4270 */
[----:B------:R-:W-:Y:S02]  /*cc00*/  FMNMX.FTZ R12, R190, R12, !PT ;  /* 0x0000000cbe0c7209 */ /* 0x000fe40007810000 */
[----:B-1----:R-:W-:Y:S02]  /*cc10*/  FSEL R194, R194, -INF , P6 ;  /* 0xff800000c2c27808 */ /* 0x002fe40003000000 */
[----:B------:R-:W-:-:S04]  /*cc20*/  FMNMX.FTZ R12, R191, R12, !PT ;  /* 0x0000000cbf0c7209 */ /* 0x000fc80007810000 */
[----:B------:R-:W-:-:S05]  /*cc30*/  FMNMX.FTZ R12, R194, R12, !PT ;  /* 0x0000000cc20c7209 */ /* 0x000fca0007810000 */
[----:B------:R-:W0:Y:S02]  /*cc40*/  SHFL.BFLY PT, R176, R12, 0x2, 0x1f ;  /* 0x0c401f000cb07f89 */ /* 0x000e2400000e0000 */
[----:B0-----:R-:W-:-:S05]  /*cc50*/  FMNMX.FTZ R176, R12, R176, !PT ;  /* 0x000000b00cb07209 */ /* 0x001fca0007810000 */
[----:B------:R-:W0:Y:S02]  /*cc60*/  SHFL.BFLY PT, R12, R176, 0x1, 0x1f ;  /* 0x0c201f00b00c7f89 */ /* 0x000e2400000e0000 */
[----:B0-----:R-:W-:Y:S02]  /*cc70*/  FMNMX.FTZ R176, R176, R12, !PT ;  /* 0x0000000cb0b07209 */ /* 0x001fe40007810000 */
[----:B------:R-:W0:Y:S02]  /*cc80*/  LDC R12, c[0x0][0x988] ;  /* 0x00026200ff0c7b82 */ /* 0x000e240000000800 */
[----:B------:R-:W-:-:S04]  /*cc90*/  FSETP.NEU.FTZ.AND P6, PT, R176, -INF , PT ;  /* 0xff800000b000780b */ /* 0x000fc80003fdd000 */
[----:B------:R-:W-:-:S05]  /*cca0*/  FSEL R195, R176, RZ, P6 ;  /* 0x000000ffb0c37208 */ /* 0x000fca0003000000 */
[----:B------:R-:W-:Y:S01]  /*ccb0*/  FADD.FTZ R195, -R195, R215 ;  /* 0x000000d7c3c37221 */ /* 0x000fe20000010100 */
[----:B0-----:R-:W-:-:S05]  /*ccc0*/  FMUL.FTZ R199, R176, R12 ;  /* 0x0000000cb0c77220 */ /* 0x001fca0000410000 */
[----:B------:R-:W-:-:S05]  /*ccd0*/  FSEL R199, R199, RZ, P6 ;  /* 0x000000ffc7c77208 */ /* 0x000fca0003000000 */
[-CC-:B------:R-:W-:Y:S01]  /*cce0*/  FFMA.FTZ R215, R178, R12.reuse, -R199.reuse ;  /* 0x0000000cb2d77223 */ /* 0x180fe200000108c7 */
[-CC-:B------:R-:W-:Y:S01]  /*ccf0*/  FFMA.FTZ R153, R153, R12.reuse, -R199.reuse ;  /* 0x0000000c99997223 */ /* 0x180fe200000108c7 */
[-C--:B------:R-:W-:Y:S01]  /*cd00*/  FFMA.FTZ R20, R20, R12.reuse, -R199 ;  /* 0x0000000c14147223 */ /* 0x080fe200000108c7 */
[----:B------:R-:W-:-:S04]  /*cd10*/  FMUL.FTZ R178, R195, R12 ;  /* 0x0000000cc3b27220 */ /* 0x000fc80000410000 */
[----:B------:R-:W-:Y:S01]  /*cd20*/  MUFU.EX2 R153, R153 ;  /* 0x0000009900997308 */ /* 0x000fe20000000800 */
[----:B------:R-:W-:-:S07]  /*cd30*/  FFMA.FTZ R155, R155, R12, -R199 ;  /* 0x0000000c9b9b7223 */ /* 0x000fce00000108c7 */
[----:B------:R-:W0:Y:S08]  /*cd40*/  MUFU.EX2 R178, R178 ;  /* 0x000000b200b27308 */ /* 0x000e300000000800 */
[----:B------:R-:W1:Y:S01]  /*cd50*/  MUFU.EX2 R20, R20 ;  /* 0x0000001400147308 */ /* 0x000e620000000800 */
[-CC-:B------:R-:W-:Y:S01]  /*cd60*/  FFMA.FTZ R198, R157, R12.reuse, -R199.reuse ;  /* 0x0000000c9dc67223 */ /* 0x180fe200000108c7 */
[----:B------:R-:W-:-:S06]  /*cd70*/  FFMA.FTZ R158, R158, R12, -R199 ;  /* 0x0000000c9e9e7223 */ /* 0x000fcc00000108c7 */
[----:B------:R-:W2:Y:S01]  /*cd80*/  MUFU.EX2 R155, R155 ;  /* 0x0000009b009b7308 */ /* 0x000ea20000000800 */
[----:B0-----:R-:W-:Y:S01]  /*cd90*/  FFMA.FTZ R0, R178, R0, R153 ;  /* 0x00000000b2007223 */ /* 0x001fe20000010099 */
[----:B------:R-:W-:-:S06]  /*cda0*/  FFMA.FTZ R159, R159, R12, -R199 ;  /* 0x0000000c9f9f7223 */ /* 0x000fcc00000108c7 */
[----:B------:R-:W0:Y:S01]  /*cdb0*/  MUFU.EX2 R198, R198 ;  /* 0x000000c600c67308 */ /* 0x000e220000000800 */
[C---:B-1----:R-:W-:Y:S01]  /*cdc0*/  F2FP.F16.F32.PACK_AB R157, R20.reuse, R153 ;  /* 0x00000099149d723e */ /* 0x042fe200000000ff */
[----:B------:R-:W-:-:S06]  /*cdd0*/  FADD.FTZ R0, R20, R0 ;  /* 0x0000000014007221 */ /* 0x000fcc0000010000 */
[----:B------:R-:W1:Y:S01]  /*cde0*/  MUFU.EX2 R153, R158 ;  /* 0x0000009e00997308 */ /* 0x000e620000000800 */
[----:B--2---:R-:W-:-:S07]  /*cdf0*/  FADD.FTZ R0, R155, R0 ;  /* 0x000000009b007221 */ /* 0x004fce0000010000 */
[----:B------:R-:W2:Y:S01]  /*ce00*/  MUFU.EX2 R20, R159 ;  /* 0x0000009f00147308 */ /* 0x000ea20000000800 */
[----:B0-----:R-:W-:-:S04]  /*ce10*/  FADD.FTZ R0, R198, R0 ;  /* 0x00000000c6007221 */ /* 0x001fc80000010000 */
[----:B-1----:R-:W-:-:S04]  /*ce20*/  FADD.FTZ R0, R153, R0 ;  /* 0x0000000099007221 */ /* 0x002fc80000010000 */
[C---:B--2---:R-:W-:Y:S01]  /*ce30*/  FADD.FTZ R0, R20.reuse, R0 ;  /* 0x0000000014007221 */ /* 0x044fe20000010000 */
[----:B------:R-:W-:Y:S02]  /*ce40*/  F2FP.F16.F32.PACK_AB R153, R20, R153 ;  /* 0x000000991499723e */ /* 0x000fe400000000ff */
        /* <DEDUP_REMOVED lines=11> */
[----:B------:R-:W-:Y:S01]  /*cf00*/  FMNMX.FTZ R20, R172, R20, !PT ;  /* 0x00000014ac147209 */ /* 0x000fe20007810000 */
[----:B------:R-:W-:-:S03]  /*cf10*/  FMUL.FTZ R189, R189, UR37 ;  /* 0x00000025bdbd7c20 */ /* 0x000fc60008410000 */
[----:B------:R-:W-:Y:S02]  /*cf20*/  FMNMX.FTZ R20, R173, R20, !PT ;  /* 0x00000014ad147209 */ /* 0x000fe40007810000 */
[----:B------:R-:W-:Y:S01]  /*cf30*/  F2FP.F16.F32.PACK_AB R159, R198, R155 ;  /* 0x0000009bc69f723e */ /* 0x000fe200000000ff */
[----:B------:R-:W-:Y:S01]  /*cf40*/  FMUL.FTZ R155, R192, UR37 ;  /* 0x00000025c09b7c20 */ /* 0x000fe20008410000 */
[----:B------:R-:W-:Y:S01]  /*cf50*/  FMNMX.FTZ R20, R218, R20, !PT ;  /* 0x00000014da147209 */ /* 0x000fe20007810000 */
[----:B------:R-:W0:Y:S01]  /*cf60*/  MUFU.TANH R189, R189 ;  /* 0x000000bd00bd7308 */ /* 0x000e220000002400 */
[----:B------:R-:W-:Y:S02]  /*cf70*/  FMUL.FTZ R192, R193, UR37 ;  /* 0x00000025c1c07c20 */ /* 0x000fe40008410000 */
[----:B------:R-:W-:Y:S01]  /*cf80*/  FMNMX.FTZ R20, R180, R20, !PT ;  /* 0x00000014b4147209 */ /* 0x000fe20007810000 */
[----:B------:R-:W-:-:S03]  /*cf90*/  FMUL.FTZ R158, R196, UR37 ;  /* 0x00000025c49e7c20 */ /* 0x000fc60008410000 */
[----:B------:R-:W-:Y:S01]  /*cfa0*/  FMNMX.FTZ R20, R181, R20, !PT ;  /* 0x00000014b5147209 */ /* 0x000fe20007810000 */
[----:B------:R-:W1:Y:S01]  /*cfb0*/  MUFU.TANH R155, R155 ;  /* 0x0000009b009b7308 */ /* 0x000e620000002400 */
[----:B------:R-:W-:Y:S02]  /*cfc0*/  FMUL.FTZ R193, R197, UR37 ;  /* 0x00000025c5c17c20 */ /* 0x000fe40008410000 */
[----:B------:R-:W-:-:S05]  /*cfd0*/  FMNMX.FTZ R20, R219, R20, !PT ;  /* 0x00000014db147209 */ /* 0x000fca0007810000 */
[----:B------:R-:W2:Y:S01]  /*cfe0*/  MUFU.TANH R192, R192 ;  /* 0x000000c000c07308 */ /* 0x000ea20000002400 */
[----:B------:R-:W-:Y:S02]  /*cff0*/  FMNMX.FTZ R20, R184, R20, !PT ;  /* 0x00000014b8147209 */ /* 0x000fe40007810000 */
[----:B0-----:R-:W-:-:S05]  /*d000*/  FSEL R189, R189, -INF , P5 ;  /* 0xff800000bdbd7808 */ /* 0x001fca0002800000 */
[----:B------:R-:W0:Y:S01]  /*d010*/  MUFU.TANH R158, R158 ;  /* 0x0000009e009e7308 */ /* 0x000e220000002400 */
[----:B------:R-:W-:Y:S02]  /*d020*/  FMNMX.FTZ R20, R216, R20, !PT ;  /* 0x00000014d8147209 */ /* 0x000fe40007810000 */
[----:B-1----:R-:W-:-:S05]  /*d030*/  FSEL R155, R155, -INF , P4 ;  /* 0xff8000009b9b7808 */ /* 0x002fca0002000000 */
[----:B------:R-:W1:Y:S01]  /*d040*/  MUFU.TANH R193, R193 ;  /* 0x000000c100c17308 */ /* 0x000e620000002400 */
[----:B------:R-:W-:Y:S02]  /*d050*/  FMNMX.FTZ R20, R189, R20, !PT ;  /* 0x00000014bd147209 */ /* 0x000fe40007810000 */
[----:B--2---:R-:W-:Y:S02]  /*d060*/  FSEL R192, R192, -INF , P3 ;  /* 0xff800000c0c07808 */ /* 0x004fe40001800000 */
[----:B------:R-:W-:Y:S02]  /*d070*/  FMNMX.FTZ R20, R155, R20, !PT ;  /* 0x000000149b147209 */ /* 0x000fe40007810000 */
[----:B0-----:R-:W-:Y:S02]  /*d080*/  FSEL R158, R158, -INF , P2 ;  /* 0xff8000009e9e7808 */ /* 0x001fe40001000000 */
[----:B------:R-:W-:-:S04]  /*d090*/  FMNMX.FTZ R20, R192, R20, !PT ;  /* 0x00000014c0147209 */ /* 0x000fc80007810000 */
[----:B------:R-:W-:Y:S02]  /*d0a0*/  FMNMX.FTZ R20, R158, R20, !PT ;  /* 0x000000149e147209 */ /* 0x000fe40007810000 */
[----:B-1----:R-:W-:-:S04]  /*d0b0*/  FSEL R193, R193, -INF , P1 ;  /* 0xff800000c1c17808 */ /* 0x002fc80000800000 */
[----:B------:R-:W-:-:S05]  /*d0c0*/  FMNMX.FTZ R20, R193, R20, !PT ;  /* 0x00000014c1147209 */ /* 0x000fca0007810000 */
[----:B------:R-:W0:Y:S02]  /*d0d0*/  SHFL.BFLY PT, R195, R20, 0x2, 0x1f ;  /* 0x0c401f0014c37f89 */ /* 0x000e2400000e0000 */
[----:B0-----:R-:W-:-:S05]  /*d0e0*/  FMNMX.FTZ R20, R20, R195, !PT ;  /* 0x000000c314147209 */ /* 0x001fca0007810000 */
[----:B------:R-:W0:Y:S01]  /*d0f0*/  SHFL.BFLY PT, R197, R20, 0x1, 0x1f ;  /* 0x0c201f0014c57f89 */ /* 0x000e2200000e0000 */
        /* <DEDUP_REMOVED lines=17> */
[----:B0-----:R-:W-:-:S04]  /*d210*/  FMNMX.FTZ R20, R20, R197, !PT ;  /* 0x000000c514147209 */ /* 0x001fc80007810000 */
[C---:B------:R-:W-:Y:S01]  /*d220*/  FSETP.NEU.FTZ.AND P1, PT, R20.reuse, -INF , PT ;  /* 0xff8000001400780b */ /* 0x040fe20003f3d000 */
[----:B------:R-:W-:-:S03]  /*d230*/  FMUL.FTZ R199, R20, R12 ;  /* 0x0000000c14c77220 */ /* 0x000fc60000410000 */
[----:B------:R-:W-:Y:S02]  /*d240*/  FSEL R197, R20, RZ, P1 ;  /* 0x000000ff14c57208 */ /* 0x000fe40000800000 */
[----:B------:R-:W-:Y:S01]  /*d250*/  FSEL R199, R199, RZ, P1 ;  /* 0x000000ffc7c77208 */ /* 0x000fe20000800000 */
[----:B------:R-:W-:Y:S02]  /*d260*/  MUFU.EX2 R196, R171 ;  /* 0x000000ab00c47308 */ /* 0x000fe40000000800 */
[----:B------:R-:W-:Y:S02]  /*d270*/  FADD.FTZ R197, -R197, R214 ;  /* 0x000000d6c5c57221 */ /* 0x000fe40000010100 */
[----:B------:R-:W-:-:S04]  /*d280*/  FFMA.FTZ R177, R177, R12, -R199 ;  /* 0x0000000cb1b17223 */ /* 0x000fc800000108c7 */
[----:B------:R0:W-:Y:S01]  /*d290*/  MUFU.EX2 R171, R186 ;  /* 0x000000ba00ab7308 */ /* 0x0001e20000000800 */
[-CC-:B------:R-:W-:Y:S01]  /*d2a0*/  FFMA.FTZ R152, R152, R12.reuse, -R199.reuse ;  /* 0x0000000c98987223 */ /* 0x180fe200000108c7 */
[----:B0-----:R-:W-:-:S06]  /*d2b0*/  FFMA.FTZ R186, R158, R12, -R199 ;  /* 0x0000000c9eba7223 */ /* 0x001fcc00000108c7 */
[----:B------:R0:W-:Y:S01]  /*d2c0*/  MUFU.EX2 R158, R177 ;  /* 0x000000b1009e7308 */ /* 0x0001e20000000800 */
[-CC-:B------:R-:W-:Y:S01]  /*d2d0*/  FFMA.FTZ R154, R154, R12.reuse, -R199.reuse ;  /* 0x0000000c9a9a7223 */ /* 0x180fe200000108c7 */
[-C--:B0-----:R-:W-:Y:S01]  /*d2e0*/  FMUL.FTZ R177, R197, R12.reuse ;  /* 0x0000000cc5b17220 */ /* 0x081fe20000410000 */
[----:B------:R-:W0:Y:S05]  /*d2f0*/  S2R R224, SR_CgaCtaId ;  /* 0x0000000000e07919 */ /* 0x000e2a0000008800 */
[----:B------:R-:W-:Y:S08]  /*d300*/  MUFU.EX2 R152, R152 ;  /* 0x0000009800987308 */ /* 0x000ff00000000800 */
[----:B------:R-:W1:Y:S01]  /*d310*/  MUFU.EX2 R177, R177 ;  /* 0x000000b100b17308 */ /* 0x000e620000000800 */
[-CC-:B------:R-:W-:Y:S01]  /*d320*/  FFMA.FTZ R156, R156, R12.reuse, -R199.reuse ;  /* 0x0000000c9c9c7223 */ /* 0x180fe200000108c7 */
[-CC-:B------:R-:W-:Y:S01]  /*d330*/  FFMA.FTZ R185, R185, R12.reuse, -R199.reuse ;  /* 0x0000000cb9b97223 */ /* 0x180fe200000108c7 */
[-CC-:B------:R-:W-:Y:S01]  /*d340*/  FFMA.FTZ R160, R160, R12.reuse, -R199.reuse ;  /* 0x0000000ca0a07223 */ /* 0x180fe200000108c7 */
[-CC-:B------:R-:W-:Y:S01]  /*d350*/  FFMA.FTZ R161, R161, R12.reuse, -R199.reuse ;  /* 0x0000000ca1a17223 */ /* 0x180fe200000108c7 */
[----:B------:R-:W-:-:S03]  /*d360*/  FFMA.FTZ R164, R164, R12, -R199 ;  /* 0x0000000ca4a47223 */ /* 0x000fc600000108c7 */
        /* <DEDUP_REMOVED lines=15> */
[----:B------:R-:W-:-:S02]  /*d460*/  FFMA.FTZ R193, R193, R12, -R199 ;  /* 0x0000000cc1c17223 */ /* 0x000fc400000108c7 */
[----:B------:R-:W3:Y:S01]  /*d470*/  MUFU.EX2 R199, R156 ;  /* 0x0000009c00c77308 */ /* 0x000ee20000000800 */
[----:B-1----:R-:W-:-:S07]  /*d480*/  FFMA.FTZ R3, R177, R3, R158 ;  /* 0x00000003b1037223 */ /* 0x002fce000001009e */
[----:B------:R-:W1:Y:S01]  /*d490*/  MUFU.EX2 R185, R185 ;  /* 0x000000b900b97308 */ /* 0x000e620000000800 */
[----:B------:R-:W-:-:S07]  /*d4a0*/  FADD.FTZ R3, R152, R3 ;  /* 0x0000000398037221 */ /* 0x000fce0000010000 */
[----:B------:R-:W4:Y:S01]  /*d4b0*/  MUFU.EX2 R160, R160 ;  /* 0x000000a000a07308 */ /* 0x000f220000000800 */
[----:B--2---:R-:W-:-:S07]  /*d4c0*/  FADD.FTZ R3, R154, R3 ;  /* 0x000000039a037221 */ /* 0x004fce0000010000 */
[----:B------:R-:W2:Y:S01]  /*d4d0*/  MUFU.EX2 R162, R162 ;  /* 0x000000a200a27308 */ /* 0x000ea20000000800 */
[----:B------:R-:W-:-:S07]  /*d4e0*/  VIADD R155, R14, 0x22840 ;  /* 0x000228400e9b7836 */ /* 0x000fce0000000000 */
[----:B------:R-:W5:Y:S01]  /*d4f0*/  MUFU.EX2 R163, R163 ;  /* 0x000000a300a37308 */ /* 0x000f620000000800 */
[----:B---3--:R-:W-:-:S07]  /*d500*/  FADD.FTZ R3, R199, R3 ;  /* 0x00000003c7037221 */ /* 0x008fce0000010000 */
[----:B------:R-:W3:Y:S01]  /*d510*/  MUFU.EX2 R214, R161 ;  /* 0x000000a100d67308 */ /* 0x000ee20000000800 */
[----:B-1----:R-:W-:Y:S01]  /*d520*/  FADD.FTZ R3, R185, R3 ;  /* 0x00000003b9037221 */ /* 0x002fe20000010000 */
[----:B0-----:R-:W-:-:S06]  /*d530*/  PRMT R155, R224, 0x654, R155 ;  /* 0x00000654e09b7816 */ /* 0x001fcc000000009b */
[----:B------:R-:W0:Y:S01]  /*d540*/  MUFU.EX2 R164, R164 ;  /* 0x000000a400a47308 */ /* 0x000e220000000800 */
[----:B----4-:R-:W-:Y:S01]  /*d550*/  FADD.FTZ R3, R160, R3 ;  /* 0x00000003a0037221 */ /* 0x010fe20000010000 */
[----:B------:R5:W-:Y:S06]  /*d560*/  SYNCS.ARRIVE.TRANS64.RED.A1T0 RZ, [R155+URZ], RZ ;  /* 0x000000ff9bff79a7 */ /* 0x000bec000810043f */
[----:B------:R-:W1:Y:S01]  /*d570*/  MUFU.EX2 R166, R166 ;  /* 0x000000a600a67308 */ /* 0x000e620000000800 */
[----:B--2---:R-:W-:-:S07]  /*d580*/  FADD.FTZ R0, R162, R0 ;  /* 0x00000000a2007221 */ /* 0x004fce0000010000 */
[----:B------:R-:W2:Y:S01]  /*d590*/  MUFU.EX2 R165, R165 ;  /* 0x000000a500a57308 */ /* 0x000ea20000000800 */
[----:B-----5:R-:W-:Y:S01]  /*d5a0*/  F2FP.F16.F32.PACK_AB R155, R163, R162 ;  /* 0x000000a2a39b723e */ /* 0x020fe200000000ff */
[----:B---3--:R-:W-:-:S06]  /*d5b0*/  FADD.FTZ R3, R214, R3 ;  /* 0x00000003d6037221 */ /* 0x008fcc0000010000 */
[----:B------:R-:W3:Y:S08]  /*d5c0*/  MUFU.EX2 R195, R167 ;  /* 0x000000a700c37308 */ /* 0x000ef00000000800 */
[----:B------:R-:W4:Y:S01]  /*d5d0*/  MUFU.EX2 R168, R168 ;  /* 0x000000a800a87308 */ /* 0x000f220000000800 */
[----:B------:R-:W-:Y:S01]  /*d5e0*/  FADD.FTZ R0, R163, R0 ;  /* 0x00000000a3007221 */ /* 0x000fe20000010000 */
[----:B0-----:R-:W-:-:S06]  /*d5f0*/  FADD.FTZ R3, R164, R3 ;  /* 0x00000003a4037221 */ /* 0x001fcc0000010000 */
[----:B------:R-:W0:Y:S08]  /*d600*/  MUFU.EX2 R170, R170 ;  /* 0x000000aa00aa7308 */ /* 0x000e300000000800 */
[----:B------:R-:W5:Y:S01]  /*d610*/  MUFU.EX2 R162, R169 ;  /* 0x000000a900a27308 */ /* 0x000f620000000800 */
[----:B-1----:R-:W-:Y:S01]  /*d620*/  FADD.FTZ R0, R166, R0 ;  /* 0x00000000a6007221 */ /* 0x002fe20000010000 */
[----:B--2---:R-:W-:-:S06]  /*d630*/  FADD.FTZ R3, R165, R3 ;  /* 0x00000003a5037221 */ /* 0x004fcc0000010000 */
[----:B------:R-:W1:Y:S01]  /*d640*/  MUFU.EX2 R172, R172 ;  /* 0x000000ac00ac7308 */ /* 0x000e620000000800 */
[----:B---3--:R-:W-:Y:S01]  /*d650*/  FADD.FTZ R0, R195, R0 ;  /* 0x00000000c3007221 */ /* 0x008fe20000010000 */
[----:B----4-:R-:W-:-:S06]  /*d660*/  FADD.FTZ R3, R168, R3 ;  /* 0x00000003a8037221 */ /* 0x010fcc0000010000 */
[----:B------:R-:W2:Y:S01]  /*d670*/  MUFU.EX2 R174, R174 ;  /* 0x000000ae00ae7308 */ /* 0x000ea20000000800 */
[----:B------:R-:W-:-:S07]  /*d680*/  F2FP.F16.F32.PACK_AB R161, R195, R166 ;  /* 0x000000a6c3a1723e */ /* 0x000fce00000000ff */
[----:B------:R-:W3:Y:S01]  /*d690*/  MUFU.EX2 R173, R173 ;  /* 0x000000ad00ad7308 */ /* 0x000ee20000000800 */
[----:B0-----:R-:W-:Y:S01]  /*d6a0*/  FADD.FTZ R0, R170, R0 ;  /* 0x00000000aa007221 */ /* 0x001fe20000010000 */
[----:B-----5:R-:W-:-:S06]  /*d6b0*/  FADD.FTZ R3, R162, R3 ;  /* 0x00000003a2037221 */ /* 0x020fcc0000010000 */
[----:B------:R-:W0:Y:S08]  /*d6c0*/  MUFU.EX2 R175, R175 ;  /* 0x000000af00af7308 */ /* 0x000e300000000800 */
[----:B------:R-:W4:Y:S01]  /*d6d0*/  MUFU.EX2 R218, R218 ;  /* 0x000000da00da7308 */ /* 0x000f220000000800 */
[----:B------:R-:W-:Y:S01]  /*d6e0*/  FADD.FTZ R0, R196, R0 ;  /* 0x00000000c4007221 */ /* 0x000fe20000010000 */
[----:B------:R-:W-:-:S06]  /*d6f0*/  F2FP.F16.F32.PACK_AB R156, R152, R158 ;  /* 0x0000009e989c723e */ /* 0x000fcc00000000ff */
[----:B------:R-:W5:Y:S01]  /*d700*/  MUFU.EX2 R167, R215 ;  /* 0x000000d700a77308 */ /* 0x000f620000000800 */
[----:B-1----:R-:W-:Y:S01]  /*d710*/  FADD.FTZ R3, R172, R3 ;  /* 0x00000003ac037221 */ /* 0x002fe20000010000 */
[----:B------:R-:W-:-:S06]  /*d720*/  F2FP.F16.F32.PACK_AB R152, R160, R185 ;  /* 0x000000b9a098723e */ /* 0x000fcc00000000ff */
[----:B------:R-:W1:Y:S01]  /*d730*/  MUFU.EX2 R166, R180 ;  /* 0x000000b400a67308 */ /* 0x000e620000000800 */
[----:B------:R-:W-:Y:S01]  /*d740*/  F2FP.F16.F32.PACK_AB R160, R168, R165 ;  /* 0x000000a5a8a0723e */ /* 0x000fe200000000ff */
[----:B--2---:R-:W-:-:S06]  /*d750*/  FADD.FTZ R0, R174, R0 ;  /* 0x00000000ae007221 */ /* 0x004fcc0000010000 */
[----:B------:R-:W2:Y:S01]  /*d760*/  MUFU.EX2 R179, R179 ;  /* 0x000000b300b37308 */ /* 0x000ea20000000800 */
[----:B---3--:R-:W-:-:S07]  /*d770*/  FADD.FTZ R3, R173, R3 ;  /* 0x00000003ad037221 */ /* 0x008fce0000010000 */
[----:B------:R-:W3:Y:S01]  /*d780*/  MUFU.EX2 R181, R181 ;  /* 0x000000b500b57308 */ /* 0x000ee20000000800 */
[----:B0-----:R-:W-:Y:S01]  /*d790*/  FADD.FTZ R0, R175, R0 ;  /* 0x00000000af007221 */ /* 0x001fe20000010000 */
[----:B----4-:R-:W-:-:S06]  /*d7a0*/  FADD.FTZ R3, R218, R3 ;  /* 0x00000003da037221 */ /* 0x010fcc0000010000 */
[----:B------:R-:W0:Y:S01]  /*d7b0*/  MUFU.EX2 R182, R182 ;  /* 0x000000b600b67308 */ /* 0x000e220000000800 */
[----:B------:R-:W-:-:S07]  /*d7c0*/  F2FP.F16.F32.PACK_AB R163, R196, R170 ;  /* 0x000000aac4a3723e */ /* 0x000fce00000000ff */
[----:B------:R-:W4:Y:S01]  /*d7d0*/  MUFU.EX2 R168, R219 ;  /* 0x000000db00a87308 */ /* 0x000f220000000800 */
[----:B-----5:R-:W-:Y:S01]  /*d7e0*/  FADD.FTZ R0, R167, R0 ;  /* 0x00000000a7007221 */ /* 0x020fe20000010000 */
[----:B-1----:R-:W-:-:S06]  /*d7f0*/  FADD.FTZ R3, R166, R3 ;  /* 0x00000003a6037221 */ /* 0x002fcc0000010000 */
[----:B------:R-:W1:Y:S08]  /*d800*/  MUFU.EX2 R183, R183 ;  /* 0x000000b700b77308 */ /* 0x000e700000000800 */
[----:B------:R-:W5:Y:S01]  /*d810*/  MUFU.EX2 R184, R184 ;  /* 0x000000b800b87308 */ /* 0x000f620000000800 */
[----:B--2---:R-:W-:Y:S01]  /*d820*/  FADD.FTZ R0, R179, R0 ;  /* 0x00000000b3007221 */ /* 0x004fe20000010000 */
[----:B---3--:R-:W-:-:S06]  /*d830*/  FADD.FTZ R3, R181, R3 ;  /* 0x00000003b5037221 */ /* 0x008fcc0000010000 */
[----:B------:R-:W2:Y:S01]  /*d840*/  MUFU.EX2 R170, R216 ;  /* 0x000000d800aa7308 */ /* 0x000ea20000000800 */
[----:B------:R-:W-:Y:S01]  /*d850*/  F2FP.F16.F32.PACK_AB R162, R172, R162 ;  /* 0x000000a2aca2723e */ /* 0x000fe200000000ff */
[----:B0-----:R-:W-:-:S06]  /*d860*/  FADD.FTZ R0, R182, R0 ;  /* 0x00000000b6007221 */ /* 0x001fcc0000010000 */
[----:B------:R-:W0:Y:S01]  /*d870*/  MUFU.EX2 R187, R187 ;  /* 0x000000bb00bb7308 */ /* 0x000e220000000800 */
[----:B----4-:R-:W-:-:S07]  /*d880*/  FADD.FTZ R3, R168, R3 ;  /* 0x00000003a8037221 */ /* 0x010fce0000010000 */
[----:B------:R-:W3:Y:S01]  /*d890*/  MUFU.EX2 R189, R189 ;  /* 0x000000bd00bd7308 */ /* 0x000ee20000000800 */
[----:B-1----:R-:W-:Y:S01]  /*d8a0*/  FADD.FTZ R0, R183, R0 ;  /* 0x00000000b7007221 */ /* 0x002fe20000010000 */
[----:B-----5:R-:W-:-:S06]  /*d8b0*/  FADD.FTZ R3, R184, R3 ;  /* 0x00000003b8037221 */ /* 0x020fcc0000010000 */
[----:B------:R-:W1:Y:S01]  /*d8c0*/  MUFU.EX2 R188, R188 ;  /* 0x000000bc00bc7308 */ /* 0x000e620000000800 */
[----:B------:R-:W-:-:S07]  /*d8d0*/  F2FP.F16.F32.PACK_AB R165, R175, R174 ;  /* 0x000000aeafa5723e */ /* 0x000fce00000000ff */
[----:B------:R-:W4:Y:S01]  /*d8e0*/  MUFU.EX2 R172, R198 ;  /* 0x000000c600ac7308 */ /* 0x000f220000000800 */
[----:B------:R-:W-:Y:S01]  /*d8f0*/  FADD.FTZ R0, R171, R0 ;  /* 0x00000000ab007221 */ /* 0x000fe20000010000 */
[----:B--2---:R-:W-:-:S06]  /*d900*/  FADD.FTZ R3, R170, R3 ;  /* 0x00000003aa037221 */ /* 0x004fcc0000010000 */
[----:B------:R-:W2:Y:S08]  /*d910*/  MUFU.EX2 R190, R190 ;  /* 0x000000be00be7308 */ /* 0x000eb00000000800 */
[----:B------:R-:W5:Y:S01]  /*d920*/  MUFU.EX2 R192, R192 ;  /* 0x000000c000c07308 */ /* 0x000f620000000800 */
[----:B0-----:R-:W-:Y:S01]  /*d930*/  FADD.FTZ R0, R187, R0 ;  /* 0x00000000bb007221 */ /* 0x001fe20000010000 */
[----:B---3--:R-:W-:-:S06]  /*d940*/  FADD.FTZ R3, R189, R3 ;  /* 0x00000003bd037221 */ /* 0x008fcc0000010000 */
[----:B------:R-:W0:Y:S08]  /*d950*/  MUFU.EX2 R191, R191 ;  /* 0x000000bf00bf7308 */ /* 0x000e300000000800 */
[----:B------:R-:W3:Y:S01]  /*d960*/  MUFU.EX2 R174, R186 ;  /* 0x000000ba00ae7308 */ /* 0x000ee20000000800 */
[----:B-1----:R-:W-:Y:S01]  /*d970*/  FADD.FTZ R0, R188, R0 ;  /* 0x00000000bc007221 */ /* 0x002fe20000010000 */
[----:B----4-:R-:W-:-:S06]  /*d980*/  FADD.FTZ R3, R172, R3 ;  /* 0x00000003ac037221 */ /* 0x010fcc0000010000 */
[----:B------:R-:W1:Y:S08]  /*d990*/  MUFU.EX2 R175, R194 ;  /* 0x000000c200af7308 */ /* 0x000e700000000800 */
[----:B------:R-:W4:Y:S01]  /*d9a0*/  MUFU.EX2 R193, R193 ;  /* 0x000000c100c17308 */ /* 0x000f220000000800 */
[----:B--2---:R-:W-:Y:S01]  /*d9b0*/  FADD.FTZ R0, R190, R0 ;  /* 0x00000000be007221 */ /* 0x004fe20000010000 */
[----:B-----5:R-:W-:Y:S01]  /*d9c0*/  FADD.FTZ R3, R192, R3 ;  /* 0x00000003c0037221 */ /* 0x020fe20000010000 */
[----:B------:R-:W-:-:S02]  /*d9d0*/  F2FP.F16.F32.PACK_AB R158, R199, R154 ;  /* 0x0000009ac79e723e */ /* 0x000fc400000000ff */
[----:B0-----:R-:W-:Y:S01]  /*d9e0*/  FADD.FTZ R0, R191, R0 ;  /* 0x00000000bf007221 */ /* 0x001fe20000010000 */
[----:B---3--:R-:W-:Y:S01]  /*d9f0*/  FADD.FTZ R3, R174, R3 ;  /* 0x00000003ae037221 */ /* 0x008fe20000010000 */
[----:B------:R-:W-:Y:S01]  /*da00*/  F2FP.F16.F32.PACK_AB R154, R164, R214 ;  /* 0x000000d6a49a723e */ /* 0x000fe200000000ff */
[----:B------:R-:W-:Y:S01]  /*da10*/  FMUL.FTZ R24, R24, R177 ;  /* 0x000000b118187220 */ /* 0x000fe20000410000 */
[----:B------:R-:W-:Y:S01]  /*da20*/  F2FP.F16.F32.PACK_AB R164, R218, R173 ;  /* 0x000000addaa4723e */ /* 0x000fe200000000ff */
[----:B-1----:R-:W-:Y:S01]  /*da30*/  FADD.FTZ R0, R175, R0 ;  /* 0x00000000af007221 */ /* 0x002fe20000010000 */
[----:B------:R-:W-:Y:S01]  /*da40*/  F2FP.F16.F32.PACK_AB R166, R181, R166 ;  /* 0x000000a6b5a6723e */ /* 0x000fe200000000ff */
[----:B------:R-:W-:Y:S01]  /*da50*/  FMUL.FTZ R25, R25, R177 ;  /* 0x000000b119197220 */ /* 0x000fe20000410000 */
[----:B------:R-:W-:Y:S01]  /*da60*/  F2FP.F16.F32.PACK_AB R167, R179, R167 ;  /* 0x000000a7b3a7723e */ /* 0x000fe200000000ff */
[-C--:B------:R-:W-:Y:S01]  /*da70*/  FMUL.FTZ R28, R28, R177.reuse ;  /* 0x000000b11c1c7220 */ /* 0x080fe20000410000 */
[----:B------:R-:W-:Y:S01]  /*da80*/  F2FP.F16.F32.PACK_AB R168, R184, R168 ;  /* 0x000000a8b8a8723e */ /* 0x000fe200000000ff */
[-C--:B------:R-:W-:Y:S01]  /*da90*/  FMUL.FTZ R29, R29, R177.reuse ;  /* 0x000000b11d1d7220 */ /* 0x080fe20000410000 */
[----:B------:R-:W-:Y:S01]  /*daa0*/  F2FP.F16.F32.PACK_AB R169, R183, R182 ;  /* 0x000000b6b7a9723e */ /* 0x000fe200000000ff */
[----:B----4-:R-:W-:Y:S01]  /*dab0*/  FADD.FTZ R3, R193, R3 ;  /* 0x00000003c1037221 */ /* 0x010fe20000010000 */
[----:B------:R-:W-:Y:S01]  /*dac0*/  F2FP.F16.F32.PACK_AB R170, R189, R170 ;  /* 0x000000aabdaa723e */ /* 0x000fe200000000ff */
[----:B------:R-:W-:Y:S01]  /*dad0*/  FMUL.FTZ R32, R32, R177 ;  /* 0x000000b120207220 */ /* 0x000fe20000410000 */
[----:B------:R-:W-:Y:S01]  /*dae0*/  F2FP.F16.F32.PACK_AB R171, R187, R171 ;  /* 0x000000abbbab723e */ /* 0x000fe200000000ff */
[-C--:B------:R-:W-:Y:S01]  /*daf0*/  FMUL.FTZ R33, R33, R177.reuse ;  /* 0x000000b121217220 */ /* 0x080fe20000410000 */
[----:B------:R-:W-:Y:S01]  /*db00*/  F2FP.F16.F32.PACK_AB R172, R192, R172 ;  /* 0x000000acc0ac723e */ /* 0x000fe200000000ff */
[-C--:B------:R-:W-:Y:S01]  /*db10*/  FMUL.FTZ R36, R36, R177.reuse ;  /* 0x000000b124247220 */ /* 0x080fe20000410000 */
[----:B------:R-:W-:Y:S01]  /*db20*/  F2FP.F16.F32.PACK_AB R173, R190, R188 ;  /* 0x000000bcbead723e */ /* 0x000fe200000000ff */
[-C--:B------:R-:W-:Y:S01]  /*db30*/  FMUL.FTZ R37, R37, R177.reuse ;  /* 0x000000b125257220 */ /* 0x080fe20000410000 */
[----:B------:R-:W-:Y:S01]  /*db40*/  F2FP.F16.F32.PACK_AB R174, R193, R174 ;  /* 0x000000aec1ae723e */ /* 0x000fe200000000ff */
[----:B------:R-:W-:Y:S01]  /*db50*/  FMUL.FTZ R40, R40, R177 ;  /* 0x000000b128287220 */ /* 0x000fe20000410000 */
[----:B------:R-:W-:Y:S01]  /*db60*/  F2FP.F16.F32.PACK_AB R175, R175, R191 ;  /* 0x000000bfafaf723e */ /* 0x000fe200000000ff */
        /* <DEDUP_REMOVED lines=119> */
[----:B------:R-:W-:Y:S06]  /*e2e0*/  @!P0 BRA `(.L_x_5284) ;  /* 0x0000000000048947 */ /* 0x000fec0003800000 */
[----:B------:R-:W-:Y:S01]  /*e2f0*/  BPT.TRAP 0x1 ;  /* 0x000000040000795c */ /* 0x000fe20000300000 */
.L_x_5284:
[----:B------:R0:W1:Y:S01]  /*e300*/  SYNCS.PHASECHK.TRANS64.TRYWAIT P1, [R14+URZ+0x22850], R15 ;  /* 0x0228500f0e0075a7 */ /* 0x000062000802017f */
[----:B------:R-:W-:Y:S05]  /*e310*/  @!P0 BRA `(.L_x_5285) ;  /* 0x0000000000048947 */ /* 0x000fea0003800000 */
[----:B------:R-:W-:Y:S01]  /*e320*/  BPT.TRAP 0x1 ;  /* 0x000000040000795c */ /* 0x000fe20000300000 */
.L_x_5285:
[----:B------:R-:W-:Y:S04]  /*e330*/  BSSY B0, `(.L_x_5286) ;  /* 0x0000004000007945 */ /* 0x000fe80003800000 */
[----:B-1----:R-:W-:Y:S05]  /*e340*/  @P1 BRA `(.L_x_5287) ;  /* 0x0000000000081947 */ /* 0x002fea0003800000 */
[----:B------:R-:W1:Y:S02]  /*e350*/  SYNCS.PHASECHK.TRANS64.TRYWAIT P1, [R14+URZ+0x22850], R15 ;  /* 0x0228500f0e0075a7 */ /* 0x000e64000802017f */
[----:B-1----:R-:W-:Y:S05]  /*e360*/  @!P1 BRA `(.L_x_5288) ;  /* 0x000000e400a49947 */ /* 0x002fea0003800000 */
.L_x_5287:
[----:B------:R-:W-:Y:S05]  /*e370*/  BSYNC B0 ;  /* 0x0000000000007941 */ /* 0x000fea0003800000 */
.L_x_5286:
[----:B------:R-:W2:Y:S01]  /*e380*/  S2R R177, SR_TID.X ;  /* 0x0000000000b17919 */ /* 0x000ea20000002100 */
[----:B------:R-:W-:Y:S05]  /*e390*/  WARPSYNC.ALL ;  /* 0x0000000000007948 */ /* 0x000fea0003800000 */
[----:B------:R-:W-:Y:S01]  /*e3a0*/  IMAD R178, R22, 0xc00, R227 ;  /* 0x00000c0016b27824 */ /* 0x000fe200078e02e3 */
[----:B------:R-:W-:-:S04]  /*e3b0*/  MOV R179, 0x40000040 ;  /* 0x4000004000b37802 */ /* 0x000fc80000000f00 */
[----:B------:R-:W-:Y:S02]  /*e3c0*/  R2UR UR6, R178 ;  /* 0x00000000b20672ca */ /* 0x000fe400000e0000 */
[----:B------:R-:W-:Y:S01]  /*e3d0*/  R2UR UR7, R179 ;  /* 0x00000000b30772ca */ /* 0x000fe200000e0000 */
[----:B------:R-:W-:Y:S01]  /*e3e0*/  IMAD.MOV.U32 R179, RZ, RZ, 0x40000040 ;  /* 0x40000040ffb37424 */ /* 0x000fe200078e00ff */
[----:B--2---:R-:W-:-:S05]  /*e3f0*/  SHF.R.U32.HI R177, RZ, 0x7, R177 ;  /* 0x00000007ffb17819 */ /* 0x004fca00000116b1 */
[----:B01----:R-:W-:-:S05]  /*e400*/  VIADD R15, R177, 0x8 ;  /* 0x00000008b10f7836 */ /* 0x003fca0000000000 */
[----:B------:R0:W-:Y:S06]  /*e410*/  BAR.SYNC.DEFER_BLOCKING R15, 0x100 ;  /* 0x0004000f0000751d */ /* 0x0001ec0000010000 */
[----:B------:R-:W-:-:S06]  /*e420*/  WARPGROUP.ARRIVE ;  /* 0x00000000000079c5 */ /* 0x000fcc0000000000 */
[----:B------:R-:W-:Y:S03]  /*e430*/  HGMMA.64x256x16.F32 R24, R156, gdesc[UR4].tnspB, R24, gsb0 ;  /* 0x43e000049c187df0 */ /* 0x000fe60008000818 */
[----:B------:R-:W-:Y:S02]  /*e440*/  WARPGROUP.DEPBAR.LE gsb0, 0x0 ;  /* 0x00008000000079c5 */ /* 0x000fe40000010000 */
[----:B------:R-:W-:Y:S01]  /*e450*/  VIADD R156, R178, 0x80 ;  /* 0x00000080b29c7836 */ /* 0x000fe20000000000 */
[----:B------:R-:W-:Y:S01]  /*e460*/  WARPGROUP.ARRIVE ;  /* 0x00000000000079c5 */ /* 0x000fe20000000000 */
[----:B------:R-:W-:-:S03]  /*e470*/  IMAD.MOV.U32 R157, RZ, RZ, 0x40000040 ;  /* 0x40000040ff9d7424 */ /* 0x000fc600078e00ff */
[----:B------:R-:W-:Y:S02]  /*e480*/  R2UR UR6, R156 ;  /* 0x000000009c0672ca */ /* 0x000fe400000e0000 */
[----:B------:R-:W-:-:S15]  /*e490*/  R2UR UR7, R157 ;  /* 0x000000009d0772ca */ /* 0x000fde00000e0000 */
[----:B------:R-:W-:-:S01]  /*e4a0*/  NOP ;  /* 0x0000000000007918 */ /* 0x000fc20000000000 */
[----:B------:R-:W-:Y:S03]  /*e4b0*/  HGMMA.64x256x16.F32 R24, R152, gdesc[UR4].tnspB, R24, gsb0 ;  /* 0x43e0000498187df0 */ /* 0x000fe60008000818 */
[----:B------:R-:W-:Y:S02]  /*e4c0*/  WARPGROUP.DEPBAR.LE gsb0, 0x0 ;  /* 0x00008000000079c5 */ /* 0x000fe40000010000 */
[----:B------:R-:W-:Y:S01]  /*e4d0*/  VIADD R152, R178, 0x100 ;  /* 0x00000100b2987836 */ /* 0x000fe20000000000 */
[----:B------:R-:W-:Y:S01]  /*e4e0*/  WARPGROUP.ARRIVE ;  /* 0x00000000000079c5 */ /* 0x000fe20000000000 */
[----:B------:R-:W-:-:S03]  /*e4f0*/  IMAD.MOV.U32 R153, RZ, RZ, 0x40000040 ;  /* 0x40000040ff997424 */ /* 0x000fc600078e00ff */
[----:B------:R-:W-:Y:S02]  /*e500*/  R2UR UR6, R152 ;  /* 0x00000000980672ca */ /* 0x000fe400000e0000 */
[----:B------:R-:W-:Y:S01]  /*e510*/  R2UR UR7, R153 ;  /* 0x00000000990772ca */ /* 0x000fe200000e0000 */
[----:B------:R-:W-:Y:S01]  /*e520*/  IMAD.MOV.U32 R153, RZ, RZ, 0x40000040 ;  /* 0x40000040ff997424 */ /* 0x000fe200078e00ff */
[----:B------:R-:W-:-:S14]  /*e530*/  IADD3 R152, R178, 0x180, RZ ;  /* 0x00000180b2987810 */ /* 0x000fdc0007ffe0ff */
[----:B------:R-:W-:Y:S01]  /*e540*/  HGMMA.64x256x16.F32 R24, R160, gdesc[UR4].tnspB, R24, gsb0 ;  /* 0x43e00004a0187df0 */ /* 0x000fe20008000818 */
[----:B------:R-:W-:Y:S01]  /*e550*/  R2UR UR6, R152 ;  /* 0x00000000980672ca */ /* 0x000fe200000e0000 */
[C---:B------:R-:W-:Y:S01]  /*e560*/  VIADD R152, R178.reuse, 0x200 ;  /* 0x00000200b2987836 */ /* 0x040fe20000000000 */
[----:B------:R-:W-:Y:S01]  /*e570*/  R2UR UR7, R153 ;  /* 0x00000000990772ca */ /* 0x000fe200000e0000 */
[----:B------:R-:W-:Y:S02]  /*e580*/  IMAD.MOV.U32 R153, RZ, RZ, 0x40000040 ;  /* 0x40000040ff997424 */ /* 0x000fe400078e00ff */
[----:B------:R-:W-:Y:S01]  /*e590*/  VIADD R178, R178, 0x280 ;  /* 0x00000280b2b27836 */ /* 0x000fe20000000000 */
[----:B------:R-:W-:Y:S02]  /*e5a0*/  WARPGROUP.DEPBAR.LE gsb0, 0x0 ;  /* 0x00008000000079c5 */ /* 0x000fe40000010000 */
[----:B------:R-:W-:-:S15]  /*e5b0*/  WARPGROUP.ARRIVE ;  /* 0x00000000000079c5 */ /* 0x000fde0000000000 */
[----:B------:R-:W-:-:S04]  /*e5c0*/  NOP ;  /* 0x0000000000007918 */ /* 0x000fc80000000000 */
        /* <DEDUP_REMOVED lines=16> */
.L_x_5289:
[----:B------:R-:W0:Y:S01]  /*e6d0*/  S2R R15, SR_CgaCtaId ;  /* 0x00000000000f7919 */ /* 0x000e220000008800 */
[C---:B------:R-:W-:Y:S01]  /*e6e0*/  ISETP.GT.AND P1, PT, R13.reuse, R221, PT ;  /* 0x000000dd0d00720c */ /* 0x040fe20003f24270 */
[----:B------:R-:W-:Y:S01]  /*e6f0*/  VIADD R13, R13, 0xffffffff ;  /* 0xffffffff0d0d7836 */ /* 0x000fe20000000000 */
[----:B------:R-:W-:Y:S01]  /*e700*/  IADD3 R14, R14, 0x22860, RZ ;  /* 0x000228600e0e7810 */ /* 0x000fe20007ffe0ff */
[----:B------:R-:W-:Y:S02]  /*e710*/  IMAD.MOV.U32 R215, RZ, RZ, R176 ;  /* 0x000000ffffd77224 */ /* 0x000fe400078e00b0 */
[----:B------:R-:W-:Y:S01]  /*e720*/  IMAD.MOV.U32 R214, RZ, RZ, R20 ;  /* 0x000000ffffd67224 */ /* 0x000fe200078e0014 */
[----:B0-----:R-:W-:-:S04]  /*e730*/  PRMT R14, R15, 0x654, R14 ;  /* 0x000006540f0e7816 */ /* 0x001fc8000000000e */
[----:B------:R0:W-:Y:S03]  /*e740*/  SYNCS.ARRIVE.TRANS64.RED.A1T0 RZ, [R14+URZ], RZ ;  /* 0x000000ff0eff79a7 */ /* 0x0001e6000810043f */
[----:B------:R-:W-:Y:S05]  /*e750*/  @P1 BRA `(.L_x_5290) ;  /* 0xffffffd000e81947 */ /* 0x000fea000383ffff */
.L_x_5278:
[----:B------:R-:W-:-:S13]  /*e760*/  ISETP.GE.AND P1, PT, R13, RZ, PT ;  /* 0x000000ff0d00720c */ /* 0x000fda0003f26270 */
[----:B------:R-:W-:Y:S05]  /*e770*/  @!P1 BRA `(.L_x_5291) ;  /* 0x0000002400489947 */ /* 0x000fea0003800000 */
[----:B------:R-:W-:Y:S02]  /*e780*/  IMAD.MOV.U32 R214, RZ, RZ, R176 ;  /* 0x000000ffffd67224 */ /* 0x000fe400078e00b0 */
[----:B------:R-:W-:-:S07]  /*e790*/  IMAD.MOV.U32 R215, RZ, RZ, R20 ;  /* 0x000000ffffd77224 */ /* 0x000fce00078e0014 */
.L_x_5303:
[----:B------:R-:W-:Y:S01]  /*e7a0*/  IADD3 R22, R22, 0x1, RZ ;  /* 0x0000000116167810 */ /* 0x000fe20007ffe0ff */
[----:B------:R-:W-:Y:S05]  /*e7b0*/  YIELD ;  /* 0x0000000000007946 */ /* 0x000fea0003800000 */
[----:B------:R-:W-:-:S04]  /*e7c0*/  ISETP.NE.AND P1, PT, R22, 0x2, PT ;  /* 0x000000021600780c */ /* 0x000fc80003f25270 */
[----:B------:R-:W-:Y:S02]  /*e7d0*/  SEL R15, RZ, 0x1, P1 ;  /* 0x00000001ff0f7807 */ /* 0x000fe40000800000 */
[----:B------:R-:W-:Y:S02]  /*e7e0*/  SEL R22, R22, RZ, P1 ;  /* 0x000000ff16167207 */ /* 0x000fe40000800000 */
[----:B------:R-:W-:Y:S01]  /*e7f0*/  LOP3.LUT R202, R202, R15, RZ, 0x3c, !PT ;  /* 0x0000000fcaca7212 */ /* 0x000fe200078e3cff */
[----:B-1----:R-:W-:Y:S06]  /*e800*/  @!P0 BRA `(.L_x_5292) ;  /* 0x0000000000048947 */ /* 0x002fec0003800000 */
[----:B------:R-:W-:Y:S01]  /*e810*/  BPT.TRAP 0x1 ;  /* 0x000000040000795c */ /* 0x000fe20000300000 */
.L_x_5292:
[----:B0-----:R-:W-:Y:S01]  /*e820*/  IMAD R14, R22, 0x8, R19 ;  /* 0x00000008160e7824 */ /* 0x001fe200078e0213 */
[----:B------:R-:W-:-:S04]  /*e830*/  SHF.L.U32 R15, R202, 0x1f, RZ ;  /* 0x0000001fca0f7819 */ /* 0x000fc800000006ff */
[----:B------:R0:W1:Y:S01]  /*e840*/  SYNCS.PHASECHK.TRANS64.TRYWAIT P1, [R14+URZ+0x22830], R15 ;  /* 0x0228300f0e0075a7 */ /* 0x000062000802017f */
[----:B------:R-:W-:Y:S05]  /*e850*/  @!P0 BRA `(.L_x_5293) ;  /* 0x0000000000048947 */ /* 0x000fea0003800000 */
[----:B------:R-:W-:Y:S01]  /*e860*/  BPT.TRAP 0x1 ;  /* 0x000000040000795c */ /* 0x000fe20000300000 */
.L_x_5293:
[----:B------:R-:W-:Y:S02]  /*e870*/  IMAD R154, R22, 0x300, R228 ;  /* 0x00000300169a7824 */ /* 0x000fe400078e02e4 */
[----:B------:R-:W-:Y:S01]  /*e880*/  IMAD.MOV.U32 R155, RZ, RZ, 0x40000040 ;  /* 0x40000040ff9b7424 */ /* 0x000fe200078e00ff */
[----:B-1----:R-:W-:Y:S06]  /*e890*/  @P1 BRA `(.L_x_5294) ;  /* 0x0000000000081947 */ /* 0x002fec0003800000 */
[----:B------:R-:W1:Y:S02]  /*e8a0*/  SYNCS.PHASECHK.TRANS64.TRYWAIT P1, [R14+URZ+0x22830], R15 ;  /* 0x0228300f0e0075a7 */ /* 0x000e64000802017f */
[----:B-1----:R-:W-:Y:S05]  /*e8b0*/  @!P1 BRA `(.L_x_5295) ;  /* 0x000000e000649947 */ /* 0x002fea0003800000 */
.L_x_5294:
        /* <DEDUP_REMOVED lines=41> */
.L_x_5296:
        /* <DEDUP_REMOVED lines=51> */
[----:B------:R-:W-:-:S03]  /*ee80*/  FMUL.FTZ R195, R195, UR36 ;  /* 0x00000024c3c37c20 */ /* 0x000fc60008410000 */
        /* <DEDUP_REMOVED lines=48> */
[----:B------:R-:W-:Y:S08]  /*f190*/  MUFU.TANH R220, R220 ;  /* 0x000000dc00dc7308 */ /* 0x000ff00000002400 */
[----:B------:R-:W-:Y:S01]  /*f1a0*/  MUFU.TANH R223, R223 ;  /* 0x000000df00df7308 */ /* 0x000fe20000002400 */
[----:B---3--:R-:W-:-:S02]  /*f1b0*/  FMNMX.FTZ R20, R20, R12, !PT ;  /* 0x0000000c14147209 */ /* 0x008fc40007810000 */
[----:B------:R-:W3:Y:S03]  /*f1c0*/  LDC R12, c[0x0][0x988] ;  /* 0x00026200ff0c7b82 */ /* 0x000ee60000000800 */
[C---:B------:R-:W-:Y:S02]  /*f1d0*/  FADD.FTZ R154, -R20.reuse, R215 ;  /* 0x000000d7149a7221 */ /* 0x040fe40000010100 */
[----:B------:R-:W-:Y:S08]  /*f1e0*/  MUFU.TANH R221, R221 ;  /* 0x000000dd00dd7308 */ /* 0x000ff00000002400 */
[----:B------:R-:W-:Y:S01]  /*f1f0*/  MUFU.TANH R222, R222 ;  /* 0x000000de00de7308 */ /* 0x000fe20000002400 */
[-C--:B---3--:R-:W-:Y:S01]  /*f200*/  FMUL.FTZ R155, R20, R12.reuse ;  /* 0x0000000c149b7220 */ /* 0x088fe20000410000 */
[----:B------:R-:W-:-:S03]  /*f210*/  FMUL.FTZ R154, R154, R12 ;  /* 0x0000000c9a9a7220 */ /* 0x000fc60000410000 */
        /* <DEDUP_REMOVED lines=12> */
[----:B------:R-:W4:Y:S01]  /*f2e0*/  MUFU.EX2 R152, R152 ;  /* 0x0000009800987308 */ /* 0x000f220000000800 */
[-CC-:B------:R-:W-:Y:S01]  /*f2f0*/  FFMA.FTZ R188, R188, R12.reuse, -R155.reuse ;  /* 0x0000000cbcbc7223 */ /* 0x180fe2000001089b */
[-CC-:B------:R-:W-:Y:S01]  /*f300*/  FFMA.FTZ R165, R165, R12.reuse, -R155.reuse ;  /* 0x0000000ca5a57223 */ /* 0x180fe2000001089b */
[-CC-:B------:R-:W-:Y:S01]  /*f310*/  FFMA.FTZ R169, R169, R12.reuse, -R155.reuse ;  /* 0x0000000ca9a97223 */ /* 0x180fe2000001089b */
[-CC-:B------:R-:W-:Y:S01]  /*f320*/  FFMA.FTZ R172, R172, R12.reuse, -R155.reuse ;  /* 0x0000000cacac7223 */ /* 0x180fe2000001089b */
[-CC-:B------:R-:W-:Y:S01]  /*f330*/  FFMA.FTZ R180, R180, R12.reuse, -R155.reuse ;  /* 0x0000000cb4b47223 */ /* 0x180fe2000001089b */
[-CC-:B------:R-:W-:Y:S01]  /*f340*/  FFMA.FTZ R181, R181, R12.reuse, -R155.reuse ;  /* 0x0000000cb5b57223 */ /* 0x180fe2000001089b */
[-CC-:B------:R-:W-:Y:S01]  /*f350*/  FFMA.FTZ R184, R184, R12.reuse, -R155.reuse ;  /* 0x0000000cb8b87223 */ /* 0x180fe2000001089b */
[----:B------:R-:W5:Y:S01]  /*f360*/  MUFU.EX2 R153, R153 ;  /* 0x0000009900997308 */ /* 0x000f620000000800 */
[-CC-:B------:R-:W-:Y:S01]  /*f370*/  FFMA.FTZ R185, R185, R12.reuse, -R155.reuse ;  /* 0x0000000cb9b97223 */ /* 0x180fe2000001089b */
[-CC-:B------:R-:W-:Y:S01]  /*f380*/  FFMA.FTZ R189, R189, R12.reuse, -R155.reuse ;  /* 0x0000000cbdbd7223 */ /* 0x180fe2000001089b */
[-CC-:B------:R-:W-:Y:S01]  /*f390*/  FFMA.FTZ R192, R192, R12.reuse, -R155.reuse ;  /* 0x0000000cc0c07223 */ /* 0x180fe2000001089b */
[-CC-:B------:R-:W-:Y:S01]  /*f3a0*/  FFMA.FTZ R193, R193, R12.reuse, -R155.reuse ;  /* 0x0000000cc1c17223 */ /* 0x180fe2000001089b */
[-CC-:B------:R-:W-:Y:S01]  /*f3b0*/  FFMA.FTZ R196, R196, R12.reuse, -R155.reuse ;  /* 0x0000000cc4c47223 */ /* 0x180fe2000001089b */
[----:B------:R-:W-:Y:S01]  /*f3c0*/  FFMA.FTZ R155, R197, R12, -R155 ;  /* 0x0000000cc59b7223 */ /* 0x000fe2000001089b */
[----:B---3--:R-:W-:Y:S01]  /*f3d0*/  FMUL.FTZ R24, R24, R177 ;  /* 0x000000b118187220 */ /* 0x008fe20000410000 */
[----:B------:R3:W0:Y:S01]  /*f3e0*/  MUFU.EX2 R154, R156 ;  /* 0x0000009c009a7308 */ /* 0x0006220000000800 */
[----:B----4-:R-:W-:Y:S01]  /*f3f0*/  FFMA.FTZ R3, R177, R3, R152 ;  /* 0x00000003b1037223 */ /* 0x010fe20000010098 */
[-C--:B------:R-:W-:Y:S01]  /*f400*/  FMUL.FTZ R25, R25, R177.reuse ;  /* 0x000000b119197220 */ /* 0x080fe20000410000 */
[-C--:B------:R-:W-:Y:S01]  /*f410*/  FMUL.FTZ R28, R28, R177.reuse ;  /* 0x000000b11c1c7220 */ /* 0x080fe20000410000 */
[-C--:B------:R-:W-:Y:S01]  /*f420*/  FMUL.FTZ R29, R29, R177.reuse ;  /* 0x000000b11d1d7220 */ /* 0x080fe20000410000 */
[-C--:B------:R-:W-:Y:S01]  /*f430*/  FMUL.FTZ R32, R32, R177.reuse ;  /* 0x000000b120207220 */ /* 0x080fe20000410000 */
[-C--:B------:R-:W-:Y:S01]  /*f440*/  FMUL.FTZ R33, R33, R177.reuse ;  /* 0x000000b121217220 */ /* 0x080fe20000410000 */
[-C--:B------:R-:W-:Y:S01]  /*f450*/  FMUL.FTZ R36, R36, R177.reuse ;  /* 0x000000b124247220 */ /* 0x080fe20000410000 */
[----:B------:R-:W4:Y:S01]  /*f460*/  MUFU.EX2 R157, R157 ;  /* 0x0000009d009d7308 */ /* 0x000f220000000800 */
[C---:B-----5:R-:W-:Y:S01]  /*f470*/  FADD.FTZ R3, R153.reuse, R3 ;  /* 0x0000000399037221 */ /* 0x060fe20000010000 */
[----:B------:R-:W-:Y:S01]  /*f480*/  F2FP.F16.F32.PACK_AB R152, R153, R152 ;  /* 0x000000989998723e */ /* 0x000fe200000000ff */
[----:B------:R-:W-:Y:S01]  /*f490*/  FMUL.FTZ R153, R175, UR36 ;  /* 0x00000024af997c20 */ /* 0x000fe20008410000 */
[----:B---3--:R-:W-:Y:S01]  /*f4a0*/  FMUL.FTZ R156, R178, UR36 ;  /* 0x00000024b29c7c20 */ /* 0x008fe20008410000 */
        /* <DEDUP_REMOVED lines=12> */
[C---:B----4-:R-:W-:Y:S01]  /*f570*/  FADD.FTZ R3, R157.reuse, R3 ;  /* 0x000000039d037221 */ /* 0x050fe20000010000 */
[----:B------:R-:W-:Y:S01]  /*f580*/  F2FP.F16.F32.PACK_AB R154, R157, R154 ;  /* 0x0000009a9d9a723e */ /* 0x000fe200000000ff */
[----:B------:R-:W-:Y:S01]  /*f590*/  FMUL.FTZ R157, R179, UR36 ;  /* 0x00000024b39d7c20 */ /* 0x000fe20008410000 */
[-C--:B------:R-:W-:Y:S01]  /*f5a0*/  FMUL.FTZ R56, R56, R177.reuse ;  /* 0x000000b138387220 */ /* 0x080fe20000410000 */
[-C--:B------:R-:W-:Y:S01]  /*f5b0*/  FMUL.FTZ R57, R57, R177.reuse ;  /* 0x000000b139397220 */ /* 0x080fe20000410000 */
[-C--:B------:R-:W-:Y:S01]  /*f5c0*/  FMUL.FTZ R60, R60, R177.reuse ;  /* 0x000000b13c3c7220 */ /* 0x080fe20000410000 */
[-C--:B------:R-:W-:Y:S01]  /*f5d0*/  FMUL.FTZ R61, R61, R177.reuse ;  /* 0x000000b13d3d7220 */ /* 0x080fe20000410000 */
[----:B------:R-:W4:Y:S01]  /*f5e0*/  MUFU.TANH R153, R153 ;  /* 0x0000009900997308 */ /* 0x000f220000002400 */
[----:B---3--:R-:W-:Y:S01]  /*f5f0*/  FADD.FTZ R3, R160, R3 ;  /* 0x00000003a0037221 */ /* 0x008fe20000010000 */
[-C--:B------:R-:W-:Y:S01]  /*f600*/  FMUL.FTZ R64, R64, R177.reuse ;  /* 0x000000b140407220 */ /* 0x080fe20000410000 */
[-C--:B------:R-:W-:Y:S01]  /*f610*/  FMUL.FTZ R65, R65, R177.reuse ;  /* 0x000000b141417220 */ /* 0x080fe20000410000 */
[-C--:B------:R-:W-:Y:S01]  /*f620*/  FMUL.FTZ R68, R68, R177.reuse ;  /* 0x000000b144447220 */ /* 0x080fe20000410000 */
[-C--:B------:R-:W-:Y:S01]  /*f630*/  FMUL.FTZ R69, R69, R177.reuse ;  /* 0x000000b145457220 */ /* 0x080fe20000410000 */
[-C--:B------:R-:W-:Y:S01]  /*f640*/  FMUL.FTZ R72, R72, R177.reuse ;  /* 0x000000b148487220 */ /* 0x080fe20000410000 */
[-C--:B------:R-:W-:Y:S01]  /*f650*/  FMUL.FTZ R73, R73, R177.reuse ;  /* 0x000000b149497220 */ /* 0x080fe20000410000 */
[----:B------:R-:W3:Y:S01]  /*f660*/  MUFU.TANH R156, R156 ;  /* 0x0000009c009c7308 */ /* 0x000ee20000002400 */
[C---:B0-----:R-:W-:Y:S01]  /*f670*/  FADD.FTZ R3, R161.reuse, R3 ;  /* 0x00000003a1037221 */ /* 0x041fe20000010000 */
[----:B------:R-:W-:Y:S01]  /*f680*/  F2FP.F16.F32.PACK_AB R168, R161, R160 ;  /* 0x000000a0a1a8723e */ /* 0x000fe200000000ff */
[----:B------:R-:W-:Y:S01]  /*f690*/  FMUL.FTZ R160, R182, UR36 ;  /* 0x00000024b6a07c20 */ /* 0x000fe20008410000 */
[----:B------:R-:W-:Y:S01]  /*f6a0*/  FMNMX.FTZ R161, R218, R214, !PT ;  /* 0x000000d6daa17209 */ /* 0x000fe20007810000 */
[-C--:B------:R-:W-:Y:S01]  /*f6b0*/  FMUL.FTZ R76, R76, R177.reuse ;  /* 0x000000b14c4c7220 */ /* 0x080fe20000410000 */
[-C--:B------:R-:W-:Y:S01]  /*f6c0*/  FMUL.FTZ R77, R77, R177.reuse ;  /* 0x000000b14d4d7220 */ /* 0x080fe20000410000 */
[----:B------:R-:W-:Y:S01]  /*f6d0*/  FMUL.FTZ R80, R80, R177 ;  /* 0x000000b150507220 */ /* 0x000fe20000410000 */
[----:B------:R-:W-:Y:S01]  /*f6e0*/  FMNMX.FTZ R161, R217, R161, !PT ;  /* 0x000000a1d9a17209 */ /* 0x000fe20007810000 */
[----:B------:R-:W0:Y:S01]  /*f6f0*/  MUFU.TANH R157, R157 ;  /* 0x0000009d009d7308 */ /* 0x000e220000002400 */
[-C--:B------:R-:W-:Y:S01]  /*f700*/  FMUL.FTZ R81, R81, R177.reuse ;  /* 0x000000b151517220 */ /* 0x080fe20000410000 */
[----:B------:R-:W-:Y:S01]  /*f710*/  FMUL.FTZ R84, R84, R177 ;  /* 0x000000b154547220 */ /* 0x000fe20000410000 */
[----:B------:R-:W-:Y:S01]  /*f720*/  FMNMX.FTZ R162, R216, R161, !PT ;  /* 0x000000a1d8a27209 */ /* 0x000fe20007810000 */
[-C--:B------:R-:W-:Y:S01]  /*f730*/  FMUL.FTZ R85, R85, R177.reuse ;  /* 0x000000b155557220 */ /* 0x080fe20000410000 */
[-C--:B------:R-:W-:Y:S01]  /*f740*/  FMUL.FTZ R88, R88, R177.reuse ;  /* 0x000000b158587220 */ /* 0x080fe20000410000 */
[-C--:B------:R-:W-:Y:S01]  /*f750*/  FMUL.FTZ R89, R89, R177.reuse ;  /* 0x000000b159597220 */ /* 0x080fe20000410000 */
[----:B------:R-:W-:Y:S01]  /*f760*/  FMNMX.FTZ R162, R226, R162, !PT ;  /* 0x000000a2e2a27209 */ /* 0x000fe20007810000 */
[----:B------:R-:W5:Y:S01]  /*f770*/  MUFU.TANH R160, R160 ;  /* 0x000000a000a07308 */ /* 0x000f620000002400 */
[-C--:B------:R-:W-:Y:S01]  /*f780*/  FMUL.FTZ R92, R92, R177.reuse ;  /* 0x000000b15c5c7220 */ /* 0x080fe20000410000 */
[-C--:B------:R-:W-:Y:S01]  /*f790*/  FMUL.FTZ R93, R93, R177.reuse ;  /* 0x000000b15d5d7220 */ /* 0x080fe20000410000 */
[----:B------:R-:W-:Y:S01]  /*f7a0*/  FMNMX.FTZ R163, R225, R162, !PT ;  /* 0x000000a2e1a37209 */ /* 0x000fe20007810000 */
[-C--:B------:R-:W-:Y:S01]  /*f7b0*/  FMUL.FTZ R96, R96, R177.reuse ;  /* 0x000000b160607220 */ /* 0x080fe20000410000 */
[-C--:B------:R-:W-:Y:S01]  /*f7c0*/  FMUL.FTZ R97, R97, R177.reuse ;  /* 0x000000b161617220 */ /* 0x080fe20000410000 */
[----:B------:R-:W-:Y:S01]  /*f7d0*/  FMUL.FTZ R100, R100, R177 ;  /* 0x000000b164647220 */ /* 0x000fe20000410000 */
[----:B------:R-:W-:Y:S01]  /*f7e0*/  FMNMX.FTZ R163, R224, R163, !PT ;  /* 0x000000a3e0a37209 */ /* 0x000fe20007810000 */
[----:B------:R-:W1:Y:S01]  /*f7f0*/  MUFU.TANH R161, R183 ;  /* 0x000000b700a17308 */ /* 0x000e620000002400 */
[-C--:B------:R-:W-:Y:S01]  /*f800*/  FMUL.FTZ R101, R101, R177.reuse ;  /* 0x000000b165657220 */ /* 0x080fe20000410000 */
[----:B------:R-:W-:Y:S01]  /*f810*/  FMUL.FTZ R104, R104, R177 ;  /* 0x000000b168687220 */ /* 0x000fe20000410000 */
[----:B------:R-:W-:Y:S01]  /*f820*/  FMNMX.FTZ R166, R219, R163, !PT ;  /* 0x000000a3dba67209 */ /* 0x000fe20007810000 */
[-C--:B------:R-:W-:Y:S01]  /*f830*/  FMUL.FTZ R105, R105, R177.reuse ;  /* 0x000000b169697220 */ /* 0x080fe20000410000 */
[-C--:B------:R-:W-:Y:S01]  /*f840*/  FMUL.FTZ R108, R108, R177.reuse ;  /* 0x000000b16c6c7220 */ /* 0x080fe20000410000 */
[-C--:B------:R-:W-:Y:S01]  /*f850*/  FMUL.FTZ R109, R109, R177.reuse ;  /* 0x000000b16d6d7220 */ /* 0x080fe20000410000 */
[----:B------:R-:W-:Y:S01]  /*f860*/  FMNMX.FTZ R166, R220, R166, !PT ;  /* 0x000000a6dca67209 */ /* 0x000fe20007810000 */
[----:B------:R2:W1:Y:S01]  /*f870*/  MUFU.TANH R162, R186 ;  /* 0x000000ba00a27308 */ /* 0x0004620000002400 */
[-C--:B------:R-:W-:Y:S01]  /*f880*/  FMUL.FTZ R112, R112, R177.reuse ;  /* 0x000000b170707220 */ /* 0x080fe20000410000 */
[-C--:B------:R-:W-:Y:S01]  /*f890*/  FMUL.FTZ R113, R113, R177.reuse ;  /* 0x000000b171717220 */ /* 0x080fe20000410000 */
[----:B------:R-:W-:Y:S01]  /*f8a0*/  FMNMX.FTZ R167, R223, R166, !PT ;  /* 0x000000a6dfa77209 */ /* 0x000fe20007810000 */
[-C--:B------:R-:W-:Y:S01]  /*f8b0*/  FMUL.FTZ R116, R116, R177.reuse ;  /* 0x000000b174747220 */ /* 0x080fe20000410000 */
[-C--:B------:R-:W-:Y:S01]  /*f8c0*/  FMUL.FTZ R117, R117, R177.reuse ;  /* 0x000000b175757220 */ /* 0x080fe20000410000 */
[----:B------:R-:W-:Y:S01]  /*f8d0*/  FMUL.FTZ R120, R120, R177 ;  /* 0x000000b178787220 */ /* 0x000fe20000410000 */
[----:B------:R-:W-:Y:S01]  /*f8e0*/  FMNMX.FTZ R167, R221, R167, !PT ;  /* 0x000000a7dda77209 */ /* 0x000fe20007810000 */
[----:B------:R3:W1:Y:S01]  /*f8f0*/  MUFU.TANH R163, R187 ;  /* 0x000000bb00a37308 */ /* 0x0006620000002400 */
[----:B--2---:R-:W-:Y:S01]  /*f900*/  FMUL.FTZ R186, R198, UR36 ;  /* 0x00000024c6ba7c20 */ /* 0x004fe20008410000 */
[----:B------:R-:W-:Y:S01]  /*f910*/  FMUL.FTZ R121, R121, R177 ;  /* 0x000000b179797220 */ /* 0x000fe20000410000 */
[----:B------:R-:W-:Y:S01]  /*f920*/  FMNMX.FTZ R170, R222, R167, !PT ;  /* 0x000000a7deaa7209 */ /* 0x000fe20007810000 */
[-C--:B------:R-:W-:Y:S01]  /*f930*/  FMUL.FTZ R124, R124, R177.reuse ;  /* 0x000000b17c7c7220 */ /* 0x080fe20000410000 */
[-C--:B------:R-:W-:Y:S01]  /*f940*/  FMUL.FTZ R125, R125, R177.reuse ;  /* 0x000000b17d7d7220 */ /* 0x080fe20000410000 */
[-C--:B------:R-:W-:Y:S01]  /*f950*/  FMUL.FTZ R128, R128, R177.reuse ;  /* 0x000000b180807220 */ /* 0x080fe20000410000 */
[----:B----4-:R-:W-:Y:S01]  /*f960*/  FMNMX.FTZ R170, R153, R170, !PT ;  /* 0x000000aa99aa7209 */ /* 0x010fe20007810000 */
[----:B------:R-:W2:Y:S01]  /*f970*/  MUFU.TANH R166, R190 ;  /* 0x000000be00a67308 */ /* 0x000ea20000002400 */
[----:B---3--:R-:W-:Y:S01]  /*f980*/  FMUL.FTZ R187, R199, UR36 ;  /* 0x00000024c7bb7c20 */ /* 0x008fe20008410000 */
[-C--:B------:R-:W-:Y:S01]  /*f990*/  FMUL.FTZ R129, R129, R177.reuse ;  /* 0x000000b181817220 */ /* 0x080fe20000410000 */
[----:B------:R-:W-:Y:S01]  /*f9a0*/  FMNMX.FTZ R171, R156, R170, !PT ;  /* 0x000000aa9cab7209 */ /* 0x000fe20007810000 */
[-C--:B------:R-:W-:Y:S01]  /*f9b0*/  FMUL.FTZ R132, R132, R177.reuse ;  /* 0x000000b184847220 */ /* 0x080fe20000410000 */
[-C--:B------:R-:W-:Y:S01]  /*f9c0*/  FMUL.FTZ R133, R133, R177.reuse ;  /* 0x000000b185857220 */ /* 0x080fe20000410000 */
[----:B------:R-:W-:Y:S01]  /*f9d0*/  FMUL.FTZ R136, R136, R177 ;  /* 0x000000b188887220 */ /* 0x000fe20000410000 */
[----:B0-----:R-:W-:Y:S01]  /*f9e0*/  FMNMX.FTZ R171, R157, R171, !PT ;  /* 0x000000ab9dab7209 */ /* 0x001fe20007810000 */
[----:B------:R-:W0:Y:S01]  /*f9f0*/  MUFU.TANH R167, R191 ;  /* 0x000000bf00a77308 */ /* 0x000e220000002400 */
[-C--:B------:R-:W-:Y:S01]  /*fa00*/  FMUL.FTZ R137, R137, R177.reuse ;  /* 0x000000b189897220 */ /* 0x080fe20000410000 */
[----:B------:R-:W-:Y:S01]  /*fa10*/  FMUL.FTZ R140, R140, R177 ;  /* 0x000000b18c8c7220 */ /* 0x000fe20000410000 */
[----:B-----5:R-:W-:Y:S01]  /*fa20*/  FMNMX.FTZ R174, R160, R171, !PT ;  /* 0x000000aba0ae7209 */ /* 0x020fe20007810000 */
[-C--:B------:R-:W-:Y:S01]  /*fa30*/  FMUL.FTZ R141, R141, R177.reuse ;  /* 0x000000b18d8d7220 */ /* 0x080fe20000410000 */
[-C--:B------:R-:W-:Y:S01]  /*fa40*/  FMUL.FTZ R144, R144, R177.reuse ;  /* 0x000000b190907220 */ /* 0x080fe20000410000 */
[-C--:B------:R-:W-:Y:S01]  /*fa50*/  FMUL.FTZ R145, R145, R177.reuse ;  /* 0x000000b191917220 */ /* 0x080fe20000410000 */
[----:B-1----:R-:W-:Y:S01]  /*fa60*/  FMNMX.FTZ R174, R161, R174, !PT ;  /* 0x000000aea1ae7209 */ /* 0x002fe20007810000 */
[----:B------:R-:W1:Y:S01]  /*fa70*/  MUFU.TANH R170, R194 ;  /* 0x000000c200aa7308 */ /* 0x000e620000002400 */
[-C--:B------:R-:W-:Y:S01]  /*fa80*/  FMUL.FTZ R148, R148, R177.reuse ;  /* 0x000000b194947220 */ /* 0x080fe20000410000 */
[----:B------:R-:W-:Y:S01]  /*fa90*/  FMUL.FTZ R149, R149, R177 ;  /* 0x000000b195957220 */ /* 0x000fe20000410000 */
[----:B------:R-:W-:-:S04]  /*faa0*/  FMNMX.FTZ R174, R162, R174, !PT ;  /* 0x000000aea2ae7209 */ /* 0x000fc80007810000 */
[----:B------:R-:W-:Y:S01]  /*fab0*/  FMNMX.FTZ R174, R163, R174, !PT ;  /* 0x000000aea3ae7209 */ /* 0x000fe20007810000 */
[----:B------:R-:W3:Y:S03]  /*fac0*/  MUFU.TANH R171, R195 ;  /* 0x000000c300ab7308 */ /* 0x000ee60000002400 */
[----:B--2---:R-:W-:-:S04]  /*fad0*/  FMNMX.FTZ R174, R166, R174, !PT ;  /* 0x000000aea6ae7209 */ /* 0x004fc80007810000 */
[----:B0-----:R-:W-:Y:S01]  /*fae0*/  FMNMX.FTZ R174, R167, R174, !PT ;  /* 0x000000aea7ae7209 */ /* 0x001fe20007810000 */
[----:B------:R-:W0:Y:S03]  /*faf0*/  MUFU.TANH R186, R186 ;  /* 0x000000ba00ba7308 */ /* 0x000e260000002400 */
[----:B-1----:R-:W-:-:S05]  /*fb00*/  FMNMX.FTZ R174, R170, R174, !PT ;  /* 0x000000aeaaae7209 */ /* 0x002fca0007810000 */
[----:B------:R-:W1:Y:S01]  /*fb10*/  MUFU.TANH R187, R187 ;  /* 0x000000bb00bb7308 */ /* 0x000e620000002400 */
[----:B---3--:R-:W-:-:S07]  /*fb20*/  FMNMX.FTZ R174, R171, R174, !PT ;  /* 0x000000aeabae7209 */ /* 0x008fce0007810000 */
[----:B------:R-:W-:Y:S01]  /*fb30*/  MUFU.EX2 R182, R173 ;  /* 0x000000ad00b67308 */ /* 0x000fe20000000800 */
[----:B0-----:R-:W-:-:S07]  /*fb40*/  FMNMX.FTZ R174, R186, R174, !PT ;  /* 0x000000aebaae7209 */ /* 0x001fce0007810000 */
[----:B------:R-:W-:Y:S01]  /*fb50*/  MUFU.EX2 R173, R176 ;  /* 0x000000b000ad7308 */ /* 0x000fe20000000800 */
[----:B-1----:R-:W-:-:S05]  /*fb60*/  FMNMX.FTZ R174, R187, R174, !PT ;  /* 0x000000aebbae7209 */ /* 0x002fca0007810000 */
[----:B------:R-:W0:Y:S02]  /*fb70*/  SHFL.BFLY PT, R175, R174, 0x2, 0x1f ;  /* 0x0c401f00aeaf7f89 */ /* 0x000e2400000e0000 */
[----:B------:R-:W1:Y:S08]  /*fb80*/  MUFU.EX2 R178, R164 ;  /* 0x000000a400b27308 */ /* 0x000e700000000800 */
[----:B------:R-:W-:Y:S08]  /*fb90*/  MUFU.EX2 R164, R158 ;  /* 0x0000009e00a47308 */ /* 0x000ff00000000800 */
[----:B------:R2:W-:Y:S01]  /*fba0*/  MUFU.EX2 R158, R188 ;  /* 0x000000bc009e7308 */ /* 0x0005e20000000800 */
[----:B-1----:R-:W-:Y:S01]  /*fbb0*/  FADD.FTZ R3, R178, R3 ;  /* 0x00000003b2037221 */ /* 0x002fe20000010000 */
[----:B0-----:R-:W-:-:S06]  /*fbc0*/  FMNMX.FTZ R174, R174, R175, !PT ;  /* 0x000000afaeae7209 */ /* 0x001fcc0007810000 */
[----:B------:R-:W-:Y:S01]  /*fbd0*/  MUFU.EX2 R175, R172 ;  /* 0x000000ac00af7308 */ /* 0x000fe20000000800 */
[----:B------:R-:W0:Y:S07]  /*fbe0*/  SHFL.BFLY PT, R183, R174, 0x1, 0x1f ;  /* 0x0c201f00aeb77f89 */ /* 0x000e2e00000e0000 */
[----:B------:R-:W-:Y:S08]  /*fbf0*/  MUFU.EX2 R172, R192 ;  /* 0x000000c000ac7308 */ /* 0x000ff00000000800 */
[----:B------:R-:W1:Y:S08]  /*fc00*/  MUFU.EX2 R165, R165 ;  /* 0x000000a500a57308 */ /* 0x000e700000000800 */
[----:B------:R3:W4:Y:S01]  /*fc10*/  MUFU.EX2 R179, R169 ;  /* 0x000000a900b37308 */ /* 0x0007220000000800 */
[----:B0-----:R-:W-:-:S05]  /*fc20*/  FMNMX.FTZ R176, R174, R183, !PT ;  /* 0x000000b7aeb07209 */ /* 0x001fca0007810000 */
[C---:B--2---:R-:W-:Y:S01]  /*fc30*/  FADD.FTZ R188, -R176.reuse, R214 ;  /* 0x000000d6b0bc7221 */ /* 0x044fe20000010100 */
[-C--:B------:R-:W-:Y:S01]  /*fc40*/  FMUL.FTZ R215, R176, R12.reuse ;  /* 0x0000000cb0d77220 */ /* 0x080fe20000410000 */
[----:B------:R-:W-:Y:S01]  /*fc50*/  MUFU.EX2 R183, R155 ;  /* 0x0000009b00b77308 */ /* 0x000fe20000000800 */
[----:B-1----:R-:W-:Y:S01]  /*fc60*/  FADD.FTZ R3, R165, R3 ;  /* 0x00000003a5037221 */ /* 0x002fe20000010000 */
[-C--:B------:R-:W-:Y:S01]  /*fc70*/  FMUL.FTZ R188, R188, R12.reuse ;  /* 0x0000000cbcbc7220 */ /* 0x080fe20000410000 */
[-CC-:B------:R-:W-:Y:S01]  /*fc80*/  FFMA.FTZ R197, R216, R12.reuse, -R215.reuse ;  /* 0x0000000cd8c57223 */ /* 0x180fe200000108d7 */
[-CC-:B------:R-:W-:Y:S01]  /*fc90*/  FFMA.FTZ R216, R226, R12.reuse, -R215.reuse ;  /* 0x0000000ce2d87223 */ /* 0x180fe200000108d7 */
[-CC-:B------:R-:W-:Y:S01]  /*fca0*/  FFMA.FTZ R198, R218, R12.reuse, -R215.reuse ;  /* 0x0000000cdac67223 */ /* 0x180fe200000108d7 */
[----:B------:R-:W0:Y:S01]  /*fcb0*/  S2R R226, SR_CgaCtaId ;  /* 0x0000000000e27919 */ /* 0x000e220000008800 */
[-CC-:B------:R-:W-:Y:S01]  /*fcc0*/  FFMA.FTZ R199, R217, R12.reuse, -R215.reuse ;  /* 0x0000000cd9c77223 */ /* 0x180fe200000108d7 */
[-CC-:B------:R-:W-:Y:S01]  /*fcd0*/  FFMA.FTZ R191, R153, R12.reuse, -R215.reuse ;  /* 0x0000000c99bf7223 */ /* 0x180fe200000108d7 */
[----:B------:R-:W-:Y:S01]  /*fce0*/  MUFU.EX2 R188, R188 ;  /* 0x000000bc00bc7308 */ /* 0x000fe20000000800 */
[-CC-:B------:R-:W-:Y:S01]  /*fcf0*/  FFMA.FTZ R217, R225, R12.reuse, -R215.reuse ;  /* 0x0000000ce1d97223 */ /* 0x180fe200000108d7 */
[-CC-:B------:R-:W-:Y:S01]  /*fd00*/  FFMA.FTZ R218, R224, R12.reuse, -R215.reuse ;  /* 0x0000000ce0da7223 */ /* 0x180fe200000108d7 */
[-CC-:B------:R-:W-:Y:S01]  /*fd10*/  FFMA.FTZ R219, R219, R12.reuse, -R215.reuse ;  /* 0x0000000cdbdb7223 */ /* 0x180fe200000108d7 */
[-CC-:B------:R-:W-:Y:S01]  /*fd20*/  FFMA.FTZ R220, R220, R12.reuse, -R215.reuse ;  /* 0x0000000cdcdc7223 */ /* 0x180fe200000108d7 */
[----:B------:R-:W-:Y:S01]  /*fd30*/  FFMA.FTZ R192, R166, R12, -R215 ;  /* 0x0000000ca6c07223 */ /* 0x000fe200000108d7 */
[----:B------:R-:W-:-:S02]  /*fd40*/  VIADD R166, R14, 0x22840 ;  /* 0x000228400ea67836 */ /* 0x000fc40000000000 */
[-CC-:B------:R-:W-:Y:S01]  /*fd50*/  FFMA.FTZ R214, R223, R12.reuse, -R215.reuse ;  /* 0x0000000cdfd67223 */ /* 0x180fe200000108d7 */
[----:B------:R-:W1:Y:S01]  /*fd60*/  MUFU.EX2 R153, R198 ;  /* 0x000000c600997308 */ /* 0x000e620000000800 */
[-CC-:B---3--:R-:W-:Y:S01]  /*fd70*/  FFMA.FTZ R169, R221, R12.reuse, -R215.reuse ;  /* 0x0000000cdda97223 */ /* 0x188fe200000108d7 */
[-CC-:B------:R-:W-:Y:S01]  /*fd80*/  FFMA.FTZ R190, R222, R12.reuse, -R215.reuse ;  /* 0x0000000cdebe7223 */ /* 0x180fe200000108d7 */
[-CC-:B------:R-:W-:Y:S01]  /*fd90*/  FFMA.FTZ R194, R167, R12.reuse, -R215.reuse ;  /* 0x0000000ca7c27223 */ /* 0x180fe200000108d7 */
[--C-:B------:R-:W-:Y:S01]  /*fda0*/  FFMA.FTZ R195, R170, R12, -R215.reuse ;  /* 0x0000000caac37223 */ /* 0x100fe200000108d7 */
[----:B------:R-:W-:Y:S01]  /*fdb0*/  F2FP.F16.F32.PACK_AB R170, R165, R178 ;  /* 0x000000b2a5aa723e */ /* 0x000fe200000000ff */
[-CC-:B------:R-:W-:Y:S01]  /*fdc0*/  FFMA.FTZ R156, R156, R12.reuse, -R215.reuse ;  /* 0x0000000c9c9c7223 */ /* 0x180fe200000108d7 */
[-C--:B------:R-:W-:Y:S01]  /*fdd0*/  FFMA.FTZ R157, R157, R12.reuse, -R215 ;  /* 0x0000000c9d9d7223 */ /* 0x080fe200000108d7 */
[----:B------:R-:W2:Y:S01]  /*fde0*/  MUFU.EX2 R199, R199 ;  /* 0x000000c700c77308 */ /* 0x000ea20000000800 */
[----:B------:R-:W-:Y:S01]  /*fdf0*/  FADD.FTZ R3, R164, R3 ;  /* 0x00000003a4037221 */ /* 0x000fe20000010000 */
[-CC-:B------:R-:W-:Y:S01]  /*fe00*/  FFMA.FTZ R160, R160, R12.reuse, -R215.reuse ;  /* 0x0000000ca0a07223 */ /* 0x180fe200000108d7 */
[-CC-:B------:R-:W-:Y:S01]  /*fe10*/  FFMA.FTZ R161, R161, R12.reuse, -R215.reuse ;  /* 0x0000000ca1a17223 */ /* 0x180fe200000108d7 */
[-C--:B------:R-:W-:Y:S01]  /*fe20*/  FFMA.FTZ R162, R162, R12.reuse, -R215 ;  /* 0x0000000ca2a27223 */ /* 0x080fe200000108d7 */
[----:B----4-:R-:W-:Y:S01]  /*fe30*/  FADD.FTZ R3, R179, R3 ;  /* 0x00000003b3037221 */ /* 0x010fe20000010000 */
[-CC-:B------:R-:W-:Y:S01]  /*fe40*/  FFMA.FTZ R163, R163, R12.reuse, -R215.reuse ;  /* 0x0000000ca3a37223 */ /* 0x180fe200000108d7 */
[----:B------:R-:W-:Y:S01]  /*fe50*/  FFMA.FTZ R186, R186, R12, -R215 ;  /* 0x0000000cbaba7223 */ /* 0x000fe200000108d7 */
[----:B------:R-:W3:Y:S01]  /*fe60*/  MUFU.EX2 R155, R197 ;  /* 0x000000c5009b7308 */ /* 0x000ee20000000800 */
[----:B-1----:R-:W-:Y:S01]  /*fe70*/  FFMA.FTZ R0, R188, R0, R153 ;  /* 0x00000000bc007223 */ /* 0x002fe20000010099 */
[----:B------:R-:W-:Y:S01]  /*fe80*/  FADD.FTZ R3, R175, R3 ;  /* 0x00000003af037221 */ /* 0x000fe20000010000 */
[----:B------:R-:W-:Y:S01]  /*fe90*/  FFMA.FTZ R187, R187, R12, -R215 ;  /* 0x0000000cbbbb7223 */ /* 0x000fe200000108d7 */
[----:B------:R-:W-:Y:S01]  /*fea0*/  F2FP.F16.F32.PACK_AB R164, R179, R164 ;  /* 0x000000a4b3a4723e */ /* 0x000fe200000000ff */
[-C--:B------:R-:W-:Y:S01]  /*feb0*/  FMUL.FTZ R26, R26, R188.reuse ;  /* 0x000000bc1a1a7220 */ /* 0x080fe20000410000 */
[----:B0-----:R-:W-:Y:S01]  /*fec0*/  PRMT R166, R226, 0x654, R166 ;  /* 0x00000654e2a67816 */ /* 0x001fe200000000a6 */
[----:B------:R-:W-:Y:S01]  /*fed0*/  FADD.FTZ R3, R182, R3 ;  /* 0x00000003b6037221 */ /* 0x000fe20000010000 */
[----:B------:R-:W0:Y:S01]  /*fee0*/  MUFU.EX2 R216, R216 ;  /* 0x000000d800d87308 */ /* 0x000e220000000800 */
[C---:B--2---:R-:W-:Y:S01]  /*fef0*/  FADD.FTZ R0, R199.reuse, R0 ;  /* 0x00000000c7007221 */ /* 0x044fe20000010000 */
[----:B------:R1:W-:Y:S01]  /*ff00*/  SYNCS.ARRIVE.TRANS64.RED.A1T0 RZ, [R166+URZ], RZ ;  /* 0x000000ffa6ff79a7 */ /* 0x0003e2000810043f */
[----:B------:R-:W-:Y:S01]  /*ff10*/  F2FP.F16.F32.PACK_AB R153, R199, R153 ;  /* 0x00000099c799723e */ /* 0x000fe200000000ff */
        /* <DEDUP_REMOVED lines=20> */
[----:B------:R0:W-:Y:S01]  /*10060*/  MUFU.EX2 R174, R196 ;  /* 0x000000c400ae7308 */ /* 0x0001e20000000800 */
[----:B-1----:R-:W-:Y:S01]  /*10070*/  FADD.FTZ R166, R217, R0 ;  /* 0x00000000d9a67221 */ /* 0x002fe20000010000 */
[-C--:B------:R-:W-:Y:S01]  /*10080*/  FMUL.FTZ R58, R58, R188.reuse ;  /* 0x000000bc3a3a7220 */ /* 0x080fe20000410000 */
[-C--:B------:R-:W-:Y:S01]  /*10090*/  FMUL.FTZ R59, R59, R188.reuse ;  /* 0x000000bc3b3b7220 */ /* 0x080fe20000410000 */
[-C--:B------:R-:W-:Y:S01]  /*100a0*/  FMUL.FTZ R62, R62, R188.reuse ;  /* 0x000000bc3e3e7220 */ /* 0x080fe20000410000 */
[-C--:B------:R-:W-:Y:S01]  /*100b0*/  FMUL.FTZ R63, R63, R188.reuse ;  /* 0x000000bc3f3f7220 */ /* 0x080fe20000410000 */
[-C--:B------:R-:W-:Y:S01]  /*100c0*/  FMUL.FTZ R66, R66, R188.reuse ;  /* 0x000000bc42427220 */ /* 0x080fe20000410000 */
[----:B------:R-:W-:Y:S01]  /*100d0*/  FMUL.FTZ R67, R67, R188 ;  /* 0x000000bc43437220 */ /* 0x000fe20000410000 */
[----:B------:R-:W-:Y:S01]  /*100e0*/  MUFU.EX2 R220, R220 ;  /* 0x000000dc00dc7308 */ /* 0x000fe20000000800 */
[----:B0-----:R-:W-:Y:S01]  /*100f0*/  FFMA.FTZ R196, R171, R12, -R215 ;  /* 0x0000000cabc47223 */ /* 0x001fe200000108d7 */
[----:B--2---:R-:W-:Y:S01]  /*10100*/  FADD.FTZ R166, R218, R166 ;  /* 0x000000a6daa67221 */ /* 0x004fe20000010000 */
        /* <DEDUP_REMOVED lines=23> */
[----:B------:R-:W-:Y:S01]  /*10280*/  F2FP.F16.F32.PACK_AB R166, R182, R175 ;  /* 0x000000afb6a6723e */ /* 0x000fe200000000ff */
[-C--:B------:R-:W-:Y:S01]  /*10290*/  FMUL.FTZ R107, R107, R188.reuse ;  /* 0x000000bc6b6b7220 */ /* 0x080fe20000410000 */
[C---:B------:R-:W-:Y:S01]  /*102a0*/  F2FP.F16.F32.PACK_AB R171, R220.reuse, R171 ;  /* 0x000000abdcab723e */ /* 0x040fe200000000ff */
[----:B------:R-:W-:Y:S01]  /*102b0*/  FADD.FTZ R165, R220, R165 ;  /* 0x000000a5dca57221 */ /* 0x000fe20000010000 */
[-C--:B------:R-:W-:Y:S01]  /*102c0*/  FMUL.FTZ R110, R110, R188.reuse ;  /* 0x000000bc6e6e7220 */ /* 0x080fe20000410000 */
[-C--:B------:R-:W-:Y:S01]  /*102d0*/  FMUL.FTZ R111, R111, R188.reuse ;  /* 0x000000bc6f6f7220 */ /* 0x080fe20000410000 */
[----:B------:R-:W0:Y:S01]  /*102e0*/  MUFU.EX2 R167, R190 ;  /* 0x000000be00a77308 */ /* 0x000e220000000800 */
[----:B-1----:R-:W-:Y:S01]  /*102f0*/  FADD.FTZ R165, R214, R165 ;  /* 0x000000a5d6a57221 */ /* 0x002fe20000010000 */
[----:B--2---:R-:W-:Y:S01]  /*10300*/  F2FP.F16.F32.PACK_AB R169, R218, R217 ;  /* 0x000000d9daa9723e */ /* 0x004fe200000000ff */
[-C--:B------:R-:W-:Y:S01]  /*10310*/  FMUL.FTZ R114, R114, R188.reuse ;  /* 0x000000bc72727220 */ /* 0x080fe20000410000 */
[-C--:B------:R-:W-:Y:S01]  /*10320*/  FMUL.FTZ R115, R115, R188.reuse ;  /* 0x000000bc73737220 */ /* 0x080fe20000410000 */
[-C--:B------:R-:W-:Y:S01]  /*10330*/  FMUL.FTZ R118, R118, R188.reuse ;  /* 0x000000bc76767220 */ /* 0x080fe20000410000 */
[-C--:B------:R-:W-:Y:S01]  /*10340*/  FMUL.FTZ R119, R119, R188.reuse ;  /* 0x000000bc77777220 */ /* 0x080fe20000410000 */
[----:B------:R-:W-:Y:S01]  /*10350*/  FMUL.FTZ R122, R122, R188 ;  /* 0x000000bc7a7a7220 */ /* 0x000fe20000410000 */
        /* <DEDUP_REMOVED lines=21> */
[----:B------:R-:W-:-:S03]  /*104b0*/  FMUL.FTZ R151, R151, R188 ;  /* 0x000000bc97977220 */ /* 0x000fc60000410000 */
[----:B------:R-:W1:Y:S08]  /*104c0*/  MUFU.EX2 R157, R157 ;  /* 0x0000009d009d7308 */ /* 0x000e700000000800 */
[----:B------:R-:W3:Y:S08]  /*104d0*/  MUFU.EX2 R180, R180 ;  /* 0x000000b400b47308 */ /* 0x000ef00000000800 */
[----:B------:R4:W-:Y:S08]  /*104e0*/  MUFU.EX2 R0, R160 ;  /* 0x000000a000007308 */ /* 0x0009f00000000800 */
[----:B------:R-:W5:Y:S01]  /*104f0*/  MUFU.EX2 R181, R181 ;  /* 0x000000b500b57308 */ /* 0x000f620000000800 */
[----:B----4-:R-:W-:-:S07]  /*10500*/  FADD.FTZ R160, R173, R3 ;  /* 0x00000003ada07221 */ /* 0x010fce0000010000 */
[----:B------:R4:W5:Y:S08]  /*10510*/  MUFU.EX2 R175, R161 ;  /* 0x000000a100af7308 */ /* 0x0009700000000800 */
[----:B------:R-:W5:Y:S01]  /*10520*/  MUFU.EX2 R184, R184 ;  /* 0x000000b800b87308 */ /* 0x000f620000000800 */
[----:B----4-:R-:W-:-:S04]  /*10530*/  FADD.FTZ R161, R191, R178 ;  /* 0x000000b2bfa17221 */ /* 0x010fc80000010000 */
[----:B--2---:R-:W-:-:S03]  /*10540*/  FADD.FTZ R161, R156, R161 ;  /* 0x000000a19ca17221 */ /* 0x004fc60000010000 */
[----:B------:R0:W-:Y:S08]  /*10550*/  MUFU.EX2 R3, R162 ;  /* 0x000000a200037308 */ /* 0x0001f00000000800 */
[----:B------:R-:W2:Y:S01]  /*10560*/  MUFU.EX2 R185, R185 ;  /* 0x000000b900b97308 */ /* 0x000ea20000000800 */
[C---:B0-----:R-:W-:Y:S01]  /*10570*/  FADD.FTZ R162, R159.reuse, R160 ;  /* 0x000000a09fa27221 */ /* 0x041fe20000010000 */
[----:B------:R-:W-:-:S06]  /*10580*/  F2FP.F16.F32.PACK_AB R160, R159, R173 ;  /* 0x000000ad9fa0723e */ /* 0x000fcc00000000ff */
[----:B------:R1:W0:Y:S08]  /*10590*/  MUFU.EX2 R159, R163 ;  /* 0x000000a3009f7308 */ /* 0x0002300000000800 */
[----:B------:R-:W4:Y:S01]  /*105a0*/  MUFU.EX2 R192, R192 ;  /* 0x000000c000c07308 */ /* 0x000f220000000800 */
[C---:B-1----:R-:W-:Y:S01]  /*105b0*/  FADD.FTZ R163, R157.reuse, R161 ;  /* 0x000000a19da37221 */ /* 0x042fe20000010000 */
[----:B------:R-:W-:Y:S01]  /*105c0*/  F2FP.F16.F32.PACK_AB R161, R157, R156 ;  /* 0x0000009c9da1723e */ /* 0x000fe200000000ff */
[----:B---3--:R-:W-:Y:S01]  /*105d0*/  FADD.FTZ R156, R180, R162 ;  /* 0x000000a2b49c7221 */ /* 0x008fe20000010000 */
[----:B-----5:R-:W-:Y:S01]  /*105e0*/  F2FP.F16.F32.PACK_AB R162, R181, R180 ;  /* 0x000000b4b5a2723e */ /* 0x020fe200000000ff */
[----:B------:R-:W-:Y:S01]  /*105f0*/  FADD.FTZ R157, R0, R163 ;  /* 0x000000a3009d7221 */ /* 0x000fe20000010000 */
[----:B------:R-:W-:Y:S01]  /*10600*/  F2FP.F16.F32.PACK_AB R163, R175, R0 ;  /* 0x00000000afa3723e */ /* 0x000fe200000000ff */
[----:B------:R-:W-:Y:S01]  /*10610*/  FADD.FTZ R156, R181, R156 ;  /* 0x0000009cb59c7221 */ /* 0x000fe20000010000 */
[----:B------:R-:W1:Y:S01]  /*10620*/  MUFU.EX2 R189, R189 ;  /* 0x000000bd00bd7308 */ /* 0x000e620000000800 */
[----:B------:R-:W-:-:S02]  /*10630*/  FADD.FTZ R157, R175, R157 ;  /* 0x0000009daf9d7221 */ /* 0x000fc40000010000 */
[----:B------:R-:W-:Y:S01]  /*10640*/  FADD.FTZ R0, R184, R156 ;  /* 0x0000009cb8007221 */ /* 0x000fe20000010000 */
[----:B--2---:R-:W-:Y:S01]  /*10650*/  F2FP.F16.F32.PACK_AB R156, R185, R184 ;  /* 0x000000b8b99c723e */ /* 0x004fe200000000ff */
[----:B------:R-:W-:Y:S02]  /*10660*/  FADD.FTZ R157, R3, R157 ;  /* 0x0000009d039d7221 */ /* 0x000fe40000010000 */
[----:B------:R-:W-:Y:S01]  /*10670*/  FADD.FTZ R0, R185, R0 ;  /* 0x00000000b9007221 */ /* 0x000fe20000010000 */
[----:B------:R-:W2:Y:S01]  /*10680*/  MUFU.EX2 R194, R194 ;  /* 0x000000c200c27308 */ /* 0x000ea20000000800 */
[C---:B0-----:R-:W-:Y:S01]  /*10690*/  FADD.FTZ R178, R159.reuse, R157 ;  /* 0x0000009d9fb27221 */ /* 0x041fe20000010000 */
[----:B------:R-:W-:Y:S01]  /*106a0*/  F2FP.F16.F32.PACK_AB R157, R159, R3 ;  /* 0x000000039f9d723e */ /* 0x000fe200000000ff */
[----:B------:R-:W-:Y:S02]  /*106b0*/  FADD.FTZ R0, R158, R0 ;  /* 0x000000009e007221 */ /* 0x000fe40000010000 */
[----:B----4-:R-:W-:-:S03]  /*106c0*/  FADD.FTZ R178, R192, R178 ;  /* 0x000000b2c0b27221 */ /* 0x010fc60000010000 */
        /* <DEDUP_REMOVED lines=12> */
[----:B------:R-:W-:Y:S01]  /*10790*/  FADD.FTZ R3, R174, R3 ;  /* 0x00000003ae037221 */ /* 0x000fe20000010000 */
[C---:B------:R-:W-:Y:S02]  /*107a0*/  F2FP.F16.F32.PACK_AB R174, R183.reuse, R174 ;  /* 0x000000aeb7ae723e */ /* 0x040fe400000000ff */
[----:B------:R-:W1:Y:S01]  /*107b0*/  MUFU.EX2 R187, R187 ;  /* 0x000000bb00bb7308 */ /* 0x000e620000000800 */
[C---:B--2---:R-:W-:Y:S01]  /*107c0*/  FADD.FTZ R0, R196.reuse, R178 ;  /* 0x000000b2c4007221 */ /* 0x044fe20000010000 */
[----:B------:R-:W-:Y:S01]  /*107d0*/  F2FP.F16.F32.PACK_AB R173, R196, R173 ;  /* 0x000000adc4ad723e */ /* 0x000fe200000000ff */
[----:B------:R-:W-:Y:S02]  /*107e0*/  FADD.FTZ R3, R183, R3 ;  /* 0x00000003b7037221 */ /* 0x000fe40000010000 */
[----:B0-----:R-:W-:-:S04]  /*107f0*/  FADD.FTZ R0, R175, R0 ;  /* 0x00000000af007221 */ /* 0x001fc80000010000 */
[C---:B-1----:R-:W-:Y:S01]  /*10800*/  FADD.FTZ R0, R187.reuse, R0 ;  /* 0x00000000bb007221 */ /* 0x042fe20000010000 */
[----:B------:R-:W-:Y:S01]  /*10810*/  F2FP.F16.F32.PACK_AB R175, R187, R175 ;  /* 0x000000afbbaf723e */ /* 0x000fe200000000ff */
[----:B------:R-:W-:Y:S06]  /*10820*/  @!P0 BRA `(.L_x_5297) ;  /* 0x0000000000048947 */ /* 0x000fec0003800000 */
[----:B------:R-:W-:Y:S01]  /*10830*/  BPT.TRAP 0x1 ;  /* 0x000000040000795c */ /* 0x000fe20000300000 */
.L_x_5297:
[----:B------:R0:W1:Y:S01]  /*10840*/  SYNCS.PHASECHK.TRANS64.TRYWAIT P1, [R14+URZ+0x22850], R15 ;  /* 0x0228500f0e0075a7 */ /* 0x000062000802017f */
[----:B------:R-:W-:Y:S05]  /*10850*/  @!P0 BRA `(.L_x_5298) ;  /* 0x0000000000048947 */ /* 0x000fea0003800000 */
[----:B------:R-:W-:Y:S01]  /*10860*/  BPT.TRAP 0x1 ;  /* 0x000000040000795c */ /* 0x000fe20000300000 */
.L_x_5298:
[----:B------:R-:W-:Y:S04]  /*10870*/  BSSY B0, `(.L_x_5299) ;  /* 0x0000004000007945 */ /* 0x000fe80003800000 */
[----:B-1----:R-:W-:Y:S05]  /*10880*/  @P1 BRA `(.L_x_5300) ;  /* 0x0000000000081947 */ /* 0x002fea0003800000 */
[----:B------:R-:W1:Y:S02]  /*10890*/  SYNCS.PHASECHK.TRANS64.TRYWAIT P1, [R14+URZ+0x22850], R15 ;  /* 0x0228500f0e0075a7 */ /* 0x000e64000802017f */
[----:B-1----:R-:W-:Y:S05]  /*108a0*/  @!P1 BRA `(.L_x_5301) ;  /* 0x000000c0007c9947 */ /* 0x002fea0003800000 */
.L_x_5300:
[----:B------:R-:W-:Y:S05]  /*108b0*/  BSYNC B0 ;  /* 0x0000000000007941 */ /* 0x000fea0003800000 */
.L_x_5299:
[----:B------:R-:W2:Y:S01]  /*108c0*/  S2R R177, SR_TID.X ;  /* 0x0000000000b17919 */ /* 0x000ea20000002100 */
[----:B------:R-:W-:Y:S05]  /*108d0*/  WARPSYNC.ALL ;  /* 0x0000000000007948 */ /* 0x000fea0003800000 */
[----:B------:R-:W-:Y:S02]  /*108e0*/  IMAD R178, R22, 0xc00, R227 ;  /* 0x00000c0016b27824 */ /* 0x000fe400078e02e3 */
[----:B------:R-:W-:-:S03]  /*108f0*/  IMAD.MOV.U32 R179, RZ, RZ, 0x40000040 ;  /* 0x40000040ffb37424 */ /* 0x000fc600078e00ff */
        /* <DEDUP_REMOVED lines=28> */
[C---:B------:R-:W-:Y:S01]  /*10ac0*/  IADD3 R152, R178.reuse, 0x200, RZ ;  /* 0x00000200b2987810 */ /* 0x040fe20007ffe0ff */
        /* <DEDUP_REMOVED lines=20> */
.L_x_5302:
[----:B------:R-:W0:Y:S01]  /*10c10*/  S2R R15, SR_CgaCtaId ;  /* 0x00000000000f7919 */ /* 0x000e220000008800 */
[C---:B------:R-:W-:Y:S01]  /*10c20*/  ISETP.GT.AND P1, PT, R13.reuse, RZ, PT ;  /* 0x000000ff0d00720c */ /* 0x040fe20003f24270 */
[----:B------:R-:W-:Y:S01]  /*10c30*/  VIADD R14, R14, 0x22860 ;  /* 0x000228600e0e7836 */ /* 0x000fe20000000000 */
[----:B------:R-:W-:Y:S01]  /*10c40*/  MOV R214, R176 ;  /* 0x000000b000d67202 */ /* 0x000fe20000000f00 */
[----:B------:R-:W-:Y:S02]  /*10c50*/  VIADD R13, R13, 0xffffffff ;  /* 0xffffffff0d0d7836 */ /* 0x000fe40000000000 */
[----:B------:R-:W-:Y:S01]  /*10c60*/  IMAD.MOV.U32 R215, RZ, RZ, R20 ;  /* 0x000000ffffd77224 */ /* 0x000fe200078e0014 */
[----:B0-----:R-:W-:-:S04]  /*10c70*/  PRMT R14, R15, 0x654, R14 ;  /* 0x000006540f0e7816 */ /* 0x001fc8000000000e */
[----:B------:R1:W-:Y:S03]  /*10c80*/  SYNCS.ARRIVE.TRANS64.RED.A1T0 RZ, [R14+URZ], RZ ;  /* 0x000000ff0eff79a7 */ /* 0x0003e6000810043f */
[----:B------:R-:W-:Y:S05]  /*10c90*/  @P1 BRA `(.L_x_5303) ;  /* 0xffffffd800c01947 */ /* 0x000fea000383ffff */
.L_x_5291:
[----:B------:R-:W2:Y:S01]  /*10ca0*/  LDL.LU R171, [R1+0x44] ;  /* 0x0000440001ab7983 */ /* 0x000ea20000300800 */
[----:B------:R-:W-:Y:S05]  /*10cb0*/  WARPSYNC.ALL ;  /* 0x0000000000007948 */ /* 0x000fea0003800000 */
[----:B------:R-:W3:Y:S01]  /*10cc0*/  SHFL.BFLY PT, R4, R3, 0x2, 0x1f ;  /* 0x0c401f0003047f89 */ /* 0x000ee200000e0000 */
[----:B------:R-:W-:Y:S01]  /*10cd0*/  VIADD R22, R22, 0x1 ;  /* 0x0000000116167836 */ /* 0x000fe20000000000 */
[----:B------:R4:W-:Y:S08]  /*10ce0*/  BAR.ARV R21, 0x100 ;  /* 0x000400150000751d */ /* 0x0009f00000002000 */
[----:B------:R-:W-:Y:S06]  /*10cf0*/  BAR.ARV 0x8, 0x180 ;  /* 0x0206000000007b1d */ /* 0x000fec0000002000 */
[----:B------:R-:W-:Y:S01]  /*10d00*/  ISETP.NE.AND P0, PT, R22, 0x2, PT ;  /* 0x000000021600780c */ /* 0x000fe20003f05270 */
[----:B------:R-:W5:Y:S01]  /*10d10*/  SHFL.BFLY PT, R7, R0, 0x2, 0x1f ;  /* 0x0c401f0000077f89 */ /* 0x000f6200000e0000 */
[----:B------:R-:W-:-:S02]  /*10d20*/  PLOP3.LUT P1, PT, PT, PT, PT, 0x8, 0x0 ;  /* 0x000000000000781c */ /* 0x000fc40003f2e170 */
[----:B------:R-:W-:Y:S01]  /*10d30*/  SEL R22, R22, RZ, P0 ;  /* 0x000000ff16167207 */ /* 0x000fe20000000000 */
[----:B---3--:R-:W-:Y:S01]  /*10d40*/  FADD.FTZ R4, R4, R3 ;  /* 0x0000000304047221 */ /* 0x008fe20000010000 */
[----:B------:R-:W-:-:S04]  /*10d50*/  SEL R3, RZ, 0x1, P0 ;  /* 0x00000001ff037807 */ /* 0x000fc80000000000 */
[----:B------:R-:W3:Y:S01]  /*10d60*/  SHFL.BFLY PT, R5, R4, 0x1, 0x1f ;  /* 0x0c201f0004057f89 */ /* 0x000ee200000e0000 */
[----:B------:R-:W-:Y:S01]  /*10d70*/  LOP3.LUT R202, R202, R3, RZ, 0x3c, !PT ;  /* 0x00000003caca7212 */ /* 0x000fe200078e3cff */
[----:B-----5:R-:W-:Y:S01]  /*10d80*/  FADD.FTZ R8, R7, R0 ;  /* 0x0000000007087221 */ /* 0x020fe20000010000 */
[----:B------:R-:W-:-:S04]  /*10d90*/  IMAD.MOV.U32 R7, RZ, RZ, RZ ;  /* 0x000000ffff077224 */ /* 0x000fc800078e00ff */
[----:B------:R-:W5:Y:S01]  /*10da0*/  SHFL.BFLY PT, R9, R8, 0x1, 0x1f ;  /* 0x0c201f0008097f89 */ /* 0x000f6200000e0000 */
[----:B---3--:R-:W-:Y:S01]  /*10db0*/  FADD.FTZ R5, R4, R5 ;  /* 0x0000000504057221 */ /* 0x008fe20000010000 */
[----:B------:R-:W-:-:S04]  /*10dc0*/  IMAD.MOV.U32 R4, RZ, RZ, RZ ;  /* 0x000000ffff047224 */ /* 0x000fc800078e00ff */
[----:B------:R-:W-:-:S13]  /*10dd0*/  FSETP.NE.FTZ.AND P2, PT, R5, RZ, PT ;  /* 0x000000ff0500720b */ /* 0x000fda0003f55000 */
[----:B------:R-:W3:Y:S01]  /*10de0*/  @P2 MUFU.RCP R7, R5 ;  /* 0x0000000500072308 */ /* 0x000ee20000001000 */
[----:B-----5:R-:W-:Y:S01]  /*10df0*/  FADD.FTZ R6, R8, R9 ;  /* 0x0000000908067221 */ /* 0x020fe20000010000 */
[----:B------:R-:W-:Y:S01]  /*10e00*/  IMAD.MOV.U32 R9, RZ, RZ, -0x800000 ;  /* 0xff800000ff097424 */ /* 0x000fe200078e00ff */
[----:B------:R-:W-:-:S03]  /*10e10*/  MOV R8, 0xff800000 ;  /* 0xff80000000087802 */ /* 0x000fc60000000f00 */
[----:B------:R-:W-:Y:S02]  /*10e20*/  FSETP.NE.FTZ.AND P3, PT, R6, RZ, PT ;  /* 0x000000ff0600720b */ /* 0x000fe40003f75000 */
[----:B------:R-:W-:Y:S01]  /*10e30*/  @P2 MUFU.LG2 R19, R5 ;  /* 0x0000000500132308 */ /* 0x000fe20000000c00 */
[-C--:B---3--:R-:W-:Y:S01]  /*10e40*/  FMUL.FTZ R155, R56, R7.reuse ;  /* 0x00000007389b7220 */ /* 0x088fe20000410000 */
[-C--:B------:R-:W-:Y:S01]  /*10e50*/  FMUL.FTZ R158, R68, R7.reuse ;  /* 0x00000007449e7220 */ /* 0x080fe20000410000 */
[----:B------:R-:W-:-:S08]  /*10e60*/  FMUL.FTZ R159, R72, R7 ;  /* 0x00000007489f7220 */ /* 0x000fd00000410000 */
[----:B------:R-:W3:Y:S01]  /*10e70*/  @P3 MUFU.RCP R4, R6 ;  /* 0x0000000600043308 */ /* 0x000ee20000001000 */
[-C--:B------:R-:W-:Y:S01]  /*10e80*/  FMUL.FTZ R160, R76, R7.reuse ;  /* 0x000000074ca07220 */ /* 0x080fe20000410000 */
[-C--:B------:R-:W-:Y:S01]  /*10e90*/  FMUL.FTZ R161, R80, R7.reuse ;  /* 0x0000000750a17220 */ /* 0x080fe20000410000 */
[-C--:B------:R-:W-:Y:S01]  /*10ea0*/  FMUL.FTZ R162, R84, R7.reuse ;  /* 0x0000000754a27220 */ /* 0x080fe20000410000 */
[-C--:B------:R-:W-:Y:S01]  /*10eb0*/  FMUL.FTZ R163, R88, R7.reuse ;  /* 0x0000000758a37220 */ /* 0x080fe20000410000 */
[-C--:B------:R-:W-:Y:S01]  /*10ec0*/  FMUL.FTZ R0, R24, R7.reuse ;  /* 0x0000000718007220 */ /* 0x080fe20000410000 */
[-C--:B------:R-:W-:Y:S01]  /*10ed0*/  FMUL.FTZ R25, R25, R7.reuse ;  /* 0x0000000719197220 */ /* 0x080fe20000410000 */
[-C--:B------:R-:W-:Y:S01]  /*10ee0*/  FMUL.FTZ R28, R28, R7.reuse ;  /* 0x000000071c1c7220 */ /* 0x080fe20000410000 */
[----:B------:R-:W5:Y:S01]  /*10ef0*/  @P3 MUFU.LG2 R5, R6 ;  /* 0x0000000600053308 */ /* 0x000f620000000c00 */
[-C--:B------:R-:W-:Y:S01]  /*10f00*/  FMUL.FTZ R29, R29, R7.reuse ;  /* 0x000000071d1d7220 */ /* 0x080fe20000410000 */
[-C--:B01----:R-:W-:Y:S01]  /*10f10*/  FMUL.FTZ R14, R32, R7.reuse ;  /* 0x00000007200e7220 */ /* 0x083fe20000410000 */
        /* <DEDUP_REMOVED lines=52> */
[-C--:B---3--:R-:W-:Y:S01]  /*11260*/  FMUL.FTZ R7, R30, R4.reuse ;  /* 0x000000041e077220 */ /* 0x088fe20000410000 */
[C---:B------:R-:W-:Y:S01]  /*11270*/  @P2 FMUL.FTZ R24, R12.reuse, 0.69314718246459960938 ;  /* 0x3f3172180c182820 */ /* 0x040fe20000410000 */
[----:B----4-:R-:W-:Y:S01]  /*11280*/  @P3 FMUL.FTZ R21, R12, 0.69314718246459960938 ;  /* 0x3f3172180c153820 */ /* 0x010fe20000410000 */
[----:B------:R-:W-:Y:S01]  /*11290*/  @P2 FMUL.FTZ R19, R19, 0.69314718246459960938 ;  /* 0x3f31721813132820 */ /* 0x000fe20000410000 */
[----:B-----5:R-:W-:Y:S01]  /*112a0*/  @P3 FMUL.FTZ R30, R5, 0.69314718246459960938 ;  /* 0x3f317218051e3820 */ /* 0x020fe20000410000 */
        /* <DEDUP_REMOVED lines=67> */
.L_x_5232:
        /* <DEDUP_REMOVED lines=11> */
[----:B------:R-:W4:Y:S01]  /*11790*/  LDL.LU R172, [R1+0x3c] ;  /* 0x00003c0001ac7983 */ /* 0x000f220000300800 */
[----:B------:R-:W1:Y:S01]  /*117a0*/  S2R R4, SR_SWINHI ;  /* 0x0000000000047919 */ /* 0x000e620000002f00 */
[----:B------:R-:W-:Y:S05]  /*117b0*/  WARPSYNC.ALL ;  /* 0x0000000000007948 */ /* 0x000fea0003800000 */
[----:B------:R-:W-:Y:S01]  /*117c0*/  F2FP.F16.F32.PACK_AB R7, R12, R7 ;  /* 0x000000070c07723e */ /* 0x000fe200000000ff */
[----:B------:R-:W-:Y:S01]  /*117d0*/  ULDC.64 UR4, c[0x0][0xc00] ;  /* 0x0003000000047ab9 */ /* 0x000fe20000000a00 */
[----:B------:R-:W-:Y:S01]  /*117e0*/  F2FP.F16.F32.PACK_AB R13, R43, R13 ;  /* 0x0000000d2b0d723e */ /* 0x000fe200000000ff */
        /* <DEDUP_REMOVED lines=19> */
[----:B------:R-:W-:-:S04]  /*11920*/  IADD3 R5, P2, R112, 0x40, RZ ;  /* 0x0000004070057810 */ /* 0x000fc80007f5e0ff */
[----:B------:R-:W-:Y:S02]  /*11930*/  LOP3.LUT R24, R5, 0x380, RZ, 0xc0, !PT ;  /* 0x0000038005187812 */ /* 0x000fe400078ec0ff */
[----:B------:R-:W-:Y:S02]  /*11940*/  IADD3 R97, P1, R112, 0x20, RZ ;  /* 0x0000002070617810 */ /* 0x000fe40007f3e0ff */
[----:B------:R-:W-:Y:S02]  /*11950*/  SHF.R.U64 R24, R24, 0x3, RZ ;  /* 0x0000000318187819 */ /* 0x000fe400000012ff */
[----:B------:R-:W-:Y:S02]  /*11960*/  LOP3.LUT R96, R97, 0x380, RZ, 0xc0, !PT ;  /* 0x0000038061607812 */ /* 0x000fe400078ec0ff */
[----:B------:R-:W-:Y:S02]  /*11970*/  LOP3.LUT R24, R24, R5, RZ, 0x3c, !PT ;  /* 0x0000000518187212 */ /* 0x000fe400078e3cff */
[----:B------:R-:W-:-:S02]  /*11980*/  LOP3.LUT R5, R112, 0x380, RZ, 0xc0, !PT ;  /* 0x0000038070057812 */ /* 0x000fc400078ec0ff */
[----:B------:R-:W-:Y:S02]  /*11990*/  SHF.R.U64 R96, R96, 0x3, RZ ;  /* 0x0000000360607819 */ /* 0x000fe400000012ff */
[----:B------:R-:W-:Y:S02]  /*119a0*/  SHF.R.U64 R5, R5, 0x3, RZ ;  /* 0x0000000305057819 */ /* 0x000fe400000012ff */
[----:B------:R-:W-:Y:S02]  /*119b0*/  LOP3.LUT R96, R96, R97, RZ, 0x3c, !PT ;  /* 0x0000006160607212 */ /* 0x000fe400078e3cff */
[----:B------:R-:W-:Y:S01]  /*119c0*/  LOP3.LUT R4, R5, R112, RZ, 0x3c, !PT ;  /* 0x0000007005047212 */ /* 0x000fe200078e3cff */
[--C-:B------:R-:W-:Y:S01]  /*119d0*/  IMAD.MOV.U32 R5, RZ, RZ, R113.reuse ;  /* 0x000000ffff057224 */ /* 0x100fe200078e0071 */
[C---:B------:R-:W-:Y:S01]  /*119e0*/  IADD3 R111, P3, R112.reuse, 0x60, RZ ;  /* 0x00000060706f7810 */ /* 0x040fe20007f7e0ff */
[----:B------:R-:W-:Y:S01]  /*119f0*/  IMAD.X R97, RZ, RZ, R113, P1 ;  /* 0x000000ffff617224 */ /* 0x000fe200008e0671 */
[----:B------:R-:W-:-:S02]  /*11a00*/  IADD3 R101, P4, R112, 0x4000, RZ ;  /* 0x0000400070657810 */ /* 0x000fc40007f9e0ff */
[----:B------:R-:W-:Y:S02]  /*11a10*/  IADD3 R105, P1, R112, 0x4060, RZ ;  /* 0x0000406070697810 */ /* 0x000fe40007f3e0ff */
[----:B------:R-:W-:Y:S02]  /*11a20*/  LOP3.LUT R110, R111, 0x380, RZ, 0xc0, !PT ;  /* 0x000003806f6e7812 */ /* 0x000fe400078ec0ff */
[----:B------:R-:W-:Y:S02]  /*11a30*/  MOV R30, R4 ;  /* 0x00000004001e7202 */ /* 0x000fe40000000f00 */
[----:B------:R-:W-:Y:S02]  /*11a40*/  LOP3.LUT R100, R101, 0x380, RZ, 0xc0, !PT ;  /* 0x0000038065647812 */ /* 0x000fe400078ec0ff */
[----:B------:R-:W-:Y:S02]  /*11a50*/  LOP3.LUT R104, R105, 0x380, RZ, 0xc0, !PT ;  /* 0x0000038069687812 */ /* 0x000fe400078ec0ff */
[----:B------:R-:W-:Y:S01]  /*11a60*/  F2FP.F16.F32.PACK_AB R4, R25, R0 ;  /* 0x000000001904723e */ /* 0x000fe200000000ff */
[----:B------:R-:W-:Y:S01]  /*11a70*/  IMAD.X R25, RZ, RZ, R113, P2 ;  /* 0x000000ffff197224 */ /* 0x000fe200010e0671 */
[----:B------:R-:W-:-:S02]  /*11a80*/  F2FP.F16.F32.PACK_AB R5, R6, R26 ;  /* 0x0000001a0605723e */ /* 0x000fc400000000ff */
[----:B------:R-:W-:Y:S02]  /*11a90*/  F2FP.F16.F32.PACK_AB R6, R29, R28 ;  /* 0x0000001c1d06723e */ /* 0x000fe400000000ff */
[----:B------:R-:W-:Y:S02]  /*11aa0*/  IADD3 R29, P2, R112, 0x8000, RZ ;  /* 0x00008000701d7810 */ /* 0x000fe40007f5e0ff */
[----:B------:R-:W-:Y:S02]  /*11ab0*/  SHF.R.U64 R110, R110, 0x3, RZ ;  /* 0x000000036e6e7819 */ /* 0x000fe400000012ff */
[----:B------:R-:W-:Y:S02]  /*11ac0*/  SHF.R.U64 R100, R100, 0x3, RZ ;  /* 0x0000000364647819 */ /* 0x000fe400000012ff */
[----:B------:R-:W-:Y:S02]  /*11ad0*/  SHF.R.U64 R104, R104, 0x3, RZ ;  /* 0x0000000368687819 */ /* 0x000fe400000012ff */
[----:B------:R-:W-:-:S02]  /*11ae0*/  LOP3.LUT R0, R29, 0x380, RZ, 0xc0, !PT ;  /* 0x000003801d007812 */ /* 0x000fc400078ec0ff */
[----:B------:R-:W-:Y:S01]  /*11af0*/  LOP3.LUT R110, R110, R111, RZ, 0x3c, !PT ;  /* 0x0000006f6e6e7212 */ /* 0x000fe200078e3cff */
[----:B------:R0:W-:Y:S01]  /*11b00*/  STSM.16.M88.4 [R30], R4 ;  /* 0x000000041e007844 */ /* 0x0001e20000000200 */
[----:B------:R-:W-:Y:S01]  /*11b10*/  LOP3.LUT R100, R100, R101, RZ, 0x3c, !PT ;  /* 0x0000006564647212 */ /* 0x000fe200078e3cff */
[----:B------:R-:W-:Y:S01]  /*11b20*/  IMAD.X R101, RZ, RZ, R113, P4 ;  /* 0x000000ffff657224 */ /* 0x000fe200020e0671 */
[----:B------:R-:W-:Y:S02]  /*11b30*/  LOP3.LUT R104, R104, R105, RZ, 0x3c, !PT ;  /* 0x0000006968687212 */ /* 0x000fe400078e3cff */
[----:B------:R-:W-:Y:S02]  /*11b40*/  IADD3.X R111, RZ, R113, RZ, P3, !PT ;  /* 0x00000071ff6f7210 */ /* 0x000fe40001ffe4ff */
[C---:B------:R-:W-:Y:S02]  /*11b50*/  IADD3 R105, P3, R112.reuse, 0x8020, RZ ;  /* 0x0000802070697810 */ /* 0x040fe40007f7e0ff */
[----:B------:R-:W-:-:S02]  /*11b60*/  IADD3 R115, P4, R112, 0x8040, RZ ;  /* 0x0000804070737810 */ /* 0x000fc40007f9e0ff */
[C---:B------:R-:W-:Y:S02]  /*11b70*/  IADD3 R109, P5, R112.reuse, 0x4020, RZ ;  /* 0x00004020706d7810 */ /* 0x040fe40007fbe0ff */
[----:B------:R-:W-:Y:S02]  /*11b80*/  IADD3 R107, P0, R112, 0x4040, RZ ;  /* 0x00004040706b7810 */ /* 0x000fe40007f1e0ff */
[----:B0-----:R-:W-:Y:S02]  /*11b90*/  SHF.R.U64 R4, R0, 0x3, RZ ;  /* 0x0000000300047819 */ /* 0x001fe400000012ff */
[----:B------:R-:W-:Y:S02]  /*11ba0*/  LOP3.LUT R12, R105, 0x380, RZ, 0xc0, !PT ;  /* 0x00000380690c7812 */ /* 0x000fe400078ec0ff */
[----:B------:R-:W-:Y:S02]  /*11bb0*/  LOP3.LUT R114, R115, 0x380, RZ, 0xc0, !PT ;  /* 0x0000038073727812 */ /* 0x000fe400078ec0ff */
[----:B------:R-:W-:-:S02]  /*11bc0*/  LOP3.LUT R4, R4, R29, RZ, 0x3c, !PT ;  /* 0x0000001d04047212 */ /* 0x000fc400078e3cff */
[----:B------:R-:W-:Y:S02]  /*11bd0*/  IADD3.X R5, RZ, R113, RZ, P2, !PT ;  /* 0x00000071ff057210 */ /* 0x000fe400017fe4ff */
[----:B------:R-:W-:Y:S02]  /*11be0*/  IADD3 R29, P2, R112, 0xc040, RZ ;  /* 0x0000c040701d7810 */ /* 0x000fe40007f5e0ff */
[----:B------:R-:W-:Y:S02]  /*11bf0*/  LOP3.LUT R108, R109, 0x380, RZ, 0xc0, !PT ;  /* 0x000003806d6c7812 */ /* 0x000fe400078ec0ff */
[----:B------:R-:W-:Y:S02]  /*11c00*/  LOP3.LUT R106, R107, 0x380, RZ, 0xc0, !PT ;  /* 0x000003806b6a7812 */ /* 0x000fe400078ec0ff */
[----:B------:R-:W-:Y:S02]  /*11c10*/  SHF.R.U64 R6, R12, 0x3, RZ ;  /* 0x000000030c067819 */ /* 0x000fe400000012ff */
[----:B------:R-:W-:Y:S01]  /*11c20*/  SHF.R.U64 R114, R114, 0x3, RZ ;  /* 0x0000000372727819 */ /* 0x000fe200000012ff */
[----:B------:R-:W-:Y:S01]  /*11c30*/  IMAD.X R7, RZ, RZ, R113, P3 ;  /* 0x000000ffff077224 */ /* 0x000fe200018e0671 */
[----:B------:R-:W-:-:S02]  /*11c40*/  LOP3.LUT R28, R29, 0x380, RZ, 0xc0, !PT ;  /* 0x000003801d1c7812 */ /* 0x000fc400078ec0ff */
[----:B------:R-:W-:Y:S02]  /*11c50*/  SHF.R.U64 R108, R108, 0x3, RZ ;  /* 0x000000036c6c7819 */ /* 0x000fe400000012ff */
[----:B------:R-:W-:Y:S02]  /*11c60*/  SHF.R.U64 R106, R106, 0x3, RZ ;  /* 0x000000036a6a7819 */ /* 0x000fe400000012ff */
[----:B------:R-:W-:Y:S02]  /*11c70*/  LOP3.LUT R6, R6, R105, RZ, 0x3c, !PT ;  /* 0x0000006906067212 */ /* 0x000fe400078e3cff */
[----:B------:R-:W-:Y:S02]  /*11c80*/  LOP3.LUT R114, R114, R115, RZ, 0x3c, !PT ;  /* 0x0000007372727212 */ /* 0x000fe400078e3cff */
[----:B------:R-:W-:Y:S02]  /*11c90*/  IADD3 R115, P3, R112, 0xc060, RZ ;  /* 0x0000c06070737810 */ /* 0x000fe40007f7e0ff */
[----:B------:R-:W-:Y:S01]  /*11ca0*/  SHF.R.U64 R28, R28, 0x3, RZ ;  /* 0x000000031c1c7819 */ /* 0x000fe200000012ff */
[--C-:B------:R-:W-:Y:S01]  /*11cb0*/  IMAD.X R105, RZ, RZ, R113.reuse, P1 ;  /* 0x000000ffff697224 */ /* 0x100fe200008e0671 */
[----:B------:R-:W-:Y:S01]  /*11cc0*/  LOP3.LUT R108, R108, R109, RZ, 0x3c, !PT ;  /* 0x0000006d6c6c7212 */ /* 0x000fe200078e3cff */
[--C-:B------:R-:W-:Y:S01]  /*11cd0*/  IMAD.X R109, RZ, RZ, R113.reuse, P5 ;  /* 0x000000ffff6d7224 */ /* 0x100fe200028e0671 */
[----:B------:R-:W-:Y:S01]  /*11ce0*/  LOP3.LUT R106, R106, R107, RZ, 0x3c, !PT ;  /* 0x0000006b6a6a7212 */ /* 0x000fe200078e3cff */
[----:B------:R-:W-:Y:S01]  /*11cf0*/  IMAD.X R107, RZ, RZ, R113, P0 ;  /* 0x000000ffff6b7224 */ /* 0x000fe200000e0671 */
[----:B------:R-:W-:-:S02]  /*11d00*/  MOV R0, R4 ;  /* 0x0000000400007202 */ /* 0x000fc40000000f00 */
[----:B--2---:R-:W-:Y:S02]  /*11d10*/  MOV R32, R6 ;  /* 0x0000000600207202 */ /* 0x004fe40000000f00 */
[C---:B------:R-:W-:Y:S02]  /*11d20*/  IADD3 R117, P5, R112.reuse, 0x8060, RZ ;  /* 0x0000806070757810 */ /* 0x040fe40007fbe0ff */
[C---:B------:R-:W-:Y:S02]  /*11d30*/  IADD3 R119, P0, R112.reuse, 0xc000, RZ ;  /* 0x0000c00070777810 */ /* 0x040fe40007f1e0ff */
[----:B------:R-:W-:Y:S02]  /*11d40*/  IADD3 R121, P1, R112, 0xc020, RZ ;  /* 0x0000c02070797810 */ /* 0x000fe40007f3e0ff */
[----:B------:R-:W-:Y:S02]  /*11d50*/  MOV R96, R96 ;  /* 0x0000006000607202 */ /* 0x000fe40000000f00 */
[----:B------:R-:W-:-:S02]  /*11d60*/  F2FP.F16.F32.PACK_AB R4, R3, R14 ;  /* 0x0000000e0304723e */ /* 0x000fc400000000ff */
[----:B------:R-:W-:Y:S02]  /*11d70*/  F2FP.F16.F32.PACK_AB R5, R11, R10 ;  /* 0x0000000a0b05723e */ /* 0x000fe400000000ff */
[----:B------:R-:W-:Y:S02]  /*11d80*/  F2FP.F16.F32.PACK_AB R6, R37, R36 ;  /* 0x000000242506723e */ /* 0x000fe400000000ff */
[----:B------:R-:W-:Y:S02]  /*11d90*/  F2FP.F16.F32.PACK_AB R7, R39, R38 ;  /* 0x000000262707723e */ /* 0x000fe400000000ff */
[----:B------:R-:W-:Y:S02]  /*11da0*/  LOP3.LUT R112, R115, 0x380, RZ, 0xc0, !PT ;  /* 0x0000038073707812 */ /* 0x000fe400078ec0ff */
[----:B------:R-:W-:Y:S01]  /*11db0*/  LOP3.LUT R28, R28, R29, RZ, 0x3c, !PT ;  /* 0x0000001d1c1c7212 */ /* 0x000fe200078e3cff */
[----:B------:R-:W-:Y:S01]  /*11dc0*/  IMAD.X R29, RZ, RZ, R113, P2 ;  /* 0x000000ffff1d7224 */ /* 0x000fe200010e0671 */
[----:B------:R-:W-:-:S02]  /*11dd0*/  MOV R24, R24 ;  /* 0x0000001800187202 */ /* 0x000fc40000000f00 */
[----:B------:R-:W-:Y:S02]  /*11de0*/  F2FP.F16.F32.PACK_AB R12, R41, R152 ;  /* 0x00000098290c723e */ /* 0x000fe400000000ff */
[----:B------:R-:W-:Y:S01]  /*11df0*/  F2FP.F16.F32.PACK_AB R14, R45, R44 ;  /* 0x0000002c2d0e723e */ /* 0x000fe200000000ff */
[----:B------:R-:W-:Y:S01]  /*11e00*/  STSM.16.M88.4 [R96], R4 ;  /* 0x0000000460007844 */ /* 0x000fe20000000200 */
[----:B------:R-:W-:Y:S02]  /*11e10*/  SHF.R.U64 R112, R112, 0x3, RZ ;  /* 0x0000000370707819 */ /* 0x000fe400000012ff */
[----:B------:R-:W-:Y:S01]  /*11e20*/  LOP3.LUT R116, R117, 0x380, RZ, 0xc0, !PT ;  /* 0x0000038075747812 */ /* 0x000fe200078ec0ff */
[----:B------:R0:W-:Y:S01]  /*11e30*/  STSM.16.M88.4 [R24], R12 ;  /* 0x0000000c18007844 */ /* 0x0001e20000000200 */
[----:B------:R-:W-:Y:S02]  /*11e40*/  LOP3.LUT R118, R119, 0x380, RZ, 0xc0, !PT ;  /* 0x0000038077767812 */ /* 0x000fe400078ec0ff */
[----:B------:R-:W-:-:S02]  /*11e50*/  MOV R110, R110 ;  /* 0x0000006e006e7202 */ /* 0x000fc40000000f00 */
[----:B------:R-:W-:Y:S02]  /*11e60*/  MOV R3, R28 ;  /* 0x0000001c00037202 */ /* 0x000fe40000000f00 */
[----:B------:R-:W-:Y:S02]  /*11e70*/  F2FP.F16.F32.PACK_AB R25, R51, R50 ;  /* 0x000000323319723e */ /* 0x000fe400000000ff */
[----:B------:R-:W-:Y:S02]  /*11e80*/  F2FP.F16.F32.PACK_AB R26, R53, R154 ;  /* 0x0000009a351a723e */ /* 0x000fe400000000ff */
[----:B------:R-:W-:Y:S02]  /*11e90*/  MOV R100, R100 ;  /* 0x0000006400647202 */ /* 0x000fe40000000f00 */
[----:B------:R-:W-:Y:S02]  /*11ea0*/  F2FP.F16.F32.PACK_AB R28, R57, R155 ;  /* 0x0000009b391c723e */ /* 0x000fe400000000ff */
[----:B------:R-:W-:-:S02]  /*11eb0*/  F2FP.F16.F32.PACK_AB R29, R59, R58 ;  /* 0x0000003a3b1d723e */ /* 0x000fc400000000ff */
[----:B0-----:R-:W-:Y:S02]  /*11ec0*/  F2FP.F16.F32.PACK_AB R24, R49, R153 ;  /* 0x000000993118723e */ /* 0x001fe400000000ff */
[----:B------:R-:W-:Y:S02]  /*11ed0*/  F2FP.F16.F32.PACK_AB R30, R61, R156 ;  /* 0x0000009c3d1e723e */ /* 0x000fe400000000ff */
[----:B------:R-:W-:Y:S02]  /*11ee0*/  LOP3.LUT R120, R121, 0x380, RZ, 0xc0, !PT ;  /* 0x0000038079787812 */ /* 0x000fe400078ec0ff */
[----:B------:R-:W-:Y:S01]  /*11ef0*/  LOP3.LUT R112, R112, R115, RZ, 0x3c, !PT ;  /* 0x0000007370707212 */ /* 0x000fe200078e3cff */
[----:B------:R-:W-:Y:S01]  /*11f00*/  IMAD.X R115, RZ, RZ, R113, P4 ;  /* 0x000000ffff737224 */ /* 0x000fe200020e0671 */
[----:B------:R-:W-:Y:S02]  /*11f10*/  MOV R108, R108 ;  /* 0x0000006c006c7202 */ /* 0x000fe40000000f00 */
[----:B------:R-:W-:-:S02]  /*11f20*/  F2FP.F16.F32.PACK_AB R4, R65, R157 ;  /* 0x0000009d4104723e */ /* 0x000fc400000000ff */
[----:B------:R-:W-:Y:S02]  /*11f30*/  F2FP.F16.F32.PACK_AB R5, R67, R66 ;  /* 0x000000424305723e */ /* 0x000fe400000000ff */
[----:B------:R-:W-:Y:S02]  /*11f40*/  F2FP.F16.F32.PACK_AB R6, R69, R158 ;  /* 0x0000009e4506723e */ /* 0x000fe400000000ff */
[----:B------:R-:W-:Y:S02]  /*11f50*/  F2FP.F16.F32.PACK_AB R7, R71, R70 ;  /* 0x000000464707723e */ /* 0x000fe400000000ff */
[----:B------:R-:W-:Y:S01]  /*11f60*/  SHF.R.U64 R116, R116, 0x3, RZ ;  /* 0x0000000374747819 */ /* 0x000fe200000012ff */
[----:B------:R-:W-:Y:S01]  /*11f70*/  STSM.16.M88.4 [R110], R24 ;  /* 0x000000186e007844 */ /* 0x000fe20000000200 */
[----:B------:R-:W-:Y:S02]  /*11f80*/  SHF.R.U64 R118, R118, 0x3, RZ ;  /* 0x0000000376767819 */ /* 0x000fe400000012ff */
[----:B------:R-:W-:-:S02]  /*11f90*/  MOV R106, R106 ;  /* 0x0000006a006a7202 */ /* 0x000fc40000000f00 */
[----:B------:R-:W-:Y:S02]  /*11fa0*/  F2FP.F16.F32.PACK_AB R12, R73, R159 ;  /* 0x0000009f490c723e */ /* 0x000fe400000000ff */
[----:B------:R-:W-:Y:S02]  /*11fb0*/  F2FP.F16.F32.PACK_AB R13, R75, R74 ;  /* 0x0000004a4b0d723e */ /* 0x000fe400000000ff */
[----:B------:R-:W-:Y:S02]  /*11fc0*/  F2FP.F16.F32.PACK_AB R14, R77, R160 ;  /* 0x000000a04d0e723e */ /* 0x000fe400000000ff */
[----:B------:R-:W-:Y:S01]  /*11fd0*/  F2FP.F16.F32.PACK_AB R15, R79, R78 ;  /* 0x0000004e4f0f723e */ /* 0x000fe200000000ff */
[----:B------:R-:W-:Y:S01]  /*11fe0*/  STSM.16.M88.4 [R100], R28 ;  /* 0x0000001c64007844 */ /* 0x000fe20000000200 */
[----:B------:R-:W-:Y:S02]  /*11ff0*/  MOV R104, R104 ;  /* 0x0000006800687202 */ /* 0x000fe40000000f00 */
[----:B------:R-:W-:-:S02]  /*12000*/  F2FP.F16.F32.PACK_AB R36, R81, R161 ;  /* 0x000000a15124723e */ /* 0x000fc400000000ff */
[----:B------:R-:W-:Y:S02]  /*12010*/  F2FP.F16.F32.PACK_AB R37, R83, R82 ;  /* 0x000000525325723e */ /* 0x000fe400000000ff */
[----:B------:R-:W-:Y:S02]  /*12020*/  F2FP.F16.F32.PACK_AB R38, R85, R162 ;  /* 0x000000a25526723e */ /* 0x000fe400000000ff */
[----:B------:R-:W-:Y:S01]  /*12030*/  F2FP.F16.F32.PACK_AB R39, R87, R86 ;  /* 0x000000565727723e */ /* 0x000fe200000000ff */
[----:B------:R0:W-:Y:S01]  /*12040*/  STSM.16.M88.4 [R108], R4 ;  /* 0x000000046c007844 */ /* 0x0001e20000000200 */
[----:B------:R-:W-:Y:S02]  /*12050*/  SHF.R.U64 R120, R120, 0x3, RZ ;  /* 0x0000000378787819 */ /* 0x000fe400000012ff */
[----:B------:R-:W-:Y:S02]  /*12060*/  F2FP.F16.F32.PACK_AB R44, R89, R163 ;  /* 0x000000a3592c723e */ /* 0x000fe400000000ff */
[----:B------:R-:W-:-:S02]  /*12070*/  F2FP.F16.F32.PACK_AB R45, R91, R90 ;  /* 0x0000005a5b2d723e */ /* 0x000fc400000000ff */
[----:B------:R-:W-:Y:S01]  /*12080*/  LOP3.LUT R116, R116, R117, RZ, 0x3c, !PT ;  /* 0x0000007574747212 */ /* 0x000fe200078e3cff */
[--C-:B------:R-:W-:Y:S01]  /*12090*/  IMAD.X R117, RZ, RZ, R113.reuse, P5 ;  /* 0x000000ffff757224 */ /* 0x100fe200028e0671 */
[----:B------:R-:W-:Y:S02]  /*120a0*/  F2FP.F16.F32.PACK_AB R57, R99, R98 ;  /* 0x000000626339723e */ /* 0x000fe400000000ff */
[----:B------:R-:W-:Y:S02]  /*120b0*/  F2FP.F16.F32.PACK_AB R58, R68, R165 ;  /* 0x000000a5443a723e */ /* 0x000fe400000000ff */
[----:B------:R-:W-:Y:S01]  /*120c0*/  F2FP.F16.F32.PACK_AB R59, R103, R102 ;  /* 0x00000066673b723e */ /* 0x000fe200000000ff */
[----:B------:R1:W-:Y:S01]  /*120d0*/  STSM.16.M88.4 [R106], R12 ;  /* 0x0000000c6a007844 */ /* 0x0003e20000000200 */
[----:B------:R-:W-:Y:S01]  /*120e0*/  LOP3.LUT R118, R118, R119, RZ, 0x3c, !PT ;  /* 0x0000007776767212 */ /* 0x000fe200078e3cff */
[----:B------:R-:W-:Y:S01]  /*120f0*/  IMAD.X R119, RZ, RZ, R113, P0 ;  /* 0x000000ffff777224 */ /* 0x000fe200000e0671 */
[----:B------:R-:W-:-:S02]  /*12100*/  MOV R114, R114 ;  /* 0x0000007200727202 */ /* 0x000fc40000000f00 */
[----:B0-----:R-:W-:Y:S02]  /*12110*/  F2FP.F16.F32.PACK_AB R4, R72, R166 ;  /* 0x000000a64804723e */ /* 0x001fe400000000ff */
[----:B------:R-:W-:Y:S02]  /*12120*/  F2FP.F16.F32.PACK_AB R5, R42, R40 ;  /* 0x000000282a05723e */ /* 0x000fe400000000ff */
[----:B------:R-:W-:Y:S02]  /*12130*/  F2FP.F16.F32.PACK_AB R6, R76, R167 ;  /* 0x000000a74c06723e */ /* 0x000fe400000000ff */
[----:B------:R-:W-:Y:S01]  /*12140*/  F2FP.F16.F32.PACK_AB R7, R52, R48 ;  /* 0x000000303407723e */ /* 0x000fe200000000ff */
[----:B------:R-:W-:Y:S01]  /*12150*/  STSM.16.M88.4 [R104], R36 ;  /* 0x0000002468007844 */ /* 0x000fe20000000200 */
[----:B------:R-:W-:Y:S02]  /*12160*/  LOP3.LUT R120, R120, R121, RZ, 0x3c, !PT ;  /* 0x0000007978787212 */ /* 0x000fe400078e3cff */
[----:B------:R-:W-:Y:S01]  /*12170*/  IADD3.X R121, RZ, R113, RZ, P1, !PT ;  /* 0x00000071ff797210 */ /* 0x000fe20000ffe4ff */
[----:B------:R-:W-:Y:S01]  /*12180*/  STSM.16.M88.4 [R0], R44 ;  /* 0x0000002c00007844 */ /* 0x000fe20000000200 */
[----:B------:R-:W-:Y:S01]  /*12190*/  IMAD.X R113, RZ, RZ, R113, P3 ;  /* 0x000000ffff717224 */ /* 0x000fe200018e0671 */
[----:B------:R-:W-:-:S02]  /*121a0*/  MOV R116, R116 ;  /* 0x0000007400747202 */ /* 0x000fc40000000f00 */
[----:B------:R0:W-:Y:S01]  /*121b0*/  STSM.16.M88.4 [R32], R56 ;  /* 0x0000003820007844 */ /* 0x0001e20000000200 */
[----:B-1----:R-:W-:Y:S02]  /*121c0*/  F2FP.F16.F32.PACK_AB R12, R80, R168 ;  /* 0x000000a8500c723e */ /* 0x002fe400000000ff */
[----:B------:R-:W-:Y:S01]  /*121d0*/  F2FP.F16.F32.PACK_AB R13, R60, R54 ;  /* 0x000000363c0d723e */ /* 0x000fe200000000ff */
[----:B------:R4:W-:Y:S01]  /*121e0*/  STSM.16.M88.4 [R114], R4 ;  /* 0x0000000472007844 */ /* 0x0009e20000000200 */
[----:B------:R-:W-:Y:S02]  /*121f0*/  F2FP.F16.F32.PACK_AB R14, R84, R169 ;  /* 0x000000a9540e723e */ /* 0x000fe400000000ff */
[----:B------:R-:W-:Y:S02]  /*12200*/  F2FP.F16.F32.PACK_AB R15, R64, R63 ;  /* 0x0000003f400f723e */ /* 0x000fe400000000ff */
[----:B------:R-:W-:Y:S02]  /*12210*/  MOV R118, R118 ;  /* 0x0000007600767202 */ /* 0x000fe40000000f00 */
[----:B------:R-:W-:-:S02]  /*12220*/  F2FP.F16.F32.PACK_AB R24, R88, R170 ;  /* 0x000000aa5818723e */ /* 0x000fc400000000ff */
[----:B------:R-:W-:Y:S02]  /*12230*/  F2FP.F16.F32.PACK_AB R25, R123, R122 ;  /* 0x0000007a7b19723e */ /* 0x000fe400000000ff */
[----:B------:R-:W-:Y:S02]  /*12240*/  F2FP.F16.F32.PACK_AB R26, R125, R124 ;  /* 0x0000007c7d1a723e */ /* 0x000fe400000000ff */
[----:B------:R-:W-:Y:S01]  /*12250*/  F2FP.F16.F32.PACK_AB R27, R127, R126 ;  /* 0x0000007e7f1b723e */ /* 0x000fe200000000ff */
[----:B0-----:R-:W0:Y:S01]  /*12260*/  LDC R32, c[0x0][0xbe8] ;  /* 0x0002fa00ff207b82 */ /* 0x001e220000000800 */
[----:B------:R-:W-:Y:S02]  /*12270*/  ISETP.NE.U32.AND P0, PT, RZ, UR4, PT ;  /* 0x00000004ff007c0c */ /* 0x000fe4000bf05070 */
[----:B----4-:R-:W-:Y:S02]  /*12280*/  IADD3 R6, P1, R173, UR4, RZ ;  /* 0x00000004ad067c10 */ /* 0x010fe4000ff3e0ff */
[----:B------:R-:W-:-:S02]  /*12290*/  MOV R120, R120 ;  /* 0x0000007800787202 */ /* 0x000fc40000000f00 */
[----:B------:R-:W-:Y:S02]  /*122a0*/  F2FP.F16.F32.PACK_AB R28, R129, R128 ;  /* 0x00000080811c723e */ /* 0x000fe400000000ff */
[----:B------:R-:W-:Y:S02]  /*122b0*/  F2FP.F16.F32.PACK_AB R29, R131, R130 ;  /* 0x00000082831d723e */ /* 0x000fe400000000ff */
[----:B------:R-:W-:Y:S02]  /*122c0*/  F2FP.F16.F32.PACK_AB R30, R133, R132 ;  /* 0x00000084851e723e */ /* 0x000fe400000000ff */
[----:B------:R-:W-:Y:S01]  /*122d0*/  F2FP.F16.F32.PACK_AB R31, R135, R134 ;  /* 0x00000086871f723e */ /* 0x000fe200000000ff */
[----:B------:R1:W-:Y:S01]  /*122e0*/  STSM.16.M88.4 [R116], R12 ;  /* 0x0000000c74007844 */ /* 0x0003e20000000200 */
[----:B------:R-:W-:Y:S02]  /*122f0*/  MOV R112, R112 ;  /* 0x0000007000707202 */ /* 0x000fe40000000f00 */
[----:B------:R-:W-:Y:S01]  /*12300*/  ISETP.NE.AND.EX P0, PT, RZ, UR5, PT, P0 ;  /* 0x00000005ff007c0c */ /* 0x000fe2000bf05300 */
[----:B------:R2:W-:Y:S01]  /*12310*/  STSM.16.M88.4 [R118], R24 ;  /* 0x0000001876007844 */ /* 0x0005e20000000200 */
[----:B------:R-:W-:Y:S01]  /*12320*/  IADD3.X R7, R172, UR5, RZ, P1, !PT ;  /* 0x00000005ac077c10 */ /* 0x000fe20008ffe4ff */
[----:B------:R-:W-:-:S02]  /*12330*/  ULDC.64 UR4, c[0x0][0xc08] ;  /* 0x0003020000047ab9 */ /* 0x000fc40000000a00 */
[----:B------:R3:W-:Y:S01]  /*12340*/  STSM.16.M88.4 [R120], R28 ;  /* 0x0000001c78007844 */ /* 0x0007e20000000200 */
        /* <DEDUP_REMOVED lines=8> */
[----:B-1----:R-:W-:Y:S01]  /*123d0*/  IMAD.U32 R15, RZ, RZ, UR4 ;  /* 0x00000004ff0f7e24 */ /* 0x002fe2000f8e00ff */
[----:B------:R-:W-:Y:S01]  /*123e0*/  @P2 IADD3.X R5, R172, UR5, RZ, P3, !PT ;  /* 0x00000005ac052c10 */ /* 0x000fe20009ffe4ff */
[----:B------:R3:W5:Y:S04]  /*123f0*/  @P0 LDG.E R80, desc[UR40][R6.64] ;  /* 0x0000002806500981 */ /* 0x000768000c1e1900 */
[----:B------:R3:W5:Y:S01]  /*12400*/  @P2 LDG.E R15, desc[UR40][R4.64] ;  /* 0x00000028040f2981 */ /* 0x000762000c1e1900 */
[----:B0-----:R-:W-:-:S13]  /*12410*/  ISETP.NE.AND P1, PT, R32, 0x1, PT ;  /* 0x000000012000780c */ /* 0x001fda0003f25270 */
[----:B------:R-:W0:Y:S08]  /*12420*/  @P1 LDC R0, c[0x0][0xbec] ;  /* 0x0002fb00ff001b82 */ /* 0x000e300000000800 */
[----:B------:R-:W1:Y:S01]  /*12430*/  @P1 LDC R11, c[0x0][0xbf0] ;  /* 0x0002fc00ff0b1b82 */ /* 0x000e620000000800 */
[----:B--2---:R-:W-:Y:S01]  /*12440*/  IADD3 R27, R171, R229, RZ ;  /* 0x000000e5ab1b7210 */ /* 0x004fe20007ffe0ff */
[----:B---3--:R-:W-:Y:S06]  /*12450*/  @P2 BRA `(.L_x_5306) ;  /* 0x0000000000102947 */ /* 0x008fec0003800000 */
[----:B------:R-:W-:Y:S05]  /*12460*/  @!P0 BRA `(.L_x_5306) ;  /* 0x00000000000c8947 */ /* 0x000fea0003800000 */
[----:B------:R-:W2:Y:S04]  /*12470*/  LDG.E R4, desc[UR40][R6.64] ;  /* 0x0000002806047981 */ /* 0x000ea8000c1e1900 */
[----:B-----5:R-:W2:Y:S02]  /*12480*/  LDG.E R15, desc[UR40][R6.64+0x4] ;  /* 0x00000428060f7981 */ /* 0x020ea4000c1e1900 */
[----:B--2---:R-:W-:-:S07]  /*12490*/  IMAD.IADD R15, R15, 0x1, -R4 ;  /* 0x000000010f0f7824 */ /* 0x004fce00078e0a04 */
.L_x_5306:
        /* <DEDUP_REMOVED lines=9> */
[----:B------:R-:W2:Y:S01]  /*12530*/  LDL R14, [R1+0x58] ;  /* 0x00005800010e7983 */ /* 0x000ea20000100800 */
[----:B------:R-:W-:Y:S01]  /*12540*/  IADD3 R25, -R7, RZ, RZ ;  /* 0x000000ff07197210 */ /* 0x000fe20007ffe1ff */
[----:B------:R-:W1:Y:S01]  /*12550*/  S2R R87, SR_TID.X ;  /* 0x0000000000577919 */ /* 0x000e620000002100 */
[----:B------:R-:W0:Y:S01]  /*12560*/  S2R R30, SR_TID.X ;  /* 0x00000000001e7919 */ /* 0x000e220000002100 */
[----:B-1----:R-:W-:-:S05]  /*12570*/  VIADD R87, R87, 0xffffff80 ;  /* 0xffffff8057577836 */ /* 0x002fca0000000000 */
[----:B------:R-:W-:-:S04]  /*12580*/  SHF.R.S32.HI R86, RZ, 0x1f, R87 ;  /* 0x0000001fff567819 */ /* 0x000fc80000011457 */
[----:B------:R-:W-:-:S04]  /*12590*/  LEA.HI R86, R86, R87, RZ, 0x3 ;  /* 0x0000005756567211 */ /* 0x000fc800078f18ff */
[----:B------:R-:W-:-:S05]  /*125a0*/  SHF.R.S32.HI R86, RZ, 0x3, R86 ;  /* 0x00000003ff567819 */ /* 0x000fca0000011456 */
[----:B------:R-:W-:-:S04]  /*125b0*/  IMAD R13, R86, 0x40, R213 ;  /* 0x00000040560d7824 */ /* 0x000fc800078e02d5 */
[----:B------:R-:W-:Y:S01]  /*125c0*/  IMAD.WIDE R20, R13, 0x2, R20 ;  /* 0x000000020d147825 */ /* 0x000fe200078e0214 */
[----:B------:R-:W-:-:S03]  /*125d0*/  SHF.R.S32.HI R13, RZ, 0x1f, R7 ;  /* 0x0000001fff0d7819 */ /* 0x000fc60000011407 */
[----:B0-----:R-:W-:Y:S01]  /*125e0*/  VIADD R30, R30, 0xffffff80 ;  /* 0xffffff801e1e7836 */ /* 0x001fe20000000000 */
[----:B------:R-:W-:-:S04]  /*125f0*/  IADD3 R37, P4, R20, 0x5000, RZ ;  /* 0x0000500014257810 */ /* 0x000fc80007f9e0ff */
[----:B------:R-:W-:Y:S02]  /*12600*/  SHF.R.S32.HI R26, RZ, 0x1f, R30 ;  /* 0x0000001fff1a7819 */ /* 0x000fe4000001141e */
[----:B------:R-:W-:Y:S02]  /*12610*/  LOP3.LUT R36, R37, 0x380, RZ, 0xc0, !PT ;  /* 0x0000038025247812 */ /* 0x000fe400078ec0ff */
[----:B------:R-:W-:Y:S02]  /*12620*/  LEA.HI R26, R26, R30, RZ, 0x7 ;  /* 0x0000001e1a1a7211 */ /* 0x000fe400078f38ff */
[----:B------:R-:W-:Y:S02]  /*12630*/  SHF.R.U64 R36, R36, 0x3, RZ ;  /* 0x0000000324247819 */ /* 0x000fe400000012ff */
[----:B------:R-:W-:Y:S02]  /*12640*/  LOP3.LUT R26, R26, 0xffffff80, RZ, 0xc0, !PT ;  /* 0xffffff801a1a7812 */ /* 0x000fe400078ec0ff */
[----:B------:R-:W-:Y:S01]  /*12650*/  LOP3.LUT R36, R36, R37, RZ, 0x3c, !PT ;  /* 0x0000002524247212 */ /* 0x000fe200078e3cff */
[----:B------:R-:W-:-:S02]  /*12660*/  IMAD.X R37, RZ, RZ, R21, P4 ;  /* 0x000000ffff257224 */ /* 0x000fc400020e0615 */
[----:B------:R-:W-:Y:S01]  /*12670*/  IMAD.IADD R26, R30, 0x1, -R26 ;  /* 0x000000011e1a7824 */ /* 0x000fe200078e0a1a */
[----:B------:R-:W-:-:S04]  /*12680*/  IADD3 R57, P4, R20, 0xa000, RZ ;  /* 0x0000a00014397810 */ /* 0x000fc80007f9e0ff */
[----:B------:R-:W-:-:S04]  /*12690*/  LOP3.LUT R56, R57, 0x380, RZ, 0xc0, !PT ;  /* 0x0000038039387812 */ /* 0x000fc800078ec0ff */
[----:B------:R-:W-:Y:S02]  /*126a0*/  SHF.R.U64 R56, R56, 0x3, RZ ;  /* 0x0000000338387819 */ /* 0x000fe400000012ff */
[----:B------:R-:W-:Y:S02]  /*126b0*/  SHF.R.S32.HI R84, RZ, 0x1f, R87 ;  /* 0x0000001fff547819 */ /* 0x000fe40000011457 */
[----:B------:R-:W-:Y:S02]  /*126c0*/  LOP3.LUT R56, R56, R57, RZ, 0x3c, !PT ;  /* 0x0000003938387212 */ /* 0x000fe400078e3cff */
[----:B------:R-:W-:Y:S02]  /*126d0*/  IADD3.X R57, RZ, R21, RZ, P4, !PT ;  /* 0x00000015ff397210 */ /* 0x000fe400027fe4ff */
[----:B------:R-:W-:Y:S02]  /*126e0*/  IADD3 R73, P4, R20, 0xe000, RZ ;  /* 0x0000e00014497810 */ /* 0x000fe40007f9e0ff */
[----:B------:R-:W-:-:S02]  /*126f0*/  LEA.HI R84, R84, R87, RZ, 0x3 ;  /* 0x0000005754547211 */ /* 0x000fc400078f18ff */
[----:B------:R-:W-:Y:S02]  /*12700*/  LOP3.LUT R72, R73, 0x380, RZ, 0xc0, !PT ;  /* 0x0000038049487812 */ /* 0x000fe400078ec0ff */
[----:B------:R-:W-:Y:S02]  /*12710*/  LOP3.LUT R84, R84, 0xfffffff8, RZ, 0xc0, !PT ;  /* 0xfffffff854547812 */ /* 0x000fe400078ec0ff */
[----:B------:R-:W-:-:S03]  /*12720*/  SHF.R.U64 R72, R72, 0x3, RZ ;  /* 0x0000000348487819 */ /* 0x000fc600000012ff */
[----:B------:R-:W-:Y:S01]  /*12730*/  IMAD.IADD R84, R87, 0x1, -R84 ;  /* 0x0000000157547824 */ /* 0x000fe200078e0a54 */
[----:B------:R-:W-:Y:S01]  /*12740*/  LOP3.LUT R72, R72, R73, RZ, 0x3c, !PT ;  /* 0x0000004948487212 */ /* 0x000fe200078e3cff */
[----:B------:R-:W0:Y:S01]  /*12750*/  @P1 LDC R87, c[0x0][0xbf0] ;  /* 0x0002fc00ff571b82 */ /* 0x000e220000000800 */
[----:B------:R-:W-:Y:S01]  /*12760*/  IADD3.X R73, RZ, R21, RZ, P4, !PT ;  /* 0x00000015ff497210 */ /* 0x000fe200027fe4ff */
[C---:B------:R-:W-:Y:S02]  /*12770*/  VIADD R89, R213.reuse, 0xc0 ;  /* 0x000000c0d5597836 */ /* 0x040fe40000000000 */
[C---:B------:R-:W-:Y:S02]  /*12780*/  VIADD R91, R213.reuse, 0x80 ;  /* 0x00000080d55b7836 */ /* 0x040fe40000000000 */
[C---:B------:R-:W-:Y:S01]  /*12790*/  VIADD R93, R213.reuse, 0x40 ;  /* 0x00000040d55d7836 */ /* 0x040fe20000000000 */
[----:B------:R-:W-:Y:S01]  /*127a0*/  BSSY B1, `(.L_x_5307) ;  /* 0x00000c2000017945 */ /* 0x000fe20003800000 */
[----:B------:R-:W-:Y:S01]  /*127b0*/  SHF.R.S32.HI R89, RZ, 0x1f, R89 ;  /* 0x0000001fff597819 */ /* 0x000fe20000011459 */
[----:B------:R-:W-:Y:S01]  /*127c0*/  VIADD R90, R213, 0x80 ;  /* 0x00000080d55a7836 */ /* 0x000fe20000000000 */
[----:B------:R-:W-:-:S02]  /*127d0*/  SHF.R.S32.HI R91, RZ, 0x1f, R91 ;  /* 0x0000001fff5b7819 */ /* 0x000fc4000001145b */
[----:B------:R-:W-:Y:S02]  /*127e0*/  IADD3 R92, R213, 0x40, RZ ;  /* 0x00000040d55c7810 */ /* 0x000fe40007ffe0ff */
[----:B------:R-:W-:Y:S02]  /*127f0*/  SHF.R.S32.HI R93, RZ, 0x1f, R93 ;  /* 0x0000001fff5d7819 */ /* 0x000fe4000001145d */
[----:B------:R-:W-:Y:S02]  /*12800*/  SHF.R.S32.HI R94, RZ, 0x1f, R213 ;  /* 0x0000001fff5e7819 */ /* 0x000fe400000114d5 */
[----:B---3--:R-:W-:Y:S02]  /*12810*/  SEL R82, R6, RZ, !P0 ;  /* 0x000000ff06527207 */ /* 0x008fe40004000000 */
[----:B----4-:R-:W-:Y:S01]  /*12820*/  SHF.R.S32.HI R83, RZ, 0x1f, R88 ;  /* 0x0000001fff537819 */ /* 0x010fe20000011458 */
[----:B------:R-:W-:-:S04]  /*12830*/  IMAD.WIDE.U32 R4, R88, UR4, R80 ;  /* 0x0000000458047c25 */ /* 0x000fc8000f8e0050 */
[----:B------:R-:W-:-:S04]  /*12840*/  IMAD R3, R83, UR4, RZ ;  /* 0x0000000453037c24 */ /* 0x000fc8000f8e02ff */
[----:B------:R-:W-:Y:S01]  /*12850*/  IMAD R11, R88, UR5, R3 ;  /* 0x00000005580b7c24 */ /* 0x000fe2000f8e0203 */
[----:B--2---:R-:W-:Y:S01]  /*12860*/  SEL R3, R10, RZ, !P0 ;  /* 0x000000ff0a037207 */ /* 0x004fe20004000000 */
[----:B------:R-:W-:Y:S02]  /*12870*/  ULDC.64 UR4, c[0x0][0xb98] ;  /* 0x0002e60000047ab9 */ /* 0x000fe40000000a00 */
[----:B------:R-:W-:Y:S02]  /*12880*/  IMAD.IADD R5, R5, 0x1, R11 ;  /* 0x0000000105057824 */ /* 0x000fe400078e020b */
[----:B------:R-:W-:Y:S02]  /*12890*/  IMAD R11, R32, R25, R27 ;  /* 0x00000019200b7224 */ /* 0x000fe400078e021b */
[----:B------:R-:W-:Y:S02]  /*128a0*/  IMAD R25, R3, UR4, RZ ;  /* 0x0000000403197c24 */ /* 0x000fe4000f8e02ff */
[----:B------:R-:W-:Y:S01]  /*128b0*/  IMAD.WIDE.U32 R4, R82, UR4, R4 ;  /* 0x0000000452047c25 */ /* 0x000fe2000f8e0004 */
        /* <DEDUP_REMOVED lines=8> */
[----:B------:R-:W-:-:S03]  /*12940*/  ULDC.64 UR4, c[0x0][0xb50] ;  /* 0x0002d40000047ab9 */ /* 0x000fc60000000a00 */
[----:B------:R-:W-:Y:S01]  /*12950*/  IMAD.IADD R5, R5, 0x1, R13 ;  /* 0x0000000105057824 */ /* 0x000fe200078e020d */
[----:B------:R-:W-:Y:S02]  /*12960*/  LEA R6, P0, R4, UR4, 0x2 ;  /* 0x0000000404067c11 */ /* 0x000fe4000f8010ff */
[C---:B------:R-:W-:Y:S02]  /*12970*/  IADD3 R13, P3, R20.reuse, 0x2000, RZ ;  /* 0x00002000140d7810 */ /* 0x040fe40007f7e0ff */
[----:B------:R-:W-:Y:S02]  /*12980*/  IADD3 R7, P2, R20, 0x1000, RZ ;  /* 0x0000100014077810 */ /* 0x000fe40007f5e0ff */
[----:B------:R-:W-:Y:S02]  /*12990*/  LEA.HI.X R4, R4, UR5, R5, 0x2, P0 ;  /* 0x0000000504047c11 */ /* 0x000fe400080f1405 */
[C---:B------:R-:W-:Y:S02]  /*129a0*/  IADD3 R25, P5, R20.reuse, 0x3000, RZ ;  /* 0x0000300014197810 */ /* 0x040fe40007fbe0ff */
[----:B------:R-:W-:Y:S01]  /*129b0*/  LOP3.LUT R12, R13, 0x380, RZ, 0xc0, !PT ;  /* 0x000003800d0c7812 */ /* 0x000fe200078ec0ff */
[----:B------:R-:W-:Y:S01]  /*129c0*/  IMAD.X R11, RZ, RZ, R21, P2 ;  /* 0x000000ffff0b7224 */ /* 0x000fe200010e0615 */
[----:B------:R-:W-:Y:S01]  /*129d0*/  IADD3 R29, P0, R20, 0x4000, RZ ;  /* 0x00004000141d7810 */ /* 0x000fe20007f1e0ff */
[----:B------:R-:W-:Y:S01]  /*129e0*/  SHFL.IDX PT, R54, R6, RZ, 0x1c1f ;  /* 0x001c1fff06367589 */ /* 0x000fe200000e0000 */
[----:B------:R-:W-:Y:S01]  /*129f0*/  SHF.R.U64 R12, R12, 0x3, RZ ;  /* 0x000000030c0c7819 */ /* 0x000fe200000012ff */
[----:B------:R-:W-:Y:S01]  /*12a00*/  IMAD R0, R15, R32, RZ ;  /* 0x000000200f007224 */ /* 0x000fe200078e02ff */
[----:B------:R-:W-:Y:S01]  /*12a10*/  LOP3.LUT R28, R29, 0x380, RZ, 0xc0, !PT ;  /* 0x000003801d1c7812 */ /* 0x000fe200078ec0ff */
[----:B------:R-:W-:Y:S01]  /*12a20*/  SHFL.IDX PT, R58, R6, 0x1, 0x1c1f ;  /* 0x003c1f00063a7f89 */ /* 0x000fe200000e0000 */
[----:B------:R-:W-:Y:S01]  /*12a30*/  IADD3 R41, P2, R20, 0x6000, RZ ;  /* 0x0000600014297810 */ /* 0x000fe20007f5e0ff */
[----:B------:R-:W-:Y:S01]  /*12a40*/  ULDC.64 UR4, c[0x0][0xaa0] ;  /* 0x0002a80000047ab9 */ /* 0x000fe20000000a00 */
[----:B------:R-:W-:-:S02]  /*12a50*/  SHF.R.U64 R28, R28, 0x3, RZ ;  /* 0x000000031c1c7819 */ /* 0x000fc400000012ff */
[----:B------:R-:W-:Y:S01]  /*12a60*/  LOP3.LUT R12, R12, R13, RZ, 0x3c, !PT ;  /* 0x0000000d0c0c7212 */ /* 0x000fe200078e3cff */
[--C-:B------:R-:W-:Y:S01]  /*12a70*/  IMAD.X R13, RZ, RZ, R21.reuse, P3 ;  /* 0x000000ffff0d7224 */ /* 0x100fe200018e0615 */
[----:B------:R-:W-:Y:S02]  /*12a80*/  LOP3.LUT R40, R41, 0x380, RZ, 0xc0, !PT ;  /* 0x0000038029287812 */ /* 0x000fe400078ec0ff */
[----:B------:R-:W-:Y:S02]  /*12a90*/  IADD3 R45, P3, R20, 0x7000, RZ ;  /* 0x00007000142d7810 */ /* 0x000fe40007f7e0ff */
[----:B------:R-:W-:Y:S01]  /*12aa0*/  LOP3.LUT R28, R28, R29, RZ, 0x3c, !PT ;  /* 0x0000001d1c1c7212 */ /* 0x000fe200078e3cff */
[----:B------:R-:W-:Y:S01]  /*12ab0*/  IMAD.X R29, RZ, RZ, R21, P0 ;  /* 0x000000ffff1d7224 */ /* 0x000fe200000e0615 */
[----:B------:R-:W-:Y:S02]  /*12ac0*/  SHF.R.U64 R40, R40, 0x3, RZ ;  /* 0x0000000328287819 */ /* 0x000fe400000012ff */
[----:B------:R-:W-:-:S02]  /*12ad0*/  IADD3 R53, P0, R20, 0x9000, RZ ;  /* 0x0000900014357810 */ /* 0x000fc40007f1e0ff */
[----:B------:R-:W-:Y:S02]  /*12ae0*/  LOP3.LUT R44, R45, 0x380, RZ, 0xc0, !PT ;  /* 0x000003802d2c7812 */ /* 0x000fe400078ec0ff */
[----:B------:R-:W-:Y:S02]  /*12af0*/  LOP3.LUT R24, R25, 0x380, RZ, 0xc0, !PT ;  /* 0x0000038019187812 */ /* 0x000fe400078ec0ff */
[----:B------:R-:W-:Y:S01]  /*12b00*/  LOP3.LUT R40, R40, R41, RZ, 0x3c, !PT ;  /* 0x0000002928287212 */ /* 0x000fe200078e3cff */
[----:B------:R-:W-:Y:S01]  /*12b10*/  IMAD.X R41, RZ, RZ, R21, P2 ;  /* 0x000000ffff297224 */ /* 0x000fe200010e0615 */
[----:B------:R-:W-:Y:S02]  /*12b20*/  LOP3.LUT R52, R53, 0x380, RZ, 0xc0, !PT ;  /* 0x0000038035347812 */ /* 0x000fe400078ec0ff */
[----:B------:R-:W-:Y:S02]  /*12b30*/  SHF.R.U64 R44, R44, 0x3, RZ ;  /* 0x000000032c2c7819 */ /* 0x000fe400000012ff */
[----:B------:R-:W-:-:S02]  /*12b40*/  IADD3 R61, P2, R20, 0xb000, RZ ;  /* 0x0000b000143d7810 */ /* 0x000fc40007f5e0ff */
[----:B------:R-:W-:Y:S02]  /*12b50*/  SHF.R.U64 R24, R24, 0x3, RZ ;  /* 0x0000000318187819 */ /* 0x000fe400000012ff */
[----:B------:R-:W-:Y:S02]  /*12b60*/  SHF.R.U64 R52, R52, 0x3, RZ ;  /* 0x0000000334347819 */ /* 0x000fe400000012ff */
[----:B------:R-:W-:Y:S01]  /*12b70*/  LOP3.LUT R44, R44, R45, RZ, 0x3c, !PT ;  /* 0x0000002d2c2c7212 */ /* 0x000fe200078e3cff */
[----:B------:R-:W-:Y:S01]  /*12b80*/  IMAD.X R45, RZ, RZ, R21, P3 ;  /* 0x000000ffff2d7224 */ /* 0x000fe200018e0615 */
[----:B------:R-:W-:Y:S02]  /*12b90*/  LOP3.LUT R60, R61, 0x380, RZ, 0xc0, !PT ;  /* 0x000003803d3c7812 */ /* 0x000fe400078ec0ff */
[----:B------:R-:W-:Y:S02]  /*12ba0*/  LOP3.LUT R24, R24, R25, RZ, 0x3c, !PT ;  /* 0x0000001918187212 */ /* 0x000fe400078e3cff */
[----:B------:R-:W-:-:S02]  /*12bb0*/  IADD3.X R25, RZ, R21, RZ, P5, !PT ;  /* 0x00000015ff197210 */ /* 0x000fc40002ffe4ff */
[C---:B------:R-:W-:Y:S01]  /*12bc0*/  IADD3 R65, P3, R20.reuse, 0xc000, RZ ;  /* 0x0000c00014417810 */ /* 0x040fe20007f7e0ff */
[----:B------:R-:W1:Y:S01]  /*12bd0*/  SHFL.IDX PT, R55, R4, RZ, 0x1c1f ;  /* 0x001c1fff04377589 */ /* 0x000e6200000e0000 */
[----:B------:R-:W-:Y:S01]  /*12be0*/  IADD3 R49, P5, R20, 0x8000, RZ ;  /* 0x0000800014317810 */ /* 0x000fe20007fbe0ff */
[----:B------:R-:W-:Y:S01]  /*12bf0*/  IMAD.IADD R5, R14, 0x1, R229 ;  /* 0x000000010e057824 */ /* 0x000fe200078e02e5 */
[----:B------:R-:W-:Y:S01]  /*12c00*/  LOP3.LUT R52, R52, R53, RZ, 0x3c, !PT ;  /* 0x0000003534347212 */ /* 0x000fe200078e3cff */
[----:B------:R-:W-:Y:S01]  /*12c10*/  IMAD.X R53, RZ, RZ, R21, P0 ;  /* 0x000000ffff357224 */ /* 0x000fe200000e0615 */
[----:B------:R-:W-:Y:S01]  /*12c20*/  SHF.R.U64 R60, R60, 0x3, RZ ;  /* 0x000000033c3c7819 */ /* 0x000fe200000012ff */
[----:B------:R2:W3:Y:S01]  /*12c30*/  SHFL.IDX PT, R59, R4, 0x1, 0x1c1f ;  /* 0x003c1f00043b7f89 */ /* 0x0004e200000e0000 */
[----:B------:R-:W-:Y:S02]  /*12c40*/  LOP3.LUT R64, R65, 0x380, RZ, 0xc0, !PT ;  /* 0x0000038041407812 */ /* 0x000fe400078ec0ff */
[----:B------:R-:W-:-:S02]  /*12c50*/  LOP3.LUT P0, RZ, R26, 0x3, RZ, 0xc0, !PT ;  /* 0x000000031aff7812 */ /* 0x000fc4000780c0ff */
[----:B------:R-:W-:Y:S02]  /*12c60*/  LOP3.LUT R10, R7, 0x380, RZ, 0xc0, !PT ;  /* 0x00000380070a7812 */ /* 0x000fe400078ec0ff */
[----:B------:R-:W-:Y:S02]  /*12c70*/  LOP3.LUT R48, R49, 0x380, RZ, 0xc0, !PT ;  /* 0x0000038031307812 */ /* 0x000fe400078ec0ff */
[----:B------:R-:W-:Y:S01]  /*12c80*/  LOP3.LUT R60, R60, R61, RZ, 0x3c, !PT ;  /* 0x0000003d3c3c7212 */ /* 0x000fe200078e3cff */
[----:B------:R-:W-:Y:S01]  /*12c90*/  IMAD.X R61, RZ, RZ, R21, P2 ;  /* 0x000000ffff3d7224 */ /* 0x000fe200010e0615 */
[----:B------:R-:W-:Y:S02]  /*12ca0*/  SHF.R.U64 R64, R64, 0x3, RZ ;  /* 0x0000000340407819 */ /* 0x000fe400000012ff */
[C---:B------:R-:W-:Y:S01]  /*12cb0*/  ISETP.GE.OR P2, PT, R5.reuse, R0, P0 ;  /* 0x000000000500720c */ /* 0x040fe20000746670 */
[----:B------:R-:W-:Y:S01]  /*12cc0*/  VIADD R5, R5, 0x8 ;  /* 0x0000000805057836 */ /* 0x000fe20000000000 */
[----:B------:R-:W-:-:S02]  /*12cd0*/  SHF.R.U64 R10, R10, 0x3, RZ ;  /* 0x000000030a0a7819 */ /* 0x000fc400000012ff */
[----:B------:R-:W-:Y:S02]  /*12ce0*/  SHF.R.U64 R48, R48, 0x3, RZ ;  /* 0x0000000330307819 */ /* 0x000fe400000012ff */
[----:B------:R-:W-:Y:S01]  /*12cf0*/  LOP3.LUT R64, R64, R65, RZ, 0x3c, !PT ;  /* 0x0000004140407212 */ /* 0x000fe200078e3cff */
[----:B------:R-:W-:Y:S01]  /*12d00*/  IMAD.X R65, RZ, RZ, R21, P3 ;  /* 0x000000ffff417224 */ /* 0x000fe200018e0615 */
[----:B------:R-:W-:Y:S02]  /*12d10*/  LOP3.LUT R10, R10, R7, RZ, 0x3c, !PT ;  /* 0x000000070a0a7212 */ /* 0x000fe400078e3cff */
[----:B------:R-:W-:Y:S02]  /*12d20*/  LOP3.LUT R48, R48, R49, RZ, 0x3c, !PT ;  /* 0x0000003130307212 */ /* 0x000fe400078e3cff */
[----:B------:R-:W-:Y:S02]  /*12d30*/  IADD3.X R49, RZ, R21, RZ, P5, !PT ;  /* 0x00000015ff317210 */ /* 0x000fe40002ffe4ff */
[----:B------:R-:W-:-:S02]  /*12d40*/  IADD3 R7, P3, R20, 0xf000, RZ ;  /* 0x0000f00014077810 */ /* 0x000fc40007f7e0ff */
[----:B------:R-:W-:Y:S02]  /*12d50*/  ISETP.GE.OR P0, PT, R5, R0, P0 ;  /* 0x000000000500720c */ /* 0x000fe40000706670 */
[C---:B------:R-:W-:Y:S02]  /*12d60*/  IADD3 R69, P5, R20.reuse, 0xd000, RZ ;  /* 0x0000d00014457810 */ /* 0x040fe40007fbe0ff */
[----:B------:R-:W-:Y:S02]  /*12d70*/  LOP3.LUT R15, R20, 0x380, RZ, 0xc0, !PT ;  /* 0x00000380140f7812 */ /* 0x000fe400078ec0ff */
[----:B--2---:R-:W-:Y:S02]  /*12d80*/  LOP3.LUT R4, R7, 0x380, RZ, 0xc0, !PT ;  /* 0x0000038007047812 */ /* 0x004fe400078ec0ff */
[----:B------:R-:W-:Y:S02]  /*12d90*/  LOP3.LUT R68, R69, 0x380, RZ, 0xc0, !PT ;  /* 0x0000038045447812 */ /* 0x000fe400078ec0ff */
[----:B------:R-:W-:-:S02]  /*12da0*/  SHF.R.U64 R15, R15, 0x3, RZ ;  /* 0x000000030f0f7819 */ /* 0x000fc400000012ff */
[----:B------:R-:W-:Y:S02]  /*12db0*/  SHF.R.U64 R4, R4, 0x3, RZ ;  /* 0x0000000304047819 */ /* 0x000fe400000012ff */
[----:B------:R-:W-:Y:S02]  /*12dc0*/  SHF.R.U64 R68, R68, 0x3, RZ ;  /* 0x0000000344447819 */ /* 0x000fe400000012ff */
[----:B------:R-:W-:Y:S01]  /*12dd0*/  LOP3.LUT R20, R15, R20, RZ, 0x3c, !PT ;  /* 0x000000140f147212 */ /* 0x000fe200078e3cff */
[----:B-1----:R-:W-:Y:S01]  /*12de0*/  @!P2 ST.E desc[UR40][R54.64], R9 ;  /* 0x000000093600a985 */ /* 0x002fe2000c101928 */
[----:B------:R-:W-:Y:S01]  /*12df0*/  LOP3.LUT R68, R68, R69, RZ, 0x3c, !PT ;  /* 0x0000004544447212 */ /* 0x000fe200078e3cff */
[--C-:B------:R-:W-:Y:S01]  /*12e00*/  IMAD.X R69, RZ, RZ, R21.reuse, P5 ;  /* 0x000000ffff457224 */ /* 0x100fe200028e0615 */
[----:B------:R-:W-:Y:S01]  /*12e10*/  LOP3.LUT R76, R4, R7, RZ, 0x3c, !PT ;  /* 0x00000007044c7212 */ /* 0x000fe200078e3cff */
[----:B---3--:R1:W-:Y:S01]  /*12e20*/  @!P0 ST.E desc[UR40][R58.64], R8 ;  /* 0x000000083a008985 */ /* 0x0083e2000c101928 */
[----:B------:R-:W-:-:S03]  /*12e30*/  IMAD.X R77, RZ, RZ, R21, P3 ;  /* 0x000000ffff4d7224 */ /* 0x000fc600018e0615 */
[----:B------:R2:W5:Y:S04]  /*12e40*/  LD.E.128 R4, desc[UR40][R20.64] ;  /* 0x0000002814047980 */ /* 0x000568000c101d00 */
[----:B------:R-:W5:Y:S04]  /*12e50*/  LD.E.128 R12, desc[UR40][R12.64] ;  /* 0x000000280c0c7980 */ /* 0x000f68000c101d00 */
[----:B-1----:R-:W5:Y:S01]  /*12e60*/  LD.E.128 R8, desc[UR40][R10.64] ;  /* 0x000000280a087980 */ /* 0x002f62000c101d00 */
[----:B--2---:R-:W-:-:S03]  /*12e70*/  IMAD R21, R81, UR4, RZ ;  /* 0x0000000451157c24 */ /* 0x004fc6000f8e02ff */
[----:B------:R-:W5:Y:S01]  /*12e80*/  LD.E.128 R24, desc[UR40][R24.64] ;  /* 0x0000002818187980 */ /* 0x000f62000c101d00 */
[C---:B------:R-:W-:Y:S02]  /*12e90*/  IMAD R81, R80.reuse, UR5, R21 ;  /* 0x0000000550517c24 */ /* 0x040fe4000f8e0215 */
[----:B------:R-:W-:Y:S01]  /*12ea0*/  IMAD.WIDE.U32 R20, R80, UR4, RZ ;  /* 0x0000000450147c25 */ /* 0x000fe2000f8e00ff */
[----:B------:R-:W-:Y:S01]  /*12eb0*/  ULDC.64 UR4, c[0x0][0xae8] ;  /* 0x0002ba0000047ab9 */ /* 0x000fe20000000a00 */
[----:B------:R-:W5:Y:S02]  /*12ec0*/  LD.E.128 R28, desc[UR40][R28.64] ;  /* 0x000000281c1c7980 */ /* 0x000f64000c101d00 */
[----:B------:R-:W-:Y:S02]  /*12ed0*/  IMAD R80, R84, 0x20, R86 ;  /* 0x0000002054507824 */ /* 0x000fe400078e0256 */
[----:B------:R-:W-:Y:S01]  /*12ee0*/  IMAD.IADD R21, R21, 0x1, R81 ;  /* 0x0000000115157824 */ /* 0x000fe200078e0251 */
[----:B------:R-:W5:Y:S02]  /*12ef0*/  LD.E.128 R36, desc[UR40][R36.64] ;  /* 0x0000002824247980 */ /* 0x000f64000c101d00 */
[----:B------:R-:W-:Y:S01]  /*12f00*/  IADD3 R84, R229, R80, RZ ;  /* 0x00000050e5547210 */ /* 0x000fe20007ffe0ff */
[----:B------:R-:W-:Y:S01]  /*12f10*/  IMAD R83, R83, UR4, RZ ;  /* 0x0000000453537c24 */ /* 0x000fe2000f8e02ff */
[----:B------:R-:W5:Y:S01]  /*12f20*/  LD.E.128 R40, desc[UR40][R40.64] ;  /* 0x0000002828287980 */ /* 0x000f62000c101d00 */
[----:B------:R-:W-:-:S03]  /*12f30*/  IMAD.WIDE.U32 R20, R88, UR4, R20 ;  /* 0x0000000458147c25 */ /* 0x000fc6000f8e0014 */
[----:B------:R-:W5:Y:S01]  /*12f40*/  LD.E.128 R44, desc[UR40][R44.64] ;  /* 0x000000282c2c7980 */ /* 0x000f62000c101d00 */
[----:B------:R-:W-:-:S03]  /*12f50*/  @P1 IMAD.HI.U32 R80, R84, R85, RZ ;  /* 0x0000005554501227 */ /* 0x000fc600078e00ff */
[----:B------:R-:W5:Y:S01]  /*12f60*/  LD.E.128 R48, desc[UR40][R48.64] ;  /* 0x0000002830307980 */ /* 0x000f62000c101d00 */
[----:B------:R-:W-:Y:S01]  /*12f70*/  IMAD R83, R88, UR5, R83 ;  /* 0x0000000558537c24 */ /* 0x000fe2000f8e0253 */
[----:B------:R-:W-:Y:S01]  /*12f80*/  ULDC.64 UR4, c[0x0][0xaf0] ;  /* 0x0002bc0000047ab9 */ /* 0x000fe20000000a00 */
[----:B------:R-:W-:Y:S01]  /*12f90*/  IMAD.MOV.U32 R81, RZ, RZ, R84 ;  /* 0x000000ffff517224 */ /* 0x000fe200078e0054 */
[----:B0-----:R-:W-:Y:S01]  /*12fa0*/  @P1 SHF.R.U32.HI R81, RZ, R87, R80 ;  /* 0x00000057ff511219 */ /* 0x001fe20000011650 */
[----:B------:R-:W-:Y:S01]  /*12fb0*/  IMAD R3, R3, UR4, RZ ;  /* 0x0000000403037c24 */ /* 0x000fe2000f8e02ff */
[----:B------:R-:W5:Y:S01]  /*12fc0*/  LD.E.128 R52, desc[UR40][R52.64] ;  /* 0x0000002834347980 */ /* 0x000f62000c101d00 */
[----:B------:R-:W-:Y:S02]  /*12fd0*/  IMAD.IADD R21, R21, 0x1, R83 ;  /* 0x0000000115157824 */ /* 0x000fe400078e0253 */
[C---:B------:R-:W-:Y:S01]  /*12fe0*/  IMAD R85, R82.reuse, UR5, R3 ;  /* 0x0000000552557c24 */ /* 0x040fe2000f8e0203 */
[----:B------:R-:W-:Y:S01]  /*12ff0*/  SHF.R.S32.HI R3, RZ, 0x1f, R81 ;  /* 0x0000001fff037819 */ /* 0x000fe20000011451 */
[----:B------:R-:W-:Y:S01]  /*13000*/  IMAD.WIDE.U32 R82, R82, UR4, R20 ;  /* 0x0000000452527c25 */ /* 0x000fe2000f8e0014 */
[----:B------:R-:W-:Y:S01]  /*13010*/  ULDC.64 UR4, c[0x0][0xae0] ;  /* 0x0002b80000047ab9 */ /* 0x000fe20000000a00 */
[----:B------:R-:W5:Y:S02]  /*13020*/  LD.E.128 R56, desc[UR40][R56.64] ;  /* 0x0000002838387980 */ /* 0x000f64000c101d00 */
[----:B------:R-:W-:-:S02]  /*13030*/  IMAD.MOV R21, RZ, RZ, -R81 ;  /* 0x000000ffff157224 */ /* 0x000fc400078e0a51 */
[----:B------:R-:W-:Y:S01]  /*13040*/  IMAD R20, R3, UR4, RZ ;  /* 0x0000000403147c24 */ /* 0x000fe2000f8e02ff */
[----:B------:R-:W5:Y:S01]  /*13050*/  LD.E.128 R60, desc[UR40][R60.64] ;  /* 0x000000283c3c7980 */ /* 0x000f62000c101d00 */
[----:B------:R-:W-:Y:S02]  /*13060*/  IMAD R3, R32, R21, R84 ;  /* 0x0000001520037224 */ /* 0x000fe400078e0254 */
[----:B------:R-:W-:Y:S01]  /*13070*/  IMAD.IADD R83, R83, 0x1, R85 ;  /* 0x0000000153537824 */ /* 0x000fe200078e0255 */
[----:B------:R-:W5:Y:S01]  /*13080*/  LD.E.128 R64, desc[UR40][R64.64] ;  /* 0x0000002840407980 */ /* 0x000f62000c101d00 */
[C---:B------:R-:W-:Y:S01]  /*13090*/  IMAD R85, R81.reuse, UR5, R20 ;  /* 0x0000000551557c24 */ /* 0x040fe2000f8e0214 */
[----:B------:R-:W-:Y:S02]  /*130a0*/  SHF.R.S32.HI R32, RZ, 0x1f, R3 ;  /* 0x0000001fff207819 */ /* 0x000fe40000011403 */
[----:B------:R-:W5:Y:S01]  /*130b0*/  LD.E.128 R68, desc[UR40][R68.64] ;  /* 0x0000002844447980 */ /* 0x000f62000c101d00 */
[----:B------:R-:W-:Y:S01]  /*130c0*/  IMAD.WIDE.U32 R20, R81, UR4, R82 ;  /* 0x0000000451147c25 */ /* 0x000fe2000f8e0052 */
[----:B------:R-:W-:-:S02]  /*130d0*/  ULDC.64 UR4, c[0x0][0xad8] ;  /* 0x0002b60000047ab9 */ /* 0x000fc40000000a00 */
        /* <DEDUP_REMOVED lines=9> */
[----:B------:R-:W-:Y:S01]  /*13170*/  IMAD R32, R32, UR4, RZ ;  /* 0x0000000420207c24 */ /* 0x000fe2000f8e02ff */
[----:B------:R-:W-:Y:S01]  /*13180*/  IADD3 R229, R86, R229, RZ ;  /* 0x000000e556e57210 */ /* 0x000fe20007ffe0ff */
[----:B------:R-:W-:-:S04]  /*13190*/  IMAD.WIDE.U32 R20, R3, UR4, R20 ;  /* 0x0000000403147c25 */ /* 0x000fc8000f8e0014 */
[----:B------:R-:W-:Y:S01]  /*131a0*/  IMAD R83, R3, UR5, R32 ;  /* 0x0000000503537c24 */ /* 0x000fe2000f8e0220 */
[----:B------:R-:W-:Y:S01]  /*131b0*/  ISETP.GE.AND P2, PT, R229, R0, PT ;  /* 0x00000000e500720c */ /* 0x000fe20003f46270 */
[----:B------:R-:W-:Y:S01]  /*131c0*/  ULDC.64 UR4, c[0x0][0xa80] ;  /* 0x0002a00000047ab9 */ /* 0x000fe20000000a00 */
[----:B------:R-:W-:Y:S01]  /*131d0*/  VIADD R3, R19, 0x22820 ;  /* 0x0002282013037836 */ /* 0x000fe20000000000 */
[C---:B------:R-:W-:Y:S01]  /*131e0*/  LEA R32, P3, R20.reuse, UR4, 0x1 ;  /* 0x0000000414207c11 */ /* 0x040fe2000f8608ff */
[----:B------:R-:W-:Y:S01]  /*131f0*/  VIADD R81, R229, 0x20 ;  /* 0x00000020e5517836 */ /* 0x000fe20000000000 */
[----:B------:R-:W-:Y:S02]  /*13200*/  IADD3 R21, R21, R83, RZ ;  /* 0x0000005315157210 */ /* 0x000fe40007ffe0ff */
[----:B------:R-:W-:Y:S02]  /*13210*/  PRMT R3, RZ, 0x654, R3 ;  /* 0x00000654ff037816 */ /* 0x000fe40000000003 */
[----:B------:R-:W-:-:S02]  /*13220*/  LEA.HI.X R86, R20, UR5, R21, 0x1, P3 ;  /* 0x0000000514567c11 */ /* 0x000fc400098f0c15 */
[-C--:B------:R-:W-:Y:S01]  /*13230*/  ISETP.GE.AND P1, PT, R81, R0.reuse, PT ;  /* 0x000000005100720c */ /* 0x080fe20003f26270 */
[----:B------:R-:W-:Y:S01]  /*13240*/  VIADD R81, R229, 0x40 ;  /* 0x00000040e5517836 */ /* 0x000fe20000000000 */
[----:B0-----:R0:W1:Y:S01]  /*13250*/  SHFL.IDX PT, R84, R32, RZ, 0x181f ;  /* 0x00181fff20547589 */ /* 0x00106200000e0000 */
[----:B------:R0:W-:Y:S03]  /*13260*/  SYNCS.ARRIVE.TRANS64.RED.A1T0 RZ, [R3+URZ], RZ ;  /* 0x000000ff03ff79a7 */ /* 0x0001e6000810043f */
[----:B------:R0:W2:Y:S01]  /*13270*/  SHFL.IDX PT, R88, R86, RZ, 0x181f ;  /* 0x00181fff56587589 */ /* 0x0000a200000e0000 */
[----:B------:R-:W-:Y:S01]  /*13280*/  ISETP.GE.AND P0, PT, R81, R0, PT ;  /* 0x000000005100720c */ /* 0x000fe20003f06270 */
[----:B------:R-:W-:Y:S01]  /*13290*/  VIADD R87, R213, 0xc0 ;  /* 0x000000c0d5577836 */ /* 0x000fe20000000000 */
        /* <DEDUP_REMOVED lines=18> */
.L_x_5308:
[----:B------:R-:W-:Y:S05]  /*133c0*/  BSYNC B1 ;  /* 0x0000000000017941 */ /* 0x000fea0003800000 */
.L_x_5307:
        /* <DEDUP_REMOVED lines=21> */
.L_x_5310:
[----:B------:R-:W-:Y:S05]  /*13520*/  BSYNC B1 ;  /* 0x0000000000017941 */ /* 0x000fea0003800000 */
.L_x_5309:
        /* <DEDUP_REMOVED lines=21> */
.L_x_5312:
[----:B------:R-:W-:Y:S05]  /*13680*/  BSYNC B1 ;  /* 0x0000000000017941 */ /* 0x000fea0003800000 */
.L_x_5311:
        /* <DEDUP_REMOVED lines=9> */
[CC--:B0-----:R-:W-:Y:S02]  /*13720*/  @!P3 LEA R4, P0, R213.reuse, R32.reuse, 0x1 ;  /* 0x00000020d504b211 */ /* 0x0c1fe400078008ff */
        /* <DEDUP_REMOVED lines=14> */
.L_x_5305:
[----:B------:R-:W3:Y:S01]  /*13810*/  LDL.LU R6, [R1+0x38] ;  /* 0x0000380001067983 */ /* 0x000ee20000300800 */
[----:B------:R-:W-:Y:S01]  /*13820*/  ULDC.64 UR4, c[0x0][0xc00] ;  /* 0x0003000000047ab9 */ /* 0x000fe20000000a00 */
[----:B------:R-:W-:Y:S01]  /*13830*/  IMAD.MOV.U32 R0, RZ, RZ, RZ ;  /* 0x000000ffff007224 */ /* 0x000fe200078e00ff */
        /* <DEDUP_REMOVED lines=19> */
[----:B---3--:R-:W-:-:S04]  /*13970*/  IADD3 R26, R26, -0x80, RZ ;  /* 0xffffff801a1a7810 */ /* 0x008fc80007ffe0ff */
[----:B------:R-:W-:Y:S01]  /*13980*/  ISETP.GE.AND P3, PT, R26, 0x80, PT ;  /* 0x000000801a00780c */ /* 0x000fe20003f66270 */
[----:B--2---:R-:W-:-:S12]  /*13990*/  @P1 BRA `(.L_x_5314) ;  /* 0x0000000000101947 */ /* 0x004fd80003800000 */
[----:B------:R-:W-:Y:S05]  /*139a0*/  @!P0 BRA `(.L_x_5314) ;  /* 0x00000000000c8947 */ /* 0x000fea0003800000 */
[----:B------:R-:W2:Y:S04]  /*139b0*/  LDG.E R3, desc[UR40][R4.64] ;  /* 0x0000002804037981 */ /* 0x000ea8000c1e1900 */
[----:B-----5:R-:W2:Y:S02]  /*139c0*/  LDG.E R8, desc[UR40][R4.64+0x4] ;  /* 0x0000042804087981 */ /* 0x020ea4000c1e1900 */
[----:B--2---:R-:W-:-:S07]  /*139d0*/  IMAD.IADD R8, R8, 0x1, -R3 ;  /* 0x0000000108087824 */ /* 0x004fce00078e0a03 */
.L_x_5314:
[----:B------:R-:W2:Y:S04]  /*139e0*/  LDL.LU R4, [R1+0x40] ;  /* 0x0000400001047983 */ /* 0x000ea80000300800 */
[----:B------:R-:W3:Y:S04]  /*139f0*/  LDL.LU R3, [R1+0x4c] ;  /* 0x00004c0001037983 */ /* 0x000ee80000300800 */
[----:B------:R-:W4:Y:S01]  /*13a00*/  LDL R24, [R1+0x34] ;  /* 0x0000340001187983 */ /* 0x000f220000100800 */
[----:B------:R-:W-:Y:S01]  /*13a10*/  BSSY B1, `(.L_x_5315) ;  /* 0x000002d000017945 */ /* 0x000fe20003800000 */
[----:B-----5:R-:W-:-:S02]  /*13a20*/  SHF.R.S32.HI R11, RZ, 0x1f, R0 ;  /* 0x0000001fff0b7819 */ /* 0x020fc40000011400 */
[----:B--2---:R-:W-:Y:S02]  /*13a30*/  SEL R13, R4, RZ, !P0 ;  /* 0x000000ff040d7207 */ /* 0x004fe40004000000 */
[----:B---3--:R-:W-:Y:S02]  /*13a40*/  SEL R14, R3, RZ, !P0 ;  /* 0x000000ff030e7207 */ /* 0x008fe40004000000 */
[----:B----4-:R-:W-:Y:S01]  /*13a50*/  SHF.R.S32.HI R12, RZ, 0x1f, R24 ;  /* 0x0000001fff0c7819 */ /* 0x010fe20000011418 */
[----:B------:R-:W-:Y:S06]  /*13a60*/  @P3 BRA `(.L_x_5316) ;  /* 0x00000000009c3947 */ /* 0x000fec0003800000 */
[----:B------:R-:W2:Y:S01]  /*13a70*/  S2R R10, SR_TID.X ;  /* 0x00000000000a7919 */ /* 0x000ea20000002100 */
[----:B------:R-:W3:Y:S02]  /*13a80*/  LDC R9, c[0x0][0xbe8] ;  /* 0x0002fa00ff097b82 */ /* 0x000ee40000000800 */
[----:B---3--:R-:W-:Y:S01]  /*13a90*/  IMAD R3, R8, R9, RZ ;  /* 0x0000000908037224 */ /* 0x008fe200078e02ff */
[----:B--2---:R-:W-:-:S04]  /*13aa0*/  IADD3 R10, R229, -0x80, R10 ;  /* 0xffffff80e50a7810 */ /* 0x004fc80007ffe00a */
[----:B------:R-:W-:-:S13]  /*13ab0*/  ISETP.GE.AND P0, PT, R10, R3, PT ;  /* 0x000000030a00720c */ /* 0x000fda0003f06270 */
[----:B------:R-:W-:Y:S05]  /*13ac0*/  @P0 BRA `(.L_x_5316) ;  /* 0x0000000000840947 */ /* 0x000fea0003800000 */
[----:B------:R-:W-:Y:S01]  /*13ad0*/  ISETP.NE.AND P0, PT, R9, 0x1, PT ;  /* 0x000000010900780c */ /* 0x000fe20003f05270 */
[----:B------:R-:W-:Y:S01]  /*13ae0*/  ULDC.64 UR4, c[0x0][0xb90] ;  /* 0x0002e40000047ab9 */ /* 0x000fe20000000a00 */
[----:B------:R-:W-:Y:S02]  /*13af0*/  IMAD.MOV.U32 R4, RZ, RZ, R0 ;  /* 0x000000ffff047224 */ /* 0x000fe400078e0000 */
[----:B------:R-:W-:Y:S02]  /*13b00*/  IMAD R7, R12, UR4, RZ ;  /* 0x000000040c077c24 */ /* 0x000fe4000f8e02ff */
[----:B------:R-:W-:Y:S02]  /*13b10*/  IMAD.MOV.U32 R5, RZ, RZ, R11 ;  /* 0x000000ffff057224 */ /* 0x000fe400078e000b */
[C---:B------:R-:W-:Y:S02]  /*13b20*/  IMAD R7, R24.reuse, UR5, R7 ;  /* 0x0000000518077c24 */ /* 0x040fe4000f8e0207 */
[----:B------:R-:W-:Y:S01]  /*13b30*/  IMAD.WIDE.U32 R4, R24, UR4, R4 ;  /* 0x0000000418047c25 */ /* 0x000fe2000f8e0004 */
[----:B------:R-:W-:-:S02]  /*13b40*/  ULDC.64 UR4, c[0x0][0xb98] ;  /* 0x0002e60000047ab9 */ /* 0x000fc40000000a00 */
[----:B------:R-:W2:Y:S01]  /*13b50*/  @P0 LDC R15, c[0x0][0xbec] ;  /* 0x0002fb00ff0f0b82 */ /* 0x000ea20000000800 */
[----:B------:R-:W-:Y:S01]  /*13b60*/  IMAD.MOV.U32 R3, RZ, RZ, R10 ;  /* 0x000000ffff037224 */ /* 0x000fe200078e000a */
[----:B------:R-:W-:-:S03]  /*13b70*/  IADD3 R5, R5, R7, RZ ;  /* 0x0000000705057210 */ /* 0x000fc60007ffe0ff */
[----:B------:R-:W-:-:S03]  /*13b80*/  IMAD.WIDE.U32 R4, R13, UR4, R4 ;  /* 0x000000040d047c25 */ /* 0x000fc6000f8e0004 */
[----:B------:R-:W3:Y:S01]  /*13b90*/  @P0 LDC R21, c[0x0][0xbf0] ;  /* 0x0002fc00ff150b82 */ /* 0x000ee20000000800 */
[----:B--2---:R-:W-:-:S05]  /*13ba0*/  @P0 IMAD.HI.U32 R6, R10, R15, RZ ;  /* 0x0000000f0a060227 */ /* 0x004fca00078e00ff */
        /* <DEDUP_REMOVED lines=19> */
.L_x_5316:
[----:B------:R-:W-:Y:S05]  /*13ce0*/  BSYNC B1 ;  /* 0x0000000000017941 */ /* 0x000fea0003800000 */
.L_x_5315:
[--C-:B--2---:R-:W-:Y:S01]  /*13cf0*/  SHF.R.S32.HI R6, RZ, 0x1f, R26.reuse ;  /* 0x0000001fff067819 */ /* 0x104fe2000001141a */
        /* <DEDUP_REMOVED lines=11> */
[----:B------:R-:W-:-:S03]  /*13db0*/  IMAD.IADD R5, R5, 0x1, R3 ;  /* 0x0000000105057824 */ /* 0x000fc600078e0203 */
[----:B------:R-:W-:Y:S01]  /*13dc0*/  LEA R0, R6, R10, 0x5 ;  /* 0x0000000a06007211 */ /* 0x000fe200078e28ff */
[----:B------:R-:W-:Y:S02]  /*13dd0*/  IMAD R6, R12, UR4, RZ ;  /* 0x000000040c067c24 */ /* 0x000fe4000f8e02ff */
[----:B------:R-:W-:-:S04]  /*13de0*/  IMAD.WIDE.U32 R4, R24, UR4, R4 ;  /* 0x0000000418047c25 */ /* 0x000fc8000f8e0004 */
[----:B------:R-:W-:Y:S02]  /*13df0*/  IMAD.IADD R9, R229, 0x1, R0 ;  /* 0x00000001e5097824 */ /* 0x000fe400078e0200 */
[----:B------:R-:W-:Y:S01]  /*13e00*/  IMAD R7, R24, UR5, R6 ;  /* 0x0000000518077c24 */ /* 0x000fe2000f8e0206 */
[----:B------:R-:W-:Y:S01]  /*13e10*/  ULDC.64 UR4, c[0x0][0xaf0] ;  /* 0x0002bc0000047ab9 */ /* 0x000fe20000000a00 */
[----:B------:R-:W-:-:S04]  /*13e20*/  @P2 IMAD.HI.U32 R0, R9, R20, RZ ;  /* 0x0000001409002227 */ /* 0x000fc800078e00ff */
[----:B------:R-:W-:Y:S01]  /*13e30*/  IMAD.MOV.U32 R3, RZ, RZ, R9 ;  /* 0x000000ffff037224 */ /* 0x000fe200078e0009 */
[----:B0-----:R-:W-:Y:S01]  /*13e40*/  @P2 SHF.R.U32.HI R3, RZ, R27, R0 ;  /* 0x0000001bff032219 */ /* 0x001fe20000011600 */
[----:B------:R-:W-:Y:S02]  /*13e50*/  IMAD R6, R14, UR4, RZ ;  /* 0x000000040e067c24 */ /* 0x000fe4000f8e02ff */
[----:B------:R-:W-:Y:S01]  /*13e60*/  IMAD.IADD R5, R5, 0x1, R7 ;  /* 0x0000000105057824 */ /* 0x000fe200078e0207 */
[----:B------:R-:W-:Y:S01]  /*13e70*/  SHF.R.S32.HI R0, RZ, 0x1f, R3 ;  /* 0x0000001fff007819 */ /* 0x000fe20000011403 */
[----:B------:R-:W-:Y:S01]  /*13e80*/  IMAD R7, R13, UR5, R6 ;  /* 0x000000050d077c24 */ /* 0x000fe2000f8e0206 */
[----:B------:R-:W-:Y:S01]  /*13e90*/  IADD3 R6, -R3, RZ, RZ ;  /* 0x000000ff03067210 */ /* 0x000fe20007ffe1ff */
[----:B------:R-:W-:Y:S01]  /*13ea0*/  IMAD.WIDE.U32 R4, R13, UR4, R4 ;  /* 0x000000040d047c25 */ /* 0x000fe2000f8e0004 */
[----:B------:R-:W-:-:S03]  /*13eb0*/  ULDC.64 UR4, c[0x0][0xae0] ;  /* 0x0002b80000047ab9 */ /* 0x000fc60000000a00 */
[----:B------:R-:W-:Y:S02]  /*13ec0*/  IMAD.IADD R5, R5, 0x1, R7 ;  /* 0x0000000105057824 */ /* 0x000fe400078e0207 */
        /* <DEDUP_REMOVED lines=18> */
.L_x_5505:
[----:B------:R-:W-:Y:S01]  /*13ff0*/  IMAD R8, R8, R25, RZ ;  /* 0x0000001908087224 */ /* 0x000fe200078e02ff */
[----:B------:R-:W-:Y:S01]  /*14000*/  BSSY B1, `(.L_x_5318) ;  /* 0x000001f000017945 */ /* 0x000fe20003800000 */
[----:B------:R-:W-:-:S05]  /*14010*/  IMAD.IADD R229, R10, 0x1, R229 ;  /* 0x000000010ae57824 */ /* 0x000fca00078e02e5 */
        /* <DEDUP_REMOVED lines=9> */
[----:B------:R-:W-:Y:S02]  /*140b0*/  ISETP.GE.AND P1, PT, R20, UR4, PT ;  /* 0x0000000414007c0c */ /* 0x000fe4000bf26270 */
[----:B------:R-:W-:Y:S02]  /*140c0*/  ISETP.GE.AND P0, PT, R5, UR4, PT ;  /* 0x0000000405007c0c */ /* 0x000fe4000bf06270 */
[----:B------:R-:W-:-:S02]  /*140d0*/  SHF.R.S32.HI R9, RZ, 0x1f, R213 ;  /* 0x0000001fff097819 */ /* 0x000fc400000114d5 */
[----:B------:R-:W-:Y:S02]  /*140e0*/  SHF.R.S32.HI R24, RZ, 0x1f, R24 ;  /* 0x0000001fff187819 */ /* 0x000fe40000011418 */
[C---:B------:R-:W-:Y:S02]  /*140f0*/  IADD3 R21, R213.reuse, 0x80, RZ ;  /* 0x00000080d5157810 */ /* 0x040fe40007ffe0ff */
[-C--:B---3--:R-:W-:Y:S02]  /*14100*/  @!P3 LEA R6, P5, R213, R14.reuse, 0x1 ;  /* 0x0000000ed506b211 */ /* 0x088fe400078a08ff */
[----:B------:R-:W-:Y:S02]  /*14110*/  @!P2 LEA R10, P4, R15, R14, 0x1 ;  /* 0x0000000e0f0aa211 */ /* 0x000fe400078808ff */
[C---:B--2---:R-:W-:Y:S01]  /*14120*/  @!P3 LEA.HI.X R7, R213.reuse, R0, R9, 0x1, P5 ;  /* 0x00000000d507b211 */ /* 0x044fe200028f0c09 */
[----:B------:R-:W-:Y:S01]  /*14130*/  VIADD R9, R213, 0xc0 ;  /* 0x000000c0d5097836 */ /* 0x000fe20000000000 */
[----:B------:R-:W-:-:S02]  /*14140*/  @!P1 LEA R12, P5, R20, R14, 0x1 ;  /* 0x0000000e140c9211 */ /* 0x000fc400078a08ff */
[----:B------:R-:W-:Y:S01]  /*14150*/  SHF.R.S32.HI R21, RZ, 0x1f, R21 ;  /* 0x0000001fff157819 */ /* 0x000fe20000011415 */
[----:B------:R4:W-:Y:S01]  /*14160*/  @!P3 ST.E.128 desc[UR40][R6.64], RZ ;  /* 0x000000ff0600b985 */ /* 0x0009e2000c101d28 */
[----:B------:R-:W-:Y:S02]  /*14170*/  @!P2 LEA.HI.X R11, R15, R0, R24, 0x1, P4 ;  /* 0x000000000f0ba211 */ /* 0x000fe400020f0c18 */
[----:B------:R-:W-:Y:S02]  /*14180*/  SHF.R.S32.HI R9, RZ, 0x1f, R9 ;  /* 0x0000001fff097819 */ /* 0x000fe40000011409 */
[C---:B------:R-:W-:Y:S01]  /*14190*/  @!P0 LEA R14, P4, R5.reuse, R14, 0x1 ;  /* 0x0000000e050e8211 */ /* 0x040fe200078808ff */
[----:B------:R4:W-:Y:S01]  /*141a0*/  @!P2 ST.E.128 desc[UR40][R10.64], RZ ;  /* 0x000000ff0a00a985 */ /* 0x0009e2000c101d28 */
[-C--:B------:R-:W-:Y:S02]  /*141b0*/  @!P1 LEA.HI.X R13, R20, R0.reuse, R21, 0x1, P5 ;  /* 0x00000000140d9211 */ /* 0x080fe400028f0c15 */
[----:B------:R-:W-:-:S03]  /*141c0*/  @!P0 LEA.HI.X R15, R5, R0, R9, 0x1, P4 ;  /* 0x00000000050f8211 */ /* 0x000fc600020f0c09 */
[----:B------:R4:W-:Y:S04]  /*141d0*/  @!P1 ST.E.128 desc[UR40][R12.64], RZ ;  /* 0x000000ff0c009985 */ /* 0x0009e8000c101d28 */
[----:B------:R4:W-:Y:S02]  /*141e0*/  @!P0 ST.E.128 desc[UR40][R14.64], RZ ;  /* 0x000000ff0e008985 */ /* 0x0009e4000c101d28 */
.L_x_5319:
[----:B------:R-:W-:Y:S05]  /*141f0*/  BSYNC B1 ;  /* 0x0000000000017941 */ /* 0x000fea0003800000 */
.L_x_5318:
[----:B------:R-:W-:-:S03]  /*14200*/  UMOV UR4, 0xffffffff ;  /* 0xffffffff00047882 */ /* 0x000fc60000000000 */
[----:B------:R-:W-:Y:S05]  /*14210*/  BRA.DIV UR4, `(.L_x_5320) ;  /* 0x0000008a04687947 */ /* 0x000fea000b800000 */
[----:B--2---:R2:W0:Y:S04]  /*14220*/  SHFL.IDX PT, R0, R4, 0x1, 0x181f ;  /* 0x00381f0004007f89 */ /* 0x00442800000e0000 */
[----:B---34-:R2:W3:Y:S02]  /*14230*/  SHFL.IDX PT, R14, R3, 0x1, 0x181f ;  /* 0x00381f00030e7f89 */ /* 0x0184e400000e0000 */
.L_x_5509:
[----:B------:R-:W-:Y:S01]  /*14240*/  VIADD R5, R229, 0x20 ;  /* 0x00000020e5057836 */ /* 0x000fe20000000000 */
[----:B------:R-:W-:Y:S04]  /*14250*/  BSSY B1, `(.L_x_5321) ;  /* 0x000001e000017945 */ /* 0x000fe80003800000 */
        /* <DEDUP_REMOVED lines=14> */
[C---:B------:R-:W-:Y:S02]  /*14340*/  IADD3 R20, R213.reuse, 0xc0, RZ ;  /* 0x000000c0d5147810 */ /* 0x040fe40007ffe0ff */
[-C--:B---3--:R-:W-:Y:S02]  /*14350*/  @!P3 LEA R6, P5, R213, R14.reuse, 0x1 ;  /* 0x0000000ed506b211 */ /* 0x088fe400078a08ff */
[----:B------:R-:W-:Y:S02]  /*14360*/  @!P2 LEA R10, P4, R15, R14, 0x1 ;  /* 0x0000000e0f0aa211 */ /* 0x000fe400078808ff */
[----:B0-----:R-:W-:Y:S02]  /*14370*/  @!P3 LEA.HI.X R7, R213, R0, R12, 0x1, P5 ;  /* 0x00000000d507b211 */ /* 0x001fe400028f0c0c */
        /* <DEDUP_REMOVED lines=11> */
.L_x_5322:
[----:B------:R-:W-:Y:S05]  /*14430*/  BSYNC B1 ;  /* 0x0000000000017941 */ /* 0x000fea0003800000 */
.L_x_5321:
[----:B------:R-:W-:-:S03]  /*14440*/  UMOV UR4, 0xffffffff ;  /* 0xffffffff00047882 */ /* 0x000fc60000000000 */
[----:B------:R-:W-:Y:S05]  /*14450*/  BRA.DIV UR4, `(.L_x_5323) ;  /* 0x0000008a04207947 */ /* 0x000fea000b800000 */
[----:B0-----:R0:W0:Y:S04]  /*14460*/  SHFL.IDX PT, R0, R4, 0x2, 0x181f ;  /* 0x00581f0004007f89 */ /* 0x00102800000e0000 */
[----:B---34-:R3:W4:Y:S02]  /*14470*/  SHFL.IDX PT, R14, R3, 0x2, 0x181f ;  /* 0x00581f00030e7f89 */ /* 0x01872400000e0000 */
.L_x_5513:
[----:B------:R-:W-:Y:S01]  /*14480*/  VIADD R5, R229, 0x40 ;  /* 0x00000040e5057836 */ /* 0x000fe20000000000 */
[----:B------:R-:W-:Y:S04]  /*14490*/  BSSY B1, `(.L_x_5324) ;  /* 0x000001e000017945 */ /* 0x000fe80003800000 */
[----:B------:R-:W-:-:S13]  /*144a0*/  ISETP.GE.AND P0, PT, R5, R8, PT ;  /* 0x000000080500720c */ /* 0x000fda0003f06270 */
[----:B------:R-:W-:Y:S05]  /*144b0*/  @P0 BRA `(.L_x_5325) ;  /* 0x00000000006c0947 */ /* 0x000fea0003800000 */
[C---:B------:R-:W-:Y:S01]  /*144c0*/  VIADD R15, R213.reuse, 0x40 ;  /* 0x00000040d50f7836 */ /* 0x040fe20000000000 */
        /* <DEDUP_REMOVED lines=9> */
[----:B------:R-:W-:-:S02]  /*14560*/  ISETP.GE.AND P0, PT, R9, UR4, PT ;  /* 0x0000000409007c0c */ /* 0x000fc4000bf06270 */
[----:B------:R-:W-:Y:S02]  /*14570*/  SHF.R.S32.HI R12, RZ, 0x1f, R213 ;  /* 0x0000001fff0c7819 */ /* 0x000fe400000114d5 */
[----:B------:R-:W-:Y:S02]  /*14580*/  SHF.R.S32.HI R25, RZ, 0x1f, R25 ;  /* 0x0000001fff197819 */ /* 0x000fe40000011419 */
[----:B------:R-:W-:Y:S02]  /*14590*/  SHF.R.S32.HI R24, RZ, 0x1f, R24 ;  /* 0x0000001fff187819 */ /* 0x000fe40000011418 */
[-C--:B----4-:R-:W-:Y:S02]  /*145a0*/  @!P3 LEA R6, P5, R213, R14.reuse, 0x1 ;  /* 0x0000000ed506b211 */ /* 0x090fe400078a08ff */
[----:B------:R-:W-:Y:S02]  /*145b0*/  @!P2 LEA R10, P4, R15, R14, 0x1 ;  /* 0x0000000e0f0aa211 */ /* 0x000fe400078808ff */
[----:B0-----:R-:W-:-:S02]  /*145c0*/  @!P3 LEA.HI.X R7, R213, R0, R12, 0x1, P5 ;  /* 0x00000000d507b211 */ /* 0x001fc400028f0c0c */
[----:B------:R-:W-:Y:S02]  /*145d0*/  @!P1 LEA R12, P5, R21, R14, 0x1 ;  /* 0x0000000e150c9211 */ /* 0x000fe400078a08ff */
        /* <DEDUP_REMOVED lines=9> */
.L_x_5325:
[----:B------:R-:W-:Y:S05]  /*14670*/  BSYNC B1 ;  /* 0x0000000000017941 */ /* 0x000fea0003800000 */
.L_x_5324:
[----:B------:R-:W-:-:S03]  /*14680*/  UMOV UR4, 0xffffffff ;  /* 0xffffffff00047882 */ /* 0x000fc60000000000 */
[----:B------:R-:W-:Y:S05]  /*14690*/  BRA.DIV UR4, `(.L_x_5326) ;  /* 0x0000008604d87947 */ /* 0x000fea000b800000 */
[----:B0-----:R0:W0:Y:S04]  /*146a0*/  SHFL.IDX PT, R0, R4, 0x3, 0x181f ;  /* 0x00781f0004007f89 */ /* 0x00102800000e0000 */
[----:B----4-:R4:W0:Y:S02]  /*146b0*/  SHFL.IDX PT, R14, R3, 0x3, 0x181f ;  /* 0x00781f00030e7f89 */ /* 0x01082400000e0000 */
.L_x_5517:
[----:B--234-:R-:W-:-:S04]  /*146c0*/  IADD3 R3, R229, 0x60, RZ ;  /* 0x00000060e5037810 */ /* 0x01cfc80007ffe0ff */
        /* <DEDUP_REMOVED lines=10> */
[C---:B------:R-:W-:Y:S01]  /*14770*/  VIADD R11, R213.reuse, 0xc0 ;  /* 0x000000c0d50b7836 */ /* 0x040fe20000000000 */
[----:B------:R-:W-:Y:S02]  /*14780*/  ISETP.GE.AND P0, PT, R10, UR4, PT ;  /* 0x000000040a007c0c */ /* 0x000fe4000bf06270 */
[----:B------:R-:W-:-:S02]  /*14790*/  IADD3 R20, R213, 0x40, RZ ;  /* 0x00000040d5147810 */ /* 0x000fc40007ffe0ff */
[----:B------:R-:W-:Y:S02]  /*147a0*/  SHF.R.S32.HI R9, RZ, 0x1f, R213 ;  /* 0x0000001fff097819 */ /* 0x000fe400000114d5 */
[----:B------:R-:W-:Y:S02]  /*147b0*/  SHF.R.S32.HI R20, RZ, 0x1f, R20 ;  /* 0x0000001fff147819 */ /* 0x000fe40000011414 */
        /* <DEDUP_REMOVED lines=14> */
.L_x_5313:
[----:B------:R-:W-:Y:S05]  /*148a0*/  BSYNC B0 ;  /* 0x0000000000007941 */ /* 0x000fea0003800000 */
.L_x_5304:
[----:B------:R-:W-:Y:S02]  /*148b0*/  ULDC UR4, c[0x0][0xc3c] ;  /* 0x00030f0000047ab9 */ /* 0x000fe40000000800 */
[----:B------:R-:W-:-:S13]  /*148c0*/  ISETP.GE.AND P0, PT, R35, UR4, PT ;  /* 0x0000000423007c0c */ /* 0x000fda000bf06270 */
[----:B------:R-:W-:Y:S05]  /*148d0*/  @!P0 BRA `(.L_x_5327) ;  /* 0xfffffec800248947 */ /* 0x000fea000383ffff */
[----:B------:R-:W-:Y:S05]  /*148e0*/  BRA `(.L_x_5168) ;  /* 0x0000006c00487947 */ /* 0x000fea0003800000 */
.L_x_5166:
[----:B------:R-:W-:-:S08]  /*148f0*/  NOP ;  /* 0x0000000000007918 */ /* 0x000fd00000000000 */
[----:B------:R-:W0:-:S00]  /*14900*/  USETMAXREG.DEALLOC.CTAPOOL 0x28 ;  /* 0x00000028000079c8 */ /* 0x000e0000080e0500 */
[----:B0-----:R-:W2:Y:S01]  /*14910*/  LDL.LU R3, [R1] ;  /* 0x0000000001037983 */ /* 0x001ea20000300800 */
[----:B------:R-:W-:Y:S01]  /*14920*/  LOP3.LUT R2, R2, 0x3, RZ, 0xc0, !PT ;  /* 0x0000000302027812 */ /* 0x000fe200078ec0ff */
[----:B------:R-:W-:-:S05]  /*14930*/  IMAD.MOV.U32 R4, RZ, RZ, RZ ;  /* 0x000000ffff047224 */ /* 0x000fca00078e00ff */
[----:B------:R-:W0:Y:S02]  /*14940*/  SHFL.IDX PT, R2, R2, RZ, 0x1f ;  /* 0x00001fff02027589 */ /* 0x000e2400000e0000 */
[----:B0-----:R-:W-:Y:S02]  /*14950*/  ISETP.NE.AND P0, PT, R2, RZ, PT ;  /* 0x000000ff0200720c */ /* 0x001fe40003f05270 */
[----:B--2---:R-:W-:-:S11]  /*14960*/  LOP3.LUT R3, R3, 0xffffff7f, RZ, 0xc0, !PT ;  /* 0xffffff7f03037812 */ /* 0x004fd600078ec0ff */
[----:B------:R-:W-:-:S05]  /*14970*/  @P0 LOP3.LUT R3, R3, 0x80, RZ, 0xfc, !PT ;  /* 0x0000008003030812 */ /* 0x000fca00078efcff */
[----:B------:R0:W-:Y:S01]  /*14980*/  STL [R1], R3 ;  /* 0x0000000301007387 */ /* 0x0001e20000100800 */
[----:B------:R-:W-:Y:S05]  /*14990*/  @!P0 BRA `(.L_x_5328) ;  /* 0x00000000001c8947 */ /* 0x000fea0003800000 */
[----:B------:R-:W1:Y:S08]  /*149a0*/  S2UR UR5, SR_CgaCtaId ;  /* 0x00000000000579c3 */ /* 0x000e700000008800 */
[----:B------:R-:W-:Y:S06]  /*149b0*/  BAR.SYNC.DEFER_BLOCKING 0x5, 0x180 ;  /* 0x0146000000007b1d */ /* 0x000fec0000010000 */
[----:B------:R-:W-:-:S02]  /*149c0*/  UMOV UR4, 0x400 ;  /* 0x0000040000047882 */ /* 0x000fc40000000000 */
[----:B-1----:R-:W-:-:S09]  /*149d0*/  ULEA UR4, UR5, UR4, 0x18 ;  /* 0x0000000405047291 */ /* 0x002fd2000f8ec03f */
[----:B------:R-:W1:Y:S01]  /*149e0*/  LDS.128 R16, [UR4+0x228d0] ;  /* 0x0228d004ff107984 */ /* 0x000e620008000c00 */
[----:B------:R-:W-:Y:S06]  /*149f0*/  BAR.ARV 0x4, 0x180 ;  /* 0x0106000000007b1d */ /* 0x000fec0000002000 */
[----:B------:R-:W-:Y:S05]  /*14a00*/  BRA `(.L_x_5329) ;  /* 0x0000000800887947 */ /* 0x000fea0003800000 */
.L_x_5328:
[----:B------:R-:W-:Y:S01]  /*14a10*/  LOP3.LUT R5, R0, 0x1f, RZ, 0xc0, !PT ;  /* 0x0000001f00057812 */ /* 0x000fe200078ec0ff */
[----:B------:R-:W-:Y:S01]  /*14a20*/  ULDC UR4, c[0x0][0xc3c] ;  /* 0x00030f0000047ab9 */ /* 0x000fe20000000800 */
[----:B------:R-:W1:Y:S01]  /*14a30*/  S2UR UR6, SR_CTAID.X ;  /* 0x00000000000679c3 */ /* 0x000e620000002500 */
[----:B------:R-:W-:Y:S01]  /*14a40*/  ULDC UR5, c[0x0][0xc38] ;  /* 0x00030e0000057ab9 */ /* 0x000fe20000000800 */
[----:B------:R-:W-:-:S04]  /*14a50*/  ISETP.NE.AND P0, PT, R5, 0x1f, PT ;  /* 0x0000001f0500780c */ /* 0x000fc80003f05270 */
[----:B------:R-:W-:-:S13]  /*14a60*/  ISETP.GE.OR P1, PT, R5, UR4, !P0 ;  /* 0x0000000405007c0c */ /* 0x000fda000c726670 */
[----:B0-----:R-:W0:Y:S02]  /*14a70*/  @!P1 LDC.64 R2, c[0x0][0xc80] ;  /* 0x00032000ff029b82 */ /* 0x001e240000000a00 */
        /* <DEDUP_REMOVED lines=30> */
[----:B------:R-:W-:Y:S01]  /*14c60*/  MOV R6, R3 ;  /* 0x0000000300067202 */ /* 0x000fe20000000f00 */
[----:B------:R-:W-:Y:S01]  /*14c70*/  UMOV UR4, URZ ;  /* 0x0000003f00047c82 */ /* 0x000fe20008000000 */
[----:B------:R-:W-:Y:S01]  /*14c80*/  ULDC UR7, c[0x0][0xc3c] ;  /* 0x00030f0000077ab9 */ /* 0x000fe20000000800 */
[----:B------:R-:W-:-:S05]  /*14c90*/  ULDC UR5, c[0x0][0xc38] ;  /* 0x00030e0000057ab9 */ /* 0x000fca0000000800 */
.L_x_5334:
        /* <DEDUP_REMOVED lines=12> */
.L_x_5333:
[----:B------:R-:W-:Y:S05]  /*14d60*/  BSYNC B0 ;  /* 0x0000000000007941 */ /* 0x000fea0003800000 */
.L_x_5332:
[----:B0----5:R-:W0:Y:S02]  /*14d70*/  SHFL.UP PT, R2, R4, 0x1, RZ ;  /* 0x0420000004027989 */ /* 0x021e2400000e00ff */
        /* <DEDUP_REMOVED lines=19> */
.L_x_5330:
[----:B------:R-:W-:-:S05]  /*14eb0*/  IADD3 R13, -R3, R6, RZ ;  /* 0x00000006030d7210 */ /* 0x000fca0007ffe1ff */
        /* <DEDUP_REMOVED lines=19> */
.L_x_5335:
[----:B---3--:R-:W-:Y:S01]  /*14ff0*/  IMAD R16, R16, UR5, R13 ;  /* 0x0000000510107c24 */ /* 0x008fe2000f8e020d */
[----:B------:R-:W-:Y:S01]  /*15000*/  IABS R2, R6 ;  /* 0x0000000600027213 */ /* 0x000fe20000000000 */
[----:B01----:R-:W-:-:S03]  /*15010*/  IMAD.MOV R11, RZ, RZ, -R3 ;  /* 0x000000ffff0b7224 */ /* 0x003fc600078e0a03 */
[----:B--2---:R-:W-:Y:S01]  /*15020*/  IADD3 R9, -R16, UR6, RZ ;  /* 0x0000000610097c10 */ /* 0x004fe2000fffe1ff */
[----:B------:R-:W-:Y:S01]  /*15030*/  IMAD R11, R11, R12, RZ ;  /* 0x0000000c0b0b7224 */ /* 0x000fe200078e02ff */
[----:B------:R-:W-:Y:S01]  /*15040*/  IADD3 R10, RZ, -R2, RZ ;  /* 0x80000002ff0a7210 */ /* 0x000fe20007ffe0ff */
[----:B------:R-:W-:Y:S01]  /*15050*/  IMAD.MOV.U32 R2, RZ, RZ, RZ ;  /* 0x000000ffff027224 */ /* 0x000fe200078e00ff */
[----:B------:R-:W-:-:S03]  /*15060*/  IABS R8, R9 ;  /* 0x0000000900087213 */ /* 0x000fc60000000000 */
        /* <DEDUP_REMOVED lines=15> */
[----:B------:R-:W-:Y:S01]  /*15160*/  IMAD R8, R7, R2, RZ ;  /* 0x0000000207087224 */ /* 0x000fe200078e02ff */
[----:B------:R-:W-:-:S03]  /*15170*/  IADD3 R2, -R2, RZ, RZ ;  /* 0x000000ff02027210 */ /* 0x000fc60007ffe1ff */
[----:B------:R-:W-:Y:S02]  /*15180*/  IMAD.MOV R10, RZ, RZ, -R8 ;  /* 0x000000ffff0a7224 */ /* 0x000fe400078e0a08 */
[----:B------:R-:W-:Y:S02]  /*15190*/  IMAD R13, R6, R2, R9 ;  /* 0x00000002060d7224 */ /* 0x000fe400078e0209 */
[----:B------:R-:W-:Y:S01]  /*151a0*/  IMAD.MOV.U32 R2, RZ, RZ, RZ ;  /* 0x000000ffff027224 */ /* 0x000fe200078e00ff */
[----:B------:R-:W-:-:S04]  /*151b0*/  VIADDMNMX R18, R10, UR5, R7, PT ;  /* 0x000000050a127c46 */ /* 0x000fc8000b800107 */
[-C--:B------:R-:W-:Y:S02]  /*151c0*/  IABS R10, R18.reuse ;  /* 0x00000012000a7213 */ /* 0x080fe40000000000 */
[----:B------:R-:W-:Y:S02]  /*151d0*/  IABS R6, R18 ;  /* 0x0000001200067213 */ /* 0x000fe40000000000 */
        /* <DEDUP_REMOVED lines=22> */
[----:B------:R-:W-:Y:S02]  /*15340*/  @!P1 LOP3.LUT R2, RZ, R18, RZ, 0x33, !PT ;  /* 0x00000012ff029212 */ /* 0x000fe400078e33ff */
[----:B------:R-:W-:Y:S02]  /*15350*/  IADD3 R18, -R18, RZ, RZ ;  /* 0x000000ff12127210 */ /* 0x000fe40007ffe1ff */
[----:B------:R-:W-:-:S03]  /*15360*/  LOP3.LUT R17, RZ, R2, RZ, 0x33, !PT ;  /* 0x00000002ff117212 */ /* 0x000fc600078e33ff */
[----:B------:R-:W-:Y:S02]  /*15370*/  IMAD R18, R2, R18, R3 ;  /* 0x0000001202127224 */ /* 0x000fe400078e0203 */
[----:B------:R-:W-:Y:S01]  /*15380*/  IMAD.IADD R17, R4, 0x1, R17 ;  /* 0x0000000104117824 */ /* 0x000fe200078e0211 */
[----:B------:R-:W-:Y:S06]  /*15390*/  BRA `(.L_x_5336) ;  /* 0x00000000000c7947 */ /* 0x000fec0003800000 */
.L_x_5331:
[----:B------:R-:W-:Y:S02]  /*153a0*/  IMAD.MOV.U32 R17, RZ, RZ, RZ ;  /* 0x000000ffff117224 */ /* 0x000fe400078e00ff */
[----:B------:R-:W-:Y:S02]  /*153b0*/  IMAD.U32 R16, RZ, RZ, UR6 ;  /* 0x00000006ff107e24 */ /* 0x000fe4000f8e00ff */
[----:B------:R-:W-:-:S07]  /*153c0*/  IMAD.MOV.U32 R18, RZ, RZ, RZ ;  /* 0x000000ffff127224 */ /* 0x000fce00078e00ff */
.L_x_5336:
[----:B------:R-:W-:-:S13]  /*153d0*/  ISETP.NE.AND P0, PT, R5, RZ, PT ;  /* 0x000000ff0500720c */ /* 0x000fda0003f05270 */
[----:B------:R-:W0:Y:S01]  /*153e0*/  @!P0 S2R R3, SR_CgaCtaId ;  /* 0x0000000000038919 */ /* 0x000e220000008800 */
[----:B------:R-:W-:-:S04]  /*153f0*/  @!P0 MOV R2, 0x400 ;  /* 0x0000040000028802 */ /* 0x000fc80000000f00 */
[----:B0-----:R-:W-:-:S05]  /*15400*/  @!P0 LEA R2, R3, R2, 0x18 ;  /* 0x0000000203028211 */ /* 0x001fca00078ec0ff */
[----:B------:R0:W-:Y:S01]  /*15410*/  @!P0 STS.128 [R2+0x228d0], R16 ;  /* 0x0228d01002008388 */ /* 0x0001e20000000c00 */
[----:B------:R-:W-:Y:S06]  /*15420*/  BAR.ARV 0x5, 0x180 ;  /* 0x0146000000007b1d */ /* 0x000fec0000002000 */
.L_x_5329:
        /* <DEDUP_REMOVED lines=12> */
[C---:B------:R-:W-:Y:S01]  /*154f0*/  LOP3.LUT R3, R2.reuse, 0x1f8, RZ, 0xc0, !PT ;  /* 0x000001f802037812 */ /* 0x040fe200078ec0ff */
[----:B------:R-:W-:Y:S01]  /*15500*/  IMAD.SHL.U32 R29, R5, 0x8, RZ ;  /* 0x00000008051d7824 */ /* 0x000fe200078e00ff */
[----:B------:R-:W-:Y:S01]  /*15510*/  LOP3.LUT R2, R2, 0x38, RZ, 0xc0, !PT ;  /* 0x0000003802027812 */ /* 0x000fe200078ec0ff */
[----:B------:R-:W-:Y:S01]  /*15520*/  IMAD.MOV.U32 R24, RZ, RZ, RZ ;  /* 0x000000ffff187224 */ /* 0x000fe200078e00ff */
[----:B------:R-:W-:Y:S01]  /*15530*/  LOP3.LUT R4, R3, 0x38, R0, 0x78, !PT ;  /* 0x0000003803047812 */ /* 0x000fe200078e7800 */
[----:B------:R-:W-:Y:S01]  /*15540*/  IMAD.SHL.U32 R0, R0, 0x10, RZ ;  /* 0x0000001000007824 */ /* 0x000fe200078e00ff */
[----:B------:R-:W-:Y:S01]  /*15550*/  SHF.R.U32.HI R3, RZ, 0x3, R5 ;  /* 0x00000003ff037819 */ /* 0x000fe20000011605 */
[----:B------:R-:W-:Y:S01]  /*15560*/  IMAD.MOV.U32 R23, RZ, RZ, RZ ;  /* 0x000000ffff177224 */ /* 0x000fe200078e00ff */
[----:B------:R-:W-:Y:S01]  /*15570*/  LOP3.LUT R29, R4, 0x200, R29, 0xf8, !PT ;  /* 0x00000200041d7812 */ /* 0x000fe200078ef81d */
[----:B------:R-:W-:Y:S01]  /*15580*/  IMAD.MOV.U32 R26, RZ, RZ, 0x1 ;  /* 0x00000001ff1a7424 */ /* 0x000fe200078e00ff */
[----:B------:R-:W-:Y:S01]  /*15590*/  LOP3.LUT R3, R3, 0x70, R0, 0xf8, !PT ;  /* 0x0000007003037812 */ /* 0x000fe200078ef800 */
[----:B------:R-:W-:Y:S01]  /*155a0*/  ULDC.64 UR38, c[0x0][0x198] ;  /* 0x0000660000267ab9 */ /* 0x000fe20000000a00 */
[C---:B------:R-:W-:Y:S01]  /*155b0*/  LOP3.LUT R0, R2.reuse, 0x40, RZ, 0xfc, !PT ;  /* 0x0000004002007812 */ /* 0x040fe200078efcff */
[----:B------:R-:W-:Y:S01]  /*155c0*/  ULDC UR36, c[0x0][0xc] ;  /* 0x0000030000247ab9 */ /* 0x000fe20000000800 */
[----:B------:R-:W-:-:S02]  /*155d0*/  LOP3.LUT R3, R2, 0x80, RZ, 0xfc, !PT ;  /* 0x0000008002037812 */ /* 0x000fc400078efcff */
[----:B------:R-:W-:Y:S01]  /*155e0*/  LOP3.LUT R4, R37, 0x2, RZ, 0xfc, !PT ;  /* 0x0000000225047812 */ /* 0x000fe200078efcff */
[----:B-1----:R-:W-:Y:S01]  /*155f0*/  ULEA UR4, UR5, UR4, 0x18 ;  /* 0x0000000405047291 */ /* 0x002fe2000f8ec03f */
[----:B------:R-:W-:Y:S02]  /*15600*/  MOV R25, 0x1 ;  /* 0x0000000100197802 */ /* 0x000fe40000000f00 */
[----:B------:R-:W-:-:S03]  /*15610*/  LOP3.LUT R2, R2, 0xc0, RZ, 0xfc, !PT ;  /* 0x000000c002027812 */ /* 0x000fc600078efcff */
[----:B------:R-:W-:-:S05]  /*15620*/  IMAD.U32 R22, RZ, RZ, UR4 ;  /* 0x00000004ff167e24 */ /* 0x000fca000f8e00ff */
[----:B------:R-:W-:-:S05]  /*15630*/  LEA R0, R29, R22, 0x1 ;  /* 0x000000161d007211 */ /* 0x000fca00078e08ff */
[----:B------:R0:W-:Y:S02]  /*15640*/  STL [R1+0x4], R0 ;  /* 0x0000040001007387 */ /* 0x0001e40000100800 */
.L_x_5436:
[----:B-1----:R-:W1:Y:S02]  /*15650*/  LDC.64 R34, c[0x0][0xc88] ;  /* 0x00032200ff227b82 */ /* 0x002e640000000a00 */
[----:B-1----:R-:W-:-:S06]  /*15660*/  IMAD.WIDE R34, R19, 0x4, R34 ;  /* 0x0000000413227825 */ /* 0x002fcc00078e0222 */
        /* <DEDUP_REMOVED lines=26> */
[----:B---34-:R-:W-:-:S03]  /*15810*/  IADD3 R4, P4, R27, UR6, RZ ;  /* 0x000000061b047c10 */ /* 0x018fc6000ff9e0ff */
[----:B--2---:R-:W2:Y:S01]  /*15820*/  @P0 LDG.E R6, desc[UR40][R2.64] ;  /* 0x0000002802060981 */ /* 0x004ea2000c1e1900 */
[----:B------:R-:W-:Y:S01]  /*15830*/  ULDC UR4, c[0x0][0x288] ;  /* 0x0000a20000047ab9 */ /* 0x000fe20000000800 */
[----:B------:R-:W-:Y:S02]  /*15840*/  IADD3.X R5, R31, UR7, RZ, P4, !PT ;  /* 0x000000071f057c10 */ /* 0x000fe4000a7fe4ff */
[----:B------:R-:W-:Y:S01]  /*15850*/  MOV R8, UR4 ;  /* 0x0000000400087c02 */ /* 0x000fe20008000f00 */
[----:B------:R-:W-:Y:S02]  /*15860*/  ULDC.64 UR4, c[0x0][0x418] ;  /* 0x0001060000047ab9 */ /* 0x000fe40000000a00 */
        /* <DEDUP_REMOVED lines=22> */
.L_x_5338:
[----:B------:R-:W-:Y:S01]  /*159d0*/  ULDC.64 UR4, c[0x0][0xa20] ;  /* 0x0002880000047ab9 */ /* 0x000fe20000000a00 */
[----:B------:R-:W-:Y:S02]  /*159e0*/  MOV R28, R34 ;  /* 0x00000022001c7202 */ /* 0x000fe40000000f00 */
[----:B------:R-:W-:-:S04]  /*159f0*/  ISETP.NE.U32.AND P0, PT, RZ, UR4, PT ;  /* 0x00000004ff007c0c */ /* 0x000fc8000bf05070 */
[----:B------:R-:W-:-:S13]  /*15a00*/  ISETP.NE.AND.EX P0, PT, RZ, UR5, PT, P0 ;  /* 0x00000005ff007c0c */ /* 0x000fda000bf05300 */
[----:B------:R-:W-:Y:S05]  /*15a10*/  @!P0 BRA `(.L_x_5339) ;  /* 0x0000000000108947 */ /* 0x000fea0003800000 */
[----:B------:R-:W-:-:S04]  /*15a20*/  IADD3 R2, P0, R27, UR4, RZ ;  /* 0x000000041b027c10 */ /* 0x000fc8000ff1e0ff */
[----:B------:R-:W-:-:S05]  /*15a30*/  IADD3.X R3, R31, UR5, RZ, P0, !PT ;  /* 0x000000051f037c10 */ /* 0x000fca00087fe4ff */
[----:B------:R2:W5:Y:S01]  /*15a40*/  LDG.E R7, desc[UR40][R2.64] ;  /* 0x0000002802077981 */ /* 0x000562000c1e1900 */
[----:B------:R-:W-:Y:S05]  /*15a50*/  BRA `(.L_x_5340) ;  /* 0x0000000000247947 */ /* 0x000fea0003800000 */
.L_x_5339:
        /* <DEDUP_REMOVED lines=9> */
.L_x_5340:
[----:B--2---:R-:W2:Y:S01]  /*15af0*/  @P1 LDG.E R2, desc[UR40][R4.64] ;  /* 0x0000002804021981 */ /* 0x004ea2000c1e1900 */
[----:B------:R-:W3:Y:S03]  /*15b00*/  LDC R3, c[0x0][0x448] ;  /* 0x00011200ff037b82 */ /* 0x000ee60000000800 */
[----:B------:R4:W2:Y:S01]  /*15b10*/  @P1 LDG.E R5, desc[UR40][R4.64+0x4] ;  /* 0x0000042804051981 */ /* 0x0008a2000c1e1900 */
[----:B-----5:R-:W-:Y:S01]  /*15b20*/  IADD3 R7, -R30, R7, RZ ;  /* 0x000000071e077210 */ /* 0x020fe20007ffe1ff */
[----:B------:R-:W-:Y:S01]  /*15b30*/  BSSY B0, `(.L_x_5341) ;  /* 0x0000143000007945 */ /* 0x000fe20003800000 */
[----:B---3--:R-:W-:-:S13]  /*15b40*/  ISETP.NE.AND P0, PT, R3, 0x1, PT ;  /* 0x000000010300780c */ /* 0x008fda0003f05270 */
[----:B----4-:R-:W3:Y:S08]  /*15b50*/  @P0 LDC R4, c[0x0][0x44c] ;  /* 0x00011300ff040b82 */ /* 0x010ef00000000800 */
[----:B------:R-:W4:Y:S01]  /*15b60*/  @P0 LDC R3, c[0x0][0x450] ;  /* 0x00011400ff030b82 */ /* 0x000f220000000800 */
[----:B--2---:R-:W-:Y:S02]  /*15b70*/  @P1 IMAD.IADD R6, R5, 0x1, -R2 ;  /* 0x0000000105061824 */ /* 0x004fe400078e0a02 */
[----:B------:R-:W-:-:S02]  /*15b80*/  IMAD.SHL.U32 R2, R17, 0x80, RZ ;  /* 0x0000008011027824 */ /* 0x000fc400078e00ff */
[----:B------:R-:W-:Y:S02]  /*15b90*/  IMAD.IADD R32, R7, 0x1, R6 ;  /* 0x0000000107207824 */ /* 0x000fe400078e0206 */
[----:B------:R-:W-:Y:S02]  /*15ba0*/  VIADD R2, R2, 0x7f ;  /* 0x0000007f02027836 */ /* 0x000fe40000000000 */
[----:B------:R-:W-:Y:S02]  /*15bb0*/  VIADD R5, R32, 0x5f ;  /* 0x0000005f20057836 */ /* 0x000fe40000000000 */
[----:B---3--:R-:W-:-:S04]  /*15bc0*/  @P0 IMAD.HI.U32 R4, R2, R4, RZ ;  /* 0x0000000402040227 */ /* 0x008fc800078e00ff */
[----:B------:R-:W-:Y:S01]  /*15bd0*/  IMAD.HI R5, R5, 0x2aaaaaab, RZ ;  /* 0x2aaaaaab05057827 */ /* 0x000fe200078e02ff */
[----:B----4-:R-:W-:Y:S02]  /*15be0*/  @P0 SHF.R.U32.HI R2, RZ, R3, R4 ;  /* 0x00000003ff020219 */ /* 0x010fe40000011604 */
[----:B------:R-:W-:Y:S02]  /*15bf0*/  IADD3 R4, R32, 0x60, -R10 ;  /* 0x0000006020047810 */ /* 0x000fe40007ffe80a */
[----:B------:R-:W-:-:S03]  /*15c00*/  SHF.R.U32.HI R3, RZ, 0x1f, R5 ;  /* 0x0000001fff037819 */ /* 0x000fc60000011605 */
[----:B------:R-:W-:Y:S01]  /*15c10*/  IMAD.IADD R2, R4, 0x1, R2 ;  /* 0x0000000104027824 */ /* 0x000fe200078e0202 */
[----:B------:R-:W-:-:S03]  /*15c20*/  LEA.HI.SX32 R5, R5, R3, 0x1c ;  /* 0x0000000305057211 */ /* 0x000fc600078fe2ff */
[----:B------:R-:W-:-:S05]  /*15c30*/  IMAD.HI R2, R2, 0x2aaaaaab, RZ ;  /* 0x2aaaaaab02027827 */ /* 0x000fca00078e02ff */
[----:B------:R-:W-:-:S04]  /*15c40*/  SHF.R.U32.HI R3, RZ, 0x1f, R2 ;  /* 0x0000001fff037819 */ /* 0x000fc80000011602 */
[----:B------:R-:W-:-:S04]  /*15c50*/  LEA.HI.SX32 R3, R2, R3, 0x1c ;  /* 0x0000000302037211 */ /* 0x000fc800078fe2ff */
[----:B------:R-:W-:-:S05]  /*15c60*/  VIMNMX R2, R5, R3, PT ;  /* 0x0000000305027248 */ /* 0x000fca0003fe0100 */
[--C-:B------:R-:W-:Y:S02]  /*15c70*/  IMAD R2, R2, 0x60, -R7.reuse ;  /* 0x0000006002027824 */ /* 0x100fe400078e0a07 */
[----:B------:R-:W-:-:S03]  /*15c80*/  IMAD.MOV R7, RZ, RZ, -R7 ;  /* 0x000000ffff077224 */ /* 0x000fc600078e0a07 */
[----:B------:R-:W-:Y:S02]  /*15c90*/  VIMNMX R2, R2, R6, PT ;  /* 0x0000000602027248 */ /* 0x000fe40003fe0100 */
[----:B------:R-:W-:-:S04]  /*15ca0*/  VIMNMX R7, RZ, R7, !PT ;  /* 0x00000007ff077248 */ /* 0x000fc80007fe0100 */
[----:B------:R-:W-:-:S13]  /*15cb0*/  ISETP.GT.AND P0, PT, R2, R7, PT ;  /* 0x000000070200720c */ /* 0x000fda0003f04270 */
[----:B------:R-:W-:Y:S01]  /*15cc0*/  @P0 IADD3 R6, R2, 0x5f, RZ ;  /* 0x0000005f02060810 */ /* 0x000fe20007ffe0ff */
        /* <DEDUP_REMOVED lines=12> */
[----:B------:R-:W2:Y:S02]  /*15d90*/  S2R R3, SR_TID.X ;  /* 0x0000000000037919 */ /* 0x000ea40000002100 */
[----:B--2---:R-:W-:-:S04]  /*15da0*/  SHF.R.U32.HI R3, RZ, 0x5, R3 ;  /* 0x00000005ff037819 */ /* 0x004fc80000011603 */
[----:B------:R-:W-:-:S05]  /*15db0*/  LOP3.LUT R3, R3, 0x3, RZ, 0xc0, !PT ;  /* 0x0000000303037812 */ /* 0x000fca00078ec0ff */
[----:B------:R2:W3:Y:S02]  /*15dc0*/  SHFL.IDX PT, R14, R3, RZ, 0x1f ;  /* 0x00001fff030e7589 */ /* 0x0004e400000e0000 */
.L_x_5520:
[----:B---3--:R-:W-:Y:S02]  /*15dd0*/  ISETP.NE.AND P0, PT, R14, RZ, PT ;  /* 0x000000ff0e00720c */ /* 0x008fe40003f05270 */
[----:B------:R-:W-:-:S11]  /*15de0*/  PLOP3.LUT P6, PT, PT, PT, PT, 0x8, 0x0 ;  /* 0x000000000000781c */ /* 0x000fd60003fce170 */
[----:B------:R-:W-:Y:S05]  /*15df0*/  @P0 BRA `(.L_x_5344) ;  /* 0x00000000000c0947 */ /* 0x000fea0003800000 */
[----:B------:R-:W-:-:S03]  /*15e00*/  UMOV UR4, 0xffffffff ;  /* 0xffffffff00047882 */ /* 0x000fc60000000000 */
[----:B------:R-:W-:Y:S05]  /*15e10*/  BRA.DIV UR4, `(.L_x_5345) ;  /* 0x0000007204747947 */ /* 0x000fea000b800000 */
[----:B------:R-:W-:-:S13]  /*15e20*/  ELECT P6, URZ, PT ;  /* 0x00000000003f782f */ /* 0x000fda00038c0000 */
.L_x_5344:
[----:B--2---:R-:W2:Y:S01]  /*15e30*/  LDL R3, [R1+0x24] ;  /* 0x0000240001037983 */ /* 0x004ea20000100800 */
[----:B------:R-:W-:Y:S01]  /*15e40*/  BSSY B1, `(.L_x_5346) ;  /* 0x0000008000017945 */ /* 0x000fe20003800000 */
[----:B--2---:R-:W-:-:S05]  /*15e50*/  VIADD R3, R3, 0x1 ;  /* 0x0000000103037836 */ /* 0x004fca0000000000 */
[----:B0-----:R-:W-:-:S04]  /*15e60*/  LEA.HI R8, R3, R3, RZ, 0x1 ;  /* 0x0000000303087211 */ /* 0x001fc800078f08ff */
[----:B------:R-:W-:-:S05]  /*15e70*/  LOP3.LUT R8, R8, 0xfffffffe, RZ, 0xc0, !PT ;  /* 0xfffffffe08087812 */ /* 0x000fca00078ec0ff */
[----:B------:R-:W-:-:S05]  /*15e80*/  IMAD.IADD R3, R3, 0x1, -R8 ;  /* 0x0000000103037824 */ /* 0x000fca00078e0a08 */
[----:B------:R-:W-:-:S04]  /*15e90*/  SHF.L.U32 R3, R3, 0x1f, RZ ;  /* 0x0000001f03037819 */ /* 0x000fc800000006ff */
[----:B------:R-:W0:Y:S02]  /*15ea0*/  SYNCS.PHASECHK.TRANS64.TRYWAIT P0, [R22+URZ+0x22820], R3 ;  /* 0x02282003160075a7 */ /* 0x000e24000800017f */
[----:B0-----:R-:W-:Y:S05]  /*15eb0*/  @!P0 BRA `(.L_x_5347) ;  /* 0x00000070006c8947 */ /* 0x001fea0003800000 */
.L_x_5523:
[----:B------:R-:W-:Y:S05]  /*15ec0*/  BSYNC B1 ;  /* 0x0000000000017941 */ /* 0x000fea0003800000 */
.L_x_5346:
[----:B------:R-:W-:Y:S04]  /*15ed0*/  BSSY B1, `(.L_x_5348) ;  /* 0x000007b000017945 */ /* 0x000fe80003800000 */
[----:B------:R-:W-:Y:S05]  /*15ee0*/  @!P6 BRA `(.L_x_5349) ;  /* 0x0000000400e4e947 */ /* 0x000fea0003800000 */
[----:B0-----:R-:W-:Y:S01]  /*15ef0*/  IMAD R3, R23, 0x8, R22 ;  /* 0x0000000817037824 */ /* 0x001fe200078e0216 */
[----:B------:R-:W-:Y:S01]  /*15f00*/  SHF.L.U32 R8, R26, 0x1f, RZ ;  /* 0x0000001f1a087819 */ /* 0x000fe200000006ff */
[----:B------:R-:W0:Y:S01]  /*15f10*/  S2R R9, SR_TID.X ;  /* 0x0000000000097919 */ /* 0x000e220000002100 */
[----:B------:R-:W-:Y:S02]  /*15f20*/  BSSY B2, `(.L_x_5350) ;  /* 0x0000005000027945 */ /* 0x000fe40003800000 */
[----:B------:R-:W2:Y:S01]  /*15f30*/  SYNCS.PHASECHK.TRANS64.TRYWAIT P0, [R3+URZ+0x228a0], R8 ;  /* 0x0228a008030075a7 */ /* 0x000ea2000800017f */
[----:B0-----:R-:W-:-:S04]  /*15f40*/  LOP3.LUT R9, R9, 0x7f, RZ, 0xc0, !PT ;  /* 0x0000007f09097812 */ /* 0x001fc800078ec0ff */
[----:B------:R-:W-:Y:S01]  /*15f50*/  ISETP.NE.AND P1, PT, R9, RZ, PT ;  /* 0x000000ff0900720c */ /* 0x000fe20003f25270 */
[----:B--2---:R-:W-:-:S12]  /*15f60*/  @!P0 BRA `(.L_x_5351) ;  /* 0x0000007000548947 */ /* 0x004fd80003800000 */
.L_x_5524:
[----:B------:R-:W-:Y:S05]  /*15f70*/  BSYNC B2 ;  /* 0x0000000000027941 */ /* 0x000fea0003800000 */
.L_x_5350:
[----:B------:R-:W-:Y:S04]  /*15f80*/  BSSY B2, `(.L_x_5352) ;  /* 0x0000009000027945 */ /* 0x000fe80003800000 */
[----:B------:R-:W-:Y:S05]  /*15f90*/  @P1 BRA `(.L_x_5353) ;  /* 0x00000000001c1947 */ /* 0x000fea0003800000 */
[----:B-1----:R-:W1:Y:S01]  /*15fa0*/  S2R R10, SR_TID.X ;  /* 0x00000000000a7919 */ /* 0x002e620000002100 */
[----:B------:R-:W-:-:S04]  /*15fb0*/  MOV R9, 0x3000 ;  /* 0x0000300000097802 */ /* 0x000fc80000000f00 */
[----:B------:R2:W-:Y:S01]  /*15fc0*/  SYNCS.ARRIVE.TRANS64 RZ, [R3+URZ+0x22890], R9 ;  /* 0x0228900903ff79a7 */ /* 0x0005e2000800003f */
[----:B-1----:R-:W-:-:S04]  /*15fd0*/  LOP3.LUT R10, R10, 0x1f, RZ, 0xc0, !PT ;  /* 0x0000001f0a0a7812 */ /* 0x002fc800078ec0ff */
[----:B------:R-:W-:-:S13]  /*15fe0*/  ISETP.NE.AND P0, PT, R10, RZ, PT ;  /* 0x000000ff0a00720c */ /* 0x000fda0003f05270 */
[----:B--2---:R-:W-:Y:S05]  /*15ff0*/  @!P0 BRA `(.L_x_5353) ;  /* 0x0000000000048947 */ /* 0x004fea0003800000 */
[----:B------:R-:W-:Y:S01]  /*16000*/  BPT.TRAP 0x1 ;  /* 0x000000040000795c */ /* 0x000fe20000300000 */
.L_x_5353:
[----:B------:R-:W-:Y:S05]  /*16010*/  BSYNC B2 ;  /* 0x0000000000027941 */ /* 0x000fea0003800000 */
.L_x_5352:
[----:B------:R-:W-:Y:S01]  /*16020*/  IMAD.MOV.U32 R14, RZ, RZ, RZ ;  /* 0x000000ffff0e7224 */ /* 0x000fe200078e00ff */
[----:B------:R-:W-:Y:S01]  /*16030*/  UIADD3 UR4, UP0, UR38, 0x570, URZ ;  /* 0x0000057026047890 */ /* 0x000fe2000ff1e03f */
[----:B------:R-:W-:Y:S01]  /*16040*/  IMAD R9, R2, 0x60, R0 ;  /* 0x0000006002097824 */ /* 0x000fe200078e0200 */
[----:B------:R-:W-:Y:S01]  /*16050*/  PLOP3.LUT P0, PT, PT, PT, PT, 0x80, 0x0 ;  /* 0x000000000000781c */ /* 0x000fe20003f0f070 */
[----:B-1----:R-:W-:Y:S01]  /*16060*/  IMAD R10, R23, 0x3000, R22 ;  /* 0x00003000170a7824 */ /* 0x002fe200078e0216 */
[----:B------:R-:W-:Y:S01]  /*16070*/  R2UR UR10, R14 ;  /* 0x000000000e0a72ca */ /* 0x000fe200000e0000 */
[----:B------:R-:W-:Y:S01]  /*16080*/  VIADD R9, R9, 0xffffffa0 ;  /* 0xffffffa009097836 */ /* 0x000fe20000000000 */
[----:B------:R-:W-:Y:S01]  /*16090*/  UIADD3.X UR5, URZ, UR39, URZ, UP0, !UPT ;  /* 0x000000273f057290 */ /* 0x000fe200087fe43f */
[----:B------:R-:W-:Y:S01]  /*160a0*/  VIADD R10, R10, 0x1c400 ;  /* 0x0001c4000a0a7836 */ /* 0x000fe20000000000 */
[----:B------:R-:W-:Y:S01]  /*160b0*/  UMOV UR6, 0x0 ;  /* 0x0000000000067882 */ /* 0x000fe20000000000 */
[----:B------:R-:W-:Y:S01]  /*160c0*/  VIADD R11, R3, 0x22890 ;  /* 0x00022890030b7836 */ /* 0x000fe20000000000 */
[----:B------:R-:W-:-:S09]  /*160d0*/  UMOV UR7, 0x12f00000 ;  /* 0x12f0000000077882 */ /* 0x000fd20000000000 */
.L_x_5354:
        /* <DEDUP_REMOVED lines=13> */
.L_x_5525:
[----:B------:R-:W-:Y:S05]  /*161b0*/  BSYNC B2 ;  /* 0x0000000000027941 */ /* 0x000fea0003800000 */
.L_x_5355:
[----:B------:R-:W-:Y:S01]  /*161c0*/  BSSY B2, `(.L_x_5357) ;  /* 0x000000b000027945 */ /* 0x000fe20003800000 */
[----:B------:R-:W-:Y:S01]  /*161d0*/  MOV R12, 0x0 ;  /* 0x00000000000c7802 */ /* 0x000fe20000000f00 */
[----:B------:R-:W-:Y:S02]  /*161e0*/  IMAD.MOV.U32 R13, RZ, RZ, 0x12f00000 ;  /* 0x12f00000ff0d7424 */ /* 0x000fe400078e00ff */
[----:B------:R-:W-:Y:S05]  /*161f0*/  @P1 BRA `(.L_x_5358) ;  /* 0x00000000001c1947 */ /* 0x000fea0003800000 */
[----:B------:R-:W2:Y:S01]  /*16200*/  S2R R10, SR_TID.X ;  /* 0x00000000000a7919 */ /* 0x000ea20000002100 */
[----:B01----:R-:W-:-:S04]  /*16210*/  IMAD.MOV.U32 R8, RZ, RZ, 0xc000 ;  /* 0x0000c000ff087424 */ /* 0x003fc800078e00ff */
[----:B------:R3:W-:Y:S01]  /*16220*/  SYNCS.ARRIVE.TRANS64 RZ, [R3+URZ+0x228b0], R8 ;  /* 0x0228b00803ff79a7 */ /* 0x0007e2000800003f */
[----:B--2---:R-:W-:-:S04]  /*16230*/  LOP3.LUT R10, R10, 0x1f, RZ, 0xc0, !PT ;  /* 0x0000001f0a0a7812 */ /* 0x004fc800078ec0ff */
[----:B------:R-:W-:-:S13]  /*16240*/  ISETP.NE.AND P0, PT, R10, RZ, PT ;  /* 0x000000ff0a00720c */ /* 0x000fda0003f05270 */
[----:B---3--:R-:W-:Y:S05]  /*16250*/  @!P0 BRA `(.L_x_5358) ;  /* 0x0000000000048947 */ /* 0x008fea0003800000 */
[----:B------:R-:W-:Y:S01]  /*16260*/  BPT.TRAP 0x1 ;  /* 0x000000040000795c */ /* 0x000fe20000300000 */
.L_x_5358:
[----:B------:R-:W-:Y:S05]  /*16270*/  BSYNC B2 ;  /* 0x0000000000027941 */ /* 0x000fea0003800000 */
.L_x_5357:
        /* <DEDUP_REMOVED lines=9> */
.L_x_5359:
        /* <DEDUP_REMOVED lines=15> */
.L_x_5360:
        /* <DEDUP_REMOVED lines=15> */
.L_x_5361:
        /* <DEDUP_REMOVED lines=15> */
.L_x_5362:
        /* <DEDUP_REMOVED lines=10> */
.L_x_5349:
[----:B------:R-:W-:Y:S05]  /*16680*/  BSYNC B1 ;  /* 0x0000000000017941 */ /* 0x000fea0003800000 */
.L_x_5348:
        /* <DEDUP_REMOVED lines=9> */
.L_x_5378:
[----:B------:R-:W-:Y:S05]  /*16720*/  YIELD ;  /* 0x0000000000007946 */ /* 0x000fea0003800000 */
[----:B------:R-:W-:Y:S04]  /*16730*/  BSSY B1, `(.L_x_5363) ;  /* 0x000007a000017945 */ /* 0x000fe80003800000 */
[----:B------:R-:W-:Y:S05]  /*16740*/  @!P6 BRA `(.L_x_5364) ;  /* 0x0000000400e0e947 */ /* 0x000fea0003800000 */
[----:B------:R-:W-:Y:S01]  /*16750*/  LEA R8, R23, R22, 0x3 ;  /* 0x0000001617087211 */ /* 0x000fe200078e18ff */
[----:B0-----:R-:W0:Y:S01]  /*16760*/  S2R R3, SR_TID.X ;  /* 0x0000000000037919 */ /* 0x001e220000002100 */
[----:B------:R-:W-:Y:S01]  /*16770*/  SHF.L.U32 R2, R26, 0x1f, RZ ;  /* 0x0000001f1a027819 */ /* 0x000fe200000006ff */
[----:B------:R-:W-:Y:S03]  /*16780*/  BSSY B2, `(.L_x_5365) ;  /* 0x0000005000027945 */ /* 0x000fe60003800000 */
[----:B------:R-:W2:Y:S01]  /*16790*/  SYNCS.PHASECHK.TRANS64.TRYWAIT P1, [R8+URZ+0x228a0], R2 ;  /* 0x0228a002080075a7 */ /* 0x000ea2000802017f */
[----:B0-----:R-:W-:-:S04]  /*167a0*/  LOP3.LUT R3, R3, 0x7f, RZ, 0xc0, !PT ;  /* 0x0000007f03037812 */ /* 0x001fc800078ec0ff */
[----:B------:R-:W-:Y:S01]  /*167b0*/  ISETP.NE.AND P2, PT, R3, RZ, PT ;  /* 0x000000ff0300720c */ /* 0x000fe20003f45270 */
[----:B--2---:R-:W-:-:S12]  /*167c0*/  @!P1 BRA `(.L_x_5366) ;  /* 0x0000006800649947 */ /* 0x004fd80003800000 */
.L_x_5526:
[----:B------:R-:W-:Y:S05]  /*167d0*/  BSYNC B2 ;  /* 0x0000000000027941 */ /* 0x000fea0003800000 */
.L_x_5365:
[----:B------:R-:W-:Y:S04]  /*167e0*/  BSSY B2, `(.L_x_5367) ;  /* 0x0000009000027945 */ /* 0x000fe80003800000 */
[----:B------:R-:W-:Y:S05]  /*167f0*/  @P2 BRA `(.L_x_5368) ;  /* 0x00000000001c2947 */ /* 0x000fea0003800000 */
[----:B------:R-:W2:Y:S01]  /*16800*/  S2R R9, SR_TID.X ;  /* 0x0000000000097919 */ /* 0x000ea20000002100 */
[----:B------:R-:W-:-:S04]  /*16810*/  IMAD.MOV.U32 R3, RZ, RZ, 0x3000 ;  /* 0x00003000ff037424 */ /* 0x000fc800078e00ff */
[----:B------:R3:W-:Y:S01]  /*16820*/  SYNCS.ARRIVE.TRANS64 RZ, [R8+URZ+0x22890], R3 ;  /* 0x0228900308ff79a7 */ /* 0x0007e2000800003f */
[----:B--2---:R-:W-:-:S04]  /*16830*/  LOP3.LUT R9, R9, 0x1f, RZ, 0xc0, !PT ;  /* 0x0000001f09097812 */ /* 0x004fc800078ec0ff */
[----:B------:R-:W-:-:S13]  /*16840*/  ISETP.NE.AND P1, PT, R9, RZ, PT ;  /* 0x000000ff0900720c */ /* 0x000fda0003f25270 */
[----:B---3--:R-:W-:Y:S05]  /*16850*/  @!P1 BRA `(.L_x_5368) ;  /* 0x0000000000049947 */ /* 0x008fea0003800000 */
[----:B------:R-:W-:Y:S01]  /*16860*/  BPT.TRAP 0x1 ;  /* 0x000000040000795c */ /* 0x000fe20000300000 */
.L_x_5368:
[----:B------:R-:W-:Y:S05]  /*16870*/  BSYNC B2 ;  /* 0x0000000000027941 */ /* 0x000fea0003800000 */
.L_x_5367:
        /* <DEDUP_REMOVED lines=10> */
[----:B------:R-:W-:-:S10]  /*16920*/  UMOV UR7, 0x12f00000 ;  /* 0x12f0000000077882 */ /* 0x000fd40000000000 */
.L_x_5369:
        /* <DEDUP_REMOVED lines=13> */
.L_x_5527:
[----:B------:R-:W-:Y:S05]  /*16a00*/  BSYNC B2 ;  /* 0x0000000000027941 */ /* 0x000fea0003800000 */
.L_x_5370:
[----:B------:R-:W-:Y:S01]  /*16a10*/  BSSY B2, `(.L_x_5372) ;  /* 0x000000b000027945 */ /* 0x000fe20003800000 */
[----:B01----:R-:W-:Y:S01]  /*16a20*/  MOV R2, 0x0 ;  /* 0x0000000000027802 */ /* 0x003fe20000000f00 */
[----:B------:R-:W-:Y:S02]  /*16a30*/  IMAD.MOV.U32 R3, RZ, RZ, 0x12f00000 ;  /* 0x12f00000ff037424 */ /* 0x000fe400078e00ff */
        /* <DEDUP_REMOVED lines=8> */
.L_x_5373:
[----:B------:R-:W-:Y:S05]  /*16ac0*/  BSYNC B2 ;  /* 0x0000000000027941 */ /* 0x000fea0003800000 */
.L_x_5372:
        /* <DEDUP_REMOVED lines=9> */
.L_x_5374:
        /* <DEDUP_REMOVED lines=15> */
.L_x_5375:
        /* <DEDUP_REMOVED lines=15> */
.L_x_5376:
        /* <DEDUP_REMOVED lines=15> */
.L_x_5377:
        /* <DEDUP_REMOVED lines=10> */
.L_x_5364:
[----:B------:R-:W-:Y:S05]  /*16ed0*/  BSYNC B1 ;  /* 0x0000000000017941 */ /* 0x000fea0003800000 */
.L_x_5363:
[----:B------:R-:W-:Y:S01]  /*16ee0*/  ISETP.GT.AND P2, PT, R11, R7, PT ;  /* 0x000000070b00720c */ /* 0x000fe20003f44270 */
[----:B------:R-:W-:Y:S02]  /*16ef0*/  VIADD R23, R23, 0x1 ;  /* 0x0000000117177836 */ /* 0x000fe40000000000 */
[----:B------:R-:W-:-:S03]  /*16f00*/  VIADD R11, R11, 0xffffffff ;  /* 0xffffffff0b0b7836 */ /* 0x000fc60000000000 */
[----:B------:R-:W-:-:S04]  /*16f10*/  ISETP.NE.AND P1, PT, R23, 0x2, PT ;  /* 0x000000021700780c */ /* 0x000fc80003f25270 */
[----:B------:R-:W-:Y:S02]  /*16f20*/  SEL R2, RZ, 0x1, P1 ;  /* 0x00000001ff027807 */ /* 0x000fe40000800000 */
[----:B------:R-:W-:Y:S02]  /*16f30*/  SEL R23, R23, RZ, P1 ;  /* 0x000000ff17177207 */ /* 0x000fe40000800000 */
[----:B------:R-:W-:Y:S01]  /*16f40*/  LOP3.LUT R26, R26, R2, RZ, 0x3c, !PT ;  /* 0x000000021a1a7212 */ /* 0x000fe200078e3cff */
[----:B------:R-:W-:Y:S06]  /*16f50*/  @P2 BRA `(.L_x_5378) ;  /* 0xfffffff400f02947 */ /* 0x000fec000383ffff */
.L_x_5342:
[----:B------:R-:W-:Y:S05]  /*16f60*/  BSYNC B0 ;  /* 0x0000000000007941 */ /* 0x000fea0003800000 */
.L_x_5341:
[----:B------:R-:W2:Y:S01]  /*16f70*/  LDC R0, c[0x0][0x448] ;  /* 0x00011200ff007b82 */ /* 0x000ea20000000800 */
[----:B------:R-:W-:Y:S01]  /*16f80*/  LEA R2, R17, 0x7f, 0x7 ;  /* 0x0000007f11027811 */ /* 0x000fe200078e38ff */
[----:B------:R-:W-:Y:S05]  /*16f90*/  @!P0 WARPSYNC.ALL ;  /* 0x0000000000008948 */ /* 0x000fea0003800000 */
[----:B------:R-:W-:Y:S01]  /*16fa0*/  BSSY B7, `(.L_x_5379) ;  /* 0x000036d000077945 */ /* 0x000fe20003800000 */
[----:B------:R-:W-:Y:S01]  /*16fb0*/  @!P0 BAR.SYNC.DEFER_BLOCKING 0xc, 0x180 ;  /* 0x0306000000008b1d */ /* 0x000fe20000010000 */
[----:B--2---:R-:W-:-:S13]  /*16fc0*/  ISETP.NE.AND P1, PT, R0, 0x1, PT ;  /* 0x000000010000780c */ /* 0x004fda0003f25270 */
[----:B0-----:R-:W0:Y:S08]  /*16fd0*/  @P1 LDC R3, c[0x0][0x44c] ;  /* 0x00011300ff031b82 */ /* 0x001e300000000800 */
[----:B------:R-:W2:Y:S01]  /*16fe0*/  @P1 LDC R0, c[0x0][0x450] ;  /* 0x00011400ff001b82 */ /* 0x000ea20000000800 */
[----:B0-----:R-:W-:-:S05]  /*16ff0*/  @P1 IMAD.HI.U32 R3, R2, R3, RZ ;  /* 0x0000000302031227 */ /* 0x001fca00078e00ff */
[----:B--2---:R-:W-:-:S04]  /*17000*/  @P1 SHF.R.U32.HI R2, RZ, R0, R3 ;  /* 0x00000000ff021219 */ /* 0x004fc80000011603 */
[----:B------:R-:W-:-:S05]  /*17010*/  IADD3 R2, R4, R2, RZ ;  /* 0x0000000204027210 */ /* 0x000fca0007ffe0ff */
[----:B------:R-:W-:-:S05]  /*17020*/  IMAD.HI R2, R2, 0x2aaaaaab, RZ ;  /* 0x2aaaaaab02027827 */ /* 0x000fca00078e02ff */
        /* <DEDUP_REMOVED lines=12> */
[----:B------:R-:W2:Y:S01]  /*170f0*/  LDC.64 R2, c[0x0][0xc60] ;  /* 0x00031800ff027b82 */ /* 0x000ea20000000a00 */
[----:B------:R-:W0:Y:S02]  /*17100*/  FLO.U32 R0, UR4 ;  /* 0x0000000400007d00 */ /* 0x000e2400080e0000 */
[----:B0-----:R-:W-:-:S06]  /*17110*/  ISETP.EQ.U32.AND P0, PT, R0, R5, PT ;  /* 0x000000050000720c */ /* 0x001fcc0003f02070 */
        /* <DEDUP_REMOVED lines=8> */
.L_x_5380:
        /* <DEDUP_REMOVED lines=14> */
[----:B-1----:R-:W-:-:S02]  /*17280*/  IMAD.U32 R10, RZ, RZ, UR4 ;  /* 0x00000004ff0a7e24 */ /* 0x002fc4000f8e00ff */
[----:B------:R-:W-:Y:S02]  /*17290*/  IMAD.U32 R11, RZ, RZ, UR5 ;  /* 0x00000005ff0b7e24 */ /* 0x000fe4000f8e00ff */
[----:B------:R-:W-:Y:S02]  /*172a0*/  IMAD.MOV.U32 R8, RZ, RZ, 0x70 ;  /* 0x00000070ff087424 */ /* 0x000fe400078e00ff */
[----:B------:R-:W-:-:S07]  /*172b0*/  IMAD.MOV.U32 R12, RZ, RZ, 0x1 ;  /* 0x00000001ff0c7424 */ /* 0x000fce00078e00ff */
[----:B------:R-:W-:-:S07]  /*172c0*/  LEPC R20, `(.L_x_5383) ;  /* 0x000000001014794e */ /* 0x000fce0000000000 */
[----:B0-----:R-:W-:Y:S05]  /*172d0*/  CALL.ABS.NOINC R2 ;  /* 0x0000000002007343 */ /* 0x001fea0003c00000 */
.L_x_5383:
[----:B------:R-:W-:Y:S05]  /*172e0*/  BSYNC B6 ;  /* 0x0000000000067941 */ /* 0x000fea0003800000 */
.L_x_5382:
        /* <DEDUP_REMOVED lines=11> */
[----:B------:R-:W-:Y:S01]  /*173a0*/  IMAD.U32 R5, RZ, RZ, UR7 ;  /* 0x00000007ff057e24 */ /* 0x000fe2000f8e00ff */
[----:B------:R-:W-:Y:S01]  /*173b0*/  MOV R13, RZ ;  /* 0x000000ff000d7202 */ /* 0x000fe20000000f00 */
[----:B------:R-:W-:Y:S02]  /*173c0*/  IMAD.U32 R6, RZ, RZ, UR8 ;  /* 0x00000008ff067e24 */ /* 0x000fe4000f8e00ff */
[----:B-1----:R-:W-:-:S02]  /*173d0*/  IMAD.U32 R10, RZ, RZ, UR4 ;  /* 0x00000004ff0a7e24 */ /* 0x002fc4000f8e00ff */
[----:B------:R-:W-:Y:S02]  /*173e0*/  IMAD.U32 R11, RZ, RZ, UR5 ;  /* 0x00000005ff0b7e24 */ /* 0x000fe4000f8e00ff */
[----:B------:R-:W-:Y:S02]  /*173f0*/  IMAD.MOV.U32 R8, RZ, RZ, 0x70 ;  /* 0x00000070ff087424 */ /* 0x000fe400078e00ff */
[----:B0-----:R-:W-:-:S07]  /*17400*/  IMAD.MOV.U32 R12, RZ, RZ, 0x1 ;  /* 0x00000001ff0c7424 */ /* 0x001fce00078e00ff */
[----:B------:R-:W-:-:S07]  /*17410*/  LEPC R20, `(.L_x_5386) ;  /* 0x000000001014794e */ /* 0x000fce0000000000 */
[----:B--2---:R-:W-:Y:S05]  /*17420*/  CALL.ABS.NOINC R2 ;  /* 0x0000000002007343 */ /* 0x004fea0003c00000 */
.L_x_5386:
        /* <DEDUP_REMOVED lines=15> */
.L_x_5385:
[----:B------:R-:W-:Y:S05]  /*17520*/  BSYNC B6 ;  /* 0x0000000000067941 */ /* 0x000fea0003800000 */
.L_x_5384:
[----:B------:R-:W-:Y:S01]  /*17530*/  ULDC.64 UR4, c[0x0][0x9f8] ;  /* 0x00027e0000047ab9 */ /* 0x000fe20000000a00 */
[----:B------:R-:W2:Y:S01]  /*17540*/  LDL.LU R20, [R1] ;  /* 0x0000000001147983 */ /* 0x000ea20000300800 */
[----:B------:R-:W-:Y:S01]  /*17550*/  ISETP.NE.U32.AND P0, PT, RZ, UR4, PT ;  /* 0x00000004ff007c0c */ /* 0x000fe2000bf05070 */
[----:B------:R-:W0:Y:S01]  /*17560*/  LDC R9, c[0x0][0x430] ;  /* 0x00010c00ff097b82 */ /* 0x000e220000000800 */
[----:B------:R-:W3:Y:S02]  /*17570*/  S2R R21, SR_TID.X ;  /* 0x0000000000157919 */ /* 0x000ee40000002100 */
[----:B------:R-:W-:-:S13]  /*17580*/  ISETP.NE.AND.EX P0, PT, RZ, UR5, PT, P0 ;  /* 0x00000005ff007c0c */ /* 0x000fda000bf05300 */
[----:B------:R-:W-:Y:S01]  /*17590*/  @P0 IADD3 R2, P1, R27, UR4, RZ ;  /* 0x000000041b020c10 */ /* 0x000fe2000ff3e0ff */
[----:B-1----:R-:W1:Y:S01]  /*175a0*/  S2R R10, SR_TID.X ;  /* 0x00000000000a7919 */ /* 0x002e620000002100 */
[----:B------:R-:W-:Y:S01]  /*175b0*/  VIADD R0, R35, 0xffffffff ;  /* 0xffffffff23007836 */ /* 0x000fe20000000000 */
[----:B------:R-:W-:Y:S01]  /*175c0*/  ULDC UR4, c[0x0][0x320] ;  /* 0x0000c80000047ab9 */ /* 0x000fe20000000800 */
[----:B------:R-:W-:-:S05]  /*175d0*/  @P0 IADD3.X R3, R31, UR5, RZ, P1, !PT ;  /* 0x000000051f030c10 */ /* 0x000fca0008ffe4ff */
[----:B------:R4:W2:Y:S01]  /*175e0*/  @P0 LDG.E R28, desc[UR40][R2.64] ;  /* 0x00000028021c0981 */ /* 0x0008a2000c1e1900 */
[----:B0-----:R-:W-:Y:S02]  /*175f0*/  ISETP.NE.AND P1, PT, R9, 0x1, PT ;  /* 0x000000010900780c */ /* 0x001fe40003f25270 */
[----:B---3--:R-:W-:-:S04]  /*17600*/  LOP3.LUT R21, R21, 0x7f, RZ, 0xc0, !PT ;  /* 0x0000007f15157812 */ /* 0x008fc800078ec0ff */
[----:B------:R-:W-:-:S07]  /*17610*/  SHF.R.U32.HI R21, RZ, 0x3, R21 ;  /* 0x00000003ff157819 */ /* 0x000fce0000011615 */
[----:B------:R-:W0:Y:S08]  /*17620*/  @P1 LDC R5, c[0x0][0x434] ;  /* 0x00010d00ff051b82 */ /* 0x000e300000000800 */
[----:B----4-:R-:W3:Y:S01]  /*17630*/  @P1 LDC R2, c[0x0][0x438] ;  /* 0x00010e00ff021b82 */ /* 0x010ee20000000800 */
[----:B-1----:R-:W-:-:S04]  /*17640*/  SHF.L.U32 R10, R10, 0x4, RZ ;  /* 0x000000040a0a7819 */ /* 0x002fc800000006ff */
[----:B------:R-:W-:-:S05]  /*17650*/  LOP3.LUT R10, R21, 0x70, R10, 0xf8, !PT ;  /* 0x00000070150a7812 */ /* 0x000fca00078ef80a */
[----:B------:R-:W-:-:S05]  /*17660*/  IMAD R7, R0, 0x60, R10 ;  /* 0x0000006000077824 */ /* 0x000fca00078e020a */
[C---:B------:R-:W-:Y:S01]  /*17670*/  ISETP.GE.AND P0, PT, R7.reuse, R32, PT ;  /* 0x000000200700720c */ /* 0x040fe20003f06270 */
[----:B------:R-:W-:-:S03]  /*17680*/  IMAD.IADD R36, R7, 0x1, R30 ;  /* 0x0000000107247824 */ /* 0x000fc600078e021e */
[----:B------:R-:W-:Y:S01]  /*17690*/  ISETP.GT.U32.OR P0, PT, R10, 0x5f, P0 ;  /* 0x0000005f0a00780c */ /* 0x000fe20000704470 */
[----:B0-----:R-:W-:-:S04]  /*176a0*/  @P1 IMAD.HI.U32 R3, R36, R5, RZ ;  /* 0x0000000524031227 */ /* 0x001fc800078e00ff */
[----:B------:R-:W-:Y:S01]  /*176b0*/  IMAD.MOV.U32 R8, RZ, RZ, R36 ;  /* 0x000000ffff087224 */ /* 0x000fe200078e0024 */
[----:B---3--:R-:W-:-:S07]  /*176c0*/  @P1 SHF.R.U32.HI R8, RZ, R2, R3 ;  /* 0x00000002ff081219 */ /* 0x008fce0000011603 */
[----:B------:R-:W0:Y:S08]  /*176d0*/  @!P0 LDC.64 R2, c[0x0][0x428] ;  /* 0x00010a00ff028b82 */ /* 0x000e300000000a00 */
[----:B------:R-:W1:Y:S01]  /*176e0*/  @!P0 LDC.64 R4, c[0x0][0x418] ;  /* 0x00010600ff048b82 */ /* 0x000e620000000a00 */
[--C-:B------:R-:W-:Y:S01]  /*176f0*/  @!P0 SHF.R.S32.HI R7, RZ, 0x1f, R8.reuse ;  /* 0x0000001fff078819 */ /* 0x100fe20000011408 */
[----:B------:R-:W-:-:S02]  /*17700*/  @!P0 IMAD.MOV.U32 R6, RZ, RZ, R8 ;  /* 0x000000ffff068224 */ /* 0x000fc400078e0008 */
[----:B------:R-:W-:Y:S01]  /*17710*/  IMAD.MOV.U32 R35, RZ, RZ, RZ ;  /* 0x000000ffff237224 */ /* 0x000fe200078e00ff */
[----:B------:R-:W-:Y:S01]  /*17720*/  LOP3.LUT R21, R37, 0x2, RZ, 0xfc, !PT ;  /* 0x0000000225157812 */ /* 0x000fe200078efcff */
[----:B------:R-:W-:Y:S01]  /*17730*/  UMOV UR5, 0xffffffff ;  /* 0xffffffff00057882 */ /* 0x000fe20000000000 */
[----:B--2---:R-:W-:Y:S01]  /*17740*/  SHF.R.S32.HI R33, RZ, 0x1f, R28 ;  /* 0x0000001fff217819 */ /* 0x004fe2000001141c */
[----:B0-----:R-:W-:-:S04]  /*17750*/  @!P0 IMAD.WIDE.U32 R6, R28, R2, R6 ;  /* 0x000000021c068225 */ /* 0x001fc800078e0006 */
[----:B------:R-:W-:-:S04]  /*17760*/  @!P0 IMAD R2, R33, R2, RZ ;  /* 0x0000000221028224 */ /* 0x000fc800078e02ff */
[----:B------:R-:W-:Y:S01]  /*17770*/  @!P0 IMAD R3, R28, R3, R2 ;  /* 0x000000031c038224 */ /* 0x000fe200078e0202 */
[----:B-1----:R-:W-:-:S04]  /*17780*/  @!P0 LEA R4, P1, R6, R4, 0x2 ;  /* 0x0000000406048211 */ /* 0x002fc800078210ff */
[----:B------:R-:W-:-:S04]  /*17790*/  @!P0 IADD3 R3, R7, R3, RZ ;  /* 0x0000000307038210 */ /* 0x000fc80007ffe0ff */
[----:B------:R-:W-:Y:S02]  /*177a0*/  @!P0 LEA.HI.X R5, R6, R5, R3, 0x2, P1 ;  /* 0x0000000506058211 */ /* 0x000fe400008f1403 */
[----:B------:R-:W-:Y:S02]  /*177b0*/  ISETP.GT.U32.AND P1, PT, R10, 0x5f, PT ;  /* 0x0000005f0a00780c */ /* 0x000fe40003f24070 */
[----:B------:R-:W0:Y:S01]  /*177c0*/  S2R R10, SR_TID.X ;  /* 0x00000000000a7919 */ /* 0x000e220000002100 */
[----:B------:R1:W5:Y:S01]  /*177d0*/  @!P0 LDG.E R35, desc[UR40][R4.64] ;  /* 0x0000002804238981 */ /* 0x000362000c1e1900 */
[----:B------:R-:W-:Y:S02]  /*177e0*/  ISETP.NE.AND P0, PT, R21, 0x3, PT ;  /* 0x000000031500780c */ /* 0x000fe40003f05270 */
[----:B------:R-:W2:Y:S01]  /*177f0*/  S2R R21, SR_TID.X ;  /* 0x0000000000157919 */ /* 0x000ea20000002100 */
[----:B------:R-:W-:-:S06]  /*17800*/  LOP3.LUT R20, R20, 0xffffffdf, RZ, 0xc0, !PT ;  /* 0xffffffdf14147812 */ /* 0x000fcc00078ec0ff */
[----:B------:R-:W-:-:S04]  /*17810*/  @P1 LOP3.LUT R20, R20, 0x20, RZ, 0xfc, !PT ;  /* 0x0000002014141812 */ /* 0x000fc800078efcff */
[----:B------:R-:W-:Y:S01]  /*17820*/  LOP3.LUT R20, R20, 0xffffffbf, RZ, 0xc0, !PT ;  /* 0xffffffbf14147812 */ /* 0x000fe200078ec0ff */
[----:B0-----:R-:W-:-:S05]  /*17830*/  IMAD.SHL.U32 R10, R10, 0x8, RZ ;  /* 0x000000080a0a7824 */ /* 0x001fca00078e00ff */
[----:B------:R-:W-:Y:S01]  /*17840*/  LOP3.LUT R10, R10, 0x38, RZ, 0xc0, !PT ;  /* 0x000000380a0a7812 */ /* 0x000fe200078ec0ff */
[----:B--2---:R-:W-:-:S03]  /*17850*/  IMAD.SHL.U32 R21, R21, 0x8, RZ ;  /* 0x0000000815157824 */ /* 0x004fc600078e00ff */
[----:B------:R-:W-:Y:S02]  /*17860*/  ISETP.GE.AND P1, PT, R10, UR4, PT ;  /* 0x000000040a007c0c */ /* 0x000fe4000bf26270 */
[----:B------:R-:W-:Y:S02]  /*17870*/  LOP3.LUT R21, R21, 0x38, RZ, 0xc0, !PT ;  /* 0x0000003815157812 */ /* 0x000fe400078ec0ff */
[----:B------:R-:W-:Y:S02]  /*17880*/  @P0 LOP3.LUT R20, R20, 0x40, RZ, 0xfc, !PT ;  /* 0x0000004014140812 */ /* 0x000fe400078efcff */
[----:B------:R-:W-:Y:S02]  /*17890*/  LOP3.LUT R11, R21, 0x40, RZ, 0xfc, !PT ;  /* 0x00000040150b7812 */ /* 0x000fe400078efcff */
[----:B------:R-:W-:Y:S02]  /*178a0*/  LOP3.LUT R20, R20, 0xffffffef, RZ, 0xc0, !PT ;  /* 0xffffffef14147812 */ /* 0x000fe400078ec0ff */
[----:B------:R-:W-:-:S03]  /*178b0*/  ISETP.GE.AND P2, PT, R11, UR4, PT ;  /* 0x000000040b007c0c */ /* 0x000fc6000bf46270 */
[----:B------:R-:W-:Y:S02]  /*178c0*/  @P1 LOP3.LUT R20, R20, 0x10, RZ, 0xfc, !PT ;  /* 0x0000001014141812 */ /* 0x000fe400078efcff */
[----:B------:R-:W-:Y:S02]  /*178d0*/  LOP3.LUT R11, R10, 0x80, RZ, 0xfc, !PT ;  /* 0x000000800a0b7812 */ /* 0x000fe400078efcff */
[----:B------:R-:W-:Y:S02]  /*178e0*/  LOP3.LUT R20, R20, 0xfffffff7, RZ, 0xc0, !PT ;  /* 0xfffffff714147812 */ /* 0x000fe400078ec0ff */
[----:B------:R-:W-:Y:S02]  /*178f0*/  LOP3.LUT R10, R10, 0xc0, RZ, 0xfc, !PT ;  /* 0x000000c00a0a7812 */ /* 0x000fe400078efcff */
[----:B------:R-:W-:Y:S02]  /*17900*/  ISETP.GE.AND P3, PT, R11, UR4, PT ;  /* 0x000000040b007c0c */ /* 0x000fe4000bf66270 */
[----:B------:R-:W-:-:S02]  /*17910*/  @P2 LOP3.LUT R20, R20, 0x8, RZ, 0xfc, !PT ;  /* 0x0000000814142812 */ /* 0x000fc400078efcff */
[----:B------:R-:W-:Y:S02]  /*17920*/  ISETP.GE.AND P2, PT, R10, UR4, PT ;  /* 0x000000040a007c0c */ /* 0x000fe4000bf46270 */
[----:B------:R-:W-:-:S04]  /*17930*/  LOP3.LUT R20, R20, 0xfffffffd, RZ, 0xc0, !PT ;  /* 0xfffffffd14147812 */ /* 0x000fc800078ec0ff */
[----:B------:R-:W-:-:S04]  /*17940*/  LOP3.LUT R20, R20, 0xfffffffb, RZ, 0xc0, !PT ;  /* 0xfffffffb14147812 */ /* 0x000fc800078ec0ff */
[----:B------:R-:W-:-:S04]  /*17950*/  @P3 LOP3.LUT R20, R20, 0x4, RZ, 0xfc, !PT ;  /* 0x0000000414143812 */ /* 0x000fc800078efcff */
[----:B------:R-:W-:-:S05]  /*17960*/  @P2 LOP3.LUT R20, R20, 0x2, RZ, 0xfc, !PT ;  /* 0x0000000214142812 */ /* 0x000fca00078efcff */
[----:B------:R1:W-:Y:S01]  /*17970*/  STL [R1], R20 ;  /* 0x0000001401007387 */ /* 0x0003e20000100800 */
[----:B------:R-:W-:-:S04]  /*17980*/  IMAD.MOV R2, RZ, RZ, -R8 ;  /* 0x000000ffff027224 */ /* 0x000fc800078e0a08 */
[----:B------:R-:W-:Y:S01]  /*17990*/  IMAD R36, R9, R2, R36 ;  /* 0x0000000209247224 */ /* 0x000fe200078e0224 */
[----:B------:R-:W-:Y:S06]  /*179a0*/  BRA.DIV UR5, `(.L_x_5387) ;  /* 0x0000005a05147947 */ /* 0x000fec000b800000 */
.L_x_5530:
[----:B------:R-:W-:Y:S02]  /*179b0*/  SHF.R.S32.HI R27, RZ, 0x1f, R18 ;  /* 0x0000001fff1b7819 */ /* 0x000fe40000011412 */
[----:B------:R-:W-:Y:S01]  /*179c0*/  SEL R7, RZ, 0x1, P1 ;  /* 0x00000001ff077807 */ /* 0x000fe20000800000 */
[----:B------:R-:W-:Y:S06]  /*179d0*/  @!P0 BRA `(.L_x_5388) ;  /* 0x0000000000048947 */ /* 0x000fec0003800000 */
[----:B------:R-:W-:Y:S01]  /*179e0*/  BPT.TRAP 0x1 ;  /* 0x000000040000795c */ /* 0x000fe20000300000 */
.L_x_5388:
[----:B------:R-:W-:Y:S01]  /*179f0*/  IMAD R32, R0, -0x60, R32 ;  /* 0xffffffa000207824 */ /* 0x000fe200078e0220 */
[----:B------:R-:W-:Y:S01]  /*17a00*/  LEA R31, R24, R22, 0x3 ;  /* 0x00000016181f7211 */ /* 0x000fe200078e18ff */
[----:B------:R-:W-:Y:S01]  /*17a10*/  BSSY B0, `(.L_x_5389) ;  /* 0x0000004000007945 */ /* 0x000fe20003800000 */
[----:B------:R-:W-:-:S04]  /*17a20*/  SHF.L.U32 R0, R25, 0x1f, RZ ;  /* 0x0000001f19007819 */ /* 0x000fc800000006ff */
[----:B------:R-:W0:Y:S02]  /*17a30*/  SYNCS.PHASECHK.TRANS64.TRYWAIT P0, [R31+URZ+0x22840], R0 ;  /* 0x022840001f0075a7 */ /* 0x000e24000800017f */
[----:B0-----:R-:W-:Y:S05]  /*17a40*/  @!P0 BRA `(.L_x_5390) ;  /* 0x0000005800208947 */ /* 0x001fea0003800000 */
.L_x_5531:
[----:B------:R-:W-:Y:S05]  /*17a50*/  BSYNC B0 ;  /* 0x0000000000007941 */ /* 0x000fea0003800000 */
.L_x_5389:
[----:B------:R-:W2:Y:S01]  /*17a60*/  LDL.LU R6, [R1] ;  /* 0x0000000001067983 */ /* 0x000ea20000300800 */
[----:B0-----:R-:W-:Y:S01]  /*17a70*/  SHF.R.S32.HI R0, RZ, 0x1f, R36 ;  /* 0x0000001fff007819 */ /* 0x001fe20000011424 */
[----:B------:R-:W-:Y:S01]  /*17a80*/  ULDC.64 UR4, c[0x0][0x300] ;  /* 0x0000c00000047ab9 */ /* 0x000fe20000000a00 */
[----:B-1---5:R-:W-:Y:S01]  /*17a90*/  SHF.R.S32.HI R4, RZ, 0x1f, R35 ;  /* 0x0000001fff047819 */ /* 0x022fe20000011423 */
[----:B------:R-:W-:Y:S01]  /*17aa0*/  IMAD.WIDE.U32 R2, R36, UR4, RZ ;  /* 0x0000000424027c25 */ /* 0x000fe2000f8e00ff */
[----:B------:R-:W0:Y:S01]  /*17ab0*/  S2R R8, SR_TID.X ;  /* 0x0000000000087919 */ /* 0x000e220000002100 */
[----:B------:R1:W-:Y:S04]  /*17ac0*/  STL [R1+0x28], R0 ;  /* 0x0000280001007387 */ /* 0x0003e80000100800 */
[----:B------:R3:W-:Y:S01]  /*17ad0*/  STL [R1+0x2c], R4 ;  /* 0x00002c0401007387 */ /* 0x0007e20000100800 */
[----:B-1----:R-:W-:-:S04]  /*17ae0*/  IMAD R0, R0, UR4, RZ ;  /* 0x0000000400007c24 */ /* 0x002fc8000f8e02ff */
[----:B------:R-:W-:Y:S01]  /*17af0*/  IMAD R0, R36, UR5, R0 ;  /* 0x0000000524007c24 */ /* 0x000fe2000f8e0200 */
[----:B------:R-:W-:-:S03]  /*17b00*/  ULDC.64 UR4, c[0x0][0x310] ;  /* 0x0000c40000047ab9 */ /* 0x000fc60000000a00 */
[----:B------:R-:W-:Y:S02]  /*17b10*/  IMAD.IADD R3, R3, 0x1, R0 ;  /* 0x0000000103037824 */ /* 0x000fe400078e0200 */
[----:B------:R-:W-:Y:S02]  /*17b20*/  IMAD R0, R4, UR4, RZ ;  /* 0x0000000404007c24 */ /* 0x000fe4000f8e02ff */
[----:B---3--:R-:W1:Y:S01]  /*17b30*/  S2R R4, SR_TID.X ;  /* 0x0000000000047919 */ /* 0x008e620000002100 */
[----:B------:R-:W-:-:S04]  /*17b40*/  IMAD.WIDE.U32 R2, R35, UR4, R2 ;  /* 0x0000000423027c25 */ /* 0x000fc8000f8e0002 */
[----:B------:R-:W-:Y:S01]  /*17b50*/  IMAD R0, R35, UR5, R0 ;  /* 0x0000000523007c24 */ /* 0x000fe2000f8e0200 */
[----:B------:R-:W-:Y:S01]  /*17b60*/  ULDC.64 UR4, c[0x0][0x308] ;  /* 0x0000c20000047ab9 */ /* 0x000fe20000000a00 */
[----:B0-----:R-:W-:Y:S02]  /*17b70*/  SHF.L.U32 R8, R8, 0x3, RZ ;  /* 0x0000000308087819 */ /* 0x001fe400000006ff */
        /* <DEDUP_REMOVED lines=16> */
[----:B------:R-:W-:-:S02]  /*17c80*/  ISETP.GE.AND P0, PT, R32, 0x1, PT ;  /* 0x000000012000780c */ /* 0x000fc40003f06270 */
[----:B--2---:R-:W-:-:S05]  /*17c90*/  LOP3.LUT R6, R6, 0xfffffffe, RZ, 0xc0, !PT ;  /* 0xfffffffe06067812 */ /* 0x004fca00078ec0ff */
[----:B------:R-:W-:-:S05]  /*17ca0*/  @P2 LOP3.LUT R6, R6, 0x1, RZ, 0xfc, !PT ;  /* 0x0000000106062812 */ /* 0x000fca00078efcff */
[----:B------:R0:W-:Y:S01]  /*17cb0*/  STL [R1], R6 ;  /* 0x0000000601007387 */ /* 0x0001e20000100800 */
[----:B------:R-:W-:Y:S05]  /*17cc0*/  BRA.DIV UR5, `(.L_x_5391) ;  /* 0x0000005605947947 */ /* 0x000fea000b800000 */
[----:B------:R-:W1:Y:S01]  /*17cd0*/  SHFL.IDX PT, R3, R0, RZ, 0x181f ;  /* 0x00181fff00037589 */ /* 0x000e6200000e0000 */
[----:B0-----:R-:W-:-:S03]  /*17ce0*/  @P0 IMAD R6, R5, 0x2, R22 ;  /* 0x0000000205060824 */ /* 0x001fc600078e0216 */
[----:B------:R-:W0:Y:S01]  /*17cf0*/  SHFL.IDX PT, R2, R4, RZ, 0x181f ;  /* 0x00181fff04027589 */ /* 0x000e2200000e0000 */
[----:B-1----:R-:W-:-:S05]  /*17d00*/  @P0 LEA R3, P1, R8, R3, 0x1 ;  /* 0x0000000308030211 */ /* 0x002fca00078208ff */
[----:B0-----:R-:W-:-:S05]  /*17d10*/  @P0 IMAD.X R2, RZ, RZ, R2, P1 ;  /* 0x000000ffff020224 */ /* 0x001fca00008e0602 */
        /* <DEDUP_REMOVED lines=47> */
.L_x_5545:
[----:B------:R-:W-:-:S13]  /*18010*/  ISETP.GE.AND P0, PT, R32, 0x51, PT ;  /* 0x000000512000780c */ /* 0x000fda0003f06270 */
[----:B0-----:R-:W-:Y:S01]  /*18020*/  @P0 LEA R2, P1, R8, R0, 0x1 ;  /* 0x0000000008020211 */ /* 0x001fe200078208ff */
        /* <DEDUP_REMOVED lines=8> */
.L_x_5392:
[----:B------:R-:W-:Y:S02]  /*180b0*/  PLOP3.LUT P1, PT, P1, P0, PT, 0xa2, 0x0 ;  /* 0x000000000000781c */ /* 0x000fe40000f21472 */
[----:B------:R-:W-:-:S08]  /*180c0*/  @P0 R2UR P1, UR4, R31 ;  /* 0x000000001f0402ca */ /* 0x000fd00000020000 */
[----:B------:R-:W-:-:S05]  /*180d0*/  @P0 PLOP3.LUT P0, PT, P1, PT, PT, 0x80, 0x0 ;  /* 0x000000000000081c */ /* 0x000fca0000f0f070 */
[----:B------:R-:W-:Y:S01]  /*180e0*/  @!P1 SYNCS.ARRIVE.TRANS64.RED.A0T1 RZ, [UR4+0x22830], RZ ;  /* 0x022830ffffff99a7 */ /* 0x000fe20008200404 */
[----:B------:R-:W-:Y:S07]  /*180f0*/  @!P1 ARRIVES.LDGSTSBAR.64.TRANSCNT [UR4+0x22830] ;  /* 0x02283000ff0099b0 */ /* 0x000fee0008000a84 */
[----:B------:R-:W-:Y:S05]  /*18100*/  @P0 BRA.U.ANY `(.L_x_5392) ;  /* 0xfffffffd00e80947 */ /* 0x000fea000393ffff */
[----:B------:R-:W-:Y:S01]  /*18110*/  NOP ;  /* 0x0000000000007918 */ /* 0x000fe20000000000 */
[----:B------:R-:W-:-:S04]  /*18120*/  LOP3.LUT R0, R37, 0x2, RZ, 0xfc, !PT ;  /* 0x0000000225007812 */ /* 0x000fc800078efcff */
[----:B------:R-:W-:-:S13]  /*18130*/  ISETP.NE.AND P2, PT, R0, 0x3, PT ;  /* 0x000000030000780c */ /* 0x000fda0003f45270 */
[----:B------:R-:W-:Y:S05]  /*18140*/  @!P2 BRA `(.L_x_5393) ;  /* 0x000000000004a947 */ /* 0x000fea0003800000 */
[----:B------:R-:W-:Y:S01]  /*18150*/  BPT.TRAP 0x1 ;  /* 0x000000040000795c */ /* 0x000fe20000300000 */
.L_x_5393:
[----:B------:R1:W5:Y:S01]  /*18160*/  LDL R0, [R1] ;  /* 0x0000000001007983 */ /* 0x0003620000100800 */
[----:B------:R1:W-:Y:S03]  /*18170*/  SYNCS.ARRIVE.TRANS64.A1T0 RZ, [R31+URZ+0x22830], RZ ;  /* 0x022830ff1fff79a7 */ /* 0x0003e6000810003f */
[----:B------:R1:W5:Y:S04]  /*18180*/  LDL.LU R4, [R1+0x18] ;  /* 0x0000180001047983 */ /* 0x0003680000300800 */
[----:B0-----:R1:W5:Y:S02]  /*18190*/  LDL.LU R3, [R1+0x8] ;  /* 0x0000080001037983 */ /* 0x0013640000300800 */
[----:B------:R-:W-:Y:S05]  /*181a0*/  WARPSYNC.ALL ;  /* 0x0000000000007948 */ /* 0x000fea0003800000 */
[----:B------:R-:W-:Y:S01]  /*181b0*/  ULDC.64 UR4, c[0x0][0xa00] ;  /* 0x0002800000047ab9 */ /* 0x000fe20000000a00 */
[----:B------:R-:W-:Y:S01]  /*181c0*/  BSSY B6, `(.L_x_5394) ;  /* 0x000002b000067945 */ /* 0x000fe20003800000 */
[----:B------:R-:W-:Y:S01]  /*181d0*/  BAR.SYNC.DEFER_BLOCKING 0x8, 0x180 ;  /* 0x0206000000007b1d */ /* 0x000fe20000010000 */
[C---:B-----5:R-:W-:Y:S02]  /*181e0*/  LOP3.LUT P0, RZ, R0.reuse, 0x4, RZ, 0xc0, !PT ;  /* 0x0000000400ff7812 */ /* 0x060fe4000780c0ff */
[----:B------:R-:W-:-:S02]  /*181f0*/  LOP3.LUT P2, RZ, R0, 0x8, RZ, 0xc0, !PT ;  /* 0x0000000800ff7812 */ /* 0x000fc4000784c0ff */
[----:B------:R-:W-:Y:S02]  /*18200*/  SEL R2, RZ, 0x4, P0 ;  /* 0x00000004ff027807 */ /* 0x000fe40000000000 */
[----:B------:R-:W-:Y:S02]  /*18210*/  ISETP.NE.U32.AND P0, PT, RZ, UR4, PT ;  /* 0x00000004ff007c0c */ /* 0x000fe4000bf05070 */
[----:B------:R-:W-:Y:S02]  /*18220*/  LOP3.LUT P1, RZ, R0, 0x2, RZ, 0xc0, !PT ;  /* 0x0000000200ff7812 */ /* 0x000fe4000782c0ff */
[----:B------:R-:W-:Y:S01]  /*18230*/  ISETP.NE.AND.EX P0, PT, RZ, UR5, PT, P0 ;  /* 0x00000005ff007c0c */ /* 0x000fe2000bf05300 */
[----:B------:R-:W-:Y:S01]  /*18240*/  ULDC.64 UR4, c[0x0][0x298] ;  /* 0x0000a60000047ab9 */ /* 0x000fe20000000a00 */
[----:B------:R-:W-:Y:S02]  /*18250*/  SEL R0, RZ, 0x2, P2 ;  /* 0x00000002ff007807 */ /* 0x000fe40001000000 */
[----:B------:R-:W-:-:S02]  /*18260*/  SEL R5, R34, RZ, !P0 ;  /* 0x000000ff22057207 */ /* 0x000fc40004000000 */
[----:B------:R-:W-:Y:S02]  /*18270*/  IADD3 R0, R2, R0, R7 ;  /* 0x0000000002007210 */ /* 0x000fe40007ffe007 */
[----:B------:R-:W-:Y:S01]  /*18280*/  SEL R34, RZ, 0x8, P1 ;  /* 0x00000008ff227807 */ /* 0x000fe20000800000 */
[----:B------:R0:W-:Y:S01]  /*18290*/  STL [R1+0x20], R5 ;  /* 0x0000200501007387 */ /* 0x0001e20000100800 */
[----:B------:R-:W-:-:S03]  /*182a0*/  SEL R2, R4, RZ, !P0 ;  /* 0x000000ff04027207 */ /* 0x000fc60004000000 */
[----:B------:R-:W-:Y:S01]  /*182b0*/  IMAD.IADD R34, R0, 0x1, R34 ;  /* 0x0000000100227824 */ /* 0x000fe200078e0222 */
[----:B------:R-:W-:Y:S01]  /*182c0*/  SHF.R.S32.HI R0, RZ, 0x1f, R3 ;  /* 0x0000001fff007819 */ /* 0x000fe20000011403 */
[----:B------:R2:W-:Y:S04]  /*182d0*/  STL [R1+0x30], R2 ;  /* 0x0000300201007387 */ /* 0x0005e80000100800 */
[----:B------:R-:W-:Y:S02]  /*182e0*/  IMAD R0, R0, UR4, RZ ;  /* 0x0000000400007c24 */ /* 0x000fe4000f8e02ff */
[----:B0-----:R-:W-:-:S04]  /*182f0*/  IMAD.WIDE.U32 R4, R3, UR4, RZ ;  /* 0x0000000403047c25 */ /* 0x001fc8000f8e00ff */
[----:B------:R-:W-:Y:S01]  /*18300*/  IMAD R0, R3, UR5, R0 ;  /* 0x0000000503007c24 */ /* 0x000fe2000f8e0200 */
[----:B------:R0:W-:Y:S01]  /*18310*/  STL.64 [R1+0x18], R4 ;  /* 0x0000180401007387 */ /* 0x0001e20000100a00 */
[----:B--2---:R-:W-:-:S03]  /*18320*/  VIADD R2, R22, 0x18400 ;  /* 0x0001840016027836 */ /* 0x004fc60000000000 */
[----:B------:R-:W-:Y:S02]  /*18330*/  IADD3 R0, R5, R0, RZ ;  /* 0x0000000005007210 */ /* 0x000fe40007ffe0ff */
[----:B------:R-:W-:-:S03]  /*18340*/  LOP3.LUT P0, RZ, R2, 0x3ff, RZ, 0xc0, !PT ;  /* 0x000003ff02ff7812 */ /* 0x000fc6000780c0ff */
[----:B------:R0:W-:Y:S10]  /*18350*/  STL [R1+0x8], R0 ;  /* 0x0000080001007387 */ /* 0x0001f40000100800 */
[----:B0-----:R-:W-:Y:S05]  /*18360*/  @!P0 BRA `(.L_x_5395) ;  /* 0x0000000000408947 */ /* 0x001fea0003800000 */
        /* <DEDUP_REMOVED lines=16> */
.L_x_5395:
[----:B------:R-:W-:Y:S05]  /*18470*/  BSYNC B6 ;  /* 0x0000000000067941 */ /* 0x000fea0003800000 */
.L_x_5394:
[----:B------:R-:W2:Y:S01]  /*18480*/  LDL.LU R0, [R1+0x8] ;  /* 0x0000080001007983 */ /* 0x000ea20000300800 */
[----:B------:R-:W-:Y:S01]  /*18490*/  ULDC.64 UR4, c[0x0][0x2d8] ;  /* 0x0000b60000047ab9 */ /* 0x000fe20000000a00 */
[----:B------:R-:W0:Y:S02]  /*184a0*/  LDC R7, c[0x0][0x448] ;  /* 0x00011200ff077b82 */ /* 0x000e240000000800 */
[----:B------:R-:W2:Y:S04]  /*184b0*/  LDL.LU.64 R2, [R1+0x18] ;  /* 0x0000180001027983 */ /* 0x000ea80000300a00 */
[----:B------:R-:W3:Y:S04]  /*184c0*/  LDL.LU R20, [R1+0x30] ;  /* 0x0000300001147983 */ /* 0x000ee80000300800 */
[----:B------:R-:W4:Y:S04]  /*184d0*/  LDL.LU R21, [R1+0x20] ;  /* 0x0000200001157983 */ /* 0x000f280000300800 */
[----:B------:R0:W5:Y:S02]  /*184e0*/  LDL R8, [R1+0x4] ;  /* 0x0000040001087983 */ /* 0x0001640000100800 */
[----:B0-----:R-:W-:-:S13]  /*184f0*/  ISETP.NE.AND P0, PT, R7, 0x1, PT ;  /* 0x000000010700780c */ /* 0x001fda0003f05270 */
[----:B------:R-:W0:Y:S01]  /*18500*/  @P0 LDC R6, c[0x0][0x44c] ;  /* 0x00011300ff060b82 */ /* 0x000e220000000800 */
[----:B--2---:R-:W-:Y:S01]  /*18510*/  MOV R3, R0 ;  /* 0x0000000000037202 */ /* 0x004fe20000000f00 */
        /* <DEDUP_REMOVED lines=18> */
[----:B------:R-:W-:Y:S02]  /*18640*/  IMAD R5, R17, 0x80, R20 ;  /* 0x0000008011057824 */ /* 0x000fe400078e0214 */
[----:B------:R2:W5:Y:S02]  /*18650*/  LDL R20, [R1+0x10] ;  /* 0x0000100001147983 */ /* 0x0005640000100800 */
[----:B0-----:R-:W-:Y:S01]  /*18660*/  @P0 IMAD.HI.U32 R6, R5, R6, RZ ;  /* 0x0000000605060227 */ /* 0x001fe200078e00ff */
[----:B------:R-:W-:-:S04]  /*18670*/  MOV R4, R5 ;  /* 0x0000000500047202 */ /* 0x000fc80000000f00 */
[----:B----4-:R-:W-:Y:S01]  /*18680*/  @P0 SHF.R.U32.HI R4, RZ, R0, R6 ;  /* 0x00000000ff040219 */ /* 0x010fe20000011606 */
[----:B------:R-:W0:Y:S04]  /*18690*/  S2R R21, SR_TID.X ;  /* 0x0000000000157919 */ /* 0x000e280000002100 */
        /* <DEDUP_REMOVED lines=23> */
[----:B--2---:R-:W-:Y:S10]  /*18810*/  BRA.DIV UR5, `(.L_x_5396) ;  /* 0x0000005205c07947 */ /* 0x004ff4000b800000 */
[----:B------:R-:W0:Y:S01]  /*18820*/  SHFL.IDX PT, R3, R0, RZ, 0x181f ;  /* 0x00181fff00037589 */ /* 0x000e2200000e0000 */
[----:B-----5:R-:W-:Y:S01]  /*18830*/  IMAD R5, R20, R7, RZ ;  /* 0x0000000714057224 */ /* 0x020fe200078e02ff */
[----:B------:R-:W-:Y:S02]  /*18840*/  LEA R17, R17, R10, 0x7 ;  /* 0x0000000a11117211 */ /* 0x000fe400078e38ff */
[----:B------:R-:W2:Y:S02]  /*18850*/  SHFL.IDX PT, R2, R4, RZ, 0x181f ;  /* 0x00181fff04027589 */ /* 0x000ea400000e0000 */
[C---:B------:R-:W-:Y:S01]  /*18860*/  ISETP.GE.AND P0, PT, R17.reuse, R5, PT ;  /* 0x000000051100720c */ /* 0x040fe20003f06270 */
[----:B------:R-:W-:-:S12]  /*18870*/  VIADD R6, R17, 0x10 ;  /* 0x0000001011067836 */ /* 0x000fd80000000000 */
        /* <DEDUP_REMOVED lines=37> */
[----:B------:R-:W-:Y:S02]  /*18ad0*/  ISETP.GE.AND P0, PT, R6, R5, PT ;  /* 0x000000050600720c */ /* 0x000fe40003f06270 */
[----:B------:R-:W-:Y:S01]  /*18ae0*/  IADD3 R6, R17, 0x50, RZ ;  /* 0x0000005011067810 */ /* 0x000fe20007ffe0ff */
        /* <DEDUP_REMOVED lines=29> */
.L_x_5562:
        /* <DEDUP_REMOVED lines=10> */
.L_x_5397:
        /* <DEDUP_REMOVED lines=18> */
.L_x_5563:
[----:B------:R-:W-:Y:S05]  /*18e80*/  BSYNC B0 ;  /* 0x0000000000007941 */ /* 0x000fea0003800000 */
.L_x_5398:
[----:B------:R-:W-:-:S04]  /*18e90*/  LOP3.LUT R0, R37, 0x2, RZ, 0xfc, !PT ;  /* 0x0000000225007812 */ /* 0x000fc800078efcff */
[----:B------:R-:W-:-:S13]  /*18ea0*/  ISETP.NE.AND P0, PT, R0, 0x3, PT ;  /* 0x000000030000780c */ /* 0x000fda0003f05270 */
[----:B------:R-:W-:Y:S05]  /*18eb0*/  @!P0 BRA `(.L_x_5400) ;  /* 0x0000000000048947 */ /* 0x000fea0003800000 */
[----:B------:R-:W-:Y:S01]  /*18ec0*/  BPT.TRAP 0x1 ;  /* 0x000000040000795c */ /* 0x000fe20000300000 */
.L_x_5400:
[----:B------:R-:W-:Y:S01]  /*18ed0*/  SHF.L.U32 R0, R25, 0x1f, RZ ;  /* 0x0000001f19007819 */ /* 0x000fe200000006ff */
[----:B------:R-:W-:Y:S03]  /*18ee0*/  BSSY B0, `(.L_x_5401) ;  /* 0x0000003000007945 */ /* 0x000fe60003800000 */
[----:B------:R-:W2:Y:S02]  /*18ef0*/  SYNCS.PHASECHK.TRANS64.TRYWAIT P0, [R31+URZ+0x22860], R0 ;  /* 0x022860001f0075a7 */ /* 0x000ea4000800017f */
[----:B--2---:R-:W-:Y:S05]  /*18f00*/  @!P0 BRA `(.L_x_5402) ;  /* 0x0000005400bc8947 */ /* 0x004fea0003800000 */
.L_x_5564:
[----:B------:R-:W-:Y:S05]  /*18f10*/  BSYNC B0 ;  /* 0x0000000000007941 */ /* 0x000fea0003800000 */
.L_x_5401:
[----:B------:R-:W0:Y:S01]  /*18f20*/  LDL.LU R2, [R1+0x28] ;  /* 0x0000280001027983 */ /* 0x000e220000300800 */
[----:B------:R-:W-:-:S03]  /*18f30*/  ULDC.64 UR4, c[0x0][0x328] ;  /* 0x0000ca0000047ab9 */ /* 0x000fc60000000a00 */
[----:B------:R-:W2:Y:S01]  /*18f40*/  LDL.LU R4, [R1+0x2c] ;  /* 0x00002c0001047983 */ /* 0x000ea20000300800 */
[----:B0-----:R-:W-:-:S04]  /*18f50*/  IMAD R3, R2, UR4, RZ ;  /* 0x0000000402037c24 */ /* 0x001fc8000f8e02ff */
[C---:B------:R-:W-:Y:S02]  /*18f60*/  IMAD R5, R36.reuse, UR5, R3 ;  /* 0x0000000524057c24 */ /* 0x040fe4000f8e0203 */
[----:B------:R-:W-:Y:S01]  /*18f70*/  IMAD.WIDE.U32 R2, R36, UR4, RZ ;  /* 0x0000000424027c25 */ /* 0x000fe2000f8e00ff */
        /* <DEDUP_REMOVED lines=21> */
[----:B------:R-:W2:Y:S01]  /*190d0*/  SHFL.IDX PT, R14, R5, RZ, 0x181f ;  /* 0x00181fff050e7589 */ /* 0x000ea200000e0000 */
[----:B------:R-:W-:Y:S02]  /*190e0*/  ISETP.NE.U32.AND P3, PT, R7, 0x1, PT ;  /* 0x000000010700780c */ /* 0x000fe40003f65070 */
[----:B------:R-:W-:Y:S01]  /*190f0*/  LOP3.LUT P1, RZ, R34, 0x4, RZ, 0xc0, !PT ;  /* 0x0000000422ff7812 */ /* 0x000fe2000782c0ff */
[----:B------:R-:W3:Y:S03]  /*19100*/  SHFL.IDX PT, R3, R6, RZ, 0x181f ;  /* 0x00181fff06037589 */ /* 0x000ee600000e0000 */
[----:B------:R-:W-:Y:S01]  /*19110*/  ISETP.LT.OR P4, PT, R32, 0x1, !P1 ;  /* 0x000000012000780c */ /* 0x000fe20004f81670 */
        /* <DEDUP_REMOVED lines=16> */
[----:B--2---:R-:W0:Y:S02]  /*19220*/  SHFL.IDX PT, R3, R6, 0x1, 0x181f ;  /* 0x00381f0006037f89 */ /* 0x004e2400000e0000 */
[----:B0-----:R-:W-:Y:S02]  /*19230*/  IADD3.X R9, RZ, R3, RZ, P4, !PT ;  /* 0x00000003ff097210 */ /* 0x001fe400027fe4ff */
        /* <DEDUP_REMOVED lines=45> */
.L_x_5578:
        /* <DEDUP_REMOVED lines=15> */
.L_x_5404:
[----:B------:R-:W-:Y:S02]  /*19600*/  PLOP3.LUT P1, PT, P1, P0, PT, 0xa2, 0x0 ;  /* 0x000000000000781c */ /* 0x000fe40000f21472 */
[----:B------:R-:W-:-:S08]  /*19610*/  @P0 R2UR P1, UR4, R31 ;  /* 0x000000001f0402ca */ /* 0x000fd00000020000 */
[----:B------:R-:W-:-:S05]  /*19620*/  @P0 PLOP3.LUT P0, PT, P1, PT, PT, 0x80, 0x0 ;  /* 0x000000000000081c */ /* 0x000fca0000f0f070 */
[----:B------:R-:W-:Y:S01]  /*19630*/  @!P1 SYNCS.ARRIVE.TRANS64.RED.A0T1 RZ, [UR4+0x22850], RZ ;  /* 0x022850ffffff99a7 */ /* 0x000fe20008200404 */
[----:B------:R-:W-:Y:S07]  /*19640*/  @!P1 ARRIVES.LDGSTSBAR.64.TRANSCNT [UR4+0x22850] ;  /* 0x02285000ff0099b0 */ /* 0x000fee0008000a84 */
[----:B------:R-:W-:Y:S05]  /*19650*/  @P0 BRA.U.ANY `(.L_x_5404) ;  /* 0xfffffffd00e80947 */ /* 0x000fea000393ffff */
[----:B------:R-:W-:Y:S01]  /*19660*/  NOP ;  /* 0x0000000000007918 */ /* 0x000fe20000000000 */
[----:B0-----:R-:W-:-:S04]  /*19670*/  LOP3.LUT R2, R37, 0x2, RZ, 0xfc, !PT ;  /* 0x0000000225027812 */ /* 0x001fc800078efcff */
[----:B------:R-:W-:-:S13]  /*19680*/  ISETP.NE.AND P2, PT, R2, 0x3, PT ;  /* 0x000000030200780c */ /* 0x000fda0003f45270 */
[----:B------:R-:W-:Y:S05]  /*19690*/  @!P2 BRA `(.L_x_5405) ;  /* 0x000000000004a947 */ /* 0x000fea0003800000 */
[----:B------:R-:W-:Y:S01]  /*196a0*/  BPT.TRAP 0x1 ;  /* 0x000000040000795c */ /* 0x000fe20000300000 */
.L_x_5405:
[----:B------:R-:W2:Y:S01]  /*196b0*/  LDL R2, [R1+0x14] ;  /* 0x0000140001027983 */ /* 0x000ea20000100800 */
[----:B------:R0:W-:Y:S01]  /*196c0*/  SYNCS.ARRIVE.TRANS64.A1T0 RZ, [R31+URZ+0x22850], RZ ;  /* 0x022850ff1fff79a7 */ /* 0x0001e2000810003f */
[----:B------:R-:W-:Y:S01]  /*196d0*/  BSSY B0, `(.L_x_5406) ;  /* 0x00000e2000007945 */ /* 0x000fe20003800000 */
[----:B--2---:R-:W-:-:S13]  /*196e0*/  ISETP.GE.AND P0, PT, R2, 0x2, PT ;  /* 0x000000020200780c */ /* 0x004fda0003f06270 */
[----:B0-----:R-:W-:Y:S05]  /*196f0*/  @!P0 BRA `(.L_x_5407) ;  /* 0x0000000c007c8947 */ /* 0x001fea0003800000 */
[----:B------:R-:W-:-:S07]  /*19700*/  IADD3 R10, R2, -0x2, RZ ;  /* 0xfffffffe020a7810 */ /* 0x000fce0007ffe0ff */
.L_x_5420:
[----:B0-----:R-:W0:Y:S01]  /*19710*/  S2R R2, SR_TID.X ;  /* 0x0000000000027919 */ /* 0x001e220000002100 */
[----:B------:R-:W2:Y:S01]  /*19720*/  LDC R6, c[0x0][0x430] ;  /* 0x00010c00ff067b82 */ /* 0x000ea20000000800 */
[----:B------:R-:W-:Y:S01]  /*19730*/  IMAD R7, R10, 0x60, R30 ;  /* 0x000000600a077824 */ /* 0x000fe200078e021e */
[----:B------:R-:W-:Y:S01]  /*19740*/  LOP3.LUT R12, R37, 0x2, RZ, 0xfc, !PT ;  /* 0x00000002250c7812 */ /* 0x000fe200078efcff */
[----:B---34-:R-:W3:Y:S01]  /*19750*/  S2R R4, SR_TID.X ;  /* 0x0000000000047919 */ /* 0x018ee20000002100 */
[----:B------:R-:W-:Y:S01]  /*19760*/  VIADD R24, R24, 0x1 ;  /* 0x0000000118187836 */ /* 0x000fe20000000000 */
[----:B--2---:R-:W-:Y:S02]  /*19770*/  ISETP.NE.AND P0, PT, R6, 0x1, PT ;  /* 0x000000010600780c */ /* 0x004fe40003f05270 */
[----:B0-----:R-:W-:Y:S01]  /*19780*/  LOP3.LUT R2, R2, 0x7f, RZ, 0xc0, !PT ;  /* 0x0000007f02027812 */ /* 0x001fe200078ec0ff */
[----:B---3--:R-:W-:-:S03]  /*19790*/  IMAD.SHL.U32 R4, R4, 0x10, RZ ;  /* 0x0000001004047824 */ /* 0x008fc600078e00ff */
[----:B------:R-:W-:-:S07]  /*197a0*/  SHF.R.U32.HI R2, RZ, 0x3, R2 ;  /* 0x00000003ff027819 */ /* 0x000fce0000011602 */
[----:B------:R-:W0:Y:S01]  /*197b0*/  @P0 LDC R3, c[0x0][0x438] ;  /* 0x00010e00ff030b82 */ /* 0x000e220000000800 */
[----:B------:R-:W-:-:S04]  /*197c0*/  LOP3.LUT R4, R2, 0x70, R4, 0xf8, !PT ;  /* 0x0000007002047812 */ /* 0x000fc800078ef804 */
[----:B------:R-:W-:-:S03]  /*197d0*/  ISETP.GT.U32.AND P1, PT, R4, 0x5f, PT ;  /* 0x0000005f0400780c */ /* 0x000fc60003f24070 */
[----:B------:R-:W2:Y:S01]  /*197e0*/  @P0 LDC R2, c[0x0][0x434] ;  /* 0x00010d00ff020b82 */ /* 0x000ea20000000800 */
[----:B------:R-:W-:-:S04]  /*197f0*/  IMAD.IADD R7, R4, 0x1, R7 ;  /* 0x0000000104077824 */ /* 0x000fc800078e0207 */
[----:B------:R-:W-:-:S05]  /*19800*/  IMAD.MOV.U32 R11, RZ, RZ, R7 ;  /* 0x000000ffff0b7224 */ /* 0x000fca00078e0007 */
[----:B------:R-:W3:Y:S08]  /*19810*/  @!P1 LDC.64 R4, c[0x0][0x428] ;  /* 0x00010a00ff049b82 */ /* 0x000ef00000000a00 */
[----:B------:R-:W4:Y:S01]  /*19820*/  @!P1 LDC.64 R8, c[0x0][0x418] ;  /* 0x00010600ff089b82 */ /* 0x000f220000000a00 */
[----:B--2---:R-:W-:-:S05]  /*19830*/  @P0 IMAD.HI.U32 R2, R7, R2, RZ ;  /* 0x0000000207020227 */ /* 0x004fca00078e00ff */
[----:B0-----:R-:W-:-:S04]  /*19840*/  @P0 SHF.R.U32.HI R11, RZ, R3, R2 ;  /* 0x00000003ff0b0219 */ /* 0x001fc80000011602 */
[--C-:B------:R-:W-:Y:S01]  /*19850*/  @!P1 SHF.R.S32.HI R3, RZ, 0x1f, R11.reuse ;  /* 0x0000001fff039819 */ /* 0x100fe2000001140b */
[----:B------:R-:W-:-:S04]  /*19860*/  @!P1 IMAD.MOV.U32 R2, RZ, RZ, R11 ;  /* 0x000000ffff029224 */ /* 0x000fc800078e000b */
[----:B---3--:R-:W-:-:S04]  /*19870*/  @!P1 IMAD.WIDE.U32 R2, R28, R4, R2 ;  /* 0x000000041c029225 */ /* 0x008fc800078e0002 */
[----:B------:R-:W-:Y:S01]  /*19880*/  @!P1 IMAD R4, R33, R4, RZ ;  /* 0x0000000421049224 */ /* 0x000fe200078e02ff */
[----:B----4-:R-:W-:-:S03]  /*19890*/  @!P1 LEA R8, P0, R2, R8, 0x2 ;  /* 0x0000000802089211 */ /* 0x010fc600078010ff */
[----:B------:R-:W-:-:S05]  /*198a0*/  @!P1 IMAD R5, R28, R5, R4 ;  /* 0x000000051c059224 */ /* 0x000fca00078e0204 */
[----:B------:R-:W-:Y:S01]  /*198b0*/  @!P1 IADD3 R3, R5, R3, RZ ;  /* 0x0000000305039210 */ /* 0x000fe20007ffe0ff */
        /* <DEDUP_REMOVED lines=11> */
[----:B------:R-:W-:Y:S01]  /*19970*/  IMAD.MOV.U32 R2, RZ, RZ, R10 ;  /* 0x000000ffff027224 */ /* 0x000fe200078e000a */
[----:B------:R-:W-:-:S04]  /*19980*/  IADD3 R10, R10, -0x1, RZ ;  /* 0xffffffff0a0a7810 */ /* 0x000fc80007ffe0ff */
[----:B------:R-:W-:Y:S01]  /*19990*/  ISETP.GT.AND P2, PT, R2, RZ, PT ;  /* 0x000000ff0200720c */ /* 0x000fe20003f44270 */
[----:B0-----:R-:W-:-:S12]  /*199a0*/  @!P1 BRA `(.L_x_5408) ;  /* 0x0000000000049947 */ /* 0x001fd80003800000 */
[----:B------:R-:W-:Y:S01]  /*199b0*/  BPT.TRAP 0x1 ;  /* 0x000000040000795c */ /* 0x000fe20000300000 */
.L_x_5408:
[----:B------:R-:W-:Y:S01]  /*199c0*/  IMAD R4, R24, 0x8, R22 ;  /* 0x0000000818047824 */ /* 0x000fe200078e0216 */
[----:B------:R-:W-:Y:S01]  /*199d0*/  SHF.L.U32 R21, R25, 0x1f, RZ ;  /* 0x0000001f19157819 */ /* 0x000fe200000006ff */
[----:B------:R-:W-:Y:S01]  /*199e0*/  BSSY B1, `(.L_x_5409) ;  /* 0x0000004000017945 */ /* 0x000fe20003800000 */
[----:B------:R-:W-:Y:S02]  /*199f0*/  SHF.R.S32.HI R17, RZ, 0x1f, R6 ;  /* 0x0000001fff117819 */ /* 0x000fe40000011406 */
[----:B------:R-:W0:Y:S02]  /*19a00*/  SYNCS.PHASECHK.TRANS64.TRYWAIT P0, [R4+URZ+0x22840], R21 ;  /* 0x02284015040075a7 */ /* 0x000e24000800017f */
[----:B0-----:R-:W-:Y:S05]  /*19a10*/  @!P0 BRA `(.L_x_5410) ;  /* 0x0000005400548947 */ /* 0x001fea0003800000 */
.L_x_5579:
[----:B------:R-:W-:Y:S05]  /*19a20*/  BSYNC B1 ;  /* 0x0000000000017941 */ /* 0x000fea0003800000 */
.L_x_5409:
[----:B------:R-:W2:Y:S01]  /*19a30*/  LDL R2, [R1] ;  /* 0x0000000001027983 */ /* 0x000ea20000100800 */
[----:B------:R-:W-:Y:S01]  /*19a40*/  ULDC.64 UR4, c[0x0][0x300] ;  /* 0x0000c00000047ab9 */ /* 0x000fe20000000a00 */
[----:B-----5:R-:W-:Y:S01]  /*19a50*/  SHF.R.S32.HI R20, RZ, 0x1f, R5 ;  /* 0x0000001fff147819 */ /* 0x020fe20000011405 */
[----:B------:R-:W-:Y:S02]  /*19a60*/  IMAD R3, R17, UR4, RZ ;  /* 0x0000000411037c24 */ /* 0x000fe4000f8e02ff */
[----:B------:R-:W-:Y:S02]  /*19a70*/  IMAD R8, R24, 0x1800, R29 ;  /* 0x0000180018087824 */ /* 0x000fe400078e021d */
[----:B------:R-:W-:Y:S01]  /*19a80*/  IMAD R7, R6, UR5, R3 ;  /* 0x0000000506077c24 */ /* 0x000fe2000f8e0203 */
[----:B--2---:R-:W-:Y:S01]  /*19a90*/  LOP3.LUT P1, RZ, R2, 0x1, RZ, 0xc0, !PT ;  /* 0x0000000102ff7812 */ /* 0x004fe2000782c0ff */
        /* <DEDUP_REMOVED lines=17> */
[----:B------:R-:W2:Y:S01]  /*19bb0*/  SHFL.IDX PT, R2, R7, RZ, 0x181f ;  /* 0x00181fff07027589 */ /* 0x000ea200000e0000 */
[----:B------:R-:W-:-:S03]  /*19bc0*/  IMAD R8, R8, 0x2, R22 ;  /* 0x0000000208087824 */ /* 0x000fc600078e0216 */
[----:B------:R-:W3:Y:S01]  /*19bd0*/  SHFL.IDX PT, R3, R9, RZ, 0x181f ;  /* 0x00181fff09037589 */ /* 0x000ee200000e0000 */
[----:B--2---:R-:W-:-:S04]  /*19be0*/  IADD3 R2, P0, R2, R0, RZ ;  /* 0x0000000002027210 */ /* 0x004fc80007f1e0ff */
[----:B---3--:R-:W-:-:S05]  /*19bf0*/  IADD3.X R3, RZ, R3, RZ, P0, !PT ;  /* 0x00000003ff037210 */ /* 0x008fca00007fe4ff */
[----:B------:R-:W-:Y:S01]  /*19c00*/  @!PT LDS RZ, [RZ] ;  /* 0x00000000fffff984 */ /* 0x000fe20000000800 */
        /* <DEDUP_REMOVED lines=19> */
[----:B--2---:R-:W-:-:S04]  /*19d40*/  IADD3 R2, P0, R2, R0, RZ ;  /* 0x0000000002027210 */ /* 0x004fc80007f1e0ff */
[----:B---3--:R-:W-:-:S05]  /*19d50*/  IADD3.X R3, RZ, R3, RZ, P0, !PT ;  /* 0x00000003ff037210 */ /* 0x008fca00007fe4ff */
[----:B------:R2:W-:Y:S04]  /*19d60*/  LDGSTS.E.BYPASS.LTC128B.128 [R8+0x1e400], desc[UR40][R2.64], !P1 ;  /* 0x1e40000002087fae */ /* 0x0005e8000c901d68 */
[----:B--2-4-:R2:W3:Y:S02]  /*19d70*/  SHFL.IDX PT, R2, R7, 0x5, 0x181f ;  /* 0x00b81f0007027f89 */ /* 0x0144e400000e0000 */
.L_x_5593:
[----:B---3--:R-:W-:-:S05]  /*19d80*/  IADD3 R2, P0, R2, R0, RZ ;  /* 0x0000000002027210 */ /* 0x008fca0007f1e0ff */
[----:B------:R-:W-:Y:S01]  /*19d90*/  IMAD.X R3, RZ, RZ, R9, P0 ;  /* 0x000000ffff037224 */ /* 0x000fe200000e0609 */
[----:B------:R-:W-:-:S04]  /*19da0*/  PLOP3.LUT P0, PT, PT, PT, PT, 0x80, 0x0 ;  /* 0x000000000000781c */ /* 0x000fc80003f0f070 */
[----:B------:R-:W-:Y:S01]  /*19db0*/  @!PT LDS RZ, [RZ] ;  /* 0x00000000fffff984 */ /* 0x000fe20000000800 */
[----:B------:R-:W-:Y:S01]  /*19dc0*/  @!PT LDS RZ, [RZ] ;  /* 0x00000000fffff984 */ /* 0x000fe20000000800 */
[----:B------:R-:W-:Y:S01]  /*19dd0*/  @!PT LDS RZ, [RZ] ;  /* 0x00000000fffff984 */ /* 0x000fe20000000800 */
[----:B------:R3:W-:Y:S01]  /*19de0*/  LDGSTS.E.BYPASS.LTC128B.128 [R8+0x1ec00], desc[UR40][R2.64], !P1 ;  /* 0x1ec0000002087fae */ /* 0x0007e2000c901d68 */
[----:B------:R-:W-:-:S08]  /*19df0*/  NOP ;  /* 0x0000000000007918 */ /* 0x000fd00000000000 */
.L_x_5412:
[----:B------:R-:W-:Y:S02]  /*19e00*/  PLOP3.LUT P1, PT, P1, P0, PT, 0xa2, 0x0 ;  /* 0x000000000000781c */ /* 0x000fe40000f21472 */
[----:B------:R-:W-:-:S08]  /*19e10*/  @P0 R2UR P1, UR4, R4 ;  /* 0x00000000040402ca */ /* 0x000fd00000020000 */
[----:B------:R-:W-:-:S05]  /*19e20*/  @P0 PLOP3.LUT P0, PT, P1, PT, PT, 0x80, 0x0 ;  /* 0x000000000000081c */ /* 0x000fca0000f0f070 */
[----:B------:R-:W-:Y:S01]  /*19e30*/  @!P1 SYNCS.ARRIVE.TRANS64.RED.A0T1 RZ, [UR4+0x22830], RZ ;  /* 0x022830ffffff99a7 */ /* 0x000fe20008200404 */
[----:B------:R-:W-:Y:S07]  /*19e40*/  @!P1 ARRIVES.LDGSTSBAR.64.TRANSCNT [UR4+0x22830] ;  /* 0x02283000ff0099b0 */ /* 0x000fee0008000a84 */
[----:B------:R-:W-:Y:S05]  /*19e50*/  @P0 BRA.U.ANY `(.L_x_5412) ;  /* 0xfffffffd00e80947 */ /* 0x000fea000393ffff */
[----:B------:R-:W-:Y:S01]  /*19e60*/  NOP ;  /* 0x0000000000007918 */ /* 0x000fe20000000000 */
[----:B---3--:R-:W-:-:S04]  /*19e70*/  LOP3.LUT R2, R37, 0x2, RZ, 0xfc, !PT ;  /* 0x0000000225027812 */ /* 0x008fc800078efcff */
[----:B------:R-:W-:-:S13]  /*19e80*/  ISETP.NE.AND P3, PT, R2, 0x3, PT ;  /* 0x000000030200780c */ /* 0x000fda0003f65270 */
[----:B------:R-:W-:Y:S05]  /*19e90*/  @!P3 BRA `(.L_x_5413) ;  /* 0x000000000004b947 */ /* 0x000fea0003800000 */
[----:B------:R-:W-:Y:S01]  /*19ea0*/  BPT.TRAP 0x1 ;  /* 0x000000040000795c */ /* 0x000fe20000300000 */
.L_x_5413:
[----:B------:R3:W-:Y:S01]  /*19eb0*/  SYNCS.ARRIVE.TRANS64.A1T0 RZ, [R4+URZ+0x22830], RZ ;  /* 0x022830ff04ff79a7 */ /* 0x0007e2000810003f */
[----:B------:R-:W-:Y:S05]  /*19ec0*/  @!P3 BRA `(.L_x_5414) ;  /* 0x000000000004b947 */ /* 0x000fea0003800000 */
[----:B------:R-:W-:Y:S01]  /*19ed0*/  BPT.TRAP 0x1 ;  /* 0x000000040000795c */ /* 0x000fe20000300000 */
.L_x_5414:
[----:B------:R-:W4:Y:S01]  /*19ee0*/  SYNCS.PHASECHK.TRANS64.TRYWAIT P0, [R4+URZ+0x22860], R21 ;  /* 0x02286015040075a7 */ /* 0x000f22000800017f */
[----:B------:R-:W-:Y:S04]  /*19ef0*/  BSSY B1, `(.L_x_5415) ;  /* 0x0000002000017945 */ /* 0x000fe80003800000 */
[----:B----4-:R-:W-:Y:S05]  /*19f00*/  @!P0 BRA `(.L_x_5416) ;  /* 0x0000005400d08947 */ /* 0x010fea0003800000 */
.L_x_5594:
[----:B------:R-:W-:Y:S05]  /*19f10*/  BSYNC B1 ;  /* 0x0000000000017941 */ /* 0x000fea0003800000 */
.L_x_5415:
[----:B------:R-:W5:Y:S01]  /*19f20*/  LDL R2, [R1] ;  /* 0x0000000001027983 */ /* 0x000f620000100800 */
[----:B------:R-:W-:Y:S02]  /*19f30*/  ULDC.64 UR4, c[0x0][0x328] ;  /* 0x0000ca0000047ab9 */ /* 0x000fe40000000a00 */
[----:B------:R-:W-:-:S04]  /*19f40*/  IMAD R17, R17, UR4, RZ ;  /* 0x0000000411117c24 */ /* 0x000fc8000f8e02ff */
[----:B------:R-:W-:Y:S01]  /*19f50*/  IMAD R17, R6, UR5, R17 ;  /* 0x0000000506117c24 */ /* 0x000fe2000f8e0211 */
[C---:B-----5:R-:W-:Y:S02]  /*19f60*/  LOP3.LUT P5, RZ, R2.reuse, 0x10, RZ, 0xc0, !PT ;  /* 0x0000001002ff7812 */ /* 0x060fe400078ac0ff */
[C---:B------:R-:W-:Y:S02]  /*19f70*/  LOP3.LUT P4, RZ, R2.reuse, 0x8, RZ, 0xc0, !PT ;  /* 0x0000000802ff7812 */ /* 0x040fe4000788c0ff */
[C---:B------:R-:W-:Y:S02]  /*19f80*/  LOP3.LUT P3, RZ, R2.reuse, 0x4, RZ, 0xc0, !PT ;  /* 0x0000000402ff7812 */ /* 0x040fe4000786c0ff */
[----:B------:R-:W-:Y:S01]  /*19f90*/  LOP3.LUT P1, RZ, R2, 0x2, RZ, 0xc0, !PT ;  /* 0x0000000202ff7812 */ /* 0x000fe2000782c0ff */
[----:B------:R-:W-:Y:S01]  /*19fa0*/  IMAD.WIDE.U32 R2, R6, UR4, RZ ;  /* 0x0000000406027c25 */ /* 0x000fe2000f8e00ff */
[----:B------:R-:W-:-:S03]  /*19fb0*/  ULDC.64 UR4, c[0x0][0x338] ;  /* 0x0000ce0000047ab9 */ /* 0x000fc60000000a00 */
[----:B------:R-:W-:Y:S02]  /*19fc0*/  IMAD.IADD R3, R3, 0x1, R17 ;  /* 0x0000000103037824 */ /* 0x000fe400078e0211 */
[----:B------:R-:W-:Y:S02]  /*19fd0*/  IMAD R20, R20, UR4, RZ ;  /* 0x0000000414147c24 */ /* 0x000fe4000f8e02ff */
[----:B------:R-:W-:-:S04]  /*19fe0*/  IMAD.WIDE.U32 R2, R5, UR4, R2 ;  /* 0x0000000405027c25 */ /* 0x000fc8000f8e0002 */
[----:B--2---:R-:W-:Y:S01]  /*19ff0*/  IMAD R7, R5, UR5, R20 ;  /* 0x0000000505077c24 */ /* 0x004fe2000f8e0214 */
        /* <DEDUP_REMOVED lines=14> */
[----:B------:R-:W5:Y:S04]  /*1a0e0*/  SHFL.IDX PT, R3, R7, RZ, 0x181f ;  /* 0x00181fff07037589 */ /* 0x000f6800000e0000 */
[----:B------:R-:W-:Y:S01]  /*1a0f0*/  SHFL.IDX PT, R8, R7, 0x1, 0x181f ;  /* 0x00381f0007087f89 */ /* 0x000fe200000e0000 */
[----:B--2---:R-:W-:-:S03]  /*1a100*/  IADD3 R2, P0, R14, R0, RZ ;  /* 0x000000000e027210 */ /* 0x004fc60007f1e0ff */
[----:B------:R-:W2:Y:S01]  /*1a110*/  SHFL.IDX PT, R14, R5, 0x1, 0x181f ;  /* 0x00381f00050e7f89 */ /* 0x000ea200000e0000 */
[----:B-----5:R-:W-:-:S05]  /*1a120*/  IADD3.X R3, RZ, R3, RZ, P0, !PT ;  /* 0x00000003ff037210 */ /* 0x020fca00007fe4ff */
[----:B------:R-:W-:Y:S04]  /*1a130*/  LDGSTS.E.BYPASS.LTC128B.128 [R6+0x400], desc[UR40][R2.64], !P5 ;  /* 0x0040000002067fae */ /* 0x000fe8000e901d68 */
[----:B------:R-:W-:Y:S04]  /*1a140*/  LDGSTS.E.BYPASS.LTC128B.128 [R6+0x3400], desc[UR40][R2.64+0x80], !P4 ;  /* 0x0340008002067fae */ /* 0x000fe8000e101d68 */
[----:B------:R-:W-:Y:S04]  /*1a150*/  LDGSTS.E.BYPASS.LTC128B.128 [R6+0x6400], desc[UR40][R2.64+0x100], !P3 ;  /* 0x0640010002067fae */ /* 0x000fe8000d901d68 */
[----:B------:R2:W-:Y:S02]  /*1a160*/  LDGSTS.E.BYPASS.LTC128B.128 [R6+0x9400], desc[UR40][R2.64+0x180], !P1 ;  /* 0x0940018002067fae */ /* 0x0005e4000c901d68 */
[----:B--2---:R-:W-:-:S02]  /*1a170*/  IADD3 R2, P0, R14, R0, RZ ;  /* 0x000000000e027210 */ /* 0x004fc40007f1e0ff */
[----:B------:R-:W2:Y:S03]  /*1a180*/  SHFL.IDX PT, R14, R5, 0x2, 0x181f ;  /* 0x00581f00050e7f89 */ /* 0x000ea600000e0000 */
[----:B------:R-:W-:Y:S02]  /*1a190*/  IMAD.X R3, RZ, RZ, R8, P0 ;  /* 0x000000ffff037224 */ /* 0x000fe400000e0608 */
[----:B------:R-:W5:Y:S04]  /*1a1a0*/  SHFL.IDX PT, R8, R7, 0x2, 0x181f ;  /* 0x00581f0007087f89 */ /* 0x000f6800000e0000 */
[----:B------:R-:W-:Y:S04]  /*1a1b0*/  LDGSTS.E.BYPASS.LTC128B.128 [R6+0xc00], desc[UR40][R2.64], !P5 ;  /* 0x00c0000002067fae */ /* 0x000fe8000e901d68 */
[----:B------:R-:W-:Y:S04]  /*1a1c0*/  LDGSTS.E.BYPASS.LTC128B.128 [R6+0x3c00], desc[UR40][R2.64+0x80], !P4 ;  /* 0x03c0008002067fae */ /* 0x000fe8000e101d68 */
[----:B------:R-:W-:Y:S04]  /*1a1d0*/  LDGSTS.E.BYPASS.LTC128B.128 [R6+0x6c00], desc[UR40][R2.64+0x100], !P3 ;  /* 0x06c0010002067fae */ /* 0x000fe8000d901d68 */
[----:B------:R2:W-:Y:S02]  /*1a1e0*/  LDGSTS.E.BYPASS.LTC128B.128 [R6+0x9c00], desc[UR40][R2.64+0x180], !P1 ;  /* 0x09c0018002067fae */ /* 0x0005e4000c901d68 */
[----:B--2---:R-:W-:-:S02]  /*1a1f0*/  IADD3 R2, P0, R14, R0, RZ ;  /* 0x000000000e027210 */ /* 0x004fc40007f1e0ff */
[----:B------:R-:W2:Y:S03]  /*1a200*/  SHFL.IDX PT, R14, R5, 0x3, 0x181f ;  /* 0x00781f00050e7f89 */ /* 0x000ea600000e0000 */
[----:B-----5:R-:W-:Y:S02]  /*1a210*/  IMAD.X R3, RZ, RZ, R8, P0 ;  /* 0x000000ffff037224 */ /* 0x020fe400000e0608 */
        /* <DEDUP_REMOVED lines=14> */
[----:B------:R2:W0:Y:S02]  /*1a300*/  SHFL.IDX PT, R14, R5, 0x5, 0x181f ;  /* 0x00b81f00050e7f89 */ /* 0x00042400000e0000 */
[----:B-----5:R-:W-:Y:S02]  /*1a310*/  IADD3.X R3, RZ, R8, RZ, P0, !PT ;  /* 0x00000008ff037210 */ /* 0x020fe400007fe4ff */
[----:B------:R2:W0:Y:S04]  /*1a320*/  SHFL.IDX PT, R8, R7, 0x5, 0x181f ;  /* 0x00b81f0007087f89 */ /* 0x00042800000e0000 */
[----:B------:R2:W-:Y:S04]  /*1a330*/  LDGSTS.E.BYPASS.LTC128B.128 [R6+0x2400], desc[UR40][R2.64], !P5 ;  /* 0x0240000002067fae */ /* 0x0005e8000e901d68 */
[----:B------:R2:W-:Y:S04]  /*1a340*/  LDGSTS.E.BYPASS.LTC128B.128 [R6+0x5400], desc[UR40][R2.64+0x80], !P4 ;  /* 0x0540008002067fae */ /* 0x0005e8000e101d68 */
[----:B------:R2:W-:Y:S04]  /*1a350*/  LDGSTS.E.BYPASS.LTC128B.128 [R6+0x8400], desc[UR40][R2.64+0x100], !P3 ;  /* 0x0840010002067fae */ /* 0x0005e8000d901d68 */
[----:B------:R2:W-:Y:S02]  /*1a360*/  LDGSTS.E.BYPASS.LTC128B.128 [R6+0xb400], desc[UR40][R2.64+0x180], !P1 ;  /* 0x0b40018002067fae */ /* 0x0005e4000c901d68 */
.L_x_5608:
        /* <DEDUP_REMOVED lines=11> */
.L_x_5418:
        /* <DEDUP_REMOVED lines=11> */
.L_x_5419:
[----:B------:R0:W-:Y:S01]  /*1a4d0*/  SYNCS.ARRIVE.TRANS64.A1T0 RZ, [R4+URZ+0x22850], RZ ;  /* 0x022850ff04ff79a7 */ /* 0x0001e2000810003f */
[----:B------:R-:W-:Y:S05]  /*1a4e0*/  @P2 BRA `(.L_x_5420) ;  /* 0xfffffff000882947 */ /* 0x000fea000383ffff */
.L_x_5407:
[----:B------:R-:W-:Y:S05]  /*1a4f0*/  BSYNC B0 ;  /* 0x0000000000007941 */ /* 0x000fea0003800000 */
.L_x_5406:
[----:B------:R-:W2:Y:S01]  /*1a500*/  S2R R2, SR_TID.X ;  /* 0x0000000000027919 */ /* 0x000ea20000002100 */
[----:B------:R-:W-:Y:S01]  /*1a510*/  VIADD R24, R24, 0x1 ;  /* 0x0000000118187836 */ /* 0x000fe20000000000 */
[----:B------:R-:W-:Y:S04]  /*1a520*/  BSSY B0, `(.L_x_5421) ;  /* 0x0000013000007945 */ /* 0x000fe80003800000 */
[----:B------:R-:W-:-:S04]  /*1a530*/  ISETP.NE.AND P0, PT, R24, 0x2, PT ;  /* 0x000000021800780c */ /* 0x000fc80003f05270 */
[----:B------:R-:W-:-:S04]  /*1a540*/  SEL R0, RZ, 0x1, P0 ;  /* 0x00000001ff007807 */ /* 0x000fc80000000000 */
[----:B------:R-:W-:Y:S02]  /*1a550*/  LOP3.LUT R25, R25, R0, RZ, 0x3c, !PT ;  /* 0x0000000019197212 */ /* 0x000fe400078e3cff */
[----:B--2---:R-:W-:-:S04]  /*1a560*/  LOP3.LUT R2, R2, 0x7f, RZ, 0xc0, !PT ;  /* 0x0000007f02027812 */ /* 0x004fc800078ec0ff */
[----:B------:R-:W-:-:S13]  /*1a570*/  ISETP.NE.AND P1, PT, R2, RZ, PT ;  /* 0x000000ff0200720c */ /* 0x000fda0003f25270 */
[----:B------:R-:W-:Y:S05]  /*1a580*/  @P1 BRA `(.L_x_5422) ;  /* 0x0000000000301947 */ /* 0x000fea0003800000 */
[----:B------:R-:W2:Y:S01]  /*1a590*/  S2R R5, SR_LANEID ;  /* 0x0000000000057919 */ /* 0x000ea20000000000 */
[----:B------:R-:W-:Y:S01]  /*1a5a0*/  VOTEU.ANY UR4, UPT, PT ;  /* 0x0000000000047886 */ /* 0x000fe200038e0100 */
[----:B------:R-:W5:Y:S01]  /*1a5b0*/  LDC.64 R2, c[0x0][0xc60] ;  /* 0x00031800ff027b82 */ /* 0x000f620000000a00 */
[----:B------:R-:W2:Y:S02]  /*1a5c0*/  FLO.U32 R0, UR4 ;  /* 0x0000000400007d00 */ /* 0x000ea400080e0000 */
[----:B--2---:R-:W-:-:S06]  /*1a5d0*/  ISETP.EQ.U32.AND P1, PT, R0, R5, PT ;  /* 0x000000050000720c */ /* 0x004fcc0003f22070 */
[----:B------:R-:W5:Y:S07]  /*1a5e0*/  POPC R5, UR4 ;  /* 0x0000000400057d09 */ /* 0x000f6e0008000000 */
[----:B-----5:R-:W2:Y:S01]  /*1a5f0*/  @P1 ATOMG.E.ADD.STRONG.GPU PT, R3, desc[UR40][R2.64], R5 ;  /* 0x00000005020319a8 */ /* 0x020ea200081ee1e8 */
[----:B0--34-:R-:W0:Y:S02]  /*1a600*/  S2R R4, SR_LTMASK ;  /* 0x0000000000047919 */ /* 0x019e240000003900 */
[----:B0-----:R-:W-:-:S04]  /*1a610*/  LOP3.LUT R4, R4, UR4, RZ, 0xc0, !PT ;  /* 0x0000000404047c12 */ /* 0x001fc8000f8ec0ff */
[----:B------:R-:W0:Y:S01]  /*1a620*/  POPC R7, R4 ;  /* 0x0000000400077309 */ /* 0x000e220000000000 */
[----:B--2---:R-:W0:Y:S02]  /*1a630*/  SHFL.IDX PT, R0, R3, R0, 0x1f ;  /* 0x00001f0003007589 */ /* 0x004e2400000e0000 */
[----:B0-----:R-:W-:-:S07]  /*1a640*/  IADD3 R16, R0, UR36, R7 ;  /* 0x0000002400107c10 */ /* 0x001fce000fffe007 */
.L_x_5422:
[----:B------:R-:W-:Y:S05]  /*1a650*/  BSYNC B0 ;  /* 0x0000000000007941 */ /* 0x000fea0003800000 */
.L_x_5421:
[----:B------:R-:W-:-:S07]  /*1a660*/  SEL R24, R24, RZ, P0 ;  /* 0x000000ff18187207 */ /* 0x000fce0000000000 */
.L_x_5381:
[----:B------:R-:W-:Y:S05]  /*1a670*/  BSYNC B7 ;  /* 0x0000000000077941 */ /* 0x000fea0003800000 */
.L_x_5379:
[----:B------:R-:W2:Y:S02]  /*1a680*/  LDL R0, [R1] ;  /* 0x0000000001007983 */ /* 0x000ea40000100800 */
[----:B--2---:R-:W-:-:S13]  /*1a690*/  LOP3.LUT P0, RZ, R0, 0x80, RZ, 0xc0, !PT ;  /* 0x0000008000ff7812 */ /* 0x004fda000780c0ff */
[----:B------:R-:W-:Y:S05]  /*1a6a0*/  @!P0 BRA `(.L_x_5423) ;  /* 0x0000000000248947 */ /* 0x000fea0003800000 */
[----:B------:R-:W-:Y:S05]  /*1a6b0*/  WARPSYNC.ALL ;  /* 0x0000000000007948 */ /* 0x000fea0003800000 */
[----:B------:R-:W2:Y:S08]  /*1a6c0*/  S2UR UR5, SR_CgaCtaId ;  /* 0x00000000000579c3 */ /* 0x000eb00000008800 */
[----:B------:R-:W-:Y:S06]  /*1a6d0*/  BAR.SYNC.DEFER_BLOCKING 0x5, 0x180 ;  /* 0x0146000000007b1d */ /* 0x000fec0000010000 */
[----:B------:R-:W-:-:S02]  /*1a6e0*/  UMOV UR4, 0x400 ;  /* 0x0000040000047882 */ /* 0x000fc40000000000 */
[----:B--2---:R-:W-:-:S06]  /*1a6f0*/  ULEA UR4, UR5, UR4, 0x18 ;  /* 0x0000000405047291 */ /* 0x004fcc000f8ec03f */
[----:B------:R-:W-:-:S05]  /*1a700*/  IMAD.U32 R22, RZ, RZ, UR4 ;  /* 0x00000004ff167e24 */ /* 0x000fca000f8e00ff */
[----:B------:R2:W0:Y:S01]  /*1a710*/  LDS.128 R16, [R22+0x228d0] ;  /* 0x0228d00016107984 */ /* 0x0004220000000c00 */
[----:B------:R-:W-:Y:S06]  /*1a720*/  BAR.ARV 0x4, 0x180 ;  /* 0x0106000000007b1d */ /* 0x000fec0000002000 */
[----:B------:R-:W-:Y:S05]  /*1a730*/  BRA `(.L_x_5424) ;  /* 0x0000000800cc7947 */ /* 0x000fea0003800000 */
.L_x_5423:
        /* <DEDUP_REMOVED lines=11> */
[----:B------:R-:W-:Y:S02]  /*1a7f0*/  MOV R17, RZ ;  /* 0x000000ff00117202 */ /* 0x000fe40000000f00 */
[C---:B------:R-:W-:Y:S01]  /*1a800*/  ISETP.GE.U32.AND P2, PT, R8.reuse, 0x2, PT ;  /* 0x000000020800780c */ /* 0x040fe20003f46070 */
[----:B------:R-:W-:Y:S01]  /*1a810*/  SHFL.IDX PT, R0, R16, RZ, 0x1f ;  /* 0x00001fff10007589 */ /* 0x000fe200000e0000 */
[C---:B------:R-:W-:Y:S02]  /*1a820*/  ISETP.GE.U32.AND P3, PT, R8.reuse, 0x4, PT ;  /* 0x000000040800780c */ /* 0x040fe40003f66070 */
[C---:B------:R-:W-:Y:S02]  /*1a830*/  ISETP.GE.U32.AND P4, PT, R8.reuse, 0x8, PT ;  /* 0x000000080800780c */ /* 0x040fe40003f86070 */
[C---:B------:R-:W-:Y:S01]  /*1a840*/  ISETP.GE.U32.AND P5, PT, R8.reuse, 0x10, PT ;  /* 0x000000100800780c */ /* 0x040fe20003fa6070 */
[----:B--2---:R-:W-:Y:S01]  /*1a850*/  @!P1 IMAD.MOV.U32 R17, RZ, RZ, R2 ;  /* 0x000000ffff119224 */ /* 0x004fe200078e0002 */
[----:B------:R-:W-:-:S04]  /*1a860*/  ISETP.NE.AND P1, PT, R8, RZ, PT ;  /* 0x000000ff0800720c */ /* 0x000fc80003f25270 */
[----:B------:R-:W0:Y:S02]  /*1a870*/  SHFL.UP PT, R14, R17, 0x1, RZ ;  /* 0x04200000110e7989 */ /* 0x000e2400000e00ff */
[----:B0--34-:R-:W-:-:S05]  /*1a880*/  SEL R4, R14, RZ, P1 ;  /* 0x000000ff0e047207 */ /* 0x019fca0000800000 */
[----:B------:R-:W-:-:S05]  /*1a890*/  IMAD.IADD R4, R17, 0x1, R4 ;  /* 0x0000000111047824 */ /* 0x000fca00078e0204 */
[----:B------:R-:W0:Y:S02]  /*1a8a0*/  SHFL.UP PT, R14, R4, 0x2, RZ ;  /* 0x04400000040e7989 */ /* 0x000e2400000e00ff */
[----:B0-----:R-:W-:-:S05]  /*1a8b0*/  SEL R5, R14, RZ, P2 ;  /* 0x000000ff0e057207 */ /* 0x001fca0001000000 */
[----:B------:R-:W-:Y:S02]  /*1a8c0*/  IMAD.IADD R6, R4, 0x1, R5 ;  /* 0x0000000104067824 */ /* 0x000fe400078e0205 */
[----:B------:R-:W-:Y:S04]  /*1a8d0*/  SHFL.IDX PT, R5, R16, 0x1, 0x1f ;  /* 0x00201f0010057f89 */ /* 0x000fe800000e0000 */
        /* <DEDUP_REMOVED lines=9> */
[----:B------:R0:W2:Y:S02]  /*1a970*/  SHFL.IDX PT, R14, R2, 0x1f, 0x1f ;  /* 0x03e01f00020e7f89 */ /* 0x0000a400000e0000 */
.L_x_5618:
[----:B------:R-:W-:Y:S02]  /*1a980*/  ULDC UR4, c[0x0][0xc38] ;  /* 0x00030e0000047ab9 */ /* 0x000fe40000000800 */
[----:B------:R-:W-:-:S04]  /*1a990*/  IMAD.U32 R4, RZ, RZ, UR4 ;  /* 0x00000004ff047e24 */ /* 0x000fc8000f8e00ff */
[----:B--2---:R-:W-:-:S04]  /*1a9a0*/  IMAD R14, R14, R4, RZ ;  /* 0x000000040e0e7224 */ /* 0x004fc800078e02ff */
[----:B------:R-:W-:-:S05]  /*1a9b0*/  IMAD.IADD R5, R5, 0x1, R14 ;  /* 0x0000000105057824 */ /* 0x000fca00078e020e */
[----:B------:R-:W-:-:S13]  /*1a9c0*/  ISETP.GT.AND P6, PT, R5, R0, PT ;  /* 0x000000000500720c */ /* 0x000fda0003fc4270 */
[----:B------:R-:W-:Y:S05]  /*1a9d0*/  @P6 BRA `(.L_x_5426) ;  /* 0x00000000009c6947 */ /* 0x000fea0003800000 */
.L_x_5431:
[----:B0-----:R-:W0:Y:S01]  /*1a9e0*/  LDC R2, c[0x0][0xc3c] ;  /* 0x00030f00ff027b82 */ /* 0x001e220000000800 */
[----:B------:R-:W-:-:S05]  /*1a9f0*/  VIADD R19, R19, 0x1f ;  /* 0x0000001f13137836 */ /* 0x000fca0000000000 */
[----:B0-----:R-:W-:-:S13]  /*1aa00*/  ISETP.GE.AND P6, PT, R19, R2, PT ;  /* 0x000000021300720c */ /* 0x001fda0003fc6270 */
[----:B------:R-:W-:Y:S05]  /*1aa10*/  @P6 BRA `(.L_x_5427) ;  /* 0x0000000400d06947 */ /* 0x000fea0003800000 */
[----:B------:R-:W0:Y:S01]  /*1aa20*/  S2R R3, SR_TID.X ;  /* 0x0000000000037919 */ /* 0x000e220000002100 */
[----:B------:R-:W-:Y:S01]  /*1aa30*/  BSSY B0, `(.L_x_5428) ;  /* 0x0000009000007945 */ /* 0x000fe20003800000 */
[----:B------:R-:W-:Y:S01]  /*1aa40*/  IMAD.MOV.U32 R17, RZ, RZ, RZ ;  /* 0x000000ffff117224 */ /* 0x000fe200078e00ff */
[----:B0-----:R-:W-:-:S04]  /*1aa50*/  LOP3.LUT R3, R3, 0x1f, RZ, 0xc0, !PT ;  /* 0x0000001f03037812 */ /* 0x001fc800078ec0ff */
[----:B------:R-:W-:-:S04]  /*1aa60*/  IADD3 R7, R19, R3, RZ ;  /* 0x0000000313077210 */ /* 0x000fc80007ffe0ff */
[----:B------:R-:W-:-:S13]  /*1aa70*/  ISETP.GE.OR P6, PT, R7, R2, !P0 ;  /* 0x000000020700720c */ /* 0x000fda00047c6670 */
[----:B------:R-:W-:Y:S05]  /*1aa80*/  @P6 BRA `(.L_x_5429) ;  /* 0x00000000000c6947 */ /* 0x000fea0003800000 */
[----:B------:R-:W0:Y:S02]  /*1aa90*/  LDC.64 R2, c[0x0][0xc80] ;  /* 0x00032000ff027b82 */ /* 0x000e240000000a00 */
[----:B0-----:R-:W-:-:S05]  /*1aaa0*/  IMAD.WIDE R2, R7, 0x4, R2 ;  /* 0x0000000407027825 */ /* 0x001fca00078e0202 */
[----:B------:R0:W5:Y:S02]  /*1aab0*/  LDG.E R17, desc[UR40][R2.64] ;  /* 0x0000002802117981 */ /* 0x000164000c1e1900 */
.L_x_5429:
[----:B------:R-:W-:Y:S05]  /*1aac0*/  BSYNC B0 ;  /* 0x0000000000007941 */ /* 0x000fea0003800000 */
.L_x_5428:
[----:B------:R-:W-:-:S03]  /*1aad0*/  UMOV UR4, 0xffffffff ;  /* 0xffffffff00047882 */ /* 0x000fc60000000000 */
[----:B------:R-:W-:Y:S05]  /*1aae0*/  BRA.DIV UR4, `(.L_x_5430) ;  /* 0x0000005604d87947 */ /* 0x000fea000b800000 */
[----:B-----5:R-:W2:Y:S02]  /*1aaf0*/  SHFL.UP PT, R14, R17, 0x1, RZ ;  /* 0x04200000110e7989 */ /* 0x020ea400000e00ff */
[----:B--2---:R-:W-:-:S05]  /*1ab00*/  SEL R14, R14, RZ, P1 ;  /* 0x000000ff0e0e7207 */ /* 0x004fca0000800000 */
        /* <DEDUP_REMOVED lines=14> */
.L_x_5626:
[----:B------:R-:W-:Y:S02]  /*1abf0*/  ULDC UR4, c[0x0][0xc38] ;  /* 0x00030e0000047ab9 */ /* 0x000fe40000000800 */
[----:B------:R-:W-:-:S04]  /*1ac00*/  IMAD.U32 R4, RZ, RZ, UR4 ;  /* 0x00000004ff047e24 */ /* 0x000fc8000f8e00ff */
[----:B--2---:R-:W-:-:S04]  /*1ac10*/  IMAD R14, R14, R4, RZ ;  /* 0x000000040e0e7224 */ /* 0x004fc800078e02ff */
[----:B------:R-:W-:-:S05]  /*1ac20*/  IMAD.IADD R5, R14, 0x1, R5 ;  /* 0x000000010e057824 */ /* 0x000fca00078e0205 */
[----:B------:R-:W-:-:S13]  /*1ac30*/  ISETP.GT.AND P6, PT, R5, R0, PT ;  /* 0x000000000500720c */ /* 0x000fda0003fc4270 */
[----:B------:R-:W-:Y:S05]  /*1ac40*/  @!P6 BRA `(.L_x_5431) ;  /* 0xfffffffc0064e947 */ /* 0x000fea000383ffff */
.L_x_5426:
        /* <DEDUP_REMOVED lines=8> */
.L_x_5630:
[----:B------:R-:W-:Y:S02]  /*1acd0*/  ISETP.NE.AND P0, PT, R3, RZ, PT ;  /* 0x000000ff0300720c */ /* 0x000fe40003f05270 */
[----:B------:R-:W-:-:S11]  /*1ace0*/  MOV R14, RZ ;  /* 0x000000ff000e7202 */ /* 0x000fd60000000f00 */
[----:B------:R-:W-:Y:S05]  /*1acf0*/  @!P0 BRA `(.L_x_5433) ;  /* 0x0000000000108947 */ /* 0x000fea0003800000 */
[----:B------:R-:W-:Y:S01]  /*1ad00*/  UMOV UR4, 0xffffffff ;  /* 0xffffffff00047882 */ /* 0x000fe20000000000 */
[----:B------:R-:W-:Y:S02]  /*1ad10*/  VIADD R12, R6, 0xffffffff ;  /* 0xffffffff060c7836 */ /* 0x000fe40000000000 */
[----:B------:R-:W-:Y:S05]  /*1ad20*/  BRA.DIV UR4, `(.L_x_5434) ;  /* 0x0000005a044c7947 */ /* 0x000fea000b800000 */
[----:B------:R4:W0:Y:S02]  /*1ad30*/  SHFL.IDX PT, R14, R2, R12, 0x1f ;  /* 0x00001f0c020e7589 */ /* 0x00082400000e0000 */
.L_x_5433:
[----:B0---4-:R-:W0:Y:S01]  /*1ad40*/  LDC.64 R2, c[0x0][0xc90] ;  /* 0x00032400ff027b82 */ /* 0x011e220000000a00 */
[----:B------:R-:W-:-:S04]  /*1ad50*/  IMAD.IADD R19, R6, 0x1, R19 ;  /* 0x0000000106137824 */ /* 0x000fc800078e0213 */
[----:B0-----:R-:W-:-:S05]  /*1ad60*/  IMAD.WIDE R2, R19, 0x4, R2 ;  /* 0x0000000413027825 */ /* 0x001fca00078e0202 */
[----:B------:R0:W2:Y:S01]  /*1ad70*/  LDG.E R7, desc[UR40][R2.64] ;  /* 0x0000002802077981 */ /* 0x0000a2000c1e1900 */
[----:B------:R-:W-:Y:S01]  /*1ad80*/  IMAD R16, R14, R4, R5 ;  /* 0x000000040e107224 */ /* 0x000fe200078e0205 */
[----:B0-----:R-:W-:Y:S01]  /*1ad90*/  MOV R2, RZ ;  /* 0x000000ff00027202 */ /* 0x001fe20000000f00 */
[----:B--23--:R-:W-:-:S05]  /*1ada0*/  IMAD R6, R17, R7, RZ ;  /* 0x0000000711067224 */ /* 0x00cfca00078e02ff */
[----:B------:R-:W-:-:S04]  /*1adb0*/  IABS R8, R6 ;  /* 0x0000000600087213 */ /* 0x000fc80000000000 */
[----:B------:R-:W0:Y:S08]  /*1adc0*/  I2F.RP R9, R8 ;  /* 0x0000000800097306 */ /* 0x000e300000209400 */
[----:B0-----:R-:W1:Y:S02]  /*1add0*/  MUFU.RCP R9, R9 ;  /* 0x0000000900097308 */ /* 0x001e640000001000 */
[----:B-1----:R-:W-:-:S06]  /*1ade0*/  VIADD R10, R9, 0xffffffe ;  /* 0x0ffffffe090a7836 */ /* 0x002fcc0000000000 */
        /* <DEDUP_REMOVED lines=32> */
[----:B0-----:R-:W-:-:S05]  /*1aff0*/  IADD3 R2, RZ, -R3, RZ ;  /* 0x80000003ff027210 */ /* 0x001fca0007ffe0ff */
        /* <DEDUP_REMOVED lines=14> */
[----:B------:R-:W-:-:S05]  /*1b0e0*/  @P0 IADD3 R2, R2, 0x1, RZ ;  /* 0x0000000102020810 */ /* 0x000fca0007ffe0ff */
[----:B------:R-:W-:Y:S01]  /*1b0f0*/  @!P2 IMAD.MOV R2, RZ, RZ, -R2 ;  /* 0x000000ffff02a224 */ /* 0x000fe200078e0a02 */
[----:B------:R-:W-:Y:S01]  /*1b100*/  @!P1 LOP3.LUT R2, RZ, R4, RZ, 0x33, !PT ;  /* 0x00000004ff029212 */ /* 0x000fe200078e33ff */
[----:B------:R-:W-:-:S04]  /*1b110*/  IMAD.MOV R4, RZ, RZ, -R4 ;  /* 0x000000ffff047224 */ /* 0x000fc800078e0a04 */
[----:B------:R-:W-:Y:S01]  /*1b120*/  IMAD R18, R2, R4, R5 ;  /* 0x0000000402127224 */ /* 0x000fe200078e0205 */
[----:B------:R-:W-:-:S05]  /*1b130*/  LOP3.LUT R2, RZ, R2, RZ, 0x33, !PT ;  /* 0x00000002ff027212 */ /* 0x000fca00078e33ff */
[----:B------:R-:W-:Y:S01]  /*1b140*/  IMAD.IADD R17, R17, 0x1, R2 ;  /* 0x0000000111117824 */ /* 0x000fe200078e0202 */
[----:B------:R-:W-:Y:S06]  /*1b150*/  BRA `(.L_x_5435) ;  /* 0x00000000001c7947 */ /* 0x000fec0003800000 */
.L_x_5427:
[----:B------:R-:W-:Y:S01]  /*1b160*/  UMOV UR4, URZ ;  /* 0x0000003f00047c82 */ /* 0x000fe20008000000 */
[----:B------:R-:W-:Y:S01]  /*1b170*/  UMOV UR5, URZ ;  /* 0x0000003f00057c82 */ /* 0x000fe20008000000 */
[----:B------:R-:W-:Y:S01]  /*1b180*/  ULDC UR6, c[0x0][0xc3c] ;  /* 0x00030f0000067ab9 */ /* 0x000fe20000000800 */
[----:B------:R-:W-:Y:S01]  /*1b190*/  MOV R16, R0 ;  /* 0x0000000000107202 */ /* 0x000fe20000000f00 */
[----:B------:R-:W-:Y:S02]  /*1b1a0*/  IMAD.U32 R17, RZ, RZ, UR4 ;  /* 0x00000004ff117e24 */ /* 0x000fe4000f8e00ff */
[----:B------:R-:W-:Y:S02]  /*1b1b0*/  IMAD.U32 R18, RZ, RZ, UR5 ;  /* 0x00000005ff127e24 */ /* 0x000fe4000f8e00ff */
[----:B------:R-:W-:-:S07]  /*1b1c0*/  IMAD.U32 R19, RZ, RZ, UR6 ;  /* 0x00000006ff137e24 */ /* 0x000fce000f8e00ff */
.L_x_5435:
        /* <DEDUP_REMOVED lines=10> */
.L_x_5424:
[----:B------:R-:W-:Y:S02]  /*1b270*/  ULDC UR4, c[0x0][0xc3c] ;  /* 0x00030f0000047ab9 */ /* 0x000fe40000000800 */
[----:B0-----:R-:W-:-:S13]  /*1b280*/  ISETP.GE.AND P0, PT, R19, UR4, PT ;  /* 0x0000000413007c0c */ /* 0x001fda000bf06270 */
[----:B------:R-:W-:Y:S05]  /*1b290*/  @!P0 BRA `(.L_x_5436) ;  /* 0xffffffa000ec8947 */ /* 0x000fea000383ffff */
[----:B------:R-:W-:Y:S05]  /*1b2a0*/  BSYNC B8 ;  /* 0x0000000000087941 */ /* 0x000fea0003800000 */
.L_x_5337:
[----:B------:R-:W5:Y:S01]  /*1b2b0*/  LDL.LU R0, [R1+0x24] ;  /* 0x0000240001007983 */ /* 0x000f620000300800 */
[----:B------:R-:W-:Y:S01]  /*1b2c0*/  BSSY B0, `(.L_x_5437) ;  /* 0x000000b000007945 */ /* 0x000fe20003800000 */
[----:B------:R-:W1:Y:S01]  /*1b2d0*/  S2R R5, SR_CgaCtaId ;  /* 0x0000000000057919 */ /* 0x000e620000008800 */
[----:B-----5:R-:W-:-:S05]  /*1b2e0*/  VIADD R0, R0, 0x1 ;  /* 0x0000000100007836 */ /* 0x020fca0000000000 */
[----:B0-----:R-:W-:-:S04]  /*1b2f0*/  LEA.HI R2, R0, R0, RZ, 0x1 ;  /* 0x0000000000027211 */ /* 0x001fc800078f08ff */
[----:B------:R-:W-:Y:S02]  /*1b300*/  LOP3.LUT R3, R2, 0xfffffffe, RZ, 0xc0, !PT ;  /* 0xfffffffe02037812 */ /* 0x000fe400078ec0ff */
[----:B------:R-:W-:Y:S02]  /*1b310*/  MOV R2, 0x400 ;  /* 0x0000040000027802 */ /* 0x000fe40000000f00 */
[----:B------:R-:W-:Y:S02]  /*1b320*/  IADD3 R0, R0, -R3, RZ ;  /* 0x8000000300007210 */ /* 0x000fe40007ffe0ff */
[----:B-1----:R-:W-:Y:S02]  /*1b330*/  LEA R5, R5, R2, 0x18 ;  /* 0x0000000205057211 */ /* 0x002fe400078ec0ff */
[----:B------:R-:W-:-:S04]  /*1b340*/  SHF.L.U32 R0, R0, 0x1f, RZ ;  /* 0x0000001f00007819 */ /* 0x000fc800000006ff */
[----:B------:R-:W0:Y:S02]  /*1b350*/  SYNCS.PHASECHK.TRANS64.TRYWAIT P0, [R5+URZ+0x22820], R0 ;  /* 0x02282000050075a7 */ /* 0x000e24000800017f */
[----:B0-----:R-:W-:Y:S05]  /*1b360*/  @!P0 BRA `(.L_x_5438) ;  /* 0x0000005000e08947 */ /* 0x001fea0003800000 */
.L_x_5633:
[----:B------:R-:W-:Y:S05]  /*1b370*/  BSYNC B0 ;  /* 0x0000000000007941 */ /* 0x000fea0003800000 */
.L_x_5437:
[----:B------:R-:W-:-:S03]  /*1b380*/  UMOV UR4, 0xffffffff ;  /* 0xffffffff00047882 */ /* 0x000fc60000000000 */
[----:B------:R-:W-:Y:S05]  /*1b390*/  BRA.DIV UR4, `(.L_x_5439) ;  /* 0x0000005204e87947 */ /* 0x000fea000b800000 */
[----:B0-----:R-:W0:Y:S02]  /*1b3a0*/  S2R R0, SR_TID.X ;  /* 0x0000000000007919 */ /* 0x001e240000002100 */
[----:B0-----:R-:W-:-:S04]  /*1b3b0*/  SHF.R.U32.HI R0, RZ, 0x5, R0 ;  /* 0x00000005ff007819 */ /* 0x001fc80000011600 */
[----:B------:R-:W-:-:S05]  /*1b3c0*/  LOP3.LUT R0, R0, 0x3, RZ, 0xc0, !PT ;  /* 0x0000000300007812 */ /* 0x000fca00078ec0ff */
[----:B------:R0:W1:Y:S02]  /*1b3d0*/  SHFL.IDX PT, R14, R0, RZ, 0x1f ;  /* 0x00001fff000e7589 */ /* 0x00006400000e0000 */
.L_x_5636:
[----:B-1----:R-:W-:-:S13]  /*1b3e0*/  ISETP.NE.AND P0, PT, R14, RZ, PT ;  /* 0x000000ff0e00720c */ /* 0x002fda0003f05270 */
[----:B------:R-:W-:Y:S05]  /*1b3f0*/  @P0 BRA `(.L_x_5168) ;  /* 0x0000000000840947 */ /* 0x000fea0003800000 */
[----:B------:R-:W-:-:S03]  /*1b400*/  UMOV UR4, 0xffffffff ;  /* 0xffffffff00047882 */ /* 0x000fc60000000000 */
[----:B------:R-:W-:Y:S05]  /*1b410*/  BRA.DIV UR4, `(.L_x_5440) ;  /* 0x0000005204fc7947 */ /* 0x000fea000b800000 */
[----:B------:R-:W-:-:S13]  /*1b420*/  ELECT P6, URZ, PT ;  /* 0x00000000003f782f */ /* 0x000fda00038c0000 */
.L_x_5639:
[----:B------:R-:W-:Y:S05]  /*1b430*/  @!P6 BRA `(.L_x_5168) ;  /* 0x000000000074e947 */ /* 0x000fea0003800000 */
[----:B------:R-:W-:-:S04]  /*1b440*/  LOP3.LUT R37, R37, 0x2, RZ, 0xfc, !PT ;  /* 0x0000000225257812 */ /* 0x000fc800078efcff */
[----:B------:R-:W-:-:S13]  /*1b450*/  ISETP.NE.AND P0, PT, R37, 0x3, PT ;  /* 0x000000032500780c */ /* 0x000fda0003f05270 */
[----:B------:R-:W-:Y:S05]  /*1b460*/  @!P0 BRA `(.L_x_5441) ;  /* 0x0000000000048947 */ /* 0x000fea0003800000 */
[----:B------:R-:W-:Y:S01]  /*1b470*/  BPT.TRAP 0x1 ;  /* 0x000000040000795c */ /* 0x000fe20000300000 */
.L_x_5441:
[C---:B------:R-:W-:Y:S01]  /*1b480*/  IMAD R3, R24.reuse, 0x8, R5 ;  /* 0x0000000818037824 */ /* 0x040fe200078e0205 */
[----:B------:R-:W-:Y:S01]  /*1b490*/  SHF.L.U32 R2, R25, 0x1f, RZ ;  /* 0x0000001f19027819 */ /* 0x000fe200000006ff */
[----:B------:R-:W-:-:S03]  /*1b4a0*/  VIADD R24, R24, 0x1 ;  /* 0x0000000118187836 */ /* 0x000fc60000000000 */
[----:B------:R-:W1:Y:S02]  /*1b4b0*/  SYNCS.PHASECHK.TRANS64.TRYWAIT P1, [R3+URZ+0x22840], R2 ;  /* 0x02284002030075a7 */ /* 0x000e64000802017f */
[----:B------:R-:W-:-:S04]  /*1b4c0*/  ISETP.NE.AND P2, PT, R24, 0x2, PT ;  /* 0x000000021800780c */ /* 0x000fc80003f45270 */
[----:B0-----:R-:W-:Y:S01]  /*1b4d0*/  SEL R0, RZ, 0x1, P2 ;  /* 0x00000001ff007807 */ /* 0x001fe20001000000 */
[----:B-1----:R-:W-:Y:S08]  /*1b4e0*/  @!P1 BRA `(.L_x_5442) ;  /* 0x0000005000e89947 */ /* 0x002ff00003800000 */
.L_x_5640:
[----:B------:R-:W-:Y:S02]  /*1b4f0*/  SEL R24, R24, RZ, P2 ;  /* 0x000000ff18187207 */ /* 0x000fe40001000000 */
[----:B------:R-:W-:Y:S01]  /*1b500*/  LOP3.LUT R0, R25, R0, RZ, 0x3c, !PT ;  /* 0x0000000019007212 */ /* 0x000fe200078e3cff */
[----:B------:R-:W-:Y:S06]  /*1b510*/  @!P0 BRA `(.L_x_5443) ;  /* 0x0000000000048947 */ /* 0x000fec0003800000 */
[----:B------:R-:W-:Y:S01]  /*1b520*/  BPT.TRAP 0x1 ;  /* 0x000000040000795c */ /* 0x000fe20000300000 */
.L_x_5443:
[----:B------:R-:W-:Y:S01]  /*1b530*/  IMAD R5, R24, 0x8, R5 ;  /* 0x0000000818057824 */ /* 0x000fe200078e0205 */
[----:B------:R-:W-:-:S04]  /*1b540*/  SHF.L.U32 R0, R0, 0x1f, RZ ;  /* 0x0000001f00007819 */ /* 0x000fc800000006ff */
[----:B------:R-:W1:Y:S02]  /*1b550*/  SYNCS.PHASECHK.TRANS64.TRYWAIT P1, [R5+URZ+0x22840], R0 ;  /* 0x02284000050075a7 */ /* 0x000e64000802017f */
[----:B-1----:R-:W-:Y:S05]  /*1b560*/  @!P1 BRA `(.L_x_5444) ;  /* 0x0000005000dc9947 */ /* 0x002fea0003800000 */
.L_x_5641:
[----:B------:R-:W-:Y:S05]  /*1b570*/  @!P0 BRA `(.L_x_5445) ;  /* 0x0000000000048947 */ /* 0x000fea0003800000 */
[----:B------:R-:W-:Y:S01]  /*1b580*/  BPT.TRAP 0x1 ;  /* 0x000000040000795c */ /* 0x000fe20000300000 */
.L_x_5445:
[----:B------:R-:W5:Y:S02]  /*1b590*/  SYNCS.PHASECHK.TRANS64.TRYWAIT P1, [R3+URZ+0x22860], R2 ;  /* 0x02286002030075a7 */ /* 0x000f64000802017f */
[----:B-----5:R-:W-:Y:S05]  /*1b5a0*/  @!P1 BRA `(.L_x_5446) ;  /* 0x0000005000e09947 */ /* 0x020fea0003800000 */
.L_x_5642:
[----:B------:R-:W-:Y:S05]  /*1b5b0*/  @!P0 BRA `(.L_x_5447) ;  /* 0x0000000000048947 */ /* 0x000fea0003800000 */
[----:B------:R-:W-:Y:S01]  /*1b5c0*/  BPT.TRAP 0x1 ;  /* 0x000000040000795c */ /* 0x000fe20000300000 */
.L_x_5447:
[----:B------:R0:W0:Y:S02]  /*1b5d0*/  SYNCS.PHASECHK.TRANS64.TRYWAIT P0, [R5+URZ+0x22860], R0 ;  /* 0x02286000050075a7 */ /* 0x000024000800017f */
[----:B0-----:R-:W-:Y:S05]  /*1b5e0*/  @!P0 NANOSLEEP.SYNCS 0x989680 ;  /* 0x009896800000895d */ /* 0x001fea0003900000 */
[----:B------:R-:W0:Y:S02]  /*1b5f0*/  @!P0 SYNCS.PHASECHK.TRANS64 P0, [R5+URZ+0x22860], R0 ;  /* 0x02286000050085a7 */ /* 0x000e24000800007f */
[----:B0-----:R-:W-:Y:S05]  /*1b600*/  @!P0 BRA `(.L_x_5447) ;  /* 0xfffffffc00f08947 */ /* 0x001fea000383ffff */
.L_x_5168:
[----:B------:R-:W-:Y:S05]  /*1b610*/  BSYNC B9 ;  /* 0x0000000000097941 */ /* 0x000fea0003800000 */
.L_x_5165:
[----:B------:R-:W-:Y:S05]  /*1b620*/  EXIT ;  /* 0x000000000000794d */ /* 0x000fea0003800000 */
.L_x_5186:
[----:B0-----:R0:W1:Y:S02]  /*1b630*/  SYNCS.PHASECHK.TRANS64.TRYWAIT P5, [R87+URZ+0x22890], R99 ;  /* 0x02289063570075a7 */ /* 0x00106400080a017f */
[----:B-1----:R-:W-:Y:S05]  /*1b640*/  @!P5 NANOSLEEP.SYNCS 0x989680 ;  /* 0x009896800000d95d */ /* 0x002fea0003900000 */
[----:B------:R-:W1:Y:S02]  /*1b650*/  @!P5 SYNCS.PHASECHK.TRANS64 P5, [R87+URZ+0x22890], R99 ;  /* 0x022890635700d5a7 */ /* 0x000e6400080a007f */
[----:B-1----:R-:W-:Y:S05]  /*1b660*/  @!P5 BRA `(.L_x_5186) ;  /* 0xfffffffc00f0d947 */ /* 0x002fea000383ffff */
[----:B------:R-:W-:Y:S05]  /*1b670*/  BRA `(.L_x_5448) ;  /* 0xfffffe7400dc7947 */ /* 0x000fea000383ffff */
.L_x_5187:
        /* <DEDUP_REMOVED lines=8> */
.L_x_5450:
[----:B------:R-:W-:Y:S05]  /*1b700*/  BSYNC B1 ;  /* 0x0000000000017941 */ /* 0x000fea0003800000 */
.L_x_5449:
        /* <DEDUP_REMOVED lines=8> */
.L_x_5451:
[----:B------:R-:W-:Y:S05]  /*1b790*/  BRA `(.L_x_5452) ;  /* 0xfffffe7400a87947 */ /* 0x000fea000383ffff */
.L_x_5196:
[----:B------:R-:W-:Y:S01]  /*1b7a0*/  BSSY B1, `(.L_x_5453) ;  /* 0x0000008000017945 */ /* 0x000fe20003800000 */
[----:B0---4-:R-:W-:Y:S01]  /*1b7b0*/  IMAD.MOV.U32 R13, RZ, RZ, R101 ;  /* 0x000000ffff0d7224 */ /* 0x011fe200078e0065 */
[----:B------:R-:W-:Y:S01]  /*1b7c0*/  MOV R11, 0x1c1f ;  /* 0x00001c1f000b7802 */ /* 0x000fe20000000f00 */
[----:B------:R-:W-:Y:S02]  /*1b7d0*/  IMAD.MOV.U32 R12, RZ, RZ, 0x1 ;  /* 0x00000001ff0c7424 */ /* 0x000fe400078e00ff */
[----:B------:R-:W-:-:S07]  /*1b7e0*/  IMAD.MOV.U32 R15, RZ, RZ, -0x1 ;  /* 0xffffffffff0f7424 */ /* 0x000fce00078e00ff */
[----:B-123--:R-:W-:Y:S05]  /*1b7f0*/  WARPSYNC.COLLECTIVE R15, `(.L_x_5454) ;  /* 0x000000000f087348 */ /* 0x00efea0003c00000 */
[----:B---3--:R0:W3:Y:S02]  /*1b800*/  SHFL.IDX P6, R14, R13, R12, R11 ;  /* 0x0000000c0d0e7389 */ /* 0x0080e400000c000b */
[----:B0123--:R-:W-:Y:S01]  /*1b810*/  ENDCOLLECTIVE ;  /* 0x000000000000791b */ /* 0x00ffe20003800000 */
.L_x_5454:
[----:B------:R-:W-:Y:S05]  /*1b820*/  BSYNC B1 ;  /* 0x0000000000017941 */ /* 0x000fea0003800000 */
.L_x_5453:
        /* <DEDUP_REMOVED lines=8> */
.L_x_5455:
[----:B------:R-:W-:Y:S05]  /*1b8b0*/  BRA `(.L_x_5456) ;  /* 0xfffffe7c00187947 */ /* 0x000fea000383ffff */
.L_x_5206:
[----:B-1----:R1:W2:Y:S02]  /*1b8c0*/  SYNCS.PHASECHK.TRANS64.TRYWAIT P4, [R87+URZ+0x22890], R99 ;  /* 0x02289063570075a7 */ /* 0x0022a4000808017f */
[----:B--2---:R-:W-:Y:S05]  /*1b8d0*/  @!P4 NANOSLEEP.SYNCS 0x989680 ;  /* 0x009896800000c95d */ /* 0x004fea0003900000 */
[----:B------:R-:W2:Y:S02]  /*1b8e0*/  @!P4 SYNCS.PHASECHK.TRANS64 P4, [R87+URZ+0x22890], R99 ;  /* 0x022890635700c5a7 */ /* 0x000ea4000808007f */
[----:B--2---:R-:W-:Y:S05]  /*1b8f0*/  @!P4 BRA `(.L_x_5206) ;  /* 0xfffffffc00f0c947 */ /* 0x004fea000383ffff */
[----:B------:R-:W-:Y:S05]  /*1b900*/  BRA `(.L_x_5457) ;  /* 0xfffffe8400d07947 */ /* 0x000fea000383ffff */
.L_x_5207:
        /* <DEDUP_REMOVED lines=8> */
.L_x_5459:
[----:B------:R-:W-:Y:S05]  /*1b990*/  BSYNC B1 ;  /* 0x0000000000017941 */ /* 0x000fea0003800000 */
.L_x_5458:
        /* <DEDUP_REMOVED lines=8> */
.L_x_5460:
[----:B------:R-:W-:Y:S01]  /*1ba20*/  IMAD.MOV.U32 R92, RZ, RZ, R14 ;  /* 0x000000ffff5c7224 */ /* 0x000fe200078e000e */
[----:B------:R-:W-:Y:S06]  /*1ba30*/  BRA `(.L_x_5461) ;  /* 0xfffffe84009c7947 */ /* 0x000fec000383ffff */
.L_x_5212:
[----:B------:R-:W-:Y:S01]  /*1ba40*/  BSSY B1, `(.L_x_5462) ;  /* 0x0000008000017945 */ /* 0x000fe20003800000 */
[----:B----4-:R-:W-:Y:S01]  /*1ba50*/  IMAD.MOV.U32 R13, RZ, RZ, R101 ;  /* 0x000000ffff0d7224 */ /* 0x010fe200078e0065 */
[----:B------:R-:W-:Y:S01]  /*1ba60*/  MOV R15, 0xffffffff ;  /* 0xffffffff000f7802 */ /* 0x000fe20000000f00 */
[----:B------:R-:W-:Y:S02]  /*1ba70*/  IMAD.MOV.U32 R12, RZ, RZ, 0x1 ;  /* 0x00000001ff0c7424 */ /* 0x000fe400078e00ff */
[----:B------:R-:W-:-:S07]  /*1ba80*/  IMAD.MOV.U32 R11, RZ, RZ, 0x1c1f ;  /* 0x00001c1fff0b7424 */ /* 0x000fce00078e00ff */
[----:B0123--:R-:W-:Y:S05]  /*1ba90*/  WARPSYNC.COLLECTIVE R15, `(.L_x_5463) ;  /* 0x000000000f087348 */ /* 0x00ffea0003c00000 */
[----:B------:R4:W0:Y:S02]  /*1baa0*/  SHFL.IDX P6, R14, R13, R12, R11 ;  /* 0x0000000c0d0e7389 */ /* 0x00082400000c000b */
[----:B01234-:R-:W-:Y:S01]  /*1bab0*/  ENDCOLLECTIVE ;  /* 0x000000000000791b */ /* 0x01ffe20003800000 */
.L_x_5463:
[----:B------:R-:W-:Y:S05]  /*1bac0*/  BSYNC B1 ;  /* 0x0000000000017941 */ /* 0x000fea0003800000 */
.L_x_5462:
        /* <DEDUP_REMOVED lines=8> */
.L_x_5464:
[----:B------:R-:W-:Y:S01]  /*1bb50*/  IMAD.MOV.U32 R100, RZ, RZ, R14 ;  /* 0x000000ffff647224 */ /* 0x000fe200078e000e */
[----:B------:R-:W-:Y:S06]  /*1bb60*/  BRA `(.L_x_5465) ;  /* 0xfffffe8c00347947 */ /* 0x000fec000383ffff */
.L_x_5217:
[----:B0-----:R0:W1:Y:S02]  /*1bb70*/  SYNCS.PHASECHK.TRANS64.TRYWAIT P2, [R87+URZ+0x22890], R99 ;  /* 0x02289063570075a7 */ /* 0x001064000804017f */
[----:B-1----:R-:W-:Y:S05]  /*1bb80*/  @!P2 NANOSLEEP.SYNCS 0x989680 ;  /* 0x009896800000a95d */ /* 0x002fea0003900000 */
[----:B------:R-:W1:Y:S02]  /*1bb90*/  @!P2 SYNCS.PHASECHK.TRANS64 P2, [R87+URZ+0x22890], R99 ;  /* 0x022890635700a5a7 */ /* 0x000e64000804007f */
[----:B-1----:R-:W-:Y:S05]  /*1bba0*/  @!P2 BRA `(.L_x_5217) ;  /* 0xfffffffc00f0a947 */ /* 0x002fea000383ffff */
[----:B------:R-:W-:Y:S05]  /*1bbb0*/  BRA `(.L_x_5466) ;  /* 0xfffffe9400347947 */ /* 0x000fea000383ffff */
.L_x_5218:
[----:B------:R-:W-:Y:S01]  /*1bbc0*/  BSSY B1, `(.L_x_5467) ;  /* 0x0000008000017945 */ /* 0x000fe20003800000 */
[----:B------:R-:W-:Y:S01]  /*1bbd0*/  IMAD.MOV.U32 R13, RZ, RZ, R38 ;  /* 0x000000ffff0d7224 */ /* 0x000fe200078e0026 */
[----:B------:R-:W-:Y:S01]  /*1bbe0*/  MOV R15, 0xffffffff ;  /* 0xffffffff000f7802 */ /* 0x000fe20000000f00 */
[----:B------:R-:W-:Y:S02]  /*1bbf0*/  IMAD.MOV.U32 R12, RZ, RZ, RZ ;  /* 0x000000ffff0c7224 */ /* 0x000fe400078e00ff */
[----:B------:R-:W-:-:S07]  /*1bc00*/  IMAD.MOV.U32 R11, RZ, RZ, 0x1c1f ;  /* 0x00001c1fff0b7424 */ /* 0x000fce00078e00ff */
[----:B0-----:R-:W-:Y:S05]  /*1bc10*/  WARPSYNC.COLLECTIVE R15, `(.L_x_5468) ;  /* 0x000000000f087348 */ /* 0x001fea0003c00000 */
[----:B------:R1:W2:Y:S02]  /*1bc20*/  SHFL.IDX P6, R14, R13, R12, R11 ;  /* 0x0000000c0d0e7389 */ /* 0x0002a400000c000b */
[----:B012---:R-:W-:Y:S01]  /*1bc30*/  ENDCOLLECTIVE ;  /* 0x000000000000791b */ /* 0x007fe20003800000 */
.L_x_5468:
[----:B------:R-:W-:Y:S05]  /*1bc40*/  BSYNC B1 ;  /* 0x0000000000017941 */ /* 0x000fea0003800000 */
.L_x_5467:
        /* <DEDUP_REMOVED lines=8> */
.L_x_5469:
[----:B------:R-:W-:Y:S01]  /*1bcd0*/  IMAD.MOV.U32 R37, RZ, RZ, R14 ;  /* 0x000000ffff257224 */ /* 0x000fe200078e000e */
[----:B------:R-:W-:Y:S06]  /*1bce0*/  BRA `(.L_x_5470) ;  /* 0xfffffe9400587947 */ /* 0x000fec000383ffff */
.L_x_5221:
        /* <DEDUP_REMOVED lines=8> */
.L_x_5472:
[----:B------:R-:W-:Y:S05]  /*1bd70*/  BSYNC B1 ;  /* 0x0000000000017941 */ /* 0x000fea0003800000 */
.L_x_5471:
        /* <DEDUP_REMOVED lines=8> */
.L_x_5473:
[----:B------:R-:W-:Y:S01]  /*1be00*/  IMAD.MOV.U32 R37, RZ, RZ, R14 ;  /* 0x000000ffff257224 */ /* 0x000fe200078e000e */
[----:B------:R-:W-:Y:S06]  /*1be10*/  BRA `(.L_x_5474) ;  /* 0xfffffe9400547947 */ /* 0x000fec000383ffff */
.L_x_5225:
[----:B---3--:R3:W4:Y:S02]  /*1be20*/  SYNCS.PHASECHK.TRANS64.TRYWAIT P3, [R87+URZ+0x228b0], R99 ;  /* 0x0228b063570075a7 */ /* 0x008724000806017f */
[----:B----4-:R-:W-:Y:S05]  /*1be30*/  @!P3 NANOSLEEP.SYNCS 0x989680 ;  /* 0x009896800000b95d */ /* 0x010fea0003900000 */
[----:B------:R-:W4:Y:S02]  /*1be40*/  @!P3 SYNCS.PHASECHK.TRANS64 P3, [R87+URZ+0x228b0], R99 ;  /* 0x0228b0635700b5a7 */ /* 0x000f24000806007f */
[----:B----4-:R-:W-:Y:S05]  /*1be50*/  @!P3 BRA `(.L_x_5225) ;  /* 0xfffffffc00f0b947 */ /* 0x010fea000383ffff */
[----:B------:R-:W-:Y:S05]  /*1be60*/  BRA `(.L_x_5475) ;  /* 0xfffffe9400cc7947 */ /* 0x000fea000383ffff */
.L_x_5233:
[----:B------:R-:W0:Y:S01]  /*1be70*/  S2R R5, SR_TID.X ;  /* 0x0000000000057919 */ /* 0x000e220000002100 */
[----:B------:R-:W-:Y:S01]  /*1be80*/  BSSY B0, `(.L_x_5476) ;  /* 0x000000c000007945 */ /* 0x000fe20003800000 */
[----:B------:R-:W-:Y:S01]  /*1be90*/  IMAD.MOV.U32 R12, RZ, RZ, RZ ;  /* 0x000000ffff0c7224 */ /* 0x000fe200078e00ff */
[----:B------:R-:W-:Y:S01]  /*1bea0*/  MOV R11, 0x1f ;  /* 0x0000001f000b7802 */ /* 0x000fe20000000f00 */
[----:B------:R-:W-:Y:S02]  /*1beb0*/  IMAD.MOV.U32 R15, RZ, RZ, -0x1 ;  /* 0xffffffffff0f7424 */ /* 0x000fe400078e00ff */
[----:B0-----:R-:W-:-:S05]  /*1bec0*/  VIADD R5, R5, 0xffffff80 ;  /* 0xffffff8005057836 */ /* 0x001fca0000000000 */
[----:B------:R-:W-:-:S04]  /*1bed0*/  SHF.R.S32.HI R4, RZ, 0x1f, R5 ;  /* 0x0000001fff047819 */ /* 0x000fc80000011405 */
[----:B------:R-:W-:-:S04]  /*1bee0*/  LEA.HI R4, R4, R5, RZ, 0x7 ;  /* 0x0000000504047211 */ /* 0x000fc800078f38ff */
[----:B------:R-:W-:-:S05]  /*1bef0*/  SHF.R.S32.HI R4, RZ, 0x7, R4 ;  /* 0x00000007ff047819 */ /* 0x000fca0000011404 */
[----:B------:R-:W-:-:S07]  /*1bf00*/  IMAD.MOV.U32 R13, RZ, RZ, R4 ;  /* 0x000000ffff0d7224 */ /* 0x000fce00078e0004 */
[----:B------:R-:W-:Y:S05]  /*1bf10*/  WARPSYNC.COLLECTIVE R15, `(.L_x_5477) ;  /* 0x000000000f087348 */ /* 0x000fea0003c00000 */
[----:B------:R0:W1:Y:S02]  /*1bf20*/  SHFL.IDX P6, R14, R13, R12, R11 ;  /* 0x0000000c0d0e7389 */ /* 0x00006400000c000b */
[----:B01----:R-:W-:Y:S01]  /*1bf30*/  ENDCOLLECTIVE ;  /* 0x000000000000791b */ /* 0x003fe20003800000 */
.L_x_5477:
[----:B------:R-:W-:Y:S05]  /*1bf40*/  BSYNC B0 ;  /* 0x0000000000007941 */ /* 0x000fea0003800000 */
.L_x_5476:
[----:B------:R-:W-:Y:S05]  /*1bf50*/  BRA `(.L_x_5478) ;  /* 0xfffffea400547947 */ /* 0x000fea000383ffff */
.L_x_5245:
        /* <DEDUP_REMOVED lines=8> */
.L_x_5480:
[----:B------:R-:W-:Y:S05]  /*1bfe0*/  BSYNC B1 ;  /* 0x0000000000017941 */ /* 0x000fea0003800000 */
.L_x_5479:
        /* <DEDUP_REMOVED lines=8> */
.L_x_5481:
[----:B------:R-:W-:Y:S02]  /*1c070*/  IMAD.MOV.U32 R13, RZ, RZ, R8 ;  /* 0x000000ffff0d7224 */ /* 0x000fe400078e0008 */
[----:B------:R-:W-:-:S07]  /*1c080*/  IMAD.MOV.U32 R0, RZ, RZ, R14 ;  /* 0x000000ffff007224 */ /* 0x000fce00078e000e */
[----:B------:R-:W-:Y:S05]  /*1c090*/  WARPSYNC.COLLECTIVE R15, `(.L_x_5482) ;  /* 0x000000000f087348 */ /* 0x000fea0003c00000 */
[----:B------:R0:W1:Y:S02]  /*1c0a0*/  SHFL.IDX P6, R14, R13, R12, R11 ;  /* 0x0000000c0d0e7389 */ /* 0x00006400000c000b */
[----:B01----:R-:W-:Y:S01]  /*1c0b0*/  ENDCOLLECTIVE ;  /* 0x000000000000791b */ /* 0x003fe20003800000 */
.L_x_5482:
[----:B------:R-:W-:Y:S02]  /*1c0c0*/  IMAD.MOV.U32 R13, RZ, RZ, R7 ;  /* 0x000000ffff0d7224 */ /* 0x000fe400078e0007 */
[----:B------:R-:W-:-:S07]  /*1c0d0*/  IMAD.MOV.U32 R5, RZ, RZ, R14 ;  /* 0x000000ffff057224 */ /* 0x000fce00078e000e */
[----:B------:R-:W-:Y:S05]  /*1c0e0*/  WARPSYNC.COLLECTIVE R15, `(.L_x_5483) ;  /* 0x000000000f087348 */ /* 0x000fea0003c00000 */
[----:B------:R0:W1:Y:S02]  /*1c0f0*/  SHFL.IDX P6, R14, R13, R12, R11 ;  /* 0x0000000c0d0e7389 */ /* 0x00006400000c000b */
[----:B01----:R-:W-:Y:S01]  /*1c100*/  ENDCOLLECTIVE ;  /* 0x000000000000791b */ /* 0x003fe20003800000 */
.L_x_5483:
[----:B------:R-:W-:Y:S05]  /*1c110*/  BRA `(.L_x_5484) ;  /* 0xfffffea800cc7947 */ /* 0x000fea000383ffff */
.L_x_5248:
[----:B------:R-:W-:Y:S01]  /*1c120*/  BSSY B1, `(.L_x_5485) ;  /* 0x0000008000017945 */ /* 0x000fe20003800000 */
[----:B------:R-:W-:Y:S01]  /*1c130*/  MOV R13, R6 ;  /* 0x00000006000d7202 */ /* 0x000fe20000000f00 */
[----:B------:R-:W-:Y:S02]  /*1c140*/  IMAD.MOV.U32 R12, RZ, RZ, 0x1 ;  /* 0x00000001ff0c7424 */ /* 0x000fe400078e00ff */
[----:B------:R-:W-:Y:S02]  /*1c150*/  IMAD.MOV.U32 R11, RZ, RZ, 0x1c1f ;  /* 0x00001c1fff0b7424 */ /* 0x000fe400078e00ff */
[----:B------:R-:W-:-:S07]  /*1c160*/  IMAD.MOV.U32 R15, RZ, RZ, -0x1 ;  /* 0xffffffffff0f7424 */ /* 0x000fce00078e00ff */
[----:B0---4-:R-:W-:Y:S05]  /*1c170*/  WARPSYNC.COLLECTIVE R15, `(.L_x_5486) ;  /* 0x000000000f087348 */ /* 0x011fea0003c00000 */
[----:B----4-:R1:W2:Y:S02]  /*1c180*/  SHFL.IDX P6, R14, R13, R12, R11 ;  /* 0x0000000c0d0e7389 */ /* 0x0102a400000c000b */
[----:B012---:R-:W-:Y:S01]  /*1c190*/  ENDCOLLECTIVE ;  /* 0x000000000000791b */ /* 0x007fe20003800000 */
.L_x_5486:
[----:B------:R-:W-:Y:S05]  /*1c1a0*/  BSYNC B1 ;  /* 0x0000000000017941 */ /* 0x000fea0003800000 */
.L_x_5485:
        /* <DEDUP_REMOVED lines=8> */
.L_x_5487:
[----:B------:R-:W-:Y:S01]  /*1c230*/  MOV R13, R8 ;  /* 0x00000008000d7202 */ /* 0x000fe20000000f00 */
[----:B------:R-:W-:-:S07]  /*1c240*/  IMAD.MOV.U32 R0, RZ, RZ, R14 ;  /* 0x000000ffff007224 */ /* 0x000fce00078e000e */
[----:B------:R-:W-:Y:S05]  /*1c250*/  WARPSYNC.COLLECTIVE R15, `(.L_x_5488) ;  /* 0x000000000f087348 */ /* 0x000fea0003c00000 */
[----:B------:R0:W1:Y:S02]  /*1c260*/  SHFL.IDX P6, R14, R13, R12, R11 ;  /* 0x0000000c0d0e7389 */ /* 0x00006400000c000b */
[----:B01----:R-:W-:Y:S01]  /*1c270*/  ENDCOLLECTIVE ;  /* 0x000000000000791b */ /* 0x003fe20003800000 */
.L_x_5488:
[----:B------:R-:W-:Y:S02]  /*1c280*/  IMAD.MOV.U32 R13, RZ, RZ, R7 ;  /* 0x000000ffff0d7224 */ /* 0x000fe400078e0007 */
[----:B------:R-:W-:-:S07]  /*1c290*/  IMAD.MOV.U32 R5, RZ, RZ, R14 ;  /* 0x000000ffff057224 */ /* 0x000fce00078e000e */
[----:B------:R-:W-:Y:S05]  /*1c2a0*/  WARPSYNC.COLLECTIVE R15, `(.L_x_5489) ;  /* 0x000000000f087348 */ /* 0x000fea0003c00000 */
[----:B------:R0:W1:Y:S02]  /*1c2b0*/  SHFL.IDX P6, R14, R13, R12, R11 ;  /* 0x0000000c0d0e7389 */ /* 0x00006400000c000b */
[----:B01----:R-:W-:Y:S01]  /*1c2c0*/  ENDCOLLECTIVE ;  /* 0x000000000000791b */ /* 0x003fe20003800000 */
.L_x_5489:
[----:B------:R-:W-:Y:S05]  /*1c2d0*/  BRA `(.L_x_5490) ;  /* 0xfffffeac00307947 */ /* 0x000fea000383ffff */
.L_x_5252:
[----:B0-----:R0:W1:Y:S02]  /*1c2e0*/  SYNCS.PHASECHK.TRANS64.TRYWAIT P0, [R19+URZ+0x22800], R36 ;  /* 0x02280024130075a7 */ /* 0x001064000800017f */
[----:B-1----:R-:W-:Y:S05]  /*1c2f0*/  @!P0 NANOSLEEP.SYNCS 0x989680 ;  /* 0x009896800000895d */ /* 0x002fea0003900000 */
[----:B------:R-:W1:Y:S02]  /*1c300*/  @!P0 SYNCS.PHASECHK.TRANS64 P0, [R19+URZ+0x22800], R36 ;  /* 0x02280024130085a7 */ /* 0x000e64000800007f */
[----:B-1----:R-:W-:Y:S05]  /*1c310*/  @!P0 BRA `(.L_x_5252) ;  /* 0xfffffffc00f08947 */ /* 0x002fea000383ffff */
[----:B------:R-:W-:Y:S05]  /*1c320*/  BRA `(.L_x_5491) ;  /* 0xfffffeb000387947 */ /* 0x000fea000383ffff */
.L_x_5260:
[----:B------:R-:W0:Y:S01]  /*1c330*/  LDC R39, c[0x0][0x3f4] ;  /* 0x0000fd00ff277b82 */ /* 0x000e220000000800 */
        /* <DEDUP_REMOVED lines=8> */
.L_x_5493:
[----:B------:R-:W-:Y:S05]  /*1c3c0*/  BSYNC B1 ;  /* 0x0000000000017941 */ /* 0x000fea0003800000 */
.L_x_5492:
[----:B------:R-:W-:Y:S01]  /*1c3d0*/  IMAD.MOV.U32 R13, RZ, RZ, R25 ;  /* 0x000000ffff0d7224 */ /* 0x000fe200078e0019 */
[----:B------:R-:W-:Y:S01]  /*1c3e0*/  MOV R11, 0x1c1f ;  /* 0x00001c1f000b7802 */ /* 0x000fe20000000f00 */
[----:B------:R-:W-:Y:S01]  /*1c3f0*/  IMAD.MOV.U32 R12, RZ, RZ, RZ ;  /* 0x000000ffff0c7224 */ /* 0x000fe200078e00ff */
[----:B------:R-:W-:Y:S01]  /*1c400*/  ISETP.GE.AND P0, PT, R16, R39, PT ;  /* 0x000000271000720c */ /* 0x000fe20003f06270 */
[----:B------:R-:W-:Y:S02]  /*1c410*/  IMAD.MOV.U32 R15, RZ, RZ, -0x1 ;  /* 0xffffffffff0f7424 */ /* 0x000fe400078e00ff */
[----:B------:R-:W-:Y:S02]  /*1c420*/  IMAD.MOV.U32 R0, RZ, RZ, R14 ;  /* 0x000000ffff007224 */ /* 0x000fe400078e000e */
[----:B------:R-:W-:-:S08]  /*1c430*/  IMAD R30, R220, R21, RZ ;  /* 0x00000015dc1e7224 */ /* 0x000fd000078e02ff */
[----:B------:R-:W-:Y:S05]  /*1c440*/  WARPSYNC.COLLECTIVE R15, `(.L_x_5494) ;  /* 0x000000000f087348 */ /* 0x000fea0003c00000 */
[----:B------:R0:W1:Y:S02]  /*1c450*/  SHFL.IDX P6, R14, R13, R12, R11 ;  /* 0x0000000c0d0e7389 */ /* 0x00006400000c000b */
[----:B01----:R-:W-:Y:S01]  /*1c460*/  ENDCOLLECTIVE ;  /* 0x000000000000791b */ /* 0x003fe20003800000 */
.L_x_5494:
        /* <DEDUP_REMOVED lines=8> */
.L_x_5495:
[----:B------:R-:W-:-:S05]  /*1c4f0*/  @!P1 IADD3 R6, P2, R3, R5, RZ ;  /* 0x0000000503069210 */ /* 0x000fca0007f5e0ff */
[----:B------:R-:W-:Y:S01]  /*1c500*/  @!P1 IMAD.X R7, R0, 0x1, R21, P2 ;  /* 0x0000000100079824 */ /* 0x000fe200010e0615 */
[----:B------:R-:W-:Y:S01]  /*1c510*/  MOV R13, R27 ;  /* 0x0000001b000d7202 */ /* 0x000fe20000000f00 */
[----:B------:R-:W-:-:S07]  /*1c520*/  IMAD.MOV.U32 R4, RZ, RZ, R14 ;  /* 0x000000ffff047224 */ /* 0x000fce00078e000e */
[----:B------:R-:W-:Y:S05]  /*1c530*/  WARPSYNC.COLLECTIVE R15, `(.L_x_5496) ;  /* 0x000000000f087348 */ /* 0x000fea0003c00000 */
[----:B------:R0:W1:Y:S02]  /*1c540*/  SHFL.IDX P6, R14, R13, R12, R11 ;  /* 0x0000000c0d0e7389 */ /* 0x00006400000c000b */
[----:B01----:R-:W-:Y:S01]  /*1c550*/  ENDCOLLECTIVE ;  /* 0x000000000000791b */ /* 0x003fe20003800000 */
.L_x_5496:
        /* <DEDUP_REMOVED lines=9> */
[----:B------:R-:W-:Y:S02]  /*1c5f0*/  CS2R R20, SRZ ;  /* 0x0000000000147805 */ /* 0x000fe4000001ff00 */
[----:B------:R-:W-:Y:S01]  /*1c600*/  CS2R R28, SRZ ;  /* 0x00000000001c7805 */ /* 0x000fe2000001ff00 */
[----:B0-----:R-:W-:Y:S01]  /*1c610*/  IMAD.MOV.U32 R15, RZ, RZ, -0x1 ;  /* 0xffffffffff0f7424 */ /* 0x001fe200078e00ff */
[----:B--2---:R-:W-:Y:S01]  /*1c620*/  @!P1 MOV R35, R11 ;  /* 0x0000000b00239202 */ /* 0x004fe20000000f00 */
[----:B------:R-:W-:Y:S01]  /*1c630*/  IMAD.MOV.U32 R11, RZ, RZ, 0x1c1f ;  /* 0x00001c1fff0b7424 */ /* 0x000fe200078e00ff */
[----:B------:R-:W-:Y:S01]  /*1c640*/  @!P1 MOV R36, R8 ;  /* 0x0000000800249202 */ /* 0x000fe20000000f00 */
[----:B------:R-:W-:-:S02]  /*1c650*/  @!P1 IMAD.MOV.U32 R37, RZ, RZ, R9 ;  /* 0x000000ffff259224 */ /* 0x000fc400078e0009 */
[----:B------:R-:W-:-:S07]  /*1c660*/  @!P1 IMAD.MOV.U32 R34, RZ, RZ, R10 ;  /* 0x000000ffff229224 */ /* 0x000fce00078e000a */
[----:B-----5:R-:W-:Y:S05]  /*1c670*/  WARPSYNC.COLLECTIVE R15, `(.L_x_5497) ;  /* 0x000000000f087348 */ /* 0x020fea0003c00000 */
[----:B------:R0:W1:Y:S02]  /*1c680*/  SHFL.IDX P6, R14, R13, R12, R11 ;  /* 0x0000000c0d0e7389 */ /* 0x00006400000c000b */
[----:B01---5:R-:W-:Y:S01]  /*1c690*/  ENDCOLLECTIVE ;  /* 0x000000000000791b */ /* 0x023fe20003800000 */
.L_x_5497:
[----:B------:R-:W-:Y:S02]  /*1c6a0*/  IMAD.MOV.U32 R0, RZ, RZ, R36 ;  /* 0x000000ffff007224 */ /* 0x000fe400078e0024 */
[----:B------:R-:W-:Y:S02]  /*1c6b0*/  IMAD.MOV.U32 R3, RZ, RZ, R37 ;  /* 0x000000ffff037224 */ /* 0x000fe400078e0025 */
[----:B------:R-:W-:Y:S01]  /*1c6c0*/  IMAD.MOV.U32 R8, RZ, RZ, R34 ;  /* 0x000000ffff087224 */ /* 0x000fe200078e0022 */
[----:B------:R-:W-:Y:S01]  /*1c6d0*/  PRMT R51, R0, 0x7610, R51 ;  /* 0x0000761000337816 */ /* 0x000fe20000000033 */
[----:B------:R-:W-:Y:S01]  /*1c6e0*/  IMAD.MOV.U32 R9, RZ, RZ, R35 ;  /* 0x000000ffff097224 */ /* 0x000fe200078e0023 */
[----:B------:R-:W-:-:S04]  /*1c6f0*/  PRMT R41, R3, 0x7610, R41 ;  /* 0x0000761003297816 */ /* 0x000fc80000000029 */
[----:B------:R-:W-:Y:S01]  /*1c700*/  PRMT R31, R8, 0x5410, R9 ;  /* 0x00005410081f7816 */ /* 0x000fe20000000009 */
[----:B------:R-:W-:Y:S01]  /*1c710*/  IMAD.MOV.U32 R13, RZ, RZ, R25 ;  /* 0x000000ffff0d7224 */ /* 0x000fe200078e0019 */
[----:B------:R-:W-:Y:S01]  /*1c720*/  @!P1 MOV R20, R6 ;  /* 0x0000000600149202 */ /* 0x000fe20000000f00 */
[----:B------:R-:W-:Y:S02]  /*1c730*/  @!P1 IMAD.MOV.U32 R28, RZ, RZ, R4 ;  /* 0x000000ffff1c9224 */ /* 0x000fe400078e0004 */
[----:B------:R-:W-:Y:S02]  /*1c740*/  @!P1 IMAD.MOV.U32 R29, RZ, RZ, R5 ;  /* 0x000000ffff1d9224 */ /* 0x000fe400078e0005 */
[----:B------:R-:W-:Y:S01]  /*1c750*/  @!P1 IMAD.MOV.U32 R21, RZ, RZ, R7 ;  /* 0x000000ffff159224 */ /* 0x000fe200078e0007 */
[----:B------:R-:W-:Y:S01]  /*1c760*/  MOV R0, R14 ;  /* 0x0000000e00007202 */ /* 0x000fe20000000f00 */
[----:B------:R-:W-:-:S07]  /*1c770*/  IMAD.MOV.U32 R4, RZ, RZ, R28 ;  /* 0x000000ffff047224 */ /* 0x000fce00078e001c */
[----:B------:R-:W-:Y:S05]  /*1c780*/  WARPSYNC.COLLECTIVE R15, `(.L_x_5498) ;  /* 0x000000000f087348 */ /* 0x000fea0003c00000 */
[----:B------:R0:W1:Y:S02]  /*1c790*/  SHFL.IDX P6, R14, R13, R12, R11 ;  /* 0x0000000c0d0e7389 */ /* 0x00006400000c000b */
[----:B01----:R-:W-:Y:S01]  /*1c7a0*/  ENDCOLLECTIVE ;  /* 0x000000000000791b */ /* 0x003fe20003800000 */
.L_x_5498:
[----:B------:R-:W-:Y:S01]  /*1c7b0*/  IMAD.MOV.U32 R5, RZ, RZ, R29 ;  /* 0x000000ffff057224 */ /* 0x000fe200078e001d */
[----:B------:R-:W-:Y:S01]  /*1c7c0*/  MOV R7, R21 ;  /* 0x0000001500077202 */ /* 0x000fe20000000f00 */
[----:B------:R-:W-:-:S03]  /*1c7d0*/  IMAD.MOV.U32 R6, RZ, RZ, R20 ;  /* 0x000000ffff067224 */ /* 0x000fc600078e0014 */
[----:B------:R-:W-:Y:S02]  /*1c7e0*/  PRMT R40, R5, 0x5410, R7 ;  /* 0x0000541005287816 */ /* 0x000fe40000000007 */
[----:B------:R-:W-:Y:S02]  /*1c7f0*/  PRMT R46, R4, 0x5410, R6 ;  /* 0x00005410042e7816 */ /* 0x000fe40000000006 */
[----:B------:R-:W-:Y:S01]  /*1c800*/  CS2R R4, SRZ ;  /* 0x0000000000047805 */ /* 0x000fe2000001ff00 */
[----:B------:R-:W-:Y:S02]  /*1c810*/  IMAD.MOV.U32 R13, RZ, RZ, R24 ;  /* 0x000000ffff0d7224 */ /* 0x000fe400078e0018 */
[----:B------:R-:W-:-:S07]  /*1c820*/  IMAD.MOV.U32 R3, RZ, RZ, R14 ;  /* 0x000000ffff037224 */ /* 0x000fce00078e000e */
[----:B------:R-:W-:Y:S05]  /*1c830*/  WARPSYNC.COLLECTIVE R15, `(.L_x_5499) ;  /* 0x000000000f087348 */ /* 0x000fea0003c00000 */
[----:B------:R0:W1:Y:S02]  /*1c840*/  SHFL.IDX P6, R14, R13, R12, R11 ;  /* 0x0000000c0d0e7389 */ /* 0x00006400000c000b */
[----:B01----:R-:W-:Y:S01]  /*1c850*/  ENDCOLLECTIVE ;  /* 0x000000000000791b */ /* 0x003fe20003800000 */
.L_x_5499:
[----:B------:R-:W-:Y:S01]  /*1c860*/  MOV R13, R27 ;  /* 0x0000001b000d7202 */ /* 0x000fe20000000f00 */
[----:B------:R-:W-:-:S07]  /*1c870*/  IMAD.MOV.U32 R24, RZ, RZ, R14 ;  /* 0x000000ffff187224 */ /* 0x000fce00078e000e */
[----:B------:R-:W-:Y:S05]  /*1c880*/  WARPSYNC.COLLECTIVE R15, `(.L_x_5500) ;  /* 0x000000000f087348 */ /* 0x000fea0003c00000 */
[----:B------:R0:W1:Y:S02]  /*1c890*/  SHFL.IDX P6, R14, R13, R12, R11 ;  /* 0x0000000c0d0e7389 */ /* 0x00006400000c000b */
[----:B01----:R-:W-:Y:S01]  /*1c8a0*/  ENDCOLLECTIVE ;  /* 0x000000000000791b */ /* 0x003fe20003800000 */
.L_x_5500:
[----:B------:R-:W-:Y:S05]  /*1c8b0*/  BRA `(.L_x_5501) ;  /* 0xfffffebc00207947 */ /* 0x000fea000383ffff */
.L_x_5264:
[----:B0-----:R0:W1:Y:S02]  /*1c8c0*/  SYNCS.PHASECHK.TRANS64.TRYWAIT P1, [R19+URZ+0x22800], R12 ;  /* 0x0228000c130075a7 */ /* 0x001064000802017f */
[----:B-1----:R-:W-:Y:S05]  /*1c8d0*/  @!P1 NANOSLEEP.SYNCS 0x989680 ;  /* 0x009896800000995d */ /* 0x002fea0003900000 */
[----:B------:R-:W1:Y:S02]  /*1c8e0*/  @!P1 SYNCS.PHASECHK.TRANS64 P1, [R19+URZ+0x22800], R12 ;  /* 0x0228000c130095a7 */ /* 0x000e64000802007f */
[----:B-1----:R-:W-:Y:S05]  /*1c8f0*/  @!P1 BRA `(.L_x_5264) ;  /* 0xfffffffc00f09947 */ /* 0x002fea000383ffff */
[----:B------:R-:W-:Y:S05]  /*1c900*/  BRA `(.L_x_5502) ;  /* 0xfffffebc00bc7947 */ /* 0x000fea000383ffff */
.L_x_5270:
[----:B--2---:R2:W3:Y:S02]  /*1c910*/  SYNCS.PHASECHK.TRANS64.TRYWAIT P1, [R13+URZ+0x22830], R72 ;  /* 0x022830480d0075a7 */ /* 0x0044e4000802017f */
[----:B---3--:R-:W-:Y:S05]  /*1c920*/  @!P1 NANOSLEEP.SYNCS 0x989680 ;  /* 0x009896800000995d */ /* 0x008fea0003900000 */
[----:B------:R-:W3:Y:S02]  /*1c930*/  @!P1 SYNCS.PHASECHK.TRANS64 P1, [R13+URZ+0x22830], R72 ;  /* 0x022830480d0095a7 */ /* 0x000ee4000802007f */
[----:B---3--:R-:W-:Y:S05]  /*1c940*/  @!P1 BRA `(.L_x_5270) ;  /* 0xfffffffc00f09947 */ /* 0x008fea000383ffff */
[----:B------:R-:W-:Y:S05]  /*1c950*/  BRA `(.L_x_5269) ;  /* 0xfffffecc00587947 */ /* 0x000fea000383ffff */
.L_x_5276:
[----:B-1----:R1:W2:Y:S02]  /*1c960*/  SYNCS.PHASECHK.TRANS64.TRYWAIT P1, [R13+URZ+0x22850], R72 ;  /* 0x022850480d0075a7 */ /* 0x0022a4000802017f */
[----:B--2---:R-:W-:Y:S05]  /*1c970*/  @!P1 NANOSLEEP.SYNCS 0x989680 ;  /* 0x009896800000995d */ /* 0x004fea0003900000 */
[----:B------:R-:W2:Y:S02]  /*1c980*/  @!P1 SYNCS.PHASECHK.TRANS64 P1, [R13+URZ+0x22850], R72 ;  /* 0x022850480d0095a7 */ /* 0x000ea4000802007f */
[----:B--2---:R-:W-:Y:S05]  /*1c990*/  @!P1 BRA `(.L_x_5276) ;  /* 0xfffffffc00f09947 */ /* 0x004fea000383ffff */
[----:B------:R-:W-:Y:S05]  /*1c9a0*/  BRA `(.L_x_5275) ;  /* 0xfffffeec00247947 */ /* 0x000fea000383ffff */
.L_x_5282:
[----:B-1----:R1:W2:Y:S02]  /*1c9b0*/  SYNCS.PHASECHK.TRANS64.TRYWAIT P1, [R14+URZ+0x22830], R15 ;  /* 0x0228300f0e0075a7 */ /* 0x0022a4000802017f */
[----:B--2---:R-:W-:Y:S05]  /*1c9c0*/  @!P1 NANOSLEEP.SYNCS 0x989680 ;  /* 0x009896800000995d */ /* 0x004fea0003900000 */
[----:B------:R-:W2:Y:S02]  /*1c9d0*/  @!P1 SYNCS.PHASECHK.TRANS64 P1, [R14+URZ+0x22830], R15 ;  /* 0x0228300f0e0095a7 */ /* 0x000ea4000802007f */
[----:B--2---:R-:W-:Y:S05]  /*1c9e0*/  @!P1 BRA `(.L_x_5282) ;  /* 0xfffffffc00f09947 */ /* 0x004fea000383ffff */
[----:B------:R-:W-:Y:S05]  /*1c9f0*/  BRA `(.L_x_5281) ;  /* 0xfffffef000887947 */ /* 0x000fea000383ffff */
.L_x_5288:
[----:B-1----:R1:W2:Y:S02]  /*1ca00*/  SYNCS.PHASECHK.TRANS64.TRYWAIT P1, [R14+URZ+0x22850], R15 ;  /* 0x0228500f0e0075a7 */ /* 0x0022a4000802017f */
[----:B--2---:R-:W-:Y:S05]  /*1ca10*/  @!P1 NANOSLEEP.SYNCS 0x989680 ;  /* 0x009896800000995d */ /* 0x004fea0003900000 */
[----:B------:R-:W2:Y:S02]  /*1ca20*/  @!P1 SYNCS.PHASECHK.TRANS64 P1, [R14+URZ+0x22850], R15 ;  /* 0x0228500f0e0095a7 */ /* 0x000ea4000802007f */
[----:B--2---:R-:W-:Y:S05]  /*1ca30*/  @!P1 BRA `(.L_x_5288) ;  /* 0xfffffffc00f09947 */ /* 0x004fea000383ffff */
[----:B------:R-:W-:Y:S05]  /*1ca40*/  BRA `(.L_x_5287) ;  /* 0xffffff1800487947 */ /* 0x000fea000383ffff */
.L_x_5295:
[----:B-1----:R1:W2:Y:S02]  /*1ca50*/  SYNCS.PHASECHK.TRANS64.TRYWAIT P1, [R14+URZ+0x22830], R15 ;  /* 0x0228300f0e0075a7 */ /* 0x0022a4000802017f */
[----:B--2---:R-:W-:Y:S05]  /*1ca60*/  @!P1 NANOSLEEP.SYNCS 0x989680 ;  /* 0x009896800000995d */ /* 0x004fea0003900000 */
[----:B------:R-:W2:Y:S02]  /*1ca70*/  @!P1 SYNCS.PHASECHK.TRANS64 P1, [R14+URZ+0x22830], R15 ;  /* 0x0228300f0e0095a7 */ /* 0x000ea4000802007f */
[----:B--2---:R-:W-:Y:S05]  /*1ca80*/  @!P1 BRA `(.L_x_5295) ;  /* 0xfffffffc00f09947 */ /* 0x004fea000383ffff */
[----:B------:R-:W-:Y:S05]  /*1ca90*/  BRA `(.L_x_5294) ;  /* 0xffffff1c00887947 */ /* 0x000fea000383ffff */
.L_x_5301:
[----:B-1----:R1:W2:Y:S02]  /*1caa0*/  SYNCS.PHASECHK.TRANS64.TRYWAIT P1, [R14+URZ+0x22850], R15 ;  /* 0x0228500f0e0075a7 */ /* 0x0022a4000802017f */
[----:B--2---:R-:W-:Y:S05]  /*1cab0*/  @!P1 NANOSLEEP.SYNCS 0x989680 ;  /* 0x009896800000995d */ /* 0x004fea0003900000 */
[----:B------:R-:W2:Y:S02]  /*1cac0*/  @!P1 SYNCS.PHASECHK.TRANS64 P1, [R14+URZ+0x22850], R15 ;  /* 0x0228500f0e0095a7 */ /* 0x000ea4000802007f */
[----:B--2---:R-:W-:Y:S05]  /*1cad0*/  @!P1 BRA `(.L_x_5301) ;  /* 0xfffffffc00f09947 */ /* 0x004fea000383ffff */
[----:B------:R-:W-:Y:S05]  /*1cae0*/  BRA `(.L_x_5300) ;  /* 0xffffff3c00707947 */ /* 0x000fea000383ffff */
.L_x_5317:
[----:B------:R-:W-:Y:S02]  /*1caf0*/  IMAD.MOV.U32 R13, RZ, RZ, R4 ;  /* 0x000000ffff0d7224 */ /* 0x000fe400078e0004 */
[----:B------:R-:W-:Y:S02]  /*1cb00*/  IMAD.MOV.U32 R12, RZ, RZ, RZ ;  /* 0x000000ffff0c7224 */ /* 0x000fe400078e00ff */
[----:B------:R-:W-:Y:S02]  /*1cb10*/  IMAD.MOV.U32 R11, RZ, RZ, 0x181f ;  /* 0x0000181fff0b7424 */ /* 0x000fe400078e00ff */
[----:B------:R-:W-:-:S07]  /*1cb20*/  IMAD.MOV.U32 R15, RZ, RZ, -0x1 ;  /* 0xffffffffff0f7424 */ /* 0x000fce00078e00ff */
[----:B-1----:R-:W-:Y:S05]  /*1cb30*/  WARPSYNC.COLLECTIVE R15, `(.L_x_5503) ;  /* 0x000000000f087348 */ /* 0x002fea0003c00000 */
[----:B------:R0:W2:Y:S02]  /*1cb40*/  SHFL.IDX P6, R14, R13, R12, R11 ;  /* 0x0000000c0d0e7389 */ /* 0x0000a400000c000b */
[----:B012---:R-:W-:Y:S01]  /*1cb50*/  ENDCOLLECTIVE ;  /* 0x000000000000791b */ /* 0x007fe20003800000 */
.L_x_5503:
[----:B------:R-:W-:Y:S01]  /*1cb60*/  IMAD.MOV.U32 R13, RZ, RZ, R3 ;  /* 0x000000ffff0d7224 */ /* 0x000fe200078e0003 */
[----:B------:R-:W-:-:S07]  /*1cb70*/  MOV R0, R14 ;  /* 0x0000000e00007202 */ /* 0x000fce0000000f00 */
[----:B------:R-:W-:Y:S05]  /*1cb80*/  WARPSYNC.COLLECTIVE R15, `(.L_x_5504) ;  /* 0x000000000f087348 */ /* 0x000fea0003c00000 */
[----:B------:R0:W1:Y:S02]  /*1cb90*/  SHFL.IDX P6, R14, R13, R12, R11 ;  /* 0x0000000c0d0e7389 */ /* 0x00006400000c000b */
[----:B01----:R-:W-:Y:S01]  /*1cba0*/  ENDCOLLECTIVE ;  /* 0x000000000000791b */ /* 0x003fe20003800000 */
.L_x_5504:
[----:B------:R-:W-:Y:S05]  /*1cbb0*/  BRA `(.L_x_5505) ;  /* 0xffffff74000c7947 */ /* 0x000fea000383ffff */
.L_x_5320:
        /* <DEDUP_REMOVED lines=8> */
.L_x_5507:
[----:B------:R-:W-:Y:S05]  /*1cc40*/  BSYNC B1 ;  /* 0x0000000000017941 */ /* 0x000fea0003800000 */
.L_x_5506:
        /* <DEDUP_REMOVED lines=8> */
.L_x_5508:
[----:B------:R-:W-:Y:S05]  /*1ccd0*/  BRA `(.L_x_5509) ;  /* 0xffffff7400587947 */ /* 0x000fea000383ffff */
.L_x_5323:
        /* <DEDUP_REMOVED lines=8> */
.L_x_5511:
[----:B------:R-:W-:Y:S05]  /*1cd60*/  BSYNC B1 ;  /* 0x0000000000017941 */ /* 0x000fea0003800000 */
.L_x_5510:
        /* <DEDUP_REMOVED lines=8> */
.L_x_5512:
[----:B------:R-:W-:Y:S05]  /*1cdf0*/  BRA `(.L_x_5513) ;  /* 0xffffff7400a07947 */ /* 0x000fea000383ffff */
.L_x_5326:
[----:B------:R-:W-:Y:S01]  /*1ce00*/  BSSY B1, `(.L_x_5514) ;  /* 0x0000008000017945 */ /* 0x000fe20003800000 */
[----:B0-----:R-:W-:Y:S01]  /*1ce10*/  MOV R13, R4 ;  /* 0x00000004000d7202 */ /* 0x001fe20000000f00 */
[----:B------:R-:W-:Y:S02]  /*1ce20*/  IMAD.MOV.U32 R12, RZ, RZ, 0x3 ;  /* 0x00000003ff0c7424 */ /* 0x000fe400078e00ff */
[----:B------:R-:W-:Y:S02]  /*1ce30*/  IMAD.MOV.U32 R11, RZ, RZ, 0x181f ;  /* 0x0000181fff0b7424 */ /* 0x000fe400078e00ff */
[----:B------:R-:W-:-:S07]  /*1ce40*/  IMAD.MOV.U32 R15, RZ, RZ, -0x1 ;  /* 0xffffffffff0f7424 */ /* 0x000fce00078e00ff */
[----:B-1234-:R-:W-:Y:S05]  /*1ce50*/  WARPSYNC.COLLECTIVE R15, `(.L_x_5515) ;  /* 0x000000000f087348 */ /* 0x01efea0003c00000 */
[----:B----4-:R0:W4:Y:S02]  /*1ce60*/  SHFL.IDX P6, R14, R13, R12, R11 ;  /* 0x0000000c0d0e7389 */ /* 0x01012400000c000b */
[----:B01234-:R-:W-:Y:S01]  /*1ce70*/  ENDCOLLECTIVE ;  /* 0x000000000000791b */ /* 0x01ffe20003800000 */
.L_x_5515:
[----:B------:R-:W-:Y:S05]  /*1ce80*/  BSYNC B1 ;  /* 0x0000000000017941 */ /* 0x000fea0003800000 */
.L_x_5514:
        /* <DEDUP_REMOVED lines=8> */
.L_x_5516:
[----:B------:R-:W-:Y:S05]  /*1cf10*/  BRA `(.L_x_5517) ;  /* 0xffffff7400e87947 */ /* 0x000fea000383ffff */
.L_x_5343:
[----:B0-----:R-:W0:Y:S01]  /*1cf20*/  S2R R8, SR_TID.X ;  /* 0x0000000000087919 */ /* 0x001e220000002100 */
[----:B------:R-:W-:Y:S01]  /*1cf30*/  BSSY B1, `(.L_x_5518) ;  /* 0x000000a000017945 */ /* 0x000fe20003800000 */
[----:B------:R-:W-:Y:S01]  /*1cf40*/  MOV R12, RZ ;  /* 0x000000ff000c7202 */ /* 0x000fe20000000f00 */
[----:B------:R-:W-:Y:S02]  /*1cf50*/  IMAD.MOV.U32 R11, RZ, RZ, 0x1f ;  /* 0x0000001fff0b7424 */ /* 0x000fe400078e00ff */
[----:B------:R-:W-:Y:S01]  /*1cf60*/  IMAD.MOV.U32 R15, RZ, RZ, -0x1 ;  /* 0xffffffffff0f7424 */ /* 0x000fe200078e00ff */
[----:B0-----:R-:W-:-:S04]  /*1cf70*/  SHF.R.U32.HI R8, RZ, 0x5, R8 ;  /* 0x00000005ff087819 */ /* 0x001fc80000011608 */
[----:B------:R-:W-:-:S05]  /*1cf80*/  LOP3.LUT R8, R8, 0x3, RZ, 0xc0, !PT ;  /* 0x0000000308087812 */ /* 0x000fca00078ec0ff */
[----:B------:R-:W-:-:S07]  /*1cf90*/  IMAD.MOV.U32 R13, RZ, RZ, R8 ;  /* 0x000000ffff0d7224 */ /* 0x000fce00078e0008 */
[----:B-1----:R-:W-:Y:S05]  /*1cfa0*/  WARPSYNC.COLLECTIVE R15, `(.L_x_5519) ;  /* 0x000000000f087348 */ /* 0x002fea0003c00000 */
[----:B------:R0:W2:Y:S02]  /*1cfb0*/  SHFL.IDX P6, R14, R13, R12, R11 ;  /* 0x0000000c0d0e7389 */ /* 0x0000a400000c000b */
[----:B012---:R-:W-:Y:S01]  /*1cfc0*/  ENDCOLLECTIVE ;  /* 0x000000000000791b */ /* 0x007fe20003800000 */
.L_x_5519:
[----:B------:R-:W-:Y:S05]  /*1cfd0*/  BSYNC B1 ;  /* 0x0000000000017941 */ /* 0x000fea0003800000 */
.L_x_5518:
[----:B------:R-:W-:Y:S05]  /*1cfe0*/  BRA `(.L_x_5520) ;  /* 0xffffff8c00787947 */ /* 0x000fea000383ffff */
.L_x_5345:
[----:B------:R-:W-:Y:S01]  /*1cff0*/  BSSY B1, `(.L_x_5521) ;  /* 0x0000006000017945 */ /* 0x000fe20003800000 */
[----:B------:R-:W-:-:S07]  /*1d000*/  IMAD.MOV.U32 R15, RZ, RZ, -0x1 ;  /* 0xffffffffff0f7424 */ /* 0x000fce00078e00ff */
[----:B012---:R-:W-:Y:S05]  /*1d010*/  WARPSYNC.COLLECTIVE R15, `(.L_x_5522) ;  /* 0x000000000f0c7348 */ /* 0x007fea0003c00000 */
[----:B------:R-:W-:Y:S02]  /*1d020*/  ELECT P6, UR62, PT ;  /* 0x00000000003e782f */ /* 0x000fe400038c0000 */
[----:B------:R-:W-:Y:S01]  /*1d030*/  MOV R14, UR62 ;  /* 0x0000003e000e7c02 */ /* 0x000fe20008000f00 */
[----:B012---:R-:W-:Y:S10]  /*1d040*/  ENDCOLLECTIVE ;  /* 0x000000000000791b */ /* 0x007ff40003800000 */
.L_x_5522:
[----:B------:R-:W-:Y:S05]  /*1d050*/  BSYNC B1 ;  /* 0x0000000000017941 */ /* 0x000fea0003800000 */
.L_x_5521:
[----:B------:R-:W-:Y:S05]  /*1d060*/  BRA `(.L_x_5344) ;  /* 0xffffff8c00707947 */ /* 0x000fea000383ffff */
.L_x_5347:
[----:B0-----:R0:W2:Y:S02]  /*1d070*/  SYNCS.PHASECHK.TRANS64.TRYWAIT P0, [R22+URZ+0x22820], R3 ;  /* 0x02282003160075a7 */ /* 0x0010a4000800017f */
[----:B--2---:R-:W-:Y:S05]  /*1d080*/  @!P0 NANOSLEEP.SYNCS 0x989680 ;  /* 0x009896800000895d */ /* 0x004fea0003900000 */
[----:B------:R-:W2:Y:S02]  /*1d090*/  @!P0 SYNCS.PHASECHK.TRANS64 P0, [R22+URZ+0x22820], R3 ;  /* 0x02282003160085a7 */ /* 0x000ea4000800007f */
[----:B--2---:R-:W-:Y:S05]  /*1d0a0*/  @!P0 BRA `(.L_x_5347) ;  /* 0xfffffffc00f08947 */ /* 0x004fea000383ffff */
[----:B------:R-:W-:Y:S05]  /*1d0b0*/  BRA `(.L_x_5523) ;  /* 0xffffff8c00807947 */ /* 0x000fea000383ffff */
.L_x_5351:
[----:B0-----:R0:W2:Y:S02]  /*1d0c0*/  SYNCS.PHASECHK.TRANS64.TRYWAIT P0, [R3+URZ+0x228a0], R8 ;  /* 0x0228a008030075a7 */ /* 0x0010a4000800017f */
[----:B--2---:R-:W-:Y:S05]  /*1d0d0*/  @!P0 NANOSLEEP.SYNCS 0x989680 ;  /* 0x009896800000895d */ /* 0x004fea0003900000 */
[----:B------:R-:W2:Y:S02]  /*1d0e0*/  @!P0 SYNCS.PHASECHK.TRANS64 P0, [R3+URZ+0x228a0], R8 ;  /* 0x0228a008030085a7 */ /* 0x000ea4000800007f */
[----:B--2---:R-:W-:Y:S05]  /*1d0f0*/  @!P0 BRA `(.L_x_5351) ;  /* 0xfffffffc00f08947 */ /* 0x004fea000383ffff */
[----:B------:R-:W-:Y:S05]  /*1d100*/  BRA `(.L_x_5524) ;  /* 0xffffff8c00987947 */ /* 0x000fea000383ffff */
.L_x_5356:
[----:B-1----:R1:W2:Y:S02]  /*1d110*/  SYNCS.PHASECHK.TRANS64.TRYWAIT P0, [R3+URZ+0x228c0], R8 ;  /* 0x0228c008030075a7 */ /* 0x0022a4000800017f */
[----:B--2---:R-:W-:Y:S05]  /*1d120*/  @!P0 NANOSLEEP.SYNCS 0x989680 ;  /* 0x009896800000895d */ /* 0x004fea0003900000 */
[----:B------:R-:W2:Y:S02]  /*1d130*/  @!P0 SYNCS.PHASECHK.TRANS64 P0, [R3+URZ+0x228c0], R8 ;  /* 0x0228c008030085a7 */ /* 0x000ea4000800007f */
[----:B--2---:R-:W-:Y:S05]  /*1d140*/  @!P0 BRA `(.L_x_5356) ;  /* 0xfffffffc00f08947 */ /* 0x004fea000383ffff */
[----:B------:R-:W-:Y:S05]  /*1d150*/  BRA `(.L_x_5525) ;  /* 0xffffff9000147947 */ /* 0x000fea000383ffff */
.L_x_5366:
[----:B0-----:R0:W2:Y:S02]  /*1d160*/  SYNCS.PHASECHK.TRANS64.TRYWAIT P1, [R8+URZ+0x228a0], R2 ;  /* 0x0228a002080075a7 */ /* 0x0010a4000802017f */
[----:B--2---:R-:W-:Y:S05]  /*1d170*/  @!P1 NANOSLEEP.SYNCS 0x989680 ;  /* 0x009896800000995d */ /* 0x004fea0003900000 */
[----:B------:R-:W2:Y:S02]  /*1d180*/  @!P1 SYNCS.PHASECHK.TRANS64 P1, [R8+URZ+0x228a0], R2 ;  /* 0x0228a002080095a7 */ /* 0x000ea4000802007f */
[----:B--2---:R-:W-:Y:S05]  /*1d190*/  @!P1 BRA `(.L_x_5366) ;  /* 0xfffffffc00f09947 */ /* 0x004fea000383ffff */
[----:B------:R-:W-:Y:S05]  /*1d1a0*/  BRA `(.L_x_5526) ;  /* 0xffffff9400887947 */ /* 0x000fea000383ffff */
.L_x_5371:
[----:B-1----:R1:W2:Y:S02]  /*1d1b0*/  SYNCS.PHASECHK.TRANS64.TRYWAIT P1, [R8+URZ+0x228c0], R2 ;  /* 0x0228c002080075a7 */ /* 0x0022a4000802017f */
[----:B--2---:R-:W-:Y:S05]  /*1d1c0*/  @!P1 NANOSLEEP.SYNCS 0x989680 ;  /* 0x009896800000995d */ /* 0x004fea0003900000 */
[----:B------:R-:W2:Y:S02]  /*1d1d0*/  @!P1 SYNCS.PHASECHK.TRANS64 P1, [R8+URZ+0x228c0], R2 ;  /* 0x0228c002080095a7 */ /* 0x000ea4000802007f */
[----:B--2---:R-:W-:Y:S05]  /*1d1e0*/  @!P1 BRA `(.L_x_5371) ;  /* 0xfffffffc00f09947 */ /* 0x004fea000383ffff */
[----:B------:R-:W-:Y:S05]  /*1d1f0*/  BRA `(.L_x_5527) ;  /* 0xffffff9800007947 */ /* 0x000fea000383ffff */
.L_x_5387:
        /* <DEDUP_REMOVED lines=11> */
.L_x_5529:
[----:B------:R-:W-:Y:S05]  /*1d2b0*/  BSYNC B0 ;  /* 0x0000000000007941 */ /* 0x000fea0003800000 */
.L_x_5528:
[----:B------:R-:W-:Y:S05]  /*1d2c0*/  BRA `(.L_x_5530) ;  /* 0xffffffa400b87947 */ /* 0x000fea000383ffff */
.L_x_5390:
[----:B0-----:R0:W2:Y:S02]  /*1d2d0*/  SYNCS.PHASECHK.TRANS64.TRYWAIT P0, [R31+URZ+0x22840], R0 ;  /* 0x022840001f0075a7 */ /* 0x0010a4000800017f */
[----:B--2---:R-:W-:Y:S05]  /*1d2e0*/  @!P0 NANOSLEEP.SYNCS 0x989680 ;  /* 0x009896800000895d */ /* 0x004fea0003900000 */
[----:B------:R-:W2:Y:S02]  /*1d2f0*/  @!P0 SYNCS.PHASECHK.TRANS64 P0, [R31+URZ+0x22840], R0 ;  /* 0x022840001f0085a7 */ /* 0x000ea4000800007f */
[----:B--2---:R-:W-:Y:S05]  /*1d300*/  @!P0 BRA `(.L_x_5390) ;  /* 0xfffffffc00f08947 */ /* 0x004fea000383ffff */
[----:B------:R-:W-:Y:S05]  /*1d310*/  BRA `(.L_x_5531) ;  /* 0xffffffa400cc7947 */ /* 0x000fea000383ffff */
.L_x_5391:
        /* <DEDUP_REMOVED lines=8> */
.L_x_5533:
[----:B------:R-:W-:Y:S05]  /*1d3a0*/  BSYNC B0 ;  /* 0x0000000000007941 */ /* 0x000fea0003800000 */
.L_x_5532:
        /* <DEDUP_REMOVED lines=9> */
.L_x_5534:
[----:B------:R-:W-:Y:S01]  /*1d440*/  MOV R13, R4 ;  /* 0x00000004000d7202 */ /* 0x000fe20000000f00 */
[----:B------:R-:W-:Y:S02]  /*1d450*/  IMAD.MOV.U32 R12, RZ, RZ, 0x1 ;  /* 0x00000001ff0c7424 */ /* 0x000fe400078e00ff */
[----:B------:R-:W-:-:S07]  /*1d460*/  IMAD.MOV.U32 R3, RZ, RZ, R14 ;  /* 0x000000ffff037224 */ /* 0x000fce00078e000e */
[----:B------:R-:W-:Y:S05]  /*1d470*/  WARPSYNC.COLLECTIVE R15, `(.L_x_5535) ;  /* 0x000000000f087348 */ /* 0x000fea0003c00000 */
[----:B------:R0:W1:Y:S02]  /*1d480*/  SHFL.IDX P6, R14, R13, R12, R11 ;  /* 0x0000000c0d0e7389 */ /* 0x00006400000c000b */
[----:B01----:R-:W-:Y:S01]  /*1d490*/  ENDCOLLECTIVE ;  /* 0x000000000000791b */ /* 0x003fe20003800000 */
.L_x_5535:
        /* <DEDUP_REMOVED lines=15> */
.L_x_5536:
[----:B------:R-:W-:Y:S02]  /*1d590*/  @P0 IMAD R6, R5, 0x2, R22 ;  /* 0x0000000205060824 */ /* 0x000fe400078e0216 */
[----:B------:R-:W-:Y:S02]  /*1d5a0*/  IMAD.MOV.U32 R13, RZ, RZ, R4 ;  /* 0x000000ffff0d7224 */ /* 0x000fe400078e0004 */
[----:B------:R-:W-:Y:S02]  /*1d5b0*/  IMAD.MOV.U32 R12, RZ, RZ, 0x2 ;  /* 0x00000002ff0c7424 */ /* 0x000fe400078e00ff */
[----:B------:R-:W-:-:S07]  /*1d5c0*/  IMAD.MOV.U32 R3, RZ, RZ, R14 ;  /* 0x000000ffff037224 */ /* 0x000fce00078e000e */
[----:B------:R-:W-:Y:S05]  /*1d5d0*/  WARPSYNC.COLLECTIVE R15, `(.L_x_5537) ;  /* 0x000000000f087348 */ /* 0x000fea0003c00000 */
[----:B------:R0:W1:Y:S02]  /*1d5e0*/  SHFL.IDX P6, R14, R13, R12, R11 ;  /* 0x0000000c0d0e7389 */ /* 0x00006400000c000b */
[----:B01----:R-:W-:Y:S01]  /*1d5f0*/  ENDCOLLECTIVE ;  /* 0x000000000000791b */ /* 0x003fe20003800000 */
.L_x_5537:
[----:B------:R-:W-:-:S04]  /*1d600*/  @P0 LEA R3, P1, R8, R3, 0x1 ;  /* 0x0000000308030211 */ /* 0x000fc800078208ff */
[----:B------:R-:W-:-:S04]  /*1d610*/  @P0 IADD3.X R2, RZ, R2, RZ, P1, !PT ;  /* 0x00000002ff020210 */ /* 0x000fc80000ffe4ff */
        /* <DEDUP_REMOVED lines=13> */
.L_x_5538:
[----:B------:R-:W-:Y:S02]  /*1d6f0*/  @P0 IMAD R6, R5, 0x2, R22 ;  /* 0x0000000205060824 */ /* 0x000fe400078e0216 */
[----:B------:R-:W-:Y:S01]  /*1d700*/  IMAD.MOV.U32 R13, RZ, RZ, R4 ;  /* 0x000000ffff0d7224 */ /* 0x000fe200078e0004 */
[----:B------:R-:W-:Y:S01]  /*1d710*/  MOV R12, 0x3 ;  /* 0x00000003000c7802 */ /* 0x000fe20000000f00 */
[----:B------:R-:W-:-:S07]  /*1d720*/  IMAD.MOV.U32 R3, RZ, RZ, R14 ;  /* 0x000000ffff037224 */ /* 0x000fce00078e000e */
[----:B------:R-:W-:Y:S05]  /*1d730*/  WARPSYNC.COLLECTIVE R15, `(.L_x_5539) ;  /* 0x000000000f087348 */ /* 0x000fea0003c00000 */
[----:B------:R0:W1:Y:S02]  /*1d740*/  SHFL.IDX P6, R14, R13, R12, R11 ;  /* 0x0000000c0d0e7389 */ /* 0x00006400000c000b */
[----:B01----:R-:W-:Y:S01]  /*1d750*/  ENDCOLLECTIVE ;  /* 0x000000000000791b */ /* 0x003fe20003800000 */
.L_x_5539:
        /* <DEDUP_REMOVED lines=15> */
.L_x_5540:
[----:B------:R-:W-:Y:S01]  /*1d850*/  @P0 LEA R6, R5, R22, 0x1 ;  /* 0x0000001605060211 */ /* 0x000fe200078e08ff */
[----:B------:R-:W-:Y:S02]  /*1d860*/  IMAD.MOV.U32 R13, RZ, RZ, R4 ;  /* 0x000000ffff0d7224 */ /* 0x000fe400078e0004 */
[----:B------:R-:W-:Y:S02]  /*1d870*/  IMAD.MOV.U32 R12, RZ, RZ, 0x4 ;  /* 0x00000004ff0c7424 */ /* 0x000fe400078e00ff */
[----:B------:R-:W-:-:S07]  /*1d880*/  IMAD.MOV.U32 R3, RZ, RZ, R14 ;  /* 0x000000ffff037224 */ /* 0x000fce00078e000e */
[----:B------:R-:W-:Y:S05]  /*1d890*/  WARPSYNC.COLLECTIVE R15, `(.L_x_5541) ;  /* 0x000000000f087348 */ /* 0x000fea0003c00000 */
[----:B------:R0:W1:Y:S02]  /*1d8a0*/  SHFL.IDX P6, R14, R13, R12, R11 ;  /* 0x0000000c0d0e7389 */ /* 0x00006400000c000b */
[----:B01----:R-:W-:Y:S01]  /*1d8b0*/  ENDCOLLECTIVE ;  /* 0x000000000000791b */ /* 0x003fe20003800000 */
.L_x_5541:
        /* <DEDUP_REMOVED lines=15> */
.L_x_5542:
[----:B------:R-:W-:Y:S02]  /*1d9b0*/  @P0 IMAD R6, R5, 0x2, R22 ;  /* 0x0000000205060824 */ /* 0x000fe400078e0216 */
[----:B------:R-:W-:Y:S02]  /*1d9c0*/  IMAD.MOV.U32 R13, RZ, RZ, R4 ;  /* 0x000000ffff0d7224 */ /* 0x000fe400078e0004 */
[----:B------:R-:W-:Y:S01]  /*1d9d0*/  IMAD.MOV.U32 R12, RZ, RZ, 0x5 ;  /* 0x00000005ff0c7424 */ /* 0x000fe200078e00ff */
[----:B------:R-:W-:-:S07]  /*1d9e0*/  MOV R3, R14 ;  /* 0x0000000e00037202 */ /* 0x000fce0000000f00 */
[----:B------:R-:W-:Y:S05]  /*1d9f0*/  WARPSYNC.COLLECTIVE R15, `(.L_x_5543) ;  /* 0x000000000f087348 */ /* 0x000fea0003c00000 */
[----:B------:R0:W1:Y:S02]  /*1da00*/  SHFL.IDX P6, R14, R13, R12, R11 ;  /* 0x0000000c0d0e7389 */ /* 0x00006400000c000b */
[----:B01----:R-:W-:Y:S01]  /*1da10*/  ENDCOLLECTIVE ;  /* 0x000000000000791b */ /* 0x003fe20003800000 */
.L_x_5543:
[----:B------:R-:W-:-:S05]  /*1da20*/  @P0 LEA R3, P1, R8, R3, 0x1 ;  /* 0x0000000308030211 */ /* 0x000fca00078208ff */
[----:B------:R-:W-:-:S05]  /*1da30*/  @P0 IMAD.X R2, RZ, RZ, R2, P1 ;  /* 0x000000ffff020224 */ /* 0x000fca00008e0602 */
[----:B------:R-:W-:Y:S01]  /*1da40*/  @P0 LOP3.LUT R3, R3, R2, RZ, 0x3c, !PT ;  /* 0x0000000203030212 */ /* 0x000fe200078e3cff */
[----:B------:R-:W-:-:S03]  /*1da50*/  IMAD.MOV.U32 R13, RZ, RZ, R0 ;  /* 0x000000ffff0d7224 */ /* 0x000fc600078e0000 */
[----:B------:R-:W-:-:S04]  /*1da60*/  @P0 LOP3.LUT R2, R3, R2, RZ, 0x3c, !PT ;  /* 0x0000000203020212 */ /* 0x000fc800078e3cff */
[----:B------:R-:W-:Y:S02]  /*1da70*/  @P0 LOP3.LUT R3, R3, R2, RZ, 0x3c, !PT ;  /* 0x0000000203030212 */ /* 0x000fe400078e3cff */
[----:B------:R-:W-:-:S03]  /*1da80*/  MOV R4, R14 ;  /* 0x0000000e00047202 */ /* 0x000fc60000000f00 */
[----:B------:R-:W-:Y:S01]  /*1da90*/  @!PT LDS RZ, [RZ] ;  /* 0x00000000fffff984 */ /* 0x000fe20000000800 */
[----:B------:R-:W-:Y:S01]  /*1daa0*/  @!PT LDS RZ, [RZ] ;  /* 0x00000000fffff984 */ /* 0x000fe20000000800 */
[----:B------:R-:W-:Y:S01]  /*1dab0*/  @!PT LDS RZ, [RZ] ;  /* 0x00000000fffff984 */ /* 0x000fe20000000800 */
[----:B------:R0:W-:Y:S04]  /*1dac0*/  @P0 LDGSTS.E.BYPASS.LTC128B.128 [R6+0x1e400], desc[UR40][R2.64], !P2 ;  /* 0x1e40000002060fae */ /* 0x0001e8000d101d68 */
[----:B0-----:R-:W-:Y:S05]  /*1dad0*/  WARPSYNC.COLLECTIVE R15, `(.L_x_5544) ;  /* 0x000000000f087348 */ /* 0x001fea0003c00000 */
[----:B------:R1:W2:Y:S02]  /*1dae0*/  SHFL.IDX P6, R14, R13, R12, R11 ;  /* 0x0000000c0d0e7389 */ /* 0x0002a400000c000b */
[----:B012---:R-:W-:Y:S01]  /*1daf0*/  ENDCOLLECTIVE ;  /* 0x000000000000791b */ /* 0x007fe20003800000 */
.L_x_5544:
[----:B------:R-:W-:Y:S01]  /*1db00*/  IMAD.MOV.U32 R0, RZ, RZ, R14 ;  /* 0x000000ffff007224 */ /* 0x000fe200078e000e */
[----:B------:R-:W-:Y:S06]  /*1db10*/  BRA `(.L_x_5545) ;  /* 0xffffffa4003c7947 */ /* 0x000fec000383ffff */
.L_x_5396:
[----:B------:R-:W-:Y:S01]  /*1db20*/  IMAD.MOV.U32 R13, RZ, RZ, R4 ;  /* 0x000000ffff0d7224 */ /* 0x000fe200078e0004 */
[----:B------:R-:W-:Y:S01]  /*1db30*/  MOV R11, 0x181f ;  /* 0x0000181f000b7802 */ /* 0x000fe20000000f00 */
[----:B------:R-:W-:Y:S01]  /*1db40*/  IMAD.MOV.U32 R12, RZ, RZ, RZ ;  /* 0x000000ffff0c7224 */ /* 0x000fe200078e00ff */
[----:B------:R-:W-:Y:S01]  /*1db50*/  LEA R17, R17, R10, 0x7 ;  /* 0x0000000a11117211 */ /* 0x000fe200078e38ff */
[----:B------:R-:W-:Y:S02]  /*1db60*/  IMAD.MOV.U32 R15, RZ, RZ, -0x1 ;  /* 0xffffffffff0f7424 */ /* 0x000fe400078e00ff */
[----:B-----5:R-:W-:Y:S02]  /*1db70*/  IMAD R5, R20, R7, RZ ;  /* 0x0000000714057224 */ /* 0x020fe400078e02ff */
[----:B------:R-:W-:-:S07]  /*1db80*/  VIADD R6, R17, 0x10 ;  /* 0x0000001011067836 */ /* 0x000fce0000000000 */
[----:B-1----:R-:W-:Y:S05]  /*1db90*/  WARPSYNC.COLLECTIVE R15, `(.L_x_5546) ;  /* 0x000000000f087348 */ /* 0x002fea0003c00000 */
[----:B------:R0:W2:Y:S02]  /*1dba0*/  SHFL.IDX P6, R14, R13, R12, R11 ;  /* 0x0000000c0d0e7389 */ /* 0x0000a400000c000b */
[----:B012---:R-:W-:Y:S01]  /*1dbb0*/  ENDCOLLECTIVE ;  /* 0x000000000000791b */ /* 0x007fe20003800000 */
.L_x_5546:
[----:B------:R-:W-:Y:S01]  /*1dbc0*/  ISETP.GE.AND P0, PT, R17, R5, PT ;  /* 0x000000051100720c */ /* 0x000fe20003f06270 */
[----:B------:R-:W-:Y:S02]  /*1dbd0*/  IMAD.MOV.U32 R13, RZ, RZ, R0 ;  /* 0x000000ffff0d7224 */ /* 0x000fe400078e0000 */
[----:B------:R-:W-:-:S10]  /*1dbe0*/  IMAD.MOV.U32 R2, RZ, RZ, R14 ;  /* 0x000000ffff027224 */ /* 0x000fd400078e000e */
[----:B------:R-:W-:Y:S05]  /*1dbf0*/  WARPSYNC.COLLECTIVE R15, `(.L_x_5547) ;  /* 0x000000000f087348 */ /* 0x000fea0003c00000 */
[----:B------:R0:W1:Y:S02]  /*1dc00*/  SHFL.IDX P6, R14, R13, R12, R11 ;  /* 0x0000000c0d0e7389 */ /* 0x00006400000c000b */
[----:B01----:R-:W-:Y:S01]  /*1dc10*/  ENDCOLLECTIVE ;  /* 0x000000000000791b */ /* 0x003fe20003800000 */
.L_x_5547:
[----:B------:R-:W-:Y:S02]  /*1dc20*/  IMAD.MOV.U32 R13, RZ, RZ, R4 ;  /* 0x000000ffff0d7224 */ /* 0x000fe400078e0004 */
[----:B------:R-:W-:Y:S02]  /*1dc30*/  IMAD.MOV.U32 R12, RZ, RZ, 0x1 ;  /* 0x00000001ff0c7424 */ /* 0x000fe400078e00ff */
[----:B------:R-:W-:-:S07]  /*1dc40*/  IMAD.MOV.U32 R3, RZ, RZ, R14 ;  /* 0x000000ffff037224 */ /* 0x000fce00078e000e */
[----:B------:R-:W-:Y:S05]  /*1dc50*/  WARPSYNC.COLLECTIVE R15, `(.L_x_5548) ;  /* 0x000000000f087348 */ /* 0x000fea0003c00000 */
[----:B------:R0:W1:Y:S02]  /*1dc60*/  SHFL.IDX P6, R14, R13, R12, R11 ;  /* 0x0000000c0d0e7389 */ /* 0x00006400000c000b */
[----:B01----:R-:W-:Y:S01]  /*1dc70*/  ENDCOLLECTIVE ;  /* 0x000000000000791b */ /* 0x003fe20003800000 */
.L_x_5548:
        /* <DEDUP_REMOVED lines=15> */
.L_x_5549:
[----:B------:R-:W-:Y:S01]  /*1dd70*/  MOV R13, R4 ;  /* 0x00000004000d7202 */ /* 0x000fe20000000f00 */
[----:B------:R-:W-:Y:S02]  /*1dd80*/  IMAD.MOV.U32 R12, RZ, RZ, 0x2 ;  /* 0x00000002ff0c7424 */ /* 0x000fe400078e00ff */
[----:B------:R-:W-:-:S07]  /*1dd90*/  IMAD.MOV.U32 R3, RZ, RZ, R14 ;  /* 0x000000ffff037224 */ /* 0x000fce00078e000e */
[----:B------:R-:W-:Y:S05]  /*1dda0*/  WARPSYNC.COLLECTIVE R15, `(.L_x_5550) ;  /* 0x000000000f087348 */ /* 0x000fea0003c00000 */
[----:B------:R0:W1:Y:S02]  /*1ddb0*/  SHFL.IDX P6, R14, R13, R12, R11 ;  /* 0x0000000c0d0e7389 */ /* 0x00006400000c000b */
[----:B01----:R-:W-:Y:S01]  /*1ddc0*/  ENDCOLLECTIVE ;  /* 0x000000000000791b */ /* 0x003fe20003800000 */
.L_x_5550:
        /* <DEDUP_REMOVED lines=16> */
.L_x_5551:
[----:B------:R-:W-:Y:S02]  /*1ded0*/  IMAD.MOV.U32 R13, RZ, RZ, R4 ;  /* 0x000000ffff0d7224 */ /* 0x000fe400078e0004 */
[----:B------:R-:W-:Y:S02]  /*1dee0*/  IMAD.MOV.U32 R12, RZ, RZ, 0x3 ;  /* 0x00000003ff0c7424 */ /* 0x000fe400078e00ff */
[----:B------:R-:W-:-:S07]  /*1def0*/  IMAD.MOV.U32 R3, RZ, RZ, R14 ;  /* 0x000000ffff037224 */ /* 0x000fce00078e000e */
[----:B------:R-:W-:Y:S05]  /*1df00*/  WARPSYNC.COLLECTIVE R15, `(.L_x_5552) ;  /* 0x000000000f087348 */ /* 0x000fea0003c00000 */
[----:B------:R0:W1:Y:S02]  /*1df10*/  SHFL.IDX P6, R14, R13, R12, R11 ;  /* 0x0000000c0d0e7389 */ /* 0x00006400000c000b */
[----:B01----:R-:W-:Y:S01]  /*1df20*/  ENDCOLLECTIVE ;  /* 0x000000000000791b */ /* 0x003fe20003800000 */
.L_x_5552:
[----:B------:R-:W-:-:S04]  /*1df30*/  @!P0 LEA R3, P2, R9, R3, 0x1 ;  /* 0x0000000309038211 */ /* 0x000fc800078408ff */
[----:B------:R-:W-:-:S04]  /*1df40*/  @!P0 IADD3.X R2, RZ, R2, RZ, P2, !PT ;  /* 0x00000002ff028210 */ /* 0x000fc800017fe4ff */
        /* <DEDUP_REMOVED lines=14> */
.L_x_5553:
[----:B------:R-:W-:Y:S01]  /*1e030*/  IMAD.MOV.U32 R13, RZ, RZ, R4 ;  /* 0x000000ffff0d7224 */ /* 0x000fe200078e0004 */
[----:B------:R-:W-:Y:S01]  /*1e040*/  MOV R12, 0x4 ;  /* 0x00000004000c7802 */ /* 0x000fe20000000f00 */
[----:B------:R-:W-:-:S07]  /*1e050*/  IMAD.MOV.U32 R3, RZ, RZ, R14 ;  /* 0x000000ffff037224 */ /* 0x000fce00078e000e */
[----:B------:R-:W-:Y:S05]  /*1e060*/  WARPSYNC.COLLECTIVE R15, `(.L_x_5554) ;  /* 0x000000000f087348 */ /* 0x000fea0003c00000 */
[----:B------:R0:W1:Y:S02]  /*1e070*/  SHFL.IDX P6, R14, R13, R12, R11 ;  /* 0x0000000c0d0e7389 */ /* 0x00006400000c000b */
[----:B01----:R-:W-:Y:S01]  /*1e080*/  ENDCOLLECTIVE ;  /* 0x000000000000791b */ /* 0x003fe20003800000 */
.L_x_5554:
        /* <DEDUP_REMOVED lines=16> */
.L_x_5555:
[----:B------:R-:W-:Y:S02]  /*1e190*/  IMAD.MOV.U32 R13, RZ, RZ, R4 ;  /* 0x000000ffff0d7224 */ /* 0x000fe400078e0004 */
[----:B------:R-:W-:Y:S02]  /*1e1a0*/  IMAD.MOV.U32 R12, RZ, RZ, 0x5 ;  /* 0x00000005ff0c7424 */ /* 0x000fe400078e00ff */
[----:B------:R-:W-:-:S07]  /*1e1b0*/  IMAD.MOV.U32 R3, RZ, RZ, R14 ;  /* 0x000000ffff037224 */ /* 0x000fce00078e000e */
[----:B------:R-:W-:Y:S05]  /*1e1c0*/  WARPSYNC.COLLECTIVE R15, `(.L_x_5556) ;  /* 0x000000000f087348 */ /* 0x000fea0003c00000 */
[----:B------:R0:W1:Y:S02]  /*1e1d0*/  SHFL.IDX P6, R14, R13, R12, R11 ;  /* 0x0000000c0d0e7389 */ /* 0x00006400000c000b */
[----:B01----:R-:W-:Y:S01]  /*1e1e0*/  ENDCOLLECTIVE ;  /* 0x000000000000791b */ /* 0x003fe20003800000 */
.L_x_5556:
        /* <DEDUP_REMOVED lines=16> */
.L_x_5557:
[----:B------:R-:W-:Y:S02]  /*1e2f0*/  IMAD.MOV.U32 R13, RZ, RZ, R4 ;  /* 0x000000ffff0d7224 */ /* 0x000fe400078e0004 */
[----:B------:R-:W-:Y:S01]  /*1e300*/  IMAD.MOV.U32 R12, RZ, RZ, 0x6 ;  /* 0x00000006ff0c7424 */ /* 0x000fe200078e00ff */
[----:B------:R-:W-:-:S07]  /*1e310*/  MOV R3, R14 ;  /* 0x0000000e00037202 */ /* 0x000fce0000000f00 */
[----:B------:R-:W-:Y:S05]  /*1e320*/  WARPSYNC.COLLECTIVE R15, `(.L_x_5558) ;  /* 0x000000000f087348 */ /* 0x000fea0003c00000 */
[----:B------:R0:W1:Y:S02]  /*1e330*/  SHFL.IDX P6, R14, R13, R12, R11 ;  /* 0x0000000c0d0e7389 */ /* 0x00006400000c000b */
[----:B01----:R-:W-:Y:S01]  /*1e340*/  ENDCOLLECTIVE ;  /* 0x000000000000791b */ /* 0x003fe20003800000 */
.L_x_5558:
        /* <DEDUP_REMOVED lines=16> */
.L_x_5559:
[----:B------:R-:W-:Y:S01]  /*1e450*/  IMAD.MOV.U32 R13, RZ, RZ, R4 ;  /* 0x000000ffff0d7224 */ /* 0x000fe200078e0004 */
[----:B------:R-:W-:Y:S01]  /*1e460*/  MOV R12, 0x7 ;  /* 0x00000007000c7802 */ /* 0x000fe20000000f00 */
[----:B------:R-:W-:-:S07]  /*1e470*/  IMAD.MOV.U32 R3, RZ, RZ, R14 ;  /* 0x000000ffff037224 */ /* 0x000fce00078e000e */
[----:B------:R-:W-:Y:S05]  /*1e480*/  WARPSYNC.COLLECTIVE R15, `(.L_x_5560) ;  /* 0x000000000f087348 */ /* 0x000fea0003c00000 */
[----:B------:R0:W1:Y:S02]  /*1e490*/  SHFL.IDX P6, R14, R13, R12, R11 ;  /* 0x0000000c0d0e7389 */ /* 0x00006400000c000b */
[----:B01----:R-:W-:Y:S01]  /*1e4a0*/  ENDCOLLECTIVE ;  /* 0x000000000000791b */ /* 0x003fe20003800000 */
.L_x_5560:
        /* <DEDUP_REMOVED lines=10> */
.L_x_5561:
[----:B------:R-:W-:Y:S01]  /*1e550*/  @!PT LDS RZ, [RZ] ;  /* 0x00000000fffff984 */ /* 0x000fe20000000800 */
[----:B------:R-:W-:Y:S01]  /*1e560*/  @!PT LDS RZ, [RZ] ;  /* 0x00000000fffff984 */ /* 0x000fe20000000800 */
[----:B------:R-:W-:Y:S01]  /*1e570*/  @!PT LDS RZ, [RZ] ;  /* 0x00000000fffff984 */ /* 0x000fe20000000800 */
[----:B------:R0:W-:Y:S01]  /*1e580*/  @!P0 LDGSTS.E.BYPASS.LTC128B.128 [R8+0x1b400], desc[UR40][R2.64], !P1 ;  /* 0x1b40000002088fae */ /* 0x0001e2000c901d68 */
[----:B------:R-:W-:Y:S01]  /*1e590*/  IMAD.MOV.U32 R0, RZ, RZ, R14 ;  /* 0x000000ffff007224 */ /* 0x000fe200078e000e */
[----:B------:R-:W-:Y:S06]  /*1e5a0*/  BRA `(.L_x_5562) ;  /* 0xffffffa400c47947 */ /* 0x000fec000383ffff */
.L_x_5399:
[----:B0-----:R0:W2:Y:S02]  /*1e5b0*/  SYNCS.PHASECHK.TRANS64.TRYWAIT P0, [R22+URZ+0x22820], R3 ;  /* 0x02282003160075a7 */ /* 0x0010a4000800017f */
[----:B--2---:R-:W-:Y:S05]  /*1e5c0*/  @!P0 NANOSLEEP.SYNCS 0x989680 ;  /* 0x009896800000895d */ /* 0x004fea0003900000 */
[----:B------:R-:W2:Y:S02]  /*1e5d0*/  @!P0 SYNCS.PHASECHK.TRANS64 P0, [R22+URZ+0x22820], R3 ;  /* 0x02282003160085a7 */ /* 0x000ea4000800007f */
[----:B--2---:R-:W-:Y:S05]  /*1e5e0*/  @!P0 BRA `(.L_x_5399) ;  /* 0xfffffffc00f08947 */ /* 0x004fea000383ffff */
[----:B------:R-:W-:Y:S05]  /*1e5f0*/  BRA `(.L_x_5563) ;  /* 0xffffffa800207947 */ /* 0x000fea000383ffff */
.L_x_5402:
[----:B--2---:R2:W3:Y:S02]  /*1e600*/  SYNCS.PHASECHK.TRANS64.TRYWAIT P0, [R31+URZ+0x22860], R0 ;  /* 0x022860001f0075a7 */ /* 0x0044e4000800017f */
[----:B---3--:R-:W-:Y:S05]  /*1e610*/  @!P0 NANOSLEEP.SYNCS 0x989680 ;  /* 0x009896800000895d */ /* 0x008fea0003900000 */
[----:B------:R-:W3:Y:S02]  /*1e620*/  @!P0 SYNCS.PHASECHK.TRANS64 P0, [R31+URZ+0x22860], R0 ;  /* 0x022860001f0085a7 */ /* 0x000ee4000800007f */
[----:B---3--:R-:W-:Y:S05]  /*1e630*/  @!P0 BRA `(.L_x_5402) ;  /* 0xfffffffc00f08947 */ /* 0x008fea000383ffff */
[----:B------:R-:W-:Y:S05]  /*1e640*/  BRA `(.L_x_5564) ;  /* 0xffffffa800307947 */ /* 0x000fea000383ffff */
.L_x_5403:
        /* <DEDUP_REMOVED lines=8> */
.L_x_5566:
[----:B------:R-:W-:Y:S05]  /*1e6d0*/  BSYNC B0 ;  /* 0x0000000000007941 */ /* 0x000fea0003800000 */
.L_x_5565:
        /* <DEDUP_REMOVED lines=12> */
.L_x_5567:
[----:B------:R-:W-:Y:S01]  /*1e7a0*/  ISETP.LT.OR P4, PT, R32, 0x1, !P1 ;  /* 0x000000012000780c */ /* 0x000fe20004f81670 */
        /* <DEDUP_REMOVED lines=11> */
.L_x_5568:
[----:B------:R-:W-:Y:S02]  /*1e860*/  IADD3.X R3, RZ, R3, RZ, P0, !PT ;  /* 0x00000003ff037210 */ /* 0x000fe400007fe4ff */
        /* <DEDUP_REMOVED lines=16> */
.L_x_5569:
[----:B------:R-:W-:Y:S02]  /*1e970*/  IMAD.MOV.U32 R13, RZ, RZ, R6 ;  /* 0x000000ffff0d7224 */ /* 0x000fe400078e0006 */
[----:B------:R-:W-:Y:S01]  /*1e980*/  IMAD.MOV.U32 R12, RZ, RZ, 0x2 ;  /* 0x00000002ff0c7424 */ /* 0x000fe200078e00ff */
[----:B------:R-:W-:-:S13]  /*1e990*/  IADD3 R2, P4, R14, R0, RZ ;  /* 0x000000000e027210 */ /* 0x000fda0007f9e0ff */
[----:B------:R-:W-:Y:S05]  /*1e9a0*/  WARPSYNC.COLLECTIVE R15, `(.L_x_5570) ;  /* 0x000000000f087348 */ /* 0x000fea0003c00000 */
[----:B------:R0:W1:Y:S02]  /*1e9b0*/  SHFL.IDX P6, R14, R13, R12, R11 ;  /* 0x0000000c0d0e7389 */ /* 0x00006400000c000b */
[----:B01----:R-:W-:Y:S01]  /*1e9c0*/  ENDCOLLECTIVE ;  /* 0x000000000000791b */ /* 0x003fe20003800000 */
.L_x_5570:
        /* <DEDUP_REMOVED lines=17> */
.L_x_5571:
[----:B------:R-:W-:Y:S02]  /*1eae0*/  IMAD.MOV.U32 R13, RZ, RZ, R6 ;  /* 0x000000ffff0d7224 */ /* 0x000fe400078e0006 */
[----:B------:R-:W-:Y:S01]  /*1eaf0*/  IMAD.MOV.U32 R12, RZ, RZ, 0x3 ;  /* 0x00000003ff0c7424 */ /* 0x000fe200078e00ff */
[----:B------:R-:W-:-:S13]  /*1eb00*/  IADD3 R2, P4, R14, R0, RZ ;  /* 0x000000000e027210 */ /* 0x000fda0007f9e0ff */
[----:B------:R-:W-:Y:S05]  /*1eb10*/  WARPSYNC.COLLECTIVE R15, `(.L_x_5572) ;  /* 0x000000000f087348 */ /* 0x000fea0003c00000 */
[----:B------:R0:W1:Y:S02]  /*1eb20*/  SHFL.IDX P6, R14, R13, R12, R11 ;  /* 0x0000000c0d0e7389 */ /* 0x00006400000c000b */
[----:B01----:R-:W-:Y:S01]  /*1eb30*/  ENDCOLLECTIVE ;  /* 0x000000000000791b */ /* 0x003fe20003800000 */
.L_x_5572:
        /* <DEDUP_REMOVED lines=17> */
.L_x_5573:
[----:B------:R-:W-:Y:S02]  /*1ec50*/  IMAD.MOV.U32 R13, RZ, RZ, R6 ;  /* 0x000000ffff0d7224 */ /* 0x000fe400078e0006 */
[----:B------:R-:W-:Y:S01]  /*1ec60*/  IMAD.MOV.U32 R12, RZ, RZ, 0x4 ;  /* 0x00000004ff0c7424 */ /* 0x000fe200078e00ff */
[----:B------:R-:W-:-:S13]  /*1ec70*/  IADD3 R2, P4, R14, R0, RZ ;  /* 0x000000000e027210 */ /* 0x000fda0007f9e0ff */
[----:B------:R-:W-:Y:S05]  /*1ec80*/  WARPSYNC.COLLECTIVE R15, `(.L_x_5574) ;  /* 0x000000000f087348 */ /* 0x000fea0003c00000 */
[----:B------:R0:W1:Y:S02]  /*1ec90*/  SHFL.IDX P6, R14, R13, R12, R11 ;  /* 0x0000000c0d0e7389 */ /* 0x00006400000c000b */
[----:B01----:R-:W-:Y:S01]  /*1eca0*/  ENDCOLLECTIVE ;  /* 0x000000000000791b */ /* 0x003fe20003800000 */
.L_x_5574:
        /* <DEDUP_REMOVED lines=17> */
.L_x_5575:
[----:B------:R-:W-:Y:S02]  /*1edc0*/  IMAD.MOV.U32 R13, RZ, RZ, R6 ;  /* 0x000000ffff0d7224 */ /* 0x000fe400078e0006 */
[----:B------:R-:W-:Y:S01]  /*1edd0*/  IMAD.MOV.U32 R12, RZ, RZ, 0x5 ;  /* 0x00000005ff0c7424 */ /* 0x000fe200078e00ff */
[----:B------:R-:W-:-:S13]  /*1ede0*/  IADD3 R2, P4, R14, R0, RZ ;  /* 0x000000000e027210 */ /* 0x000fda0007f9e0ff */
[----:B------:R-:W-:Y:S05]  /*1edf0*/  WARPSYNC.COLLECTIVE R15, `(.L_x_5576) ;  /* 0x000000000f087348 */ /* 0x000fea0003c00000 */
[----:B------:R0:W1:Y:S02]  /*1ee00*/  SHFL.IDX P6, R14, R13, R12, R11 ;  /* 0x0000000c0d0e7389 */ /* 0x00006400000c000b */
[----:B01----:R-:W-:Y:S01]  /*1ee10*/  ENDCOLLECTIVE ;  /* 0x000000000000791b */ /* 0x003fe20003800000 */
.L_x_5576:
        /* <DEDUP_REMOVED lines=12> */
.L_x_5577:
        /* <DEDUP_REMOVED lines=9> */
.L_x_5410:
[----:B0-----:R0:W2:Y:S02]  /*1ef70*/  SYNCS.PHASECHK.TRANS64.TRYWAIT P0, [R4+URZ+0x22840], R21 ;  /* 0x02284015040075a7 */ /* 0x0010a4000800017f */
[----:B--2---:R-:W-:Y:S05]  /*1ef80*/  @!P0 NANOSLEEP.SYNCS 0x989680 ;  /* 0x009896800000895d */ /* 0x004fea0003900000 */
[----:B------:R-:W2:Y:S02]  /*1ef90*/  @!P0 SYNCS.PHASECHK.TRANS64 P0, [R4+URZ+0x22840], R21 ;  /* 0x02284015040085a7 */ /* 0x000ea4000800007f */
[----:B--2---:R-:W-:Y:S05]  /*1efa0*/  @!P0 BRA `(.L_x_5410) ;  /* 0xfffffffc00f08947 */ /* 0x004fea000383ffff */
[----:B------:R-:W-:Y:S05]  /*1efb0*/  BRA `(.L_x_5579) ;  /* 0xffffffa800987947 */ /* 0x000fea000383ffff */
.L_x_5411:
        /* <DEDUP_REMOVED lines=8> */
.L_x_5581:
[----:B------:R-:W-:Y:S05]  /*1f040*/  BSYNC B1 ;  /* 0x0000000000017941 */ /* 0x000fea0003800000 */
.L_x_5580:
        /* <DEDUP_REMOVED lines=9> */
.L_x_5582:
[----:B------:R-:W-:Y:S02]  /*1f0e0*/  IMAD.MOV.U32 R13, RZ, RZ, R9 ;  /* 0x000000ffff0d7224 */ /* 0x000fe400078e0009 */
[----:B------:R-:W-:Y:S01]  /*1f0f0*/  IMAD.MOV.U32 R12, RZ, RZ, 0x1 ;  /* 0x00000001ff0c7424 */ /* 0x000fe200078e00ff */
[----:B------:R-:W-:-:S07]  /*1f100*/  MOV R2, R14 ;  /* 0x0000000e00027202 */ /* 0x000fce0000000f00 */
[----:B------:R-:W-:Y:S05]  /*1f110*/  WARPSYNC.COLLECTIVE R15, `(.L_x_5583) ;  /* 0x000000000f087348 */ /* 0x000fea0003c00000 */
[----:B------:R0:W1:Y:S02]  /*1f120*/  SHFL.IDX P6, R14, R13, R12, R11 ;  /* 0x0000000c0d0e7389 */ /* 0x00006400000c000b */
[----:B01----:R-:W-:Y:S01]  /*1f130*/  ENDCOLLECTIVE ;  /* 0x000000000000791b */ /* 0x003fe20003800000 */
.L_x_5583:
        /* <DEDUP_REMOVED lines=11> */
.L_x_5584:
[----:B------:R-:W-:Y:S01]  /*1f1f0*/  IMAD.MOV.U32 R13, RZ, RZ, R9 ;  /* 0x000000ffff0d7224 */ /* 0x000fe200078e0009 */
[----:B------:R-:W-:Y:S01]  /*1f200*/  MOV R12, 0x2 ;  /* 0x00000002000c7802 */ /* 0x000fe20000000f00 */
[----:B------:R-:W-:-:S07]  /*1f210*/  IMAD.MOV.U32 R2, RZ, RZ, R14 ;  /* 0x000000ffff027224 */ /* 0x000fce00078e000e */
[----:B------:R-:W-:Y:S05]  /*1f220*/  WARPSYNC.COLLECTIVE R15, `(.L_x_5585) ;  /* 0x000000000f087348 */ /* 0x000fea0003c00000 */
[----:B------:R0:W1:Y:S02]  /*1f230*/  SHFL.IDX P6, R14, R13, R12, R11 ;  /* 0x0000000c0d0e7389 */ /* 0x00006400000c000b */
[----:B01----:R-:W-:Y:S01]  /*1f240*/  ENDCOLLECTIVE ;  /* 0x000000000000791b */ /* 0x003fe20003800000 */
.L_x_5585:
        /* <DEDUP_REMOVED lines=11> */
.L_x_5586:
[----:B------:R-:W-:Y:S01]  /*1f300*/  MOV R13, R9 ;  /* 0x00000009000d7202 */ /* 0x000fe20000000f00 */
[----:B------:R-:W-:Y:S02]  /*1f310*/  IMAD.MOV.U32 R12, RZ, RZ, 0x3 ;  /* 0x00000003ff0c7424 */ /* 0x000fe400078e00ff */
[----:B------:R-:W-:-:S07]  /*1f320*/  IMAD.MOV.U32 R2, RZ, RZ, R14 ;  /* 0x000000ffff027224 */ /* 0x000fce00078e000e */
[----:B------:R-:W-:Y:S05]  /*1f330*/  WARPSYNC.COLLECTIVE R15, `(.L_x_5587) ;  /* 0x000000000f087348 */ /* 0x000fea0003c00000 */
[----:B------:R0:W1:Y:S02]  /*1f340*/  SHFL.IDX P6, R14, R13, R12, R11 ;  /* 0x0000000c0d0e7389 */ /* 0x00006400000c000b */
[----:B01----:R-:W-:Y:S01]  /*1f350*/  ENDCOLLECTIVE ;  /* 0x000000000000791b */ /* 0x003fe20003800000 */
.L_x_5587:
        /* <DEDUP_REMOVED lines=11> */
.L_x_5588:
[----:B------:R-:W-:Y:S02]  /*1f410*/  IMAD.MOV.U32 R13, RZ, RZ, R9 ;  /* 0x000000ffff0d7224 */ /* 0x000fe400078e0009 */
[----:B------:R-:W-:Y:S02]  /*1f420*/  IMAD.MOV.U32 R12, RZ, RZ, 0x4 ;  /* 0x00000004ff0c7424 */ /* 0x000fe400078e00ff */
[----:B------:R-:W-:-:S07]  /*1f430*/  IMAD.MOV.U32 R2, RZ, RZ, R14 ;  /* 0x000000ffff027224 */ /* 0x000fce00078e000e */
[----:B------:R-:W-:Y:S05]  /*1f440*/  WARPSYNC.COLLECTIVE R15, `(.L_x_5589) ;  /* 0x000000000f087348 */ /* 0x000fea0003c00000 */
[----:B------:R0:W1:Y:S02]  /*1f450*/  SHFL.IDX P6, R14, R13, R12, R11 ;  /* 0x0000000c0d0e7389 */ /* 0x00006400000c000b */
[----:B01----:R-:W-:Y:S01]  /*1f460*/  ENDCOLLECTIVE ;  /* 0x000000000000791b */ /* 0x003fe20003800000 */
.L_x_5589:
        /* <DEDUP_REMOVED lines=11> */
.L_x_5590:
[----:B------:R-:W-:Y:S02]  /*1f520*/  IMAD.MOV.U32 R13, RZ, RZ, R9 ;  /* 0x000000ffff0d7224 */ /* 0x000fe400078e0009 */
[----:B------:R-:W-:Y:S01]  /*1f530*/  IMAD.MOV.U32 R12, RZ, RZ, 0x5 ;  /* 0x00000005ff0c7424 */ /* 0x000fe200078e00ff */
[----:B------:R-:W-:-:S07]  /*1f540*/  MOV R2, R14 ;  /* 0x0000000e00027202 */ /* 0x000fce0000000f00 */
[----:B------:R-:W-:Y:S05]  /*1f550*/  WARPSYNC.COLLECTIVE R15, `(.L_x_5591) ;  /* 0x000000000f087348 */ /* 0x000fea0003c00000 */
[----:B------:R0:W1:Y:S02]  /*1f560*/  SHFL.IDX P6, R14, R13, R12, R11 ;  /* 0x0000000c0d0e7389 */ /* 0x00006400000c000b */
[----:B01----:R-:W-:Y:S01]  /*1f570*/  ENDCOLLECTIVE ;  /* 0x000000000000791b */ /* 0x003fe20003800000 */
.L_x_5591:
        /* <DEDUP_REMOVED lines=11> */
.L_x_5592:
[----:B------:R-:W-:Y:S01]  /*1f630*/  IMAD.MOV.U32 R2, RZ, RZ, R14 ;  /* 0x000000ffff027224 */ /* 0x000fe200078e000e */
[----:B------:R-:W-:Y:S06]  /*1f640*/  BRA `(.L_x_5593) ;  /* 0xffffffa400cc7947 */ /* 0x000fec000383ffff */
.L_x_5416:
[----:B----4-:R4:W0:Y:S02]  /*1f650*/  SYNCS.PHASECHK.TRANS64.TRYWAIT P0, [R4+URZ+0x22860], R21 ;  /* 0x02286015040075a7 */ /* 0x010824000800017f */
[----:B0-----:R-:W-:Y:S05]  /*1f660*/  @!P0 NANOSLEEP.SYNCS 0x989680 ;  /* 0x009896800000895d */ /* 0x001fea0003900000 */
[----:B------:R-:W0:Y:S02]  /*1f670*/  @!P0 SYNCS.PHASECHK.TRANS64 P0, [R4+URZ+0x22860], R21 ;  /* 0x02286015040085a7 */ /* 0x000e24000800007f */
[----:B0-----:R-:W-:Y:S05]  /*1f680*/  @!P0 BRA `(.L_x_5416) ;  /* 0xfffffffc00f08947 */ /* 0x001fea000383ffff */
[----:B------:R-:W-:Y:S05]  /*1f690*/  BRA `(.L_x_5594) ;  /* 0xffffffa8001c7947 */ /* 0x000fea000383ffff */
.L_x_5417:
[----:B------:R-:W-:Y:S01]  /*1f6a0*/  BSSY B1, `(.L_x_5595) ;  /* 0x0000008000017945 */ /* 0x000fe20003800000 */
[----:B------:R-:W-:Y:S01]  /*1f6b0*/  IMAD.MOV.U32 R13, RZ, RZ, R7 ;  /* 0x000000ffff0d7224 */ /* 0x000fe200078e0007 */
[----:B------:R-:W-:Y:S01]  /*1f6c0*/  MOV R15, 0xffffffff ;  /* 0xffffffff000f7802 */ /* 0x000fe20000000f00 */
[----:B------:R-:W-:Y:S02]  /*1f6d0*/  IMAD.MOV.U32 R12, RZ, RZ, RZ ;  /* 0x000000ffff0c7224 */ /* 0x000fe400078e00ff */
[----:B------:R-:W-:-:S07]  /*1f6e0*/  IMAD.MOV.U32 R11, RZ, RZ, 0x181f ;  /* 0x0000181fff0b7424 */ /* 0x000fce00078e00ff */
[----:B01-34-:R-:W-:Y:S05]  /*1f6f0*/  WARPSYNC.COLLECTIVE R15, `(.L_x_5596) ;  /* 0x000000000f087348 */ /* 0x01bfea0003c00000 */
[----:B------:R2:W0:Y:S02]  /*1f700*/  SHFL.IDX P6, R14, R13, R12, R11 ;  /* 0x0000000c0d0e7389 */ /* 0x00042400000c000b */
[----:B01234-:R-:W-:Y:S01]  /*1f710*/  ENDCOLLECTIVE ;  /* 0x000000000000791b */ /* 0x01ffe20003800000 */
.L_x_5596:
[----:B------:R-:W-:Y:S05]  /*1f720*/  BSYNC B1 ;  /* 0x0000000000017941 */ /* 0x000fea0003800000 */
.L_x_5595:
        /* <DEDUP_REMOVED lines=9> */
.L_x_5597:
[----:B------:R-:W-:Y:S02]  /*1f7c0*/  IMAD.MOV.U32 R13, RZ, RZ, R7 ;  /* 0x000000ffff0d7224 */ /* 0x000fe400078e0007 */
[----:B------:R-:W-:Y:S01]  /*1f7d0*/  IMAD.MOV.U32 R12, RZ, RZ, 0x1 ;  /* 0x00000001ff0c7424 */ /* 0x000fe200078e00ff */
[----:B------:R-:W-:-:S13]  /*1f7e0*/  IADD3 R2, P0, R14, R0, RZ ;  /* 0x000000000e027210 */ /* 0x000fda0007f1e0ff */
[----:B------:R-:W-:Y:S05]  /*1f7f0*/  WARPSYNC.COLLECTIVE R15, `(.L_x_5598) ;  /* 0x000000000f087348 */ /* 0x000fea0003c00000 */
[----:B------:R0:W1:Y:S02]  /*1f800*/  SHFL.IDX P6, R14, R13, R12, R11 ;  /* 0x0000000c0d0e7389 */ /* 0x00006400000c000b */
[----:B01----:R-:W-:Y:S01]  /*1f810*/  ENDCOLLECTIVE ;  /* 0x000000000000791b */ /* 0x003fe20003800000 */
.L_x_5598:
        /* <DEDUP_REMOVED lines=13> */
.L_x_5599:
[----:B------:R-:W-:Y:S02]  /*1f8f0*/  IMAD.MOV.U32 R13, RZ, RZ, R7 ;  /* 0x000000ffff0d7224 */ /* 0x000fe400078e0007 */
[----:B------:R-:W-:Y:S01]  /*1f900*/  IMAD.MOV.U32 R12, RZ, RZ, 0x2 ;  /* 0x00000002ff0c7424 */ /* 0x000fe200078e00ff */
[----:B------:R-:W-:-:S13]  /*1f910*/  IADD3 R2, P0, R14, R0, RZ ;  /* 0x000000000e027210 */ /* 0x000fda0007f1e0ff */
[----:B------:R-:W-:Y:S05]  /*1f920*/  WARPSYNC.COLLECTIVE R15, `(.L_x_5600) ;  /* 0x000000000f087348 */ /* 0x000fea0003c00000 */
[----:B------:R0:W1:Y:S02]  /*1f930*/  SHFL.IDX P6, R14, R13, R12, R11 ;  /* 0x0000000c0d0e7389 */ /* 0x00006400000c000b */
[----:B01----:R-:W-:Y:S01]  /*1f940*/  ENDCOLLECTIVE ;  /* 0x000000000000791b */ /* 0x003fe20003800000 */
.L_x_5600:
        /* <DEDUP_REMOVED lines=13> */
.L_x_5601:
[----:B------:R-:W-:Y:S02]  /*1fa20*/  IMAD.MOV.U32 R13, RZ, RZ, R7 ;  /* 0x000000ffff0d7224 */ /* 0x000fe400078e0007 */
[----:B------:R-:W-:Y:S01]  /*1fa30*/  IMAD.MOV.U32 R12, RZ, RZ, 0x3 ;  /* 0x00000003ff0c7424 */ /* 0x000fe200078e00ff */
[----:B------:R-:W-:-:S13]  /*1fa40*/  IADD3 R2, P0, R14, R0, RZ ;  /* 0x000000000e027210 */ /* 0x000fda0007f1e0ff */
[----:B------:R-:W-:Y:S05]  /*1fa50*/  WARPSYNC.COLLECTIVE R15, `(.L_x_5602) ;  /* 0x000000000f087348 */ /* 0x000fea0003c00000 */
[----:B------:R0:W1:Y:S02]  /*1fa60*/  SHFL.IDX P6, R14, R13, R12, R11 ;  /* 0x0000000c0d0e7389 */ /* 0x00006400000c000b */
[----:B01----:R-:W-:Y:S01]  /*1fa70*/  ENDCOLLECTIVE ;  /* 0x000000000000791b */ /* 0x003fe20003800000 */
.L_x_5602:
        /* <DEDUP_REMOVED lines=13> */
.L_x_5603:
[----:B------:R-:W-:Y:S02]  /*1fb50*/  IMAD.MOV.U32 R13, RZ, RZ, R7 ;  /* 0x000000ffff0d7224 */ /* 0x000fe400078e0007 */
[----:B------:R-:W-:Y:S01]  /*1fb60*/  IMAD.MOV.U32 R12, RZ, RZ, 0x4 ;  /* 0x00000004ff0c7424 */ /* 0x000fe200078e00ff */
[----:B------:R-:W-:-:S13]  /*1fb70*/  IADD3 R2, P0, R14, R0, RZ ;  /* 0x000000000e027210 */ /* 0x000fda0007f1e0ff */
[----:B------:R-:W-:Y:S05]  /*1fb80*/  WARPSYNC.COLLECTIVE R15, `(.L_x_5604) ;  /* 0x000000000f087348 */ /* 0x000fea0003c00000 */
[----:B------:R0:W1:Y:S02]  /*1fb90*/  SHFL.IDX P6, R14, R13, R12, R11 ;  /* 0x0000000c0d0e7389 */ /* 0x00006400000c000b */
[----:B01----:R-:W-:Y:S01]  /*1fba0*/  ENDCOLLECTIVE ;  /* 0x000000000000791b */ /* 0x003fe20003800000 */
.L_x_5604:
        /* <DEDUP_REMOVED lines=13> */
.L_x_5605:
[----:B------:R-:W-:Y:S02]  /*1fc80*/  IMAD.MOV.U32 R13, RZ, RZ, R7 ;  /* 0x000000ffff0d7224 */ /* 0x000fe400078e0007 */
[----:B------:R-:W-:Y:S01]  /*1fc90*/  IMAD.MOV.U32 R12, RZ, RZ, 0x5 ;  /* 0x00000005ff0c7424 */ /* 0x000fe200078e00ff */
[----:B------:R-:W-:-:S13]  /*1fca0*/  IADD3 R2, P0, R14, R0, RZ ;  /* 0x000000000e027210 */ /* 0x000fda0007f1e0ff */
[----:B------:R-:W-:Y:S05]  /*1fcb0*/  WARPSYNC.COLLECTIVE R15, `(.L_x_5606) ;  /* 0x000000000f087348 */ /* 0x000fea0003c00000 */
[----:B------:R0:W1:Y:S02]  /*1fcc0*/  SHFL.IDX P6, R14, R13, R12, R11 ;  /* 0x0000000c0d0e7389 */ /* 0x00006400000c000b */
[----:B01----:R-:W-:Y:S01]  /*1fcd0*/  ENDCOLLECTIVE ;  /* 0x000000000000791b */ /* 0x003fe20003800000 */
.L_x_5606:
        /* <DEDUP_REMOVED lines=13> */
.L_x_5607:
[----:B------:R-:W-:Y:S05]  /*1fdb0*/  BRA `(.L_x_5608) ;  /* 0xffffffa4006c7947 */ /* 0x000fea000383ffff */
.L_x_5425:
        /* <DEDUP_REMOVED lines=8> */
.L_x_5610:
[----:B------:R-:W-:Y:S05]  /*1fe40*/  BSYNC B0 ;  /* 0x0000000000007941 */ /* 0x000fea0003800000 */
.L_x_5609:
        /* <DEDUP_REMOVED lines=9> */
.L_x_5611:
        /* <DEDUP_REMOVED lines=18> */
.L_x_5612:
[----:B------:R-:W-:Y:S01]  /*20000*/  IMAD.MOV.U32 R12, RZ, RZ, 0x2 ;  /* 0x00000002ff0c7424 */ /* 0x000fe200078e00ff */
[----:B------:R-:W-:-:S05]  /*20010*/  SEL R4, R14, RZ, P1 ;  /* 0x000000ff0e047207 */ /* 0x000fca0000800000 */
[----:B------:R-:W-:-:S04]  /*20020*/  IMAD.IADD R4, R17, 0x1, R4 ;  /* 0x0000000111047824 */ /* 0x000fc800078e0204 */
[----:B------:R-:W-:-:S07]  /*20030*/  IMAD.MOV.U32 R13, RZ, RZ, R4 ;  /* 0x000000ffff0d7224 */ /* 0x000fce00078e0004 */
[----:B------:R-:W-:Y:S05]  /*20040*/  WARPSYNC.COLLECTIVE R15, `(.L_x_5613) ;  /* 0x000000000f087348 */ /* 0x000fea0003c00000 */
[----:B------:R0:W1:Y:S02]  /*20050*/  SHFL.UP P6, R14, R13, R12, R11 ;  /* 0x0400000c0d0e7389 */ /* 0x00006400000c000b */
[----:B01----:R-:W-:Y:S01]  /*20060*/  ENDCOLLECTIVE ;  /* 0x000000000000791b */ /* 0x003fe20003800000 */
.L_x_5613:
[----:B------:R-:W-:Y:S01]  /*20070*/  IMAD.MOV.U32 R12, RZ, RZ, 0x4 ;  /* 0x00000004ff0c7424 */ /* 0x000fe200078e00ff */
[----:B------:R-:W-:-:S04]  /*20080*/  SEL R3, R14, RZ, P2 ;  /* 0x000000ff0e037207 */ /* 0x000fc80001000000 */
[----:B------:R-:W-:-:S05]  /*20090*/  IADD3 R6, R4, R3, RZ ;  /* 0x0000000304067210 */ /* 0x000fca0007ffe0ff */
[----:B------:R-:W-:-:S07]  /*200a0*/  IMAD.MOV.U32 R13, RZ, RZ, R6 ;  /* 0x000000ffff0d7224 */ /* 0x000fce00078e0006 */
[----:B------:R-:W-:Y:S05]  /*200b0*/  WARPSYNC.COLLECTIVE R15, `(.L_x_5614) ;  /* 0x000000000f087348 */ /* 0x000fea0003c00000 */
[----:B------:R0:W1:Y:S02]  /*200c0*/  SHFL.UP P6, R14, R13, R12, R11 ;  /* 0x0400000c0d0e7389 */ /* 0x00006400000c000b */
[----:B01----:R-:W-:Y:S01]  /*200d0*/  ENDCOLLECTIVE ;  /* 0x000000000000791b */ /* 0x003fe20003800000 */
.L_x_5614:
[----:B------:R-:W-:Y:S02]  /*200e0*/  MOV R12, 0x8 ;  /* 0x00000008000c7802 */ /* 0x000fe40000000f00 */
[----:B------:R-:W-:-:S05]  /*200f0*/  SEL R3, R14, RZ, P3 ;  /* 0x000000ff0e037207 */ /* 0x000fca0001800000 */
[----:B------:R-:W-:-:S04]  /*20100*/  IMAD.IADD R2, R6, 0x1, R3 ;  /* 0x0000000106027824 */ /* 0x000fc800078e0203 */
[----:B------:R-:W-:-:S07]  /*20110*/  IMAD.MOV.U32 R13, RZ, RZ, R2 ;  /* 0x000000ffff0d7224 */ /* 0x000fce00078e0002 */
[----:B------:R-:W-:Y:S05]  /*20120*/  WARPSYNC.COLLECTIVE R15, `(.L_x_5615) ;  /* 0x000000000f087348 */ /* 0x000fea0003c00000 */
[----:B------:R0:W1:Y:S02]  /*20130*/  SHFL.UP P6, R14, R13, R12, R11 ;  /* 0x0400000c0d0e7389 */ /* 0x00006400000c000b */
[----:B01----:R-:W-:Y:S01]  /*20140*/  ENDCOLLECTIVE ;  /* 0x000000000000791b */ /* 0x003fe20003800000 */
.L_x_5615:
[----:B------:R-:W-:Y:S01]  /*20150*/  IMAD.MOV.U32 R12, RZ, RZ, 0x10 ;  /* 0x00000010ff0c7424 */ /* 0x000fe200078e00ff */
[----:B------:R-:W-:-:S05]  /*20160*/  SEL R3, R14, RZ, P4 ;  /* 0x000000ff0e037207 */ /* 0x000fca0002000000 */
[----:B------:R-:W-:-:S04]  /*20170*/  IMAD.IADD R3, R2, 0x1, R3 ;  /* 0x0000000102037824 */ /* 0x000fc800078e0203 */
[----:B------:R-:W-:-:S07]  /*20180*/  IMAD.MOV.U32 R13, RZ, RZ, R3 ;  /* 0x000000ffff0d7224 */ /* 0x000fce00078e0003 */
[----:B------:R-:W-:Y:S05]  /*20190*/  WARPSYNC.COLLECTIVE R15, `(.L_x_5616) ;  /* 0x000000000f087348 */ /* 0x000fea0003c00000 */
[----:B------:R0:W1:Y:S02]  /*201a0*/  SHFL.UP P6, R14, R13, R12, R11 ;  /* 0x0400000c0d0e7389 */ /* 0x00006400000c000b */
[----:B01----:R-:W-:Y:S01]  /*201b0*/  ENDCOLLECTIVE ;  /* 0x000000000000791b */ /* 0x003fe20003800000 */
.L_x_5616:
        /* <DEDUP_REMOVED lines=8> */
.L_x_5617:
[----:B------:R-:W-:Y:S05]  /*20240*/  BRA `(.L_x_5618) ;  /* 0xffffffa400cc7947 */ /* 0x000fea000383ffff */
.L_x_5430:
[----:B------:R-:W-:Y:S01]  /*20250*/  BSSY B0, `(.L_x_5619) ;  /* 0x0000008000007945 */ /* 0x000fe20003800000 */
[----:B-----5:R-:W-:Y:S01]  /*20260*/  IMAD.MOV.U32 R13, RZ, RZ, R17 ;  /* 0x000000ffff0d7224 */ /* 0x020fe200078e0011 */
[----:B------:R-:W-:Y:S01]  /*20270*/  MOV R11, RZ ;  /* 0x000000ff000b7202 */ /* 0x000fe20000000f00 */
[----:B------:R-:W-:Y:S02]  /*20280*/  IMAD.MOV.U32 R12, RZ, RZ, 0x1 ;  /* 0x00000001ff0c7424 */ /* 0x000fe400078e00ff */
[----:B------:R-:W-:-:S07]  /*20290*/  IMAD.MOV.U32 R15, RZ, RZ, -0x1 ;  /* 0xffffffffff0f7424 */ /* 0x000fce00078e00ff */
[----:B01----:R-:W-:Y:S05]  /*202a0*/  WARPSYNC.COLLECTIVE R15, `(.L_x_5620) ;  /* 0x000000000f087348 */ /* 0x003fea0003c00000 */
[----:B------:R2:W3:Y:S02]  /*202b0*/  SHFL.UP P6, R14, R13, R12, R11 ;  /* 0x0400000c0d0e7389 */ /* 0x0004e400000c000b */
[----:B0123--:R-:W-:Y:S01]  /*202c0*/  ENDCOLLECTIVE ;  /* 0x000000000000791b */ /* 0x00ffe20003800000 */
.L_x_5620:
[----:B------:R-:W-:Y:S05]  /*202d0*/  BSYNC B0 ;  /* 0x0000000000007941 */ /* 0x000fea0003800000 */
.L_x_5619:
        /* <DEDUP_REMOVED lines=8> */
.L_x_5621:
[----:B------:R-:W-:Y:S01]  /*20360*/  IMAD.MOV.U32 R12, RZ, RZ, 0x4 ;  /* 0x00000004ff0c7424 */ /* 0x000fe200078e00ff */
[----:B------:R-:W-:-:S05]  /*20370*/  SEL R2, R14, RZ, P2 ;  /* 0x000000ff0e027207 */ /* 0x000fca0001000000 */
[----:B------:R-:W-:-:S04]  /*20380*/  IMAD.IADD R2, R13, 0x1, R2 ;  /* 0x000000010d027824 */ /* 0x000fc800078e0202 */
[----:B------:R-:W-:-:S07]  /*20390*/  IMAD.MOV.U32 R13, RZ, RZ, R2 ;  /* 0x000000ffff0d7224 */ /* 0x000fce00078e0002 */
[----:B------:R-:W-:Y:S05]  /*203a0*/  WARPSYNC.COLLECTIVE R15, `(.L_x_5622) ;  /* 0x000000000f087348 */ /* 0x000fea0003c00000 */
[----:B------:R0:W1:Y:S02]  /*203b0*/  SHFL.UP P6, R14, R13, R12, R11 ;  /* 0x0400000c0d0e7389 */ /* 0x00006400000c000b */
[----:B01----:R-:W-:Y:S01]  /*203c0*/  ENDCOLLECTIVE ;  /* 0x000000000000791b */ /* 0x003fe20003800000 */
.L_x_5622:
[----:B------:R-:W-:Y:S01]  /*203d0*/  IMAD.MOV.U32 R12, RZ, RZ, 0x8 ;  /* 0x00000008ff0c7424 */ /* 0x000fe200078e00ff */
[----:B------:R-:W-:-:S05]  /*203e0*/  SEL R3, R14, RZ, P3 ;  /* 0x000000ff0e037207 */ /* 0x000fca0001800000 */
[----:B------:R-:W-:-:S05]  /*203f0*/  IMAD.IADD R3, R2, 0x1, R3 ;  /* 0x0000000102037824 */ /* 0x000fca00078e0203 */
[----:B------:R-:W-:-:S07]  /*20400*/  MOV R13, R3 ;  /* 0x00000003000d7202 */ /* 0x000fce0000000f00 */
[----:B------:R-:W-:Y:S05]  /*20410*/  WARPSYNC.COLLECTIVE R15, `(.L_x_5623) ;  /* 0x000000000f087348 */ /* 0x000fea0003c00000 */
[----:B------:R0:W1:Y:S02]  /*20420*/  SHFL.UP P6, R14, R13, R12, R11 ;  /* 0x0400000c0d0e7389 */ /* 0x00006400000c000b */
[----:B01----:R-:W-:Y:S01]  /*20430*/  ENDCOLLECTIVE ;  /* 0x000000000000791b */ /* 0x003fe20003800000 */
.L_x_5623:
[----:B------:R-:W-:Y:S01]  /*20440*/  IMAD.MOV.U32 R12, RZ, RZ, 0x10 ;  /* 0x00000010ff0c7424 */ /* 0x000fe200078e00ff */
[----:B------:R-:W-:-:S05]  /*20450*/  SEL R4, R14, RZ, P4 ;  /* 0x000000ff0e047207 */ /* 0x000fca0002000000 */
[----:B------:R-:W-:-:S04]  /*20460*/  IMAD.IADD R4, R3, 0x1, R4 ;  /* 0x0000000103047824 */ /* 0x000fc800078e0204 */
[----:B------:R-:W-:-:S07]  /*20470*/  IMAD.MOV.U32 R13, RZ, RZ, R4 ;  /* 0x000000ffff0d7224 */ /* 0x000fce00078e0004 */
[----:B------:R-:W-:Y:S05]  /*20480*/  WARPSYNC.COLLECTIVE R15, `(.L_x_5624) ;  /* 0x000000000f087348 */ /* 0x000fea0003c00000 */
[----:B------:R0:W1:Y:S02]  /*20490*/  SHFL.UP P6, R14, R13, R12, R11 ;  /* 0x0400000c0d0e7389 */ /* 0x00006400000c000b */
[----:B01----:R-:W-:Y:S01]  /*204a0*/  ENDCOLLECTIVE ;  /* 0x000000000000791b */ /* 0x003fe20003800000 */
.L_x_5624:
        /* <DEDUP_REMOVED lines=8> */
.L_x_5625:
[----:B------:R-:W-:Y:S05]  /*20530*/  BRA `(.L_x_5626) ;  /* 0xffffffa400ac7947 */ /* 0x000fea000383ffff */
.L_x_5432:
[----:B------:R-:W-:Y:S01]  /*20540*/  BSSY B0, `(.L_x_5627) ;  /* 0x0000006000007945 */ /* 0x000fe20003800000 */
[----:B------:R-:W-:Y:S01]  /*20550*/  PLOP3.LUT P6, PT, P6, PT, PT, 0x8, 0x0 ;  /* 0x000000000000781c */ /* 0x000fe200037ce170 */
[----:B------:R-:W-:-:S12]  /*20560*/  IMAD.MOV.U32 R15, RZ, RZ, -0x1 ;  /* 0xffffffffff0f7424 */ /* 0x000fd800078e00ff */
[----:B01----:R-:W-:Y:S05]  /*20570*/  WARPSYNC.COLLECTIVE R15, `(.L_x_5628) ;  /* 0x000000000f087348 */ /* 0x003fea0003c00000 */
[----:B------:R-:W-:Y:S01]  /*20580*/  VOTE.ANY R14, PT, P6 ;  /* 0x00000000000e7806 */ /* 0x000fe200030e0100 */
[----:B01----:R-:W-:Y:S06]  /*20590*/  ENDCOLLECTIVE ;  /* 0x000000000000791b */ /* 0x003fec0003800000 */
.L_x_5628:
[----:B------:R-:W-:Y:S05]  /*205a0*/  BSYNC B0 ;  /* 0x0000000000007941 */ /* 0x000fea0003800000 */
.L_x_5627:
        /* <DEDUP_REMOVED lines=9> */
.L_x_5629:
[----:B------:R-:W-:Y:S01]  /*20640*/  MOV R17, R14 ;  /* 0x0000000e00117202 */ /* 0x000fe20000000f00 */
[----:B------:R-:W-:Y:S06]  /*20650*/  BRA `(.L_x_5630) ;  /* 0xffffffa4009c7947 */ /* 0x000fec000383ffff */
.L_x_5434:
[----:B------:R-:W-:Y:S01]  /*20660*/  BSSY B0, `(.L_x_5631) ;  /* 0x0000007000007945 */ /* 0x000fe20003800000 */
[----:B------:R-:W-:Y:S02]  /*20670*/  IMAD.MOV.U32 R13, RZ, RZ, R2 ;  /* 0x000000ffff0d7224 */ /* 0x000fe400078e0002 */
[----:B------:R-:W-:Y:S02]  /*20680*/  IMAD.MOV.U32 R11, RZ, RZ, 0x1f ;  /* 0x0000001fff0b7424 */ /* 0x000fe400078e00ff */
[----:B------:R-:W-:-:S07]  /*20690*/  IMAD.MOV.U32 R15, RZ, RZ, -0x1 ;  /* 0xffffffffff0f7424 */ /* 0x000fce00078e00ff */
[----:B0123--:R-:W-:Y:S05]  /*206a0*/  WARPSYNC.COLLECTIVE R15, `(.L_x_5632) ;  /* 0x000000000f087348 */ /* 0x00ffea0003c00000 */
[----:B------:R4:W0:Y:S02]  /*206b0*/  SHFL.IDX P6, R14, R13, R12, R11 ;  /* 0x0000000c0d0e7389 */ /* 0x00082400000c000b */
[----:B01234-:R-:W-:Y:S01]  /*206c0*/  ENDCOLLECTIVE ;  /* 0x000000000000791b */ /* 0x01ffe20003800000 */
.L_x_5632:
[----:B------:R-:W-:Y:S05]  /*206d0*/  BSYNC B0 ;  /* 0x0000000000007941 */ /* 0x000fea0003800000 */
.L_x_5631:
[----:B------:R-:W-:Y:S05]  /*206e0*/  BRA `(.L_x_5433) ;  /* 0xffffffa400947947 */ /* 0x000fea000383ffff */
.L_x_5438:
[----:B0-----:R0:W1:Y:S02]  /*206f0*/  SYNCS.PHASECHK.TRANS64.TRYWAIT P0, [R5+URZ+0x22820], R0 ;  /* 0x02282000050075a7 */ /* 0x001064000800017f */
[----:B-1----:R-:W-:Y:S05]  /*20700*/  @!P0 NANOSLEEP.SYNCS 0x989680 ;  /* 0x009896800000895d */ /* 0x002fea0003900000 */
[----:B------:R-:W1:Y:S02]  /*20710*/  @!P0 SYNCS.PHASECHK.TRANS64 P0, [R5+URZ+0x22820], R0 ;  /* 0x02282000050085a7 */ /* 0x000e64000800007f */
[----:B-1----:R-:W-:Y:S05]  /*20720*/  @!P0 BRA `(.L_x_5438) ;  /* 0xfffffffc00f08947 */ /* 0x002fea000383ffff */
[----:B------:R-:W-:Y:S05]  /*20730*/  BRA `(.L_x_5633) ;  /* 0xffffffac000c7947 */ /* 0x000fea000383ffff */
.L_x_5439:
        /* <DEDUP_REMOVED lines=11> */
.L_x_5635:
[----:B------:R-:W-:Y:S05]  /*207f0*/  BSYNC B0 ;  /* 0x0000000000007941 */ /* 0x000fea0003800000 */
.L_x_5634:
[----:B------:R-:W-:Y:S05]  /*20800*/  BRA `(.L_x_5636) ;  /* 0xffffffa800f47947 */ /* 0x000fea000383ffff */
.L_x_5440:
[----:B------:R-:W-:Y:S01]  /*20810*/  BSSY B0, `(.L_x_5637) ;  /* 0x0000006000007945 */ /* 0x000fe20003800000 */
[----:B------:R-:W-:-:S07]  /*20820*/  IMAD.MOV.U32 R15, RZ, RZ, -0x1 ;  /* 0xffffffffff0f7424 */ /* 0x000fce00078e00ff */
[----:B0-234-:R-:W-:Y:S05]  /*20830*/  WARPSYNC.COLLECTIVE R15, `(.L_x_5638) ;  /* 0x000000000f0c7348 */ /* 0x01dfea0003c00000 */
[----:B------:R-:W-:Y:S02]  /*20840*/  ELECT P6, UR62, PT ;  /* 0x00000000003e782f */ /* 0x000fe400038c0000 */
[----:B------:R-:W-:Y:S01]  /*20850*/  MOV R14, UR62 ;  /* 0x0000003e000e7c02 */ /* 0x000fe20008000f00 */
[----:B0-234-:R-:W-:Y:S10]  /*20860*/  ENDCOLLECTIVE ;  /* 0x000000000000791b */ /* 0x01dff40003800000 */
.L_x_5638:
[----:B------:R-:W-:Y:S05]  /*20870*/  BSYNC B0 ;  /* 0x0000000000007941 */ /* 0x000fea0003800000 */
.L_x_5637:
[----:B------:R-:W-:Y:S05]  /*20880*/  BRA `(.L_x_5639) ;  /* 0xffffffa800e87947 */ /* 0x000fea000383ffff */
.L_x_5442:
[----:B0-----:R0:W1:Y:S02]  /*20890*/  SYNCS.PHASECHK.TRANS64.TRYWAIT P1, [R3+URZ+0x22840], R2 ;  /* 0x02284002030075a7 */ /* 0x001064000802017f */
[----:B-1----:R-:W-:Y:S05]  /*208a0*/  @!P1 NANOSLEEP.SYNCS 0x989680 ;  /* 0x009896800000995d */ /* 0x002fea0003900000 */
[----:B------:R-:W1:Y:S02]  /*208b0*/  @!P1 SYNCS.PHASECHK.TRANS64 P1, [R3+URZ+0x22840], R2 ;  /* 0x02284002030095a7 */ /* 0x000e64000802007f */
[----:B-1----:R-:W-:Y:S05]  /*208c0*/  @!P1 BRA `(.L_x_5442) ;  /* 0xfffffffc00f09947 */ /* 0x002fea000383ffff */
[----:B------:R-:W-:Y:S05]  /*208d0*/  BRA `(.L_x_5640) ;  /* 0xffffffac00047947 */ /* 0x000fea000383ffff */
.L_x_5444:
[----:B-1----:R1:W0:Y:S02]  /*208e0*/  SYNCS.PHASECHK.TRANS64.TRYWAIT P1, [R5+URZ+0x22840], R0 ;  /* 0x02284000050075a7 */ /* 0x002224000802017f */
[----:B0-----:R-:W-:Y:S05]  /*208f0*/  @!P1 NANOSLEEP.SYNCS 0x989680 ;  /* 0x009896800000995d */ /* 0x001fea0003900000 */
[----:B------:R-:W0:Y:S02]  /*20900*/  @!P1 SYNCS.PHASECHK.TRANS64 P1, [R5+URZ+0x22840], R0 ;  /* 0x02284000050095a7 */ /* 0x000e24000802007f */
[----:B0-----:R-:W-:Y:S05]  /*20910*/  @!P1 BRA `(.L_x_5444) ;  /* 0xfffffffc00f09947 */ /* 0x001fea000383ffff */
[----:B------:R-:W-:Y:S05]  /*20920*/  BRA `(.L_x_5641) ;  /* 0xffffffac00107947 */ /* 0x000fea000383ffff */
.L_x_5446:
[----:B------:R0:W0:Y:S02]  /*20930*/  SYNCS.PHASECHK.TRANS64.TRYWAIT P1, [R3+URZ+0x22860], R2 ;  /* 0x02286002030075a7 */ /* 0x000024000802017f */
[----:B0-----:R-:W-:Y:S05]  /*20940*/  @!P1 NANOSLEEP.SYNCS 0x989680 ;  /* 0x009896800000995d */ /* 0x001fea0003900000 */
[----:B------:R-:W0:Y:S02]  /*20950*/  @!P1 SYNCS.PHASECHK.TRANS64 P1, [R3+URZ+0x22860], R2 ;  /* 0x02286002030095a7 */ /* 0x000e24000802007f */
[----:B0-----:R-:W-:Y:S05]  /*20960*/  @!P1 BRA `(.L_x_5446) ;  /* 0xfffffffc00f09947 */ /* 0x001fea000383ffff */
[----:B------:R-:W-:Y:S05]  /*20970*/  BRA `(.L_x_5642) ;  /* 0xffffffac000c7947 */ /* 0x000fea000383ffff */
.L_x_5643:
        /* <DEDUP_REMOVED lines=16> */
.L_x_6466:


//--------------------- .text._ZN7cutlass13device_kernelIN5flash11enable_sm90INS1_16FlashAttnFwdSm90INS1_25CollectiveMainloopFwdSm90ILi2EN4cute5tupleIJNS5_1CILi1EEES8_S8_EEENS6_IJNS7_ILi128EEENS7_ILi96EEENS7_ILi64EEEEEELi256ENS_6half_tEfNS_4arch4Sm90ELb1ELb0ELb1ELb1ELb1ELb0ELb1ELb1ELb0ELb1ELb0ELb0EEENS1_21CollectiveEpilogueFwdINS6_IJSA_NS7_ILi256EEESB_EEES9_SE_SG_Li256ELb1ELb1ELb0ELb0EEENS1_36VarlenDynamicPersistentTileSchedulerILi128ELi96ELi256ELi128ELb0ELb1ELb1ELb1ELb1ELb1EEEEEEEEEvNT_6ParamsE --------------------------
	.section	.text._ZN7cutlass13device_kernelIN5flash11enable_sm90INS1_16FlashAttnFwdSm90INS1_25CollectiveMainloopFwdSm90ILi2EN4cute5tupleIJNS5_1CILi1EEES8_S8_EEENS6_IJNS7_ILi128EEENS7_ILi96EEENS7_ILi64EEEEEELi256ENS_6half_tEfNS_4arch4Sm90ELb1ELb0ELb1ELb1ELb1ELb0ELb1ELb1ELb0ELb1ELb0ELb0EEENS1_21CollectiveEpilogueFwdINS6_IJSA_NS7_ILi256EEESB_EEES9_SE_SG_Li256ELb1ELb1ELb0ELb0EEENS1_36VarlenDynamicPersistentTileSchedulerILi128ELi96ELi256ELi128ELb0ELb1ELb1ELb1ELb1ELb1EEEEEEEEEvNT_6ParamsE,"ax",@progbits
	.align	128
.text._ZN7cutlass13device_kernelIN5flash11enable_sm90INS1_16FlashAttnFwdSm90INS1_25CollectiveMainloopFwdSm90ILi2EN4cute5tupleIJNS5_1CILi1EEES8_S8_EEENS6_IJNS7_ILi128EEENS7_ILi96EEENS7_ILi64EEEEEELi256ENS_6half_tEfNS_4arch4Sm90ELb1ELb0ELb1ELb1ELb1ELb0ELb1ELb1ELb0ELb1ELb0ELb0EEENS1_21CollectiveEpilogueFwdINS6_IJSA_NS7_ILi256EEESB_EEES9_SE_SG_Li256ELb1ELb1ELb0ELb0EEENS1_36VarlenDynamicPersistentTileSchedulerILi128ELi96ELi256ELi128ELb0ELb1ELb1ELb1ELb1ELb1EEEEEEEEEvNT_6ParamsE:
        .type           _ZN7cutlass13device_kernelIN5flash11enable_sm90INS1_16FlashAttnFwdSm90INS1_25CollectiveMainloopFwdSm90ILi2EN4cute5tupleIJNS5_1CILi1EEES8_S8_EEENS6_IJNS7_ILi128EEENS7_ILi96EEENS7_ILi64EEEEEELi256ENS_6half_tEfNS_4arch4Sm90ELb1ELb0ELb1ELb1ELb1ELb0ELb1ELb1ELb0ELb1ELb0ELb0EEENS1_21CollectiveEpilogueFwdINS6_IJSA_NS7_ILi256EEESB_EEES9_SE_SG_Li256ELb1ELb1ELb0ELb0EEENS1_36VarlenDynamicPersistentTileSchedulerILi128ELi96ELi256ELi128ELb0ELb1ELb1ELb1ELb1ELb1EEEEEEEEEvNT_6ParamsE,@function
        .size           _ZN7cutlass13device_kernelIN5flash11enable_sm90INS1_16FlashAttnFwdSm90INS1_25CollectiveMainloopFwdSm90ILi2EN4cute5tupleIJNS5_1CILi1EEES8_S8_EEENS6_IJNS7_ILi128EEENS7_ILi96EEENS7_ILi64EEEEEELi256ENS_6half_tEfNS_4arch4Sm90ELb1ELb0ELb1ELb1ELb1ELb0ELb1ELb1ELb0ELb1ELb0ELb0EEENS1_21CollectiveEpilogueFwdINS6_IJSA_NS7_ILi256EEESB_EEES9_SE_SG_Li256ELb1ELb1ELb0ELb0EEENS1_36VarlenDynamicPersistentTileSchedulerILi128ELi96ELi256ELi128ELb0ELb1ELb1ELb1ELb1ELb1EEEEEEEEEvNT_6ParamsE,(.L_x_6467 - _ZN7cutlass13device_kernelIN5flash11enable_sm90INS1_16FlashAttnFwdSm90INS1_25CollectiveMainloopFwdSm90ILi2EN4cute5tupleIJNS5_1CILi1EEES8_S8_EEENS6_IJNS7_ILi128EEENS7_ILi96EEENS7_ILi64EEEEEELi256ENS_6half_tEfNS_4arch4Sm90ELb1ELb0ELb1ELb1ELb1ELb0ELb1ELb1ELb0ELb1ELb0ELb0EEENS1_21CollectiveEpilogueFwdINS6_IJSA_NS7_ILi256EEESB_EEES9_SE_SG_Li256ELb1ELb1ELb0ELb0EEENS1_36VarlenDynamicPersistentTileSchedulerILi128ELi96ELi256ELi128ELb0ELb1ELb1ELb1ELb1ELb1EEEEEEEEEvNT_6ParamsE)
        .other          _ZN7cutlass13device_kernelIN5flash11enable_sm90INS1_16FlashAttnFwdSm90INS1_25CollectiveMainloopFwdSm90ILi2EN4cute5tupleIJNS5_1CILi1EEES8_S8_EEENS6_IJNS7_ILi128EEENS7_ILi96EEENS7_ILi64EEEEEELi256ENS_6half_tEfNS_4arch4Sm90ELb1ELb0ELb1ELb1ELb1ELb0ELb1ELb1ELb0ELb1ELb0ELb0EEENS1_21CollectiveEpilogueFwdINS6_IJSA_NS7_ILi256EEESB_EEES9_SE_SG_Li256ELb1ELb1ELb0ELb0EEENS1_36VarlenDynamicPersistentTileSchedulerILi128ELi96ELi256ELi128ELb0ELb1ELb1ELb1ELb1ELb1EEEEEEEEEvNT_6ParamsE,@"STO_CUDA_ENTRY STV_DEFAULT"
_ZN7cutlass13device_kernelIN5flash11enable_sm90INS1_16FlashAttnFwdSm90INS1_25CollectiveMainloopFwdSm90ILi2EN4cute5tupleIJNS5_1CILi1EEES8_S8_EEENS6_IJNS7_ILi128EEENS7_ILi96EEENS7_ILi64EEEEEELi256ENS_6half_tEfNS_4arch4Sm90ELb1ELb0ELb1ELb1ELb1ELb0ELb1ELb1ELb0ELb1ELb0ELb0EEENS1_21CollectiveEpilogueFwdINS6_IJSA_NS7_ILi256EEESB_EEES9_SE_SG_Li256ELb1ELb1ELb0ELb0EEENS1_36VarlenDynamicPersistentTileSchedulerILi128ELi96ELi256ELi128ELb0ELb1ELb1ELb1ELb1ELb1EEEEEEEEEvNT_6ParamsE:
        /* <DEDUP_REMOVED lines=47> */
.L_x_5644:
        /* <DEDUP_REMOVED lines=22> */
.L_x_5645:
        /* <DEDUP_REMOVED lines=18> */
.L_x_5646:
        /* <DEDUP_REMOVED lines=22> */
.L_x_5647:
        /* <DEDUP_REMOVED lines=23> */
.L_x_5648:
        /* <DEDUP_REMOVED lines=10> */
.L_x_5650:
        /* <DEDUP_REMOVED lines=20> */
[----:B------:R-:W-:Y:S01]  /*0a20*/  IMAD.MOV.U32 R225, RZ, RZ, RZ ;  /* 0x000000ffffe17224 */ /* 0x000fe200078e00ff */
[----:B------:R-:W-:Y:S01]  /*0a30*/  R2UR UR6, R14 ;  /* 0x000000000e0672ca */ /* 0x000fe200000e0000 */
[----:B------:R-:W0:Y:S01]  /*0a40*/  S2R R0, SR_TID.X ;  /* 0x0000000000007919 */ /* 0x000e220000002100 */
[----:B------:R-:W-:Y:S01]  /*0a50*/  UMOV UR39, URZ ;  /* 0x0000003f00277c82 */ /* 0x000fe20008000000 */
[----:B------:R-:W-:Y:S01]  /*0a60*/  UMOV UR38, URZ ;  /* 0x0000003f00267c82 */ /* 0x000fe20008000000 */
[----:B0-----:R-:W-:-:S05]  /*0a70*/  VIADD R12, R0, 0xffffff80 ;  /* 0xffffff80000c7836 */ /* 0x001fca0000000000 */
[----:B------:R-:W-:-:S04]  /*0a80*/  SHF.R.S32.HI R0, RZ, 0x1f, R12 ;  /* 0x0000001fff007819 */ /* 0x000fc8000001140c */
[CC--:B------:R-:W-:Y:S02]  /*0a90*/  LEA.HI R4, R0.reuse, R12.reuse, RZ, 0x5 ;  /* 0x0000000c00047211 */ /* 0x0c0fe400078f28ff */
[CC--:B------:R-:W-:Y:S02]  /*0aa0*/  LEA.HI R3, R0.reuse, R12.reuse, RZ, 0x4 ;  /* 0x0000000c00037211 */ /* 0x0c0fe400078f20ff */
[----:B------:R-:W-:Y:S01]  /*0ab0*/  LEA.HI R11, R0, R12, RZ, 0x2 ;  /* 0x0000000c000b7211 */ /* 0x000fe200078f10ff */
[----:B------:R-:W-:Y:S01]  /*0ac0*/  IMAD.SHL.U32 R5, R4, 0x20, RZ ;  /* 0x0000002004057824 */ /* 0x000fe200078e00ff */
[----:B------:R-:W-:Y:S02]  /*0ad0*/  LOP3.LUT R4, R3, 0x3fffff0, RZ, 0xc0, !PT ;  /* 0x03fffff003047812 */ /* 0x000fe400078ec0ff */
[----:B------:R-:W-:Y:S02]  /*0ae0*/  SHF.R.S32.HI R6, RZ, 0x4, R3 ;  /* 0x00000004ff067819 */ /* 0x000fe40000011403 */
[----:B------:R-:W-:Y:S01]  /*0af0*/  LOP3.LUT R11, R11, 0xfffffffc, RZ, 0xc0, !PT ;  /* 0xfffffffc0b0b7812 */ /* 0x000fe200078ec0ff */
[----:B------:R-:W-:Y:S01]  /*0b00*/  IMAD.IADD R4, R12, 0x1, -R4 ;  /* 0x000000010c047824 */ /* 0x000fe200078e0a04 */
[----:B------:R-:W-:-:S02]  /*0b10*/  LEA.HI R3, R3, R6, RZ, 0x1 ;  /* 0x0000000603037211 */ /* 0x000fc400078f08ff */
[----:B------:R-:W-:Y:S01]  /*0b20*/  LOP3.LUT R5, R5, 0xfffffc00, RZ, 0xc0, !PT ;  /* 0xfffffc0005057812 */ /* 0x000fe200078ec0ff */
[----:B------:R-:W-:Y:S01]  /*0b30*/  IMAD.IADD R11, R12, 0x1, -R11 ;  /* 0x000000010c0b7824 */ /* 0x000fe200078e0a0b */
[----:B------:R-:W-:Y:S02]  /*0b40*/  LOP3.LUT R3, R3, 0x1ffffffe, RZ, 0xc0, !PT ;  /* 0x1ffffffe03037812 */ /* 0x000fe400078ec0ff */
[----:B------:R-:W-:Y:S02]  /*0b50*/  LEA R4, R4, R5, 0x6 ;  /* 0x0000000504047211 */ /* 0x000fe400078e30ff */
        /* <DEDUP_REMOVED lines=14> */
[----:B------:R-:W-:-:S02]  /*0c40*/  IADD3 R220, R12, -R220, RZ ;  /* 0x800000dc0cdc7210 */ /* 0x000fc40007ffe0ff */
[----:B------:R-:W-:Y:S02]  /*0c50*/  SHF.R.S32.HI R7, RZ, 0x1f, R226 ;  /* 0x0000001fff077819 */ /* 0x000fe400000114e2 */
[----:B------:R-:W-:Y:S01]  /*0c60*/  LOP3.LUT R2, R2, 0x3fffffe, RZ, 0xc0, !PT ;  /* 0x03fffffe02027812 */ /* 0x000fe200078ec0ff */
[----:B------:R-:W-:Y:S01]  /*0c70*/  IMAD.SHL.U32 R200, R220, 0x8, RZ ;  /* 0x00000008dcc87824 */ /* 0x000fe200078e00ff */
[CC--:B------:R-:W-:Y:S02]  /*0c80*/  LEA.HI R8, R7.reuse, R226.reuse, RZ, 0x2 ;  /* 0x000000e207087211 */ /* 0x0c0fe400078f10ff */
        /* <DEDUP_REMOVED lines=17> */
[----:B------:R-:W-:-:S03]  /*0da0*/  SHF.R.S32.HI R0, RZ, 0x1f, R219 ;  /* 0x0000001fff007819 */ /* 0x000fc600000114db */
[----:B------:R-:W-:Y:S02]  /*0db0*/  IMAD R228, R2, 0x40, R7 ;  /* 0x0000004002e47824 */ /* 0x000fe400078e0207 */
[----:B------:R-:W-:Y:S02]  /*0dc0*/  IMAD.U32 R2, RZ, RZ, UR4 ;  /* 0x00000004ff027e24 */ /* 0x000fe4000f8e00ff */
[----:B------:R-:W-:Y:S02]  /*0dd0*/  IMAD.MOV.U32 R7, RZ, RZ, R15 ;  /* 0x000000ffff077224 */ /* 0x000fe400078e000f */
[----:B------:R-:W-:Y:S01]  /*0de0*/  IMAD R215, R215, 0x8, R228 ;  /* 0x00000008d7d77824 */ /* 0x000fe200078e02e4 */
[----:B------:R0:W-:Y:S02]  /*0df0*/  STL [R1], R2 ;  /* 0x0000000201007387 */ /* 0x0001e40000100800 */
[----:B0-----:R-:W-:-:S07]  /*0e00*/  SHF.R.S32.HI R2, RZ, 0x1f, R217 ;  /* 0x0000001fff027819 */ /* 0x001fce00000114d9 */
.L_x_5711:
[----:B012-4-:R-:W0:Y:S01]  /*0e10*/  LDC.64 R2, c[0x0][0xd88] ;  /* 0x00036200ff027b82 */ /* 0x017e220000000a00 */
[----:B------:R-:W-:Y:S01]  /*0e20*/  ULDC.64 UR8, c[0x0][0xb20] ;  /* 0x0002c80000087ab9 */ /* 0x000fe20000000a00 */
[----:B------:R-:W-:Y:S01]  /*0e30*/  ULDC.64 UR10, c[0x0][0xb10] ;  /* 0x0002c400000a7ab9 */ /* 0x000fe20000000a00 */
[----:B0-----:R-:W-:-:S06]  /*0e40*/  IMAD.WIDE R2, R7, 0x4, R2 ;  /* 0x0000000407027825 */ /* 0x001fcc00078e0202 */
[----:B------:R-:W2:Y:S01]  /*0e50*/  LDG.E R2, desc[UR36][R2.64] ;  /* 0x0000002402027981 */ /* 0x000ea2000c1e1900 */
[----:B------:R-:W-:Y:S01]  /*0e60*/  UISETP.NE.U32.AND UP0, UPT, UR8, URZ, UPT ;  /* 0x0000003f0800728c */ /* 0x000fe2000bf05070 */
[----:B------:R-:W-:Y:S01]  /*0e70*/  MOV R7, RZ ;  /* 0x000000ff00077202 */ /* 0x000fe20000000f00 */
[----:B------:R-:W-:Y:S02]  /*0e80*/  UISETP.NE.U32.AND UP1, UPT, UR10, URZ, UPT ;  /* 0x0000003f0a00728c */ /* 0x000fe4000bf25070 */
[----:B------:R-:W-:Y:S02]  /*0e90*/  UISETP.NE.AND.EX UP0, UPT, UR9, URZ, UPT, UP0 ;  /* 0x0000003f0900728c */ /* 0x000fe4000bf05300 */
[----:B------:R-:W-:-:S04]  /*0ea0*/  UISETP.NE.AND.EX UP1, UPT, UR11, URZ, UPT, UP1 ;  /* 0x0000003f0b00728c */ /* 0x000fc8000bf25310 */
[----:B------:R-:W-:Y:S02]  /*0eb0*/  PLOP3.LUT P0, PT, PT, PT, UP0, 0x80, 0x0 ;  /* 0x000000000000781c */ /* 0x000fe40003f0f008 */
[----:B------:R-:W-:Y:S02]  /*0ec0*/  PLOP3.LUT P2, PT, PT, PT, UP1, 0x80, 0x0 ;  /* 0x000000000000781c */ /* 0x000fe40003f4f018 */
[----:B--2---:R-:W-:-:S13]  /*0ed0*/  R2UR UR4, R2 ;  /* 0x00000000020472ca */ /* 0x004fda00000e0000 */
[----:B------:R-:W-:Y:S02]  /*0ee0*/  USHF.R.S32.HI UR7, URZ, 0x1f, UR4 ;  /* 0x0000001f3f077899 */ /* 0x000fe40008011404 */
[----:B------:R-:W-:Y:S01]  /*0ef0*/  IMAD.U32 R221, RZ, RZ, UR4 ;  /* 0x00000004ffdd7e24 */ /* 0x000fe2000f8e00ff */
[----:B------:R-:W-:-:S04]  /*0f00*/  @UP0 ULEA UR8, UP2, UR4, UR8, 0x2 ;  /* 0x0000000804080291 */ /* 0x000fc8000f84103f */
[----:B------:R-:W-:Y:S02]  /*0f10*/  @UP0 ULEA.HI.X UR9, UR4, UR9, UR7, 0x2, UP2 ;  /* 0x0000000904090291 */ /* 0x000fe400090f1407 */
[----:B------:R-:W-:Y:S01]  /*0f20*/  IMAD.U32 R223, RZ, RZ, UR7 ;  /* 0x00000007ffdf7e24 */ /* 0x000fe2000f8e00ff */
[----:B------:R-:W-:Y:S01]  /*0f30*/  @UP1 ULEA UR10, UP0, UR4, UR10, 0x2 ;  /* 0x0000000a040a1291 */ /* 0x000fe2000f80103f */
[----:B------:R-:W-:-:S03]  /*0f40*/  IMAD.U32 R2, RZ, RZ, UR8 ;  /* 0x00000008ff027e24 */ /* 0x000fc6000f8e00ff */
[----:B------:R-:W-:Y:S01]  /*0f50*/  @UP1 ULEA.HI.X UR11, UR4, UR11, UR7, 0x2, UP0 ;  /* 0x0000000b040b1291 */ /* 0x000fe200080f1407 */
[----:B------:R-:W-:Y:S01]  /*0f60*/  IMAD.U32 R3, RZ, RZ, UR9 ;  /* 0x00000009ff037e24 */ /* 0x000fe2000f8e00ff */
[----:B------:R-:W-:Y:S01]  /*0f70*/  ULDC.64 UR8, c[0x0][0x418] ;  /* 0x0001060000087ab9 */ /* 0x000fe20000000a00 */
[----:B------:R-:W-:Y:S01]  /*0f80*/  IMAD.U32 R4, RZ, RZ, UR10 ;  /* 0x0000000aff047e24 */ /* 0x000fe2000f8e00ff */
[----:B------:R-:W-:Y:S01]  /*0f90*/  ULDC UR4, c[0x0][0x424] ;  /* 0x0001090000047ab9 */ /* 0x000fe20000000800 */
[----:B------:R-:W-:Y:S01]  /*0fa0*/  ULDC UR7, c[0x0][0x2f0] ;  /* 0x0000bc0000077ab9 */ /* 0x000fe20000000800 */
[----:B------:R-:W-:Y:S01]  /*0fb0*/  IMAD.U32 R5, RZ, RZ, UR11 ;  /* 0x0000000bff057e24 */ /* 0x000fe2000f8e00ff */
[----:B------:R0:W5:Y:S04]  /*0fc0*/  @P0 LDG.E R7, desc[UR36][R2.64] ;  /* 0x0000002402070981 */ /* 0x000168000c1e1900 */
[----:B------:R0:W5:Y:S01]  /*0fd0*/  @P2 LDG.E R201, desc[UR36][R4.64] ;  /* 0x0000002404c92981 */ /* 0x000162000c1e1900 */
[----:B------:R-:W-:Y:S01]  /*0fe0*/  UISETP.NE.U32.AND UP0, UPT, UR8, URZ, UPT ;  /* 0x0000003f0800728c */ /* 0x000fe2000bf05070 */
[----:B------:R-:W-:-:S03]  /*0ff0*/  IMAD.U32 R222, RZ, RZ, UR6 ;  /* 0x00000006ffde7e24 */ /* 0x000fc6000f8e00ff */
[----:B------:R-:W-:-:S03]  /*1000*/  UISETP.NE.AND.EX UP0, UPT, UR9, URZ, UPT, UP0 ;  /* 0x0000003f0900728c */ /* 0x000fc6000bf05300 */
[----:B------:R-:W-:Y:S01]  /*1010*/  ULDC.64 UR8, c[0x0][0xb18] ;  /* 0x0002c60000087ab9 */ /* 0x000fe20000000a00 */
[----:B------:R-:W-:Y:S01]  /*1020*/  USEL UR4, UR4, 0x1, UP0 ;  /* 0x0000000104047887 */ /* 0x000fe20008000000 */
[----:B------:R-:W-:-:S03]  /*1030*/  ISETP.NE.U32.AND P1, PT, RZ, UR8, PT ;  /* 0x00000008ff007c0c */ /* 0x000fc6000bf25070 */
[----:B------:R-:W-:Y:S01]  /*1040*/  UIMAD UR4, UR4, UR7, URZ ;  /* 0x00000007040472a4 */ /* 0x000fe2000f8e023f */
[----:B------:R-:W-:Y:S01]  /*1050*/  ISETP.NE.AND.EX P1, PT, RZ, UR9, PT, P1 ;  /* 0x00000009ff007c0c */ /* 0x000fe2000bf25310 */
[----:B0--3--:R-:W-:-:S12]  /*1060*/  @P2 BRA `(.L_x_5651) ;  /* 0x0000000000342947 */ /* 0x009fd80003800000 */
[----:B------:R-:W-:Y:S01]  /*1070*/  ULDC.64 UR6, c[0x0][0xaf8] ;  /* 0x0002be0000067ab9 */ /* 0x000fe20000000a00 */
[----:B-----5:R-:W0:Y:S01]  /*1080*/  LDC R201, c[0x0][0x288] ;  /* 0x0000a200ffc97b82 */ /* 0x020e220000000800 */
[----:B------:R-:W-:-:S04]  /*1090*/  ISETP.NE.U32.AND P0, PT, RZ, UR6, PT ;  /* 0x00000006ff007c0c */ /* 0x000fc8000bf05070 */
[----:B------:R-:W-:-:S13]  /*10a0*/  ISETP.NE.AND.EX P0, PT, RZ, UR7, PT, P0 ;  /* 0x00000007ff007c0c */ /* 0x000fda000bf05300 */
[----:B------:R-:W-:Y:S05]  /*10b0*/  @!P0 BRA `(.L_x_5651) ;  /* 0x0000000000208947 */ /* 0x000fea0003800000 */
[----:B------:R-:W-:Y:S01]  /*10c0*/  R2UR UR10, R221 ;  /* 0x00000000dd0a72ca */ /* 0x000fe200000e0000 */
[----:B------:R-:W-:-:S12]  /*10d0*/  ULDC.64 UR6, c[0x0][0xaf8] ;  /* 0x0002be0000067ab9 */ /* 0x000fd80000000a00 */
[----:B------:R-:W-:-:S06]  /*10e0*/  UIMAD.WIDE UR6, UR10, 0x4, UR6 ;  /* 0x000000040a0678a5 */ /* 0x000fcc000f8e0206 */
[----:B------:R-:W-:Y:S01]  /*10f0*/  IMAD.U32 R2, RZ, RZ, UR6 ;  /* 0x00000006ff027e24 */ /* 0x000fe2000f8e00ff */
[----:B------:R-:W-:-:S05]  /*1100*/  MOV R3, UR7 ;  /* 0x0000000700037c02 */ /* 0x000fca0008000f00 */
[----:B0-----:R-:W2:Y:S04]  /*1110*/  LDG.E R201, desc[UR36][R2.64] ;  /* 0x0000002402c97981 */ /* 0x001ea8000c1e1900 */
[----:B------:R-:W2:Y:S02]  /*1120*/  LDG.E R0, desc[UR36][R2.64+0x4] ;  /* 0x0000042402007981 */ /* 0x000ea4000c1e1900 */
[----:B--2---:R-:W-:-:S07]  /*1130*/  IMAD.IADD R201, R0, 0x1, -R201 ;  /* 0x0000000100c97824 */ /* 0x004fce00078e0ac9 */
.L_x_5651:
[----:B------:R-:W-:Y:S01]  /*1140*/  IMAD.U32 R214, RZ, RZ, UR4 ;  /* 0x00000004ffd67e24 */ /* 0x000fe2000f8e00ff */
[----:B------:R-:W-:Y:S06]  /*1150*/  @!P1 BRA `(.L_x_5652) ;  /* 0x0000000000209947 */ /* 0x000fec0003800000 */
[----:B------:R-:W-:Y:S02]  /*1160*/  R2UR UR6, R221 ;  /* 0x00000000dd0672ca */ /* 0x000fe400000e0000 */
[----:B------:R-:W-:-:S11]  /*1170*/  R2UR UR7, R223 ;  /* 0x00000000df0772ca */ /* 0x000fd600000e0000 */
[----:B------:R-:W-:-:S04]  /*1180*/  ULEA UR4, UP0, UR6, UR8, 0x2 ;  /* 0x0000000806047291 */ /* 0x000fc8000f80103f */
[----:B------:R-:W-:Y:S02]  /*1190*/  ULEA.HI.X UR6, UR6, UR9, UR7, 0x2, UP0 ;  /* 0x0000000906067291 */ /* 0x000fe400080f1407 */
[----:B------:R-:W-:-:S04]  /*11a0*/  IMAD.U32 R2, RZ, RZ, UR4 ;  /* 0x00000004ff027e24 */ /* 0x000fc8000f8e00ff */
[----:B------:R-:W-:-:S05]  /*11b0*/  IMAD.U32 R3, RZ, RZ, UR6 ;  /* 0x00000006ff037e24 */ /* 0x000fca000f8e00ff */
[----:B------:R1:W5:Y:S01]  /*11c0*/  LDG.E R214, desc[UR36][R2.64] ;  /* 0x0000002402d67981 */ /* 0x000362000c1e1900 */
[----:B------:R-:W-:Y:S05]  /*11d0*/  BRA `(.L_x_5653) ;  /* 0x0000000000307947 */ /* 0x000fea0003800000 */
.L_x_5652:
[----:B------:R-:W-:Y:S02]  /*11e0*/  ULDC.64 UR6, c[0x0][0xb00] ;  /* 0x0002c00000067ab9 */ /* 0x000fe40000000a00 */
[----:B------:R-:W-:-:S04]  /*11f0*/  ISETP.NE.U32.AND P0, PT, RZ, UR6, PT ;  /* 0x00000006ff007c0c */ /* 0x000fc8000bf05070 */
[----:B------:R-:W-:-:S13]  /*1200*/  ISETP.NE.AND.EX P0, PT, RZ, UR7, PT, P0 ;  /* 0x00000007ff007c0c */ /* 0x000fda000bf05300 */
[----:B------:R-:W-:Y:S05]  /*1210*/  @!P0 BRA `(.L_x_5653) ;  /* 0x0000000000208947 */ /* 0x000fea0003800000 */
[----:B------:R-:W-:Y:S01]  /*1220*/  R2UR UR4, R221 ;  /* 0x00000000dd0472ca */ /* 0x000fe200000e0000 */
[----:B------:R-:W-:-:S12]  /*1230*/  ULDC.64 UR6, c[0x0][0xb00] ;  /* 0x0002c00000067ab9 */ /* 0x000fd80000000a00 */
[----:B------:R-:W-:-:S06]  /*1240*/  UIMAD.WIDE UR6, UR4, 0x4, UR6 ;  /* 0x00000004040678a5 */ /* 0x000fcc000f8e0206 */
[----:B------:R-:W-:Y:S02]  /*1250*/  IMAD.U32 R2, RZ, RZ, UR6 ;  /* 0x00000006ff027e24 */ /* 0x000fe4000f8e00ff */
[----:B------:R-:W-:-:S05]  /*1260*/  IMAD.U32 R3, RZ, RZ, UR7 ;  /* 0x00000007ff037e24 */ /* 0x000fca000f8e00ff */
[----:B------:R-:W2:Y:S04]  /*1270*/  LDG.E R214, desc[UR36][R2.64] ;  /* 0x0000002402d67981 */ /* 0x000ea8000c1e1900 */
[----:B------:R-:W2:Y:S02]  /*1280*/  LDG.E R5, desc[UR36][R2.64+0x4] ;  /* 0x0000042402057981 */ /* 0x000ea4000c1e1900 */
[----:B--2---:R-:W-:-:S07]  /*1290*/  IADD3 R214, -R214, R5, RZ ;  /* 0x00000005d6d67210 */ /* 0x004fce0007ffe1ff */
.L_x_5653:
[----:B------:R-:W2:Y:S01]  /*12a0*/  LDC R0, c[0x0][0x448] ;  /* 0x00011200ff007b82 */ /* 0x000ea20000000800 */
[----:B------:R-:W-:Y:S01]  /*12b0*/  USHF.L.U32 UR61, UR5, 0x7, URZ ;  /* 0x00000007053d7899 */ /* 0x000fe2000800063f */
[----:B-----5:R-:W-:Y:S01]  /*12c0*/  IMAD.IADD R214, R214, 0x1, -R7 ;  /* 0x00000001d6d67824 */ /* 0x020fe200078e0a07 */
[----:B------:R-:W-:Y:S01]  /*12d0*/  CS2R R148, SRZ ;  /* 0x0000000000947805 */ /* 0x000fe2000001ff00 */
[----:B------:R-:W-:Y:S01]  /*12e0*/  IMAD.MOV.U32 R150, RZ, RZ, RZ ;  /* 0x000000ffff967224 */ /* 0x000fe200078e00ff */
[----:B------:R-:W-:Y:S01]  /*12f0*/  UIADD3 UR4, UR61, 0x7f, URZ ;  /* 0x0000007f3d047890 */ /* 0x000fe2000fffe03f */
[----:B------:R-:W-:Y:S02]  /*1300*/  CS2R R146, SRZ ;  /* 0x0000000000927805 */ /* 0x000fe4000001ff00 */
[----:B01----:R-:W-:Y:S02]  /*1310*/  IADD3 R3, R214, 0x60, -R201 ;  /* 0x00000060d6037810 */ /* 0x003fe40007ffe8c9 */
        /* <DEDUP_REMOVED lines=16> */
[----:B--2---:R-:W-:Y:S01]  /*1420*/  ISETP.NE.AND P0, PT, R0, 0x1, PT ;  /* 0x000000010000780c */ /* 0x004fe20003f05270 */
[----:B------:R-:W-:Y:S01]  /*1430*/  IMAD.U32 R0, RZ, RZ, UR4 ;  /* 0x00000004ff007e24 */ /* 0x000fe2000f8e00ff */
        /* <DEDUP_REMOVED lines=11> */
[----:B------:R-:W0:Y:S01]  /*14f0*/  @P0 LDC R2, c[0x0][0x44c] ;  /* 0x00011300ff020b82 */ /* 0x000e220000000800 */
[----:B------:R-:W-:Y:S02]  /*1500*/  CS2R R92, SRZ ;  /* 0x00000000005c7805 */ /* 0x000fe4000001ff00 */
[----:B------:R-:W-:Y:S02]  /*1510*/  CS2R R90, SRZ ;  /* 0x00000000005a7805 */ /* 0x000fe4000001ff00 */
[----:B------:R-:W-:-:S02]  /*1520*/  CS2R R88, SRZ ;  /* 0x0000000000587805 */ /* 0x000fc4000001ff00 */
[----:B------:R-:W-:Y:S02]  /*1530*/  CS2R R86, SRZ ;  /* 0x0000000000567805 */ /* 0x000fe4000001ff00 */
[----:B------:R-:W-:Y:S02]  /*1540*/  CS2R R84, SRZ ;  /* 0x0000000000547805 */ /* 0x000fe4000001ff00 */
[----:B------:R-:W-:Y:S02]  /*1550*/  CS2R R82, SRZ ;  /* 0x0000000000527805 */ /* 0x000fe4000001ff00 */
[----:B------:R-:W-:Y:S01]  /*1560*/  CS2R R80, SRZ ;  /* 0x0000000000507805 */ /* 0x000fe2000001ff00 */
[----:B------:R-:W1:Y:S01]  /*1570*/  @P0 LDC R5, c[0x0][0x450] ;  /* 0x00011400ff050b82 */ /* 0x000e620000000800 */
        /* <DEDUP_REMOVED lines=15> */
[----:B0-----:R-:W-:Y:S01]  /*1670*/  @P0 IMAD.HI.U32 R2, R2, UR4, RZ ;  /* 0x0000000402020c27 */ /* 0x001fe2000f8e00ff */
[----:B------:R-:W-:Y:S02]  /*1680*/  CS2R R48, SRZ ;  /* 0x0000000000307805 */ /* 0x000fe4000001ff00 */
[----:B------:R-:W-:Y:S02]  /*1690*/  CS2R R42, SRZ ;  /* 0x00000000002a7805 */ /* 0x000fe4000001ff00 */
[----:B------:R-:W-:Y:S02]  /*16a0*/  CS2R R44, SRZ ;  /* 0x00000000002c7805 */ /* 0x000fe4000001ff00 */
[----:B------:R-:W-:Y:S02]  /*16b0*/  CS2R R160, SRZ ;  /* 0x0000000000a07805 */ /* 0x000fe4000001ff00 */
[----:B------:R-:W-:-:S02]  /*16c0*/  CS2R R40, SRZ ;  /* 0x0000000000287805 */ /* 0x000fc4000001ff00 */
[----:B------:R-:W-:Y:S02]  /*16d0*/  CS2R R34, SRZ ;  /* 0x0000000000227805 */ /* 0x000fe4000001ff00 */
[----:B------:R-:W-:Y:S02]  /*16e0*/  CS2R R36, SRZ ;  /* 0x0000000000247805 */ /* 0x000fe4000001ff00 */
[----:B-1----:R-:W-:Y:S01]  /*16f0*/  @P0 SHF.R.U32.HI R0, RZ, R5, R2 ;  /* 0x00000005ff000219 */ /* 0x002fe20000011602 */
[----:B------:R-:W-:Y:S01]  /*1700*/  VIADD R2, R214, 0x5f ;  /* 0x0000005fd6027836 */ /* 0x000fe20000000000 */
[----:B------:R-:W-:Y:S02]  /*1710*/  PLOP3.LUT P0, PT, PT, PT, PT, 0x80, 0x0 ;  /* 0x000000000000781c */ /* 0x000fe40003f0f070 */
[----:B------:R-:W-:Y:S02]  /*1720*/  CS2R R162, SRZ ;  /* 0x0000000000a27805 */ /* 0x000fe4000001ff00 */
[----:B------:R-:W-:Y:S01]  /*1730*/  CS2R R32, SRZ ;  /* 0x0000000000207805 */ /* 0x000fe2000001ff00 */
[----:B------:R-:W-:Y:S01]  /*1740*/  IMAD.IADD R0, R3, 0x1, R0 ;  /* 0x0000000103007824 */ /* 0x000fe200078e0200 */
[----:B------:R-:W-:Y:S01]  /*1750*/  CS2R R26, SRZ ;  /* 0x00000000001a7805 */ /* 0x000fe2000001ff00 */
[----:B------:R-:W-:Y:S01]  /*1760*/  IMAD.HI R2, R2, 0x2aaaaaab, RZ ;  /* 0x2aaaaaab02027827 */ /* 0x000fe200078e02ff */
[----:B------:R-:W-:-:S02]  /*1770*/  CS2R R28, SRZ ;  /* 0x00000000001c7805 */ /* 0x000fc4000001ff00 */
[----:B------:R-:W-:Y:S01]  /*1780*/  CS2R R24, SRZ ;  /* 0x0000000000187805 */ /* 0x000fe2000001ff00 */
[----:B------:R-:W-:Y:S01]  /*1790*/  IMAD.HI R0, R0, 0x2aaaaaab, RZ ;  /* 0x2aaaaaab00007827 */ /* 0x000fe200078e02ff */
[----:B------:R-:W-:-:S04]  /*17a0*/  SHF.R.U32.HI R3, RZ, 0x1f, R2 ;  /* 0x0000001fff037819 */ /* 0x000fc80000011602 */
[----:B------:R-:W-:Y:S02]  /*17b0*/  SHF.R.U32.HI R5, RZ, 0x1f, R0 ;  /* 0x0000001fff057819 */ /* 0x000fe40000011600 */
[----:B------:R-:W-:Y:S02]  /*17c0*/  LEA.HI.SX32 R3, R2, R3, 0x1c ;  /* 0x0000000302037211 */ /* 0x000fe400078fe2ff */
[----:B------:R-:W-:-:S04]  /*17d0*/  LEA.HI.SX32 R0, R0, R5, 0x1c ;  /* 0x0000000500007211 */ /* 0x000fc800078fe2ff */
[----:B------:R-:W-:Y:S02]  /*17e0*/  VIMNMX R203, R3, R0, PT ;  /* 0x0000000003cb7248 */ /* 0x000fe40003fe0100 */
[----:B------:R-:W-:Y:S01]  /*17f0*/  CS2R R2, SRZ ;  /* 0x0000000000027805 */ /* 0x000fe2000001ff00 */
[----:B------:R-:W-:Y:S01]  /*1800*/  IMAD.MOV.U32 R0, RZ, RZ, RZ ;  /* 0x000000ffff007224 */ /* 0x000fe200078e00ff */
[----:B------:R-:W-:-:S13]  /*1810*/  ISETP.GE.AND P1, PT, R203, 0x1, PT ;  /* 0x00000001cb00780c */ /* 0x000fda0003f26270 */
[----:B------:R-:W-:Y:S05]  /*1820*/  @!P1 BRA `(.L_x_5654) ;  /* 0x0000009000f09947 */ /* 0x000fea0003800000 */
        /* <DEDUP_REMOVED lines=20> */
[----:B------:R-:W-:Y:S01]  /*1970*/  IMAD.U32 R23, RZ, RZ, UR5 ;  /* 0x00000005ff177e24 */ /* 0x000fe2000f8e00ff */
[----:B------:R-:W-:Y:S01]  /*1980*/  MOV R22, UR4 ;  /* 0x0000000400167c02 */ /* 0x000fe20008000f00 */
        /* <DEDUP_REMOVED lines=17> */
.L_x_5655:
        /* <DEDUP_REMOVED lines=9> */
.L_x_5802:
[----:B------:R-:W2:Y:S01]  /*1b30*/  LDL R2, [R1] ;  /* 0x0000000001027983 */ /* 0x000ea20000100800 */
[----:B------:R-:W-:Y:S05]  /*1b40*/  WARPSYNC.ALL ;  /* 0x0000000000007948 */ /* 0x000fea0003800000 */
[----:B------:R1:W-:Y:S01]  /*1b50*/  BAR.SYNC.DEFER_BLOCKING R208, 0x100 ;  /* 0x000400d00000751d */ /* 0x0003e20000010000 */
[----:B--2---:R-:W-:-:S13]  /*1b60*/  R2UR UR4, R2 ;  /* 0x00000000020472ca */ /* 0x004fda00000e0000 */
[----:B------:R-:W-:-:S05]  /*1b70*/  IMAD.U32 R2, RZ, RZ, UR4 ;  /* 0x00000004ff027e24 */ /* 0x000fca000f8e00ff */
[----:B------:R-:W-:-:S13]  /*1b80*/  ISETP.NE.AND P0, PT, R2, 0x3, PT ;  /* 0x000000030200780c */ /* 0x000fda0003f05270 */
[----:B-1----:R-:W-:Y:S05]  /*1b90*/  @!P0 BRA `(.L_x_5657) ;  /* 0x0000000000048947 */ /* 0x002fea0003800000 */
[----:B------:R-:W-:Y:S01]  /*1ba0*/  BPT.TRAP 0x1 ;  /* 0x000000040000795c */ /* 0x000fe20000300000 */
.L_x_5657:
[----:B------:R-:W-:Y:S01]  /*1bb0*/  ULEA UR6, UR38, UR40, 0x3 ;  /* 0x0000002826067291 */ /* 0x000fe2000f8e183f */
[----:B------:R-:W-:-:S04]  /*1bc0*/  MOV R2, UR39 ;  /* 0x0000002700027c02 */ /* 0x000fc80008000f00 */
[----:B------:R-:W-:-:S04]  /*1bd0*/  SHF.L.U32 R2, R2, 0x1f, RZ ;  /* 0x0000001f02027819 */ /* 0x000fc800000006ff */
[----:B------:R1:W2:Y:S01]  /*1be0*/  SYNCS.PHASECHK.TRANS64.TRYWAIT P1, [UR6+0x32430], R2 ;  /* 0x03243002ff0075a7 */ /* 0x0002a20008020146 */
[----:B------:R-:W-:Y:S05]  /*1bf0*/  @!P0 BRA `(.L_x_5658) ;  /* 0x0000000000048947 */ /* 0x000fea0003800000 */
[----:B------:R-:W-:Y:S01]  /*1c00*/  BPT.TRAP 0x1 ;  /* 0x000000040000795c */ /* 0x000fe20000300000 */
.L_x_5658:
[----:B--2---:R-:W-:Y:S05]  /*1c10*/  @P1 BRA `(.L_x_5659) ;  /* 0x0000000000081947 */ /* 0x004fea0003800000 */
[----:B------:R-:W2:Y:S02]  /*1c20*/  SYNCS.PHASECHK.TRANS64.TRYWAIT P1, [UR6+0x32430], R2 ;  /* 0x03243002ff0075a7 */ /* 0x000ea40008020146 */
[----:B--2---:R-:W-:Y:S05]  /*1c30*/  @!P1 BRA `(.L_x_5660) ;  /* 0x0000012000bc9947 */ /* 0x004fea0003800000 */
.L_x_5659:
        /* <DEDUP_REMOVED lines=40> */
[----:B------:R-:W-:Y:S01]  /*1ec0*/  IMAD.U32 R14, RZ, RZ, UR8 ;  /* 0x00000008ff0e7e24 */ /* 0x000fe2000f8e00ff */
[----:B------:R-:W-:Y:S01]  /*1ed0*/  MOV R15, UR9 ;  /* 0x00000009000f7c02 */ /* 0x000fe20008000f00 */
[----:B------:R-:W-:Y:S02]  /*1ee0*/  WARPGROUP.DEPBAR.LE gsb0, 0x0 ;  /* 0x00008000000079c5 */ /* 0x000fe40000010000 */
[----:B------:R-:W-:-:S06]  /*1ef0*/  WARPGROUP.ARRIVE ;  /* 0x00000000000079c5 */ /* 0x000fcc0000000000 */
[----:B------:R-:W-:Y:S03]  /*1f00*/  HGMMA.64x96x16.F32 R24, gdesc[UR8], R24, gsb0 ;  /* 0x01600000081879f0 */ /* 0x000fe60008000818 */
[----:B------:R-:W-:Y:S02]  /*1f10*/  WARPGROUP.DEPBAR.LE gsb0, 0x0 ;  /* 0x00008000000079c5 */ /* 0x000fe40000010000 */
[----:B------:R-:W2:Y:S02]  /*1f20*/  SYNCS.PHASECHK.TRANS64.TRYWAIT P1, [UR40+0x32410], R0 ;  /* 0x03241000ff0075a7 */ /* 0x000ea40008020168 */
[----:B--2---:R-:W-:Y:S05]  /*1f30*/  @!P1 BRA `(.L_x_5661) ;  /* 0x0000012000149947 */ /* 0x004fea0003800000 */
.L_x_5803:
[----:B------:R-:W-:Y:S05]  /*1f40*/  @!P0 BRA `(.L_x_5662) ;  /* 0x0000000000048947 */ /* 0x000fea0003800000 */
[----:B------:R-:W-:Y:S01]  /*1f50*/  BPT.TRAP 0x1 ;  /* 0x000000040000795c */ /* 0x000fe20000300000 */
.L_x_5662:
[----:B------:R2:W3:Y:S01]  /*1f60*/  SYNCS.PHASECHK.TRANS64.TRYWAIT P1, [UR6+0x32450], R2 ;  /* 0x03245002ff0075a7 */ /* 0x0004e20008020146 */
[----:B------:R-:W-:Y:S05]  /*1f70*/  @!P0 BRA `(.L_x_5663) ;  /* 0x0000000000048947 */ /* 0x000fea0003800000 */
[----:B------:R-:W-:Y:S01]  /*1f80*/  BPT.TRAP 0x1 ;  /* 0x000000040000795c */ /* 0x000fe20000300000 */
.L_x_5663:
[----:B---3--:R-:W-:Y:S05]  /*1f90*/  @P1 BRA `(.L_x_5664) ;  /* 0x0000000000081947 */ /* 0x008fea0003800000 */
[----:B------:R-:W3:Y:S02]  /*1fa0*/  SYNCS.PHASECHK.TRANS64.TRYWAIT P1, [UR6+0x32450], R2 ;  /* 0x03245002ff0075a7 */ /* 0x000ee40008020146 */
[----:B---3--:R-:W-:Y:S05]  /*1fb0*/  @!P1 BRA `(.L_x_5665) ;  /* 0x00000120000c9947 */ /* 0x008fea0003800000 */
.L_x_5664:
        /* <DEDUP_REMOVED lines=28> */
[----:B------:R-:W-:Y:S01]  /*2180*/  IMAD.U32 R10, RZ, RZ, UR12 ;  /* 0x0000000cff0a7e24 */ /* 0x000fe2000f8e00ff */
        /* <DEDUP_REMOVED lines=113> */
.L_x_5666:
[----:B------:R-:W1:Y:S01]  /*28a0*/  LDC R4, c[0x0][0x448] ;  /* 0x00011200ff047b82 */ /* 0x000e620000000800 */
[----:B------:R-:W-:Y:S01]  /*28b0*/  ULDC UR4, c[0x0][0xad0] ;  /* 0x0002b40000047ab9 */ /* 0x000fe20000000800 */
[----:B------:R-:W-:Y:S01]  /*28c0*/  ULDC UR5, c[0x0][0xa80] ;  /* 0x0002a00000057ab9 */ /* 0x000fe20000000800 */
[----:B------:R-:W-:Y:S01]  /*28d0*/  FMUL.FTZ R24, R24, UR4 ;  /* 0x0000000418187c20 */ /* 0x000fe20008410000 */
[----:B------:R-:W-:Y:S01]  /*28e0*/  FMUL.FTZ R25, R25, UR4 ;  /* 0x0000000419197c20 */ /* 0x000fe20008410000 */
[----:B------:R-:W-:Y:S01]  /*28f0*/  FMUL.FTZ R32, R32, UR4 ;  /* 0x0000000420207c20 */ /* 0x000fe20008410000 */
[----:B------:R-:W-:Y:S01]  /*2900*/  FMUL.FTZ R33, R33, UR4 ;  /* 0x0000000421217c20 */ /* 0x000fe20008410000 */
[----:B------:R2:W3:Y:S01]  /*2910*/  MUFU.TANH R72, R24 ;  /* 0x0000001800487308 */ /* 0x0004e20000002400 */
[----:B------:R-:W-:Y:S01]  /*2920*/  FMUL.FTZ R28, R28, UR4 ;  /* 0x000000041c1c7c20 */ /* 0x000fe20008410000 */
[----:B------:R-:W-:Y:S01]  /*2930*/  FMUL.FTZ R36, R36, UR4 ;  /* 0x0000000424247c20 */ /* 0x000fe20008410000 */
[----:B------:R-:W-:Y:S01]  /*2940*/  FMUL.FTZ R41, R41, UR4 ;  /* 0x0000000429297c20 */ /* 0x000fe20008410000 */
[----:B------:R-:W-:Y:S01]  /*2950*/  FMUL.FTZ R44, R44, UR4 ;  /* 0x000000042c2c7c20 */ /* 0x000fe20008410000 */
[----:B------:R-:W-:Y:S01]  /*2960*/  FMUL.FTZ R37, R37, UR4 ;  /* 0x0000000425257c20 */ /* 0x000fe20008410000 */
[----:B------:R-:W-:Y:S01]  /*2970*/  FMUL.FTZ R45, R45, UR4 ;  /* 0x000000042d2d7c20 */ /* 0x000fe20008410000 */
[----:B------:R-:W-:Y:S01]  /*2980*/  FMUL.FTZ R52, R52, UR4 ;  /* 0x0000000434347c20 */ /* 0x000fe20008410000 */
[----:B------:R4:W5:Y:S01]  /*2990*/  MUFU.TANH R73, R25 ;  /* 0x0000001900497308 */ /* 0x0009620000002400 */
        /* <DEDUP_REMOVED lines=8> */
[----:B-1----:R-:W-:Y:S01]  /*2a20*/  ISETP.NE.AND P6, PT, R4, 0x1, PT ;  /* 0x000000010400780c */ /* 0x002fe20003fc5270 */
[----:B------:R-:W-:-:S02]  /*2a30*/  VIADD R4, R215, UR61 ;  /* 0x0000003dd7047c36 */ /* 0x000fc40008000000 */
        /* <DEDUP_REMOVED lines=11> */
[----:B------:R-:W3:Y:S01]  /*2af0*/  @P6 LDC R5, c[0x0][0x44c] ;  /* 0x00011300ff056b82 */ /* 0x000ee20000000800 */
[----:B------:R-:W-:Y:S01]  /*2b00*/  FMUL.FTZ R49, R49, UR4 ;  /* 0x0000000431317c20 */ /* 0x000fe20008410000 */
[----:B------:R-:W-:Y:S01]  /*2b10*/  MUFU.TANH R28, R28 ;  /* 0x0000001c001c7308 */ /* 0x000fe20000002400 */
[----:B------:R-:W-:Y:S01]  /*2b20*/  FMUL.FTZ R39, R39, UR4 ;  /* 0x0000000427277c20 */ /* 0x000fe20008410000 */
[----:B------:R-:W-:Y:S01]  /*2b30*/  FMUL.FTZ R60, R60, UR4 ;  /* 0x000000043c3c7c20 */ /* 0x000fe20008410000 */
[----:B------:R-:W-:Y:S01]  /*2b40*/  FMUL.FTZ R42, R42, UR4 ;  /* 0x000000042a2a7c20 */ /* 0x000fe20008410000 */
[----:B------:R-:W-:Y:S01]  /*2b50*/  FMUL.FTZ R43, R43, UR4 ;  /* 0x000000042b2b7c20 */ /* 0x000fe20008410000 */
[----:B------:R-:W-:Y:S01]  /*2b60*/  FMUL.FTZ R46, R46, UR4 ;  /* 0x000000042e2e7c20 */ /* 0x000fe20008410000 */
[----:B--2---:R-:W2:Y:S01]  /*2b70*/  @P6 LDC R24, c[0x0][0x450] ;  /* 0x00011400ff186b82 */ /* 0x004ea20000000800 */
        /* <DEDUP_REMOVED lines=15> */
[----:B---3--:R-:W-:-:S04]  /*2c70*/  @P6 IMAD.HI.U32 R5, R4, R5, RZ ;  /* 0x0000000504056227 */ /* 0x008fc800078e00ff */
[----:B------:R-:W-:Y:S01]  /*2c80*/  FMUL.FTZ R71, R71, UR4 ;  /* 0x0000000447477c20 */ /* 0x000fe20008410000 */
[----:B------:R-:W3:Y:S01]  /*2c90*/  MUFU.TANH R44, R44 ;  /* 0x0000002c002c7308 */ /* 0x000ee20000002400 */
[----:B------:R-:W-:Y:S02]  /*2ca0*/  UIADD3 UR10, UR6, 0x32440, URZ ;  /* 0x00032440060a7890 */ /* 0x000fe4000fffe03f */
[----:B------:R-:W-:Y:S02]  /*2cb0*/  ULOP3.LUT UR7, UR7, 0x3000000, URZ, 0xfc, !UPT ;  /* 0x0300000007077892 */ /* 0x000fe4000f8efc3f */
[----:B------:R-:W-:Y:S01]  /*2cc0*/  UPRMT UR10, UR48, 0x654, UR10 ;  /* 0x00000654300a7896 */ /* 0x000fe2000800000a */
[----:B--2---:R-:W-:Y:S01]  /*2cd0*/  @P6 SHF.R.U32.HI R4, RZ, R24, R5 ;  /* 0x00000018ff046219 */ /* 0x004fe20000011605 */
[----:B------:R-:W-:Y:S01]  /*2ce0*/  IMAD R5, R203, -0x60, R214 ;  /* 0xffffffa0cb057824 */ /* 0x000fe200078e02d6 */
[----:B------:R-:W-:Y:S01]  /*2cf0*/  MUFU.TANH R37, R37 ;  /* 0x0000002500257308 */ /* 0x000fe20000002400 */
[----:B------:R-:W-:-:S02]  /*2d00*/  UIMAD UR4, UR38, 0xc00, UR7 ;  /* 0x00000c00260478a4 */ /* 0x000fc4000f8e0207 */
[----:B------:R-:W2:Y:S01]  /*2d10*/  SHFL.IDX PT, R21, R4, RZ, 0x1c1f ;  /* 0x001c1fff04157589 */ /* 0x000ea200000e0000 */
[----:B------:R-:W-:Y:S01]  /*2d20*/  VIADD R5, R5, 0x60 ;  /* 0x0000006005057836 */ /* 0x000fe20000000000 */
[----:B------:R-:W-:Y:S01]  /*2d30*/  UMOV UR11, 0x40000040 ;  /* 0x40000040000b7882 */ /* 0x000fe20000000000 */
[----:B------:R-:W-:Y:S01]  /*2d40*/  SYNCS.ARRIVE.TRANS64.RED.A1T0 RZ, [UR10], RZ ;  /* 0x000000ffffff79a7 */ /* 0x000fe2000810040a */
[----:B----4-:R4:W5:Y:S01]  /*2d50*/  SHFL.IDX PT, R25, R4, 0x1, 0x1c1f ;  /* 0x003c1f0004197f89 */ /* 0x01096200000e0000 */
[----:B------:R-:W-:Y:S01]  /*2d60*/  IMAD R24, R216, -0x2, R5 ;  /* 0xfffffffed8187824 */ /* 0x000fe200078e0205 */
[----:B------:R-:W3:Y:S01]  /*2d70*/  MUFU.TANH R45, R45 ;  /* 0x0000002d002d7308 */ /* 0x000ee20000002400 */
[----:B------:R-:W-:-:S03]  /*2d80*/  UMOV UR10, UR4 ;  /* 0x00000004000a7c82 */ /* 0x000fc60008000000 */
[----:B------:R-:W-:-:S04]  /*2d90*/  IADD3 R5, -R201, 0x1, R24 ;  /* 0x00000001c9057810 */ /* 0x000fc80007ffe118 */
[----:B------:R-:W3:Y:S08]  /*2da0*/  MUFU.TANH R52, R52 ;  /* 0x0000003400347308 */ /* 0x000ef00000002400 */
[----:B------:R-:W3:Y:S01]  /*2db0*/  MUFU.TANH R53, R53 ;  /* 0x0000003500357308 */ /* 0x000ee20000002400 */
[----:B--2---:R-:W-:-:S04]  /*2dc0*/  VIADDMNMX R21, R21, R5, R24, PT ;  /* 0x0000000515157246 */ /* 0x004fc80003800118 */
[----:B------:R-:W-:-:S03]  /*2dd0*/  ISETP.GT.AND P5, PT, R21, RZ, PT ;  /* 0x000000ff1500720c */ /* 0x000fc60003fa4270 */
[----:B------:R-:W-:Y:S01]  /*2de0*/  MUFU.TANH R29, R29 ;  /* 0x0000001d001d7308 */ /* 0x000fe20000002400 */
[C---:B------:R-:W-:Y:S02]  /*2df0*/  ISETP.GT.AND P4, PT, R21.reuse, 0x1, PT ;  /* 0x000000011500780c */ /* 0x040fe40003f84270 */
[----:B----4-:R-:W-:Y:S02]  /*2e00*/  FSEL R4, R72, -INF , P5 ;  /* 0xff80000048047808 */ /* 0x010fe40002800000 */
[C---:B------:R-:W-:Y:S02]  /*2e10*/  ISETP.GT.AND P2, PT, R21.reuse, 0x10, PT ;  /* 0x000000101500780c */ /* 0x040fe40003f44270 */
[----:B------:R-:W-:Y:S01]  /*2e20*/  ISETP.GT.AND P5, PT, R21, 0x11, PT ;  /* 0x000000111500780c */ /* 0x000fe20003fa4270 */
[----:B------:R-:W-:Y:S01]  /*2e30*/  MUFU.TANH R48, R48 ;  /* 0x0000003000307308 */ /* 0x000fe20000002400 */
[----:B-----5:R-:W-:Y:S02]  /*2e40*/  VIADDMNMX R25, R25, R5, R24, PT ;  /* 0x0000000519197246 */ /* 0x020fe40003800118 */
[----:B------:R-:W-:-:S02]  /*2e50*/  ISETP.GT.AND P3, PT, R21, 0x8, PT ;  /* 0x000000081500780c */ /* 0x000fc40003f64270 */
[----:B------:R-:W-:Y:S02]  /*2e60*/  FSEL R24, R73, -INF , P4 ;  /* 0xff80000049187808 */ /* 0x000fe40002000000 */
[----:B------:R-:W-:Y:S01]  /*2e70*/  ISETP.GT.AND P4, PT, R21, 0x18, PT ;  /* 0x000000181500780c */ /* 0x000fe20003f84270 */
[----:B------:R-:W2:Y:S01]  /*2e80*/  MUFU.TANH R56, R56 ;  /* 0x0000003800387308 */ /* 0x000ea20000002400 */
[----:B0-----:R-:W-:Y:S02]  /*2e90*/  FSEL R171, R32, -INF , P2 ;  /* 0xff80000020ab7808 */ /* 0x001fe40001000000 */
[----:B-1----:R-:W-:Y:S02]  /*2ea0*/  FSEL R172, R33, -INF , P5 ;  /* 0xff80000021ac7808 */ /* 0x002fe40002800000 */
[C---:B------:R-:W-:Y:S02]  /*2eb0*/  ISETP.GT.AND P2, PT, R21.reuse, 0x21, PT ;  /* 0x000000211500780c */ /* 0x040fe40003f44270 */
[----:B------:R-:W-:Y:S01]  /*2ec0*/  ISETP.GT.AND P5, PT, R21, 0x28, PT ;  /* 0x000000281500780c */ /* 0x000fe20003fa4270 */
[----:B------:R-:W0:Y:S01]  /*2ed0*/  MUFU.TANH R61, R61 ;  /* 0x0000003d003d7308 */ /* 0x000e220000002400 */
[----:B------:R-:W-:-:S02]  /*2ee0*/  FSEL R173, R36, -INF , P4 ;  /* 0xff80000024ad7808 */ /* 0x000fc40002000000 */
[----:B------:R-:W-:Y:S02]  /*2ef0*/  ISETP.GT.AND P4, PT, R21, 0x29, PT ;  /* 0x000000291500780c */ /* 0x000fe40003f84270 */
[----:B------:R-:W-:Y:S02]  /*2f00*/  FSEL R181, R41, -INF , P2 ;  /* 0xff80000029b57808 */ /* 0x000fe40001000000 */
[----:B---3--:R-:W-:Y:S01]  /*2f10*/  FSEL R183, R44, -INF , P5 ;  /* 0xff8000002cb77808 */ /* 0x008fe20002800000 */
[----:B------:R-:W1:Y:S01]  /*2f20*/  MUFU.TANH R64, R64 ;  /* 0x0000004000407308 */ /* 0x000e620000002400 */
[C---:B------:R-:W-:Y:S02]  /*2f30*/  ISETP.GT.AND P2, PT, R21.reuse, 0x38, PT ;  /* 0x000000381500780c */ /* 0x040fe40003f44270 */
[C---:B------:R-:W-:Y:S02]  /*2f40*/  ISETP.GT.AND P5, PT, R21.reuse, 0x39, PT ;  /* 0x000000391500780c */ /* 0x040fe40003fa4270 */
[----:B------:R-:W-:-:S02]  /*2f50*/  ISETP.GT.AND P1, PT, R21, 0x9, PT ;  /* 0x000000091500780c */ /* 0x000fc40003f24270 */
[----:B------:R-:W-:Y:S01]  /*2f60*/  FMNMX.FTZ R5, R4, R24, !PT ;  /* 0x0000001804057209 */ /* 0x000fe20007810000 */
[----:B------:R-:W3:Y:S01]  /*2f70*/  MUFU.TANH R57, R57 ;  /* 0x0000003900397308 */ /* 0x000ee20000002400 */
[----:B------:R-:W-:Y:S02]  /*2f80*/  FSEL R185, R45, -INF , P4 ;  /* 0xff8000002db97808 */ /* 0x000fe40002000000 */
[----:B------:R-:W-:Y:S02]  /*2f90*/  ISETP.GT.AND P4, PT, R21, 0x40, PT ;  /* 0x000000401500780c */ /* 0x000fe40003f84270 */
[----:B------:R-:W-:Y:S02]  /*2fa0*/  FSEL R205, R52, -INF , P2 ;  /* 0xff80000034cd7808 */ /* 0x000fe40001000000 */
[----:B------:R-:W-:Y:S01]  /*2fb0*/  FSEL R207, R53, -INF , P5 ;  /* 0xff80000035cf7808 */ /* 0x000fe20002800000 */
[----:B------:R4:W-:Y:S01]  /*2fc0*/  MUFU.TANH R74, R26 ;  /* 0x0000001a004a7308 */ /* 0x0009e20000002400 */
[----:B------:R-:W-:-:S02]  /*2fd0*/  ISETP.GT.AND P2, PT, R21, 0x49, PT ;  /* 0x000000491500780c */ /* 0x000fc40003f44270 */
[C---:B------:R-:W-:Y:S02]  /*2fe0*/  ISETP.GT.AND P5, PT, R21.reuse, 0x50, PT ;  /* 0x000000501500780c */ /* 0x040fe40003fa4270 */
[----:B--2---:R-:W-:Y:S02]  /*2ff0*/  FSEL R195, R56, -INF , P4 ;  /* 0xff80000038c37808 */ /* 0x004fe40002000000 */
[C---:B------:R-:W-:Y:S01]  /*3000*/  ISETP.GT.AND P4, PT, R21.reuse, 0x51, PT ;  /* 0x000000511500780c */ /* 0x040fe20003f84270 */
[----:B------:R-:W2:Y:S01]  /*3010*/  MUFU.TANH R65, R65 ;  /* 0x0000004100417308 */ /* 0x000ea20000002400 */
[----:B----4-:R-:W-:Y:S02]  /*3020*/  FSEL R26, R28, -INF , P3 ;  /* 0xff8000001c1a7808 */ /* 0x010fe40001800000 */
[----:B------:R-:W-:Y:S02]  /*3030*/  ISETP.GT.AND P3, PT, R21, 0x19, PT ;  /* 0x000000191500780c */ /* 0x000fe40003f64270 */
[----:B------:R-:W-:-:S02]  /*3040*/  FSEL R28, R29, -INF , P1 ;  /* 0xff8000001d1c7808 */ /* 0x000fc40000800000 */
[----:B------:R-:W-:Y:S01]  /*3050*/  FSEL R174, R37, -INF , P3 ;  /* 0xff80000025ae7808 */ /* 0x000fe20001800000 */
[----:B------:R-:W4:Y:S01]  /*3060*/  MUFU.TANH R75, R27 ;  /* 0x0000001b004b7308 */ /* 0x000f220000002400 */
[C---:B------:R-:W-:Y:S02]  /*3070*/  ISETP.GT.AND P3, PT, R21.reuse, 0x30, PT ;  /* 0x000000301500780c */ /* 0x040fe40003f64270 */
[----:B------:R-:W-:Y:S02]  /*3080*/  FMNMX.FTZ R5, R26, R5, !PT ;  /* 0x000000051a057209 */ /* 0x000fe40007810000 */
[----:B------:R-:W-:Y:S02]  /*3090*/  FSEL R202, R48, -INF , P3 ;  /* 0xff80000030ca7808 */ /* 0x000fe40001800000 */
[----:B------:R-:W-:Y:S01]  /*30a0*/  ISETP.GT.AND P3, PT, R21, 0x41, PT ;  /* 0x000000411500780c */ /* 0x000fe20003f64270 */
[----:B------:R-:W5:Y:S01]  /*30b0*/  MUFU.TANH R68, R68 ;  /* 0x0000004400447308 */ /* 0x000f620000002400 */
[----:B0-----:R-:W-:-:S02]  /*30c0*/  FSEL R192, R61, -INF , P2 ;  /* 0xff8000003dc07808 */ /* 0x001fc40001000000 */
[----:B-1----:R-:W-:Y:S02]  /*30d0*/  FSEL R161, R64, -INF , P5 ;  /* 0xff80000040a17808 */ /* 0x002fe40002800000 */
[C---:B------:R-:W-:Y:S02]  /*30e0*/  ISETP.GT.AND P2, PT, R25.reuse, RZ, PT ;  /* 0x000000ff1900720c */ /* 0x040fe40003f44270 */
[----:B------:R-:W-:Y:S01]  /*30f0*/  ISETP.GT.AND P5, PT, R25, 0x1, PT ;  /* 0x000000011900780c */ /* 0x000fe20003fa4270 */
[----:B------:R0:W1:Y:S01]  /*3100*/  MUFU.TANH R76, R30 ;  /* 0x0000001e004c7308 */ /* 0x0000620000002400 */
[----:B---3--:R-:W-:Y:S02]  /*3110*/  FSEL R187, R57, -INF , P3 ;  /* 0xff80000039bb7808 */ /* 0x008fe40001800000 */
[----:B------:R-:W-:Y:S02]  /*3120*/  ISETP.GT.AND P3, PT, R21, 0x58, PT ;  /* 0x000000581500780c */ /* 0x000fe40003f64270 */
[----:B--2---:R-:W-:-:S02]  /*3130*/  FSEL R162, R65, -INF , P4 ;  /* 0xff80000041a27808 */ /* 0x004fc40002000000 */
[----:B------:R-:W-:Y:S01]  /*3140*/  ISETP.GT.AND P4, PT, R25, 0x8, PT ;  /* 0x000000081900780c */ /* 0x000fe20003f84270 */
[----:B------:R1:W2:Y:S01]  /*3150*/  MUFU.TANH R77, R31 ;  /* 0x0000001f004d7308 */ /* 0x0002a20000002400 */
[----:B0-----:R-:W-:Y:S02]  /*3160*/  FMNMX.FTZ R30, R28, R5, !PT ;  /* 0x000000051c1e7209 */ /* 0x001fe40007810000 */
[----:B------:R-:W-:Y:S02]  /*3170*/  FSEL R27, R74, -INF , P2 ;  /* 0xff8000004a1b7808 */ /* 0x000fe40001000000 */
[----:B------:R-:W-:Y:S02]  /*3180*/  FMNMX.FTZ R5, R171, R30, !PT ;  /* 0x0000001eab057209 */ /* 0x000fe40007810000 */
[----:B----4-:R-:W-:Y:S01]  /*3190*/  FSEL R29, R75, -INF , P5 ;  /* 0xff8000004b1d7808 */ /* 0x010fe20002800000 */
[----:B------:R-:W0:Y:S01]  /*31a0*/  MUFU.TANH R40, R40 ;  /* 0x0000002800287308 */ /* 0x000e220000002400 */
[----:B-----5:R-:W-:-:S02]  /*31b0*/  FSEL R163, R68, -INF , P3 ;  /* 0xff80000044a37808 */ /* 0x020fc40001800000 */
[----:B------:R-:W-:Y:S02]  /*31c0*/  FMNMX.FTZ R32, R172, R5, !PT ;  /* 0x00000005ac207209 */ /* 0x000fe40007810000 */
[----:B------:R-:W-:Y:S02]  /*31d0*/  ISETP.GT.AND P3, PT, R25, 0x9, PT ;  /* 0x000000091900780c */ /* 0x000fe40003f64270 */
[----:B-1----:R-:W-:Y:S01]  /*31e0*/  FSEL R31, R76, -INF , P4 ;  /* 0xff8000004c1f7808 */ /* 0x002fe20002000000 */
[----:B------:R-:W1:Y:S01]  /*31f0*/  MUFU.TANH R34, R34 ;  /* 0x0000002200227308 */ /* 0x000e620000002400 */
[----:B------:R-:W-:Y:S02]  /*3200*/  FMNMX.FTZ R30, R27, R29, !PT ;  /* 0x0000001d1b1e7209 */ /* 0x000fe40007810000 */
[----:B------:R-:W-:Y:S02]  /*3210*/  ISETP.GT.AND P1, PT, R21, 0x20, PT ;  /* 0x000000201500780c */ /* 0x000fe40003f24270 */
[----:B------:R-:W-:-:S02]  /*3220*/  FMNMX.FTZ R5, R173, R32, !PT ;  /* 0x00000020ad057209 */ /* 0x000fc40007810000 */
[----:B------:R-:W-:Y:S01]  /*3230*/  ISETP.GT.AND P2, PT, R25, 0x10, PT ;  /* 0x000000101900780c */ /* 0x000fe20003f44270 */
[----:B------:R-:W3:Y:S01]  /*3240*/  MUFU.TANH R35, R35 ;  /* 0x0000002300237308 */ /* 0x000ee20000002400 */
[----:B--2---:R-:W-:Y:S02]  /*3250*/  FSEL R33, R77, -INF , P3 ;  /* 0xff8000004d217808 */ /* 0x004fe40001800000 */
[----:B------:R-:W-:Y:S02]  /*3260*/  FMNMX.FTZ R30, R31, R30, !PT ;  /* 0x0000001e1f1e7209 */ /* 0x000fe40007810000 */
[----:B0-----:R-:W-:Y:S02]  /*3270*/  FSEL R179, R40, -INF , P1 ;  /* 0xff80000028b37808 */ /* 0x001fe40000800000 */
[----:B------:R-:W-:Y:S01]  /*3280*/  FMNMX.FTZ R32, R174, R5, !PT ;  /* 0x00000005ae207209 */ /* 0x000fe20007810000 */
[----:B------:R-:W0:Y:S01]  /*3290*/  MUFU.TANH R38, R38 ;  /* 0x0000002600267308 */ /* 0x000e220000002400 */
[----:B------:R-:W-:-:S02]  /*32a0*/  ISETP.GT.AND P4, PT, R25, 0x11, PT ;  /* 0x000000111900780c */ /* 0x000fc40003f84270 */
[----:B-1----:R-:W-:Y:S02]  /*32b0*/  FSEL R175, R34, -INF , P2 ;  /* 0xff80000022af7808 */ /* 0x002fe40001000000 */
[----:B------:R-:W-:Y:S02]  /*32c0*/  FMNMX.FTZ R30, R33, R30, !PT ;  /* 0x0000001e211e7209 */ /* 0x000fe40007810000 */
[----:B------:R-:W-:Y:S01]  /*32d0*/  FMNMX.FTZ R32, R179, R32, !PT ;  /* 0x00000020b3207209 */ /* 0x000fe20007810000 */
[----:B------:R-:W1:Y:S01]  /*32e0*/  MUFU.TANH R49, R49 ;  /* 0x0000003100317308 */ /* 0x000e620000002400 */
[----:B------:R-:W-:Y:S02]  /*32f0*/  ISETP.GT.AND P1, PT, R21, 0x31, PT ;  /* 0x000000311500780c */ /* 0x000fe40003f24270 */
[----:B------:R-:W-:Y:S02]  /*3300*/  ISETP.GT.AND P3, PT, R25, 0x18, PT ;  /* 0x000000181900780c */ /* 0x000fe40003f64270 */
[----:B---3--:R-:W-:-:S02]  /*3310*/  FSEL R176, R35, -INF , P4 ;  /* 0xff80000023b07808 */ /* 0x008fc40002000000 */
[----:B------:R-:W-:Y:S01]  /*3320*/  FMNMX.FTZ R5, R175, R30, !PT ;  /* 0x0000001eaf057209 */ /* 0x000fe20007810000 */
[----:B------:R-:W2:Y:S01]  /*3330*/  MUFU.TANH R39, R39 ;  /* 0x0000002700277308 */ /* 0x000ea20000002400 */
[----:B------:R-:W-:Y:S02]  /*3340*/  FMNMX.FTZ R32, R181, R32, !PT ;  /* 0x00000020b5207209 */ /* 0x000fe40007810000 */
[----:B------:R-:W-:Y:S02]  /*3350*/  ISETP.GT.AND P2, PT, R25, 0x19, PT ;  /* 0x000000191900780c */ /* 0x000fe40003f44270 */
[----:B0-----:R-:W-:Y:S02]  /*3360*/  FSEL R177, R38, -INF , P3 ;  /* 0xff80000026b17808 */ /* 0x001fe40001800000 */
[----:B------:R-:W-:Y:S01]  /*3370*/  FMNMX.FTZ R30, R176, R5, !PT ;  /* 0x00000005b01e7209 */ /* 0x000fe20007810000 */
[----:B------:R-:W0:Y:S01]  /*3380*/  MUFU.TANH R60, R60 ;  /* 0x0000003c003c7308 */ /* 0x000e220000002400 */
[----:B-1----:R-:W-:-:S02]  /*3390*/  FSEL R204, R49, -INF , P1 ;  /* 0xff80000031cc7808 */ /* 0x002fc40000800000 */
[----:B------:R-:W-:Y:S02]  /*33a0*/  ISETP.GT.AND P1, PT, R21, 0x48, PT ;  /* 0x000000481500780c */ /* 0x000fe40003f24270 */
[----:B------:R-:W-:Y:S02]  /*33b0*/  FMNMX.FTZ R32, R183, R32, !PT ;  /* 0x00000020b7207209 */ /* 0x000fe40007810000 */
[----:B------:R-:W-:Y:S01]  /*33c0*/  ISETP.GT.AND P4, PT, R25, 0x20, PT ;  /* 0x000000201900780c */ /* 0x000fe20003f84270 */
[----:B------:R-:W1:Y:S01]  /*33d0*/  MUFU.TANH R42, R42 ;  /* 0x0000002a002a7308 */ /* 0x000e620000002400 */
[----:B--2---:R-:W-:Y:S02]  /*33e0*/  FSEL R178, R39, -INF , P2 ;  /* 0xff80000027b27808 */ /* 0x004fe40001000000 */
[----:B------:R-:W-:Y:S02]  /*33f0*/  FMNMX.FTZ R5, R177, R30, !PT ;  /* 0x0000001eb1057209 */ /* 0x000fe40007810000 */
[----:B------:R-:W-:-:S02]  /*3400*/  ISETP.GT.AND P3, PT, R25, 0x21, PT ;  /* 0x000000211900780c */ /* 0x000fc40003f64270 */
[----:B------:R-:W-:Y:S01]  /*3410*/  FMNMX.FTZ R5, R178, R5, !PT ;  /* 0x00000005b2057209 */ /* 0x000fe20007810000 */
[----:B------:R-:W2:Y:S01]  /*3420*/  MUFU.TANH R43, R43 ;  /* 0x0000002b002b7308 */ /* 0x000ea20000002400 */
[----:B0-----:R-:W-:Y:S02]  /*3430*/  FSEL R190, R60, -INF , P1 ;  /* 0xff8000003cbe7808 */ /* 0x001fe40000800000 */
[----:B------:R-:W-:Y:S02]  /*3440*/  ISETP.GT.AND P1, PT, R21, 0x59, PT ;  /* 0x000000591500780c */ /* 0x000fe40003f24270 */
[----:B------:R-:W-:Y:S02]  /*3450*/  FMNMX.FTZ R21, R185, R32, !PT ;  /* 0x00000020b9157209 */ /* 0x000fe40007810000 */
[----:B------:R-:W-:Y:S01]  /*3460*/  ISETP.GT.AND P2, PT, R25, 0x28, PT ;  /* 0x000000281900780c */ /* 0x000fe20003f44270 */
[----:B------:R-:W0:Y:S01]  /*3470*/  MUFU.TANH R46, R46 ;  /* 0x0000002e002e7308 */ /* 0x000e220000002400 */
[----:B-1----:R-:W-:-:S02]  /*3480*/  FSEL R180, R42, -INF , P4 ;  /* 0xff8000002ab47808 */ /* 0x002fc40002000000 */
[----:B------:R-:W-:Y:S02]  /*3490*/  FMNMX.FTZ R21, R202, R21, !PT ;  /* 0x00000015ca157209 */ /* 0x000fe40007810000 */
[----:B------:R-:W-:Y:S02]  /*34a0*/  FMNMX.FTZ R5, R180, R5, !PT ;  /* 0x00000005b4057209 */ /* 0x000fe40007810000 */
[----:B------:R-:W-:Y:S01]  /*34b0*/  FMNMX.FTZ R30, R204, R21, !PT ;  /* 0x00000015cc1e7209 */ /* 0x000fe20007810000 */
[----:B------:R-:W1:Y:S01]  /*34c0*/  MUFU.TANH R47, R47 ;  /* 0x0000002f002f7308 */ /* 0x000e620000002400 */
[----:B--2---:R-:W-:Y:S02]  /*34d0*/  FSEL R182, R43, -INF , P3 ;  /* 0xff8000002bb67808 */ /* 0x004fe40001800000 */
[----:B------:R-:W-:Y:S02]  /*34e0*/  ISETP.GT.AND P4, PT, R25, 0x29, PT ;  /* 0x000000291900780c */ /* 0x000fe40003f84270 */
[----:B------:R-:W-:-:S02]  /*34f0*/  FMNMX.FTZ R5, R182, R5, !PT ;  /* 0x00000005b6057209 */ /* 0x000fc40007810000 */
[----:B------:R-:W-:Y:S01]  /*3500*/  FMNMX.FTZ R30, R205, R30, !PT ;  /* 0x0000001ecd1e7209 */ /* 0x000fe20007810000 */
[----:B------:R-:W2:Y:S01]  /*3510*/  MUFU.TANH R50, R50 ;  /* 0x0000003200327308 */ /* 0x000ea20000002400 */
[----:B0-----:R-:W-:Y:S02]  /*3520*/  FSEL R184, R46, -INF , P2 ;  /* 0xff8000002eb87808 */ /* 0x001fe40001000000 */
[----:B------:R-:W-:Y:S02]  /*3530*/  ISETP.GT.AND P3, PT, R25, 0x30, PT ;  /* 0x000000301900780c */ /* 0x000fe40003f64270 */
[----:B------:R-:W-:Y:S02]  /*3540*/  FMNMX.FTZ R5, R184, R5, !PT ;  /* 0x00000005b8057209 */ /* 0x000fe40007810000 */
[----:B------:R-:W-:Y:S01]  /*3550*/  FMNMX.FTZ R30, R207, R30, !PT ;  /* 0x0000001ecf1e7209 */ /* 0x000fe20007810000 */
[----:B------:R-:W0:Y:S01]  /*3560*/  MUFU.TANH R51, R51 ;  /* 0x0000003300337308 */ /* 0x000e220000002400 */
[----:B-1----:R-:W-:-:S02]  /*3570*/  FSEL R186, R47, -INF , P4 ;  /* 0xff8000002fba7808 */ /* 0x002fc40002000000 */
[----:B------:R-:W-:Y:S02]  /*3580*/  ISETP.GT.AND P2, PT, R25, 0x31, PT ;  /* 0x000000311900780c */ /* 0x000fe40003f44270 */
[----:B------:R-:W-:Y:S02]  /*3590*/  FMNMX.FTZ R5, R186, R5, !PT ;  /* 0x00000005ba057209 */ /* 0x000fe40007810000 */
[----:B------:R-:W-:Y:S01]  /*35a0*/  FMNMX.FTZ R32, R195, R30, !PT ;  /* 0x0000001ec3207209 */ /* 0x000fe20007810000 */
[----:B------:R-:W1:Y:S01]  /*35b0*/  MUFU.TANH R54, R54 ;  /* 0x0000003600367308 */ /* 0x000e620000002400 */
[----:B--2---:R-:W-:Y:S02]  /*35c0*/  FSEL R196, R50, -INF , P3 ;  /* 0xff80000032c47808 */ /* 0x004fe40001800000 */
[----:B------:R-:W-:Y:S02]  /*35d0*/  ISETP.GT.AND P4, PT, R25, 0x38, PT ;  /* 0x000000381900780c */ /* 0x000fe40003f84270 */
[----:B------:R-:W-:-:S02]  /*35e0*/  FMNMX.FTZ R30, R196, R5, !PT ;  /* 0x00000005c41e7209 */ /* 0x000fc40007810000 */
[----:B------:R-:W-:Y:S01]  /*35f0*/  ISETP.GT.AND P3, PT, R25, 0x39, PT ;  /* 0x000000391900780c */ /* 0x000fe20003f64270 */
[----:B------:R-:W2:Y:S01]  /*3600*/  MUFU.TANH R55, R55 ;  /* 0x0000003700377308 */ /* 0x000ea20000002400 */
[----:B0-----:R-:W-:Y:S02]  /*3610*/  FSEL R197, R51, -INF , P2 ;  /* 0xff80000033c57808 */ /* 0x001fe40001000000 */
[----:B------:R-:W-:Y:S02]  /*3620*/  FMNMX.FTZ R21, R187, R32, !PT ;  /* 0x00000020bb157209 */ /* 0x000fe40007810000 */
[----:B------:R-:W-:Y:S02]  /*3630*/  FMNMX.FTZ R5, R197, R30, !PT ;  /* 0x0000001ec5057209 */ /* 0x000fe40007810000 */
[----:B------:R-:W-:Y:S01]  /*3640*/  ISETP.GT.AND P2, PT, R25, 0x40, PT ;  /* 0x000000401900780c */ /* 0x000fe20003f44270 */
[----:B------:R-:W0:Y:S01]  /*3650*/  MUFU.TANH R58, R58 ;  /* 0x0000003a003a7308 */ /* 0x000e220000002400 */
[----:B-1----:R-:W-:-:S02]  /*3660*/  FSEL R198, R54, -INF , P4 ;  /* 0xff80000036c67808 */ /* 0x002fc40002000000 */
[----:B------:R-:W-:Y:S02]  /*3670*/  FMNMX.FTZ R21, R190, R21, !PT ;  /* 0x00000015be157209 */ /* 0x000fe40007810000 */
[----:B------:R-:W-:Y:S02]  /*3680*/  FMNMX.FTZ R30, R198, R5, !PT ;  /* 0x00000005c61e7209 */ /* 0x000fe40007810000 */
[----:B------:R-:W-:Y:S01]  /*3690*/  ISETP.GT.AND P4, PT, R25, 0x41, PT ;  /* 0x000000411900780c */ /* 0x000fe20003f84270 */
[----:B------:R-:W1:Y:S01]  /*36a0*/  MUFU.TANH R59, R59 ;  /* 0x0000003b003b7308 */ /* 0x000e620000002400 */
[----:B--2---:R-:W-:Y:S02]  /*36b0*/  FSEL R199, R55, -INF , P3 ;  /* 0xff80000037c77808 */ /* 0x004fe40001800000 */
[----:B------:R-:W-:Y:S02]  /*36c0*/  FMNMX.FTZ R32, R192, R21, !PT ;  /* 0x00000015c0207209 */ /* 0x000fe40007810000 */
        /* <DEDUP_REMOVED lines=13> */
[----:B--2---:R-:W-:-:S04]  /*37a0*/  FSEL R191, R62, -INF , P3 ;  /* 0xff8000003ebf7808 */ /* 0x004fc80001800000 */
[----:B------:R-:W-:-:S03]  /*37b0*/  FMNMX.FTZ R30, R191, R30, !PT ;  /* 0x0000001ebf1e7209 */ /* 0x000fc60007810000 */
[----:B------:R-:W2:Y:S01]  /*37c0*/  MUFU.TANH R66, R66 ;  /* 0x0000004200427308 */ /* 0x000ea20000002400 */
[----:B0-----:R-:W-:Y:S01]  /*37d0*/  FSEL R164, R69, -INF , P1 ;  /* 0xff80000045a47808 */ /* 0x001fe20000800000 */
[----:B------:R0:W-:Y:S01]  /*37e0*/  BAR.SYNC.DEFER_BLOCKING R208, 0x100 ;  /* 0x000400d00000751d */ /* 0x0001e20000010000 */
[----:B------:R-:W-:Y:S02]  /*37f0*/  ISETP.GT.AND P1, PT, R25, 0x50, PT ;  /* 0x000000501900780c */ /* 0x000fe40003f24270 */
[----:B------:R-:W-:-:S03]  /*3800*/  FMNMX.FTZ R21, R164, R5, !PT ;  /* 0x00000005a4157209 */ /* 0x000fc60007810000 */
[----:B------:R-:W3:Y:S01]  /*3810*/  MUFU.TANH R67, R67 ;  /* 0x0000004300437308 */ /* 0x000ee20000002400 */
[----:B-1----:R-:W-:Y:S01]  /*3820*/  FSEL R193, R63, -INF , P2 ;  /* 0xff8000003fc17808 */ /* 0x002fe20001000000 */
[----:B------:R-:W1:Y:S01]  /*3830*/  SHFL.BFLY PT, R32, R21, 0x2, 0x1f ;  /* 0x0c401f0015207f89 */ /* 0x000e6200000e0000 */
[----:B------:R-:W-:Y:S02]  /*3840*/  ISETP.GT.AND P2, PT, R25, 0x51, PT ;  /* 0x000000511900780c */ /* 0x000fe40003f44270 */
[----:B------:R-:W-:-:S03]  /*3850*/  FMNMX.FTZ R30, R193, R30, !PT ;  /* 0x0000001ec11e7209 */ /* 0x000fc60007810000 */
[----:B------:R-:W4:Y:S01]  /*3860*/  MUFU.TANH R70, R70 ;  /* 0x0000004600467308 */ /* 0x000f220000002400 */
[----:B--2---:R-:W-:Y:S02]  /*3870*/  FSEL R165, R66, -INF , P1 ;  /* 0xff80000042a57808 */ /* 0x004fe40000800000 */
[----:B------:R-:W-:Y:S02]  /*3880*/  ISETP.GT.AND P1, PT, R25, 0x58, PT ;  /* 0x000000581900780c */ /* 0x000fe40003f24270 */
[----:B------:R-:W-:-:S03]  /*3890*/  FMNMX.FTZ R5, R165, R30, !PT ;  /* 0x0000001ea5057209 */ /* 0x000fc60007810000 */
[----:B------:R-:W2:Y:S01]  /*38a0*/  MUFU.TANH R71, R71 ;  /* 0x0000004700477308 */ /* 0x000ea20000002400 */
[----:B---3--:R-:W-:Y:S02]  /*38b0*/  FSEL R166, R67, -INF , P2 ;  /* 0xff80000043a67808 */ /* 0x008fe40001000000 */
[----:B------:R-:W-:Y:S02]  /*38c0*/  ISETP.GT.AND P2, PT, R25, 0x59, PT ;  /* 0x000000591900780c */ /* 0x000fe40003f44270 */
[----:B------:R-:W-:Y:S02]  /*38d0*/  FMNMX.FTZ R30, R166, R5, !PT ;  /* 0x00000005a61e7209 */ /* 0x000fe40007810000 */
[----:B----4-:R-:W-:Y:S02]  /*38e0*/  FSEL R167, R70, -INF , P1 ;  /* 0xff80000046a77808 */ /* 0x010fe40000800000 */
[----:B-1----:R-:W-:Y:S02]  /*38f0*/  FMNMX.FTZ R32, R21, R32, !PT ;  /* 0x0000002015207209 */ /* 0x002fe40007810000 */
[----:B------:R-:W-:-:S03]  /*3900*/  FMNMX.FTZ R5, R167, R30, !PT ;  /* 0x0000001ea7057209 */ /* 0x000fc60007810000 */
[----:B------:R-:W1:Y:S01]  /*3910*/  SHFL.BFLY PT, R21, R32, 0x1, 0x1f ;  /* 0x0c201f0020157f89 */ /* 0x000e6200000e0000 */
[----:B--2---:R-:W-:-:S04]  /*3920*/  FSEL R168, R71, -INF , P2 ;  /* 0xff80000047a87808 */ /* 0x004fc80001000000 */
[----:B------:R-:W-:-:S05]  /*3930*/  FMNMX.FTZ R5, R168, R5, !PT ;  /* 0x00000005a8057209 */ /* 0x000fca0007810000 */
[----:B------:R-:W2:Y:S01]  /*3940*/  SHFL.BFLY PT, R30, R5, 0x2, 0x1f ;  /* 0x0c401f00051e7f89 */ /* 0x000ea200000e0000 */
[----:B-1----:R-:W-:-:S04]  /*3950*/  FMNMX.FTZ R206, R32, R21, !PT ;  /* 0x0000001520ce7209 */ /* 0x002fc80007810000 */
[C---:B------:R-:W-:Y:S01]  /*3960*/  FSETP.NEU.FTZ.AND P1, PT, R206.reuse, -INF , PT ;  /* 0xff800000ce00780b */ /* 0x040fe20003f3d000 */
[----:B------:R-:W-:Y:S01]  /*3970*/  FMUL.FTZ R169, R206, UR5 ;  /* 0x00000005cea97c20 */ /* 0x000fe20008410000 */
[----:B--2---:R-:W-:-:S04]  /*3980*/  FMNMX.FTZ R30, R5, R30, !PT ;  /* 0x0000001e051e7209 */ /* 0x004fc80007810000 */
        /* <DEDUP_REMOVED lines=92> */
[----:B------:R-:W0:Y:S08]  /*3f50*/  MUFU.EX2 R202, R202 ;  /* 0x000000ca00ca7308 */ /* 0x000e300000000800 */
        /* <DEDUP_REMOVED lines=52> */
[----:B------:R-:W-:-:S03]  /*42a0*/  F2FP.F16.F32.PACK_AB R155, R186, R184 ;  /* 0x000000b8ba9b723e */ /* 0x000fc600000000ff */
[----:B------:R-:W-:Y:S01]  /*42b0*/  FADD.FTZ R185, R202, R185 ;  /* 0x000000b9cab97221 */ /* 0x000fe20000010000 */
[----:B------:R-:W-:-:S06]  /*42c0*/  WARPGROUP.ARRIVE ;  /* 0x00000000000079c5 */ /* 0x000fcc0000000000 */
[----:B------:R-:W-:Y:S01]  /*42d0*/  HGMMA.64x256x16.F32 R24, R152, gdesc[UR8].tnspB, R24, gsb0 ;  /* 0x43e0000898187df0 */ /* 0x000fe20008000818 */
[----:B------:R-:W-:Y:S01]  /*42e0*/  UIADD3 UR10, UR4, 0x180, URZ ;  /* 0x00000180040a7890 */ /* 0x000fe2000fffe03f */
[----:B------:R-:W-:Y:S01]  /*42f0*/  UMOV UR11, 0x40000040 ;  /* 0x40000040000b7882 */ /* 0x000fe20000000000 */
[----:B------:R-:W-:Y:S02]  /*4300*/  WARPGROUP.DEPBAR.LE gsb0, 0x0 ;  /* 0x00008000000079c5 */ /* 0x000fe40000010000 */
[C---:B------:R-:W-:Y:S01]  /*4310*/  F2FP.F16.F32.PACK_AB R152, R204.reuse, R202 ;  /* 0x000000cacc98723e */ /* 0x040fe200000000ff */
        /* <DEDUP_REMOVED lines=27> */
[----:B------:R-:W-:-:S11]  /*44d0*/  FADD.FTZ R188, R193, R188 ;  /* 0x000000bcc1bc7221 */ /* 0x000fd60000010000 */
        /* <DEDUP_REMOVED lines=21> */
.L_x_5667:
[----:B------:R-:W0:Y:S01]  /*4630*/  @P6 LDC R152, c[0x0][0x44c] ;  /* 0x00011300ff986b82 */ /* 0x000e220000000800 */
[----:B------:R-:W-:Y:S01]  /*4640*/  IMAD.U32 R21, RZ, RZ, UR61 ;  /* 0x0000003dff157e24 */ /* 0x000fe2000f8e00ff */
[----:B------:R-:W-:Y:S01]  /*4650*/  IADD3 R203, R203, -0x2, RZ ;  /* 0xfffffffecbcb7810 */ /* 0x000fe20007ffe0ff */
[----:B------:R-:W-:-:S04]  /*4660*/  UIADD3 UR6, UR6, 0x32460, URZ ;  /* 0x0003246006067890 */ /* 0x000fc8000fffe03f */
[----:B------:R-:W-:Y:S01]  /*4670*/  UPRMT UR6, UR48, 0x654, UR6 ;  /* 0x0000065430067896 */ /* 0x000fe20008000006 */
[----:B------:R-:W1:Y:S08]  /*4680*/  @P6 LDC R153, c[0x0][0x450] ;  /* 0x00011400ff996b82 */ /* 0x000e700000000800 */
[----:B------:R-:W-:Y:S01]  /*4690*/  SYNCS.ARRIVE.TRANS64.RED.A1T0 RZ, [UR6], RZ ;  /* 0x000000ffffff79a7 */ /* 0x000fe20008100406 */
[----:B0-----:R-:W-:-:S05]  /*46a0*/  @P6 IMAD.HI.U32 R152, R152, UR61, RZ ;  /* 0x0000003d98986c27 */ /* 0x001fca000f8e00ff */
[----:B-1----:R-:W-:-:S04]  /*46b0*/  @P6 SHF.R.U32.HI R21, RZ, R153, R152 ;  /* 0x00000099ff156219 */ /* 0x002fc80000011698 */
        /* <DEDUP_REMOVED lines=9> */
.L_x_5679:
        /* <DEDUP_REMOVED lines=8> */
.L_x_5669:
        /* <DEDUP_REMOVED lines=9> */
.L_x_5670:
[----:B-1----:R-:W-:Y:S05]  /*4860*/  @P1 BRA `(.L_x_5671) ;  /* 0x0000000000081947 */ /* 0x002fea0003800000 */
[----:B------:R-:W1:Y:S02]  /*4870*/  SYNCS.PHASECHK.TRANS64.TRYWAIT P1, [UR4+0x32430], R0 ;  /* 0x03243000ff0075a7 */ /* 0x000e640008020144 */
[----:B-1----:R-:W-:Y:S05]  /*4880*/  @!P1 BRA `(.L_x_5672) ;  /* 0x000000f400f09947 */ /* 0x002fea0003800000 */
.L_x_5671:
        /* <DEDUP_REMOVED lines=32> */
.L_x_5673:
[----:B------:R1:W2:Y:S01]  /*4a90*/  SYNCS.PHASECHK.TRANS64.TRYWAIT P1, [UR4+0x32450], R0 ;  /* 0x03245000ff0075a7 */ /* 0x0002a20008020144 */
[----:B------:R-:W-:Y:S05]  /*4aa0*/  @!P0 BRA `(.L_x_5674) ;  /* 0x0000000000048947 */ /* 0x000fea0003800000 */
[----:B------:R-:W-:Y:S01]  /*4ab0*/  BPT.TRAP 0x1 ;  /* 0x000000040000795c */ /* 0x000fe20000300000 */
.L_x_5674:
[----:B--2---:R-:W-:Y:S05]  /*4ac0*/  @P1 BRA `(.L_x_5675) ;  /* 0x0000000000081947 */ /* 0x004fea0003800000 */
[----:B------:R-:W2:Y:S02]  /*4ad0*/  SYNCS.PHASECHK.TRANS64.TRYWAIT P1, [UR4+0x32450], R0 ;  /* 0x03245000ff0075a7 */ /* 0x000ea40008020144 */
[----:B--2---:R-:W-:Y:S05]  /*4ae0*/  @!P1 BRA `(.L_x_5676) ;  /* 0x000000f400709947 */ /* 0x004fea0003800000 */
.L_x_5675:
        /* <DEDUP_REMOVED lines=101> */
.L_x_5677:
[----:B------:R-:W1:Y:S01]  /*5140*/  LDC R204, c[0x0][0x448] ;  /* 0x00011200ffcc7b82 */ /* 0x000e620000000800 */
[----:B------:R-:W-:Y:S01]  /*5150*/  VIADD R206, R215, UR61 ;  /* 0x0000003dd7ce7c36 */ /* 0x000fe20008000000 */
        /* <DEDUP_REMOVED lines=22> */
[----:B-1----:R-:W-:Y:S01]  /*52c0*/  ISETP.NE.AND P1, PT, R204, 0x1, PT ;  /* 0x00000001cc00780c */ /* 0x002fe20003f25270 */
        /* <DEDUP_REMOVED lines=12> */
[----:B------:R-:W5:Y:S01]  /*5390*/  @P1 LDC R204, c[0x0][0x44c] ;  /* 0x00011300ffcc1b82 */ /* 0x000f620000000800 */
[----:B------:R-:W-:Y:S01]  /*53a0*/  FMUL.FTZ R171, R171, UR5 ;  /* 0x00000005abab7c20 */ /* 0x000fe20008410000 */
[----:B------:R-:W-:Y:S01]  /*53b0*/  FMUL.FTZ R174, R174, UR5 ;  /* 0x00000005aeae7c20 */ /* 0x000fe20008410000 */
[----:B------:R-:W-:Y:S01]  /*53c0*/  FMUL.FTZ R175, R175, UR5 ;  /* 0x00000005afaf7c20 */ /* 0x000fe20008410000 */
[----:B------:R-:W-:Y:S01]  /*53d0*/  FMUL.FTZ R178, R178, UR5 ;  /* 0x00000005b2b27c20 */ /* 0x000fe20008410000 */
[----:B------:R-:W0:Y:S01]  /*53e0*/  MUFU.TANH R169, R169 ;  /* 0x000000a900a97308 */ /* 0x000e220000002400 */
[----:B------:R-:W-:Y:S01]  /*53f0*/  FMUL.FTZ R179, R179, UR5 ;  /* 0x00000005b3b37c20 */ /* 0x000fe20008410000 */
[----:B------:R-:W-:Y:S01]  /*5400*/  FMUL.FTZ R182, R182, UR5 ;  /* 0x00000005b6b67c20 */ /* 0x000fe20008410000 */
[----:B------:R-:W2:Y:S01]  /*5410*/  @P1 LDC R205, c[0x0][0x450] ;  /* 0x00011400ffcd1b82 */ /* 0x000ea20000000800 */
        /* <DEDUP_REMOVED lines=15> */
[----:B-----5:R-:W-:Y:S01]  /*5510*/  @P1 IMAD.HI.U32 R204, R206, R204, RZ ;  /* 0x000000cccecc1227 */ /* 0x020fe200078e00ff */
[----:B------:R-:W-:-:S02]  /*5520*/  UPRMT UR10, UR54, 0x654, UR10 ;  /* 0x00000654360a7896 */ /* 0x000fc4000800000a */
[----:B------:R-:W-:Y:S02]  /*5530*/  UIMAD UR6, UR6, 0xc00, UR7 ;  /* 0x00000c00060678a4 */ /* 0x000fe4000f8e0207 */
[----:B------:R-:W5:Y:S01]  /*5540*/  MUFU.TANH R161, R161 ;  /* 0x000000a100a17308 */ /* 0x000f620000002400 */
[----:B------:R-:W-:Y:S01]  /*5550*/  UMOV UR11, 0x40000040 ;  /* 0x40000040000b7882 */ /* 0x000fe20000000000 */
[----:B--2---:R-:W-:-:S03]  /*5560*/  @P1 SHF.R.U32.HI R206, RZ, R205, R204 ;  /* 0x000000cdffce1219 */ /* 0x004fc600000116cc */
[----:B------:R-:W-:Y:S01]  /*5570*/  SYNCS.ARRIVE.TRANS64.RED.A1T0 RZ, [UR10], RZ ;  /* 0x000000ffffff79a7 */ /* 0x000fe2000810040a */
[----:B------:R-:W-:Y:S01]  /*5580*/  UMOV UR10, UR6 ;  /* 0x00000006000a7c82 */ /* 0x000fe20008000000 */
[----:B------:R-:W-:Y:S01]  /*5590*/  SHFL.IDX PT, R204, R206, RZ, 0x1c1f ;  /* 0x001c1fffcecc7589 */ /* 0x000fe200000e0000 */
[----:B------:R-:W2:Y:S03]  /*55a0*/  MUFU.TANH R180, R180 ;  /* 0x000000b400b47308 */ /* 0x000ea60000002400 */
[----:B------:R3:W1:Y:S05]  /*55b0*/  SHFL.IDX PT, R205, R206, 0x1, 0x1c1f ;  /* 0x003c1f00cecd7f89 */ /* 0x00066a00000e0000 */
[----:B------:R-:W2:Y:S01]  /*55c0*/  MUFU.TANH R154, R154 ;  /* 0x0000009a009a7308 */ /* 0x000ea20000002400 */
[----:B---3--:R-:W-:-:S04]  /*55d0*/  IMAD.MOV.U32 R206, RZ, RZ, -0x60 ;  /* 0xffffffa0ffce7424 */ /* 0x008fc800078e00ff */
[----:B------:R-:W-:-:S03]  /*55e0*/  IMAD R206, R203, R206, 0x1 ;  /* 0x00000001cbce7424 */ /* 0x000fc600078e02ce */
[----:B------:R-:W3:Y:S01]  /*55f0*/  MUFU.TANH R164, R164 ;  /* 0x000000a400a47308 */ /* 0x000ee20000002400 */
[----:B------:R-:W-:-:S05]  /*5600*/  IMAD R206, R216, -0x2, R206 ;  /* 0xfffffffed8ce7824 */ /* 0x000fca00078e02ce */
[----:B------:R-:W-:Y:S02]  /*5610*/  IADD3 R206, -R201, R206, R214 ;  /* 0x000000cec9ce7210 */ /* 0x000fe40007ffe1d6 */
[----:B------:R-:W3:Y:S02]  /*5620*/  MUFU.TANH R172, R172 ;  /* 0x000000ac00ac7308 */ /* 0x000ee40000002400 */
[C---:B-1----:R-:W-:Y:S01]  /*5630*/  IADD3 R205, R206.reuse, R205, RZ ;  /* 0x000000cdcecd7210 */ /* 0x042fe20007ffe0ff */
[----:B------:R-:W-:Y:S02]  /*5640*/  IMAD.IADD R199, R206, 0x1, R204 ;  /* 0x00000001cec77824 */ /* 0x000fe400078e02cc */
[----:B------:R-:W-:Y:S01]  /*5650*/  FMUL.FTZ R204, R197, UR5 ;  /* 0x00000005c5cc7c20 */ /* 0x000fe20008410000 */
[----:B------:R-:W-:Y:S02]  /*5660*/  ULDC UR5, c[0x0][0xa80] ;  /* 0x0002a00000057ab9 */ /* 0x000fe40000000800 */
[----:B------:R-:W1:Y:S01]  /*5670*/  MUFU.TANH R155, R155 ;  /* 0x0000009b009b7308 */ /* 0x000e620000002400 */
[----:B------:R-:W-:-:S02]  /*5680*/  ISETP.GT.AND P4, PT, R199, 0x9, PT ;  /* 0x00000009c700780c */ /* 0x000fc40003f84270 */
[----:B------:R-:W-:Y:S02]  /*5690*/  ISETP.GT.AND P5, PT, R199, 0x10, PT ;  /* 0x00000010c700780c */ /* 0x000fe40003fa4270 */
[----:B------:R-:W-:Y:S02]  /*56a0*/  FSEL R157, R157, -INF , P4 ;  /* 0xff8000009d9d7808 */ /* 0x000fe40002000000 */
[C---:B------:R-:W-:Y:S01]  /*56b0*/  ISETP.GT.AND P4, PT, R199.reuse, 0x20, PT ;  /* 0x00000020c700780c */ /* 0x040fe20003f84270 */
[----:B------:R-:W1:Y:S01]  /*56c0*/  MUFU.TANH R173, R173 ;  /* 0x000000ad00ad7308 */ /* 0x000e620000002400 */
[C---:B------:R-:W-:Y:S02]  /*56d0*/  ISETP.GT.AND P1, PT, R199.reuse, RZ, PT ;  /* 0x000000ffc700720c */ /* 0x040fe40003f24270 */
[----:B------:R-:W-:Y:S02]  /*56e0*/  FSEL R160, R160, -INF , P5 ;  /* 0xff800000a0a07808 */ /* 0x000fe40002800000 */
[----:B------:R-:W-:-:S02]  /*56f0*/  ISETP.GT.AND P5, PT, R199, 0x21, PT ;  /* 0x00000021c700780c */ /* 0x000fc40003fa4270 */
[----:B------:R-:W-:Y:S01]  /*5700*/  FSEL R168, R168, -INF , P4 ;  /* 0xff800000a8a87808 */ /* 0x000fe20002000000 */
[----:B------:R-:W1:Y:S01]  /*5710*/  MUFU.TANH R181, R181 ;  /* 0x000000b500b57308 */ /* 0x000e620000002400 */
[C---:B------:R-:W-:Y:S02]  /*5720*/  ISETP.GT.AND P4, PT, R199.reuse, 0x31, PT ;  /* 0x00000031c700780c */ /* 0x040fe40003f84270 */
[C---:B------:R-:W-:Y:S02]  /*5730*/  ISETP.GT.AND P2, PT, R199.reuse, 0x1, PT ;  /* 0x00000001c700780c */ /* 0x040fe40003f44270 */
[----:B----4-:R-:W-:Y:S02]  /*5740*/  FSEL R152, R152, -INF , P1 ;  /* 0xff80000098987808 */ /* 0x010fe40000800000 */
[----:B------:R-:W-:Y:S01]  /*5750*/  ISETP.GT.AND P1, PT, R199, 0x11, PT ;  /* 0x00000011c700780c */ /* 0x000fe20003f24270 */
[----:B------:R-:W4:Y:S01]  /*5760*/  MUFU.TANH R158, R158 ;  /* 0x0000009e009e7308 */ /* 0x000f220000002400 */
[----:B0-----:R-:W-:-:S02]  /*5770*/  FSEL R169, R169, -INF , P5 ;  /* 0xff800000a9a97808 */ /* 0x001fc40002800000 */
[----:B------:R-:W-:Y:S02]  /*5780*/  ISETP.GT.AND P5, PT, R199, 0x38, PT ;  /* 0x00000038c700780c */ /* 0x000fe40003fa4270 */
[----:B------:R-:W-:Y:S02]  /*5790*/  FSEL R177, R177, -INF , P4 ;  /* 0xff800000b1b17808 */ /* 0x000fe40002000000 */
[----:B------:R-:W-:Y:S01]  /*57a0*/  FSEL R153, R153, -INF , P2 ;  /* 0xff80000099997808 */ /* 0x000fe20001000000 */
[----:B------:R-:W0:Y:S01]  /*57b0*/  MUFU.TANH R184, R184 ;  /* 0x000000b800b87308 */ /* 0x000e220000002400 */
[----:B------:R-:W-:Y:S02]  /*57c0*/  ISETP.GT.AND P4, PT, R205, RZ, PT ;  /* 0x000000ffcd00720c */ /* 0x000fe40003f84270 */
[----:B------:R-:W-:Y:S02]  /*57d0*/  ISETP.GT.AND P2, PT, R199, 0x18, PT ;  /* 0x00000018c700780c */ /* 0x000fe40003f44270 */
[----:B-----5:R-:W-:-:S02]  /*57e0*/  FSEL R161, R161, -INF , P1 ;  /* 0xff800000a1a17808 */ /* 0x020fc40000800000 */
[----:B------:R-:W-:Y:S01]  /*57f0*/  ISETP.GT.AND P1, PT, R199, 0x28, PT ;  /* 0x00000028c700780c */ /* 0x000fe20003f24270 */
[----:B------:R-:W5:Y:S01]  /*5800*/  MUFU.TANH R156, R156 ;  /* 0x0000009c009c7308 */ /* 0x000f620000002400 */
[----:B--2---:R-:W-:Y:S02]  /*5810*/  FSEL R180, R180, -INF , P5 ;  /* 0xff800000b4b47808 */ /* 0x004fe40002800000 */
[----:B------:R-:W-:Y:S02]  /*5820*/  ISETP.GT.AND P5, PT, R205, 0x1, PT ;  /* 0x00000001cd00780c */ /* 0x000fe40003fa4270 */
[----:B------:R-:W-:Y:S02]  /*5830*/  FSEL R154, R154, -INF , P4 ;  /* 0xff8000009a9a7808 */ /* 0x000fe40002000000 */
[----:B---3--:R-:W-:Y:S01]  /*5840*/  FSEL R164, R164, -INF , P2 ;  /* 0xff800000a4a47808 */ /* 0x008fe20001000000 */
[----:B------:R-:W2:Y:S01]  /*5850*/  MUFU.TANH R159, R159 ;  /* 0x0000009f009f7308 */ /* 0x000ea20000002400 */
[----:B------:R-:W-:-:S02]  /*5860*/  ISETP.GT.AND P2, PT, R199, 0x29, PT ;  /* 0x00000029c700780c */ /* 0x000fc40003f44270 */
[----:B------:R-:W-:Y:S02]  /*5870*/  FSEL R172, R172, -INF , P1 ;  /* 0xff800000acac7808 */ /* 0x000fe40000800000 */
[----:B------:R-:W-:Y:S02]  /*5880*/  ISETP.GT.AND P1, PT, R199, 0x39, PT ;  /* 0x00000039c700780c */ /* 0x000fe40003f24270 */
[----:B------:R-:W-:Y:S01]  /*5890*/  ISETP.GT.AND P4, PT, R205, 0x8, PT ;  /* 0x00000008cd00780c */ /* 0x000fe20003f84270 */
[----:B------:R-:W3:Y:S01]  /*58a0*/  MUFU.TANH R162, R162 ;  /* 0x000000a200a27308 */ /* 0x000ee20000002400 */
[----:B-1----:R-:W-:Y:S02]  /*58b0*/  FSEL R155, R155, -INF , P5 ;  /* 0xff8000009b9b7808 */ /* 0x002fe40002800000 */
[----:B------:R-:W-:Y:S02]  /*58c0*/  FMNMX.FTZ R206, R154, R202, !PT ;  /* 0x000000ca9ace7209 */ /* 0x000fe40007810000 */
[----:B------:R-:W-:-:S02]  /*58d0*/  FSEL R173, R173, -INF , P2 ;  /* 0xff800000adad7808 */ /* 0x000fc40001000000 */
[----:B------:R-:W-:Y:S01]  /*58e0*/  ISETP.GT.AND P2, PT, R199, 0x40, PT ;  /* 0x00000040c700780c */ /* 0x000fe20003f44270 */
[----:B------:R-:W1:Y:S01]  /*58f0*/  MUFU.TANH R165, R165 ;  /* 0x000000a500a57308 */ /* 0x000e620000002400 */
[----:B------:R-:W-:Y:S02]  /*5900*/  FSEL R181, R181, -INF , P1 ;  /* 0xff800000b5b57808 */ /* 0x000fe40000800000 */
[----:B------:R-:W-:Y:S02]  /*5910*/  ISETP.GT.AND P3, PT, R199, 0x8, PT ;  /* 0x00000008c700780c */ /* 0x000fe40003f64270 */
[----:B------:R-:W-:Y:S02]  /*5920*/  ISETP.GT.AND P1, PT, R205, 0x9, PT ;  /* 0x00000009cd00780c */ /* 0x000fe40003f24270 */
[----:B----4-:R-:W-:Y:S01]  /*5930*/  FSEL R158, R158, -INF , P4 ;  /* 0xff8000009e9e7808 */ /* 0x010fe20002000000 */
[----:B------:R-:W4:Y:S01]  /*5940*/  MUFU.TANH R163, R163 ;  /* 0x000000a300a37308 */ /* 0x000f220000002400 */
[----:B------:R-:W-:-:S02]  /*5950*/  FMNMX.FTZ R206, R155, R206, !PT ;  /* 0x000000ce9bce7209 */ /* 0x000fc40007810000 */
[----:B0-----:R-:W-:Y:S02]  /*5960*/  FSEL R184, R184, -INF , P2 ;  /* 0xff800000b8b87808 */ /* 0x001fe40001000000 */
[----:B-----5:R-:W-:Y:S02]  /*5970*/  FSEL R156, R156, -INF , P3 ;  /* 0xff8000009c9c7808 */ /* 0x020fe40001800000 */
[----:B------:R-:W-:Y:S01]  /*5980*/  ISETP.GT.AND P2, PT, R205, 0x10, PT ;  /* 0x00000010cd00780c */ /* 0x000fe20003f44270 */
[----:B------:R-:W0:Y:S01]  /*5990*/  MUFU.TANH R176, R176 ;  /* 0x000000b000b07308 */ /* 0x000e220000002400 */
[----:B--2---:R-:W-:Y:S02]  /*59a0*/  FSEL R159, R159, -INF , P1 ;  /* 0xff8000009f9f7808 */ /* 0x004fe40000800000 */
[----:B------:R-:W-:Y:S02]  /*59b0*/  FMNMX.FTZ R206, R158, R206, !PT ;  /* 0x000000ce9ece7209 */ /* 0x000fe40007810000 */
[----:B------:R-:W-:-:S02]  /*59c0*/  ISETP.GT.AND P3, PT, R199, 0x19, PT ;  /* 0x00000019c700780c */ /* 0x000fc40003f64270 */
[----:B------:R-:W-:Y:S01]  /*59d0*/  ISETP.GT.AND P5, PT, R205, 0x11, PT ;  /* 0x00000011cd00780c */ /* 0x000fe20003fa4270 */
[----:B------:R-:W2:Y:S01]  /*59e0*/  MUFU.TANH R166, R166 ;  /* 0x000000a600a67308 */ /* 0x000ea20000002400 */
[----:B---3--:R-:W-:Y:S02]  /*59f0*/  FSEL R162, R162, -INF , P2 ;  /* 0xff800000a2a27808 */ /* 0x008fe40001000000 */
[----:B------:R-:W-:Y:S02]  /*5a00*/  FMNMX.FTZ R206, R159, R206, !PT ;  /* 0x000000ce9fce7209 */ /* 0x000fe40007810000 */
[----:B-1----:R-:W-:Y:S02]  /*5a10*/  FSEL R165, R165, -INF , P3 ;  /* 0xff800000a5a57808 */ /* 0x002fe40001800000 */
[----:B------:R-:W-:Y:S01]  /*5a20*/  ISETP.GT.AND P3, PT, R199, 0x30, PT ;  /* 0x00000030c700780c */ /* 0x000fe20003f64270 */
[----:B------:R-:W1:Y:S01]  /*5a30*/  MUFU.TANH R185, R185 ;  /* 0x000000b900b97308 */ /* 0x000e620000002400 */
[----:B------:R-:W-:-:S02]  /*5a40*/  ISETP.GT.AND P4, PT, R205, 0x18, PT ;  /* 0x00000018cd00780c */ /* 0x000fc40003f84270 */
[----:B----4-:R-:W-:Y:S02]  /*5a50*/  FSEL R163, R163, -INF , P5 ;  /* 0xff800000a3a37808 */ /* 0x010fe40002800000 */
[----:B------:R-:W-:Y:S02]  /*5a60*/  FMNMX.FTZ R206, R162, R206, !PT ;  /* 0x000000cea2ce7209 */ /* 0x000fe40007810000 */
[----:B0-----:R-:W-:Y:S01]  /*5a70*/  FSEL R176, R176, -INF , P3 ;  /* 0xff800000b0b07808 */ /* 0x001fe20001800000 */
[----:B------:R-:W0:Y:S01]  /*5a80*/  MUFU.TANH R167, R167 ;  /* 0x000000a700a77308 */ /* 0x000e220000002400 */
[----:B------:R-:W-:Y:S02]  /*5a90*/  ISETP.GT.AND P3, PT, R199, 0x41, PT ;  /* 0x00000041c700780c */ /* 0x000fe40003f64270 */
[----:B------:R-:W-:Y:S02]  /*5aa0*/  ISETP.GT.AND P1, PT, R205, 0x19, PT ;  /* 0x00000019cd00780c */ /* 0x000fe40003f24270 */
[----:B--2---:R-:W-:-:S02]  /*5ab0*/  FSEL R166, R166, -INF , P4 ;  /* 0xff800000a6a67808 */ /* 0x004fc40002000000 */
[----:B------:R-:W-:Y:S01]  /*5ac0*/  FMNMX.FTZ R206, R163, R206, !PT ;  /* 0x000000cea3ce7209 */ /* 0x000fe20007810000 */
[----:B------:R-:W2:Y:S01]  /*5ad0*/  MUFU.TANH R170, R170 ;  /* 0x000000aa00aa7308 */ /* 0x000ea20000002400 */
[----:B-1----:R-:W-:Y:S02]  /*5ae0*/  FSEL R185, R185, -INF , P3 ;  /* 0xff800000b9b97808 */ /* 0x002fe40001800000 */
[C---:B------:R-:W-:Y:S02]  /*5af0*/  ISETP.GT.AND P3, PT, R205.reuse, 0x20, PT ;  /* 0x00000020cd00780c */ /* 0x040fe40003f64270 */
[----:B------:R-:W-:Y:S02]  /*5b00*/  FMNMX.FTZ R206, R166, R206, !PT ;  /* 0x000000cea6ce7209 */ /* 0x000fe40007810000 */
[----:B------:R-:W-:Y:S01]  /*5b10*/  ISETP.GT.AND P2, PT, R205, 0x21, PT ;  /* 0x00000021cd00780c */ /* 0x000fe20003f44270 */
[----:B------:R1:W-:Y:S01]  /*5b20*/  MUFU.TANH R197, R207 ;  /* 0x000000cf00c57308 */ /* 0x0003e20000002400 */
[----:B0-----:R-:W-:-:S02]  /*5b30*/  FSEL R167, R167, -INF , P1 ;  /* 0xff800000a7a77808 */ /* 0x001fc40000800000 */
[----:B------:R-:W-:Y:S02]  /*5b40*/  ISETP.GT.AND P5, PT, R205, 0x28, PT ;  /* 0x00000028cd00780c */ /* 0x000fe40003fa4270 */
[----:B------:R-:W-:Y:S02]  /*5b50*/  FMNMX.FTZ R206, R167, R206, !PT ;  /* 0x000000cea7ce7209 */ /* 0x000fe40007810000 */
[----:B------:R-:W-:Y:S01]  /*5b60*/  ISETP.GT.AND P4, PT, R205, 0x29, PT ;  /* 0x00000029cd00780c */ /* 0x000fe20003f84270 */
[----:B------:R-:W0:Y:S01]  /*5b70*/  MUFU.TANH R171, R171 ;  /* 0x000000ab00ab7308 */ /* 0x000e220000002400 */
[----:B-1----:R-:W-:Y:S02]  /*5b80*/  FMNMX.FTZ R207, R152, R21, !PT ;  /* 0x0000001598cf7209 */ /* 0x002fe40007810000 */
[----:B--2---:R-:W-:Y:S02]  /*5b90*/  FSEL R170, R170, -INF , P3 ;  /* 0xff800000aaaa7808 */ /* 0x004fe40001800000 */
[----:B------:R-:W-:-:S02]  /*5ba0*/  FMNMX.FTZ R207, R153, R207, !PT ;  /* 0x000000cf99cf7209 */ /* 0x000fc40007810000 */
[----:B------:R-:W-:Y:S01]  /*5bb0*/  FMNMX.FTZ R206, R170, R206, !PT ;  /* 0x000000ceaace7209 */ /* 0x000fe20007810000 */
[----:B------:R-:W1:Y:S01]  /*5bc0*/  MUFU.TANH R174, R174 ;  /* 0x000000ae00ae7308 */ /* 0x000e620000002400 */
[----:B------:R-:W-:Y:S02]  /*5bd0*/  FMNMX.FTZ R207, R156, R207, !PT ;  /* 0x000000cf9ccf7209 */ /* 0x000fe40007810000 */
[----:B------:R-:W-:Y:S02]  /*5be0*/  ISETP.GT.AND P1, PT, R205, 0x30, PT ;  /* 0x00000030cd00780c */ /* 0x000fe40003f24270 */
[----:B------:R-:W-:Y:S02]  /*5bf0*/  FMNMX.FTZ R207, R157, R207, !PT ;  /* 0x000000cf9dcf7209 */ /* 0x000fe40007810000 */
[----:B------:R-:W-:Y:S01]  /*5c00*/  ISETP.GT.AND P3, PT, R205, 0x31, PT ;  /* 0x00000031cd00780c */ /* 0x000fe20003f64270 */
[----:B------:R-:W2:Y:S01]  /*5c10*/  MUFU.TANH R175, R175 ;  /* 0x000000af00af7308 */ /* 0x000ea20000002400 */
[----:B------:R-:W-:-:S02]  /*5c20*/  FMNMX.FTZ R207, R160, R207, !PT ;  /* 0x000000cfa0cf7209 */ /* 0x000fc40007810000 */
[----:B0-----:R-:W-:Y:S02]  /*5c30*/  FSEL R171, R171, -INF , P2 ;  /* 0xff800000abab7808 */ /* 0x001fe40001000000 */
[----:B------:R-:W-:Y:S02]  /*5c40*/  FMNMX.FTZ R207, R161, R207, !PT ;  /* 0x000000cfa1cf7209 */ /* 0x000fe40007810000 */
[----:B------:R-:W-:Y:S01]  /*5c50*/  FMNMX.FTZ R206, R171, R206, !PT ;  /* 0x000000ceabce7209 */ /* 0x000fe20007810000 */
[----:B------:R-:W0:Y:S01]  /*5c60*/  MUFU.TANH R178, R178 ;  /* 0x000000b200b27308 */ /* 0x000e220000002400 */
[----:B-1----:R-:W-:Y:S02]  /*5c70*/  FSEL R174, R174, -INF , P5 ;  /* 0xff800000aeae7808 */ /* 0x002fe40002800000 */
[----:B------:R-:W-:Y:S02]  /*5c80*/  FMNMX.FTZ R207, R164, R207, !PT ;  /* 0x000000cfa4cf7209 */ /* 0x000fe40007810000 */
[----:B------:R-:W-:-:S02]  /*5c90*/  FMNMX.FTZ R206, R174, R206, !PT ;  /* 0x000000ceaece7209 */ /* 0x000fc40007810000 */
[----:B------:R-:W-:Y:S01]  /*5ca0*/  FMNMX.FTZ R207, R165, R207, !PT ;  /* 0x000000cfa5cf7209 */ /* 0x000fe20007810000 */
[----:B------:R-:W1:Y:S01]  /*5cb0*/  MUFU.TANH R179, R179 ;  /* 0x000000b300b37308 */ /* 0x000e620000002400 */
[----:B--2---:R-:W-:Y:S02]  /*5cc0*/  FSEL R175, R175, -INF , P4 ;  /* 0xff800000afaf7808 */ /* 0x004fe40002000000 */
[----:B------:R-:W-:Y:S02]  /*5cd0*/  FMNMX.FTZ R207, R168, R207, !PT ;  /* 0x000000cfa8cf7209 */ /* 0x000fe40007810000 */
[----:B------:R-:W-:Y:S02]  /*5ce0*/  FMNMX.FTZ R206, R175, R206, !PT ;  /* 0x000000ceafce7209 */ /* 0x000fe40007810000 */
[----:B------:R-:W-:Y:S01]  /*5cf0*/  ISETP.GT.AND P2, PT, R205, 0x38, PT ;  /* 0x00000038cd00780c */ /* 0x000fe20003f44270 */
[----:B------:R-:W2:Y:S01]  /*5d00*/  MUFU.TANH R182, R182 ;  /* 0x000000b600b67308 */ /* 0x000ea20000002400 */
[----:B0-----:R-:W-:-:S02]  /*5d10*/  FSEL R178, R178, -INF , P1 ;  /* 0xff800000b2b27808 */ /* 0x001fc40000800000 */
[----:B------:R-:W-:Y:S02]  /*5d20*/  FMNMX.FTZ R207, R169, R207, !PT ;  /* 0x000000cfa9cf7209 */ /* 0x000fe40007810000 */
[----:B------:R-:W-:Y:S02]  /*5d30*/  FMNMX.FTZ R206, R178, R206, !PT ;  /* 0x000000ceb2ce7209 */ /* 0x000fe40007810000 */
[----:B------:R-:W-:Y:S01]  /*5d40*/  ISETP.GT.AND P5, PT, R205, 0x39, PT ;  /* 0x00000039cd00780c */ /* 0x000fe20003fa4270 */
[----:B------:R-:W0:Y:S01]  /*5d50*/  MUFU.TANH R183, R183 ;  /* 0x000000b700b77308 */ /* 0x000e220000002400 */
[----:B-1----:R-:W-:Y:S02]  /*5d60*/  FSEL R179, R179, -INF , P3 ;  /* 0xff800000b3b37808 */ /* 0x002fe40001800000 */
[----:B------:R-:W-:Y:S02]  /*5d70*/  FMNMX.FTZ R207, R172, R207, !PT ;  /* 0x000000cfaccf7209 */ /* 0x000fe40007810000 */
[----:B------:R-:W-:-:S02]  /*5d80*/  FMNMX.FTZ R206, R179, R206, !PT ;  /* 0x000000ceb3ce7209 */ /* 0x000fc40007810000 */
[----:B------:R-:W-:Y:S01]  /*5d90*/  ISETP.GT.AND P4, PT, R205, 0x40, PT ;  /* 0x00000040cd00780c */ /* 0x000fe20003f84270 */
        /* <DEDUP_REMOVED lines=22> */
[C---:B------:R-:W-:Y:S02]  /*5f00*/  ISETP.GT.AND P4, PT, R205.reuse, 0x51, PT ;  /* 0x00000051cd00780c */ /* 0x040fe40003f84270 */
[C---:B------:R-:W-:Y:S02]  /*5f10*/  ISETP.GT.AND P1, PT, R205.reuse, 0x58, PT ;  /* 0x00000058cd00780c */ /* 0x040fe40003f24270 */
        /* <DEDUP_REMOVED lines=8> */
[----:B------:R-:W-:Y:S02]  /*5fa0*/  FSEL R197, R197, -INF , P3 ;  /* 0xff800000c5c57808 */ /* 0x000fe40001800000 */
        /* <DEDUP_REMOVED lines=9> */
[----:B--2---:R-:W-:Y:S02]  /*6040*/  FSEL R198, R198, -INF , P1 ;  /* 0xff800000c6c67808 */ /* 0x004fe40000800000 */
[----:B------:R-:W-:Y:S02]  /*6050*/  ISETP.GT.AND P1, PT, R199, 0x50, PT ;  /* 0x00000050c700780c */ /* 0x000fe40003f24270 */
[----:B------:R-:W-:-:S03]  /*6060*/  FMNMX.FTZ R206, R198, R206, !PT ;  /* 0x000000cec6ce7209 */ /* 0x000fc60007810000 */
        /* <DEDUP_REMOVED lines=32> */
[--C-:B------:R-:W-:Y:S01]  /*6270*/  FFMA.FTZ R159, R159, UR5, -R199.reuse ;  /* 0x000000059f9f7c23 */ /* 0x100fe200080108c7 */
[--C-:B------:R-:W-:Y:S01]  /*6280*/  FFMA.FTZ R162, R162, UR5, -R199.reuse ;  /* 0x00000005a2a27c23 */ /* 0x100fe200080108c7 */
[--C-:B------:R-:W-:Y:S01]  /*6290*/  FFMA.FTZ R163, R163, UR5, -R199.reuse ;  /* 0x00000005a3a37c23 */ /* 0x100fe200080108c7 */
[----:B0-----:R-:W-:Y:S01]  /*62a0*/  FMNMX.FTZ R206, R206, R208, !PT ;  /* 0x000000d0cece7209 */ /* 0x001fe20007810000 */
[--C-:B------:R-:W-:Y:S01]  /*62b0*/  FFMA.FTZ R208, R155, UR5, -R199.reuse ;  /* 0x000000059bd07c23 */ /* 0x100fe200080108c7 */
[----:B------:R-:W-:Y:S01]  /*62c0*/  MUFU.EX2 R207, R207 ;  /* 0x000000cf00cf7308 */ /* 0x000fe20000000800 */
[----:B------:R-:W0:Y:S01]  /*62d0*/  S2R R155, SR_TID.X ;  /* 0x00000000009b7919 */ /* 0x000e220000002100 */
[C---:B------:R-:W-:Y:S01]  /*62e0*/  FSETP.NEU.FTZ.AND P1, PT, R206.reuse, -INF , PT ;  /* 0xff800000ce00780b */ /* 0x040fe20003f3d000 */
[----:B------:R-:W-:Y:S01]  /*62f0*/  FMUL.FTZ R154, R206, UR5 ;  /* 0x00000005ce9a7c20 */ /* 0x000fe20008410000 */
[--C-:B------:R-:W-:Y:S01]  /*6300*/  FFMA.FTZ R166, R166, UR5, -R199.reuse ;  /* 0x00000005a6a67c23 */ /* 0x100fe200080108c7 */
[--C-:B------:R-:W-:Y:S01]  /*6310*/  FFMA.FTZ R167, R167, UR5, -R199.reuse ;  /* 0x00000005a7a77c23 */ /* 0x100fe200080108c7 */
[--C-:B------:R-:W-:Y:S01]  /*6320*/  FFMA.FTZ R170, R170, UR5, -R199.reuse ;  /* 0x00000005aaaa7c23 */ /* 0x100fe200080108c7 */
[--C-:B------:R-:W-:Y:S01]  /*6330*/  FFMA.FTZ R171, R171, UR5, -R199.reuse ;  /* 0x00000005abab7c23 */ /* 0x100fe200080108c7 */
[----:B------:R-:W-:Y:S01]  /*6340*/  FSEL R158, R154, RZ, P1 ;  /* 0x000000ff9a9e7208 */ /* 0x000fe20000800000 */
[----:B------:R-:W-:Y:S01]  /*6350*/  MUFU.EX2 R208, R208 ;  /* 0x000000d000d07308 */ /* 0x000fe20000000800 */
[--C-:B------:R-:W-:Y:S01]  /*6360*/  FFMA.FTZ R174, R174, UR5, -R199.reuse ;  /* 0x00000005aeae7c23 */ /* 0x100fe200080108c7 */
[--C-:B------:R-:W-:Y:S01]  /*6370*/  FFMA.FTZ R175, R175, UR5, -R199.reuse ;  /* 0x00000005afaf7c23 */ /* 0x100fe200080108c7 */
[----:B------:R-:W-:Y:S01]  /*6380*/  FFMA.FTZ R178, R178, UR5, -R199 ;  /* 0x00000005b2b27c23 */ /* 0x000fe200080108c7 */
[--C-:B------:R-:W-:Y:S01]  /*6390*/  FFMA.FTZ R210, R152, UR5, -R158.reuse ;  /* 0x0000000598d27c23 */ /* 0x100fe2000801089e */
[----:B------:R-:W-:Y:S01]  /*63a0*/  FSEL R152, R206, RZ, P1 ;  /* 0x000000ffce987208 */ /* 0x000fe20000800000 */
[--C-:B------:R-:W-:Y:S01]  /*63b0*/  FFMA.FTZ R156, R156, UR5, -R158.reuse ;  /* 0x000000059c9c7c23 */ /* 0x100fe2000801089e */
[--C-:B------:R-:W-:Y:S01]  /*63c0*/  FFMA.FTZ R211, R153, UR5, -R158.reuse ;  /* 0x0000000599d37c23 */ /* 0x100fe2000801089e */
[----:B------:R-:W-:Y:S01]  /*63d0*/  MUFU.EX2 R209, R209 ;  /* 0x000000d100d17308 */ /* 0x000fe20000000800 */
[--C-:B------:R-:W-:Y:S01]  /*63e0*/  FFMA.FTZ R160, R160, UR5, -R158.reuse ;  /* 0x00000005a0a07c23 */ /* 0x100fe2000801089e */
[----:B------:R-:W-:Y:S01]  /*63f0*/  FADD.FTZ R152, -R152, R21 ;  /* 0x0000001598987221 */ /* 0x000fe20000010100 */
[--C-:B------:R-:W-:Y:S01]  /*6400*/  FFMA.FTZ R161, R161, UR5, -R158.reuse ;  /* 0x00000005a1a17c23 */ /* 0x100fe2000801089e */
[--C-:B------:R-:W-:Y:S01]  /*6410*/  FFMA.FTZ R164, R164, UR5, -R158.reuse ;  /* 0x00000005a4a47c23 */ /* 0x100fe2000801089e */
[--C-:B------:R-:W-:Y:S01]  /*6420*/  FFMA.FTZ R165, R165, UR5, -R158.reuse ;  /* 0x00000005a5a57c23 */ /* 0x100fe2000801089e */
[----:B------:R-:W-:Y:S01]  /*6430*/  FMUL.FTZ R152, R152, UR5 ;  /* 0x0000000598987c20 */ /* 0x000fe20008410000 */
[--C-:B------:R-:W-:Y:S01]  /*6440*/  FFMA.FTZ R168, R168, UR5, -R158.reuse ;  /* 0x00000005a8a87c23 */ /* 0x100fe2000801089e */
[----:B------:R1:W-:Y:S01]  /*6450*/  MUFU.EX2 R21, R156 ;  /* 0x0000009c00157308 */ /* 0x0003e20000000800 */
[--C-:B------:R-:W-:Y:S01]  /*6460*/  FFMA.FTZ R169, R169, UR5, -R158.reuse ;  /* 0x00000005a9a97c23 */ /* 0x100fe2000801089e */
[--C-:B------:R-:W-:Y:S01]  /*6470*/  FFMA.FTZ R172, R172, UR5, -R158.reuse ;  /* 0x00000005acac7c23 */ /* 0x100fe2000801089e */
[--C-:B------:R-:W-:Y:S01]  /*6480*/  FFMA.FTZ R173, R173, UR5, -R158.reuse ;  /* 0x00000005adad7c23 */ /* 0x100fe2000801089e */
[--C-:B------:R-:W-:Y:S01]  /*6490*/  FFMA.FTZ R179, R179, UR5, -R199.reuse ;  /* 0x00000005b3b37c23 */ /* 0x100fe200080108c7 */
[----:B------:R-:W-:Y:S01]  /*64a0*/  FFMA.FTZ R182, R182, UR5, -R199 ;  /* 0x00000005b6b67c23 */ /* 0x000fe200080108c7 */
[--C-:B------:R-:W-:Y:S01]  /*64b0*/  FFMA.FTZ R176, R176, UR5, -R158.reuse ;  /* 0x00000005b0b07c23 */ /* 0x100fe2000801089e */
[--C-:B------:R-:W-:Y:S01]  /*64c0*/  FFMA.FTZ R177, R177, UR5, -R158.reuse ;  /* 0x00000005b1b17c23 */ /* 0x100fe2000801089e */
[----:B------:R2:W3:Y:S01]  /*64d0*/  MUFU.EX2 R213, R152 ;  /* 0x0000009800d57308 */ /* 0x0004e20000000800 */
[----:B0-----:R-:W-:Y:S01]  /*64e0*/  SHF.R.U32.HI R155, RZ, 0x7, R155 ;  /* 0x00000007ff9b7819 */ /* 0x001fe2000001169b */
[--C-:B-1----:R-:W-:Y:S01]  /*64f0*/  FFMA.FTZ R156, R157, UR5, -R158.reuse ;  /* 0x000000059d9c7c23 */ /* 0x102fe2000801089e */
[--C-:B------:R-:W-:Y:S01]  /*6500*/  FFMA.FTZ R180, R180, UR5, -R158.reuse ;  /* 0x00000005b4b47c23 */ /* 0x100fe2000801089e */
[----:B------:R-:W-:Y:S01]  /*6510*/  FFMA.FTZ R181, R181, UR5, -R158 ;  /* 0x00000005b5b57c23 */ /* 0x000fe2000801089e */
[----:B------:R-:W-:Y:S01]  /*6520*/  FFMA.FTZ R183, R183, UR5, -R199 ;  /* 0x00000005b7b77c23 */ /* 0x000fe200080108c7 */
[----:B------:R-:W-:-:S02]  /*6530*/  VIADD R153, R155, 0x8 ;  /* 0x000000089b997836 */ /* 0x000fc40000000000 */
[--C-:B------:R-:W-:Y:S01]  /*6540*/  FFMA.FTZ R186, R186, UR5, -R199.reuse ;  /* 0x00000005baba7c23 */ /* 0x100fe200080108c7 */
[----:B------:R-:W-:Y:S01]  /*6550*/  MUFU.EX2 R159, R159 ;  /* 0x0000009f009f7308 */ /* 0x000fe20000000800 */
[----:B--2---:R-:W-:Y:S01]  /*6560*/  FSEL R152, R189, RZ, P2 ;  /* 0x000000ffbd987208 */ /* 0x004fe20001000000 */
[--C-:B------:R-:W-:Y:S01]  /*6570*/  FFMA.FTZ R187, R187, UR5, -R199.reuse ;  /* 0x00000005bbbb7c23 */ /* 0x100fe200080108c7 */
[----:B------:R0:W-:Y:S01]  /*6580*/  BAR.SYNC.DEFER_BLOCKING R153, 0x100 ;  /* 0x000400990000751d */ /* 0x0001e20000010000 */
[--C-:B------:R-:W-:Y:S01]  /*6590*/  FFMA.FTZ R190, R190, UR5, -R199.reuse ;  /* 0x00000005bebe7c23 */ /* 0x100fe200080108c7 */
[----:B------:R-:W-:Y:S01]  /*65a0*/  FFMA.FTZ R184, R184, UR5, -R158 ;  /* 0x00000005b8b87c23 */ /* 0x000fe2000801089e */
[----:B------:R-:W-:Y:S01]  /*65b0*/  FADD.FTZ R152, -R152, R202 ;  /* 0x000000ca98987221 */ /* 0x000fe20000010100 */
[--C-:B------:R-:W-:Y:S01]  /*65c0*/  FFMA.FTZ R185, R185, UR5, -R158.reuse ;  /* 0x00000005b9b97c23 */ /* 0x100fe2000801089e */
[--C-:B------:R-:W-:Y:S01]  /*65d0*/  FFMA.FTZ R188, R188, UR5, -R158.reuse ;  /* 0x00000005bcbc7c23 */ /* 0x100fe2000801089e */
[----:B------:R-:W-:Y:S01]  /*65e0*/  MUFU.EX2 R210, R210 ;  /* 0x000000d200d27308 */ /* 0x000fe20000000800 */
[----:B------:R-:W-:Y:S01]  /*65f0*/  FMUL.FTZ R152, R152, UR5 ;  /* 0x0000000598987c20 */ /* 0x000fe20008410000 */
[-C--:B---3--:R-:W-:Y:S01]  /*6600*/  FMUL.FTZ R24, R24, R213.reuse ;  /* 0x000000d518187220 */ /* 0x088fe20000410000 */
        /* <DEDUP_REMOVED lines=130> */
[----:B0-----:R-:W-:Y:S01]  /*6e30*/  F2FP.F16.F32.PACK_AB R153, R208, R207 ;  /* 0x000000cfd099723e */ /* 0x001fe200000000ff */
[----:B------:R-:W-:Y:S01]  /*6e40*/  MUFU.EX2 R162, R162 ;  /* 0x000000a200a27308 */ /* 0x000fe20000000800 */
[----:B------:R-:W-:Y:S01]  /*6e50*/  F2FP.F16.F32.PACK_AB R155, R159, R209 ;  /* 0x000000d19f9b723e */ /* 0x000fe200000000ff */
[--C-:B------:R-:W-:Y:S01]  /*6e60*/  FFMA.FTZ R202, R204, UR5, -R158.reuse ;  /* 0x00000005ccca7c23 */ /* 0x100fe2000801089e */
[----:B--2---:R-:W-:Y:S01]  /*6e70*/  F2FP.F16.F32.PACK_AB R152, R211, R210 ;  /* 0x000000d2d398723e */ /* 0x004fe200000000ff */
[--C-:B------:R-:W-:Y:S01]  /*6e80*/  FFMA.FTZ R191, R191, UR5, -R199.reuse ;  /* 0x00000005bfbf7c23 */ /* 0x100fe200080108c7 */
[----:B---3--:R-:W-:Y:S01]  /*6e90*/  F2FP.F16.F32.PACK_AB R154, R156, R21 ;  /* 0x000000159c9a723e */ /* 0x008fe200000000ff */
[--C-:B------:R-:W-:Y:S01]  /*6ea0*/  FFMA.FTZ R192, R192, UR5, -R158.reuse ;  /* 0x00000005c0c07c23 */ /* 0x100fe2000801089e */
[--C-:B------:R-:W-:Y:S01]  /*6eb0*/  FFMA.FTZ R193, R193, UR5, -R158.reuse ;  /* 0x00000005c1c17c23 */ /* 0x100fe2000801089e */
[----:B------:R-:W0:Y:S01]  /*6ec0*/  MUFU.EX2 R163, R163 ;  /* 0x000000a300a37308 */ /* 0x000e220000000800 */
[----:B------:R-:W-:Y:S01]  /*6ed0*/  WARPGROUP.ARRIVE ;  /* 0x00000000000079c5 */ /* 0x000fe20000000000 */
[--C-:B------:R-:W-:Y:S01]  /*6ee0*/  FFMA.FTZ R196, R196, UR5, -R158.reuse ;  /* 0x00000005c4c47c23 */ /* 0x100fe2000801089e */
[--C-:B------:R-:W-:Y:S01]  /*6ef0*/  FFMA.FTZ R194, R194, UR5, -R199.reuse ;  /* 0x00000005c2c27c23 */ /* 0x100fe200080108c7 */
[--C-:B------:R-:W-:Y:S01]  /*6f00*/  FFMA.FTZ R195, R195, UR5, -R199.reuse ;  /* 0x00000005c3c37c23 */ /* 0x100fe200080108c7 */
[--C-:B------:R-:W-:Y:S01]  /*6f10*/  FFMA.FTZ R198, R198, UR5, -R199.reuse ;  /* 0x00000005c6c67c23 */ /* 0x100fe200080108c7 */
[----:B------:R-:W-:Y:S01]  /*6f20*/  FFMA.FTZ R197, R197, UR5, -R199 ;  /* 0x00000005c5c57c23 */ /* 0x000fe200080108c7 */
[----:B------:R-:W-:Y:S01]  /*6f30*/  HGMMA.64x256x16.F32 R24, R152, gdesc[UR8].tnspB, R24, gsb0 ;  /* 0x43e0000898187df0 */ /* 0x000fe20008000818 */
[----:B------:R-:W-:Y:S01]  /*6f40*/  MUFU.EX2 R166, R166 ;  /* 0x000000a600a67308 */ /* 0x000fe20000000800 */
[----:B------:R-:W-:Y:S01]  /*6f50*/  UIADD3 UR10, UR6, 0x80, URZ ;  /* 0x00000080060a7890 */ /* 0x000fe2000fffe03f */
[----:B------:R-:W-:Y:S01]  /*6f60*/  FFMA.FTZ R158, R205, UR5, -R158 ;  /* 0x00000005cd9e7c23 */ /* 0x000fe2000801089e */
[----:B------:R-:W-:Y:S01]  /*6f70*/  UMOV UR11, 0x40000040 ;  /* 0x40000040000b7882 */ /* 0x000fe20000000000 */
[----:B------:R-:W-:Y:S01]  /*6f80*/  FFMA.FTZ R5, R157, R5, R207 ;  /* 0x000000059d057223 */ /* 0x000fe200000100cf */
[----:B------:R-:W-:-:S03]  /*6f90*/  FFMA.FTZ R4, R213, R4, R210 ;  /* 0x00000004d5047223 */ /* 0x000fc600000100d2 */
[----:B------:R-:W1:Y:S01]  /*6fa0*/  MUFU.EX2 R167, R167 ;  /* 0x000000a700a77308 */ /* 0x000e620000000800 */
[----:B------:R-:W-:Y:S01]  /*6fb0*/  FADD.FTZ R204, R208, R5 ;  /* 0x00000005d0cc7221 */ /* 0x000fe20000010000 */
[----:B------:R-:W-:-:S03]  /*6fc0*/  FADD.FTZ R4, R211, R4 ;  /* 0x00000004d3047221 */ /* 0x000fc60000010000 */
[----:B------:R-:W-:Y:S01]  /*6fd0*/  FADD.FTZ R204, R209, R204 ;  /* 0x000000ccd1cc7221 */ /* 0x000fe20000010000 */
[----:B------:R-:W-:Y:S02]  /*6fe0*/  FADD.FTZ R21, R21, R4 ;  /* 0x0000000415157221 */ /* 0x000fe40000010000 */
[----:B------:R-:W-:Y:S01]  /*6ff0*/  MUFU.EX2 R160, R160 ;  /* 0x000000a000a07308 */ /* 0x000fe20000000800 */
[----:B------:R-:W-:Y:S01]  /*7000*/  FADD.FTZ R159, R159, R204 ;  /* 0x000000cc9f9f7221 */ /* 0x000fe20000010000 */
[----:B------:R-:W-:-:S06]  /*7010*/  FADD.FTZ R21, R156, R21 ;  /* 0x000000159c157221 */ /* 0x000fcc0000010000 */
        /* <DEDUP_REMOVED lines=30> */
[----:B------:R-:W-:Y:S01]  /*7200*/  MUFU.EX2 R192, R192 ;  /* 0x000000c000c07308 */ /* 0x000fe20000000800 */
[----:B------:R-:W-:-:S02]  /*7210*/  WARPGROUP.DEPBAR.LE gsb0, 0x0 ;  /* 0x00008000000079c5 */ /* 0x000fc40000010000 */
[----:B0-----:R-:W-:-:S05]  /*7220*/  F2FP.F16.F32.PACK_AB R153, R163, R162 ;  /* 0x000000a2a399723e */ /* 0x001fca00000000ff */
[----:B------:R-:W0:Y:S01]  /*7230*/  MUFU.EX2 R193, R193 ;  /* 0x000000c100c17308 */ /* 0x000e220000000800 */
[----:B-1----:R-:W-:Y:S01]  /*7240*/  F2FP.F16.F32.PACK_AB R155, R167, R166 ;  /* 0x000000a6a79b723e */ /* 0x002fe200000000ff */
[----:B------:R-:W-:Y:S01]  /*7250*/  FADD.FTZ R162, R162, R159 ;  /* 0x0000009fa2a27221 */ /* 0x000fe20000010000 */
[----:B--2---:R-:W-:Y:S01]  /*7260*/  F2FP.F16.F32.PACK_AB R152, R161, R160 ;  /* 0x000000a0a198723e */ /* 0x004fe200000000ff */
        /* <DEDUP_REMOVED lines=14> */
[----:B------:R-:W2:Y:S01]  /*7350*/  MUFU.EX2 R197, R197 ;  /* 0x000000c500c57308 */ /* 0x000ea20000000800 */
        /* <DEDUP_REMOVED lines=52> */
[----:B0-----:R-:W-:Y:S01]  /*76a0*/  F2FP.F16.F32.PACK_AB R152, R193, R192 ;  /* 0x000000c0c198723e */ /* 0x001fe200000000ff */
[----:B------:R-:W-:Y:S01]  /*76b0*/  FADD.FTZ R192, R192, R185 ;  /* 0x000000b9c0c07221 */ /* 0x000fe20000010000 */
[----:B------:R-:W-:Y:S01]  /*76c0*/  F2FP.F16.F32.PACK_AB R153, R195, R194 ;  /* 0x000000c2c399723e */ /* 0x000fe200000000ff */
[----:B------:R-:W-:Y:S01]  /*76d0*/  FADD.FTZ R194, R194, R191 ;  /* 0x000000bfc2c27221 */ /* 0x000fe20000010000 */
[----:B-1----:R-:W-:Y:S01]  /*76e0*/  F2FP.F16.F32.PACK_AB R154, R158, R196 ;  /* 0x000000c49e9a723e */ /* 0x002fe200000000ff */
        /* <DEDUP_REMOVED lines=12> */
.L_x_5678:
[----:B------:R-:W-:Y:S01]  /*77b0*/  UIADD3 UR4, UR4, 0x32460, URZ ;  /* 0x0003246004047890 */ /* 0x000fe2000fffe03f */
[C---:B------:R-:W-:Y:S01]  /*77c0*/  ISETP.GT.AND P1, PT, R203.reuse, R212, PT ;  /* 0x000000d4cb00720c */ /* 0x040fe20003f24270 */
[----:B------:R-:W-:Y:S02]  /*77d0*/  VIADD R203, R203, 0xffffffff ;  /* 0xffffffffcbcb7836 */ /* 0x000fe40000000000 */
[----:B------:R-:W-:Y:S01]  /*77e0*/  UPRMT UR4, UR54, 0x654, UR4 ;  /* 0x0000065436047896 */ /* 0x000fe20008000004 */
[----:B------:R-:W-:Y:S02]  /*77f0*/  IMAD.MOV.U32 R202, RZ, RZ, R189 ;  /* 0x000000ffffca7224 */ /* 0x000fe400078e00bd */
[----:B------:R-:W-:-:S06]  /*7800*/  IMAD.MOV.U32 R21, RZ, RZ, R206 ;  /* 0x000000ffff157224 */ /* 0x000fcc00078e00ce */
[----:B------:R-:W-:Y:S01]  /*7810*/  SYNCS.ARRIVE.TRANS64.RED.A1T0 RZ, [UR4], RZ ;  /* 0x000000ffffff79a7 */ /* 0x000fe20008100404 */
[----:B------:R-:W-:Y:S05]  /*7820*/  @P1 BRA `(.L_x_5679) ;  /* 0xffffffcc00c81947 */ /* 0x000fea000383ffff */
.L_x_5668:
[----:B------:R-:W-:-:S13]  /*7830*/  ISETP.GE.AND P1, PT, R203, RZ, PT ;  /* 0x000000ffcb00720c */ /* 0x000fda0003f26270 */
[----:B------:R-:W-:Y:S05]  /*7840*/  @!P1 BRA `(.L_x_5680) ;  /* 0x00000028005c9947 */ /* 0x000fea0003800000 */
[----:B------:R-:W-:Y:S02]  /*7850*/  IMAD.MOV.U32 R201, RZ, RZ, R189 ;  /* 0x000000ffffc97224 */ /* 0x000fe400078e00bd */
[----:B------:R-:W-:-:S07]  /*7860*/  IMAD.MOV.U32 R21, RZ, RZ, R206 ;  /* 0x000000ffff157224 */ /* 0x000fce00078e00ce */
.L_x_5691:
[----:B------:R-:W-:-:S04]  /*7870*/  UIADD3 UR38, UR38, 0x1, URZ ;  /* 0x0000000126267890 */ /* 0x000fc8000fffe03f */
[----:B------:R-:W-:-:S04]  /*7880*/  UISETP.NE.AND UP0, UPT, UR38, 0x2, UPT ;  /* 0x000000022600788c */ /* 0x000fc8000bf05270 */
[----:B------:R-:W-:Y:S02]  /*7890*/  USEL UR4, URZ, 0x1, UP0 ;  /* 0x000000013f047887 */ /* 0x000fe40008000000 */
[----:B------:R-:W-:Y:S02]  /*78a0*/  USEL UR38, UR38, URZ, UP0 ;  /* 0x0000003f26267287 */ /* 0x000fe40008000000 */
[----:B------:R-:W-:Y:S01]  /*78b0*/  ULOP3.LUT UR39, UR39, UR4, URZ, 0x3c, !UPT ;  /* 0x0000000427277292 */ /* 0x000fe2000f8e3c3f */
[----:B------:R-:W-:Y:S11]  /*78c0*/  @!P0 BRA `(.L_x_5681) ;  /* 0x0000000000048947 */ /* 0x000ff60003800000 */
[----:B------:R-:W-:Y:S01]  /*78d0*/  BPT.TRAP 0x1 ;  /* 0x000000040000795c */ /* 0x000fe20000300000 */
.L_x_5681:
        /* <DEDUP_REMOVED lines=9> */
.L_x_5682:
[----:B-1----:R-:W-:Y:S05]  /*7970*/  @P1 BRA `(.L_x_5683) ;  /* 0x0000000000081947 */ /* 0x002fea0003800000 */
[----:B------:R-:W1:Y:S02]  /*7980*/  SYNCS.PHASECHK.TRANS64.TRYWAIT P1, [UR4+0x32430], R0 ;  /* 0x03243000ff0075a7 */ /* 0x000e640008020144 */
[----:B-1----:R-:W-:Y:S05]  /*7990*/  @!P1 BRA `(.L_x_5684) ;  /* 0x000000c400dc9947 */ /* 0x002fea0003800000 */
.L_x_5683:
        /* <DEDUP_REMOVED lines=32> */
.L_x_5685:
[----:B------:R1:W2:Y:S01]  /*7ba0*/  SYNCS.PHASECHK.TRANS64.TRYWAIT P1, [UR4+0x32450], R0 ;  /* 0x03245000ff0075a7 */ /* 0x0002a20008020144 */
[----:B------:R-:W-:Y:S05]  /*7bb0*/  @!P0 BRA `(.L_x_5686) ;  /* 0x0000000000048947 */ /* 0x000fea0003800000 */
[----:B------:R-:W-:Y:S01]  /*7bc0*/  BPT.TRAP 0x1 ;  /* 0x000000040000795c */ /* 0x000fe20000300000 */
.L_x_5686:
[----:B--2---:R-:W-:Y:S05]  /*7bd0*/  @P1 BRA `(.L_x_5687) ;  /* 0x0000000000081947 */ /* 0x004fea0003800000 */
[----:B------:R-:W2:Y:S02]  /*7be0*/  SYNCS.PHASECHK.TRANS64.TRYWAIT P1, [UR4+0x32450], R0 ;  /* 0x03245000ff0075a7 */ /* 0x000ea40008020144 */
[----:B--2---:R-:W-:Y:S05]  /*7bf0*/  @!P1 BRA `(.L_x_5688) ;  /* 0x000000c4005c9947 */ /* 0x004fea0003800000 */
.L_x_5687:
        /* <DEDUP_REMOVED lines=30> */
[----:B---3--:R-:W-:-:S04]  /*7de0*/  SHF.R.U32.HI R212, RZ, 0x7, R202 ;  /* 0x00000007ffd47819 */ /* 0x008fc800000116ca */
        /* <DEDUP_REMOVED lines=70> */
.L_x_5689:
        /* <DEDUP_REMOVED lines=28> */
[----:B-1----:R-:W-:Y:S01]  /*8410*/  FMNMX.FTZ R186, R152, R21, !PT ;  /* 0x0000001598ba7209 */ /* 0x002fe20007810000 */
[----:B------:R-:W-:Y:S01]  /*8420*/  FMUL.FTZ R161, R164, UR5 ;  /* 0x00000005a4a17c20 */ /* 0x000fe20008410000 */
[----:B------:R-:W-:Y:S01]  /*8430*/  FMUL.FTZ R174, R178, UR5 ;  /* 0x00000005b2ae7c20 */ /* 0x000fe20008410000 */
[----:B------:R-:W-:Y:S01]  /*8440*/  FMUL.FTZ R178, R184, UR5 ;  /* 0x00000005b8b27c20 */ /* 0x000fe20008410000 */
[----:B------:R-:W1:Y:S01]  /*8450*/  MUFU.TANH R157, R157 ;  /* 0x0000009d009d7308 */ /* 0x000e620000002400 */
[----:B------:R-:W-:Y:S01]  /*8460*/  FMUL.FTZ R184, R187, UR5 ;  /* 0x00000005bbb87c20 */ /* 0x000fe20008410000 */
[----:B------:R-:W-:Y:S01]  /*8470*/  FMUL.FTZ R155, R155, UR5 ;  /* 0x000000059b9b7c20 */ /* 0x000fe20008410000 */
[----:B--2---:R-:W-:Y:S01]  /*8480*/  FMNMX.FTZ R187, R153, R186, !PT ;  /* 0x000000ba99bb7209 */ /* 0x004fe20007810000 */
        /* <DEDUP_REMOVED lines=15> */
[----:B------:R-:W-:Y:S01]  /*8580*/  UPRMT UR10, UR6, 0x654, UR10 ;  /* 0x00000654060a7896 */ /* 0x000fe2000800000a */
[----:B------:R-:W-:Y:S01]  /*8590*/  UMOV UR11, 0x40000040 ;  /* 0x40000040000b7882 */ /* 0x000fe20000000000 */
[----:B------:R-:W-:-:S03]  /*85a0*/  UMOV UR15, 0x40000040 ;  /* 0x40000040000f7882 */ /* 0x000fc60000000000 */
[----:B------:R-:W1:Y:S01]  /*85b0*/  MUFU.TANH R154, R154 ;  /* 0x0000009a009a7308 */ /* 0x000e620000002400 */
[----:B--2---:R-:W-:-:S03]  /*85c0*/  FMNMX.FTZ R207, R156, R207, !PT ;  /* 0x000000cf9ccf7209 */ /* 0x004fc60007810000 */
[----:B------:R-:W-:Y:S01]  /*85d0*/  SYNCS.ARRIVE.TRANS64.RED.A1T0 RZ, [UR10], RZ ;  /* 0x000000ffffff79a7 */ /* 0x000fe2000810040a */
[----:B------:R-:W-:-:S03]  /*85e0*/  UIMAD UR10, UR38, 0xc00, UR7 ;  /* 0x00000c00260a78a4 */ /* 0x000fc6000f8e0207 */
[----:B------:R-:W2:Y:S01]  /*85f0*/  MUFU.TANH R161, R161 ;  /* 0x000000a100a17308 */ /* 0x000ea20000002400 */
[----:B---3--:R-:W-:Y:S01]  /*8600*/  FMNMX.FTZ R186, R158, R207, !PT ;  /* 0x000000cf9eba7209 */ /* 0x008fe20007810000 */
[----:B------:R-:W-:Y:S01]  /*8610*/  FMUL.FTZ R207, R191, UR5 ;  /* 0x00000005bfcf7c20 */ /* 0x000fe20008410000 */
[----:B------:R-:W-:-:S05]  /*8620*/  UIADD3 UR14, UR10, 0x80, URZ ;  /* 0x000000800a0e7890 */ /* 0x000fca000fffe03f */
        /* <DEDUP_REMOVED lines=71> */
[----:B------:R-:W-:Y:S01]  /*8aa0*/  FMUL.FTZ R196, R199, UR5 ;  /* 0x00000005c7c47c20 */ /* 0x000fe20008410000 */
[----:B------:R-:W-:-:S05]  /*8ab0*/  ULDC UR5, c[0x0][0xa80] ;  /* 0x0002a00000057ab9 */ /* 0x000fca0000000800 */
[----:B------:R-:W2:Y:S01]  /*8ac0*/  MUFU.TANH R193, R193 ;  /* 0x000000c100c17308 */ /* 0x000ea20000002400 */
[----:B---3--:R-:W-:-:S07]  /*8ad0*/  FMNMX.FTZ R208, R192, R195, !PT ;  /* 0x000000c3c0d07209 */ /* 0x008fce0007810000 */
[----:B------:R-:W3:Y:S01]  /*8ae0*/  MUFU.TANH R184, R184 ;  /* 0x000000b800b87308 */ /* 0x000ee20000002400 */
[----:B-1----:R-:W-:-:S07]  /*8af0*/  FMNMX.FTZ R189, R182, R189, !PT ;  /* 0x000000bdb6bd7209 */ /* 0x002fce0007810000 */
[----:B------:R-:W1:Y:S01]  /*8b00*/  MUFU.TANH R190, R190 ;  /* 0x000000be00be7308 */ /* 0x000e620000002400 */
[----:B--2---:R-:W-:-:S05]  /*8b10*/  FMNMX.FTZ R208, R193, R208, !PT ;  /* 0x000000d0c1d07209 */ /* 0x004fca0007810000 */
[----:B------:R-:W2:Y:S02]  /*8b20*/  SHFL.BFLY PT, R197, R208, 0x2, 0x1f ;  /* 0x0c401f00d0c57f89 */ /* 0x000ea400000e0000 */
[----:B------:R-:W4:Y:S01]  /*8b30*/  MUFU.TANH R207, R207 ;  /* 0x000000cf00cf7308 */ /* 0x000f220000002400 */
[----:B---3--:R-:W-:-:S07]  /*8b40*/  FMNMX.FTZ R189, R184, R189, !PT ;  /* 0x000000bdb8bd7209 */ /* 0x008fce0007810000 */
[----:B------:R-:W3:Y:S01]  /*8b50*/  MUFU.TANH R191, R191 ;  /* 0x000000bf00bf7308 */ /* 0x000ee20000002400 */
[----:B-1----:R-:W-:-:S07]  /*8b60*/  FMNMX.FTZ R198, R190, R189, !PT ;  /* 0x000000bdbec67209 */ /* 0x002fce0007810000 */
[----:B------:R-:W1:Y:S01]  /*8b70*/  MUFU.TANH R194, R194 ;  /* 0x000000c200c27308 */ /* 0x000e620000002400 */
[----:B----4-:R-:W-:-:S07]  /*8b80*/  FMNMX.FTZ R198, R207, R198, !PT ;  /* 0x000000c6cfc67209 */ /* 0x010fce0007810000 */
[----:B------:R2:W4:Y:S01]  /*8b90*/  MUFU.TANH R195, R206 ;  /* 0x000000ce00c37308 */ /* 0x0005220000002400 */
[----:B---3--:R-:W-:-:S07]  /*8ba0*/  FMNMX.FTZ R189, R191, R198, !PT ;  /* 0x000000c6bfbd7209 */ /* 0x008fce0007810000 */
[----:B------:R-:W3:Y:S01]  /*8bb0*/  MUFU.TANH R196, R196 ;  /* 0x000000c400c47308 */ /* 0x000ee20000002400 */
[----:B-1----:R-:W-:Y:S02]  /*8bc0*/  FMNMX.FTZ R198, R194, R189, !PT ;  /* 0x000000bdc2c67209 */ /* 0x002fe40007810000 */
[----:B--2---:R-:W-:-:S05]  /*8bd0*/  FMNMX.FTZ R206, R208, R197, !PT ;  /* 0x000000c5d0ce7209 */ /* 0x004fca0007810000 */
[----:B------:R-:W1:Y:S01]  /*8be0*/  SHFL.BFLY PT, R197, R206, 0x1, 0x1f ;  /* 0x0c201f00cec57f89 */ /* 0x000e6200000e0000 */
[----:B----4-:R-:W-:-:S04]  /*8bf0*/  FMNMX.FTZ R189, R195, R198, !PT ;  /* 0x000000c6c3bd7209 */ /* 0x010fc80007810000 */
[----:B---3--:R-:W-:-:S05]  /*8c00*/  FMNMX.FTZ R189, R196, R189, !PT ;  /* 0x000000bdc4bd7209 */ /* 0x008fca0007810000 */
[----:B------:R-:W2:Y:S01]  /*8c10*/  SHFL.BFLY PT, R198, R189, 0x2, 0x1f ;  /* 0x0c401f00bdc67f89 */ /* 0x000ea200000e0000 */
[----:B-1----:R-:W-:-:S05]  /*8c20*/  FMNMX.FTZ R206, R206, R197, !PT ;  /* 0x000000c5cece7209 */ /* 0x002fca0007810000 */
[----:B------:R-:W-:-:S04]  /*8c30*/  FADD.FTZ R199, -R206, R21 ;  /* 0x00000015cec77221 */ /* 0x000fc80000010100 */
[----:B------:R-:W-:Y:S01]  /*8c40*/  FMUL.FTZ R199, R199, UR5 ;  /* 0x00000005c7c77c20 */ /* 0x000fe20008410000 */
[----:B--2---:R-:W-:Y:S01]  /*8c50*/  FMNMX.FTZ R189, R189, R198, !PT ;  /* 0x000000c6bdbd7209 */ /* 0x004fe20007810000 */
[----:B------:R-:W-:-:S04]  /*8c60*/  FMUL.FTZ R198, R206, UR5 ;  /* 0x00000005cec67c20 */ /* 0x000fc80008410000 */
[----:B------:R-:W1:Y:S01]  /*8c70*/  MUFU.EX2 R199, R199 ;  /* 0x000000c700c77308 */ /* 0x000e620000000800 */
[----:B------:R-:W2:Y:S01]  /*8c80*/  SHFL.BFLY PT, R197, R189, 0x1, 0x1f ;  /* 0x0c201f00bdc57f89 */ /* 0x000ea200000e0000 */
        /* <DEDUP_REMOVED lines=13> */
[-C--:B-1----:R-:W-:Y:S01]  /*8d60*/  FMUL.FTZ R24, R24, R199.reuse ;  /* 0x000000c718187220 */ /* 0x082fe20000410000 */
        /* <DEDUP_REMOVED lines=8> */
[----:B------:R-:W-:Y:S01]  /*8df0*/  MUFU.EX2 R157, R157 ;  /* 0x0000009d009d7308 */ /* 0x000fe20000000800 */
[----:B--2---:R-:W-:Y:S01]  /*8e00*/  FMNMX.FTZ R189, R189, R197, !PT ;  /* 0x000000c5bdbd7209 */ /* 0x004fe20007810000 */
[-C--:B------:R-:W-:Y:S01]  /*8e10*/  FMUL.FTZ R40, R40, R199.reuse ;  /* 0x000000c728287220 */ /* 0x080fe20000410000 */
[-C--:B------:R-:W-:Y:S01]  /*8e20*/  FMUL.FTZ R41, R41, R199.reuse ;  /* 0x000000c729297220 */ /* 0x080fe20000410000 */
[-C--:B------:R-:W-:Y:S01]  /*8e30*/  FMUL.FTZ R44, R44, R199.reuse ;  /* 0x000000c72c2c7220 */ /* 0x080fe20000410000 */
[-C--:B------:R-:W-:Y:S01]  /*8e40*/  FMUL.FTZ R45, R45, R199.reuse ;  /* 0x000000c72d2d7220 */ /* 0x080fe20000410000 */
[C---:B------:R-:W-:Y:S01]  /*8e50*/  FADD.FTZ R152, -R189.reuse, R201 ;  /* 0x000000c9bd987221 */ /* 0x040fe20000010100 */
[----:B------:R-:W-:Y:S01]  /*8e60*/  FMUL.FTZ R209, R189, UR5 ;  /* 0x00000005bdd17c20 */ /* 0x000fe20008410000 */
[----:B------:R1:W-:Y:S01]  /*8e70*/  MUFU.EX2 R197, R202 ;  /* 0x000000ca00c57308 */ /* 0x0003e20000000800 */
[-C--:B------:R-:W-:Y:S01]  /*8e80*/  FMUL.FTZ R48, R48, R199.reuse ;  /* 0x000000c730307220 */ /* 0x080fe20000410000 */
[----:B------:R-:W-:Y:S01]  /*8e90*/  FMUL.FTZ R152, R152, UR5 ;  /* 0x0000000598987c20 */ /* 0x000fe20008410000 */
[--C-:B------:R-:W-:Y:S01]  /*8ea0*/  FFMA.FTZ R211, R154, UR5, -R209.reuse ;  /* 0x000000059ad37c23 */ /* 0x100fe200080108d1 */
[--C-:B------:R-:W-:Y:S01]  /*8eb0*/  FFMA.FTZ R201, R155, UR5, -R209.reuse ;  /* 0x000000059bc97c23 */ /* 0x100fe200080108d1 */
[-C--:B------:R-:W-:Y:S01]  /*8ec0*/  FMUL.FTZ R49, R49, R199.reuse ;  /* 0x000000c731317220 */ /* 0x080fe20000410000 */
[-C--:B------:R-:W-:Y:S01]  /*8ed0*/  FMUL.FTZ R52, R52, R199.reuse ;  /* 0x000000c734347220 */ /* 0x080fe20000410000 */
[-C--:B------:R-:W-:Y:S01]  /*8ee0*/  FMUL.FTZ R53, R53, R199.reuse ;  /* 0x000000c735357220 */ /* 0x080fe20000410000 */
[----:B------:R2:W3:Y:S01]  /*8ef0*/  MUFU.EX2 R210, R152 ;  /* 0x0000009800d27308 */ /* 0x0004e20000000800 */
[--C-:B-1----:R-:W-:Y:S01]  /*8f00*/  FFMA.FTZ R202, R204, UR5, -R209.reuse ;  /* 0x00000005ccca7c23 */ /* 0x102fe200080108d1 */
[----:B------:R-:W-:Y:S01]  /*8f10*/  FFMA.FTZ R204, R205, UR5, -R209 ;  /* 0x00000005cdcc7c23 */ /* 0x000fe200080108d1 */
[-C--:B------:R-:W-:Y:S01]  /*8f20*/  FMUL.FTZ R56, R56, R199.reuse ;  /* 0x000000c738387220 */ /* 0x080fe20000410000 */
[-C--:B------:R-:W-:Y:S01]  /*8f30*/  FMUL.FTZ R57, R57, R199.reuse ;  /* 0x000000c739397220 */ /* 0x080fe20000410000 */
[-C--:B------:R-:W-:Y:S01]  /*8f40*/  FMUL.FTZ R60, R60, R199.reuse ;  /* 0x000000c73c3c7220 */ /* 0x080fe20000410000 */
[-C--:B------:R-:W-:Y:S01]  /*8f50*/  FMUL.FTZ R61, R61, R199.reuse ;  /* 0x000000c73d3d7220 */ /* 0x080fe20000410000 */
[----:B------:R-:W-:Y:S01]  /*8f60*/  FMUL.FTZ R64, R64, R199 ;  /* 0x000000c740407220 */ /* 0x000fe20000410000 */
[----:B------:R-:W-:Y:S01]  /*8f70*/  MUFU.EX2 R211, R211 ;  /* 0x000000d300d37308 */ /* 0x000fe20000000800 */
[----:B--2---:R-:W-:-:S02]  /*8f80*/  VIADD R152, R212, 0x8 ;  /* 0x00000008d4987836 */ /* 0x004fc40000000000 */
        /* <DEDUP_REMOVED lines=115> */
[----:B--2---:R-:W-:Y:S01]  /*96c0*/  F2FP.F16.F32.PACK_AB R153, R201, R211 ;  /* 0x000000d3c999723e */ /* 0x004fe200000000ff */
        /* <DEDUP_REMOVED lines=42> */
[----:B------:R-:W3:Y:S01]  /*9970*/  MUFU.EX2 R160, R160 ;  /* 0x000000a000a07308 */ /* 0x000ee20000000800 */
[----:B------:R-:W-:Y:S02]  /*9980*/  FADD.FTZ R201, R201, R210 ;  /* 0x000000d2c9c97221 */ /* 0x000fe40000010000 */
[----:B------:R-:W-:Y:S02]  /*9990*/  FADD.FTZ R4, R197, R4 ;  /* 0x00000004c5047221 */ /* 0x000fe40000010000 */
[----:B------:R-:W-:Y:S02]  /*99a0*/  FADD.FTZ R201, R202, R201 ;  /* 0x000000c9cac97221 */ /* 0x000fe40000010000 */
[----:B------:R-:W-:Y:S01]  /*99b0*/  FADD.FTZ R157, R157, R4 ;  /* 0x000000049d9d7221 */ /* 0x000fe20000010000 */
[----:B------:R-:W-:Y:S01]  /*99c0*/  MUFU.EX2 R165, R165 ;  /* 0x000000a500a57308 */ /* 0x000fe20000000800 */
[----:B------:R-:W-:-:S02]  /*99d0*/  FADD.FTZ R204, R204, R201 ;  /* 0x000000c9cccc7221 */ /* 0x000fc40000010000 */
[----:B-1----:R-:W-:-:S05]  /*99e0*/  FADD.FTZ R157, R156, R157 ;  /* 0x0000009d9c9d7221 */ /* 0x002fca0000010000 */
        /* <DEDUP_REMOVED lines=86> */
[----:B------:R-:W-:Y:S01]  /*9f50*/  FADD.FTZ R183, R184, R183 ;  /* 0x000000b7b8b77221 */ /* 0x000fe20000010000 */
[----:B------:R-:W-:Y:S02]  /*9f60*/  WARPGROUP.DEPBAR.LE gsb0, 0x0 ;  /* 0x00008000000079c5 */ /* 0x000fe40000010000 */
[C---:B------:R-:W-:Y:S01]  /*9f70*/  F2FP.F16.F32.PACK_AB R152, R180.reuse, R178 ;  /* 0x000000b2b498723e */ /* 0x040fe200000000ff */
[----:B------:R-:W-:Y:S01]  /*9f80*/  FADD.FTZ R180, R180, R179 ;  /* 0x000000b3b4b47221 */ /* 0x000fe20000010000 */
[----:B------:R-:W-:Y:S02]  /*9f90*/  F2FP.F16.F32.PACK_AB R153, R184, R182 ;  /* 0x000000b6b899723e */ /* 0x000fe400000000ff */
[----:B------:R-:W-:Y:S01]  /*9fa0*/  F2FP.F16.F32.PACK_AB R154, R187, R185 ;  /* 0x000000b9bb9a723e */ /* 0x000fe200000000ff */
[----:B------:R-:W-:Y:S01]  /*9fb0*/  FADD.FTZ R180, R185, R180 ;  /* 0x000000b4b9b47221 */ /* 0x000fe20000010000 */
[----:B------:R-:W-:Y:S01]  /*9fc0*/  F2FP.F16.F32.PACK_AB R155, R205, R190 ;  /* 0x000000becd9b723e */ /* 0x000fe200000000ff */
[----:B------:R-:W-:-:S02]  /*9fd0*/  FADD.FTZ R190, R190, R183 ;  /* 0x000000b7bebe7221 */ /* 0x000fc40000010000 */
[----:B------:R-:W-:Y:S01]  /*9fe0*/  FADD.FTZ R187, R187, R180 ;  /* 0x000000b4bbbb7221 */ /* 0x000fe20000010000 */
[----:B------:R-:W-:Y:S01]  /*9ff0*/  WARPGROUP.ARRIVE ;  /* 0x00000000000079c5 */ /* 0x000fe20000000000 */
[----:B------:R-:W-:Y:S02]  /*a000*/  FADD.FTZ R190, R205, R190 ;  /* 0x000000becdbe7221 */ /* 0x000fe40000010000 */
[----:B------:R-:W-:-:S08]  /*a010*/  FADD.FTZ R187, R186, R187 ;  /* 0x000000bbbabb7221 */ /* 0x000fd00000010000 */
        /* <DEDUP_REMOVED lines=18> */
.L_x_5690:
[----:B------:R-:W-:Y:S01]  /*a140*/  UIADD3 UR4, UR4, 0x32460, URZ ;  /* 0x0003246004047890 */ /* 0x000fe2000fffe03f */
[C---:B------:R-:W-:Y:S01]  /*a150*/  ISETP.GT.AND P1, PT, R203.reuse, RZ, PT ;  /* 0x000000ffcb00720c */ /* 0x040fe20003f24270 */
[----:B------:R-:W-:Y:S02]  /*a160*/  VIADD R203, R203, 0xffffffff ;  /* 0xffffffffcbcb7836 */ /* 0x000fe40000000000 */
[----:B------:R-:W-:Y:S01]  /*a170*/  UPRMT UR4, UR6, 0x654, UR4 ;  /* 0x0000065406047896 */ /* 0x000fe20008000004 */
[----:B------:R-:W-:Y:S02]  /*a180*/  IMAD.MOV.U32 R201, RZ, RZ, R189 ;  /* 0x000000ffffc97224 */ /* 0x000fe400078e00bd */
[----:B------:R-:W-:-:S06]  /*a190*/  IMAD.MOV.U32 R21, RZ, RZ, R206 ;  /* 0x000000ffff157224 */ /* 0x000fcc00078e00ce */
[----:B------:R-:W-:Y:S01]  /*a1a0*/  SYNCS.ARRIVE.TRANS64.RED.A1T0 RZ, [UR4], RZ ;  /* 0x000000ffffff79a7 */ /* 0x000fe20008100404 */
[----:B------:R-:W-:Y:S05]  /*a1b0*/  @P1 BRA `(.L_x_5691) ;  /* 0xffffffd400ac1947 */ /* 0x000fea000383ffff */
.L_x_5680:
[----:B------:R-:W0:Y:S01]  /*a1c0*/  SHFL.BFLY PT, R3, R4, 0x2, 0x1f ;  /* 0x0c401f0004037f89 */ /* 0x000e2200000e0000 */
[----:B------:R-:W-:Y:S01]  /*a1d0*/  IMAD.MOV.U32 R8, RZ, RZ, RZ ;  /* 0x000000ffff087224 */ /* 0x000fe200078e00ff */
[----:B------:R-:W-:Y:S01]  /*a1e0*/  UIADD3 UR38, UR38, 0x1, URZ ;  /* 0x0000000126267890 */ /* 0x000fe2000fffe03f */
[----:B------:R-:W-:Y:S01]  /*a1f0*/  IMAD.U32 R9, RZ, RZ, UR5 ;  /* 0x00000005ff097e24 */ /* 0x000fe2000f8e00ff */
[----:B------:R-:W1:Y:S01]  /*a200*/  SHFL.BFLY PT, R2, R5, 0x2, 0x1f ;  /* 0x0c401f0005027f89 */ /* 0x000e6200000e0000 */
[----:B------:R2:W-:Y:S06]  /*a210*/  BAR.ARV R0, 0x100 ;  /* 0x000400000000751d */ /* 0x0005ec0000002000 */
[----:B------:R-:W-:-:S02]  /*a220*/  UISETP.NE.AND UP0, UPT, UR38, 0x2, UPT ;  /* 0x000000022600788c */ /* 0x000fc4000bf05270 */
[----:B------:R-:W-:Y:S06]  /*a230*/  BAR.ARV 0x8, 0x180 ;  /* 0x0206000000007b1d */ /* 0x000fec0000002000 */
[----:B--2---:R-:W-:Y:S01]  /*a240*/  IMAD.MOV.U32 R0, RZ, RZ, RZ ;  /* 0x000000ffff007224 */ /* 0x004fe200078e00ff */
[----:B------:R-:W-:Y:S01]  /*a250*/  USEL UR4, URZ, 0x1, UP0 ;  /* 0x000000013f047887 */ /* 0x000fe20008000000 */
[----:B0-----:R-:W-:Y:S01]  /*a260*/  FADD.FTZ R3, R3, R4 ;  /* 0x0000000403037221 */ /* 0x001fe20000010000 */
[----:B------:R-:W-:Y:S01]  /*a270*/  PLOP3.LUT P0, PT, PT, PT, PT, 0x8, 0x0 ;  /* 0x000000000000781c */ /* 0x000fe20003f0e170 */
[----:B------:R-:W-:Y:S01]  /*a280*/  VIADD R225, R225, 0x1 ;  /* 0x00000001e1e17836 */ /* 0x000fe20000000000 */
[----:B------:R-:W-:Y:S01]  /*a290*/  USEL UR38, UR38, URZ, UP0 ;  /* 0x0000003f26267287 */ /* 0x000fe20008000000 */
[----:B-1----:R-:W-:Y:S01]  /*a2a0*/  FADD.FTZ R2, R2, R5 ;  /* 0x0000000502027221 */ /* 0x002fe20000010000 */
[----:B------:R-:W0:Y:S01]  /*a2b0*/  SHFL.BFLY PT, R6, R3, 0x1, 0x1f ;  /* 0x0c201f0003067f89 */ /* 0x000e2200000e0000 */
[----:B------:R-:W-:Y:S01]  /*a2c0*/  MOV R5, UR5 ;  /* 0x0000000500057c02 */ /* 0x000fe20008000f00 */
[----:B------:R-:W-:-:S02]  /*a2d0*/  ULOP3.LUT UR39, UR39, UR4, URZ, 0x3c, !UPT ;  /* 0x0000000427277292 */ /* 0x000fc4000f8e3c3f */
[----:B------:R-:W1:Y:S01]  /*a2e0*/  SHFL.BFLY PT, R7, R2, 0x1, 0x1f ;  /* 0x0c201f0002077f89 */ /* 0x000e6200000e0000 */
[----:B0-----:R-:W-:Y:S01]  /*a2f0*/  FADD.FTZ R6, R3, R6 ;  /* 0x0000000603067221 */ /* 0x001fe20000010000 */
[----:B------:R-:W-:Y:S02]  /*a300*/  IMAD.MOV.U32 R3, RZ, RZ, -0x800000 ;  /* 0xff800000ff037424 */ /* 0x000fe400078e00ff */
[----:B-1----:R-:W-:Y:S02]  /*a310*/  FADD.FTZ R7, R2, R7 ;  /* 0x0000000702077221 */ /* 0x002fe40000010000 */
[----:B------:R-:W-:Y:S01]  /*a320*/  FSETP.NE.FTZ.AND P1, PT, R6, RZ, PT ;  /* 0x000000ff0600720b */ /* 0x000fe20003f35000 */
[----:B------:R-:W-:Y:S02]  /*a330*/  IMAD.MOV.U32 R2, RZ, RZ, -0x800000 ;  /* 0xff800000ff027424 */ /* 0x000fe400078e00ff */
[----:B------:R-:W-:-:S10]  /*a340*/  FSETP.NE.FTZ.AND P2, PT, R7, RZ, PT ;  /* 0x000000ff0700720b */ /* 0x000fd40003f55000 */
[----:B------:R-:W0:Y:S01]  /*a350*/  @P1 MUFU.RCP R8, R6 ;  /* 0x0000000600081308 */ /* 0x000e220000001000 */
[----:B------:R-:W-:Y:S02]  /*a360*/  @P1 FMUL.FTZ R5, R5, 0.69314718246459960938 ;  /* 0x3f31721805051820 */ /* 0x000fe40000410000 */
[----:B------:R-:W-:-:S05]  /*a370*/  @P2 FMUL.FTZ R9, R9, 0.69314718246459960938 ;  /* 0x3f31721809092820 */ /* 0x000fca0000410000 */
[----:B------:R-:W1:Y:S08]  /*a380*/  @P2 MUFU.RCP R0, R7 ;  /* 0x0000000700002308 */ /* 0x000e700000001000 */
[----:B------:R-:W2:Y:S01]  /*a390*/  @P1 MUFU.LG2 R6, R6 ;  /* 0x0000000600061308 */ /* 0x000ea20000000c00 */
[-C--:B0-----:R-:W-:Y:S01]  /*a3a0*/  FMUL.FTZ R24, R24, R8.reuse ;  /* 0x0000000818187220 */ /* 0x081fe20000410000 */
[-C--:B------:R-:W-:Y:S01]  /*a3b0*/  FMUL.FTZ R25, R25, R8.reuse ;  /* 0x0000000819197220 */ /* 0x080fe20000410000 */
[-C--:B------:R-:W-:Y:S01]  /*a3c0*/  FMUL.FTZ R28, R28, R8.reuse ;  /* 0x000000081c1c7220 */ /* 0x080fe20000410000 */
[-C--:B------:R-:W-:Y:S01]  /*a3d0*/  FMUL.FTZ R29, R29, R8.reuse ;  /* 0x000000081d1d7220 */ /* 0x080fe20000410000 */
[-C--:B------:R-:W-:Y:S01]  /*a3e0*/  FMUL.FTZ R32, R32, R8.reuse ;  /* 0x0000000820207220 */ /* 0x080fe20000410000 */
[-C--:B------:R-:W-:Y:S01]  /*a3f0*/  FMUL.FTZ R33, R33, R8.reuse ;  /* 0x0000000821217220 */ /* 0x080fe20000410000 */
[----:B------:R-:W-:Y:S01]  /*a400*/  FMUL.FTZ R36, R36, R8 ;  /* 0x0000000824247220 */ /* 0x000fe20000410000 */
        /* <DEDUP_REMOVED lines=9> */
[----:B--2---:R-:W-:Y:S01]  /*a4a0*/  @P1 FMUL.FTZ R6, R6, 0.69314718246459960938 ;  /* 0x3f31721806061820 */ /* 0x004fe20000410000 */
        /* <DEDUP_REMOVED lines=113> */
[----:B------:R-:W-:Y:S01]  /*abc0*/  FMUL.FTZ R0, R151, R0 ;  /* 0x0000000097007220 */ /* 0x000fe20000410000 */
[----:B------:R-:W-:Y:S01]  /*abd0*/  @P1 FFMA.FTZ R3, R5, R206, R6 ;  /* 0x000000ce05031223 */ /* 0x000fe20000010006 */
[----:B------:R-:W-:-:S07]  /*abe0*/  @P2 FFMA.FTZ R2, R9, R189, R4 ;  /* 0x000000bd09022223 */ /* 0x000fce0000010004 */
.L_x_5654:
[----:B------:R-:W0:Y:S08]  /*abf0*/  S2UR UR4, SR_CgaCtaId ;  /* 0x00000000000479c3 */ /* 0x000e300000008800 */
[----:B------:R-:W-:Y:S06]  /*ac00*/  BAR.SYNC.DEFER_BLOCKING 0x5, 0x180 ;  /* 0x0146000000007b1d */ /* 0x000fec0000010000 */
[----:B------:R-:W-:Y:S01]  /*ac10*/  UMOV UR7, 0x400 ;  /* 0x0000040000077882 */ /* 0x000fe20000000000 */
[----:B------:R-:W-:Y:S01]  /*ac20*/  BSSY B0, `(.L_x_5692) ;  /* 0x00002ea000007945 */ /* 0x000fe20003800000 */
[----:B0-----:R-:W-:-:S09]  /*ac30*/  ULEA UR7, UR4, UR7, 0x18 ;  /* 0x0000000704077291 */ /* 0x001fd2000f8ec03f */
[----:B------:R-:W0:Y:S02]  /*ac40*/  LDS.128 R4, [UR7+0x324d0] ;  /* 0x0324d007ff047984 */ /* 0x000e240008000c00 */
[----:B0-----:R-:W-:Y:S02]  /*ac50*/  R2UR UR5, R5 ;  /* 0x00000000050572ca */ /* 0x001fe400000e0000 */
[----:B------:R-:W-:Y:S01]  /*ac60*/  R2UR UR6, R6 ;  /* 0x00000000060672ca */ /* 0x000fe200000e0000 */
[----:B------:R-:W-:Y:S06]  /*ac70*/  BAR.ARV 0x4, 0x180 ;  /* 0x0106000000007b1d */ /* 0x000fec0000002000 */
[----:B------:R-:W-:Y:S08]  /*ac80*/  @P0 BRA `(.L_x_5693) ;  /* 0x0000002000000947 */ /* 0x000ff00003800000 */
[----:B------:R-:W0:Y:S01]  /*ac90*/  S2UR UR4, SR_SWINHI ;  /* 0x00000000000479c3 */ /* 0x000e220000002f00 */
[----:B------:R-:W-:-:S07]  /*aca0*/  IMAD.MOV.U32 R94, RZ, RZ, 0x2 ;  /* 0x00000002ff5e7424 */ /* 0x000fce00078e00ff */
[----:B------:R-:W-:Y:S01]  /*acb0*/  BAR.SYNC.DEFER_BLOCKING 0x1, 0x100 ;  /* 0x0044000000007b1d */ /* 0x000fe20000010000 */
        /* <DEDUP_REMOVED lines=15> */
[----:B------:R-:W-:-:S02]  /*adb0*/  F2FP.F16.F32.PACK_AB R43, R159, R43 ;  /* 0x0000002b9f2b723e */ /* 0x000fc400000000ff */
[----:B------:R-:W-:Y:S02]  /*adc0*/  F2FP.F16.F32.PACK_AB R49, R158, R50 ;  /* 0x000000329e31723e */ /* 0x000fe400000000ff */
[C---:B------:R-:W-:Y:S02]  /*add0*/  IADD3 R151, P1, R94.reuse, 0x20, RZ ;  /* 0x000000205e977810 */ /* 0x040fe40007f3e0ff */
[C---:B------:R-:W-:Y:S02]  /*ade0*/  IADD3 R167, P0, R94.reuse, 0x40, RZ ;  /* 0x000000405ea77810 */ /* 0x040fe40007f1e0ff */
[----:B------:R-:W-:Y:S01]  /*adf0*/  LOP3.LUT R8, R151, 0x380, RZ, 0xc0, !PT ;  /* 0x0000038097087812 */ /* 0x000fe200078ec0ff */
[----:B------:R-:W-:Y:S01]  /*ae00*/  IMAD.X R9, RZ, RZ, R95, P1 ;  /* 0x000000ffff097224 */ /* 0x000fe200008e065f */
[C---:B------:R-:W-:Y:S02]  /*ae10*/  IADD3 R169, P4, R94.reuse, 0x60, RZ ;  /* 0x000000605ea97810 */ /* 0x040fe40007f9e0ff */
[----:B------:R-:W-:-:S02]  /*ae20*/  IADD3 R171, P3, R94, 0x4000, RZ ;  /* 0x000040005eab7810 */ /* 0x000fc40007f7e0ff */
[C---:B------:R-:W-:Y:S01]  /*ae30*/  LOP3.LUT R5, R94.reuse, 0x380, RZ, 0xc0, !PT ;  /* 0x000003805e057812 */ /* 0x040fe200078ec0ff */
[--C-:B------:R-:W-:Y:S01]  /*ae40*/  IMAD.X R13, RZ, RZ, R95.reuse, P4 ;  /* 0x000000ffff0d7224 */ /* 0x100fe200020e065f */
[C---:B------:R-:W-:Y:S01]  /*ae50*/  IADD3 R173, P6, R94.reuse, 0x4020, RZ ;  /* 0x000040205ead7810 */ /* 0x040fe20007fde0ff */
[--C-:B------:R-:W-:Y:S01]  /*ae60*/  IMAD.X R15, RZ, RZ, R95.reuse, P3 ;  /* 0x000000ffff0f7224 */ /* 0x100fe200018e065f */
[C---:B------:R-:W-:Y:S02]  /*ae70*/  IADD3 R175, P5, R94.reuse, 0x4040, RZ ;  /* 0x000040405eaf7810 */ /* 0x040fe40007fbe0ff */
[C---:B------:R-:W-:Y:S01]  /*ae80*/  IADD3 R177, P2, R94.reuse, 0x4060, RZ ;  /* 0x000040605eb17810 */ /* 0x040fe20007f5e0ff */
[--C-:B------:R-:W-:Y:S01]  /*ae90*/  IMAD.X R17, RZ, RZ, R95.reuse, P6 ;  /* 0x000000ffff117224 */ /* 0x100fe200030e065f */
[----:B------:R-:W-:Y:S01]  /*aea0*/  IADD3 R179, P1, R94, 0x8000, RZ ;  /* 0x000080005eb37810 */ /* 0x000fe20007f3e0ff */
[--C-:B------:R-:W-:Y:S01]  /*aeb0*/  IMAD.X R19, RZ, RZ, R95.reuse, P5 ;  /* 0x000000ffff137224 */ /* 0x100fe200028e065f */
[----:B------:R-:W-:Y:S01]  /*aec0*/  IADD3.X R11, RZ, R95, RZ, P0, !PT ;  /* 0x0000005fff0b7210 */ /* 0x000fe200007fe4ff */
[--C-:B------:R-:W-:Y:S01]  /*aed0*/  IMAD.X R21, RZ, RZ, R95.reuse, P2 ;  /* 0x000000ffff157224 */ /* 0x100fe200010e065f */
[----:B------:R-:W-:Y:S01]  /*aee0*/  LOP3.LUT R10, R167, 0x380, RZ, 0xc0, !PT ;  /* 0x00000380a70a7812 */ /* 0x000fe200078ec0ff */
[----:B------:R-:W-:Y:S01]  /*aef0*/  IMAD.X R23, RZ, RZ, R95, P1 ;  /* 0x000000ffff177224 */ /* 0x000fe200008e065f */
[----:B------:R-:W-:-:S02]  /*af00*/  SHF.R.U64 R8, R8, 0x3, RZ ;  /* 0x0000000308087819 */ /* 0x000fc400000012ff */
[----:B------:R-:W-:Y:S02]  /*af10*/  IADD3 R30, P0, R94, 0x8020, RZ ;  /* 0x000080205e1e7810 */ /* 0x000fe40007f1e0ff */
[----:B------:R-:W-:Y:S02]  /*af20*/  LOP3.LUT R12, R169, 0x380, RZ, 0xc0, !PT ;  /* 0x00000380a90c7812 */ /* 0x000fe400078ec0ff */
[----:B------:R-:W-:Y:S02]  /*af30*/  LOP3.LUT R14, R171, 0x380, RZ, 0xc0, !PT ;  /* 0x00000380ab0e7812 */ /* 0x000fe400078ec0ff */
[----:B------:R-:W-:Y:S02]  /*af40*/  SHF.R.U64 R5, R5, 0x3, RZ ;  /* 0x0000000305057819 */ /* 0x000fe400000012ff */
[----:B------:R-:W-:Y:S02]  /*af50*/  SHF.R.U64 R10, R10, 0x3, RZ ;  /* 0x000000030a0a7819 */ /* 0x000fe400000012ff */
[----:B------:R-:W-:-:S02]  /*af60*/  LOP3.LUT R8, R8, R151, RZ, 0x3c, !PT ;  /* 0x0000009708087212 */ /* 0x000fc400078e3cff */
[----:B------:R-:W-:Y:S02]  /*af70*/  LOP3.LUT R16, R173, 0x380, RZ, 0xc0, !PT ;  /* 0x00000380ad107812 */ /* 0x000fe400078ec0ff */
[----:B------:R-:W-:Y:S02]  /*af80*/  IADD3 R38, P4, R94, 0x8040, RZ ;  /* 0x000080405e267810 */ /* 0x000fe40007f9e0ff */
[----:B------:R-:W-:Y:S02]  /*af90*/  SHF.R.U64 R12, R12, 0x3, RZ ;  /* 0x000000030c0c7819 */ /* 0x000fe400000012ff */
[----:B------:R-:W-:Y:S01]  /*afa0*/  LOP3.LUT R18, R175, 0x380, RZ, 0xc0, !PT ;  /* 0x00000380af127812 */ /* 0x000fe200078ec0ff */
[----:B------:R-:W-:Y:S01]  /*afb0*/  IMAD.X R39, RZ, RZ, R95, P4 ;  /* 0x000000ffff277224 */ /* 0x000fe200020e065f */
[----:B------:R-:W-:Y:S02]  /*afc0*/  LOP3.LUT R151, R30, 0x380, RZ, 0xc0, !PT ;  /* 0x000003801e977812 */ /* 0x000fe400078ec0ff */
        /* <DEDUP_REMOVED lines=8> */
[----:B------:R-:W-:Y:S01]  /*b050*/  SHF.R.U64 R14, R14, 0x3, RZ ;  /* 0x000000030e0e7819 */ /* 0x000fe200000012ff */
[----:B------:R-:W-:Y:S01]  /*b060*/  IMAD.X R71, RZ, RZ, R95, P2 ;  /* 0x000000ffff477224 */ /* 0x000fe200010e065f */
[----:B------:R-:W-:-:S02]  /*b070*/  LOP3.LUT R20, R177, 0x380, RZ, 0xc0, !PT ;  /* 0x00000380b1147812 */ /* 0x000fc400078ec0ff */
[----:B------:R-:W-:Y:S01]  /*b080*/  LOP3.LUT R94, R5, R94, RZ, 0x3c, !PT ;  /* 0x0000005e055e7212 */ /* 0x000fe200078e3cff */
[----:B------:R-:W-:Y:S01]  /*b090*/  IMAD.X R5, RZ, RZ, R95, P1 ;  /* 0x000000ffff057224 */ /* 0x000fe200008e065f */
[----:B------:R-:W-:Y:S02]  /*b0a0*/  LOP3.LUT R22, R179, 0x380, RZ, 0xc0, !PT ;  /* 0x00000380b3167812 */ /* 0x000fe400078ec0ff */
[----:B------:R-:W-:Y:S02]  /*b0b0*/  LOP3.LUT R10, R10, R167, RZ, 0x3c, !PT ;  /* 0x000000a70a0a7212 */ /* 0x000fe400078e3cff */
[----:B------:R-:W-:Y:S02]  /*b0c0*/  SHF.R.U64 R16, R16, 0x3, RZ ;  /* 0x0000000310107819 */ /* 0x000fe400000012ff */
[----:B------:R-:W-:Y:S02]  /*b0d0*/  LOP3.LUT R12, R12, R169, RZ, 0x3c, !PT ;  /* 0x000000a90c0c7212 */ /* 0x000fe400078e3cff */
[----:B------:R-:W-:-:S02]  /*b0e0*/  SHF.R.U64 R18, R18, 0x3, RZ ;  /* 0x0000000312127819 */ /* 0x000fc400000012ff */
[----:B------:R-:W-:Y:S02]  /*b0f0*/  LOP3.LUT R167, R38, 0x380, RZ, 0xc0, !PT ;  /* 0x0000038026a77812 */ /* 0x000fe400078ec0ff */
[----:B------:R-:W-:Y:S02]  /*b100*/  SHF.R.U64 R151, R151, 0x3, RZ ;  /* 0x0000000397977819 */ /* 0x000fe400000012ff */
[----:B------:R-:W-:Y:S02]  /*b110*/  LOP3.LUT R14, R14, R171, RZ, 0x3c, !PT ;  /* 0x000000ab0e0e7212 */ /* 0x000fe400078e3cff */
[----:B------:R-:W-:Y:S02]  /*b120*/  SHF.R.U64 R20, R20, 0x3, RZ ;  /* 0x0000000314147819 */ /* 0x000fe400000012ff */
[----:B------:R-:W-:Y:S02]  /*b130*/  LOP3.LUT R169, R46, 0x380, RZ, 0xc0, !PT ;  /* 0x000003802ea97812 */ /* 0x000fe400078ec0ff */
[----:B------:R-:W-:-:S02]  /*b140*/  SHF.R.U64 R22, R22, 0x3, RZ ;  /* 0x0000000316167819 */ /* 0x000fc400000012ff */
[----:B------:R-:W-:Y:S02]  /*b150*/  LOP3.LUT R171, R54, 0x380, RZ, 0xc0, !PT ;  /* 0x0000038036ab7812 */ /* 0x000fe400078ec0ff */
[----:B------:R-:W-:Y:S02]  /*b160*/  MOV R94, R94 ;  /* 0x0000005e005e7202 */ /* 0x000fe40000000f00 */
[----:B------:R-:W-:Y:S02]  /*b170*/  IADD3.X R31, RZ, R95, RZ, P0, !PT ;  /* 0x0000005fff1f7210 */ /* 0x000fe400007fe4ff */
[----:B------:R-:W-:Y:S01]  /*b180*/  LOP3.LUT R16, R16, R173, RZ, 0x3c, !PT ;  /* 0x000000ad10107212 */ /* 0x000fe200078e3cff */
[----:B------:R-:W-:Y:S01]  /*b190*/  STSM.16.M88.4 [R94], R24 ;  /* 0x000000185e007844 */ /* 0x000fe20000000200 */
[----:B------:R-:W-:Y:S02]  /*b1a0*/  LOP3.LUT R62, R4, 0x380, RZ, 0xc0, !PT ;  /* 0x00000380043e7812 */ /* 0x000fe400078ec0ff */
[----:B------:R-:W-:-:S02]  /*b1b0*/  MOV R8, R8 ;  /* 0x0000000800087202 */ /* 0x000fc40000000f00 */
[----:B------:R-:W-:Y:S02]  /*b1c0*/  LOP3.LUT R18, R18, R175, RZ, 0x3c, !PT ;  /* 0x000000af12127212 */ /* 0x000fe400078e3cff */
[----:B------:R-:W-:Y:S01]  /*b1d0*/  SHF.R.U64 R167, R167, 0x3, RZ ;  /* 0x00000003a7a77819 */ /* 0x000fe200000012ff */
[----:B------:R-:W-:Y:S01]  /*b1e0*/  STSM.16.M88.4 [R8], R32 ;  /* 0x0000002008007844 */ /* 0x000fe20000000200 */
[----:B------:R-:W-:Y:S02]  /*b1f0*/  LOP3.LUT R30, R151, R30, RZ, 0x3c, !PT ;  /* 0x0000001e971e7212 */ /* 0x000fe400078e3cff */
[----:B------:R-:W-:Y:S02]  /*b200*/  LOP3.LUT R95, R70, 0x380, RZ, 0xc0, !PT ;  /* 0x00000380465f7812 */ /* 0x000fe400078ec0ff */
[----:B------:R-:W-:Y:S02]  /*b210*/  MOV R10, R10 ;  /* 0x0000000a000a7202 */ /* 0x000fe40000000f00 */
[----:B------:R-:W-:-:S02]  /*b220*/  F2FP.F16.F32.PACK_AB R56, R57, R56 ;  /* 0x000000383938723e */ /* 0x000fc400000000ff */
[----:B------:R-:W-:Y:S01]  /*b230*/  LOP3.LUT R20, R20, R177, RZ, 0x3c, !PT ;  /* 0x000000b114147212 */ /* 0x000fe200078e3cff */
[----:B------:R-:W-:Y:S01]  /*b240*/  STSM.16.M88.4 [R10], R40 ;  /* 0x000000280a007844 */ /* 0x000fe20000000200 */
[----:B------:R-:W-:Y:S02]  /*b250*/  SHF.R.U64 R169, R169, 0x3, RZ ;  /* 0x00000003a9a97819 */ /* 0x000fe400000012ff */
[----:B------:R-:W-:Y:S02]  /*b260*/  LOP3.LUT R151, R6, 0x380, RZ, 0xc0, !PT ;  /* 0x0000038006977812 */ /* 0x000fe400078ec0ff */
        /* <DEDUP_REMOVED lines=8> */
[----:B------:R-:W-:Y:S02]  /*b2f0*/  MOV R14, R14 ;  /* 0x0000000e000e7202 */ /* 0x000fe40000000f00 */
[----:B------:R-:W-:-:S02]  /*b300*/  F2FP.F16.F32.PACK_AB R58, R61, R60 ;  /* 0x0000003c3d3a723e */ /* 0x000fc400000000ff */
[----:B------:R-:W-:Y:S02]  /*b310*/  F2FP.F16.F32.PACK_AB R59, R155, R59 ;  /* 0x0000003b9b3b723e */ /* 0x000fe400000000ff */
[----:B------:R-:W-:Y:S02]  /*b320*/  F2FP.F16.F32.PACK_AB R65, R154, R66 ;  /* 0x000000429a41723e */ /* 0x000fe400000000ff */
[----:B------:R-:W-:Y:S01]  /*b330*/  F2FP.F16.F32.PACK_AB R72, R73, R72 ;  /* 0x000000484948723e */ /* 0x000fe200000000ff */
[----:B------:R-:W-:Y:S01]  /*b340*/  STSM.16.M88.4 [R14], R56 ;  /* 0x000000380e007844 */ /* 0x000fe20000000200 */
[----:B------:R-:W-:Y:S02]  /*b350*/  SHF.R.U64 R29, R62, 0x3, RZ ;  /* 0x000000033e1d7819 */ /* 0x000fe400000012ff */
[----:B------:R-:W-:Y:S02]  /*b360*/  MOV R16, R16 ;  /* 0x0000001000107202 */ /* 0x000fe40000000f00 */
[----:B------:R-:W-:-:S02]  /*b370*/  F2FP.F16.F32.PACK_AB R66, R69, R68 ;  /* 0x000000444542723e */ /* 0x000fc400000000ff */
[----:B------:R-:W-:Y:S02]  /*b380*/  F2FP.F16.F32.PACK_AB R67, R153, R67 ;  /* 0x000000439943723e */ /* 0x000fe400000000ff */
[----:B------:R-:W-:Y:S02]  /*b390*/  F2FP.F16.F32.PACK_AB R73, R152, R74 ;  /* 0x0000004a9849723e */ /* 0x000fe400000000ff */
[----:B------:R-:W-:Y:S01]  /*b3a0*/  F2FP.F16.F32.PACK_AB R80, R81, R80 ;  /* 0x000000505150723e */ /* 0x000fe200000000ff */
[----:B------:R-:W-:Y:S01]  /*b3b0*/  STSM.16.M88.4 [R16], R64 ;  /* 0x0000004010007844 */ /* 0x000fe20000000200 */
[----:B------:R-:W-:Y:S02]  /*b3c0*/  R2UR UR11, R223 ;  /* 0x00000000df0b72ca */ /* 0x000fe400000e0000 */
[----:B------:R-:W-:Y:S02]  /*b3d0*/  R2UR UR10, R221 ;  /* 0x00000000dd0a72ca */ /* 0x000fe400000e0000 */
[----:B------:R-:W-:-:S02]  /*b3e0*/  LOP3.LUT R38, R167, R38, RZ, 0x3c, !PT ;  /* 0x00000026a7267212 */ /* 0x000fc400078e3cff */
[----:B------:R-:W-:Y:S02]  /*b3f0*/  SHF.R.U64 R95, R95, 0x3, RZ ;  /* 0x000000035f5f7819 */ /* 0x000fe400000012ff */
[----:B------:R-:W-:Y:S02]  /*b400*/  MOV R18, R18 ;  /* 0x0000001200127202 */ /* 0x000fe40000000f00 */
[----:B------:R-:W-:Y:S02]  /*b410*/  F2FP.F16.F32.PACK_AB R74, R77, R76 ;  /* 0x0000004c4d4a723e */ /* 0x000fe400000000ff */
[----:B------:R-:W-:Y:S02]  /*b420*/  F2FP.F16.F32.PACK_AB R75, R75, R78 ;  /* 0x0000004e4b4b723e */ /* 0x000fe400000000ff */
[----:B------:R-:W-:Y:S01]  /*b430*/  F2FP.F16.F32.PACK_AB R81, R83, R82 ;  /* 0x000000525351723e */ /* 0x000fe200000000ff */
[----:B------:R-:W-:Y:S01]  /*b440*/  USHF.L.U64.HI UR13, UR10, 0x2, UR11 ;  /* 0x000000020a0d7899 */ /* 0x000fe2000801020b */
[----:B------:R-:W-:Y:S01]  /*b450*/  LOP3.LUT R46, R169, R46, RZ, 0x3c, !PT ;  /* 0x0000002ea92e7212 */ /* 0x000fe200078e3cff */
[----:B------:R0:W-:Y:S01]  /*b460*/  STSM.16.M88.4 [R18], R72 ;  /* 0x0000004812007844 */ /* 0x0001e20000000200 */
[----:B------:R-:W-:Y:S01]  /*b470*/  SHF.R.U64 R151, R151, 0x3, RZ ;  /* 0x0000000397977819 */ /* 0x000fe200000012ff */
[----:B------:R-:W-:Y:S01]  /*b480*/  USHF.L.U32 UR12, UR10, 0x2, URZ ;  /* 0x000000020a0c7899 */ /* 0x000fe2000800063f */
[----:B------:R-:W-:-:S02]  /*b490*/  MOV R20, R20 ;  /* 0x0000001400147202 */ /* 0x000fc40000000f00 */
[----:B------:R-:W-:Y:S01]  /*b4a0*/  F2FP.F16.F32.PACK_AB R82, R85, R84 ;  /* 0x000000545552723e */ /* 0x000fe200000000ff */
[----:B------:R-:W-:Y:S01]  /*b4b0*/  ULDC.64 UR10, c[0x0][0xd00] ;  /* 0x00034000000a7ab9 */ /* 0x000fe20000000a00 */
[----:B------:R-:W-:Y:S01]  /*b4c0*/  F2FP.F16.F32.PACK_AB R83, R87, R86 ;  /* 0x000000565753723e */ /* 0x000fe200000000ff */
[----:B------:R-:W-:Y:S01]  /*b4d0*/  UISETP.NE.U32.AND UP0, UPT, UR10, URZ, UPT ;  /* 0x0000003f0a00728c */ /* 0x000fe2000bf05070 */
[----:B------:R-:W-:Y:S01]  /*b4e0*/  F2FP.F16.F32.PACK_AB R96, R97, R96 ;  /* 0x000000606160723e */ /* 0x000fe200000000ff */
[----:B------:R-:W-:Y:S01]  /*b4f0*/  UIADD3 UR4, UP1, UR12, UR10, URZ ;  /* 0x0000000a0c047290 */ /* 0x000fe2000ff3e03f */
[----:B------:R-:W-:Y:S01]  /*b500*/  LOP3.LUT R54, R171, R54, RZ, 0x3c, !PT ;  /* 0x00000036ab367212 */ /* 0x000fe200078e3cff */
[----:B------:R1:W-:Y:S01]  /*b510*/  STSM.16.M88.4 [R20], R80 ;  /* 0x0000005014007844 */ /* 0x0003e20000000200 */
[----:B------:R-:W-:Y:S01]  /*b520*/  MOV R22, R22 ;  /* 0x0000001600167202 */ /* 0x000fe20000000f00 */
[----:B------:R-:W-:Y:S01]  /*b530*/  UISETP.NE.AND.EX UP0, UPT, UR11, URZ, UPT, UP0 ;  /* 0x0000003f0b00728c */ /* 0x000fe2000bf05300 */
[----:B------:R-:W-:Y:S01]  /*b540*/  F2FP.F16.F32.PACK_AB R76, R89, R88 ;  /* 0x00000058594c723e */ /* 0x000fe200000000ff */
[----:B------:R-:W-:Y:S01]  /*b550*/  UIADD3.X UR10, UR13, UR11, URZ, UP1, !UPT ;  /* 0x0000000b0d0a7290 */ /* 0x000fe20008ffe43f */
[----:B------:R-:W-:Y:S01]  /*b560*/  F2FP.F16.F32.PACK_AB R77, R91, R90 ;  /* 0x0000005a5b4d723e */ /* 0x000fe200000000ff */
[----:B0-----:R-:W0:Y:S01]  /*b570*/  LDC R73, c[0x0][0xce8] ;  /* 0x00033a00ff497b82 */ /* 0x001e220000000800 */
        /* <DEDUP_REMOVED lines=42> */
[----:B------:R-:W-:Y:S01]  /*b820*/  MOV R6, R4 ;  /* 0x0000000400067202 */ /* 0x000fe20000000f00 */
[----:B------:R1:W-:Y:S01]  /*b830*/  STSM.16.M88.4 [R70], R136 ;  /* 0x0000008846007844 */ /* 0x0003e20000000200 */
[----:B------:R-:W-:Y:S01]  /*b840*/  F2FP.F16.F32.PACK_AB R146, R149, R148 ;  /* 0x000000949592723e */ /* 0x000fe200000000ff */
[----:B------:R-:W-:Y:S01]  /*b850*/  IMAD.U32 R5, RZ, RZ, UR10 ;  /* 0x0000000aff057e24 */ /* 0x000fe2000f8e00ff */
[----:B------:R-:W-:Y:S01]  /*b860*/  F2FP.F16.F32.PACK_AB R147, R0, R150 ;  /* 0x000000960093723e */ /* 0x000fe200000000ff */
[----:B------:R-:W-:Y:S01]  /*b870*/  ULDC.64 UR10, c[0x0][0xd08] ;  /* 0x00034200000a7ab9 */ /* 0x000fe20000000a00 */
[----:B------:R-:W-:-:S02]  /*b880*/  PLOP3.LUT P0, PT, PT, PT, UP0, 0x80, 0x0 ;  /* 0x000000000000781c */ /* 0x000fc40003f0f008 */
[----:B------:R-:W-:Y:S01]  /*b890*/  MOV R4, UR4 ;  /* 0x0000000400047c02 */ /* 0x000fe20008000f00 */
[----:B------:R1:W-:Y:S01]  /*b8a0*/  STSM.16.M88.4 [R6], R144 ;  /* 0x0000009006007844 */ /* 0x0003e20000000200 */
[----:B------:R-:W-:Y:S09]  /*b8b0*/  BAR.SYNC.DEFER_BLOCKING 0x1, 0x100 ;  /* 0x0044000000007b1d */ /* 0x000ff20000010000 */
[----:B------:R-:W2:Y:S01]  /*b8c0*/  @P0 LDG.E R0, desc[UR36][R4.64] ;  /* 0x0000002404000981 */ /* 0x000ea2000c1e1900 */
[----:B------:R-:W-:Y:S01]  /*b8d0*/  UISETP.NE.U32.AND UP1, UPT, UR10, URZ, UPT ;  /* 0x0000003f0a00728c */ /* 0x000fe2000bf25070 */
[----:B0-----:R-:W-:Y:S01]  /*b8e0*/  ISETP.NE.AND P1, PT, R73, 0x1, PT ;  /* 0x000000014900780c */ /* 0x001fe20003f25270 */
[----:B------:R-:W-:Y:S01]  /*b8f0*/  UMOV UR4, URZ ;  /* 0x0000003f00047c82 */ /* 0x000fe20008000000 */
[----:B------:R-:W-:Y:S01]  /*b900*/  VIADD R13, R215, UR61 ;  /* 0x0000003dd70d7c36 */ /* 0x000fe20008000000 */
[----:B------:R-:W-:-:S06]  /*b910*/  UISETP.NE.AND.EX UP1, UPT, UR11, URZ, UPT, UP1 ;  /* 0x0000003f0b00728c */ /* 0x000fcc000bf25310 */
[----:B------:R-:W-:-:S04]  /*b920*/  PLOP3.LUT P2, PT, PT, PT, UP1, 0x80, 0x0 ;  /* 0x000000000000781c */ /* 0x000fc80003f4f018 */
[----:B------:R-:W0:Y:S01]  /*b930*/  @P1 LDC R8, c[0x0][0xcec] ;  /* 0x00033b00ff081b82 */ /* 0x000e220000000800 */
[----:B------:R-:W-:-:S03]  /*b940*/  @UP1 UIADD3 UR10, UP2, UR12, UR10, URZ ;  /* 0x0000000a0c0a1290 */ /* 0x000fc6000ff5e03f */
[----:B------:R-:W-:Y:S01]  /*b950*/  ULDC UR12, c[0x0][0xb88] ;  /* 0x0002e200000c7ab9 */ /* 0x000fe20000000800 */
        /* <DEDUP_REMOVED lines=12> */
.L_x_5694:
[----:B------:R-:W-:Y:S01]  /*ba20*/  R2UR UR20, R222 ;  /* 0x00000000de1472ca */ /* 0x000fe200000e0000 */
[----:B------:R-:W-:Y:S01]  /*ba30*/  ULDC.64 UR16, c[0x0][0xc90] ;  /* 0x0003240000107ab9 */ /* 0x000fe20000000a00 */
[----:B------:R-:W-:Y:S01]  /*ba40*/  R2UR UR19, R223 ;  /* 0x00000000df1372ca */ /* 0x000fe200000e0000 */
[----:B------:R-:W-:Y:S01]  /*ba50*/  @P1 IMAD.HI.U32 R4, R13, R8, RZ ;  /* 0x000000080d041227 */ /* 0x000fe200078e00ff */
[----:B------:R-:W-:Y:S01]  /*ba60*/  R2UR UR18, R221 ;  /* 0x00000000dd1272ca */ /* 0x000fe200000e0000 */
[----:B------:R-:W-:Y:S01]  /*ba70*/  USHF.R.S32.HI UR11, URZ, 0x1f, UR4 ;  /* 0x0000001f3f0b7899 */ /* 0x000fe20008011404 */
[----:B------:R-:W-:Y:S01]  /*ba80*/  MOV R8, R13 ;  /* 0x0000000d00087202 */ /* 0x000fe20000000f00 */
[----:B------:R-:W-:Y:S01]  /*ba90*/  UMOV UR10, UR4 ;  /* 0x00000004000a7c82 */ /* 0x000fe20008000000 */
[----:B------:R-:W-:Y:S01]  /*baa0*/  @P1 SHF.R.U32.HI R8, RZ, R9, R4 ;  /* 0x00000009ff081219 */ /* 0x000fe20000011604 */
[----:B------:R-:W-:Y:S01]  /*bab0*/  IMAD.MOV.U32 R5, RZ, RZ, 0x2 ;  /* 0x00000002ff057424 */ /* 0x000fe200078e00ff */
[----:B------:R-:W-:Y:S01]  /*bac0*/  IADD3 R14, R228, UR61, RZ ;  /* 0x0000003de40e7c10 */ /* 0x000fe2000fffe0ff */
[----:B-1---5:R-:W-:Y:S01]  /*bad0*/  IMAD R77, R0, R73, RZ ;  /* 0x00000049004d7224 */ /* 0x022fe200078e02ff */
[--C-:B------:R-:W-:Y:S01]  /*bae0*/  SHF.R.S32.HI R9, RZ, 0x1f, R8.reuse ;  /* 0x0000001fff097819 */ /* 0x100fe20000011408 */
[----:B------:R-:W-:Y:S01]  /*baf0*/  USHF.R.S32.HI UR15, URZ, 0x1f, UR20 ;  /* 0x0000001f3f0f7899 */ /* 0x000fe20008011414 */
[----:B------:R-:W-:Y:S01]  /*bb00*/  IMAD.MOV R4, RZ, RZ, -R8 ;  /* 0x000000ffff047224 */ /* 0x000fe200078e0a08 */
[----:B------:R-:W-:Y:S01]  /*bb10*/  USEL UR19, UR19, URZ, !UP0 ;  /* 0x0000003f13137287 */ /* 0x000fe2000c000000 */
[----:B------:R-:W0:Y:S01]  /*bb20*/  @P1 LDC R75, c[0x0][0xcf0] ;  /* 0x00033c00ff4b1b82 */ /* 0x000e220000000800 */
[----:B------:R-:W-:Y:S01]  /*bb30*/  UIMAD UR14, UR15, UR16, URZ ;  /* 0x000000100f0e72a4 */ /* 0x000fe2000f8e023f */
[----:B------:R-:W-:Y:S01]  /*bb40*/  IMAD R11, R73, R4, R13 ;  /* 0x00000004490b7224 */ /* 0x000fe200078e020d */
[----:B------:R-:W-:Y:S01]  /*bb50*/  UIMAD.WIDE.U32 UR12, UR20, UR16, UR10 ;  /* 0x00000010140c72a5 */ /* 0x000fe2000f8e000a */
[----:B------:R-:W-:Y:S01]  /*bb60*/  IMAD R4, R224, 0x40, R200 ;  /* 0x00000040e0047824 */ /* 0x000fe200078e02c8 */
[----:B------:R-:W-:-:S02]  /*bb70*/  UIMAD UR14, UR20, UR17, UR14 ;  /* 0x00000011140e72a4 */ /* 0x000fc4000f8e020e */
[----:B------:R-:W-:Y:S01]  /*bb80*/  USEL UR18, UR18, URZ, !UP0 ;  /* 0x0000003f12127287 */ /* 0x000fe2000c000000 */
[----:B------:R-:W-:Y:S01]  /*bb90*/  SHF.R.S32.HI R6, RZ, 0x1f, R11 ;  /* 0x0000001fff067819 */ /* 0x000fe2000001140b */
[----:B------:R-:W-:Y:S01]  /*bba0*/  ULDC.64 UR16, c[0x0][0xc98] ;  /* 0x0003260000107ab9 */ /* 0x000fe20000000a00 */
[----:B------:R-:W-:Y:S01]  /*bbb0*/  UIADD3 UR13, UR13, UR14, URZ ;  /* 0x0000000e0d0d7290 */ /* 0x000fe2000fffe03f */
[----:B------:R-:W-:Y:S01]  /*bbc0*/  IMAD.WIDE R4, R4, R5, UR8 ;  /* 0x0000000804047e25 */ /* 0x000fe2000f8e0205 */
[----:B------:R-:W-:Y:S02]  /*bbd0*/  UIMAD UR10, UR19, UR16, URZ ;  /* 0x00000010130a72a4 */ /* 0x000fe4000f8e023f */
[----:B------:R-:W-:Y:S02]  /*bbe0*/  UIMAD.WIDE.U32 UR12, UR18, UR16, UR12 ;  /* 0x00000010120c72a5 */ /* 0x000fe4000f8e000c */
[----:B------:R-:W-:Y:S01]  /*bbf0*/  UIMAD UR10, UR18, UR17, UR10 ;  /* 0x00000011120a72a4 */ /* 0x000fe2000f8e020a */
[C---:B------:R-:W-:Y:S01]  /*bc00*/  IADD3 R29, P2, R4.reuse, 0x5000, RZ ;  /* 0x00005000041d7810 */ /* 0x040fe20007f5e0ff */
[----:B------:R-:W-:Y:S01]  /*bc10*/  ULDC.64 UR8, c[0x0][0xc88] ;  /* 0x0003220000087ab9 */ /* 0x000fe20000000a00 */
[----:B------:R-:W-:Y:S01]  /*bc20*/  IADD3 R25, P3, R4, 0x4000, RZ ;  /* 0x0000400004197810 */ /* 0x000fe20007f7e0ff */
[----:B------:R-:W-:Y:S01]  /*bc30*/  IMAD R6, R6, UR8, RZ ;  /* 0x0000000806067c24 */ /* 0x000fe2000f8e02ff */
[----:B------:R-:W-:Y:S01]  /*bc40*/  IADD3 R8, P0, R8, UR12, RZ ;  /* 0x0000000c08087c10 */ /* 0x000fe2000ff1e0ff */
[----:B------:R-:W-:Y:S01]  /*bc50*/  IMAD.U32 R10, RZ, RZ, UR10 ;  /* 0x0000000aff0a7e24 */ /* 0x000fe2000f8e00ff */
[----:B------:R-:W-:Y:S01]  /*bc60*/  LOP3.LUT R28, R29, 0x380, RZ, 0xc0, !PT ;  /* 0x000003801d1c7812 */ /* 0x000fe200078ec0ff */
[----:B------:R-:W-:Y:S01]  /*bc70*/  IMAD R15, R11, UR9, R6 ;  /* 0x000000090b0f7c24 */ /* 0x000fe2000f8e0206 */
[----:B------:R-:W-:Y:S01]  /*bc80*/  LOP3.LUT R24, R25, 0x380, RZ, 0xc0, !PT ;  /* 0x0000038019187812 */ /* 0x000fe200078ec0ff */
[----:B------:R-:W-:Y:S01]  /*bc90*/  VIADD R6, R14, 0x8 ;  /* 0x000000080e067836 */ /* 0x000fe20000000000 */
[----:B------:R-:W-:Y:S01]  /*bca0*/  IADD3.X R9, R9, UR13, R10, P0, !PT ;  /* 0x0000000d09097c10 */ /* 0x000fe200087fe40a */
[----:B------:R-:W-:Y:S01]  /*bcb0*/  ULDC.64 UR12, c[0x0][0xba0] ;  /* 0x0002e800000c7ab9 */ /* 0x000fe20000000a00 */
[----:B------:R-:W-:-:S02]  /*bcc0*/  SHF.R.U64 R28, R28, 0x3, RZ ;  /* 0x000000031c1c7819 */ /* 0x000fc400000012ff */
[----:B------:R-:W-:Y:S01]  /*bcd0*/  SHF.R.U64 R24, R24, 0x3, RZ ;  /* 0x0000000318187819 */ /* 0x000fe200000012ff */
[----:B------:R-:W-:Y:S01]  /*bce0*/  IMAD.WIDE.U32 R8, R11, UR8, R8 ;  /* 0x000000080b087c25 */ /* 0x000fe2000f8e0008 */
[----:B------:R-:W-:Y:S01]  /*bcf0*/  ULDC.64 UR8, c[0x0][0xc50] ;  /* 0x0003140000087ab9 */ /* 0x000fe20000000a00 */
[----:B------:R-:W-:Y:S02]  /*bd00*/  LOP3.LUT R28, R28, R29, RZ, 0x3c, !PT ;  /* 0x0000001d1c1c7212 */ /* 0x000fe400078e3cff */
[----:B------:R-:W-:Y:S01]  /*bd10*/  IMAD.IADD R9, R9, 0x1, R15 ;  /* 0x0000000109097824 */ /* 0x000fe200078e020f */
[----:B------:R-:W-:Y:S01]  /*bd20*/  LEA R10, P0, R8, UR8, 0x2 ;  /* 0x00000008080a7c11 */ /* 0x000fe2000f8010ff */
[----:B------:R-:W-:Y:S01]  /*bd30*/  IMAD.X R29, RZ, RZ, R5, P2 ;  /* 0x000000ffff1d7224 */ /* 0x000fe200010e0605 */
[----:B------:R-:W-:Y:S02]  /*bd40*/  IADD3 R49, P2, R4, 0xb000, RZ ;  /* 0x0000b00004317810 */ /* 0x000fe40007f5e0ff */
[----:B------:R-:W-:Y:S01]  /*bd50*/  LEA.HI.X R8, R8, UR9, R9, 0x2, P0 ;  /* 0x0000000908087c11 */ /* 0x000fe200080f1409 */
[----:B------:R-:W-:Y:S01]  /*bd60*/  SHFL.IDX PT, R42, R10, RZ, 0x1c1f ;  /* 0x001c1fff0a2a7589 */ /* 0x000fe200000e0000 */
[----:B------:R-:W-:-:S02]  /*bd70*/  IADD3 R21, P0, R4, 0x3000, RZ ;  /* 0x0000300004157810 */ /* 0x000fc40007f1e0ff */
[----:B------:R-:W-:Y:S01]  /*bd80*/  LOP3.LUT R48, R49, 0x380, RZ, 0xc0, !PT ;  /* 0x0000038031307812 */ /* 0x000fe200078ec0ff */
[----:B------:R-:W1:Y:S01]  /*bd90*/  SHFL.IDX PT, R43, R8, RZ, 0x1c1f ;  /* 0x001c1fff082b7589 */ /* 0x000e6200000e0000 */
[----:B------:R-:W-:Y:S02]  /*bda0*/  LOP3.LUT R20, R21, 0x380, RZ, 0xc0, !PT ;  /* 0x0000038015147812 */ /* 0x000fe400078ec0ff */
[----:B------:R-:W-:Y:S01]  /*bdb0*/  SHF.R.U64 R48, R48, 0x3, RZ ;  /* 0x0000000330307819 */ /* 0x000fe200000012ff */
[----:B------:R-:W-:Y:S01]  /*bdc0*/  SHFL.IDX PT, R46, R10, 0x1, 0x1c1f ;  /* 0x003c1f000a2e7f89 */ /* 0x000fe200000e0000 */
[----:B------:R-:W-:Y:S02]  /*bdd0*/  SHF.R.U64 R20, R20, 0x3, RZ ;  /* 0x0000000314147819 */ /* 0x000fe400000012ff */
[----:B------:R-:W-:Y:S01]  /*bde0*/  LOP3.LUT R48, R48, R49, RZ, 0x3c, !PT ;  /* 0x0000003130307212 */ /* 0x000fe200078e3cff */
[--C-:B------:R-:W-:Y:S01]  /*bdf0*/  IMAD.X R49, RZ, RZ, R5.reuse, P2 ;  /* 0x000000ffff317224 */ /* 0x100fe200010e0605 */
[----:B------:R-:W-:Y:S01]  /*be00*/  LOP3.LUT R20, R20, R21, RZ, 0x3c, !PT ;  /* 0x0000001514147212 */ /* 0x000fe200078e3cff */
[----:B------:R-:W-:Y:S01]  /*be10*/  IMAD.X R21, RZ, RZ, R5, P0 ;  /* 0x000000ffff157224 */ /* 0x000fe200000e0605 */
[C---:B------:R-:W-:Y:S01]  /*be20*/  IADD3 R41, P0, R4.reuse, 0x9000, RZ ;  /* 0x0000900004297810 */ /* 0x040fe20007f1e0ff */
[----:B------:R-:W2:Y:S01]  /*be30*/  SHFL.IDX PT, R47, R8, 0x1, 0x1c1f ;  /* 0x003c1f00082f7f89 */ /* 0x000ea200000e0000 */
[----:B------:R-:W-:-:S02]  /*be40*/  IADD3 R13, P5, R4, 0x1000, RZ ;  /* 0x00001000040d7810 */ /* 0x000fc40007fbe0ff */
[----:B------:R-:W-:Y:S02]  /*be50*/  LOP3.LUT R40, R41, 0x380, RZ, 0xc0, !PT ;  /* 0x0000038029287812 */ /* 0x000fe400078ec0ff */
[----:B------:R-:W-:Y:S02]  /*be60*/  IADD3 R17, P4, R4, 0x2000, RZ ;  /* 0x0000200004117810 */ /* 0x000fe40007f9e0ff */
[----:B------:R-:W-:Y:S02]  /*be70*/  SHF.R.U64 R40, R40, 0x3, RZ ;  /* 0x0000000328287819 */ /* 0x000fe400000012ff */
[----:B------:R-:W-:Y:S01]  /*be80*/  LOP3.LUT R24, R24, R25, RZ, 0x3c, !PT ;  /* 0x0000001918187212 */ /* 0x000fe200078e3cff */
[--C-:B------:R-:W-:Y:S01]  /*be90*/  IMAD.X R25, RZ, RZ, R5.reuse, P3 ;  /* 0x000000ffff197224 */ /* 0x100fe200018e0605 */
[----:B------:R-:W-:Y:S01]  /*bea0*/  LOP3.LUT R40, R40, R41, RZ, 0x3c, !PT ;  /* 0x0000002928287212 */ /* 0x000fe200078e3cff */
[----:B------:R-:W-:Y:S01]  /*beb0*/  IMAD.X R41, RZ, RZ, R5, P0 ;  /* 0x000000ffff297224 */ /* 0x000fe200000e0605 */
[----:B------:R-:W-:-:S02]  /*bec0*/  LOP3.LUT P0, RZ, R226, 0x3, RZ, 0xc0, !PT ;  /* 0x00000003e2ff7812 */ /* 0x000fc4000780c0ff */
[----:B------:R-:W-:Y:S02]  /*bed0*/  IADD3 R45, P3, R4, 0xa000, RZ ;  /* 0x0000a000042d7810 */ /* 0x000fe40007f7e0ff */
[----:B------:R-:W-:Y:S02]  /*bee0*/  ISETP.GE.OR P2, PT, R14, R77, P0 ;  /* 0x0000004d0e00720c */ /* 0x000fe40000746670 */
[----:B------:R-:W-:Y:S02]  /*bef0*/  LOP3.LUT R12, R13, 0x380, RZ, 0xc0, !PT ;  /* 0x000003800d0c7812 */ /* 0x000fe400078ec0ff */
[----:B------:R-:W-:Y:S02]  /*bf00*/  LOP3.LUT R16, R17, 0x380, RZ, 0xc0, !PT ;  /* 0x0000038011107812 */ /* 0x000fe400078ec0ff */
[----:B------:R-:W-:Y:S02]  /*bf10*/  LOP3.LUT R44, R45, 0x380, RZ, 0xc0, !PT ;  /* 0x000003802d2c7812 */ /* 0x000fe400078ec0ff */
[----:B------:R-:W-:-:S02]  /*bf20*/  SHF.R.U64 R12, R12, 0x3, RZ ;  /* 0x000000030c0c7819 */ /* 0x000fc400000012ff */
[----:B------:R-:W-:Y:S02]  /*bf30*/  SHF.R.U64 R16, R16, 0x3, RZ ;  /* 0x0000000310107819 */ /* 0x000fe400000012ff */
[----:B------:R-:W-:Y:S01]  /*bf40*/  SHF.R.U64 R44, R44, 0x3, RZ ;  /* 0x000000032c2c7819 */ /* 0x000fe200000012ff */
[----:B-1----:R1:W-:Y:S01]  /*bf50*/  @!P2 ST.E desc[UR36][R42.64], R3 ;  /* 0x000000032a00a985 */ /* 0x0023e2000c101924 */
[----:B------:R-:W-:Y:S01]  /*bf60*/  LOP3.LUT R12, R12, R13, RZ, 0x3c, !PT ;  /* 0x0000000d0c0c7212 */ /* 0x000fe200078e3cff */
[----:B------:R-:W-:Y:S01]  /*bf70*/  IMAD.X R13, RZ, RZ, R5, P5 ;  /* 0x000000ffff0d7224 */ /* 0x000fe200028e0605 */
[----:B------:R-:W-:Y:S02]  /*bf80*/  LOP3.LUT R16, R16, R17, RZ, 0x3c, !PT ;  /* 0x0000001110107212 */ /* 0x000fe400078e3cff */
[----:B------:R-:W-:Y:S02]  /*bf90*/  IADD3.X R17, RZ, R5, RZ, P4, !PT ;  /* 0x00000005ff117210 */ /* 0x000fe400027fe4ff */
[----:B------:R-:W-:-:S02]  /*bfa0*/  IADD3 R33, P6, R4, 0x6000, RZ ;  /* 0x0000600004217810 */ /* 0x000fc40007fde0ff */
[C---:B------:R-:W-:Y:S02]  /*bfb0*/  IADD3 R37, P5, R4.reuse, 0x7000, RZ ;  /* 0x0000700004257810 */ /* 0x040fe40007fbe0ff */
[----:B------:R-:W-:Y:S01]  /*bfc0*/  IADD3 R61, P4, R4, 0x8000, RZ ;  /* 0x00008000043d7810 */ /* 0x000fe20007f9e0ff */
[----:B-1----:R-:W1:Y:S01]  /*bfd0*/  @P1 LDC R3, c[0x0][0xcec] ;  /* 0x00033b00ff031b82 */ /* 0x002e620000000800 */
[----:B------:R-:W-:Y:S01]  /*bfe0*/  LOP3.LUT R44, R44, R45, RZ, 0x3c, !PT ;  /* 0x0000002d2c2c7212 */ /* 0x000fe200078e3cff */
[--C-:B------:R-:W-:Y:S01]  /*bff0*/  IMAD.X R45, RZ, RZ, R5.reuse, P3 ;  /* 0x000000ffff2d7224 */ /* 0x100fe200018e0605 */
[----:B------:R-:W-:Y:S02]  /*c000*/  IADD3 R9, P3, R4, 0xf000, RZ ;  /* 0x0000f00004097810 */ /* 0x000fe40007f7e0ff */
[----:B------:R-:W-:Y:S02]  /*c010*/  LOP3.LUT R32, R33, 0x380, RZ, 0xc0, !PT ;  /* 0x0000038021207812 */ /* 0x000fe400078ec0ff */
[----:B------:R-:W-:Y:S01]  /*c020*/  LOP3.LUT R36, R37, 0x380, RZ, 0xc0, !PT ;  /* 0x0000038025247812 */ /* 0x000fe200078ec0ff */
[----:B------:R-:W-:Y:S01]  /*c030*/  UIMAD UR10, UR11, UR12, URZ ;  /* 0x0000000c0b0a72a4 */ /* 0x000fe2000f8e023f */
[----:B------:R-:W-:Y:S01]  /*c040*/  LOP3.LUT R60, R61, 0x380, RZ, 0xc0, !PT ;  /* 0x000003803d3c7812 */ /* 0x000fe200078ec0ff */
[----:B------:R-:W-:Y:S01]  /*c050*/  UIMAD.WIDE.U32 UR8, UR4, UR12, URZ ;  /* 0x0000000c040872a5 */ /* 0x000fe2000f8e003f */
[----:B------:R-:W-:Y:S01]  /*c060*/  LOP3.LUT R0, R9, 0x380, RZ, 0xc0, !PT ;  /* 0x0000038009007812 */ /* 0x000fe200078ec0ff */
[----:B------:R-:W-:Y:S01]  /*c070*/  IMAD.X R53, RZ, RZ, R5, P3 ;  /* 0x000000ffff357224 */ /* 0x000fe200018e0605 */
[----:B------:R-:W-:-:S02]  /*c080*/  SHF.R.U64 R32, R32, 0x3, RZ ;  /* 0x0000000320207819 */ /* 0x000fc400000012ff */
[----:B------:R-:W-:Y:S02]  /*c090*/  SHF.R.U64 R36, R36, 0x3, RZ ;  /* 0x0000000324247819 */ /* 0x000fe400000012ff */
[----:B------:R-:W-:Y:S02]  /*c0a0*/  SHF.R.U64 R60, R60, 0x3, RZ ;  /* 0x000000033c3c7819 */ /* 0x000fe400000012ff */
[----:B------:R-:W-:Y:S01]  /*c0b0*/  SHF.R.U64 R0, R0, 0x3, RZ ;  /* 0x0000000300007819 */ /* 0x000fe200000012ff */
[----:B------:R-:W-:Y:S01]  /*c0c0*/  UIMAD UR10, UR4, UR13, UR10 ;  /* 0x0000000d040a72a4 */ /* 0x000fe2000f8e020a */
[----:B------:R-:W-:Y:S01]  /*c0d0*/  LOP3.LUT R32, R32, R33, RZ, 0x3c, !PT ;  /* 0x0000002120207212 */ /* 0x000fe200078e3cff */
[--C-:B------:R-:W-:Y:S01]  /*c0e0*/  IMAD.X R33, RZ, RZ, R5.reuse, P6 ;  /* 0x000000ffff217224 */ /* 0x100fe200030e0605 */
[----:B------:R-:W-:Y:S01]  /*c0f0*/  LOP3.LUT R36, R36, R37, RZ, 0x3c, !PT ;  /* 0x0000002524247212 */ /* 0x000fe200078e3cff */
[--C-:B------:R-:W-:Y:S01]  /*c100*/  IMAD.X R37, RZ, RZ, R5.reuse, P5 ;  /* 0x000000ffff257224 */ /* 0x100fe200028e0605 */
[----:B------:R-:W-:Y:S01]  /*c110*/  LOP3.LUT R60, R60, R61, RZ, 0x3c, !PT ;  /* 0x0000003d3c3c7212 */ /* 0x000fe200078e3cff */
[----:B------:R-:W-:Y:S01]  /*c120*/  IMAD.X R61, RZ, RZ, R5, P4 ;  /* 0x000000ffff3d7224 */ /* 0x000fe200020e0605 */
[----:B------:R-:W-:Y:S01]  /*c130*/  ISETP.GE.OR P0, PT, R6, R77, P0 ;  /* 0x0000004d0600720c */ /* 0x000fe20000706670 */
[----:B------:R-:W-:Y:S01]  /*c140*/  ULDC.64 UR12, c[0x0][0xbe8] ;  /* 0x0002fa00000c7ab9 */ /* 0x000fe20000000a00 */
[----:B------:R-:W-:-:S02]  /*c150*/  IADD3 R69, P6, R4, 0xc000, RZ ;  /* 0x0000c00004457810 */ /* 0x000fc40007fde0ff */
[C---:B------:R-:W-:Y:S02]  /*c160*/  IADD3 R65, P5, R4.reuse, 0xd000, RZ ;  /* 0x0000d00004417810 */ /* 0x040fe40007fbe0ff */
[C---:B------:R-:W-:Y:S02]  /*c170*/  IADD3 R57, P4, R4.reuse, 0xe000, RZ ;  /* 0x0000e00004397810 */ /* 0x040fe40007f9e0ff */
[----:B------:R-:W-:Y:S02]  /*c180*/  LOP3.LUT R11, R4, 0x380, RZ, 0xc0, !PT ;  /* 0x00000380040b7812 */ /* 0x000fe400078ec0ff */
[----:B------:R-:W-:Y:S01]  /*c190*/  LOP3.LUT R52, R0, R9, RZ, 0x3c, !PT ;  /* 0x0000000900347212 */ /* 0x000fe200078e3cff */
[----:B------:R-:W-:Y:S01]  /*c1a0*/  IMAD R0, R220, 0x20, R224 ;  /* 0x00000020dc007824 */ /* 0x000fe200078e02e0 */
[----:B------:R-:W-:Y:S01]  /*c1b0*/  UIADD3 UR9, UR9, UR10, URZ ;  /* 0x0000000a09097290 */ /* 0x000fe2000fffe03f */
[----:B------:R-:W-:Y:S01]  /*c1c0*/  LOP3.LUT R68, R69, 0x380, RZ, 0xc0, !PT ;  /* 0x0000038045447812 */ /* 0x000fe200078ec0ff */
[----:B------:R-:W-:Y:S01]  /*c1d0*/  UIMAD UR4, UR15, UR12, URZ ;  /* 0x0000000c0f0472a4 */ /* 0x000fe2000f8e023f */
[----:B------:R-:W-:Y:S01]  /*c1e0*/  LOP3.LUT R64, R65, 0x380, RZ, 0xc0, !PT ;  /* 0x0000038041407812 */ /* 0x000fe200078ec0ff */
[----:B--2---:R2:W-:Y:S01]  /*c1f0*/  @!P0 ST.E desc[UR36][R46.64], R2 ;  /* 0x000000022e008985 */ /* 0x0045e2000c101924 */
[----:B------:R-:W-:-:S02]  /*c200*/  LOP3.LUT R56, R57, 0x380, RZ, 0xc0, !PT ;  /* 0x0000038039387812 */ /* 0x000fc400078ec0ff */
[----:B------:R-:W-:Y:S01]  /*c210*/  SHF.R.U64 R11, R11, 0x3, RZ ;  /* 0x000000030b0b7819 */ /* 0x000fe200000012ff */
[----:B------:R-:W-:Y:S01]  /*c220*/  VIADD R6, R0, UR61 ;  /* 0x0000003d00067c36 */ /* 0x000fe20008000000 */
[----:B------:R-:W-:Y:S01]  /*c230*/  UIMAD UR4, UR20, UR13, UR4 ;  /* 0x0000000d140472a4 */ /* 0x000fe2000f8e0204 */
[----:B------:R-:W-:Y:S01]  /*c240*/  SHF.R.U64 R68, R68, 0x3, RZ ;  /* 0x0000000344447819 */ /* 0x000fe200000012ff */
[----:B------:R-:W-:Y:S01]  /*c250*/  UIMAD.WIDE.U32 UR8, UR20, UR12, UR8 ;  /* 0x0000000c140872a5 */ /* 0x000fe2000f8e0008 */
[----:B------:R-:W-:Y:S01]  /*c260*/  SHF.R.U64 R64, R64, 0x3, RZ ;  /* 0x0000000340407819 */ /* 0x000fe200000012ff */
[----:B------:R-:W-:Y:S01]  /*c270*/  ULDC.64 UR10, c[0x0][0xbf0] ;  /* 0x0002fc00000a7ab9 */ /* 0x000fe20000000a00 */
[----:B------:R-:W-:Y:S01]  /*c280*/  SHF.R.U64 R56, R56, 0x3, RZ ;  /* 0x0000000338387819 */ /* 0x000fe200000012ff */
[----:B------:R-:W5:Y:S01]  /*c290*/  LD.E.128 R12, desc[UR36][R12.64] ;  /* 0x000000240c0c7980 */ /* 0x000f62000c101d00 */
[----:B------:R-:W-:Y:S01]  /*c2a0*/  LOP3.LUT R4, R11, R4, RZ, 0x3c, !PT ;  /* 0x000000040b047212 */ /* 0x000fe200078e3cff */
[----:B-1----:R-:W-:Y:S01]  /*c2b0*/  @P1 IMAD.HI.U32 R0, R6, R3, RZ ;  /* 0x0000000306001227 */ /* 0x002fe200078e00ff */
[----:B------:R-:W-:Y:S01]  /*c2c0*/  UIADD3 UR9, UR9, UR4, URZ ;  /* 0x0000000409097290 */ /* 0x000fe2000fffe03f */
[----:B------:R-:W-:Y:S01]  /*c2d0*/  LOP3.LUT R68, R68, R69, RZ, 0x3c, !PT ;  /* 0x0000004544447212 */ /* 0x000fe200078e3cff */
[----:B------:R-:W-:Y:S01]  /*c2e0*/  UIMAD UR4, UR19, UR10, URZ ;  /* 0x0000000a130472a4 */ /* 0x000fe2000f8e023f */
[----:B------:R-:W-:Y:S01]  /*c2f0*/  LOP3.LUT R64, R64, R65, RZ, 0x3c, !PT ;  /* 0x0000004140407212 */ /* 0x000fe200078e3cff */
[--C-:B------:R-:W-:Y:S01]  /*c300*/  IMAD.X R69, RZ, RZ, R5.reuse, P6 ;  /* 0x000000ffff457224 */ /* 0x100fe200030e0605 */
[----:B------:R-:W-:Y:S01]  /*c310*/  LOP3.LUT R56, R56, R57, RZ, 0x3c, !PT ;  /* 0x0000003938387212 */ /* 0x000fe200078e3cff */
[----:B------:R-:W-:Y:S01]  /*c320*/  IMAD.X R65, RZ, RZ, R5, P5 ;  /* 0x000000ffff417224 */ /* 0x000fe200028e0605 */
[----:B------:R-:W-:Y:S01]  /*c330*/  IADD3.X R57, RZ, R5, RZ, P4, !PT ;  /* 0x00000005ff397210 */ /* 0x000fe200027fe4ff */
[----:B------:R1:W5:Y:S01]  /*c340*/  LD.E.128 R8, desc[UR36][R4.64] ;  /* 0x0000002404087980 */ /* 0x000362000c101d00 */
[----:B------:R-:W-:-:S02]  /*c350*/  UIMAD UR4, UR18, UR11, UR4 ;  /* 0x0000000b120472a4 */ /* 0x000fc4000f8e0204 */
[----:B------:R-:W-:Y:S01]  /*c360*/  UIMAD.WIDE.U32 UR8, UR18, UR10, UR8 ;  /* 0x0000000a120872a5 */ /* 0x000fe2000f8e0008 */
[----:B------:R-:W5:Y:S02]  /*c370*/  LD.E.128 R16, desc[UR36][R16.64] ;  /* 0x0000002410107980 */ /* 0x000f64000c101d00 */
[----:B------:R-:W-:Y:S02]  /*c380*/  ULDC.64 UR10, c[0x0][0xbe0] ;  /* 0x0002f800000a7ab9 */ /* 0x000fe40000000a00 */
[----:B------:R-:W5:Y:S01]  /*c390*/  LD.E.128 R20, desc[UR36][R20.64] ;  /* 0x0000002414147980 */ /* 0x000f62000c101d00 */
[----:B-1----:R-:W-:Y:S01]  /*c3a0*/  IMAD.MOV.U32 R5, RZ, RZ, R6 ;  /* 0x000000ffff057224 */ /* 0x002fe200078e0006 */
[----:B0-----:R-:W-:Y:S01]  /*c3b0*/  @P1 SHF.R.U32.HI R5, RZ, R75, R0 ;  /* 0x0000004bff051219 */ /* 0x001fe20000011600 */
[----:B------:R-:W-:Y:S01]  /*c3c0*/  UIADD3 UR4, UR9, UR4, URZ ;  /* 0x0000000409047290 */ /* 0x000fe2000fffe03f */
[----:B------:R-:W5:Y:S02]  /*c3d0*/  LD.E.128 R24, desc[UR36][R24.64] ;  /* 0x0000002418187980 */ /* 0x000f64000c101d00 */
[--C-:B------:R-:W-:Y:S01]  /*c3e0*/  SHF.R.S32.HI R0, RZ, 0x1f, R5.reuse ;  /* 0x0000001fff007819 */ /* 0x100fe20000011405 */
[----:B------:R-:W-:Y:S01]  /*c3f0*/  IMAD.MOV R4, RZ, RZ, -R5 ;  /* 0x000000ffff047224 */ /* 0x000fe200078e0a05 */
[----:B------:R-:W-:Y:S01]  /*c400*/  MOV R3, UR9 ;  /* 0x0000000900037c02 */ /* 0x000fe20008000f00 */
[----:B--2---:R-:W-:Y:S01]  /*c410*/  IMAD.U32 R2, RZ, RZ, UR8 ;  /* 0x00000008ff027e24 */ /* 0x004fe2000f8e00ff */
[----:B------:R-:W5:Y:S01]  /*c420*/  LD.E.128 R28, desc[UR36][R28.64] ;  /* 0x000000241c1c7980 */ /* 0x000f62000c101d00 */
[----:B------:R-:W-:Y:S01]  /*c430*/  IMAD R0, R0, UR10, RZ ;  /* 0x0000000a00007c24 */ /* 0x000fe2000f8e02ff */
[----:B------:R-:W-:Y:S01]  /*c440*/  ULDC.64 UR8, c[0x0][0xbd8] ;  /* 0x0002f60000087ab9 */ /* 0x000fe20000000a00 */
[----:B------:R-:W-:Y:S01]  /*c450*/  IMAD R73, R73, R4, R6 ;  /* 0x0000000449497224 */ /* 0x000fe200078e0206 */
[----:B------:R-:W5:Y:S01]  /*c460*/  LD.E.128 R32, desc[UR36][R32.64] ;  /* 0x0000002420207980 */ /* 0x000f62000c101d00 */
[----:B------:R-:W-:-:S02]  /*c470*/  IMAD.U32 R3, RZ, RZ, UR4 ;  /* 0x00000004ff037e24 */ /* 0x000fc4000f8e00ff */
        /* <DEDUP_REMOVED lines=30> */
[-C--:B------:R-:W-:Y:S01]  /*c660*/  ISETP.GE.AND P1, PT, R0, R77.reuse, PT ;  /* 0x0000004d0000720c */ /* 0x080fe20003f26270 */
[----:B------:R-:W-:Y:S01]  /*c670*/  VIADD R0, R78, 0x40 ;  /* 0x000000404e007836 */ /* 0x000fe20000000000 */
[----:B------:R-:W-:Y:S01]  /*c680*/  LEA.HI.X R76, R2, UR9, R3, 0x1, P3 ;  /* 0x00000009024c7c11 */ /* 0x000fe200098f0c03 */
[----:B0-----:R0:W1:Y:S01]  /*c690*/  SHFL.IDX PT, R74, R6, RZ, 0x181f ;  /* 0x00181fff064a7589 */ /* 0x00106200000e0000 */
[----:B------:R-:W-:Y:S02]  /*c6a0*/  BSSY B1, `(.L_x_5695) ;  /* 0x000001a000017945 */ /* 0x000fe40003800000 */
[----:B------:R-:W-:Y:S01]  /*c6b0*/  ISETP.GE.AND P0, PT, R0, R77, PT ;  /* 0x0000004d0000720c */ /* 0x000fe20003f06270 */
[----:B------:R-:W-:Y:S01]  /*c6c0*/  SYNCS.ARRIVE.TRANS64.RED.A1T0 RZ, [UR7], RZ ;  /* 0x000000ffffff79a7 */ /* 0x000fe20008100407 */
[----:B------:R0:W2:Y:S01]  /*c6d0*/  SHFL.IDX PT, R0, R76, RZ, 0x181f ;  /* 0x00181fff4c007589 */ /* 0x0000a200000e0000 */
[----:B------:R-:W-:Y:S02]  /*c6e0*/  SHF.R.S32.HI R79, RZ, 0x1f, R219 ;  /* 0x0000001fff4f7819 */ /* 0x000fe400000114db */
[----:B------:R-:W-:-:S02]  /*c6f0*/  SHF.R.S32.HI R80, RZ, 0x1f, R217 ;  /* 0x0000001fff507819 */ /* 0x000fc400000114d9 */
[----:B------:R-:W-:Y:S02]  /*c700*/  SHF.R.S32.HI R81, RZ, 0x1f, R218 ;  /* 0x0000001fff517819 */ /* 0x000fe400000114da */
[----:B------:R-:W-:Y:S01]  /*c710*/  SHF.R.S32.HI R82, RZ, 0x1f, R200 ;  /* 0x0000001fff527819 */ /* 0x000fe200000114c8 */
[----:B0-----:R-:W-:Y:S06]  /*c720*/  @P2 BRA `(.L_x_5696) ;  /* 0x0000000000442947 */ /* 0x001fec0003800000 */
        /* <DEDUP_REMOVED lines=17> */
.L_x_5696:
[----:B------:R-:W-:Y:S05]  /*c840*/  BSYNC B1 ;  /* 0x0000000000017941 */ /* 0x000fea0003800000 */
.L_x_5695:
[----:B--2---:R2:W3:Y:S01]  /*c850*/  SHFL.IDX PT, R0, R76, 0x1, 0x181f ;  /* 0x00381f004c007f89 */ /* 0x0044e200000e0000 */
[----:B------:R-:W-:Y:S03]  /*c860*/  BSSY B1, `(.L_x_5697) ;  /* 0x0000014000017945 */ /* 0x000fe60003800000 */
[----:B0----5:R2:W0:Y:S01]  /*c870*/  SHFL.IDX PT, R10, R6, 0x1, 0x181f ;  /* 0x00381f00060a7f89 */ /* 0x02142200000e0000 */
        /* <DEDUP_REMOVED lines=8> */
[----:B---3--:R-:W-:Y:S02]  /*c900*/  @!P4 LEA.HI.X R3, R200, R0, R82, 0x1, P6 ;  /* 0x00000000c803c211 */ /* 0x008fe400030f0c52 */
        /* <DEDUP_REMOVED lines=9> */
.L_x_5698:
[----:B------:R-:W-:Y:S05]  /*c9a0*/  BSYNC B1 ;  /* 0x0000000000017941 */ /* 0x000fea0003800000 */
.L_x_5697:
[----:B---3--:R3:W1:Y:S01]  /*c9b0*/  SHFL.IDX PT, R0, R76, 0x2, 0x181f ;  /* 0x00581f004c007f89 */ /* 0x00866200000e0000 */
[----:B------:R-:W-:Y:S03]  /*c9c0*/  BSSY B1, `(.L_x_5699) ;  /* 0x0000014000017945 */ /* 0x000fe60003800000 */
[----:B0---4-:R3:W0:Y:S01]  /*c9d0*/  SHFL.IDX PT, R10, R6, 0x2, 0x181f ;  /* 0x00581f00060a7f89 */ /* 0x01162200000e0000 */
        /* <DEDUP_REMOVED lines=9> */
[----:B-1----:R-:W-:Y:S02]  /*ca70*/  @!P3 LEA.HI.X R3, R200, R0, R82, 0x1, P6 ;  /* 0x00000000c803b211 */ /* 0x002fe400030f0c52 */
        /* <DEDUP_REMOVED lines=8> */
.L_x_5700:
[----:B------:R-:W-:Y:S05]  /*cb00*/  BSYNC B1 ;  /* 0x0000000000017941 */ /* 0x000fea0003800000 */
.L_x_5699:
[----:B-1----:R-:W-:Y:S01]  /*cb10*/  IADD3 R0, R78, 0x60, RZ ;  /* 0x000000604e007810 */ /* 0x002fe20007ffe0ff */
[----:B--23--:R-:W3:Y:S03]  /*cb20*/  SHFL.IDX PT, R76, R76, 0x3, 0x181f ;  /* 0x00781f004c4c7f89 */ /* 0x00cee600000e0000 */
[----:B------:R-:W-:Y:S01]  /*cb30*/  ISETP.GE.AND P0, PT, R0, R77, PT ;  /* 0x0000004d0000720c */ /* 0x000fe20003f06270 */
[----:B------:R-:W1:-:S12]  /*cb40*/  SHFL.IDX PT, R6, R6, 0x3, 0x181f ;  /* 0x00781f0006067f89 */ /* 0x000e5800000e0000 */
[----:B------:R-:W-:Y:S05]  /*cb50*/  @P0 BRA `(.L_x_5701) ;  /* 0x0000000c00d80947 */ /* 0x000fea0003800000 */
[----:B------:R-:W-:Y:S02]  /*cb60*/  ULDC UR4, c[0x0][0xbc8] ;  /* 0x0002f20000047ab9 */ /* 0x000fe40000000800 */
[----:B------:R-:W-:Y:S02]  /*cb70*/  ISETP.GE.AND P3, PT, R200, UR4, PT ;  /* 0x00000004c8007c0c */ /* 0x000fe4000bf66270 */
[----:B------:R-:W-:Y:S02]  /*cb80*/  ISETP.GE.AND P4, PT, R218, UR4, PT ;  /* 0x00000004da007c0c */ /* 0x000fe4000bf86270 */
[----:B------:R-:W-:-:S09]  /*cb90*/  ISETP.GE.AND P5, PT, R217, UR4, PT ;  /* 0x00000004d9007c0c */ /* 0x000fd2000bfa6270 */
[-C--:B-1--4-:R-:W-:Y:S02]  /*cba0*/  @!P3 LEA R2, P0, R200, R6.reuse, 0x1 ;  /* 0x00000006c802b211 */ /* 0x092fe400078008ff */
        /* <DEDUP_REMOVED lines=10> */
[----:B-1----:R-:W-:-:S04]  /*cc50*/  LEA R2, P0, R219, R6, 0x1 ;  /* 0x00000006db027211 */ /* 0x002fc800078008ff */
[----:B------:R-:W-:-:S05]  /*cc60*/  LEA.HI.X R3, R219, R76, R79, 0x1, P0 ;  /* 0x0000004cdb037211 */ /* 0x000fca00000f0c4f */
[----:B------:R1:W-:Y:S01]  /*cc70*/  ST.E.128 desc[UR36][R2.64], R52 ;  /* 0x0000003402007985 */ /* 0x0003e2000c101d24 */
[----:B------:R-:W-:Y:S05]  /*cc80*/  BRA `(.L_x_5701) ;  /* 0x0000000c008c7947 */ /* 0x000fea0003800000 */
.L_x_5693:
[----:B------:R-:W-:Y:S01]  /*cc90*/  R2UR UR4, R221 ;  /* 0x00000000dd0472ca */ /* 0x000fe200000e0000 */
[----:B------:R-:W-:Y:S01]  /*cca0*/  ULDC.64 UR8, c[0x0][0xd00] ;  /* 0x0003400000087ab9 */ /* 0x000fe20000000a00 */
[----:B------:R-:W0:Y:S01]  /*ccb0*/  LDC R13, c[0x0][0xce8] ;  /* 0x00033a00ff0d7b82 */ /* 0x000e220000000800 */
[----:B------:R-:W-:Y:S01]  /*ccc0*/  UISETP.NE.U32.AND UP0, UPT, UR8, URZ, UPT ;  /* 0x0000003f0800728c */ /* 0x000fe2000bf05070 */
[----:B------:R-:W-:-:S03]  /*ccd0*/  R2UR UR7, R222 ;  /* 0x00000000de0772ca */ /* 0x000fc600000e0000 */
        /* <DEDUP_REMOVED lines=31> */
[----:B--2---:R-:W-:-:S07]  /*ced0*/  IADD3 R0, -R5, R0, RZ ;  /* 0x0000000005007210 */ /* 0x004fce0007ffe1ff */
.L_x_5702:
[----:B------:R-:W-:Y:S01]  /*cee0*/  R2UR UR8, R221 ;  /* 0x00000000dd0872ca */ /* 0x000fe200000e0000 */
[----:B------:R-:W-:Y:S01]  /*cef0*/  BSSY B1, `(.L_x_5703) ;  /* 0x000002f000017945 */ /* 0x000fe20003800000 */
[----:B------:R-:W-:-:S11]  /*cf00*/  R2UR UR7, R223 ;  /* 0x00000000df0772ca */ /* 0x000fd600000e0000 */
        /* <DEDUP_REMOVED lines=12> */
[----:B------:R-:W-:Y:S01]  /*cfd0*/  R2UR UR16, R222 ;  /* 0x00000000de1072ca */ /* 0x000fe200000e0000 */
[----:B------:R-:W-:Y:S01]  /*cfe0*/  UIMAD UR7, UR11, UR14, URZ ;  /* 0x0000000e0b0772a4 */ /* 0x000fe2000f8e023f */
[----:B------:R-:W-:Y:S01]  /*cff0*/  IMAD.MOV.U32 R2, RZ, RZ, R4 ;  /* 0x000000ffff027224 */ /* 0x000fe200078e0004 */
[----:B------:R-:W-:Y:S01]  /*d000*/  UMOV UR8, UR4 ;  /* 0x0000000400087c82 */ /* 0x000fe20008000000 */
[----:B------:R-:W-:-:S07]  /*d010*/  UMOV UR9, UR10 ;  /* 0x0000000a00097c82 */ /* 0x000fce0008000000 */
        /* <DEDUP_REMOVED lines=28> */
.L_x_5704:
[----:B------:R-:W-:Y:S05]  /*d1e0*/  BSYNC B1 ;  /* 0x0000000000017941 */ /* 0x000fea0003800000 */
.L_x_5703:
[----:B0-----:R-:W0:Y:S01]  /*d1f0*/  @P0 LDC R3, c[0x0][0xcf0] ;  /* 0x00033c00ff030b82 */ /* 0x001e220000000800 */
[----:B------:R-:W-:Y:S01]  /*d200*/  ULDC.64 UR14, c[0x0][0xba0] ;  /* 0x0002e800000e7ab9 */ /* 0x000fe20000000a00 */
[----:B------:R-:W-:Y:S01]  /*d210*/  R2UR UR16, R222 ;  /* 0x00000000de1072ca */ /* 0x000fe200000e0000 */
[----:B------:R-:W-:Y:S01]  /*d220*/  UIMAD UR7, UR10, UR14, URZ ;  /* 0x0000000e0a0772a4 */ /* 0x000fe2000f8e023f */
[----:B------:R-:W-:Y:S01]  /*d230*/  LEA R2, R220, R224, 0x5 ;  /* 0x000000e0dc027211 */ /* 0x000fe200078e28ff */
[----:B------:R-:W-:Y:S01]  /*d240*/  UIMAD.WIDE.U32 UR8, UR4, UR14, URZ ;  /* 0x0000000e040872a5 */ /* 0x000fe2000f8e003f */
[----:B------:R-:W-:Y:S01]  /*d250*/  BSSY B1, `(.L_x_5705) ;  /* 0x0000044000017945 */ /* 0x000fe20003800000 */
[----:B------:R-:W-:Y:S01]  /*d260*/  UIMAD UR7, UR4, UR15, UR7 ;  /* 0x0000000f040772a4 */ /* 0x000fe2000f8e0207 */
[----:B------:R-:W-:Y:S01]  /*d270*/  SHF.R.S32.HI R16, RZ, 0x1f, R219 ;  /* 0x0000001fff107819 */ /* 0x000fe200000114db */
[----:B------:R-:W-:Y:S01]  /*d280*/  VIADD R6, R2, UR61 ;  /* 0x0000003d02067c36 */ /* 0x000fe20008000000 */
[----:B------:R-:W-:Y:S01]  /*d290*/  ULDC.64 UR14, c[0x0][0xbe8] ;  /* 0x0002fa00000e7ab9 */ /* 0x000fe20000000a00 */
[----:B------:R-:W-:Y:S01]  /*d2a0*/  UIADD3 UR9, UR9, UR7, URZ ;  /* 0x0000000709097290 */ /* 0x000fe2000fffe03f */
[----:B------:R-:W-:Y:S01]  /*d2b0*/  SHF.R.S32.HI R17, RZ, 0x1f, R217 ;  /* 0x0000001fff117819 */ /* 0x000fe200000114d9 */
[----:B------:R-:W-:Y:S01]  /*d2c0*/  UIMAD UR4, UR11, UR14, URZ ;  /* 0x0000000e0b0472a4 */ /* 0x000fe2000f8e023f */
[----:B------:R-:W-:Y:S01]  /*d2d0*/  @P0 IMAD.HI.U32 R2, R6, R11, RZ ;  /* 0x0000000b06020227 */ /* 0x000fe200078e00ff */
[----:B------:R-:W-:Y:S01]  /*d2e0*/  UIMAD.WIDE.U32 UR8, UR16, UR14, UR8 ;  /* 0x0000000e100872a5 */ /* 0x000fe2000f8e0008 */
[----:B------:R-:W-:Y:S01]  /*d2f0*/  SHF.R.S32.HI R18, RZ, 0x1f, R218 ;  /* 0x0000001fff127819 */ /* 0x000fe200000114da */
[----:B------:R-:W-:Y:S01]  /*d300*/  UIMAD UR4, UR16, UR15, UR4 ;  /* 0x0000000f100472a4 */ /* 0x000fe2000f8e0204 */
[----:B------:R-:W-:Y:S01]  /*d310*/  IMAD.MOV.U32 R5, RZ, RZ, R6 ;  /* 0x000000ffff057224 */ /* 0x000fe200078e0006 */
[----:B------:R-:W-:Y:S01]  /*d320*/  ULDC.64 UR10, c[0x0][0xbf0] ;  /* 0x0002fc00000a7ab9 */ /* 0x000fe20000000a00 */
[----:B------:R-:W-:Y:S01]  /*d330*/  SHF.R.S32.HI R19, RZ, 0x1f, R200 ;  /* 0x0000001fff137819 */ /* 0x000fe200000114c8 */
[----:B------:R-:W-:-:S02]  /*d340*/  UIADD3 UR9, UR9, UR4, URZ ;  /* 0x0000000409097290 */ /* 0x000fc4000fffe03f */
[----:B------:R-:W-:Y:S01]  /*d350*/  UIMAD UR4, UR13, UR10, URZ ;  /* 0x0000000a0d0472a4 */ /* 0x000fe2000f8e023f */
[----:B0-----:R-:W-:Y:S01]  /*d360*/  @P0 SHF.R.U32.HI R5, RZ, R3, R2 ;  /* 0x00000003ff050219 */ /* 0x001fe20000011602 */
[----:B------:R-:W-:Y:S02]  /*d370*/  UIMAD.WIDE.U32 UR8, UR12, UR10, UR8 ;  /* 0x0000000a0c0872a5 */ /* 0x000fe4000f8e0008 */
[----:B------:R-:W-:Y:S01]  /*d380*/  UIMAD UR4, UR12, UR11, UR4 ;  /* 0x0000000b0c0472a4 */ /* 0x000fe2000f8e0204 */
[--C-:B------:R-:W-:Y:S01]  /*d390*/  SHF.R.S32.HI R2, RZ, 0x1f, R5.reuse ;  /* 0x0000001fff027819 */ /* 0x100fe20000011405 */
[----:B------:R-:W-:Y:S01]  /*d3a0*/  IMAD.MOV R9, RZ, RZ, -R5 ;  /* 0x000000ffff097224 */ /* 0x000fe200078e0a05 */
[----:B------:R-:W-:Y:S01]  /*d3b0*/  ULDC.64 UR10, c[0x0][0xbe0] ;  /* 0x0002f800000a7ab9 */ /* 0x000fe20000000a00 */
[----:B------:R-:W-:Y:S02]  /*d3c0*/  UIADD3 UR4, UR9, UR4, URZ ;  /* 0x0000000409047290 */ /* 0x000fe4000fffe03f */
[----:B------:R-:W-:-:S02]  /*d3d0*/  IMAD.U32 R3, RZ, RZ, UR9 ;  /* 0x00000009ff037e24 */ /* 0x000fc4000f8e00ff */
[----:B------:R-:W-:Y:S02]  /*d3e0*/  IMAD R4, R2, UR10, RZ ;  /* 0x0000000a02047c24 */ /* 0x000fe4000f8e02ff */
[----:B------:R-:W-:Y:S01]  /*d3f0*/  IMAD.U32 R2, RZ, RZ, UR8 ;  /* 0x00000008ff027e24 */ /* 0x000fe2000f8e00ff */
[----:B------:R-:W-:Y:S01]  /*d400*/  ULDC.64 UR8, c[0x0][0xbd8] ;  /* 0x0002f60000087ab9 */ /* 0x000fe20000000a00 */
[----:B------:R-:W-:Y:S02]  /*d410*/  IMAD.U32 R3, RZ, RZ, UR4 ;  /* 0x00000004ff037e24 */ /* 0x000fe4000f8e00ff */
[----:B------:R-:W-:Y:S02]  /*d420*/  IMAD R9, R13, R9, R6 ;  /* 0x000000090d097224 */ /* 0x000fe400078e0206 */
[C---:B------:R-:W-:Y:S02]  /*d430*/  IMAD R11, R5.reuse, UR11, R4 ;  /* 0x0000000b050b7c24 */ /* 0x040fe4000f8e0204 */
[----:B------:R-:W-:Y:S01]  /*d440*/  IMAD.WIDE.U32 R2, R5, UR10, R2 ;  /* 0x0000000a05027c25 */ /* 0x000fe2000f8e0002 */
[----:B------:R-:W-:-:S03]  /*d450*/  SHF.R.S32.HI R4, RZ, 0x1f, R9 ;  /* 0x0000001fff047819 */ /* 0x000fc60000011409 */
[----:B------:R-:W-:Y:S01]  /*d460*/  VIADD R6, R224, UR61 ;  /* 0x0000003de0067c36 */ /* 0x000fe20008000000 */
[----:B------:R-:W-:Y:S01]  /*d470*/  IADD3 R3, R3, R11, RZ ;  /* 0x0000000b03037210 */ /* 0x000fe20007ffe0ff */
[----:B------:R-:W-:Y:S02]  /*d480*/  IMAD R4, R4, UR8, RZ ;  /* 0x0000000804047c24 */ /* 0x000fe4000f8e02ff */
        /* <DEDUP_REMOVED lines=32> */
.L_x_5706:
[----:B------:R-:W-:Y:S05]  /*d690*/  BSYNC B1 ;  /* 0x0000000000017941 */ /* 0x000fea0003800000 */
.L_x_5705:
        /* <DEDUP_REMOVED lines=21> */
.L_x_5708:
[----:B------:R-:W-:Y:S05]  /*d7f0*/  BSYNC B1 ;  /* 0x0000000000017941 */ /* 0x000fea0003800000 */
.L_x_5707:
        /* <DEDUP_REMOVED lines=21> */
.L_x_5710:
[----:B------:R-:W-:Y:S05]  /*d950*/  BSYNC B1 ;  /* 0x0000000000017941 */ /* 0x000fea0003800000 */
.L_x_5709:
        /* <DEDUP_REMOVED lines=22> */
.L_x_5701:
[----:B------:R-:W-:Y:S05]  /*dac0*/  BSYNC B0 ;  /* 0x0000000000007941 */ /* 0x000fea0003800000 */
.L_x_5692:
[----:B------:R-:W-:Y:S02]  /*dad0*/  ULDC UR4, c[0x0][0xd3c] ;  /* 0x00034f0000047ab9 */ /* 0x000fe40000000800 */
[----:B------:R-:W-:-:S13]  /*dae0*/  ISETP.GE.AND P0, PT, R7, UR4, PT ;  /* 0x0000000407007c0c */ /* 0x000fda000bf06270 */
[----:B------:R-:W-:Y:S05]  /*daf0*/  @!P0 BRA `(.L_x_5711) ;  /* 0xffffff3000c48947 */ /* 0x000fea000383ffff */
[----:B------:R-:W-:Y:S05]  /*db00*/  EXIT ;  /* 0x000000000000794d */ /* 0x000fea0003800000 */
.L_x_5649:
        /* <DEDUP_REMOVED lines=16> */
.L_x_5712:
        /* <DEDUP_REMOVED lines=37> */
[----:B------:R-:W-:Y:S01]  /*de60*/  MOV R4, R3 ;  /* 0x0000000300047202 */ /* 0x000fe20000000f00 */
[----:B------:R-:W-:Y:S01]  /*de70*/  UMOV UR4, URZ ;  /* 0x0000003f00047c82 */ /* 0x000fe20008000000 */
[----:B------:R-:W-:-:S05]  /*de80*/  ULDC UR5, c[0x0][0xd38] ;  /* 0x00034e0000057ab9 */ /* 0x000fca0000000800 */
.L_x_5718:
        /* <DEDUP_REMOVED lines=12> */
.L_x_5717:
[----:B------:R-:W-:Y:S05]  /*df50*/  BSYNC B0 ;  /* 0x0000000000007941 */ /* 0x000fea0003800000 */
.L_x_5716:
        /* <DEDUP_REMOVED lines=20> */
.L_x_5714:
        /* <DEDUP_REMOVED lines=20> */
.L_x_5719:
[----:B-1----:R-:W-:Y:S02]  /*e1e0*/  IMAD.MOV R2, RZ, RZ, -R3 ;  /* 0x000000ffff027224 */ /* 0x002fe400078e0a03 */
[----:B---3--:R-:W-:-:S03]  /*e1f0*/  IMAD R16, R16, UR5, R11 ;  /* 0x0000000510107c24 */ /* 0x008fc6000f8e020b */
[----:B------:R-:W-:Y:S02]  /*e200*/  MOV R11, R2 ;  /* 0x00000002000b7202 */ /* 0x000fe40000000f00 */
        /* <DEDUP_REMOVED lines=53> */
[----:B------:R-:W-:-:S03]  /*e560*/  IMAD R18, R2, R18, R3 ;  /* 0x0000001202127224 */ /* 0x000fc600078e0203 */
[----:B------:R-:W-:Y:S01]  /*e570*/  IADD3 R17, R0, R17, RZ ;  /* 0x0000001100117210 */ /* 0x000fe20007ffe0ff */
[----:B------:R-:W-:Y:S06]  /*e580*/  BRA `(.L_x_5720) ;  /* 0x0000000000147947 */ /* 0x000fec0003800000 */
.L_x_5715:
[----:B------:R-:W-:Y:S01]  /*e590*/  ULDC UR4, c[0x0][0xd3c] ;  /* 0x00034f0000047ab9 */ /* 0x000fe20000000800 */
[----:B------:R-:W-:Y:S02]  /*e5a0*/  IMAD.MOV.U32 R17, RZ, RZ, RZ ;  /* 0x000000ffff117224 */ /* 0x000fe400078e00ff */
[----:B------:R-:W-:Y:S02]  /*e5b0*/  IMAD.U32 R16, RZ, RZ, UR6 ;  /* 0x00000006ff107e24 */ /* 0x000fe4000f8e00ff */
[----:B------:R-:W-:Y:S02]  /*e5c0*/  IMAD.MOV.U32 R18, RZ, RZ, RZ ;  /* 0x000000ffff127224 */ /* 0x000fe400078e00ff */
[----:B------:R-:W-:-:S07]  /*e5d0*/  IMAD.U32 R19, RZ, RZ, UR4 ;  /* 0x00000004ff137e24 */ /* 0x000fce000f8e00ff */
.L_x_5720:
[----:B------:R-:W-:-:S13]  /*e5e0*/  ISETP.NE.AND P0, PT, R5, RZ, PT ;  /* 0x000000ff0500720c */ /* 0x000fda0003f05270 */
[----:B------:R-:W0:Y:S01]  /*e5f0*/  @!P0 S2R R3, SR_CgaCtaId ;  /* 0x0000000000038919 */ /* 0x000e220000008800 */
[----:B------:R-:W-:-:S04]  /*e600*/  @!P0 MOV R0, 0x400 ;  /* 0x0000040000008802 */ /* 0x000fc80000000f00 */
[----:B0-----:R-:W-:-:S05]  /*e610*/  @!P0 LEA R0, R3, R0, 0x18 ;  /* 0x0000000003008211 */ /* 0x001fca00078ec0ff */
[----:B------:R0:W-:Y:S01]  /*e620*/  @!P0 STS.128 [R0+0x324d0], R16 ;  /* 0x0324d01000008388 */ /* 0x0001e20000000c00 */
[----:B------:R-:W-:Y:S06]  /*e630*/  BAR.ARV 0x5, 0x180 ;  /* 0x0146000000007b1d */ /* 0x000fec0000002000 */
.L_x_5713:
[----:B------:R2:W-:Y:S01]  /*e640*/  STL [R1+0x1c], RZ ;  /* 0x00001cff01007387 */ /* 0x0005e20000100800 */
[----:B------:R-:W-:Y:S01]  /*e650*/  ULDC UR4, c[0x0][0xd3c] ;  /* 0x00034f0000047ab9 */ /* 0x000fe20000000800 */
[----:B------:R-:W-:Y:S01]  /*e660*/  IMAD.MOV.U32 R27, RZ, RZ, 0x1 ;  /* 0x00000001ff1b7424 */ /* 0x000fe200078e00ff */
[----:B-1----:R-:W-:Y:S01]  /*e670*/  ISETP.GE.AND P0, PT, R19, UR4, PT ;  /* 0x0000000413007c0c */ /* 0x002fe2000bf06270 */
[----:B------:R-:W-:-:S12]  /*e680*/  IMAD.MOV.U32 R24, RZ, RZ, RZ ;  /* 0x000000ffff187224 */ /* 0x000fd800078e00ff */
[----:B--2---:R-:W-:Y:S05]  /*e690*/  @P0 BRA `(.L_x_5721) ;  /* 0x00000054001c0947 */ /* 0x004fea0003800000 */
[----:B0-----:R-:W2:Y:S01]  /*e6a0*/  LDL R0, [R1+0x24] ;  /* 0x0000240001007983 */ /* 0x001ea20000100800 */
        /* <DEDUP_REMOVED lines=8> */
[----:B--2---:R-:W-:-:S02]  /*e730*/  R2UR UR4, R0 ;  /* 0x00000000000472ca */ /* 0x004fc400000e0000 */
[----:B------:R-:W-:-:S04]  /*e740*/  SHF.L.U32 R0, R5, 0x3, RZ ;  /* 0x0000000305007819 */ /* 0x000fc800000006ff */
        /* <DEDUP_REMOVED lines=15> */
.L_x_5788:
        /* <DEDUP_REMOVED lines=11> */
[C---:B------:R-:W-:Y:S02]  /*e8f0*/  @P0 LEA R2, P1, R34.reuse, UR4, 0x2 ;  /* 0x0000000422020c11 */ /* 0x040fe4000f8210ff */
[C---:B------:R-:W-:Y:S01]  /*e900*/  SHF.L.U32 R28, R34.reuse, 0x2, RZ ;  /* 0x00000002221c7819 */ /* 0x040fe200000006ff */
[----:B------:R0:W-:Y:S01]  /*e910*/  STL [R1+0x8], R0 ;  /* 0x0000080001007387 */ /* 0x0001e20000100800 */
[----:B------:R-:W-:Y:S01]  /*e920*/  @P0 LEA.HI.X R3, R34, UR5, R0, 0x2, P1 ;  /* 0x0000000522030c11 */ /* 0x000fe200088f1400 */
[----:B------:R-:W-:-:S04]  /*e930*/  ULDC.64 UR4, c[0x0][0xaf8] ;  /* 0x0002be0000047ab9 */ /* 0x000fc80000000a00 */
[----:B-1----:R1:W5:Y:S01]  /*e940*/  @P0 LDG.E R32, desc[UR36][R2.64] ;  /* 0x0000002402200981 */ /* 0x002362000c1e1900 */
[----:B------:R-:W-:Y:S02]  /*e950*/  ISETP.NE.U32.AND P0, PT, RZ, UR4, PT ;  /* 0x00000004ff007c0c */ /* 0x000fe4000bf05070 */
[----:B------:R-:W-:Y:S02]  /*e960*/  SHF.L.U64.HI R31, R34, 0x2, R0 ;  /* 0x00000002221f7819 */ /* 0x000fe40000010200 */
[----:B------:R-:W-:Y:S02]  /*e970*/  ISETP.NE.AND.EX P2, PT, RZ, UR5, PT, P0 ;  /* 0x00000005ff007c0c */ /* 0x000fe4000bf45300 */
[----:B------:R-:W-:Y:S02]  /*e980*/  ISETP.NE.U32.AND P0, PT, RZ, UR6, PT ;  /* 0x00000006ff007c0c */ /* 0x000fe4000bf05070 */
[----:B------:R-:W-:Y:S02]  /*e990*/  LOP3.LUT R23, R23, 0xffffffbf, RZ, 0xc0, !PT ;  /* 0xffffffbf17177812 */ /* 0x000fe400078ec0ff */
[----:B------:R-:W-:-:S02]  /*e9a0*/  ISETP.NE.AND.EX P0, PT, RZ, UR7, PT, P0 ;  /* 0x00000007ff007c0c */ /* 0x000fc4000bf05300 */
[----:B-1----:R-:W-:-:S04]  /*e9b0*/  IADD3 R2, P1, R28, UR4, RZ ;  /* 0x000000041c027c10 */ /* 0x002fc8000ff3e0ff */
[----:B------:R-:W-:Y:S01]  /*e9c0*/  IADD3.X R3, R31, UR5, RZ, P1, !PT ;  /* 0x000000051f037c10 */ /* 0x000fe20008ffe4ff */
[----:B------:R-:W-:Y:S01]  /*e9d0*/  ULDC.64 UR4, c[0x0][0x418] ;  /* 0x0001060000047ab9 */ /* 0x000fe20000000a00 */
[----:B------:R-:W-:-:S03]  /*e9e0*/  @P2 LOP3.LUT R23, R23, 0x40, RZ, 0xfc, !PT ;  /* 0x0000004017172812 */ /* 0x000fc600078efcff */
[----:B------:R1:W5:Y:S02]  /*e9f0*/  @P2 LDG.E R35, desc[UR36][R2.64] ;  /* 0x0000002402232981 */ /* 0x000364000c1e1900 */
        /* <DEDUP_REMOVED lines=20> */
.L_x_5722:
        /* <DEDUP_REMOVED lines=9> */
.L_x_5723:
        /* <DEDUP_REMOVED lines=9> */
.L_x_5724:
[----:B------:R-:W3:Y:S01]  /*ec60*/  LDL R4, [R1+0x4] ;  /* 0x0000040001047983 */ /* 0x000ee20000100800 */
[----:B012---:R-:W0:Y:S01]  /*ec70*/  LDC R0, c[0x0][0x448] ;  /* 0x00011200ff007b82 */ /* 0x007e220000000800 */
[----:B-----5:R-:W-:Y:S01]  /*ec80*/  IMAD.IADD R25, R25, 0x1, -R32 ;  /* 0x0000000119197824 */ /* 0x020fe200078e0a20 */
[----:B------:R-:W-:Y:S01]  /*ec90*/  LOP3.LUT R23, R23, 0xfffeffff, RZ, 0xc0, !PT ;  /* 0xfffeffff17177812 */ /* 0x000fe200078ec0ff */
[----:B------:R-:W-:Y:S01]  /*eca0*/  BSSY B7, `(.L_x_5725) ;  /* 0x0000424000077945 */ /* 0x000fe20003800000 */
[----:B0-----:R-:W-:Y:S02]  /*ecb0*/  ISETP.NE.AND P0, PT, R0, 0x1, PT ;  /* 0x000000010000780c */ /* 0x001fe40003f05270 */
[----:B------:R-:W-:-:S05]  /*ecc0*/  SHF.L.U32 R0, R17, 0x7, RZ ;  /* 0x0000000711007819 */ /* 0x000fca00000006ff */
[----:B------:R-:W-:-:S06]  /*ecd0*/  VIADD R0, R0, 0x7f ;  /* 0x0000007f00007836 */ /* 0x000fcc0000000000 */
        /* <DEDUP_REMOVED lines=35> */
.L_x_5726:
        /* <DEDUP_REMOVED lines=20> */
.L_x_5729:
[----:B------:R-:W-:Y:S05]  /*f050*/  BSYNC B6 ;  /* 0x0000000000067941 */ /* 0x000fea0003800000 */
.L_x_5728:
        /* <DEDUP_REMOVED lines=20> */
.L_x_5732:
        /* <DEDUP_REMOVED lines=15> */
.L_x_5731:
[----:B------:R-:W-:Y:S05]  /*f290*/  BSYNC B6 ;  /* 0x0000000000067941 */ /* 0x000fea0003800000 */
.L_x_5730:
[----:B------:R-:W2:Y:S01]  /*f2a0*/  LDL R20, [R1+0xc] ;  /* 0x00000c0001147983 */ /* 0x000ea20000100800 */
[----:B------:R-:W-:Y:S01]  /*f2b0*/  ULDC.64 UR4, c[0x0][0xaf0] ;  /* 0x0002bc0000047ab9 */ /* 0x000fe20000000a00 */
[----:B------:R-:W0:Y:S01]  /*f2c0*/  LDC R10, c[0x0][0x430] ;  /* 0x00010c00ff0a7b82 */ /* 0x000e220000000800 */
[----:B------:R-:W-:Y:S01]  /*f2d0*/  ISETP.NE.U32.AND P0, PT, RZ, UR4, PT ;  /* 0x00000004ff007c0c */ /* 0x000fe2000bf05070 */
[----:B------:R-:W1:Y:S03]  /*f2e0*/  S2R R21, SR_TID.X ;  /* 0x0000000000157919 */ /* 0x000e660000002100 */
[----:B------:R-:W-:-:S13]  /*f2f0*/  ISETP.NE.AND.EX P0, PT, RZ, UR5, PT, P0 ;  /* 0x00000005ff007c0c */ /* 0x000fda000bf05300 */
[----:B------:R-:W-:Y:S01]  /*f300*/  @P0 IADD3 R2, P1, R28, UR4, RZ ;  /* 0x000000041c020c10 */ /* 0x000fe2000ff3e0ff */
[----:B------:R-:W-:Y:S01]  /*f310*/  ULDC UR4, c[0x0][0x320] ;  /* 0x0000c80000047ab9 */ /* 0x000fe20000000800 */
[----:B------:R-:W-:Y:S02]  /*f320*/  LOP3.LUT R23, R23, 0xffffffef, RZ, 0xc0, !PT ;  /* 0xffffffef17177812 */ /* 0x000fe400078ec0ff */
[----:B------:R-:W-:-:S05]  /*f330*/  @P0 IADD3.X R3, R31, UR5, RZ, P1, !PT ;  /* 0x000000051f030c10 */ /* 0x000fca0008ffe4ff */
[----:B------:R3:W5:Y:S01]  /*f340*/  @P0 LDG.E R29, desc[UR36][R2.64] ;  /* 0x00000024021d0981 */ /* 0x000762000c1e1900 */
[----:B------:R-:W-:Y:S01]  /*f350*/  UMOV UR5, 0xffffffff ;  /* 0xffffffff00057882 */ /* 0x000fe20000000000 */
        /* <DEDUP_REMOVED lines=15> */
[----:B------:R-:W-:Y:S02]  /*f450*/  @P0 LOP3.LUT R23, R23, 0x4, RZ, 0xfc, !PT ;  /* 0x0000000417170812 */ /* 0x000fe400078efcff */
[----:B--2---:R-:W-:Y:S01]  /*f460*/  IADD3 R0, R20, -0x1, RZ ;  /* 0xffffffff14007810 */ /* 0x004fe20007ffe0ff */
[----:B0--3--:R-:W-:Y:S06]  /*f470*/  BRA.DIV UR5, `(.L_x_5733) ;  /* 0x0000004e05547947 */ /* 0x009fec000b800000 */
.L_x_5806:
[----:B------:R-:W0:Y:S01]  /*f480*/  S2R R2, SR_TID.X ;  /* 0x0000000000027919 */ /* 0x000e220000002100 */
[----:B------:R-:W-:Y:S01]  /*f490*/  ISETP.NE.AND P1, PT, R10, 0x1, PT ;  /* 0x000000010a00780c */ /* 0x000fe20003f25270 */
[----:B------:R-:W-:Y:S01]  /*f4a0*/  IMAD.MOV.U32 R36, RZ, RZ, RZ ;  /* 0x000000ffff247224 */ /* 0x000fe200078e00ff */
[----:B-----5:R-:W-:Y:S01]  /*f4b0*/  SHF.R.S32.HI R33, RZ, 0x1f, R29 ;  /* 0x0000001fff217819 */ /* 0x020fe2000001141d */
[----:B------:R-:W1:Y:S01]  /*f4c0*/  S2R R3, SR_TID.X ;  /* 0x0000000000037919 */ /* 0x000e620000002100 */
[----:B------:R-:W-:-:S09]  /*f4d0*/  LOP3.LUT R23, R23, 0xffff7fff, RZ, 0xc0, !PT ;  /* 0xffff7fff17177812 */ /* 0x000fd200078ec0ff */
        /* <DEDUP_REMOVED lines=23> */
[----:B------:R-:W-:Y:S02]  /*f650*/  @!P0 LEA.HI.X R5, R2, R5, R7, 0x2, P1 ;  /* 0x0000000502058211 */ /* 0x000fe400008f1407 */
[----:B------:R-:W-:Y:S02]  /*f660*/  IADD3 R2, -R8, RZ, RZ ;  /* 0x000000ff08027210 */ /* 0x000fe40007ffe1ff */
[----:B------:R-:W-:Y:S01]  /*f670*/  SEL R3, RZ, 0x1, P2 ;  /* 0x00000001ff037807 */ /* 0x000fe20001000000 */
[----:B------:R0:W5:Y:S01]  /*f680*/  @!P0 LDG.E R36, desc[UR36][R4.64] ;  /* 0x0000002404248981 */ /* 0x000162000c1e1900 */
[----:B------:R-:W-:Y:S01]  /*f690*/  ISETP.GT.U32.AND P1, PT, R9, 0x5f, PT ;  /* 0x0000005f0900780c */ /* 0x000fe20003f24070 */
[----:B------:R-:W-:Y:S01]  /*f6a0*/  IMAD R37, R10, R2, R37 ;  /* 0x000000020a257224 */ /* 0x000fe200078e0225 */
[----:B------:R-:W-:Y:S01]  /*f6b0*/  LOP3.LUT R23, R23, 0xfffffbff, RZ, 0xc0, !PT ;  /* 0xfffffbff17177812 */ /* 0x000fe200078ec0ff */
[----:B------:R-:W-:Y:S01]  /*f6c0*/  IMAD.U32 R2, RZ, RZ, UR38 ;  /* 0x00000026ff027e24 */ /* 0x000fe2000f8e00ff */
[----:B------:R0:W-:Y:S01]  /*f6d0*/  STL [R1+0x20], R3 ;  /* 0x0000200301007387 */ /* 0x0001e20000100800 */
[----:B------:R-:W-:-:S03]  /*f6e0*/  SHF.R.S32.HI R28, RZ, 0x1f, R18 ;  /* 0x0000001fff1c7819 */ /* 0x000fc60000011412 */
[----:B------:R-:W-:-:S13]  /*f6f0*/  ISETP.NE.AND P0, PT, R2, 0x3, PT ;  /* 0x000000030200780c */ /* 0x000fda0003f05270 */
[----:B------:R-:W-:-:S04]  /*f700*/  @P0 LOP3.LUT R23, R23, 0x400, RZ, 0xfc, !PT ;  /* 0x0000040017170812 */ /* 0x000fc800078efcff */
[----:B------:R-:W-:-:S04]  /*f710*/  LOP3.LUT R23, R23, 0xffffffdf, RZ, 0xc0, !PT ;  /* 0xffffffdf17177812 */ /* 0x000fc800078ec0ff */
[----:B------:R-:W-:Y:S01]  /*f720*/  @P1 LOP3.LUT R23, R23, 0x20, RZ, 0xfc, !PT ;  /* 0x0000002017171812 */ /* 0x000fe200078efcff */
[----:B0-----:R-:W-:Y:S06]  /*f730*/  @!P0 BRA `(.L_x_5734) ;  /* 0x0000000000048947 */ /* 0x001fec0003800000 */
[----:B------:R-:W-:Y:S01]  /*f740*/  BPT.TRAP 0x1 ;  /* 0x000000040000795c */ /* 0x000fe20000300000 */
.L_x_5734:
[----:B------:R-:W-:Y:S01]  /*f750*/  IMAD R31, R0, -0x60, R25 ;  /* 0xffffffa0001f7824 */ /* 0x000fe200078e0219 */
[----:B------:R-:W-:Y:S01]  /*f760*/  SHF.L.U32 R0, R27, 0x1f, RZ ;  /* 0x0000001f1b007819 */ /* 0x000fe200000006ff */
[----:B------:R-:W-:Y:S01]  /*f770*/  IMAD R25, R24, 0x8, R22 ;  /* 0x0000000818197824 */ /* 0x000fe200078e0216 */
[----:B------:R-:W-:Y:S03]  /*f780*/  BSSY B0, `(.L_x_5735) ;  /* 0x0000003000007945 */ /* 0x000fe60003800000 */
[----:B------:R-:W0:Y:S02]  /*f790*/  SYNCS.PHASECHK.TRANS64.TRYWAIT P0, [R25+URZ+0x32440], R0 ;  /* 0x03244000190075a7 */ /* 0x000e24000800017f */
[----:B0-----:R-:W-:Y:S05]  /*f7a0*/  @!P0 BRA `(.L_x_5736) ;  /* 0x0000004800bc8947 */ /* 0x001fea0003800000 */
.L_x_5807:
[----:B------:R-:W-:Y:S05]  /*f7b0*/  BSYNC B0 ;  /* 0x0000000000007941 */ /* 0x000fea0003800000 */
.L_x_5735:
        /* <DEDUP_REMOVED lines=30> */
[----:B------:R-:W-:Y:S02]  /*f9a0*/  ISETP.GE.AND P0, PT, R31, 0x1, PT ;  /* 0x000000011f00780c */ /* 0x000fe40003f06270 */
[----:B0-----:R-:W-:Y:S01]  /*f9b0*/  SHF.L.U32 R7, R5, 0x3, RZ ;  /* 0x0000000305077819 */ /* 0x001fe200000006ff */
        /* <DEDUP_REMOVED lines=57> */
.L_x_5821:
        /* <DEDUP_REMOVED lines=10> */
.L_x_5738:
        /* <DEDUP_REMOVED lines=10> */
.L_x_5739:
[----:B------:R1:W5:Y:S01]  /*fe90*/  LDL.LU R0, [R1+0x8] ;  /* 0x0000080001007983 */ /* 0x0003620000300800 */
[----:B------:R-:W-:Y:S01]  /*fea0*/  LOP3.LUT P0, RZ, R23, 0x40, RZ, 0xc0, !PT ;  /* 0x0000004017ff7812 */ /* 0x000fe2000780c0ff */
[----:B------:R1:W-:-:S12]  /*feb0*/  SYNCS.ARRIVE.TRANS64.A1T0 RZ, [R25+URZ+0x32430], RZ ;  /* 0x032430ff19ff79a7 */ /* 0x0003d8000810003f */
[----:B------:R-:W-:Y:S05]  /*fec0*/  WARPSYNC.ALL ;  /* 0x0000000000007948 */ /* 0x000fea0003800000 */
[----:B0-----:R-:W-:Y:S01]  /*fed0*/  SEL R2, R34, RZ, !P0 ;  /* 0x000000ff22027207 */ /* 0x001fe20004000000 */
[----:B------:R-:W-:Y:S04]  /*fee0*/  BSSY B6, `(.L_x_5740) ;  /* 0x000001a000067945 */ /* 0x000fe80003800000 */
[----:B------:R0:W-:Y:S01]  /*fef0*/  STL [R1], R2 ;  /* 0x0000000201007387 */ /* 0x0001e20000100800 */
[----:B------:R-:W-:Y:S01]  /*ff00*/  BAR.SYNC.DEFER_BLOCKING 0x8, 0x180 ;  /* 0x0206000000007b1d */ /* 0x000fe20000010000 */
        /* <DEDUP_REMOVED lines=23> */
.L_x_5741:
[----:B------:R-:W-:Y:S05]  /*10080*/  BSYNC B6 ;  /* 0x0000000000067941 */ /* 0x000fea0003800000 */
.L_x_5740:
[----:B------:R-:W2:Y:S01]  /*10090*/  LDL R4, [R1+0x8] ;  /* 0x0000080001047983 */ /* 0x000ea20000100800 */
[----:B0-----:R-:W0:Y:S01]  /*100a0*/  S2R R2, SR_TID.X ;  /* 0x0000000000027919 */ /* 0x001e220000002100 */
[----:B------:R-:W-:Y:S01]  /*100b0*/  IMAD.MOV.U32 R21, RZ, RZ, R34 ;  /* 0x000000ffff157224 */ /* 0x000fe200078e0022 */
[----:B------:R-:W-:Y:S01]  /*100c0*/  ULDC.64 UR4, c[0x0][0x298] ;  /* 0x0000a60000047ab9 */ /* 0x000fe20000000a00 */
[----:B------:R-:W3:Y:S01]  /*100d0*/  LDC R5, c[0x0][0x448] ;  /* 0x00011200ff057b82 */ /* 0x000ee20000000800 */
[----:B------:R-:W4:Y:S01]  /*100e0*/  LDL R20, [R1] ;  /* 0x0000000001147983 */ /* 0x000f220000100800 */
[----:B------:R-:W5:Y:S01]  /*100f0*/  S2R R34, SR_TID.X ;  /* 0x0000000000227919 */ /* 0x000f620000002100 */
[----:B0-----:R-:W-:-:S04]  /*10100*/  LOP3.LUT R2, R2, 0x7f, RZ, 0xc0, !PT ;  /* 0x0000007f02027812 */ /* 0x001fc800078ec0ff */
[----:B------:R-:W-:Y:S02]  /*10110*/  SHF.R.U32.HI R0, RZ, 0x3, R2 ;  /* 0x00000003ff007819 */ /* 0x000fe40000011602 */
[----:B------:R-:W0:Y:S02]  /*10120*/  LDC R2, c[0x0][0x448] ;  /* 0x00011200ff027b82 */ /* 0x000e240000000800 */
[----:B0-----:R-:W-:Y:S01]  /*10130*/  ISETP.NE.AND P6, PT, R2, 0x1, PT ;  /* 0x000000010200780c */ /* 0x001fe20003fc5270 */
[----:B-----5:R-:W-:-:S12]  /*10140*/  IMAD.SHL.U32 R34, R34, 0x10, RZ ;  /* 0x0000001022227824 */ /* 0x020fd800078e00ff */
[----:B------:R-:W0:Y:S08]  /*10150*/  @P6 LDC R3, c[0x0][0x44c] ;  /* 0x00011300ff036b82 */ /* 0x000e300000000800 */
[----:B------:R-:W5:Y:S01]  /*10160*/  @P6 LDC R2, c[0x0][0x450] ;  /* 0x00011400ff026b82 */ /* 0x000f620000000800 */
[----:B------:R-:W-:-:S05]  /*10170*/  LOP3.LUT R34, R0, 0x70, R34, 0xf8, !PT ;  /* 0x0000007000227812 */ /* 0x000fca00078ef822 */
[----:B------:R-:W-:-:S04]  /*10180*/  IMAD R34, R17, 0x80, R34 ;  /* 0x0000008011227824 */ /* 0x000fc800078e0222 */
[----:B------:R-:W-:Y:S02]  /*10190*/  IMAD.MOV.U32 R0, RZ, RZ, R34 ;  /* 0x000000ffff007224 */ /* 0x000fe400078e0022 */
[----:B0-----:R-:W-:-:S05]  /*101a0*/  @P6 IMAD.HI.U32 R3, R34, R3, RZ ;  /* 0x0000000322036227 */ /* 0x001fca00078e00ff */
[----:B-----5:R-:W-:Y:S01]  /*101b0*/  @P6 SHF.R.U32.HI R0, RZ, R2, R3 ;  /* 0x00000002ff006219 */ /* 0x020fe20000011603 */
[----:B------:R-:W-:Y:S01]  /*101c0*/  IMAD.WIDE.U32 R2, R35, UR4, RZ ;  /* 0x0000000423027c25 */ /* 0x000fe2000f8e00ff */
[----:B------:R-:W0:Y:S03]  /*101d0*/  S2R R6, SR_TID.X ;  /* 0x0000000000067919 */ /* 0x000e260000002100 */
[----:B--2---:R-:W-:-:S04]  /*101e0*/  IMAD R4, R4, UR4, RZ ;  /* 0x0000000404047c24 */ /* 0x004fc8000f8e02ff */
[----:B------:R-:W-:Y:S01]  /*101f0*/  IMAD R4, R35, UR5, R4 ;  /* 0x0000000523047c24 */ /* 0x000fe2000f8e0204 */
        /* <DEDUP_REMOVED lines=8> */
[C---:B----4-:R-:W-:Y:S02]  /*10280*/  IMAD R4, R20.reuse, UR5, R4 ;  /* 0x0000000514047c24 */ /* 0x050fe4000f8e0204 */
[----:B------:R-:W-:Y:S01]  /*10290*/  IMAD.WIDE.U32 R2, R20, UR4, R2 ;  /* 0x0000000414027c25 */ /* 0x000fe2000f8e0002 */
        /* <DEDUP_REMOVED lines=8> */
[----:B---3--:R-:W-:Y:S02]  /*10320*/  IMAD R0, R5, R0, R34 ;  /* 0x0000000005007224 */ /* 0x008fe400078e0222 */
[----:B------:R-:W-:-:S03]  /*10330*/  IMAD.IADD R3, R3, 0x1, R4 ;  /* 0x0000000103037824 */ /* 0x000fc600078e0204 */
[----:B------:R-:W-:Y:S01]  /*10340*/  SHF.R.S32.HI R4, RZ, 0x1f, R0 ;  /* 0x0000001fff047819 */ /* 0x000fe20000011400 */
[----:B------:R-:W-:-:S04]  /*10350*/  IMAD.WIDE.U32 R2, R0, UR4, R2 ;  /* 0x0000000400027c25 */ /* 0x000fc8000f8e0002 */
[----:B------:R-:W-:-:S04]  /*10360*/  IMAD R4, R4, UR4, RZ ;  /* 0x0000000404047c24 */ /* 0x000fc8000f8e02ff */
[----:B------:R-:W-:Y:S01]  /*10370*/  IMAD R4, R0, UR5, R4 ;  /* 0x0000000500047c24 */ /* 0x000fe2000f8e0204 */
[----:B------:R-:W-:Y:S01]  /*10380*/  ULDC.64 UR4, c[0x0][0x280] ;  /* 0x0000a00000047ab9 */ /* 0x000fe20000000a00 */
[----:B0-----:R-:W-:Y:S01]  /*10390*/  IMAD.SHL.U32 R20, R6, 0x8, RZ ;  /* 0x0000000806147824 */ /* 0x001fe200078e00ff */
[----:B------:R-:W-:Y:S01]  /*103a0*/  LEA R0, P0, R2, UR4, 0x1 ;  /* 0x0000000402007c11 */ /* 0x000fe2000f8008ff */
[----:B------:R-:W-:Y:S01]  /*103b0*/  IMAD.IADD R4, R3, 0x1, R4 ;  /* 0x0000000103047824 */ /* 0x000fe200078e0204 */
[----:B------:R-:W-:Y:S02]  /*103c0*/  ULDC UR4, c[0x0][0x2b8] ;  /* 0x0000ae0000047ab9 */ /* 0x000fe40000000800 */
[----:B------:R-:W-:Y:S02]  /*103d0*/  LOP3.LUT R20, R20, 0x38, RZ, 0xc0, !PT ;  /* 0x0000003814147812 */ /* 0x000fe400078ec0ff */
[----:B------:R-:W-:Y:S01]  /*103e0*/  LEA.HI.X R4, R2, UR5, R4, 0x1, P0 ;  /* 0x0000000502047c11 */ /* 0x000fe200080f0c04 */
[----:B------:R-:W-:Y:S01]  /*103f0*/  UMOV UR5, 0xffffffff ;  /* 0xffffffff00057882 */ /* 0x000fe20000000000 */
[----:B------:R-:W-:-:S02]  /*10400*/  LOP3.LUT R21, R6, 0x7f, RZ, 0xc0, !PT ;  /* 0x0000007f06157812 */ /* 0x000fc400078ec0ff */
[----:B------:R-:W-:Y:S02]  /*10410*/  ISETP.GE.AND P0, PT, R20, UR4, PT ;  /* 0x0000000414007c0c */ /* 0x000fe4000bf06270 */
[----:B------:R-:W-:Y:S01]  /*10420*/  SHF.R.U32.HI R21, RZ, 0x3, R21 ;  /* 0x00000003ff157819 */ /* 0x000fe20000011615 */
[----:B------:R-:W-:Y:S10]  /*10430*/  BRA.DIV UR5, `(.L_x_5742) ;  /* 0x0000004605ac7947 */ /* 0x000ff4000b800000 */
[----:B------:R-:W2:Y:S01]  /*10440*/  LDL.LU R2, [R1+0x4] ;  /* 0x0000040001027983 */ /* 0x000ea20000300800 */
[----:B------:R-:W-:Y:S02]  /*10450*/  LEA R17, R17, R21, 0x7 ;  /* 0x0000001511117211 */ /* 0x000fe400078e38ff */
[----:B------:R-:W-:Y:S01]  /*10460*/  LOP3.LUT R23, R23, 0xffffdfff, RZ, 0xc0, !PT ;  /* 0xffffdfff17177812 */ /* 0x000fe200078ec0ff */
[----:B------:R-:W0:Y:S02]  /*10470*/  SHFL.IDX PT, R9, R0, RZ, 0x181f ;  /* 0x00181fff00097589 */ /* 0x000e2400000e0000 */
[----:B------:R-:W-:Y:S02]  /*10480*/  VIADD R7, R17, 0x10 ;  /* 0x0000001011077836 */ /* 0x000fe40000000000 */
[----:B------:R-:W3:Y:S04]  /*10490*/  SHFL.IDX PT, R3, R4, RZ, 0x181f ;  /* 0x00181fff04037589 */ /* 0x000ee800000e0000 */
[----:B------:R-:W4:Y:S04]  /*104a0*/  SHFL.IDX PT, R6, R0, 0x1, 0x181f ;  /* 0x00381f0000067f89 */ /* 0x000f2800000e0000 */
[----:B------:R-:W-:Y:S04]  /*104b0*/  SHFL.IDX PT, R10, R0, 0x2, 0x181f ;  /* 0x00581f00000a7f89 */ /* 0x000fe800000e0000 */
[----:B------:R-:W-:Y:S01]  /*104c0*/  SHFL.IDX PT, R11, R0, 0x3, 0x181f ;  /* 0x00781f00000b7f89 */ /* 0x000fe200000e0000 */
[----:B--2---:R-:W-:-:S03]  /*104d0*/  IMAD R5, R2, R5, RZ ;  /* 0x0000000502057224 */ /* 0x004fc600078e02ff */
[----:B------:R-:W2:Y:S02]  /*104e0*/  SHFL.IDX PT, R2, R4, 0x1, 0x181f ;  /* 0x00381f0004027f89 */ /* 0x000ea400000e0000 */
[-C--:B------:R-:W-:Y:S02]  /*104f0*/  ISETP.GE.AND P6, PT, R17, R5.reuse, PT ;  /* 0x000000051100720c */ /* 0x080fe40003fc6270 */
[----:B------:R-:W-:Y:S01]  /*10500*/  ISETP.GE.AND P5, PT, R7, R5, PT ;  /* 0x000000050700720c */ /* 0x000fe20003fa6270 */
[----:B------:R-:W-:-:S05]  /*10510*/  VIADD R7, R17, 0x20 ;  /* 0x0000002011077836 */ /* 0x000fca0000000000 */
[----:B------:R-:W-:-:S05]  /*10520*/  ISETP.GE.AND P3, PT, R7, R5, PT ;  /* 0x000000050700720c */ /* 0x000fca0003f66270 */
[----:B0-----:R-:W-:Y:S02]  /*10530*/  @!P6 LEA R9, P1, R20, R9, 0x1 ;  /* 0x000000091409e211 */ /* 0x001fe400078208ff */
[----:B------:R-:W-:-:S03]  /*10540*/  @P6 LOP3.LUT R23, R23, 0x2000, RZ, 0xfc, !PT ;  /* 0x0000200017176812 */ /* 0x000fc600078efcff */
[----:B---3--:R-:W-:Y:S01]  /*10550*/  @!P6 IMAD.X R3, RZ, RZ, R3, P1 ;  /* 0x000000ffff03e224 */ /* 0x008fe200008e0603 */
[----:B----4-:R-:W-:Y:S02]  /*10560*/  @!P5 LEA R6, P1, R20, R6, 0x1 ;  /* 0x000000061406d211 */ /* 0x010fe400078208ff */
[----:B------:R-:W-:-:S03]  /*10570*/  LOP3.LUT R23, R23, 0xffffefff, RZ, 0xc0, !PT ;  /* 0xffffefff17177812 */ /* 0x000fc600078ec0ff */
        /* <DEDUP_REMOVED lines=8> */
[----:B------:R-:W-:-:S04]  /*10600*/  IADD3 R2, R17, 0x30, RZ ;  /* 0x0000003011027810 */ /* 0x000fc80007ffe0ff */
        /* <DEDUP_REMOVED lines=12> */
[----:B--2---:R-:W-:-:S05]  /*106d0*/  @!P4 LEA R14, P1, R20, R11, 0x1 ;  /* 0x0000000b140ec211 */ /* 0x004fca00078208ff */
[----:B0-----:R-:W-:Y:S02]  /*106e0*/  @!P4 IMAD.X R11, RZ, RZ, R2, P1 ;  /* 0x000000ffff0bc224 */ /* 0x001fe400008e0602 */
[----:B------:R-:W-:-:S05]  /*106f0*/  @!P6 IMAD.MOV.U32 R2, RZ, RZ, R9 ;  /* 0x000000ffff02e224 */ /* 0x000fca00078e0009 */
[----:B------:R0:W-:Y:S02]  /*10700*/  @!P6 LDGSTS.E.BYPASS.LTC128B.128 [R26+0x18400], desc[UR36][R2.64], !P0 ;  /* 0x18400000021aefae */ /* 0x0001e4000c101d64 */
[----:B0-----:R-:W-:Y:S01]  /*10710*/  @!P5 IMAD.MOV.U32 R2, RZ, RZ, R6 ;  /* 0x000000ffff02d224 */ /* 0x001fe200078e0006 */
[----:B------:R-:W-:Y:S01]  /*10720*/  @!P5 MOV R3, R8 ;  /* 0x000000080003d202 */ /* 0x000fe20000000f00 */
[----:B------:R-:W-:Y:S04]  /*10730*/  SHFL.IDX PT, R6, R0, 0x6, 0x181f ;  /* 0x00d81f0000067f89 */ /* 0x000fe800000e0000 */
[----:B------:R0:W-:Y:S04]  /*10740*/  @!P5 LDGSTS.E.BYPASS.LTC128B.128 [R26+0x18c00], desc[UR36][R2.64], !P0 ;  /* 0x18c00000021adfae */ /* 0x0001e8000c101d64 */
[----:B------:R-:W2:Y:S04]  /*10750*/  SHFL.IDX PT, R8, R0, 0x5, 0x181f ;  /* 0x00b81f0000087f89 */ /* 0x000ea800000e0000 */
[----:B------:R-:W-:Y:S01]  /*10760*/  SHFL.IDX PT, R0, R0, 0x7, 0x181f ;  /* 0x00f81f0000007f89 */ /* 0x000fe200000e0000 */
[----:B0-----:R-:W-:-:S02]  /*10770*/  @!P3 IMAD.MOV.U32 R2, RZ, RZ, R10 ;  /* 0x000000ffff02b224 */ /* 0x001fc400078e000a */
[----:B------:R-:W-:Y:S02]  /*10780*/  @!P3 IMAD.MOV.U32 R3, RZ, RZ, R7 ;  /* 0x000000ffff03b224 */ /* 0x000fe400078e0007 */
[----:B------:R-:W0:Y:S04]  /*10790*/  SHFL.IDX PT, R7, R4, 0x5, 0x181f ;  /* 0x00b81f0004077f89 */ /* 0x000e2800000e0000 */
[----:B------:R3:W-:Y:S02]  /*107a0*/  @!P3 LDGSTS.E.BYPASS.LTC128B.128 [R26+0x19400], desc[UR36][R2.64], !P0 ;  /* 0x19400000021abfae */ /* 0x0007e4000c101d64 */
[----:B---3--:R-:W-:Y:S01]  /*107b0*/  VIADD R2, R17, 0x50 ;  /* 0x0000005011027836 */ /* 0x008fe20000000000 */
[----:B------:R-:W-:-:S04]  /*107c0*/  @!P2 MOV R3, R12 ;  /* 0x0000000c0003a202 */ /* 0x000fc80000000f00 */
[----:B------:R-:W-:Y:S01]  /*107d0*/  ISETP.GE.AND P3, PT, R2, R5, PT ;  /* 0x000000050200720c */ /* 0x000fe20003f66270 */
[----:B------:R-:W-:-:S05]  /*107e0*/  @!P2 IMAD.MOV.U32 R2, RZ, RZ, R13 ;  /* 0x000000ffff02a224 */ /* 0x000fca00078e000d */
[----:B------:R3:W-:Y:S07]  /*107f0*/  @!P2 LDGSTS.E.BYPASS.LTC128B.128 [R26+0x19c00], desc[UR36][R2.64], !P0 ;  /* 0x19c00000021aafae */ /* 0x0007ee000c101d64 */
[----:B--2---:R-:W-:Y:S02]  /*10800*/  @!P3 LEA R8, P1, R20, R8, 0x1 ;  /* 0x000000081408b211 */ /* 0x004fe400078208ff */
[----:B------:R-:W-:Y:S01]  /*10810*/  @P3 LOP3.LUT R23, R23, 0x80, RZ, 0xfc, !PT ;  /* 0x0000008017173812 */ /* 0x000fe200078efcff */
[----:B---3--:R-:W2:Y:S01]  /*10820*/  SHFL.IDX PT, R2, R4, 0x6, 0x181f ;  /* 0x00d81f0004027f89 */ /* 0x008ea200000e0000 */
[----:B------:R-:W-:-:S02]  /*10830*/  VIADD R3, R17, 0x60 ;  /* 0x0000006011037836 */ /* 0x000fc40000000000 */
[----:B------:R-:W-:Y:S01]  /*10840*/  LOP3.LUT R23, R23, 0xffffffbf, RZ, 0xc0, !PT ;  /* 0xffffffbf17177812 */ /* 0x000fe200078ec0ff */
[----:B0-----:R-:W-:Y:S01]  /*10850*/  @!P3 IMAD.X R7, RZ, RZ, R7, P1 ;  /* 0x000000ffff07b224 */ /* 0x001fe200008e0607 */
[----:B------:R-:W0:Y:S01]  /*10860*/  SHFL.IDX PT, R4, R4, 0x7, 0x181f ;  /* 0x00f81f0004047f89 */ /* 0x000e2200000e0000 */
[----:B------:R-:W-:Y:S01]  /*10870*/  ISETP.GE.AND P2, PT, R3, R5, PT ;  /* 0x000000050300720c */ /* 0x000fe20003f46270 */
[----:B------:R-:W-:-:S12]  /*10880*/  @!P4 IMAD.MOV.U32 R3, RZ, RZ, R11 ;  /* 0x000000ffff03c224 */ /* 0x000fd800078e000b */
[----:B------:R-:W-:Y:S02]  /*10890*/  @!P2 LEA R6, P1, R20, R6, 0x1 ;  /* 0x000000061406a211 */ /* 0x000fe400078208ff */
[----:B------:R-:W-:-:S03]  /*108a0*/  @P2 LOP3.LUT R23, R23, 0x40, RZ, 0xfc, !PT ;  /* 0x0000004017172812 */ /* 0x000fc600078efcff */
[----:B--2---:R-:W-:Y:S02]  /*108b0*/  @!P2 IMAD.X R9, RZ, RZ, R2, P1 ;  /* 0x000000ffff09a224 */ /* 0x004fe400008e0602 */
[----:B------:R-:W-:-:S05]  /*108c0*/  @!P4 IMAD.MOV.U32 R2, RZ, RZ, R14 ;  /* 0x000000ffff02c224 */ /* 0x000fca00078e000e */
[----:B------:R2:W-:Y:S02]  /*108d0*/  @!P4 LDGSTS.E.BYPASS.LTC128B.128 [R26+0x1a400], desc[UR36][R2.64], !P0 ;  /* 0x1a400000021acfae */ /* 0x0005e4000c101d64 */
[----:B--2---:R-:W-:Y:S01]  /*108e0*/  @!P3 IMAD.MOV.U32 R2, RZ, RZ, R8 ;  /* 0x000000ffff02b224 */ /* 0x004fe200078e0008 */
[----:B------:R-:W-:-:S05]  /*108f0*/  @!P3 MOV R3, R7 ;  /* 0x000000070003b202 */ /* 0x000fca0000000f00 */
[----:B------:R2:W-:Y:S02]  /*10900*/  @!P3 LDGSTS.E.BYPASS.LTC128B.128 [R26+0x1ac00], desc[UR36][R2.64], !P0 ;  /* 0x1ac00000021abfae */ /* 0x0005e4000c101d64 */
[----:B--2---:R-:W-:Y:S02]  /*10910*/  @!P2 IMAD.MOV.U32 R2, RZ, RZ, R6 ;  /* 0x000000ffff02a224 */ /* 0x004fe400078e0006 */
[----:B------:R-:W-:-:S05]  /*10920*/  @!P2 IMAD.MOV.U32 R3, RZ, RZ, R9 ;  /* 0x000000ffff03a224 */ /* 0x000fca00078e0009 */
[----:B0-----:R2:W-:Y:S02]  /*10930*/  @!P2 LDGSTS.E.BYPASS.LTC128B.128 [R26+0x1b400], desc[UR36][R2.64], !P0 ;  /* 0x1b400000021aafae */ /* 0x0015e4000c101d64 */
.L_x_5838:
[----:B------:R-:W-:Y:S01]  /*10940*/  VIADD R17, R17, 0x70 ;  /* 0x0000007011117836 */ /* 0x000fe20000000000 */
[----:B------:R-:W-:-:S04]  /*10950*/  LOP3.LUT R23, R23, 0xffffbfff, RZ, 0xc0, !PT ;  /* 0xffffbfff17177812 */ /* 0x000fc800078ec0ff */
[----:B------:R-:W-:-:S13]  /*10960*/  ISETP.GE.AND P2, PT, R17, R5, PT ;  /* 0x000000051100720c */ /* 0x000fda0003f46270 */
[----:B--2---:R-:W-:Y:S02]  /*10970*/  @!P2 LEA R2, P1, R20, R0, 0x1 ;  /* 0x000000001402a211 */ /* 0x004fe400078208ff */
        /* <DEDUP_REMOVED lines=8> */
.L_x_5743:
        /* <DEDUP_REMOVED lines=28> */
.L_x_5745:
[----:B------:R-:W-:Y:S05]  /*10bc0*/  BSYNC B6 ;  /* 0x0000000000067941 */ /* 0x000fea0003800000 */
.L_x_5744:
[----:B------:R-:W2:Y:S01]  /*10bd0*/  LDL.LU R21, [R1+0x8] ;  /* 0x0000080001157983 */ /* 0x000ea20000300800 */
[----:B0-----:R-:W0:Y:S01]  /*10be0*/  LDC R2, c[0x0][0x448] ;  /* 0x00011200ff027b82 */ /* 0x001e220000000800 */
[----:B------:R-:W-:Y:S02]  /*10bf0*/  ULDC.64 UR4, c[0x0][0x398] ;  /* 0x0000e60000047ab9 */ /* 0x000fe40000000a00 */
[----:B------:R-:W3:Y:S04]  /*10c00*/  LDL.LU R20, [R1+0x10] ;  /* 0x0000100001147983 */ /* 0x000ee80000300800 */
[----:B------:R-:W4:Y:S01]  /*10c10*/  LDL.LU R17, [R1] ;  /* 0x0000000001117983 */ /* 0x000f220000300800 */
        /* <DEDUP_REMOVED lines=23> */
[----:B------:R-:W-:-:S05]  /*10d90*/  IMAD R4, R17, UR5, R4 ;  /* 0x0000000511047c24 */ /* 0x000fca000f8e0204 */
[----:B------:R-:W-:Y:S01]  /*10da0*/  IADD3 R3, R3, R4, RZ ;  /* 0x0000000403037210 */ /* 0x000fe20007ffe0ff */
        /* <DEDUP_REMOVED lines=31> */
[----:B------:R-:W2:Y:S10]  /*10fa0*/  SHFL.IDX PT, R2, R4, RZ, 0x181f ;  /* 0x00181fff04027589 */ /* 0x000eb400000e0000 */
[----:B0-----:R-:W-:-:S02]  /*10fb0*/  @!P6 LEA R5, P0, R8, R14, 0x1 ;  /* 0x0000000e0805e211 */ /* 0x001fc400078008ff */
[----:B------:R-:W0:Y:S02]  /*10fc0*/  SHFL.IDX PT, R14, R0, 0x1, 0x181f ;  /* 0x00381f00000e7f89 */ /* 0x000e2400000e0000 */
[----:B--2---:R-:W-:Y:S01]  /*10fd0*/  @!P6 IADD3.X R3, RZ, R2, RZ, P0, !PT ;  /* 0x00000002ff03e210 */ /* 0x004fe200007fe4ff */
[----:B------:R-:W-:Y:S02]  /*10fe0*/  @!P6 IMAD.MOV.U32 R2, RZ, RZ, R5 ;  /* 0x000000ffff02e224 */ /* 0x000fe400078e0005 */
[----:B------:R-:W2:Y:S04]  /*10ff0*/  SHFL.IDX PT, R5, R4, 0x1, 0x181f ;  /* 0x00381f0004057f89 */ /* 0x000ea800000e0000 */
[----:B------:R-:W-:Y:S04]  /*11000*/  @!P6 LDGSTS.E.BYPASS.LTC128B.128 [R26+0x22400], desc[UR36][R2.64], !P4 ;  /* 0x22400000021aefae */ /* 0x000fe8000e101d64 */
[----:B------:R-:W-:Y:S04]  /*11010*/  @!P6 LDGSTS.E.BYPASS.LTC128B.128 [R26+0x26400], desc[UR36][R2.64+0x80], !P3 ;  /* 0x26400080021aefae */ /* 0x000fe8000d901d64 */
[----:B------:R-:W-:Y:S04]  /*11020*/  @!P6 LDGSTS.E.BYPASS.LTC128B.128 [R26+0x2a400], desc[UR36][R2.64+0x100], !P2 ;  /* 0x2a400100021aefae */ /* 0x000fe8000d101d64 */
[----:B------:R3:W-:Y:S01]  /*11030*/  @!P6 LDGSTS.E.BYPASS.LTC128B.128 [R26+0x2e400], desc[UR36][R2.64+0x180], !P1 ;  /* 0x2e400180021aefae */ /* 0x0007e2000c901d64 */
[----:B------:R-:W-:-:S02]  /*11040*/  LOP3.LUT P6, RZ, R23, 0x80, RZ, 0xc0, !PT ;  /* 0x0000008017ff7812 */ /* 0x000fc400078cc0ff */
[----:B0-----:R-:W-:Y:S02]  /*11050*/  @!P5 LEA R6, P0, R8, R14, 0x1 ;  /* 0x0000000e0806d211 */ /* 0x001fe400078008ff */
[----:B------:R-:W-:Y:S01]  /*11060*/  LOP3.LUT R23, R23, 0xfff7ffff, RZ, 0xc0, !PT ;  /* 0xfff7ffff17177812 */ /* 0x000fe200078ec0ff */
[----:B------:R-:W0:Y:S02]  /*11070*/  SHFL.IDX PT, R14, R0, 0x2, 0x181f ;  /* 0x00581f00000e7f89 */ /* 0x000e2400000e0000 */
[----:B--2---:R-:W-:Y:S02]  /*11080*/  @!P5 IMAD.X R7, RZ, RZ, R5, P0 ;  /* 0x000000ffff07d224 */ /* 0x004fe400000e0605 */
[----:B------:R-:W2:Y:S01]  /*11090*/  SHFL.IDX PT, R5, R4, 0x2, 0x181f ;  /* 0x00581f0004057f89 */ /* 0x000ea200000e0000 */
[----:B---3--:R-:W-:Y:S02]  /*110a0*/  @!P5 IMAD.MOV.U32 R2, RZ, RZ, R6 ;  /* 0x000000ffff02d224 */ /* 0x008fe400078e0006 */
[----:B------:R-:W-:Y:S01]  /*110b0*/  @!P5 IMAD.MOV.U32 R3, RZ, RZ, R7 ;  /* 0x000000ffff03d224 */ /* 0x000fe200078e0007 */
[----:B------:R-:W-:-:S04]  /*110c0*/  @P6 LOP3.LUT R23, R23, 0x80000, RZ, 0xfc, !PT ;  /* 0x0008000017176812 */ /* 0x000fc800078efcff */
[----:B------:R-:W-:Y:S01]  /*110d0*/  @!P5 LDGSTS.E.BYPASS.LTC128B.128 [R26+0x22c00], desc[UR36][R2.64], !P4 ;  /* 0x22c00000021adfae */ /* 0x000fe2000e101d64 */
[----:B------:R-:W-:-:S03]  /*110e0*/  LOP3.LUT P6, RZ, R23, 0x200, RZ, 0xc0, !PT ;  /* 0x0000020017ff7812 */ /* 0x000fc600078cc0ff */
[----:B------:R-:W-:Y:S04]  /*110f0*/  @!P5 LDGSTS.E.BYPASS.LTC128B.128 [R26+0x26c00], desc[UR36][R2.64+0x80], !P3 ;  /* 0x26c00080021adfae */ /* 0x000fe8000d901d64 */
[----:B------:R-:W-:Y:S04]  /*11100*/  @!P5 LDGSTS.E.BYPASS.LTC128B.128 [R26+0x2ac00], desc[UR36][R2.64+0x100], !P2 ;  /* 0x2ac00100021adfae */ /* 0x000fe8000d101d64 */
[----:B------:R3:W-:Y:S01]  /*11110*/  @!P5 LDGSTS.E.BYPASS.LTC128B.128 [R26+0x2ec00], desc[UR36][R2.64+0x180], !P1 ;  /* 0x2ec00180021adfae */ /* 0x0007e2000c901d64 */
[C---:B------:R-:W-:Y:S02]  /*11120*/  LOP3.LUT P5, RZ, R23.reuse, 0x40, RZ, 0xc0, !PT ;  /* 0x0000004017ff7812 */ /* 0x040fe400078ac0ff */
[----:B------:R-:W-:-:S11]  /*11130*/  LOP3.LUT R23, R23, 0xfffbffff, RZ, 0xc0, !PT ;  /* 0xfffbffff17177812 */ /* 0x000fd600078ec0ff */
[----:B------:R-:W-:-:S04]  /*11140*/  @P5 LOP3.LUT R23, R23, 0x40000, RZ, 0xfc, !PT ;  /* 0x0004000017175812 */ /* 0x000fc800078efcff */
[C---:B------:R-:W-:Y:S02]  /*11150*/  LOP3.LUT P5, RZ, R23.reuse, 0x100, RZ, 0xc0, !PT ;  /* 0x0000010017ff7812 */ /* 0x040fe400078ac0ff */
[----:B------:R-:W-:-:S11]  /*11160*/  LOP3.LUT R23, R23, 0xffefffff, RZ, 0xc0, !PT ;  /* 0xffefffff17177812 */ /* 0x000fd600078ec0ff */
[----:B------:R-:W-:-:S04]  /*11170*/  @P5 LOP3.LUT R23, R23, 0x100000, RZ, 0xfc, !PT ;  /* 0x0010000017175812 */ /* 0x000fc800078efcff */
[----:B------:R-:W-:-:S13]  /*11180*/  LOP3.LUT P5, RZ, R23, 0x800, RZ, 0xc0, !PT ;  /* 0x0000080017ff7812 */ /* 0x000fda00078ac0ff */
[----:B0-----:R-:W-:Y:S02]  /*11190*/  @!P5 LEA R6, P0, R8, R14, 0x1 ;  /* 0x0000000e0806d211 */ /* 0x001fe400078008ff */
[----:B------:R-:W0:Y:S02]  /*111a0*/  SHFL.IDX PT, R14, R0, 0x3, 0x181f ;  /* 0x00781f00000e7f89 */ /* 0x000e2400000e0000 */
[----:B---3--:R-:W-:Y:S01]  /*111b0*/  @!P5 MOV R2, R6 ;  /* 0x000000060002d202 */ /* 0x008fe20000000f00 */
[----:B--2---:R-:W-:Y:S02]  /*111c0*/  @!P5 IMAD.X R7, RZ, RZ, R5, P0 ;  /* 0x000000ffff07d224 */ /* 0x004fe400000e0605 */
[----:B------:R-:W2:Y:S02]  /*111d0*/  SHFL.IDX PT, R5, R4, 0x3, 0x181f ;  /* 0x00781f0004057f89 */ /* 0x000ea400000e0000 */
[----:B------:R-:W-:-:S05]  /*111e0*/  @!P5 IMAD.MOV.U32 R3, RZ, RZ, R7 ;  /* 0x000000ffff03d224 */ /* 0x000fca00078e0007 */
[----:B------:R-:W-:Y:S04]  /*111f0*/  @!P5 LDGSTS.E.BYPASS.LTC128B.128 [R26+0x23400], desc[UR36][R2.64], !P4 ;  /* 0x23400000021adfae */ /* 0x000fe8000e101d64 */
[----:B------:R-:W-:Y:S04]  /*11200*/  @!P5 LDGSTS.E.BYPASS.LTC128B.128 [R26+0x27400], desc[UR36][R2.64+0x80], !P3 ;  /* 0x27400080021adfae */ /* 0x000fe8000d901d64 */
[----:B------:R-:W-:Y:S01]  /*11210*/  @!P5 LDGSTS.E.BYPASS.LTC128B.128 [R26+0x2b400], desc[UR36][R2.64+0x100], !P2 ;  /* 0x2b400100021adfae */ /* 0x000fe2000d101d64 */
[----:B0-----:R-:W-:-:S03]  /*11220*/  @!P6 LEA R6, P0, R8, R14, 0x1 ;  /* 0x0000000e0806e211 */ /* 0x001fc600078008ff */
[----:B------:R0:W-:Y:S01]  /*11230*/  @!P5 LDGSTS.E.BYPASS.LTC128B.128 [R26+0x2f400], desc[UR36][R2.64+0x180], !P1 ;  /* 0x2f400180021adfae */ /* 0x0001e2000c901d64 */
[----:B------:R-:W-:-:S03]  /*11240*/  LOP3.LUT P5, RZ, R23, 0x100000, RZ, 0xc0, !PT ;  /* 0x0010000017ff7812 */ /* 0x000fc600078ac0ff */
[----:B------:R-:W3:Y:S01]  /*11250*/  SHFL.IDX PT, R14, R0, 0x4, 0x181f ;  /* 0x00981f00000e7f89 */ /* 0x000ee200000e0000 */
[----:B--2---:R-:W-:-:S03]  /*11260*/  @!P6 IMAD.X R7, RZ, RZ, R5, P0 ;  /* 0x000000ffff07e224 */ /* 0x004fc600000e0605 */
[----:B------:R-:W2:Y:S01]  /*11270*/  SHFL.IDX PT, R5, R4, 0x4, 0x181f ;  /* 0x00981f0004057f89 */ /* 0x000ea200000e0000 */
[----:B0-----:R-:W-:Y:S02]  /*11280*/  @!P6 IMAD.MOV.U32 R2, RZ, RZ, R6 ;  /* 0x000000ffff02e224 */ /* 0x001fe400078e0006 */
[----:B------:R-:W-:-:S05]  /*11290*/  @!P6 IMAD.MOV.U32 R3, RZ, RZ, R7 ;  /* 0x000000ffff03e224 */ /* 0x000fca00078e0007 */
[----:B------:R-:W-:Y:S04]  /*112a0*/  @!P6 LDGSTS.E.BYPASS.LTC128B.128 [R26+0x23c00], desc[UR36][R2.64], !P4 ;  /* 0x23c00000021aefae */ /* 0x000fe8000e101d64 */
[----:B------:R-:W-:Y:S04]  /*112b0*/  @!P6 LDGSTS.E.BYPASS.LTC128B.128 [R26+0x27c00], desc[UR36][R2.64+0x80], !P3 ;  /* 0x27c00080021aefae */ /* 0x000fe8000d901d64 */
[----:B------:R-:W-:Y:S01]  /*112c0*/  @!P6 LDGSTS.E.BYPASS.LTC128B.128 [R26+0x2bc00], desc[UR36][R2.64+0x100], !P2 ;  /* 0x2bc00100021aefae */ /* 0x000fe2000d101d64 */
[----:B---3--:R-:W-:-:S03]  /*112d0*/  @!P5 LEA R6, P0, R8, R14, 0x1 ;  /* 0x0000000e0806d211 */ /* 0x008fc600078008ff */
[----:B------:R-:W0:Y:S02]  /*112e0*/  SHFL.IDX PT, R14, R0, 0x5, 0x181f ;  /* 0x00b81f00000e7f89 */ /* 0x000e2400000e0000 */
[----:B--2---:R-:W-:Y:S02]  /*112f0*/  @!P5 IMAD.X R7, RZ, RZ, R5, P0 ;  /* 0x000000ffff07d224 */ /* 0x004fe400000e0605 */
[----:B------:R-:W2:Y:S04]  /*11300*/  SHFL.IDX PT, R5, R4, 0x5, 0x181f ;  /* 0x00b81f0004057f89 */ /* 0x000ea800000e0000 */
[----:B------:R3:W-:Y:S01]  /*11310*/  @!P6 LDGSTS.E.BYPASS.LTC128B.128 [R26+0x2fc00], desc[UR36][R2.64+0x180], !P1 ;  /* 0x2fc00180021aefae */ /* 0x0007e2000c901d64 */
[----:B------:R-:W-:Y:S02]  /*11320*/  LOP3.LUT P6, RZ, R23, 0x80000, RZ, 0xc0, !PT ;  /* 0x0008000017ff7812 */ /* 0x000fe400078cc0ff */
[----:B---3--:R-:W-:Y:S01]  /*11330*/  @!P5 MOV R2, R6 ;  /* 0x000000060002d202 */ /* 0x008fe20000000f00 */
[----:B------:R-:W-:-:S10]  /*11340*/  @!P5 IMAD.MOV.U32 R3, RZ, RZ, R7 ;  /* 0x000000ffff03d224 */ /* 0x000fd400078e0007 */
[----:B0-----:R-:W-:Y:S02]  /*11350*/  @!P6 LEA R6, P0, R8, R14, 0x1 ;  /* 0x0000000e0806e211 */ /* 0x001fe400078008ff */
[----:B------:R-:W0:Y:S03]  /*11360*/  SHFL.IDX PT, R14, R0, 0x6, 0x181f ;  /* 0x00d81f00000e7f89 */ /* 0x000e2600000e0000 */
[----:B--2---:R-:W-:Y:S01]  /*11370*/  @!P6 IMAD.X R7, RZ, RZ, R5, P0 ;  /* 0x000000ffff07e224 */ /* 0x004fe200000e0605 */
[----:B------:R-:W-:Y:S04]  /*11380*/  @!P5 LDGSTS.E.BYPASS.LTC128B.128 [R26+0x24400], desc[UR36][R2.64], !P4 ;  /* 0x24400000021adfae */ /* 0x000fe8000e101d64 */
[----:B------:R-:W2:Y:S04]  /*11390*/  SHFL.IDX PT, R5, R4, 0x6, 0x181f ;  /* 0x00d81f0004057f89 */ /* 0x000ea800000e0000 */
[----:B------:R-:W-:Y:S04]  /*113a0*/  @!P5 LDGSTS.E.BYPASS.LTC128B.128 [R26+0x28400], desc[UR36][R2.64+0x80], !P3 ;  /* 0x28400080021adfae */ /* 0x000fe8000d901d64 */
[----:B------:R-:W-:Y:S04]  /*113b0*/  @!P5 LDGSTS.E.BYPASS.LTC128B.128 [R26+0x2c400], desc[UR36][R2.64+0x100], !P2 ;  /* 0x2c400100021adfae */ /* 0x000fe8000d101d64 */
[----:B------:R3:W-:Y:S01]  /*113c0*/  @!P5 LDGSTS.E.BYPASS.LTC128B.128 [R26+0x30400], desc[UR36][R2.64+0x180], !P1 ;  /* 0x30400180021adfae */ /* 0x0007e2000c901d64 */
[----:B------:R-:W-:Y:S01]  /*113d0*/  LOP3.LUT P5, RZ, R23, 0x40000, RZ, 0xc0, !PT ;  /* 0x0004000017ff7812 */ /* 0x000fe200078ac0ff */
[----:B---3--:R-:W-:-:S02]  /*113e0*/  @!P6 IMAD.MOV.U32 R2, RZ, RZ, R6 ;  /* 0x000000ffff02e224 */ /* 0x008fc400078e0006 */
[----:B------:R-:W-:-:S10]  /*113f0*/  @!P6 IMAD.MOV.U32 R3, RZ, RZ, R7 ;  /* 0x000000ffff03e224 */ /* 0x000fd400078e0007 */
[----:B0-----:R-:W-:Y:S02]  /*11400*/  @!P5 LEA R6, P0, R8, R14, 0x1 ;  /* 0x0000000e0806d211 */ /* 0x001fe400078008ff */
[----:B------:R0:W3:Y:S03]  /*11410*/  SHFL.IDX PT, R14, R0, 0x7, 0x181f ;  /* 0x00f81f00000e7f89 */ /* 0x0000e600000e0000 */
[----:B--2---:R-:W-:Y:S01]  /*11420*/  @!P5 IMAD.X R7, RZ, RZ, R5, P0 ;  /* 0x000000ffff07d224 */ /* 0x004fe200000e0605 */
[----:B------:R-:W-:Y:S04]  /*11430*/  @!P6 LDGSTS.E.BYPASS.LTC128B.128 [R26+0x24c00], desc[UR36][R2.64], !P4 ;  /* 0x24c00000021aefae */ /* 0x000fe8000e101d64 */
[----:B------:R-:W-:Y:S04]  /*11440*/  @!P6 LDGSTS.E.BYPASS.LTC128B.128 [R26+0x28c00], desc[UR36][R2.64+0x80], !P3 ;  /* 0x28c00080021aefae */ /* 0x000fe8000d901d64 */
[----:B------:R-:W-:Y:S04]  /*11450*/  @!P6 LDGSTS.E.BYPASS.LTC128B.128 [R26+0x2cc00], desc[UR36][R2.64+0x100], !P2 ;  /* 0x2cc00100021aefae */ /* 0x000fe8000d101d64 */
[----:B------:R2:W-:Y:S04]  /*11460*/  @!P6 LDGSTS.E.BYPASS.LTC128B.128 [R26+0x30c00], desc[UR36][R2.64+0x180], !P1 ;  /* 0x30c00180021aefae */ /* 0x0005e8000c901d64 */
[----:B------:R0:W4:Y:S01]  /*11470*/  SHFL.IDX PT, R5, R4, 0x7, 0x181f ;  /* 0x00f81f0004057f89 */ /* 0x00012200000e0000 */
[----:B--2---:R-:W-:Y:S01]  /*11480*/  @!P5 MOV R2, R6 ;  /* 0x000000060002d202 */ /* 0x004fe20000000f00 */
[----:B------:R-:W-:-:S05]  /*11490*/  @!P5 IMAD.MOV.U32 R3, RZ, RZ, R7 ;  /* 0x000000ffff03d224 */ /* 0x000fca00078e0007 */
[----:B------:R0:W-:Y:S04]  /*114a0*/  @!P5 LDGSTS.E.BYPASS.LTC128B.128 [R26+0x25400], desc[UR36][R2.64], !P4 ;  /* 0x25400000021adfae */ /* 0x0001e8000e101d64 */
[----:B------:R0:W-:Y:S04]  /*114b0*/  @!P5 LDGSTS.E.BYPASS.LTC128B.128 [R26+0x29400], desc[UR36][R2.64+0x80], !P3 ;  /* 0x29400080021adfae */ /* 0x0001e8000d901d64 */
[----:B------:R0:W-:Y:S04]  /*114c0*/  @!P5 LDGSTS.E.BYPASS.LTC128B.128 [R26+0x2d400], desc[UR36][R2.64+0x100], !P2 ;  /* 0x2d400100021adfae */ /* 0x0001e8000d101d64 */
[----:B---34-:R0:W-:Y:S02]  /*114d0*/  @!P5 LDGSTS.E.BYPASS.LTC128B.128 [R26+0x31400], desc[UR36][R2.64+0x180], !P1 ;  /* 0x31400180021adfae */ /* 0x0181e4000c901d64 */
.L_x_5856:
[----:B------:R-:W-:Y:S01]  /*114e0*/  LOP3.LUT P0, RZ, R23, 0x4000, RZ, 0xc0, !PT ;  /* 0x0000400017ff7812 */ /* 0x000fe2000780c0ff */
[----:B------:R-:W-:-:S12]  /*114f0*/  BSSY B0, `(.L_x_5747) ;  /* 0x000000b000007945 */ /* 0x000fd80003800000 */
[----:B------:R-:W-:Y:S05]  /*11500*/  @P0 BRA `(.L_x_5748) ;  /* 0x0000000000240947 */ /* 0x000fea0003800000 */
[----:B0-----:R-:W-:-:S05]  /*11510*/  LEA R2, P0, R8, R14, 0x1 ;  /* 0x0000000e08027211 */ /* 0x001fca00078008ff */
[----:B------:R-:W-:-:S05]  /*11520*/  IMAD.X R3, RZ, RZ, R5, P0 ;  /* 0x000000ffff037224 */ /* 0x000fca00000e0605 */
[----:B------:R-:W-:Y:S01]  /*11530*/  @!PT LDS RZ, [RZ] ;  /* 0x00000000fffff984 */ /* 0x000fe20000000800 */
[----:B------:R-:W-:Y:S01]  /*11540*/  @!PT LDS RZ, [RZ] ;  /* 0x00000000fffff984 */ /* 0x000fe20000000800 */
[----:B------:R-:W-:Y:S01]  /*11550*/  @!PT LDS RZ, [RZ] ;  /* 0x00000000fffff984 */ /* 0x000fe20000000800 */
[----:B------:R2:W-:Y:S04]  /*11560*/  LDGSTS.E.BYPASS.LTC128B.128 [R26+0x25c00], desc[UR36][R2.64], !P4 ;  /* 0x25c00000021a7fae */ /* 0x0005e8000e101d64 */
[----:B------:R2:W-:Y:S04]  /*11570*/  LDGSTS.E.BYPASS.LTC128B.128 [R26+0x29c00], desc[UR36][R2.64+0x80], !P3 ;  /* 0x29c00080021a7fae */ /* 0x0005e8000d901d64 */
[----:B------:R2:W-:Y:S04]  /*11580*/  LDGSTS.E.BYPASS.LTC128B.128 [R26+0x2dc00], desc[UR36][R2.64+0x100], !P2 ;  /* 0x2dc00100021a7fae */ /* 0x0005e8000d101d64 */
[----:B------:R2:W-:Y:S02]  /*11590*/  LDGSTS.E.BYPASS.LTC128B.128 [R26+0x31c00], desc[UR36][R2.64+0x180], !P1 ;  /* 0x31c00180021a7fae */ /* 0x0005e4000c901d64 */
.L_x_5748:
[----:B------:R-:W-:Y:S05]  /*115a0*/  BSYNC B0 ;  /* 0x0000000000007941 */ /* 0x000fea0003800000 */
.L_x_5747:
[----:B------:R-:W-:Y:S01]  /*115b0*/  NOP ;  /* 0x0000000000007918 */ /* 0x000fe20000000000 */
[----:B------:R-:W-:-:S13]  /*115c0*/  PLOP3.LUT P0, PT, PT, PT, PT, 0x80, 0x0 ;  /* 0x000000000000781c */ /* 0x000fda0003f0f070 */
.L_x_5749:
        /* <DEDUP_REMOVED lines=18> */
.L_x_5857:
[----:B------:R-:W-:Y:S05]  /*116f0*/  BSYNC B0 ;  /* 0x0000000000007941 */ /* 0x000fea0003800000 */
.L_x_5750:
[----:B------:R-:W-:-:S13]  /*11700*/  LOP3.LUT P0, RZ, R23, 0x400, RZ, 0xc0, !PT ;  /* 0x0000040017ff7812 */ /* 0x000fda000780c0ff */
[----:B------:R-:W-:Y:S05]  /*11710*/  @!P0 BRA `(.L_x_5752) ;  /* 0x0000000000048947 */ /* 0x000fea0003800000 */
[----:B------:R-:W-:Y:S01]  /*11720*/  BPT.TRAP 0x1 ;  /* 0x000000040000795c */ /* 0x000fe20000300000 */
.L_x_5752:
[----:B------:R-:W-:Y:S01]  /*11730*/  SHF.L.U32 R0, R27, 0x1f, RZ ;  /* 0x0000001f1b007819 */ /* 0x000fe200000006ff */
[----:B------:R-:W-:Y:S03]  /*11740*/  BSSY B0, `(.L_x_5753) ;  /* 0x0000003000007945 */ /* 0x000fe60003800000 */
[----:B------:R-:W2:Y:S02]  /*11750*/  SYNCS.PHASECHK.TRANS64.TRYWAIT P0, [R25+URZ+0x32460], R0 ;  /* 0x03246000190075a7 */ /* 0x000ea4000800017f */
[----:B--2---:R-:W-:Y:S05]  /*11760*/  @!P0 BRA `(.L_x_5754) ;  /* 0x0000004800688947 */ /* 0x004fea0003800000 */
.L_x_5858:
[----:B------:R-:W-:Y:S05]  /*11770*/  BSYNC B0 ;  /* 0x0000000000007941 */ /* 0x000fea0003800000 */
.L_x_5753:
        /* <DEDUP_REMOVED lines=11> */
[----:B------:R-:W-:Y:S01]  /*11830*/  IMAD R5, R37, UR5, R0 ;  /* 0x0000000525057c24 */ /* 0x000fe2000f8e0200 */
[----:B------:R-:W-:Y:S01]  /*11840*/  ULDC.64 UR4, c[0x0][0x338] ;  /* 0x0000ce0000047ab9 */ /* 0x000fe20000000a00 */
[----:B------:R-:W-:Y:S02]  /*11850*/  SEL R0, RZ, 0x2, P3 ;  /* 0x00000002ff007807 */ /* 0x000fe40001800000 */
[----:B------:R-:W-:Y:S02]  /*11860*/  IMAD.IADD R3, R3, 0x1, R5 ;  /* 0x0000000103037824 */ /* 0x000fe400078e0205 */
[----:B---3--:R-:W-:Y:S02]  /*11870*/  IMAD R5, R6, UR4, RZ ;  /* 0x0000000406057c24 */ /* 0x008fe4000f8e02ff */
        /* <DEDUP_REMOVED lines=18> */
[----:B------:R-:W-:Y:S02]  /*119a0*/  LEA R4, R4, R22, 0x1 ;  /* 0x0000001604047211 */ /* 0x000fe400078e08ff */
        /* <DEDUP_REMOVED lines=68> */
.L_x_5872:
        /* <DEDUP_REMOVED lines=15> */
.L_x_5756:
        /* <DEDUP_REMOVED lines=10> */
.L_x_5757:
[----:B0-----:R-:W2:Y:S01]  /*11f80*/  LDL R2, [R1+0xc] ;  /* 0x00000c0001027983 */ /* 0x001ea20000100800 */
[----:B------:R0:W-:Y:S01]  /*11f90*/  SYNCS.ARRIVE.TRANS64.A1T0 RZ, [R25+URZ+0x32450], RZ ;  /* 0x032450ff19ff79a7 */ /* 0x0001e2000810003f */
[----:B------:R-:W-:Y:S01]  /*11fa0*/  BSSY B0, `(.L_x_5758) ;  /* 0x00000dc000007945 */ /* 0x000fe20003800000 */
[----:B--2---:R-:W-:-:S13]  /*11fb0*/  ISETP.GE.AND P0, PT, R2, 0x2, PT ;  /* 0x000000020200780c */ /* 0x004fda0003f06270 */
[----:B0-----:R-:W-:Y:S05]  /*11fc0*/  @!P0 BRA `(.L_x_5759) ;  /* 0x0000000c00648947 */ /* 0x001fea0003800000 */
[----:B------:R-:W-:-:S07]  /*11fd0*/  IADD3 R21, R2, -0x2, RZ ;  /* 0xfffffffe02157810 */ /* 0x000fce0007ffe0ff */
.L_x_5772:
[----:B0-----:R-:W0:Y:S01]  /*11fe0*/  S2R R2, SR_TID.X ;  /* 0x0000000000027919 */ /* 0x001e220000002100 */
[----:B------:R-:W-:Y:S01]  /*11ff0*/  IMAD R8, R21, 0x60, R32 ;  /* 0x0000006015087824 */ /* 0x000fe200078e0220 */
[----:B------:R-:W-:Y:S02]  /*12000*/  IADD3 R24, R24, 0x1, RZ ;  /* 0x0000000118187810 */ /* 0x000fe40007ffe0ff */
[----:B------:R-:W-:Y:S02]  /*12010*/  LOP3.LUT P1, RZ, R23, 0x400, RZ, 0xc0, !PT ;  /* 0x0000040017ff7812 */ /* 0x000fe4000782c0ff */
        /* <DEDUP_REMOVED lines=38> */
.L_x_5760:
[----:B------:R-:W-:Y:S01]  /*12280*/  IMAD R10, R24, 0x8, R22 ;  /* 0x00000008180a7824 */ /* 0x000fe200078e0216 */
[----:B------:R-:W-:Y:S01]  /*12290*/  SHF.L.U32 R20, R27, 0x1f, RZ ;  /* 0x0000001f1b147819 */ /* 0x000fe200000006ff */
[----:B------:R-:W-:Y:S01]  /*122a0*/  BSSY B1, `(.L_x_5761) ;  /* 0x0000004000017945 */ /* 0x000fe20003800000 */
[----:B------:R-:W-:Y:S02]  /*122b0*/  SHF.R.S32.HI R9, RZ, 0x1f, R5 ;  /* 0x0000001fff097819 */ /* 0x000fe40000011405 */
[----:B------:R-:W0:Y:S02]  /*122c0*/  SYNCS.PHASECHK.TRANS64.TRYWAIT P0, [R10+URZ+0x32440], R20 ;  /* 0x032440140a0075a7 */ /* 0x000e24000800017f */
[----:B0-----:R-:W-:Y:S05]  /*122d0*/  @!P0 BRA `(.L_x_5762) ;  /* 0x0000004400e08947 */ /* 0x001fea0003800000 */
.L_x_5873:
[----:B------:R-:W-:Y:S05]  /*122e0*/  BSYNC B1 ;  /* 0x0000000000017941 */ /* 0x000fea0003800000 */
.L_x_5761:
        /* <DEDUP_REMOVED lines=37> */
[----:B--2---:R-:W-:-:S04]  /*12540*/  IADD3 R2, P0, R2, R0, RZ ;  /* 0x0000000002027210 */ /* 0x004fc80007f1e0ff */
[----:B---3--:R-:W-:-:S05]  /*12550*/  IADD3.X R3, RZ, R3, RZ, P0, !PT ;  /* 0x00000003ff037210 */ /* 0x008fca00007fe4ff */
        /* <DEDUP_REMOVED lines=12> */
.L_x_5887:
        /* <DEDUP_REMOVED lines=8> */
.L_x_5764:
        /* <DEDUP_REMOVED lines=10> */
.L_x_5765:
[----:B------:R3:W-:Y:S01]  /*12740*/  SYNCS.ARRIVE.TRANS64.A1T0 RZ, [R10+URZ+0x32430], RZ ;  /* 0x032430ff0aff79a7 */ /* 0x0007e2000810003f */
[----:B------:R-:W-:Y:S05]  /*12750*/  @!P3 BRA `(.L_x_5766) ;  /* 0x000000000004b947 */ /* 0x000fea0003800000 */
[----:B------:R-:W-:Y:S01]  /*12760*/  BPT.TRAP 0x1 ;  /* 0x000000040000795c */ /* 0x000fe20000300000 */
.L_x_5766:
[----:B------:R-:W4:Y:S01]  /*12770*/  SYNCS.PHASECHK.TRANS64.TRYWAIT P0, [R10+URZ+0x32460], R20 ;  /* 0x032460140a0075a7 */ /* 0x000f22000800017f */
[----:B------:R-:W-:Y:S04]  /*12780*/  BSSY B1, `(.L_x_5767) ;  /* 0x0000002000017945 */ /* 0x000fe80003800000 */
[----:B----4-:R-:W-:Y:S05]  /*12790*/  @!P0 BRA `(.L_x_5768) ;  /* 0x0000004800648947 */ /* 0x010fea0003800000 */
.L_x_5888:
[----:B------:R-:W-:Y:S05]  /*127a0*/  BSYNC B1 ;  /* 0x0000000000017941 */ /* 0x000fea0003800000 */
.L_x_5767:
[----:B------:R-:W-:Y:S01]  /*127b0*/  ULDC.64 UR4, c[0x0][0x328] ;  /* 0x0000ca0000047ab9 */ /* 0x000fe20000000a00 */
[----:B------:R-:W-:Y:S01]  /*127c0*/  LOP3.LUT P5, RZ, R23, 0x1, RZ, 0xc0, !PT ;  /* 0x0000000117ff7812 */ /* 0x000fe200078ac0ff */
[----:B--2---:R-:W-:Y:S01]  /*127d0*/  IMAD R2, R9, UR4, RZ ;  /* 0x0000000409027c24 */ /* 0x004fe2000f8e02ff */
[C---:B------:R-:W-:Y:S01]  /*127e0*/  LOP3.LUT P4, RZ, R23.reuse, 0x10, RZ, 0xc0, !PT ;  /* 0x0000001017ff7812 */ /* 0x040fe2000788c0ff */
[----:B0---4-:R-:W-:Y:S01]  /*127f0*/  IMAD R20, R24, 0x6000, R30 ;  /* 0x0000600018147824 */ /* 0x011fe200078e021e */
        /* <DEDUP_REMOVED lines=15> */
[----:B-1----:R-:W-:Y:S02]  /*128f0*/  IADD3 R25, R5, R3, RZ ;  /* 0x0000000305197210 */ /* 0x002fe40007ffe0ff */
        /* <DEDUP_REMOVED lines=38> */
[----:B------:R1:W-:Y:S01]  /*12b60*/  LDGSTS.E.BYPASS.LTC128B.128 [R20+0x4c00], desc[UR36][R4.64+0x80], !P4 ;  /* 0x04c0008004147fae */ /* 0x0003e2000e101d64 */
[----:B------:R-:W-:-:S03]  /*12b70*/  IADD3.X R3, RZ, R3, RZ, P0, !PT ;  /* 0x00000003ff037210 */ /* 0x000fc600007fe4ff */
[----:B------:R1:W-:Y:S04]  /*12b80*/  LDGSTS.E.BYPASS.LTC128B.128 [R20+0x7c00], desc[UR36][R4.64+0x100], !P3 ;  /* 0x07c0010004147fae */ /* 0x0003e8000d901d64 */
[----:B------:R1:W-:Y:S04]  /*12b90*/  LDGSTS.E.BYPASS.LTC128B.128 [R20+0xac00], desc[UR36][R4.64+0x180], !P1 ;  /* 0x0ac0018004147fae */ /* 0x0003e8000c901d64 */
[----:B------:R1:W-:Y:S04]  /*12ba0*/  LDGSTS.E.BYPASS.LTC128B.128 [R20+0x2400], desc[UR36][R2.64], !P5 ;  /* 0x0240000002147fae */ /* 0x0003e8000e901d64 */
[----:B------:R1:W-:Y:S04]  /*12bb0*/  LDGSTS.E.BYPASS.LTC128B.128 [R20+0x5400], desc[UR36][R2.64+0x80], !P4 ;  /* 0x0540008002147fae */ /* 0x0003e8000e101d64 */
[----:B------:R1:W-:Y:S04]  /*12bc0*/  LDGSTS.E.BYPASS.LTC128B.128 [R20+0x8400], desc[UR36][R2.64+0x100], !P3 ;  /* 0x0840010002147fae */ /* 0x0003e8000d901d64 */
[----:B------:R1:W-:Y:S04]  /*12bd0*/  LDGSTS.E.BYPASS.LTC128B.128 [R20+0xb400], desc[UR36][R2.64+0x180], !P1 ;  /* 0x0b40018002147fae */ /* 0x0003e8000c901d64 */
[----:B------:R1:W0:Y:S02]  /*12be0*/  SHFL.IDX PT, R14, R17, 0x5, 0x181f ;  /* 0x00b81f00110e7f89 */ /* 0x00022400000e0000 */
.L_x_5902:
        /* <DEDUP_REMOVED lines=11> */
.L_x_5770:
        /* <DEDUP_REMOVED lines=10> */
.L_x_5771:
[----:B------:R2:W-:Y:S01]  /*12d40*/  SYNCS.ARRIVE.TRANS64.A1T0 RZ, [R10+URZ+0x32450], RZ ;  /* 0x032450ff0aff79a7 */ /* 0x0005e2000810003f */
[----:B------:R-:W-:Y:S05]  /*12d50*/  @P2 BRA `(.L_x_5772) ;  /* 0xfffffff000a02947 */ /* 0x000fea000383ffff */
.L_x_5759:
[----:B------:R-:W-:Y:S05]  /*12d60*/  BSYNC B0 ;  /* 0x0000000000007941 */ /* 0x000fea0003800000 */
.L_x_5758:
        /* <DEDUP_REMOVED lines=10> */
[----:B------:R-:W4:Y:S01]  /*12e10*/  LDC.64 R2, c[0x0][0xd60] ;  /* 0x00035800ff027b82 */ /* 0x000f220000000a00 */
[----:B------:R-:W0:Y:S02]  /*12e20*/  FLO.U32 R4, UR4 ;  /* 0x0000000400047d00 */ /* 0x000e2400080e0000 */
[----:B0-----:R-:W-:-:S06]  /*12e30*/  ISETP.EQ.U32.AND P1, PT, R4, R5, PT ;  /* 0x000000050400720c */ /* 0x001fcc0003f22070 */
[----:B------:R-:W4:Y:S07]  /*12e40*/  POPC R5, UR4 ;  /* 0x0000000400057d09 */ /* 0x000f2e0008000000 */
[----:B----4-:R-:W4:Y:S01]  /*12e50*/  @P1 ATOMG.E.ADD.STRONG.GPU PT, R3, desc[UR36][R2.64], R5 ;  /* 0x00000005020319a8 */ /* 0x010f2200081ee1e4 */
[----:B------:R-:W0:Y:S02]  /*12e60*/  S2R R6, SR_LTMASK ;  /* 0x0000000000067919 */ /* 0x000e240000003900 */
[----:B0-----:R-:W-:-:S04]  /*12e70*/  LOP3.LUT R6, R6, UR4, RZ, 0xc0, !PT ;  /* 0x0000000406067c12 */ /* 0x001fc8000f8ec0ff */
[----:B------:R-:W0:Y:S01]  /*12e80*/  POPC R7, R6 ;  /* 0x0000000600077309 */ /* 0x000e220000000000 */
[----:B----4-:R-:W0:Y:S02]  /*12e90*/  SHFL.IDX PT, R4, R3, R4, 0x1f ;  /* 0x00001f0403047589 */ /* 0x010e2400000e0000 */
[----:B0-----:R-:W-:-:S07]  /*12ea0*/  IADD3 R16, R4, UR39, R7 ;  /* 0x0000002704107c10 */ /* 0x001fce000fffe007 */
.L_x_5774:
[----:B------:R-:W-:Y:S05]  /*12eb0*/  BSYNC B0 ;  /* 0x0000000000007941 */ /* 0x000fea0003800000 */
.L_x_5773:
[----:B------:R-:W-:Y:S02]  /*12ec0*/  SEL R24, R24, RZ, P0 ;  /* 0x000000ff18187207 */ /* 0x000fe40000000000 */
[----:B------:R-:W-:-:S07]  /*12ed0*/  LOP3.LUT R27, R27, R0, RZ, 0x3c, !PT ;  /* 0x000000001b1b7212 */ /* 0x000fce00078e3cff */
.L_x_5727:
[----:B------:R-:W-:Y:S05]  /*12ee0*/  BSYNC B7 ;  /* 0x0000000000077941 */ /* 0x000fea0003800000 */
.L_x_5725:
[----:B------:R-:W-:-:S13]  /*12ef0*/  LOP3.LUT P0, RZ, R23, 0x20000, RZ, 0xc0, !PT ;  /* 0x0002000017ff7812 */ /* 0x000fda000780c0ff */
[----:B------:R-:W-:Y:S05]  /*12f00*/  @!P0 BRA `(.L_x_5775) ;  /* 0x0000000000248947 */ /* 0x000fea0003800000 */
[----:B------:R-:W-:Y:S05]  /*12f10*/  WARPSYNC.ALL ;  /* 0x0000000000007948 */ /* 0x000fea0003800000 */
[----:B------:R-:W0:Y:S08]  /*12f20*/  S2UR UR5, SR_CgaCtaId ;  /* 0x00000000000579c3 */ /* 0x000e300000008800 */
[----:B------:R-:W-:Y:S06]  /*12f30*/  BAR.SYNC.DEFER_BLOCKING 0x5, 0x180 ;  /* 0x0146000000007b1d */ /* 0x000fec0000010000 */
[----:B------:R-:W-:-:S02]  /*12f40*/  UMOV UR4, 0x400 ;  /* 0x0000040000047882 */ /* 0x000fc40000000000 */
[----:B0-----:R-:W-:-:S06]  /*12f50*/  ULEA UR4, UR5, UR4, 0x18 ;  /* 0x0000000405047291 */ /* 0x001fcc000f8ec03f */
[----:B------:R-:W-:-:S05]  /*12f60*/  IMAD.U32 R22, RZ, RZ, UR4 ;  /* 0x00000004ff167e24 */ /* 0x000fca000f8e00ff */
[----:B------:R0:W4:Y:S01]  /*12f70*/  LDS.128 R16, [R22+0x324d0] ;  /* 0x0324d00016107984 */ /* 0x0001220000000c00 */
[----:B------:R-:W-:Y:S06]  /*12f80*/  BAR.ARV 0x4, 0x180 ;  /* 0x0106000000007b1d */ /* 0x000fec0000002000 */
[----:B------:R-:W-:Y:S05]  /*12f90*/  BRA `(.L_x_5776) ;  /* 0x0000000800cc7947 */ /* 0x000fea0003800000 */
.L_x_5775:
[----:B------:R-:W0:Y:S01]  /*12fa0*/  S2R R0, SR_TID.X ;  /* 0x0000000000007919 */ /* 0x000e220000002100 */
        /* <DEDUP_REMOVED lines=9> */
[----:B------:R-:W4:Y:S01]  /*13040*/  @!P1 LDG.E R2, desc[UR36][R2.64] ;  /* 0x0000002402029981 */ /* 0x000f22000c1e1900 */
[----:B------:R-:W-:Y:S01]  /*13050*/  IMAD.MOV.U32 R5, RZ, RZ, RZ ;  /* 0x000000ffff057224 */ /* 0x000fe200078e00ff */
[C---:B------:R-:W-:Y:S02]  /*13060*/  ISETP.GE.U32.AND P2, PT, R8.reuse, 0x2, PT ;  /* 0x000000020800780c */ /* 0x040fe40003f46070 */
[C---:B------:R-:W-:Y:S01]  /*13070*/  ISETP.GE.U32.AND P3, PT, R8.reuse, 0x4, PT ;  /* 0x000000040800780c */ /* 0x040fe20003f66070 */
[----:B------:R-:W-:Y:S01]  /*13080*/  SHFL.IDX PT, R0, R16, RZ, 0x1f ;  /* 0x00001fff10007589 */ /* 0x000fe200000e0000 */
[C---:B------:R-:W-:Y:S02]  /*13090*/  ISETP.GE.U32.AND P4, PT, R8.reuse, 0x8, PT ;  /* 0x000000080800780c */ /* 0x040fe40003f86070 */
[----:B------:R-:W-:Y:S01]  /*130a0*/  ISETP.GE.U32.AND P5, PT, R8, 0x10, PT ;  /* 0x000000100800780c */ /* 0x000fe20003fa6070 */
[----:B------:R-:W-:Y:S01]  /*130b0*/  SHFL.IDX PT, R4, R16, 0x1, 0x1f ;  /* 0x00201f0010047f89 */ /* 0x000fe200000e0000 */
[----:B----4-:R-:W-:-:S02]  /*130c0*/  @!P1 MOV R5, R2 ;  /* 0x0000000200059202 */ /* 0x010fc40000000f00 */
[----:B------:R-:W-:-:S03]  /*130d0*/  ISETP.NE.AND P1, PT, R8, RZ, PT ;  /* 0x000000ff0800720c */ /* 0x000fc60003f25270 */
        /* <DEDUP_REMOVED lines=15> */
[----:B------:R0:W4:Y:S02]  /*131d0*/  SHFL.IDX PT, R14, R6, 0x1f, 0x1f ;  /* 0x03e01f00060e7f89 */ /* 0x00012400000e0000 */
.L_x_5912:
[----:B------:R-:W-:Y:S02]  /*131e0*/  ULDC UR4, c[0x0][0xd38] ;  /* 0x00034e0000047ab9 */ /* 0x000fe40000000800 */
[----:B------:R-:W-:-:S05]  /*131f0*/  MOV R7, UR4 ;  /* 0x0000000400077c02 */ /* 0x000fca0008000f00 */
[----:B----4-:R-:W-:-:S04]  /*13200*/  IMAD R14, R14, R7, RZ ;  /* 0x000000070e0e7224 */ /* 0x010fc800078e02ff */
[----:B------:R-:W-:-:S05]  /*13210*/  IMAD.IADD R9, R4, 0x1, R14 ;  /* 0x0000000104097824 */ /* 0x000fca00078e020e */
[----:B------:R-:W-:-:S13]  /*13220*/  ISETP.GT.AND P6, PT, R9, R0, PT ;  /* 0x000000000900720c */ /* 0x000fda0003fc4270 */
[----:B------:R-:W-:Y:S05]  /*13230*/  @P6 BRA `(.L_x_5778) ;  /* 0x00000000009c6947 */ /* 0x000fea0003800000 */
.L_x_5783:
[----:B------:R-:W4:Y:S01]  /*13240*/  LDC R2, c[0x0][0xd3c] ;  /* 0x00034f00ff027b82 */ /* 0x000f220000000800 */
[----:B------:R-:W-:-:S05]  /*13250*/  VIADD R19, R19, 0x1f ;  /* 0x0000001f13137836 */ /* 0x000fca0000000000 */
[----:B----4-:R-:W-:-:S13]  /*13260*/  ISETP.GE.AND P6, PT, R19, R2, PT ;  /* 0x000000021300720c */ /* 0x010fda0003fc6270 */
[----:B------:R-:W-:Y:S05]  /*13270*/  @P6 BRA `(.L_x_5779) ;  /* 0x0000000400d06947 */ /* 0x000fea0003800000 */
        /* <DEDUP_REMOVED lines=10> */
.L_x_5781:
[----:B------:R-:W-:Y:S05]  /*13320*/  BSYNC B0 ;  /* 0x0000000000007941 */ /* 0x000fea0003800000 */
.L_x_5780:
[----:B------:R-:W-:-:S03]  /*13330*/  UMOV UR4, 0xffffffff ;  /* 0xffffffff00047882 */ /* 0x000fc60000000000 */
[----:B------:R-:W-:Y:S05]  /*13340*/  BRA.DIV UR4, `(.L_x_5782) ;  /* 0x0000004a047c7947 */ /* 0x000fea000b800000 */
[----:B-----5:R-:W0:Y:S02]  /*13350*/  SHFL.UP PT, R14, R5, 0x1, RZ ;  /* 0x04200000050e7989 */ /* 0x020e2400000e00ff */
[----:B0-----:R-:W-:-:S05]  /*13360*/  SEL R14, R14, RZ, P1 ;  /* 0x000000ff0e0e7207 */ /* 0x001fca0000800000 */
[----:B------:R-:W-:-:S05]  /*13370*/  IMAD.IADD R13, R5, 0x1, R14 ;  /* 0x00000001050d7824 */ /* 0x000fca00078e020e */
[----:B------:R-:W4:Y:S02]  /*13380*/  SHFL.UP PT, R14, R13, 0x2, RZ ;  /* 0x044000000d0e7989 */ /* 0x000f2400000e00ff */
[----:B----4-:R-:W-:-:S04]  /*13390*/  SEL R2, R14, RZ, P2 ;  /* 0x000000ff0e027207 */ /* 0x010fc80001000000 */
        /* <DEDUP_REMOVED lines=11> */
.L_x_5920:
[----:B------:R-:W-:Y:S02]  /*13450*/  ULDC UR4, c[0x0][0xd38] ;  /* 0x00034e0000047ab9 */ /* 0x000fe40000000800 */
[----:B------:R-:W-:-:S04]  /*13460*/  IMAD.U32 R7, RZ, RZ, UR4 ;  /* 0x00000004ff077e24 */ /* 0x000fc8000f8e00ff */
[----:B----4-:R-:W-:-:S04]  /*13470*/  IMAD R14, R14, R7, RZ ;  /* 0x000000070e0e7224 */ /* 0x010fc800078e02ff */
[----:B------:R-:W-:-:S05]  /*13480*/  IMAD.IADD R9, R14, 0x1, R9 ;  /* 0x000000010e097824 */ /* 0x000fca00078e0209 */
[----:B------:R-:W-:-:S13]  /*13490*/  ISETP.GT.AND P6, PT, R9, R0, PT ;  /* 0x000000000900720c */ /* 0x000fda0003fc4270 */
[----:B------:R-:W-:Y:S05]  /*134a0*/  @!P6 BRA `(.L_x_5783) ;  /* 0xfffffffc0064e947 */ /* 0x000fea000383ffff */
.L_x_5778:
[----:B------:R-:W-:Y:S01]  /*134b0*/  IADD3 R16, -R14, R9, RZ ;  /* 0x000000090e107210 */ /* 0x000fe20007ffe1ff */
[----:B------:R-:W-:-:S04]  /*134c0*/  UMOV UR4, 0xffffffff ;  /* 0xffffffff00047882 */ /* 0x000fc80000000000 */
[----:B------:R-:W-:-:S05]  /*134d0*/  IMAD R3, R6, R7, R16 ;  /* 0x0000000706037224 */ /* 0x000fca00078e0210 */
[----:B------:R-:W-:Y:S01]  /*134e0*/  ISETP.GT.AND P6, PT, R3, R0, PT ;  /* 0x000000000300720c */ /* 0x000fe20003fc4270 */
[----:B------:R-:W-:-:S12]  /*134f0*/  BRA.DIV UR4, `(.L_x_5784) ;  /* 0x0000004a04cc7947 */ /* 0x000fd8000b800000 */
[----:B------:R-:W-:-:S04]  /*13500*/  VOTE.ANY R2, PT, !P6 ;  /* 0x0000000000027806 */ /* 0x000fc800070e0100 */
[----:B------:R-:W4:Y:S02]  /*13510*/  POPC R4, R2 ;  /* 0x0000000200047309 */ /* 0x000f240000000000 */
[----:B----4-:R4:W0:Y:S02]  /*13520*/  SHFL.IDX PT, R5, R5, R4, 0x1f ;  /* 0x00001f0405057589 */ /* 0x01082400000e0000 */
.L_x_5924:
[----:B------:R-:W-:Y:S01]  /*13530*/  ISETP.NE.AND P0, PT, R2, RZ, PT ;  /* 0x000000ff0200720c */ /* 0x000fe20003f05270 */
[----:B------:R-:W-:-:S12]  /*13540*/  IMAD.MOV.U32 R14, RZ, RZ, RZ ;  /* 0x000000ffff0e7224 */ /* 0x000fd800078e00ff */
[----:B------:R-:W-:Y:S05]  /*13550*/  @!P0 BRA `(.L_x_5785) ;  /* 0x0000000000108947 */ /* 0x000fea0003800000 */
[----:B------:R-:W-:Y:S01]  /*13560*/  UMOV UR4, 0xffffffff ;  /* 0xffffffff00047882 */ /* 0x000fe20000000000 */
[----:B------:R-:W-:Y:S02]  /*13570*/  VIADD R12, R4, 0xffffffff ;  /* 0xffffffff040c7836 */ /* 0x000fe40000000000 */
[----:B------:R-:W-:Y:S05]  /*13580*/  BRA.DIV UR4, `(.L_x_5786) ;  /* 0x0000004a04f07947 */ /* 0x000fea000b800000 */
[----:B------:R0:W0:Y:S02]  /*13590*/  SHFL.IDX PT, R14, R6, R12, 0x1f ;  /* 0x00001f0c060e7589 */ /* 0x00002400000e0000 */
.L_x_5785:
[----:B------:R-:W5:Y:S01]  /*135a0*/  LDC.64 R2, c[0x0][0xd90] ;  /* 0x00036400ff027b82 */ /* 0x000f620000000a00 */
[----:B------:R-:W-:-:S04]  /*135b0*/  IMAD.IADD R19, R4, 0x1, R19 ;  /* 0x0000000104137824 */ /* 0x000fc800078e0213 */
[----:B-----5:R-:W-:-:S05]  /*135c0*/  IMAD.WIDE R2, R19, 0x4, R2 ;  /* 0x0000000413027825 */ /* 0x020fca00078e0202 */
[----:B0-----:R0:W4:Y:S01]  /*135d0*/  LDG.E R6, desc[UR36][R2.64] ;  /* 0x0000002402067981 */ /* 0x001122000c1e1900 */
[----:B------:R-:W-:Y:S01]  /*135e0*/  IMAD R16, R14, R7, R16 ;  /* 0x000000070e107224 */ /* 0x000fe200078e0210 */
[----:B0-----:R-:W-:Y:S01]  /*135f0*/  MOV R2, RZ ;  /* 0x000000ff00027202 */ /* 0x001fe20000000f00 */
[----:B----4-:R-:W-:-:S05]  /*13600*/  IMAD R4, R5, R6, RZ ;  /* 0x0000000605047224 */ /* 0x010fca00078e02ff */
[----:B------:R-:W-:-:S04]  /*13610*/  IABS R8, R4 ;  /* 0x0000000400087213 */ /* 0x000fc80000000000 */
[----:B--23--:R-:W0:Y:S08]  /*13620*/  I2F.RP R10, R8 ;  /* 0x00000008000a7306 */ /* 0x00ce300000209400 */
        /* <DEDUP_REMOVED lines=19> */
[----:B------:R-:W-:-:S05]  /*13760*/  @P0 VIADD R2, R2, 0x1 ;  /* 0x0000000102020836 */ /* 0x000fca0000000000 */
[----:B------:R-:W-:Y:S02]  /*13770*/  @!P2 IADD3 R2, -R2, RZ, RZ ;  /* 0x000000ff0202a210 */ /* 0x000fe40007ffe1ff */
        /* <DEDUP_REMOVED lines=8> */
[----:B------:R-:W0:Y:S02]  /*13800*/  I2F.RP R8, R7 ;  /* 0x0000000700087306 */ /* 0x000e240000209400 */
[----:B------:R-:W-:-:S06]  /*13810*/  IADD3 R4, RZ, -R4, RZ ;  /* 0x80000004ff047210 */ /* 0x000fcc0007ffe0ff */
        /* <DEDUP_REMOVED lines=20> */
[----:B------:R-:W-:Y:S02]  /*13960*/  @!P1 LOP3.LUT R2, RZ, R6, RZ, 0x33, !PT ;  /* 0x00000006ff029212 */ /* 0x000fe400078e33ff */
[----:B------:R-:W-:-:S05]  /*13970*/  IADD3 R6, -R6, RZ, RZ ;  /* 0x000000ff06067210 */ /* 0x000fca0007ffe1ff */
[----:B------:R-:W-:Y:S01]  /*13980*/  IMAD R18, R2, R6, R9 ;  /* 0x0000000602127224 */ /* 0x000fe200078e0209 */
[----:B------:R-:W-:-:S05]  /*13990*/  LOP3.LUT R2, RZ, R2, RZ, 0x33, !PT ;  /* 0x00000002ff027212 */ /* 0x000fca00078e33ff */
[----:B------:R-:W-:Y:S01]  /*139a0*/  IMAD.IADD R17, R5, 0x1, R2 ;  /* 0x0000000105117824 */ /* 0x000fe200078e0202 */
[----:B------:R-:W-:Y:S06]  /*139b0*/  BRA `(.L_x_5787) ;  /* 0x00000000001c7947 */ /* 0x000fec0003800000 */
.L_x_5779:
[----:B------:R-:W-:Y:S01]  /*139c0*/  UMOV UR4, URZ ;  /* 0x0000003f00047c82 */ /* 0x000fe20008000000 */
[----:B------:R-:W-:Y:S01]  /*139d0*/  UMOV UR5, URZ ;  /* 0x0000003f00057c82 */ /* 0x000fe20008000000 */
[----:B------:R-:W-:Y:S01]  /*139e0*/  ULDC UR6, c[0x0][0xd3c] ;  /* 0x00034f0000067ab9 */ /* 0x000fe20000000800 */
[----:B------:R-:W-:Y:S02]  /*139f0*/  IMAD.MOV.U32 R16, RZ, RZ, R0 ;  /* 0x000000ffff107224 */ /* 0x000fe400078e0000 */
[----:B------:R-:W-:Y:S02]  /*13a00*/  IMAD.U32 R17, RZ, RZ, UR4 ;  /* 0x00000004ff117e24 */ /* 0x000fe4000f8e00ff */
[----:B------:R-:W-:Y:S02]  /*13a10*/  IMAD.U32 R18, RZ, RZ, UR5 ;  /* 0x00000005ff127e24 */ /* 0x000fe4000f8e00ff */
[----:B------:R-:W-:-:S07]  /*13a20*/  IMAD.U32 R19, RZ, RZ, UR6 ;  /* 0x00000006ff137e24 */ /* 0x000fce000f8e00ff */
.L_x_5787:
[----:B------:R-:W4:Y:S01]  /*13a30*/  S2R R0, SR_TID.X ;  /* 0x0000000000007919 */ /* 0x000f220000002100 */
        /* <DEDUP_REMOVED lines=9> */
.L_x_5776:
[----:B------:R-:W-:Y:S02]  /*13ad0*/  ULDC UR4, c[0x0][0xd3c] ;  /* 0x00034f0000047ab9 */ /* 0x000fe40000000800 */
[----:B----4-:R-:W-:-:S13]  /*13ae0*/  ISETP.GE.AND P0, PT, R19, UR4, PT ;  /* 0x0000000413007c0c */ /* 0x010fda000bf06270 */
[----:B------:R-:W-:Y:S05]  /*13af0*/  @!P0 BRA `(.L_x_5788) ;  /* 0xffffffac00508947 */ /* 0x000fea000383ffff */
[----:B------:R-:W-:Y:S05]  /*13b00*/  BSYNC B8 ;  /* 0x0000000000087941 */ /* 0x000fea0003800000 */
.L_x_5721:
[----:B0-----:R-:W4:Y:S01]  /*13b10*/  LDL.LU R0, [R1+0x1c] ;  /* 0x00001c0001007983 */ /* 0x001f220000300800 */
[----:B------:R-:W-:Y:S01]  /*13b20*/  BSSY B0, `(.L_x_5789) ;  /* 0x000000b000007945 */ /* 0x000fe20003800000 */
[----:B------:R-:W0:Y:S01]  /*13b30*/  S2R R5, SR_CgaCtaId ;  /* 0x0000000000057919 */ /* 0x000e220000008800 */
[----:B----4-:R-:W-:-:S04]  /*13b40*/  IADD3 R0, R0, 0x1, RZ ;  /* 0x0000000100007810 */ /* 0x010fc80007ffe0ff */
        /* <DEDUP_REMOVED lines=8> */
.L_x_5927:
[----:B------:R-:W-:Y:S05]  /*13bd0*/  BSYNC B0 ;  /* 0x0000000000007941 */ /* 0x000fea0003800000 */
.L_x_5789:
[----:B------:R-:W-:-:S03]  /*13be0*/  UMOV UR4, 0xffffffff ;  /* 0xffffffff00047882 */ /* 0x000fc60000000000 */
[----:B------:R-:W-:Y:S05]  /*13bf0*/  BRA.DIV UR4, `(.L_x_5791) ;  /* 0x00000046048c7947 */ /* 0x000fea000b800000 */
[----:B0-----:R-:W0:Y:S02]  /*13c00*/  S2R R0, SR_TID.X ;  /* 0x0000000000007919 */ /* 0x001e240000002100 */
[----:B0-----:R-:W-:-:S04]  /*13c10*/  SHF.R.U32.HI R0, RZ, 0x5, R0 ;  /* 0x00000005ff007819 */ /* 0x001fc80000011600 */
[----:B------:R-:W-:-:S05]  /*13c20*/  LOP3.LUT R0, R0, 0x3, RZ, 0xc0, !PT ;  /* 0x0000000300007812 */ /* 0x000fca00078ec0ff */
[----:B------:R0:W4:Y:S02]  /*13c30*/  SHFL.IDX PT, R14, R0, RZ, 0x1f ;  /* 0x00001fff000e7589 */ /* 0x00012400000e0000 */
.L_x_5930:
[----:B----4-:R-:W-:Y:S01]  /*13c40*/  ISETP.NE.AND P0, PT, R14, RZ, PT ;  /* 0x000000ff0e00720c */ /* 0x010fe20003f05270 */
[----:B------:R-:W-:-:S12]  /*13c50*/  BSSY B0, `(.L_x_5792) ;  /* 0x0000026000007945 */ /* 0x000fd80003800000 */
[----:B------:R-:W-:Y:S05]  /*13c60*/  @P0 BRA `(.L_x_5793) ;  /* 0x0000000000900947 */ /* 0x000fea0003800000 */
[----:B------:R-:W-:-:S03]  /*13c70*/  UMOV UR4, 0xffffffff ;  /* 0xffffffff00047882 */ /* 0x000fc60000000000 */
[----:B------:R-:W-:Y:S05]  /*13c80*/  BRA.DIV UR4, `(.L_x_5794) ;  /* 0x00000046049c7947 */ /* 0x000fea000b800000 */
[----:B------:R-:W-:-:S13]  /*13c90*/  ELECT P6, URZ, PT ;  /* 0x00000000003f782f */ /* 0x000fda00038c0000 */
.L_x_5933:
        /* <DEDUP_REMOVED lines=8> */
.L_x_5795:
[C---:B------:R-:W-:Y:S01]  /*13d20*/  IMAD R3, R24.reuse, 0x8, R5 ;  /* 0x0000000818037824 */ /* 0x040fe200078e0205 */
[----:B------:R-:W-:Y:S01]  /*13d30*/  SHF.L.U32 R2, R27, 0x1f, RZ ;  /* 0x0000001f1b027819 */ /* 0x000fe200000006ff */
[----:B------:R-:W-:-:S03]  /*13d40*/  VIADD R24, R24, 0x1 ;  /* 0x0000000118187836 */ /* 0x000fc60000000000 */
[----:B------:R-:W0:Y:S02]  /*13d50*/  SYNCS.PHASECHK.TRANS64.TRYWAIT P1, [R3+URZ+0x32440], R2 ;  /* 0x03244002030075a7 */ /* 0x000e24000802017f */
[----:B------:R-:W-:-:S04]  /*13d60*/  ISETP.NE.AND P2, PT, R24, 0x2, PT ;  /* 0x000000021800780c */ /* 0x000fc80003f45270 */
[----:B------:R-:W-:Y:S01]  /*13d70*/  SEL R0, RZ, 0x1, P2 ;  /* 0x00000001ff007807 */ /* 0x000fe20001000000 */
[----:B0-----:R-:W-:Y:S08]  /*13d80*/  @!P1 BRA `(.L_x_5796) ;  /* 0x00000044007c9947 */ /* 0x001ff00003800000 */
.L_x_5934:
[----:B------:R-:W-:Y:S02]  /*13d90*/  SEL R24, R24, RZ, P2 ;  /* 0x000000ff18187207 */ /* 0x000fe40001000000 */
[----:B------:R-:W-:Y:S01]  /*13da0*/  LOP3.LUT R0, R27, R0, RZ, 0x3c, !PT ;  /* 0x000000001b007212 */ /* 0x000fe200078e3cff */
[----:B------:R-:W-:Y:S06]  /*13db0*/  @!P0 BRA `(.L_x_5797) ;  /* 0x0000000000048947 */ /* 0x000fec0003800000 */
[----:B------:R-:W-:Y:S01]  /*13dc0*/  BPT.TRAP 0x1 ;  /* 0x000000040000795c */ /* 0x000fe20000300000 */
.L_x_5797:
[----:B------:R-:W-:Y:S01]  /*13dd0*/  IMAD R5, R24, 0x8, R5 ;  /* 0x0000000818057824 */ /* 0x000fe200078e0205 */
[----:B------:R-:W-:-:S04]  /*13de0*/  SHF.L.U32 R0, R0, 0x1f, RZ ;  /* 0x0000001f00007819 */ /* 0x000fc800000006ff */
[----:B------:R-:W4:Y:S02]  /*13df0*/  SYNCS.PHASECHK.TRANS64.TRYWAIT P1, [R5+URZ+0x32440], R0 ;  /* 0x03244000050075a7 */ /* 0x000f24000802017f */
[----:B----4-:R-:W-:Y:S05]  /*13e00*/  @!P1 BRA `(.L_x_5798) ;  /* 0x0000004400709947 */ /* 0x010fea0003800000 */
.L_x_5935:
[----:B------:R-:W-:Y:S05]  /*13e10*/  @!P0 BRA `(.L_x_5799) ;  /* 0x0000000000048947 */ /* 0x000fea0003800000 */
[----:B------:R-:W-:Y:S01]  /*13e20*/  BPT.TRAP 0x1 ;  /* 0x000000040000795c */ /* 0x000fe20000300000 */
.L_x_5799:
[----:B------:R-:W5:Y:S02]  /*13e30*/  SYNCS.PHASECHK.TRANS64.TRYWAIT P1, [R3+URZ+0x32460], R2 ;  /* 0x03246002030075a7 */ /* 0x000f64000802017f */
[----:B-----5:R-:W-:Y:S05]  /*13e40*/  @!P1 BRA `(.L_x_5800) ;  /* 0x0000004400749947 */ /* 0x020fea0003800000 */
.L_x_5936:
[----:B------:R-:W-:Y:S05]  /*13e50*/  @!P0 BRA `(.L_x_5801) ;  /* 0x0000000000048947 */ /* 0x000fea0003800000 */
[----:B------:R-:W-:Y:S01]  /*13e60*/  BPT.TRAP 0x1 ;  /* 0x000000040000795c */ /* 0x000fe20000300000 */
.L_x_5801:
[----:B------:R0:W0:Y:S02]  /*13e70*/  SYNCS.PHASECHK.TRANS64.TRYWAIT P0, [R5+URZ+0x32460], R0 ;  /* 0x03246000050075a7 */ /* 0x000024000800017f */
[----:B0-----:R-:W-:Y:S05]  /*13e80*/  @!P0 NANOSLEEP.SYNCS 0x989680 ;  /* 0x009896800000895d */ /* 0x001fea0003900000 */
[----:B------:R-:W0:Y:S02]  /*13e90*/  @!P0 SYNCS.PHASECHK.TRANS64 P0, [R5+URZ+0x32460], R0 ;  /* 0x03246000050085a7 */ /* 0x000e24000800007f */
[----:B0-----:R-:W-:Y:S05]  /*13ea0*/  @!P0 BRA `(.L_x_5801) ;  /* 0xfffffffc00f08947 */ /* 0x001fea000383ffff */
.L_x_5793:
[----:B------:R-:W-:Y:S05]  /*13eb0*/  BSYNC B0 ;  /* 0x0000000000007941 */ /* 0x000fea0003800000 */
.L_x_5792:
[----:B------:R-:W-:Y:S05]  /*13ec0*/  EXIT ;  /* 0x000000000000794d */ /* 0x000fea0003800000 */
.L_x_5656:
[----:B0-----:R-:W-:-:S04]  /*13ed0*/  MOV R3, UR40 ;  /* 0x0000002800037c02 */ /* 0x001fc80008000f00 */
[----:B------:R0:W1:Y:S03]  /*13ee0*/  SYNCS.PHASECHK.TRANS64.TRYWAIT P0, [R3+URZ+0x32400], R0 ;  /* 0x03240000030075a7 */ /* 0x000066000800017f */
[----:B-1----:R-:W-:Y:S05]  /*13ef0*/  @!P0 NANOSLEEP.SYNCS 0x989680 ;  /* 0x009896800000895d */ /* 0x002fea0003900000 */
[----:B------:R-:W1:Y:S02]  /*13f00*/  @!P0 SYNCS.PHASECHK.TRANS64 P0, [R3+URZ+0x32400], R0 ;  /* 0x03240000030085a7 */ /* 0x000e64000800007f */
[----:B-1----:R-:W-:Y:S05]  /*13f10*/  @!P0 BRA `(.L_x_5656) ;  /* 0xfffffffc00ec8947 */ /* 0x002fea000383ffff */
[----:B------:R-:W-:Y:S05]  /*13f20*/  BRA `(.L_x_5802) ;  /* 0xfffffedc00007947 */ /* 0x000fea000383ffff */
.L_x_5660:
[----:B0-----:R-:W-:-:S04]  /*13f30*/  IMAD.U32 R3, RZ, RZ, UR6 ;  /* 0x00000006ff037e24 */ /* 0x001fc8000f8e00ff */
[----:B------:R0:W2:Y:S03]  /*13f40*/  SYNCS.PHASECHK.TRANS64.TRYWAIT P1, [R3+URZ+0x32430], R2 ;  /* 0x03243002030075a7 */ /* 0x0000a6000802017f */
[----:B--2---:R-:W-:Y:S05]  /*13f50*/  @!P1 NANOSLEEP.SYNCS 0x989680 ;  /* 0x009896800000995d */ /* 0x004fea0003900000 */
[----:B------:R-:W2:Y:S02]  /*13f60*/  @!P1 SYNCS.PHASECHK.TRANS64 P1, [R3+URZ+0x32430], R2 ;  /* 0x03243002030095a7 */ /* 0x000ea4000802007f */
[----:B--2---:R-:W-:Y:S05]  /*13f70*/  @!P1 BRA `(.L_x_5660) ;  /* 0xfffffffc00ec9947 */ /* 0x004fea000383ffff */
[----:B------:R-:W-:Y:S05]  /*13f80*/  BRA `(.L_x_5659) ;  /* 0xfffffedc002c7947 */ /* 0x000fea000383ffff */
.L_x_5661:
[----:B0-----:R-:W-:-:S04]  /*13f90*/  IMAD.U32 R3, RZ, RZ, UR40 ;  /* 0x00000028ff037e24 */ /* 0x001fc8000f8e00ff */
[----:B------:R0:W2:Y:S03]  /*13fa0*/  SYNCS.PHASECHK.TRANS64.TRYWAIT P1, [R3+URZ+0x32410], R0 ;  /* 0x03241000030075a7 */ /* 0x0000a6000802017f */
[----:B--2---:R-:W-:Y:S05]  /*13fb0*/  @!P1 NANOSLEEP.SYNCS 0x989680 ;  /* 0x009896800000995d */ /* 0x004fea0003900000 */
[----:B------:R-:W2:Y:S02]  /*13fc0*/  @!P1 SYNCS.PHASECHK.TRANS64 P1, [R3+URZ+0x32410], R0 ;  /* 0x03241000030095a7 */ /* 0x000ea4000802007f */
[----:B--2---:R-:W-:Y:S05]  /*13fd0*/  @!P1 BRA `(.L_x_5661) ;  /* 0xfffffffc00ec9947 */ /* 0x004fea000383ffff */
[----:B------:R-:W-:Y:S05]  /*13fe0*/  BRA `(.L_x_5803) ;  /* 0xfffffedc00d47947 */ /* 0x000fea000383ffff */
.L_x_5665:
[----:B0-----:R-:W-:-:S04]  /*13ff0*/  IMAD.U32 R3, RZ, RZ, UR6 ;  /* 0x00000006ff037e24 */ /* 0x001fc8000f8e00ff */
[----:B------:R0:W3:Y:S03]  /*14000*/  SYNCS.PHASECHK.TRANS64.TRYWAIT P1, [R3+URZ+0x32450], R2 ;  /* 0x03245002030075a7 */ /* 0x0000e6000802017f */
[----:B---3--:R-:W-:Y:S05]  /*14010*/  @!P1 NANOSLEEP.SYNCS 0x989680 ;  /* 0x009896800000995d */ /* 0x008fea0003900000 */
[----:B------:R-:W3:Y:S02]  /*14020*/  @!P1 SYNCS.PHASECHK.TRANS64 P1, [R3+URZ+0x32450], R2 ;  /* 0x03245002030095a7 */ /* 0x000ee4000802007f */
[----:B---3--:R-:W-:Y:S05]  /*14030*/  @!P1 BRA `(.L_x_5665) ;  /* 0xfffffffc00ec9947 */ /* 0x008fea000383ffff */
[----:B------:R-:W-:Y:S05]  /*14040*/  BRA `(.L_x_5664) ;  /* 0xfffffedc00dc7947 */ /* 0x000fea000383ffff */
.L_x_5672:
[----:B-1----:R-:W-:-:S04]  /*14050*/  IMAD.U32 R153, RZ, RZ, UR4 ;  /* 0x00000004ff997e24 */ /* 0x002fc8000f8e00ff */
[----:B------:R1:W2:Y:S03]  /*14060*/  SYNCS.PHASECHK.TRANS64.TRYWAIT P1, [R153+URZ+0x32430], R0 ;  /* 0x03243000990075a7 */ /* 0x0002a6000802017f */
[----:B--2---:R-:W-:Y:S05]  /*14070*/  @!P1 NANOSLEEP.SYNCS 0x989680 ;  /* 0x009896800000995d */ /* 0x004fea0003900000 */
[----:B------:R-:W2:Y:S02]  /*14080*/  @!P1 SYNCS.PHASECHK.TRANS64 P1, [R153+URZ+0x32430], R0 ;  /* 0x03243000990095a7 */ /* 0x000ea4000802007f */
[----:B--2---:R-:W-:Y:S05]  /*14090*/  @!P1 BRA `(.L_x_5672) ;  /* 0xfffffffc00ec9947 */ /* 0x004fea000383ffff */
[----:B------:R-:W-:Y:S05]  /*140a0*/  BRA `(.L_x_5671) ;  /* 0xffffff0400f87947 */ /* 0x000fea000383ffff */
.L_x_5676:
[----:B--2---:R-:W-:-:S04]  /*140b0*/  IMAD.U32 R204, RZ, RZ, UR4 ;  /* 0x00000004ffcc7e24 */ /* 0x004fc8000f8e00ff */
[----:B------:R2:W3:Y:S03]  /*140c0*/  SYNCS.PHASECHK.TRANS64.TRYWAIT P1, [R204+URZ+0x32450], R0 ;  /* 0x03245000cc0075a7 */ /* 0x0004e6000802017f */
[----:B---3--:R-:W-:Y:S05]  /*140d0*/  @!P1 NANOSLEEP.SYNCS 0x989680 ;  /* 0x009896800000995d */ /* 0x008fea0003900000 */
[----:B------:R-:W3:Y:S02]  /*140e0*/  @!P1 SYNCS.PHASECHK.TRANS64 P1, [R204+URZ+0x32450], R0 ;  /* 0x03245000cc0095a7 */ /* 0x000ee4000802007f */
[----:B---3--:R-:W-:Y:S05]  /*140f0*/  @!P1 BRA `(.L_x_5676) ;  /* 0xfffffffc00ec9947 */ /* 0x008fea000383ffff */
[----:B------:R-:W-:Y:S05]  /*14100*/  BRA `(.L_x_5675) ;  /* 0xffffff0800787947 */ /* 0x000fea000383ffff */
.L_x_5684:
[----:B-1----:R-:W-:-:S04]  /*14110*/  MOV R153, UR4 ;  /* 0x0000000400997c02 */ /* 0x002fc80008000f00 */
[----:B------:R1:W2:Y:S03]  /*14120*/  SYNCS.PHASECHK.TRANS64.TRYWAIT P1, [R153+URZ+0x32430], R0 ;  /* 0x03243000990075a7 */ /* 0x0002a6000802017f */
[----:B--2---:R-:W-:Y:S05]  /*14130*/  @!P1 NANOSLEEP.SYNCS 0x989680 ;  /* 0x009896800000995d */ /* 0x004fea0003900000 */
[----:B------:R-:W2:Y:S02]  /*14140*/  @!P1 SYNCS.PHASECHK.TRANS64 P1, [R153+URZ+0x32430], R0 ;  /* 0x03243000990095a7 */ /* 0x000ea4000802007f */
[----:B--2---:R-:W-:Y:S05]  /*14150*/  @!P1 BRA `(.L_x_5684) ;  /* 0xfffffffc00ec9947 */ /* 0x004fea000383ffff */
[----:B------:R-:W-:Y:S05]  /*14160*/  BRA `(.L_x_5683) ;  /* 0xffffff38000c7947 */ /* 0x000fea000383ffff */
.L_x_5688:
[----:B--2---:R-:W-:-:S04]  /*14170*/  IMAD.U32 R205, RZ, RZ, UR4 ;  /* 0x00000004ffcd7e24 */ /* 0x004fc8000f8e00ff */
[----:B------:R2:W3:Y:S03]  /*14180*/  SYNCS.PHASECHK.TRANS64.TRYWAIT P1, [R205+URZ+0x32450], R0 ;  /* 0x03245000cd0075a7 */ /* 0x0004e6000802017f */
[----:B---3--:R-:W-:Y:S05]  /*14190*/  @!P1 NANOSLEEP.SYNCS 0x989680 ;  /* 0x009896800000995d */ /* 0x008fea0003900000 */
[----:B------:R-:W3:Y:S02]  /*141a0*/  @!P1 SYNCS.PHASECHK.TRANS64 P1, [R205+URZ+0x32450], R0 ;  /* 0x03245000cd0095a7 */ /* 0x000ee4000802007f */
[----:B---3--:R-:W-:Y:S05]  /*141b0*/  @!P1 BRA `(.L_x_5688) ;  /* 0xfffffffc00ec9947 */ /* 0x008fea000383ffff */
[----:B------:R-:W-:Y:S05]  /*141c0*/  BRA `(.L_x_5687) ;  /* 0xffffff38008c7947 */ /* 0x000fea000383ffff */
.L_x_5733:
        /* <DEDUP_REMOVED lines=11> */
.L_x_5805:
[----:B------:R-:W-:Y:S05]  /*14280*/  BSYNC B0 ;  /* 0x0000000000007941 */ /* 0x000fea0003800000 */
.L_x_5804:
[----:B------:R-:W-:Y:S05]  /*14290*/  BRA `(.L_x_5806) ;  /* 0xffffffb000787947 */ /* 0x000fea000383ffff */
.L_x_5736:
[----:B0-----:R0:W1:Y:S02]  /*142a0*/  SYNCS.PHASECHK.TRANS64.TRYWAIT P0, [R25+URZ+0x32440], R0 ;  /* 0x03244000190075a7 */ /* 0x001064000800017f */
[----:B-1----:R-:W-:Y:S05]  /*142b0*/  @!P0 NANOSLEEP.SYNCS 0x989680 ;  /* 0x009896800000895d */ /* 0x002fea0003900000 */
[----:B------:R-:W1:Y:S02]  /*142c0*/  @!P0 SYNCS.PHASECHK.TRANS64 P0, [R25+URZ+0x32440], R0 ;  /* 0x03244000190085a7 */ /* 0x000e64000800007f */
[----:B-1----:R-:W-:Y:S05]  /*142d0*/  @!P0 BRA `(.L_x_5736) ;  /* 0xfffffffc00f08947 */ /* 0x002fea000383ffff */
[----:B------:R-:W-:Y:S05]  /*142e0*/  BRA `(.L_x_5807) ;  /* 0xffffffb400307947 */ /* 0x000fea000383ffff */
.L_x_5737:
        /* <DEDUP_REMOVED lines=8> */
.L_x_5809:
[----:B------:R-:W-:Y:S05]  /*14370*/  BSYNC B0 ;  /* 0x0000000000007941 */ /* 0x000fea0003800000 */
.L_x_5808:
        /* <DEDUP_REMOVED lines=9> */
.L_x_5810:
[----:B------:R-:W-:Y:S01]  /*14410*/  MOV R13, R4 ;  /* 0x00000004000d7202 */ /* 0x000fe20000000f00 */
[----:B------:R-:W-:Y:S02]  /*14420*/  IMAD.MOV.U32 R12, RZ, RZ, 0x1 ;  /* 0x00000001ff0c7424 */ /* 0x000fe400078e00ff */
[----:B------:R-:W-:-:S07]  /*14430*/  IMAD.MOV.U32 R3, RZ, RZ, R14 ;  /* 0x000000ffff037224 */ /* 0x000fce00078e000e */
[----:B------:R-:W-:Y:S05]  /*14440*/  WARPSYNC.COLLECTIVE R15, `(.L_x_5811) ;  /* 0x000000000f087348 */ /* 0x000fea0003c00000 */
[----:B------:R0:W1:Y:S02]  /*14450*/  SHFL.IDX P6, R14, R13, R12, R11 ;  /* 0x0000000c0d0e7389 */ /* 0x00006400000c000b */
[----:B01----:R-:W-:Y:S01]  /*14460*/  ENDCOLLECTIVE ;  /* 0x000000000000791b */ /* 0x003fe20003800000 */
.L_x_5811:
        /* <DEDUP_REMOVED lines=15> */
.L_x_5812:
[----:B------:R-:W-:Y:S01]  /*14560*/  @P0 LEA R6, R5, R22, 0x1 ;  /* 0x0000001605060211 */ /* 0x000fe200078e08ff */
[----:B------:R-:W-:Y:S02]  /*14570*/  IMAD.MOV.U32 R13, RZ, RZ, R4 ;  /* 0x000000ffff0d7224 */ /* 0x000fe400078e0004 */
[----:B------:R-:W-:Y:S02]  /*14580*/  IMAD.MOV.U32 R12, RZ, RZ, 0x2 ;  /* 0x00000002ff0c7424 */ /* 0x000fe400078e00ff */
[----:B------:R-:W-:-:S07]  /*14590*/  IMAD.MOV.U32 R3, RZ, RZ, R14 ;  /* 0x000000ffff037224 */ /* 0x000fce00078e000e */
[----:B------:R-:W-:Y:S05]  /*145a0*/  WARPSYNC.COLLECTIVE R15, `(.L_x_5813) ;  /* 0x000000000f087348 */ /* 0x000fea0003c00000 */
[----:B------:R0:W1:Y:S02]  /*145b0*/  SHFL.IDX P6, R14, R13, R12, R11 ;  /* 0x0000000c0d0e7389 */ /* 0x00006400000c000b */
[----:B01----:R-:W-:Y:S01]  /*145c0*/  ENDCOLLECTIVE ;  /* 0x000000000000791b */ /* 0x003fe20003800000 */
.L_x_5813:
        /* <DEDUP_REMOVED lines=15> */
.L_x_5814:
[----:B------:R-:W-:Y:S02]  /*146c0*/  @P0 IMAD R6, R5, 0x2, R22 ;  /* 0x0000000205060824 */ /* 0x000fe400078e0216 */
[----:B------:R-:W-:Y:S02]  /*146d0*/  IMAD.MOV.U32 R13, RZ, RZ, R4 ;  /* 0x000000ffff0d7224 */ /* 0x000fe400078e0004 */
[----:B------:R-:W-:Y:S02]  /*146e0*/  IMAD.MOV.U32 R12, RZ, RZ, 0x3 ;  /* 0x00000003ff0c7424 */ /* 0x000fe400078e00ff */
[----:B------:R-:W-:-:S07]  /*146f0*/  IMAD.MOV.U32 R3, RZ, RZ, R14 ;  /* 0x000000ffff037224 */ /* 0x000fce00078e000e */
[----:B------:R-:W-:Y:S05]  /*14700*/  WARPSYNC.COLLECTIVE R15, `(.L_x_5815) ;  /* 0x000000000f087348 */ /* 0x000fea0003c00000 */
[----:B------:R0:W1:Y:S02]  /*14710*/  SHFL.IDX P6, R14, R13, R12, R11 ;  /* 0x0000000c0d0e7389 */ /* 0x00006400000c000b */
[----:B01----:R-:W-:Y:S01]  /*14720*/  ENDCOLLECTIVE ;  /* 0x000000000000791b */ /* 0x003fe20003800000 */
.L_x_5815:
        /* <DEDUP_REMOVED lines=15> */
.L_x_5816:
[----:B------:R-:W-:Y:S02]  /*14820*/  @P0 IMAD R6, R5, 0x2, R22 ;  /* 0x0000000205060824 */ /* 0x000fe400078e0216 */
[----:B------:R-:W-:Y:S02]  /*14830*/  IMAD.MOV.U32 R13, RZ, RZ, R4 ;  /* 0x000000ffff0d7224 */ /* 0x000fe400078e0004 */
[----:B------:R-:W-:Y:S01]  /*14840*/  IMAD.MOV.U32 R12, RZ, RZ, 0x4 ;  /* 0x00000004ff0c7424 */ /* 0x000fe200078e00ff */
[----:B------:R-:W-:-:S07]  /*14850*/  MOV R3, R14 ;  /* 0x0000000e00037202 */ /* 0x000fce0000000f00 */
[----:B------:R-:W-:Y:S05]  /*14860*/  WARPSYNC.COLLECTIVE R15, `(.L_x_5817) ;  /* 0x000000000f087348 */ /* 0x000fea0003c00000 */
[----:B------:R0:W1:Y:S02]  /*14870*/  SHFL.IDX P6, R14, R13, R12, R11 ;  /* 0x0000000c0d0e7389 */ /* 0x00006400000c000b */
[----:B01----:R-:W-:Y:S01]  /*14880*/  ENDCOLLECTIVE ;  /* 0x000000000000791b */ /* 0x003fe20003800000 */
.L_x_5817:
        /* <DEDUP_REMOVED lines=15> */
.L_x_5818:
[----:B------:R-:W-:Y:S02]  /*14980*/  @P0 IMAD R6, R5, 0x2, R22 ;  /* 0x0000000205060824 */ /* 0x000fe400078e0216 */
[----:B------:R-:W-:Y:S02]  /*14990*/  IMAD.MOV.U32 R13, RZ, RZ, R4 ;  /* 0x000000ffff0d7224 */ /* 0x000fe400078e0004 */
[----:B------:R-:W-:Y:S02]  /*149a0*/  IMAD.MOV.U32 R12, RZ, RZ, 0x5 ;  /* 0x00000005ff0c7424 */ /* 0x000fe400078e00ff */
[----:B------:R-:W-:-:S07]  /*149b0*/  IMAD.MOV.U32 R3, RZ, RZ, R14 ;  /* 0x000000ffff037224 */ /* 0x000fce00078e000e */
[----:B------:R-:W-:Y:S05]  /*149c0*/  WARPSYNC.COLLECTIVE R15, `(.L_x_5819) ;  /* 0x000000000f087348 */ /* 0x000fea0003c00000 */
[----:B------:R0:W1:Y:S02]  /*149d0*/  SHFL.IDX P6, R14, R13, R12, R11 ;  /* 0x0000000c0d0e7389 */ /* 0x00006400000c000b */
[----:B01----:R-:W-:Y:S01]  /*149e0*/  ENDCOLLECTIVE ;  /* 0x000000000000791b */ /* 0x003fe20003800000 */
.L_x_5819:
        /* <DEDUP_REMOVED lines=10> */
.L_x_5820:
[----:B------:R-:W-:Y:S01]  /*14a90*/  @!PT LDS RZ, [RZ] ;  /* 0x00000000fffff984 */ /* 0x000fe20000000800 */
[----:B------:R-:W-:Y:S01]  /*14aa0*/  @!PT LDS RZ, [RZ] ;  /* 0x00000000fffff984 */ /* 0x000fe20000000800 */
[----:B------:R-:W-:Y:S01]  /*14ab0*/  @!PT LDS RZ, [RZ] ;  /* 0x00000000fffff984 */ /* 0x000fe20000000800 */
[----:B------:R0:W-:Y:S01]  /*14ac0*/  @P0 LDGSTS.E.BYPASS.LTC128B.128 [R6+0x1e400], desc[UR36][R2.64], !P2 ;  /* 0x1e40000002060fae */ /* 0x0001e2000d101d64 */
[----:B------:R-:W-:Y:S01]  /*14ad0*/  IMAD.MOV.U32 R0, RZ, RZ, R14 ;  /* 0x000000ffff007224 */ /* 0x000fe200078e000e */
[----:B------:R-:W-:Y:S06]  /*14ae0*/  BRA `(.L_x_5821) ;  /* 0xffffffb000987947 */ /* 0x000fec000383ffff */
.L_x_5742:
[----:B------:R0:W5:Y:S01]  /*14af0*/  LDL.LU R6, [R1+0x4] ;  /* 0x0000040001067983 */ /* 0x0001620000300800 */
[----:B------:R-:W-:Y:S01]  /*14b00*/  IMAD.MOV.U32 R13, RZ, RZ, R4 ;  /* 0x000000ffff0d7224 */ /* 0x000fe200078e0004 */
[----:B------:R-:W-:Y:S01]  /*14b10*/  MOV R15, 0xffffffff ;  /* 0xffffffff000f7802 */ /* 0x000fe20000000f00 */
[----:B------:R-:W-:Y:S01]  /*14b20*/  IMAD.MOV.U32 R12, RZ, RZ, RZ ;  /* 0x000000ffff0c7224 */ /* 0x000fe200078e00ff */
[----:B------:R-:W-:Y:S01]  /*14b30*/  LOP3.LUT R23, R23, 0xffffdfff, RZ, 0xc0, !PT ;  /* 0xffffdfff17177812 */ /* 0x000fe200078ec0ff */
[----:B------:R-:W-:Y:S02]  /*14b40*/  IMAD.MOV.U32 R11, RZ, RZ, 0x181f ;  /* 0x0000181fff0b7424 */ /* 0x000fe400078e00ff */
[----:B------:R-:W-:-:S07]  /*14b50*/  IMAD R17, R17, 0x80, R21 ;  /* 0x0000008011117824 */ /* 0x000fce00078e0215 */
[----:B01---5:R-:W-:Y:S05]  /*14b60*/  WARPSYNC.COLLECTIVE R15, `(.L_x_5822) ;  /* 0x000000000f087348 */ /* 0x023fea0003c00000 */
[----:B------:R2:W3:Y:S02]  /*14b70*/  SHFL.IDX P6, R14, R13, R12, R11 ;  /* 0x0000000c0d0e7389 */ /* 0x0004e400000c000b */
[----:B0123-5:R-:W-:Y:S01]  /*14b80*/  ENDCOLLECTIVE ;  /* 0x000000000000791b */ /* 0x02ffe20003800000 */
.L_x_5822:
[----:B------:R-:W-:Y:S02]  /*14b90*/  IMAD.MOV.U32 R13, RZ, RZ, R0 ;  /* 0x000000ffff0d7224 */ /* 0x000fe400078e0000 */
[----:B------:R-:W-:-:S07]  /*14ba0*/  IMAD.MOV.U32 R3, RZ, RZ, R14 ;  /* 0x000000ffff037224 */ /* 0x000fce00078e000e */
[----:B------:R-:W-:Y:S05]  /*14bb0*/  WARPSYNC.COLLECTIVE R15, `(.L_x_5823) ;  /* 0x000000000f087348 */ /* 0x000fea0003c00000 */
[----:B------:R0:W1:Y:S02]  /*14bc0*/  SHFL.IDX P6, R14, R13, R12, R11 ;  /* 0x0000000c0d0e7389 */ /* 0x00006400000c000b */
[----:B01----:R-:W-:Y:S01]  /*14bd0*/  ENDCOLLECTIVE ;  /* 0x000000000000791b */ /* 0x003fe20003800000 */
.L_x_5823:
[----:B------:R-:W-:Y:S02]  /*14be0*/  IMAD.MOV.U32 R13, RZ, RZ, R4 ;  /* 0x000000ffff0d7224 */ /* 0x000fe400078e0004 */
[----:B------:R-:W-:Y:S02]  /*14bf0*/  IMAD.MOV.U32 R12, RZ, RZ, 0x1 ;  /* 0x00000001ff0c7424 */ /* 0x000fe400078e00ff */
[----:B------:R-:W-:-:S07]  /*14c00*/  IMAD.MOV.U32 R9, RZ, RZ, R14 ;  /* 0x000000ffff097224 */ /* 0x000fce00078e000e */
[----:B------:R-:W-:Y:S05]  /*14c10*/  WARPSYNC.COLLECTIVE R15, `(.L_x_5824) ;  /* 0x000000000f087348 */ /* 0x000fea0003c00000 */
[----:B------:R0:W1:Y:S02]  /*14c20*/  SHFL.IDX P6, R14, R13, R12, R11 ;  /* 0x0000000c0d0e7389 */ /* 0x00006400000c000b */
[----:B01----:R-:W-:Y:S01]  /*14c30*/  ENDCOLLECTIVE ;  /* 0x000000000000791b */ /* 0x003fe20003800000 */
.L_x_5824:
[----:B------:R-:W-:Y:S02]  /*14c40*/  IMAD.MOV.U32 R13, RZ, RZ, R0 ;  /* 0x000000ffff0d7224 */ /* 0x000fe400078e0000 */
[----:B------:R-:W-:-:S05]  /*14c50*/  IMAD R5, R6, R5, RZ ;  /* 0x0000000506057224 */ /* 0x000fca00078e02ff */
[----:B------:R-:W-:-:S13]  /*14c60*/  ISETP.GE.AND P2, PT, R17, R5, PT ;  /* 0x000000051100720c */ /* 0x000fda0003f46270 */
[----:B------:R-:W-:Y:S02]  /*14c70*/  @!P2 LEA R9, P1, R20, R9, 0x1 ;  /* 0x000000091409a211 */ /* 0x000fe400078208ff */
[----:B------:R-:W-:Y:S02]  /*14c80*/  @P2 LOP3.LUT R23, R23, 0x2000, RZ, 0xfc, !PT ;  /* 0x0000200017172812 */ /* 0x000fe400078efcff */
[----:B------:R-:W-:Y:S01]  /*14c90*/  @!P2 MOV R2, R9 ;  /* 0x000000090002a202 */ /* 0x000fe20000000f00 */
[----:B------:R-:W-:Y:S01]  /*14ca0*/  @!P2 IMAD.X R3, RZ, RZ, R3, P1 ;  /* 0x000000ffff03a224 */ /* 0x000fe200008e0603 */
[----:B------:R-:W-:-:S04]  /*14cb0*/  LOP3.LUT R23, R23, 0xffffefff, RZ, 0xc0, !PT ;  /* 0xffffefff17177812 */ /* 0x000fc800078ec0ff */
        /* <DEDUP_REMOVED lines=10> */
.L_x_5825:
[----:B------:R-:W-:Y:S01]  /*14d60*/  @P2 LOP3.LUT R23, R23, 0x1000, RZ, 0xfc, !PT ;  /* 0x0000100017172812 */ /* 0x000fe200078efcff */
[----:B------:R-:W-:Y:S01]  /*14d70*/  IMAD.MOV.U32 R13, RZ, RZ, R4 ;  /* 0x000000ffff0d7224 */ /* 0x000fe200078e0004 */
[----:B------:R-:W-:Y:S02]  /*14d80*/  MOV R12, 0x2 ;  /* 0x00000002000c7802 */ /* 0x000fe40000000f00 */
[----:B------:R-:W-:Y:S02]  /*14d90*/  LOP3.LUT R23, R23, 0xfffff7ff, RZ, 0xc0, !PT ;  /* 0xfffff7ff17177812 */ /* 0x000fe400078ec0ff */
[----:B------:R-:W-:-:S07]  /*14da0*/  MOV R6, R14 ;  /* 0x0000000e00067202 */ /* 0x000fce0000000f00 */
[----:B------:R-:W-:Y:S05]  /*14db0*/  WARPSYNC.COLLECTIVE R15, `(.L_x_5826) ;  /* 0x000000000f087348 */ /* 0x000fea0003c00000 */
[----:B------:R0:W1:Y:S02]  /*14dc0*/  SHFL.IDX P6, R14, R13, R12, R11 ;  /* 0x0000000c0d0e7389 */ /* 0x00006400000c000b */
[----:B01----:R-:W-:Y:S01]  /*14dd0*/  ENDCOLLECTIVE ;  /* 0x000000000000791b */ /* 0x003fe20003800000 */
.L_x_5826:
        /* <DEDUP_REMOVED lines=15> */
.L_x_5827:
[----:B------:R-:W-:Y:S01]  /*14ed0*/  @P2 LOP3.LUT R23, R23, 0x800, RZ, 0xfc, !PT ;  /* 0x0000080017172812 */ /* 0x000fe200078efcff */
[----:B------:R-:W-:-:S03]  /*14ee0*/  IMAD.MOV.U32 R13, RZ, RZ, R4 ;  /* 0x000000ffff0d7224 */ /* 0x000fc600078e0004 */
[----:B------:R-:W-:Y:S01]  /*14ef0*/  LOP3.LUT R23, R23, 0xfffffdff, RZ, 0xc0, !PT ;  /* 0xfffffdff17177812 */ /* 0x000fe200078ec0ff */
[----:B------:R-:W-:Y:S02]  /*14f00*/  IMAD.MOV.U32 R12, RZ, RZ, 0x3 ;  /* 0x00000003ff0c7424 */ /* 0x000fe400078e00ff */
[----:B------:R-:W-:-:S07]  /*14f10*/  IMAD.MOV.U32 R10, RZ, RZ, R14 ;  /* 0x000000ffff0a7224 */ /* 0x000fce00078e000e */
[----:B------:R-:W-:Y:S05]  /*14f20*/  WARPSYNC.COLLECTIVE R15, `(.L_x_5828) ;  /* 0x000000000f087348 */ /* 0x000fea0003c00000 */
[----:B------:R0:W1:Y:S02]  /*14f30*/  SHFL.IDX P6, R14, R13, R12, R11 ;  /* 0x0000000c0d0e7389 */ /* 0x00006400000c000b */
[----:B01----:R-:W-:Y:S01]  /*14f40*/  ENDCOLLECTIVE ;  /* 0x000000000000791b */ /* 0x003fe20003800000 */
.L_x_5828:
        /* <DEDUP_REMOVED lines=15> */
.L_x_5829:
[----:B------:R-:W-:-:S04]  /*15040*/  @P2 LOP3.LUT R23, R23, 0x200, RZ, 0xfc, !PT ;  /* 0x0000020017172812 */ /* 0x000fc800078efcff */
[----:B------:R-:W-:Y:S02]  /*15050*/  LOP3.LUT R23, R23, 0xfffffeff, RZ, 0xc0, !PT ;  /* 0xfffffeff17177812 */ /* 0x000fe400078ec0ff */
[----:B------:R-:W-:-:S04]  /*15060*/  MOV R11, R14 ;  /* 0x0000000e000b7202 */ /* 0x000fc80000000f00 */
[----:B------:R-:W-:Y:S01]  /*15070*/  @!P2 LEA R13, P1, R20, R11, 0x1 ;  /* 0x0000000b140da211 */ /* 0x000fe200078208ff */
[----:B------:R-:W-:-:S04]  /*15080*/  IMAD.MOV.U32 R11, RZ, RZ, 0x181f ;  /* 0x0000181fff0b7424 */ /* 0x000fc800078e00ff */
[----:B------:R-:W-:Y:S02]  /*15090*/  @!P2 IMAD.X R12, RZ, RZ, R2, P1 ;  /* 0x000000ffff0ca224 */ /* 0x000fe400008e0602 */
[----:B------:R-:W-:Y:S02]  /*150a0*/  @!P2 IMAD.MOV.U32 R2, RZ, RZ, R13 ;  /* 0x000000ffff02a224 */ /* 0x000fe400078e000d */
[----:B------:R-:W-:Y:S01]  /*150b0*/  @!P2 IMAD.MOV.U32 R3, RZ, RZ, R12 ;  /* 0x000000ffff03a224 */ /* 0x000fe200078e000c */
[----:B------:R-:W-:Y:S01]  /*150c0*/  MOV R12, 0x4 ;  /* 0x00000004000c7802 */ /* 0x000fe20000000f00 */
[----:B------:R-:W-:-:S03]  /*150d0*/  IMAD.MOV.U32 R13, RZ, RZ, R4 ;  /* 0x000000ffff0d7224 */ /* 0x000fc600078e0004 */
[----:B------:R-:W-:Y:S01]  /*150e0*/  @!PT LDS RZ, [RZ] ;  /* 0x00000000fffff984 */ /* 0x000fe20000000800 */
[----:B------:R-:W-:Y:S01]  /*150f0*/  @!PT LDS RZ, [RZ] ;  /* 0x00000000fffff984 */ /* 0x000fe20000000800 */
[----:B------:R-:W-:Y:S01]  /*15100*/  @!PT LDS RZ, [RZ] ;  /* 0x00000000fffff984 */ /* 0x000fe20000000800 */
[----:B------:R0:W-:Y:S04]  /*15110*/  @!P2 LDGSTS.E.BYPASS.LTC128B.128 [R26+0x19c00], desc[UR36][R2.64], !P0 ;  /* 0x19c00000021aafae */ /* 0x0001e8000c101d64 */
[----:B0-----:R-:W-:Y:S05]  /*15120*/  WARPSYNC.COLLECTIVE R15, `(.L_x_5830) ;  /* 0x000000000f087348 */ /* 0x001fea0003c00000 */
[----:B------:R1:W2:Y:S02]  /*15130*/  SHFL.IDX P6, R14, R13, R12, R11 ;  /* 0x0000000c0d0e7389 */ /* 0x0002a400000c000b */
[----:B012---:R-:W-:Y:S01]  /*15140*/  ENDCOLLECTIVE ;  /* 0x000000000000791b */ /* 0x007fe20003800000 */
.L_x_5830:
[----:B------:R-:W-:-:S05]  /*15150*/  VIADD R2, R17, 0x40 ;  /* 0x0000004011027836 */ /* 0x000fca0000000000 */
[----:B------:R-:W-:Y:S01]  /*15160*/  ISETP.GE.AND P2, PT, R2, R5, PT ;  /* 0x000000050200720c */ /* 0x000fe20003f46270 */
[----:B------:R-:W-:Y:S02]  /*15170*/  IMAD.MOV.U32 R13, RZ, RZ, R0 ;  /* 0x000000ffff0d7224 */ /* 0x000fe400078e0000 */
[----:B------:R-:W-:-:S10]  /*15180*/  IMAD.MOV.U32 R2, RZ, RZ, R14 ;  /* 0x000000ffff027224 */ /* 0x000fd400078e000e */
[----:B------:R-:W-:Y:S05]  /*15190*/  WARPSYNC.COLLECTIVE R15, `(.L_x_5831) ;  /* 0x000000000f087348 */ /* 0x000fea0003c00000 */
[----:B------:R0:W1:Y:S02]  /*151a0*/  SHFL.IDX P6, R14, R13, R12, R11 ;  /* 0x0000000c0d0e7389 */ /* 0x00006400000c000b */
[----:B01----:R-:W-:Y:S01]  /*151b0*/  ENDCOLLECTIVE ;  /* 0x000000000000791b */ /* 0x003fe20003800000 */
.L_x_5831:
[----:B------:R-:W-:-:S04]  /*151c0*/  @P2 LOP3.LUT R23, R23, 0x100, RZ, 0xfc, !PT ;  /* 0x0000010017172812 */ /* 0x000fc800078efcff */
[----:B------:R-:W-:Y:S01]  /*151d0*/  LOP3.LUT R23, R23, 0xffffff7f, RZ, 0xc0, !PT ;  /* 0xffffff7f17177812 */ /* 0x000fe200078ec0ff */
[----:B------:R-:W-:Y:S02]  /*151e0*/  IMAD.MOV.U32 R13, RZ, RZ, R4 ;  /* 0x000000ffff0d7224 */ /* 0x000fe400078e0004 */
[----:B------:R-:W-:Y:S02]  /*151f0*/  IMAD.MOV.U32 R12, RZ, RZ, 0x5 ;  /* 0x00000005ff0c7424 */ /* 0x000fe400078e00ff */
[----:B------:R-:W-:-:S05]  /*15200*/  IMAD.MOV.U32 R11, RZ, RZ, R14 ;  /* 0x000000ffff0b7224 */ /* 0x000fca00078e000e */
[----:B------:R-:W-:-:S05]  /*15210*/  @!P2 LEA R14, P1, R20, R11, 0x1 ;  /* 0x0000000b140ea211 */ /* 0x000fca00078208ff */
[----:B------:R-:W-:Y:S01]  /*15220*/  @!P2 IMAD.X R11, RZ, RZ, R2, P1 ;  /* 0x000000ffff0ba224 */ /* 0x000fe200008e0602 */
[----:B------:R-:W-:-:S03]  /*15230*/  @!P2 MOV R2, R14 ;  /* 0x0000000e0002a202 */ /* 0x000fc60000000f00 */
[----:B------:R-:W-:Y:S02]  /*15240*/  @!P2 IMAD.MOV.U32 R3, RZ, RZ, R11 ;  /* 0x000000ffff03a224 */ /* 0x000fe400078e000b */
[----:B------:R-:W-:-:S03]  /*15250*/  IMAD.MOV.U32 R11, RZ, RZ, 0x181f ;  /* 0x0000181fff0b7424 */ /* 0x000fc600078e00ff */
[----:B------:R-:W-:Y:S01]  /*15260*/  @!PT LDS RZ, [RZ] ;  /* 0x00000000fffff984 */ /* 0x000fe20000000800 */
[----:B------:R-:W-:Y:S01]  /*15270*/  @!PT LDS RZ, [RZ] ;  /* 0x00000000fffff984 */ /* 0x000fe20000000800 */
[----:B------:R-:W-:Y:S01]  /*15280*/  @!PT LDS RZ, [RZ] ;  /* 0x00000000fffff984 */ /* 0x000fe20000000800 */
[----:B------:R0:W-:Y:S04]  /*15290*/  @!P2 LDGSTS.E.BYPASS.LTC128B.128 [R26+0x1a400], desc[UR36][R2.64], !P0 ;  /* 0x1a400000021aafae */ /* 0x0001e8000c101d64 */
[----:B0-----:R-:W-:Y:S05]  /*152a0*/  WARPSYNC.COLLECTIVE R15, `(.L_x_5832) ;  /* 0x000000000f087348 */ /* 0x001fea0003c00000 */
[----:B------:R1:W2:Y:S02]  /*152b0*/  SHFL.IDX P6, R14, R13, R12, R11 ;  /* 0x0000000c0d0e7389 */ /* 0x0002a400000c000b */
[----:B012---:R-:W-:Y:S01]  /*152c0*/  ENDCOLLECTIVE ;  /* 0x000000000000791b */ /* 0x007fe20003800000 */
.L_x_5832:
[----:B------:R-:W-:-:S05]  /*152d0*/  VIADD R2, R17, 0x50 ;  /* 0x0000005011027836 */ /* 0x000fca0000000000 */
[----:B------:R-:W-:Y:S01]  /*152e0*/  ISETP.GE.AND P2, PT, R2, R5, PT ;  /* 0x000000050200720c */ /* 0x000fe20003f46270 */
[----:B------:R-:W-:Y:S01]  /*152f0*/  IMAD.MOV.U32 R13, RZ, RZ, R0 ;  /* 0x000000ffff0d7224 */ /* 0x000fe200078e0000 */
[----:B------:R-:W-:-:S11]  /*15300*/  MOV R7, R14 ;  /* 0x0000000e00077202 */ /* 0x000fd60000000f00 */
[----:B------:R-:W-:Y:S05]  /*15310*/  WARPSYNC.COLLECTIVE R15, `(.L_x_5833) ;  /* 0x000000000f087348 */ /* 0x000fea0003c00000 */
[----:B------:R0:W1:Y:S02]  /*15320*/  SHFL.IDX P6, R14, R13, R12, R11 ;  /* 0x0000000c0d0e7389 */ /* 0x00006400000c000b */
[----:B01----:R-:W-:Y:S01]  /*15330*/  ENDCOLLECTIVE ;  /* 0x000000000000791b */ /* 0x003fe20003800000 */
.L_x_5833:
[----:B------:R-:W-:-:S04]  /*15340*/  @P2 LOP3.LUT R23, R23, 0x80, RZ, 0xfc, !PT ;  /* 0x0000008017172812 */ /* 0x000fc800078efcff */
[----:B------:R-:W-:Y:S02]  /*15350*/  LOP3.LUT R23, R23, 0xffffffbf, RZ, 0xc0, !PT ;  /* 0xffffffbf17177812 */ /* 0x000fe400078ec0ff */
[----:B------:R-:W-:Y:S01]  /*15360*/  MOV R13, R4 ;  /* 0x00000004000d7202 */ /* 0x000fe20000000f00 */
[----:B------:R-:W-:Y:S02]  /*15370*/  IMAD.MOV.U32 R12, RZ, RZ, 0x6 ;  /* 0x00000006ff0c7424 */ /* 0x000fe400078e00ff */
[----:B------:R-:W-:-:S07]  /*15380*/  IMAD.MOV.U32 R8, RZ, RZ, R14 ;  /* 0x000000ffff087224 */ /* 0x000fce00078e000e */
[----:B------:R-:W-:Y:S05]  /*15390*/  WARPSYNC.COLLECTIVE R15, `(.L_x_5834) ;  /* 0x000000000f087348 */ /* 0x000fea0003c00000 */
[----:B------:R0:W1:Y:S02]  /*153a0*/  SHFL.IDX P6, R14, R13, R12, R11 ;  /* 0x0000000c0d0e7389 */ /* 0x00006400000c000b */
[----:B01----:R-:W-:Y:S01]  /*153b0*/  ENDCOLLECTIVE ;  /* 0x000000000000791b */ /* 0x003fe20003800000 */
.L_x_5834:
        /* <DEDUP_REMOVED lines=10> */
[----:B------:R-:W-:Y:S01]  /*15460*/  ISETP.GE.AND P2, PT, R8, R5, PT ;  /* 0x000000050800720c */ /* 0x000fe20003f46270 */
[----:B0-----:R-:W-:-:S12]  /*15470*/  IMAD.MOV.U32 R2, RZ, RZ, R14 ;  /* 0x000000ffff027224 */ /* 0x001fd800078e000e */
[----:B------:R-:W-:Y:S05]  /*15480*/  WARPSYNC.COLLECTIVE R15, `(.L_x_5835) ;  /* 0x000000000f087348 */ /* 0x000fea0003c00000 */
[----:B------:R0:W1:Y:S02]  /*15490*/  SHFL.IDX P6, R14, R13, R12, R11 ;  /* 0x0000000c0d0e7389 */ /* 0x00006400000c000b */
[----:B01----:R-:W-:Y:S01]  /*154a0*/  ENDCOLLECTIVE ;  /* 0x000000000000791b */ /* 0x003fe20003800000 */
.L_x_5835:
[----:B------:R-:W-:Y:S01]  /*154b0*/  @P2 LOP3.LUT R23, R23, 0x40, RZ, 0xfc, !PT ;  /* 0x0000004017172812 */ /* 0x000fe200078efcff */
[----:B------:R-:W-:Y:S02]  /*154c0*/  IMAD.MOV.U32 R13, RZ, RZ, R4 ;  /* 0x000000ffff0d7224 */ /* 0x000fe400078e0004 */
[----:B------:R-:W-:Y:S02]  /*154d0*/  IMAD.MOV.U32 R12, RZ, RZ, 0x7 ;  /* 0x00000007ff0c7424 */ /* 0x000fe400078e00ff */
[----:B------:R-:W-:-:S07]  /*154e0*/  IMAD.MOV.U32 R6, RZ, RZ, R14 ;  /* 0x000000ffff067224 */ /* 0x000fce00078e000e */
[----:B------:R-:W-:Y:S05]  /*154f0*/  WARPSYNC.COLLECTIVE R15, `(.L_x_5836) ;  /* 0x000000000f087348 */ /* 0x000fea0003c00000 */
[----:B------:R0:W1:Y:S02]  /*15500*/  SHFL.IDX P6, R14, R13, R12, R11 ;  /* 0x0000000c0d0e7389 */ /* 0x00006400000c000b */
[----:B01----:R-:W-:Y:S01]  /*15510*/  ENDCOLLECTIVE ;  /* 0x000000000000791b */ /* 0x003fe20003800000 */
.L_x_5836:
        /* <DEDUP_REMOVED lines=13> */
.L_x_5837:
[----:B------:R-:W-:Y:S01]  /*155f0*/  IMAD.MOV.U32 R0, RZ, RZ, R14 ;  /* 0x000000ffff007224 */ /* 0x000fe200078e000e */
[----:B------:R-:W-:Y:S06]  /*15600*/  BRA `(.L_x_5838) ;  /* 0xffffffb000cc7947 */ /* 0x000fec000383ffff */
.L_x_5746:
        /* <DEDUP_REMOVED lines=8> */
.L_x_5840:
[----:B------:R-:W-:Y:S05]  /*15690*/  BSYNC B0 ;  /* 0x0000000000007941 */ /* 0x000fea0003800000 */
.L_x_5839:
        /* <DEDUP_REMOVED lines=9> */
.L_x_5841:
[----:B------:R-:W-:Y:S02]  /*15730*/  IMAD.MOV.U32 R13, RZ, RZ, R4 ;  /* 0x000000ffff0d7224 */ /* 0x000fe400078e0004 */
[----:B------:R-:W-:Y:S01]  /*15740*/  IMAD.MOV.U32 R12, RZ, RZ, 0x1 ;  /* 0x00000001ff0c7424 */ /* 0x000fe200078e00ff */
[----:B------:R-:W-:-:S13]  /*15750*/  @!P5 LEA R5, P0, R8, R14, 0x1 ;  /* 0x0000000e0805d211 */ /* 0x000fda00078008ff */
[----:B------:R-:W-:Y:S05]  /*15760*/  WARPSYNC.COLLECTIVE R15, `(.L_x_5842) ;  /* 0x000000000f087348 */ /* 0x000fea0003c00000 */
[----:B------:R0:W1:Y:S02]  /*15770*/  SHFL.IDX P6, R14, R13, R12, R11 ;  /* 0x0000000c0d0e7389 */ /* 0x00006400000c000b */
[----:B01----:R-:W-:Y:S01]  /*15780*/  ENDCOLLECTIVE ;  /* 0x000000000000791b */ /* 0x003fe20003800000 */
.L_x_5842:
[----:B------:R-:W-:Y:S01]  /*15790*/  @!P5 IMAD.X R3, RZ, RZ, R2, P0 ;  /* 0x000000ffff03d224 */ /* 0x000fe200000e0602 */
[----:B------:R-:W-:-:S05]  /*157a0*/  @!P5 MOV R2, R5 ;  /* 0x000000050002d202 */ /* 0x000fca0000000f00 */
        /* <DEDUP_REMOVED lines=13> */
.L_x_5843:
[----:B------:R-:W-:Y:S02]  /*15880*/  IMAD.MOV.U32 R13, RZ, RZ, R4 ;  /* 0x000000ffff0d7224 */ /* 0x000fe400078e0004 */
[----:B------:R-:W-:Y:S01]  /*15890*/  IMAD.MOV.U32 R12, RZ, RZ, 0x2 ;  /* 0x00000002ff0c7424 */ /* 0x000fe200078e00ff */
[----:B------:R-:W-:-:S13]  /*158a0*/  LOP3.LUT P6, RZ, R23, 0x1000, RZ, 0xc0, !PT ;  /* 0x0000100017ff7812 */ /* 0x000fda00078cc0ff */
[----:B------:R-:W-:-:S04]  /*158b0*/  @!P6 LEA R6, P0, R8, R14, 0x1 ;  /* 0x0000000e0806e211 */ /* 0x000fc800078008ff */
[----:B------:R-:W-:Y:S01]  /*158c0*/  @!P6 MOV R2, R6 ;  /* 0x000000060002e202 */ /* 0x000fe20000000f00 */
[----:B------:R-:W-:-:S04]  /*158d0*/  @!P6 IMAD.X R7, RZ, RZ, R5, P0 ;  /* 0x000000ffff07e224 */ /* 0x000fc800000e0605 */
        /* <DEDUP_REMOVED lines=11> */
.L_x_5844:
[----:B------:R-:W-:Y:S02]  /*15990*/  IMAD.MOV.U32 R13, RZ, RZ, R0 ;  /* 0x000000ffff0d7224 */ /* 0x000fe400078e0000 */
[----:B------:R-:W-:-:S07]  /*159a0*/  IMAD.MOV.U32 R5, RZ, RZ, R14 ;  /* 0x000000ffff057224 */ /* 0x000fce00078e000e */
[----:B------:R-:W-:Y:S05]  /*159b0*/  WARPSYNC.COLLECTIVE R15, `(.L_x_5845) ;  /* 0x000000000f087348 */ /* 0x000fea0003c00000 */
[----:B------:R0:W1:Y:S02]  /*159c0*/  SHFL.IDX P6, R14, R13, R12, R11 ;  /* 0x0000000c0d0e7389 */ /* 0x00006400000c000b */
[----:B01----:R-:W-:Y:S01]  /*159d0*/  ENDCOLLECTIVE ;  /* 0x000000000000791b */ /* 0x003fe20003800000 */
.L_x_5845:
[----:B------:R-:W-:Y:S02]  /*159e0*/  IMAD.MOV.U32 R13, RZ, RZ, R4 ;  /* 0x000000ffff0d7224 */ /* 0x000fe400078e0004 */
[----:B------:R-:W-:Y:S01]  /*159f0*/  IMAD.MOV.U32 R12, RZ, RZ, 0x3 ;  /* 0x00000003ff0c7424 */ /* 0x000fe200078e00ff */
[----:B------:R-:W-:-:S13]  /*15a00*/  @!P5 LEA R6, P0, R8, R14, 0x1 ;  /* 0x0000000e0806d211 */ /* 0x000fda00078008ff */
[----:B------:R-:W-:Y:S05]  /*15a10*/  WARPSYNC.COLLECTIVE R15, `(.L_x_5846) ;  /* 0x000000000f087348 */ /* 0x000fea0003c00000 */
[----:B------:R0:W1:Y:S02]  /*15a20*/  SHFL.IDX P6, R14, R13, R12, R11 ;  /* 0x0000000c0d0e7389 */ /* 0x00006400000c000b */
[----:B01----:R-:W-:Y:S01]  /*15a30*/  ENDCOLLECTIVE ;  /* 0x000000000000791b */ /* 0x003fe20003800000 */
.L_x_5846:
[----:B------:R-:W-:Y:S01]  /*15a40*/  @!P5 IADD3.X R7, RZ, R5, RZ, P0, !PT ;  /* 0x00000005ff07d210 */ /* 0x000fe200007fe4ff */
[----:B------:R-:W-:-:S04]  /*15a50*/  @!P5 IMAD.MOV.U32 R2, RZ, RZ, R6 ;  /* 0x000000ffff02d224 */ /* 0x000fc800078e0006 */
[----:B------:R-:W-:-:S05]  /*15a60*/  @!P5 IMAD.MOV.U32 R3, RZ, RZ, R7 ;  /* 0x000000ffff03d224 */ /* 0x000fca00078e0007 */
[----:B------:R-:W-:Y:S01]  /*15a70*/  @!PT LDS RZ, [RZ] ;  /* 0x00000000fffff984 */ /* 0x000fe20000000800 */
[----:B------:R-:W-:Y:S01]  /*15a80*/  @!PT LDS RZ, [RZ] ;  /* 0x00000000fffff984 */ /* 0x000fe20000000800 */
[----:B------:R-:W-:Y:S01]  /*15a90*/  @!PT LDS RZ, [RZ] ;  /* 0x00000000fffff984 */ /* 0x000fe20000000800 */
[----:B------:R0:W-:Y:S01]  /*15aa0*/  @!P5 LDGSTS.E.BYPASS.LTC128B.128 [R26+0x23400], desc[UR36][R2.64], !P4 ;  /* 0x23400000021adfae */ /* 0x0001e2000e101d64 */
[----:B------:R-:W-:-:S03]  /*15ab0*/  MOV R13, R0 ;  /* 0x00000000000d7202 */ /* 0x000fc60000000f00 */
        /* <DEDUP_REMOVED lines=8> */
.L_x_5847:
        /* <DEDUP_REMOVED lines=17> */
.L_x_5848:
[----:B------:R-:W-:Y:S01]  /*15c50*/  IMAD.MOV.U32 R13, RZ, RZ, R0 ;  /* 0x000000ffff0d7224 */ /* 0x000fe200078e0000 */
[----:B------:R-:W-:-:S07]  /*15c60*/  MOV R5, R14 ;  /* 0x0000000e00057202 */ /* 0x000fce0000000f00 */
[----:B------:R-:W-:Y:S05]  /*15c70*/  WARPSYNC.COLLECTIVE R15, `(.L_x_5849) ;  /* 0x000000000f087348 */ /* 0x000fea0003c00000 */
[----:B------:R0:W1:Y:S02]  /*15c80*/  SHFL.IDX P6, R14, R13, R12, R11 ;  /* 0x0000000c0d0e7389 */ /* 0x00006400000c000b */
[----:B01----:R-:W-:Y:S01]  /*15c90*/  ENDCOLLECTIVE ;  /* 0x000000000000791b */ /* 0x003fe20003800000 */
.L_x_5849:
[----:B------:R-:W-:Y:S01]  /*15ca0*/  IMAD.MOV.U32 R13, RZ, RZ, R4 ;  /* 0x000000ffff0d7224 */ /* 0x000fe200078e0004 */
[----:B------:R-:W-:Y:S02]  /*15cb0*/  MOV R12, 0x5 ;  /* 0x00000005000c7802 */ /* 0x000fe40000000f00 */
[----:B------:R-:W-:-:S13]  /*15cc0*/  @!P5 LEA R6, P0, R8, R14, 0x1 ;  /* 0x0000000e0806d211 */ /* 0x000fda00078008ff */
[----:B------:R-:W-:Y:S05]  /*15cd0*/  WARPSYNC.COLLECTIVE R15, `(.L_x_5850) ;  /* 0x000000000f087348 */ /* 0x000fea0003c00000 */
[----:B------:R0:W1:Y:S02]  /*15ce0*/  SHFL.IDX P6, R14, R13, R12, R11 ;  /* 0x0000000c0d0e7389 */ /* 0x00006400000c000b */
[----:B01----:R-:W-:Y:S01]  /*15cf0*/  ENDCOLLECTIVE ;  /* 0x000000000000791b */ /* 0x003fe20003800000 */
.L_x_5850:
[----:B------:R-:W-:Y:S02]  /*15d00*/  @!P5 IMAD.X R7, RZ, RZ, R5, P0 ;  /* 0x000000ffff07d224 */ /* 0x000fe400000e0605 */
[----:B------:R-:W-:Y:S02]  /*15d10*/  @!P5 IMAD.MOV.U32 R2, RZ, RZ, R6 ;  /* 0x000000ffff02d224 */ /* 0x000fe400078e0006 */
[----:B------:R-:W-:-:S05]  /*15d20*/  @!P5 IMAD.MOV.U32 R3, RZ, RZ, R7 ;  /* 0x000000ffff03d224 */ /* 0x000fca00078e0007 */
        /* <DEDUP_REMOVED lines=13> */
.L_x_5851:
        /* <DEDUP_REMOVED lines=17> */
.L_x_5852:
[----:B------:R-:W-:Y:S02]  /*15f10*/  IMAD.MOV.U32 R13, RZ, RZ, R0 ;  /* 0x000000ffff0d7224 */ /* 0x000fe400078e0000 */
[----:B------:R-:W-:-:S07]  /*15f20*/  IMAD.MOV.U32 R5, RZ, RZ, R14 ;  /* 0x000000ffff057224 */ /* 0x000fce00078e000e */
[----:B------:R-:W-:Y:S05]  /*15f30*/  WARPSYNC.COLLECTIVE R15, `(.L_x_5853) ;  /* 0x000000000f087348 */ /* 0x000fea0003c00000 */
[----:B------:R0:W1:Y:S02]  /*15f40*/  SHFL.IDX P6, R14, R13, R12, R11 ;  /* 0x0000000c0d0e7389 */ /* 0x00006400000c000b */
[----:B01----:R-:W-:Y:S01]  /*15f50*/  ENDCOLLECTIVE ;  /* 0x000000000000791b */ /* 0x003fe20003800000 */
.L_x_5853:
[----:B------:R-:W-:Y:S02]  /*15f60*/  IMAD.MOV.U32 R13, RZ, RZ, R4 ;  /* 0x000000ffff0d7224 */ /* 0x000fe400078e0004 */
[----:B------:R-:W-:Y:S01]  /*15f70*/  IMAD.MOV.U32 R12, RZ, RZ, 0x7 ;  /* 0x00000007ff0c7424 */ /* 0x000fe200078e00ff */
[----:B------:R-:W-:-:S13]  /*15f80*/  @!P5 LEA R6, P0, R8, R14, 0x1 ;  /* 0x0000000e0806d211 */ /* 0x000fda00078008ff */
[----:B------:R-:W-:Y:S05]  /*15f90*/  WARPSYNC.COLLECTIVE R15, `(.L_x_5854) ;  /* 0x000000000f087348 */ /* 0x000fea0003c00000 */
[----:B------:R0:W1:Y:S02]  /*15fa0*/  SHFL.IDX P6, R14, R13, R12, R11 ;  /* 0x0000000c0d0e7389 */ /* 0x00006400000c000b */
[----:B01----:R-:W-:Y:S01]  /*15fb0*/  ENDCOLLECTIVE ;  /* 0x000000000000791b */ /* 0x003fe20003800000 */
.L_x_5854:
[----:B------:R-:W-:Y:S02]  /*15fc0*/  @!P5 IMAD.X R7, RZ, RZ, R5, P0 ;  /* 0x000000ffff07d224 */ /* 0x000fe400000e0605 */
[----:B------:R-:W-:-:S03]  /*15fd0*/  @!P5 IMAD.MOV.U32 R2, RZ, RZ, R6 ;  /* 0x000000ffff02d224 */ /* 0x000fc600078e0006 */
[----:B------:R-:W-:-:S05]  /*15fe0*/  @!P5 MOV R3, R7 ;  /* 0x000000070003d202 */ /* 0x000fca0000000f00 */
        /* <DEDUP_REMOVED lines=12> */
.L_x_5855:
[----:B------:R-:W-:Y:S05]  /*160b0*/  BRA `(.L_x_5856) ;  /* 0xffffffb400087947 */ /* 0x000fea000383ffff */
.L_x_5751:
[----:B0-----:R0:W2:Y:S02]  /*160c0*/  SYNCS.PHASECHK.TRANS64.TRYWAIT P0, [R22+URZ+0x32420], R3 ;  /* 0x03242003160075a7 */ /* 0x0010a4000800017f */
[----:B--2---:R-:W-:Y:S05]  /*160d0*/  @!P0 NANOSLEEP.SYNCS 0x989680 ;  /* 0x009896800000895d */ /* 0x004fea0003900000 */
[----:B------:R-:W2:Y:S02]  /*160e0*/  @!P0 SYNCS.PHASECHK.TRANS64 P0, [R22+URZ+0x32420], R3 ;  /* 0x03242003160085a7 */ /* 0x000ea4000800007f */
[----:B--2---:R-:W-:Y:S05]  /*160f0*/  @!P0 BRA `(.L_x_5751) ;  /* 0xfffffffc00f08947 */ /* 0x004fea000383ffff */
[----:B------:R-:W-:Y:S05]  /*16100*/  BRA `(.L_x_5857) ;  /* 0xffffffb400787947 */ /* 0x000fea000383ffff */
.L_x_5754:
[----:B--2---:R2:W3:Y:S02]  /*16110*/  SYNCS.PHASECHK.TRANS64.TRYWAIT P0, [R25+URZ+0x32460], R0 ;  /* 0x03246000190075a7 */ /* 0x0044e4000800017f */
[----:B---3--:R-:W-:Y:S05]  /*16120*/  @!P0 NANOSLEEP.SYNCS 0x989680 ;  /* 0x009896800000895d */ /* 0x008fea0003900000 */
[----:B------:R-:W3:Y:S02]  /*16130*/  @!P0 SYNCS.PHASECHK.TRANS64 P0, [R25+URZ+0x32460], R0 ;  /* 0x03246000190085a7 */ /* 0x000ee4000800007f */
[----:B---3--:R-:W-:Y:S05]  /*16140*/  @!P0 BRA `(.L_x_5754) ;  /* 0xfffffffc00f08947 */ /* 0x008fea000383ffff */
[----:B------:R-:W-:Y:S05]  /*16150*/  BRA `(.L_x_5858) ;  /* 0xffffffb400847947 */ /* 0x000fea000383ffff */
.L_x_5755:
        /* <DEDUP_REMOVED lines=8> */
.L_x_5860:
[----:B------:R-:W-:Y:S05]  /*161e0*/  BSYNC B0 ;  /* 0x0000000000007941 */ /* 0x000fea0003800000 */
.L_x_5859:
[----:B------:R-:W0:Y:S01]  /*161f0*/  S2R R8, SR_TID.X ;  /* 0x0000000000087919 */ /* 0x000e220000002100 */
[----:B------:R-:W-:Y:S01]  /*16200*/  IMAD.MOV.U32 R13, RZ, RZ, R5 ;  /* 0x000000ffff0d7224 */ /* 0x000fe200078e0005 */
[----:B------:R-:W-:Y:S01]  /*16210*/  MOV R11, 0x181f ;  /* 0x0000181f000b7802 */ /* 0x000fe20000000f00 */
[----:B------:R-:W-:Y:S01]  /*16220*/  IMAD.MOV.U32 R12, RZ, RZ, RZ ;  /* 0x000000ffff0c7224 */ /* 0x000fe200078e00ff */
        /* <DEDUP_REMOVED lines=8> */
.L_x_5861:
[----:B------:R-:W-:Y:S02]  /*162b0*/  ISETP.LT.OR P3, PT, R31, 0x1, !P1 ;  /* 0x000000011f00780c */ /* 0x000fe40004f61670 */
        /* <DEDUP_REMOVED lines=9> */
.L_x_5862:
        /* <DEDUP_REMOVED lines=17> */
.L_x_5863:
[----:B------:R-:W-:Y:S01]  /*16460*/  IMAD.MOV.U32 R13, RZ, RZ, R6 ;  /* 0x000000ffff0d7224 */ /* 0x000fe200078e0006 */
[----:B------:R-:W-:Y:S02]  /*16470*/  MOV R12, 0x2 ;  /* 0x00000002000c7802 */ /* 0x000fe40000000f00 */
[----:B------:R-:W-:-:S13]  /*16480*/  IADD3 R2, P3, R14, R0, RZ ;  /* 0x000000000e027210 */ /* 0x000fda0007f7e0ff */
[----:B------:R-:W-:Y:S05]  /*16490*/  WARPSYNC.COLLECTIVE R15, `(.L_x_5864) ;  /* 0x000000000f087348 */ /* 0x000fea0003c00000 */
[----:B------:R0:W1:Y:S02]  /*164a0*/  SHFL.IDX P6, R14, R13, R12, R11 ;  /* 0x0000000c0d0e7389 */ /* 0x00006400000c000b */
[----:B01----:R-:W-:Y:S01]  /*164b0*/  ENDCOLLECTIVE ;  /* 0x000000000000791b */ /* 0x003fe20003800000 */
.L_x_5864:
        /* <DEDUP_REMOVED lines=17> */
.L_x_5865:
[----:B------:R-:W-:Y:S02]  /*165d0*/  IMAD.MOV.U32 R13, RZ, RZ, R6 ;  /* 0x000000ffff0d7224 */ /* 0x000fe400078e0006 */
[----:B------:R-:W-:Y:S01]  /*165e0*/  IMAD.MOV.U32 R12, RZ, RZ, 0x3 ;  /* 0x00000003ff0c7424 */ /* 0x000fe200078e00ff */
[----:B------:R-:W-:-:S13]  /*165f0*/  IADD3 R2, P3, R14, R0, RZ ;  /* 0x000000000e027210 */ /* 0x000fda0007f7e0ff */
[----:B------:R-:W-:Y:S05]  /*16600*/  WARPSYNC.COLLECTIVE R15, `(.L_x_5866) ;  /* 0x000000000f087348 */ /* 0x000fea0003c00000 */
[----:B------:R0:W1:Y:S02]  /*16610*/  SHFL.IDX P6, R14, R13, R12, R11 ;  /* 0x0000000c0d0e7389 */ /* 0x00006400000c000b */
[----:B01----:R-:W-:Y:S01]  /*16620*/  ENDCOLLECTIVE ;  /* 0x000000000000791b */ /* 0x003fe20003800000 */
.L_x_5866:
        /* <DEDUP_REMOVED lines=17> */
.L_x_5867:
[----:B------:R-:W-:Y:S02]  /*16740*/  IMAD.MOV.U32 R13, RZ, RZ, R6 ;  /* 0x000000ffff0d7224 */ /* 0x000fe400078e0006 */
[----:B------:R-:W-:Y:S01]  /*16750*/  IMAD.MOV.U32 R12, RZ, RZ, 0x4 ;  /* 0x00000004ff0c7424 */ /* 0x000fe200078e00ff */
[----:B------:R-:W-:-:S13]  /*16760*/  IADD3 R2, P3, R14, R0, RZ ;  /* 0x000000000e027210 */ /* 0x000fda0007f7e0ff */
[----:B------:R-:W-:Y:S05]  /*16770*/  WARPSYNC.COLLECTIVE R15, `(.L_x_5868) ;  /* 0x000000000f087348 */ /* 0x000fea0003c00000 */
[----:B------:R0:W1:Y:S02]  /*16780*/  SHFL.IDX P6, R14, R13, R12, R11 ;  /* 0x0000000c0d0e7389 */ /* 0x00006400000c000b */
[----:B01----:R-:W-:Y:S01]  /*16790*/  ENDCOLLECTIVE ;  /* 0x000000000000791b */ /* 0x003fe20003800000 */
.L_x_5868:
        /* <DEDUP_REMOVED lines=17> */
.L_x_5869:
[----:B------:R-:W-:Y:S02]  /*168b0*/  IMAD.MOV.U32 R13, RZ, RZ, R6 ;  /* 0x000000ffff0d7224 */ /* 0x000fe400078e0006 */
[----:B------:R-:W-:Y:S01]  /*168c0*/  IMAD.MOV.U32 R12, RZ, RZ, 0x5 ;  /* 0x00000005ff0c7424 */ /* 0x000fe200078e00ff */
[----:B------:R-:W-:-:S13]  /*168d0*/  IADD3 R2, P3, R14, R0, RZ ;  /* 0x000000000e027210 */ /* 0x000fda0007f7e0ff */
[----:B------:R-:W-:Y:S05]  /*168e0*/  WARPSYNC.COLLECTIVE R15, `(.L_x_5870) ;  /* 0x000000000f087348 */ /* 0x000fea0003c00000 */
[----:B------:R0:W1:Y:S02]  /*168f0*/  SHFL.IDX P6, R14, R13, R12, R11 ;  /* 0x0000000c0d0e7389 */ /* 0x00006400000c000b */
[----:B01----:R-:W-:Y:S01]  /*16900*/  ENDCOLLECTIVE ;  /* 0x000000000000791b */ /* 0x003fe20003800000 */
.L_x_5870:
        /* <DEDUP_REMOVED lines=12> */
.L_x_5871:
        /* <DEDUP_REMOVED lines=9> */
.L_x_5762:
[----:B0-----:R0:W2:Y:S02]  /*16a60*/  SYNCS.PHASECHK.TRANS64.TRYWAIT P0, [R10+URZ+0x32440], R20 ;  /* 0x032440140a0075a7 */ /* 0x0010a4000800017f */
[----:B--2---:R-:W-:Y:S05]  /*16a70*/  @!P0 NANOSLEEP.SYNCS 0x989680 ;  /* 0x009896800000895d */ /* 0x004fea0003900000 */
[----:B------:R-:W2:Y:S02]  /*16a80*/  @!P0 SYNCS.PHASECHK.TRANS64 P0, [R10+URZ+0x32440], R20 ;  /* 0x032440140a0085a7 */ /* 0x000ea4000800007f */
[----:B--2---:R-:W-:Y:S05]  /*16a90*/  @!P0 BRA `(.L_x_5762) ;  /* 0xfffffffc00f08947 */ /* 0x004fea000383ffff */
[----:B------:R-:W-:Y:S05]  /*16aa0*/  BRA `(.L_x_5873) ;  /* 0xffffffb8000c7947 */ /* 0x000fea000383ffff */
.L_x_5763:
[----:B------:R-:W-:Y:S01]  /*16ab0*/  BSSY B1, `(.L_x_5874) ;  /* 0x0000008000017945 */ /* 0x000fe20003800000 */
[----:B------:R-:W-:Y:S01]  /*16ac0*/  MOV R13, R8 ;  /* 0x00000008000d7202 */ /* 0x000fe20000000f00 */
[----:B------:R-:W-:Y:S02]  /*16ad0*/  IMAD.MOV.U32 R12, RZ, RZ, RZ ;  /* 0x000000ffff0c7224 */ /* 0x000fe400078e00ff */
[----:B------:R-:W-:Y:S02]  /*16ae0*/  IMAD.MOV.U32 R11, RZ, RZ, 0x181f ;  /* 0x0000181fff0b7424 */ /* 0x000fe400078e00ff */
[----:B------:R-:W-:-:S07]  /*16af0*/  IMAD.MOV.U32 R15, RZ, RZ, -0x1 ;  /* 0xffffffffff0f7424 */ /* 0x000fce00078e00ff */
[----:B01----:R-:W-:Y:S05]  /*16b00*/  WARPSYNC.COLLECTIVE R15, `(.L_x_5875) ;  /* 0x000000000f087348 */ /* 0x003fea0003c00000 */
[----:B------:R2:W3:Y:S02]  /*16b10*/  SHFL.IDX P6, R14, R13, R12, R11 ;  /* 0x0000000c0d0e7389 */ /* 0x0004e400000c000b */
[----:B0123--:R-:W-:Y:S01]  /*16b20*/  ENDCOLLECTIVE ;  /* 0x000000000000791b */ /* 0x00ffe20003800000 */
.L_x_5875:
[----:B------:R-:W-:Y:S05]  /*16b30*/  BSYNC B1 ;  /* 0x0000000000017941 */ /* 0x000fea0003800000 */
.L_x_5874:
        /* <DEDUP_REMOVED lines=9> */
.L_x_5876:
[----:B------:R-:W-:Y:S01]  /*16bd0*/  MOV R13, R8 ;  /* 0x00000008000d7202 */ /* 0x000fe20000000f00 */
[----:B------:R-:W-:Y:S02]  /*16be0*/  IMAD.MOV.U32 R12, RZ, RZ, 0x1 ;  /* 0x00000001ff0c7424 */ /* 0x000fe400078e00ff */
[----:B------:R-:W-:-:S07]  /*16bf0*/  IMAD.MOV.U32 R2, RZ, RZ, R14 ;  /* 0x000000ffff027224 */ /* 0x000fce00078e000e */
[----:B------:R-:W-:Y:S05]  /*16c00*/  WARPSYNC.COLLECTIVE R15, `(.L_x_5877) ;  /* 0x000000000f087348 */ /* 0x000fea0003c00000 */
[----:B------:R0:W1:Y:S02]  /*16c10*/  SHFL.IDX P6, R14, R13, R12, R11 ;  /* 0x0000000c0d0e7389 */ /* 0x00006400000c000b */
[----:B01----:R-:W-:Y:S01]  /*16c20*/  ENDCOLLECTIVE ;  /* 0x000000000000791b */ /* 0x003fe20003800000 */
.L_x_5877:
        /* <DEDUP_REMOVED lines=11> */
.L_x_5878:
[----:B------:R-:W-:Y:S01]  /*16ce0*/  MOV R13, R8 ;  /* 0x00000008000d7202 */ /* 0x000fe20000000f00 */
[----:B------:R-:W-:Y:S02]  /*16cf0*/  IMAD.MOV.U32 R12, RZ, RZ, 0x2 ;  /* 0x00000002ff0c7424 */ /* 0x000fe400078e00ff */
[----:B------:R-:W-:-:S07]  /*16d00*/  IMAD.MOV.U32 R2, RZ, RZ, R14 ;  /* 0x000000ffff027224 */ /* 0x000fce00078e000e */
[----:B------:R-:W-:Y:S05]  /*16d10*/  WARPSYNC.COLLECTIVE R15, `(.L_x_5879) ;  /* 0x000000000f087348 */ /* 0x000fea0003c00000 */
[----:B------:R0:W1:Y:S02]  /*16d20*/  SHFL.IDX P6, R14, R13, R12, R11 ;  /* 0x0000000c0d0e7389 */ /* 0x00006400000c000b */
[----:B01----:R-:W-:Y:S01]  /*16d30*/  ENDCOLLECTIVE ;  /* 0x000000000000791b */ /* 0x003fe20003800000 */
.L_x_5879:
        /* <DEDUP_REMOVED lines=11> */
.L_x_5880:
[----:B------:R-:W-:Y:S01]  /*16df0*/  MOV R13, R8 ;  /* 0x00000008000d7202 */ /* 0x000fe20000000f00 */
[----:B------:R-:W-:Y:S02]  /*16e00*/  IMAD.MOV.U32 R12, RZ, RZ, 0x3 ;  /* 0x00000003ff0c7424 */ /* 0x000fe400078e00ff */
[----:B------:R-:W-:-:S07]  /*16e10*/  IMAD.MOV.U32 R2, RZ, RZ, R14 ;  /* 0x000000ffff027224 */ /* 0x000fce00078e000e */
[----:B------:R-:W-:Y:S05]  /*16e20*/  WARPSYNC.COLLECTIVE R15, `(.L_x_5881) ;  /* 0x000000000f087348 */ /* 0x000fea0003c00000 */
[----:B------:R0:W1:Y:S02]  /*16e30*/  SHFL.IDX P6, R14, R13, R12, R11 ;  /* 0x0000000c0d0e7389 */ /* 0x00006400000c000b */
[----:B01----:R-:W-:Y:S01]  /*16e40*/  ENDCOLLECTIVE ;  /* 0x000000000000791b */ /* 0x003fe20003800000 */
.L_x_5881:
        /* <DEDUP_REMOVED lines=11> */
.L_x_5882:
[----:B------:R-:W-:Y:S01]  /*16f00*/  MOV R13, R8 ;  /* 0x00000008000d7202 */ /* 0x000fe20000000f00 */
[----:B------:R-:W-:Y:S02]  /*16f10*/  IMAD.MOV.U32 R12, RZ, RZ, 0x4 ;  /* 0x00000004ff0c7424 */ /* 0x000fe400078e00ff */
[----:B------:R-:W-:-:S07]  /*16f20*/  IMAD.MOV.U32 R2, RZ, RZ, R14 ;  /* 0x000000ffff027224 */ /* 0x000fce00078e000e */
[----:B------:R-:W-:Y:S05]  /*16f30*/  WARPSYNC.COLLECTIVE R15, `(.L_x_5883) ;  /* 0x000000000f087348 */ /* 0x000fea0003c00000 */
[----:B------:R0:W1:Y:S02]  /*16f40*/  SHFL.IDX P6, R14, R13, R12, R11 ;  /* 0x0000000c0d0e7389 */ /* 0x00006400000c000b */
[----:B01----:R-:W-:Y:S01]  /*16f50*/  ENDCOLLECTIVE ;  /* 0x000000000000791b */ /* 0x003fe20003800000 */
.L_x_5883:
        /* <DEDUP_REMOVED lines=11> */
.L_x_5884:
[----:B------:R-:W-:Y:S01]  /*17010*/  MOV R13, R8 ;  /* 0x00000008000d7202 */ /* 0x000fe20000000f00 */
[----:B------:R-:W-:Y:S02]  /*17020*/  IMAD.MOV.U32 R12, RZ, RZ, 0x5 ;  /* 0x00000005ff0c7424 */ /* 0x000fe400078e00ff */
[----:B------:R-:W-:-:S07]  /*17030*/  IMAD.MOV.U32 R2, RZ, RZ, R14 ;  /* 0x000000ffff027224 */ /* 0x000fce00078e000e */
[----:B------:R-:W-:Y:S05]  /*17040*/  WARPSYNC.COLLECTIVE R15, `(.L_x_5885) ;  /* 0x000000000f087348 */ /* 0x000fea0003c00000 */
[----:B------:R0:W1:Y:S02]  /*17050*/  SHFL.IDX P6, R14, R13, R12, R11 ;  /* 0x0000000c0d0e7389 */ /* 0x00006400000c000b */
[----:B01----:R-:W-:Y:S01]  /*17060*/  ENDCOLLECTIVE ;  /* 0x000000000000791b */ /* 0x003fe20003800000 */
.L_x_5885:
        /* <DEDUP_REMOVED lines=11> */
.L_x_5886:
[----:B------:R-:W-:Y:S05]  /*17120*/  BRA `(.L_x_5887) ;  /* 0xffffffb4003c7947 */ /* 0x000fea000383ffff */
.L_x_5768:
[----:B----4-:R4:W0:Y:S02]  /*17130*/  SYNCS.PHASECHK.TRANS64.TRYWAIT P0, [R10+URZ+0x32460], R20 ;  /* 0x032460140a0075a7 */ /* 0x010824000800017f */
[----:B0-----:R-:W-:Y:S05]  /*17140*/  @!P0 NANOSLEEP.SYNCS 0x989680 ;  /* 0x009896800000895d */ /* 0x001fea0003900000 */
[----:B------:R-:W0:Y:S02]  /*17150*/  @!P0 SYNCS.PHASECHK.TRANS64 P0, [R10+URZ+0x32460], R20 ;  /* 0x032460140a0085a7 */ /* 0x000e24000800007f */
[----:B0-----:R-:W-:Y:S05]  /*17160*/  @!P0 BRA `(.L_x_5768) ;  /* 0xfffffffc00f08947 */ /* 0x001fea000383ffff */
[----:B------:R-:W-:Y:S05]  /*17170*/  BRA `(.L_x_5888) ;  /* 0xffffffb400887947 */ /* 0x000fea000383ffff */
.L_x_5769:
[----:B------:R-:W-:Y:S01]  /*17180*/  BSSY B1, `(.L_x_5889) ;  /* 0x0000008000017945 */ /* 0x000fe20003800000 */
[----:B------:R-:W-:Y:S01]  /*17190*/  IMAD.MOV.U32 R13, RZ, RZ, R25 ;  /* 0x000000ffff0d7224 */ /* 0x000fe200078e0019 */
[----:B------:R-:W-:Y:S01]  /*171a0*/  MOV R11, 0x181f ;  /* 0x0000181f000b7802 */ /* 0x000fe20000000f00 */
[----:B------:R-:W-:Y:S02]  /*171b0*/  IMAD.MOV.U32 R12, RZ, RZ, RZ ;  /* 0x000000ffff0c7224 */ /* 0x000fe400078e00ff */
[----:B------:R-:W-:-:S07]  /*171c0*/  IMAD.MOV.U32 R15, RZ, RZ, -0x1 ;  /* 0xffffffffff0f7424 */ /* 0x000fce00078e00ff */
[----:B---3--:R-:W-:Y:S05]  /*171d0*/  WARPSYNC.COLLECTIVE R15, `(.L_x_5890) ;  /* 0x000000000f087348 */ /* 0x008fea0003c00000 */
[----:B------:R0:W1:Y:S02]  /*171e0*/  SHFL.IDX P6, R14, R13, R12, R11 ;  /* 0x0000000c0d0e7389 */ /* 0x00006400000c000b */
[----:B01-3--:R-:W-:Y:S01]  /*171f0*/  ENDCOLLECTIVE ;  /* 0x000000000000791b */ /* 0x00bfe20003800000 */
.L_x_5890:
[----:B------:R-:W-:Y:S05]  /*17200*/  BSYNC B1 ;  /* 0x0000000000017941 */ /* 0x000fea0003800000 */
.L_x_5889:
        /* <DEDUP_REMOVED lines=9> */
.L_x_5891:
[----:B------:R-:W-:Y:S02]  /*172a0*/  IMAD.MOV.U32 R13, RZ, RZ, R25 ;  /* 0x000000ffff0d7224 */ /* 0x000fe400078e0019 */
[----:B------:R-:W-:Y:S01]  /*172b0*/  IMAD.MOV.U32 R12, RZ, RZ, 0x1 ;  /* 0x00000001ff0c7424 */ /* 0x000fe200078e00ff */
[----:B------:R-:W-:-:S13]  /*172c0*/  IADD3 R2, P0, R14, R0, RZ ;  /* 0x000000000e027210 */ /* 0x000fda0007f1e0ff */
[----:B------:R-:W-:Y:S05]  /*172d0*/  WARPSYNC.COLLECTIVE R15, `(.L_x_5892) ;  /* 0x000000000f087348 */ /* 0x000fea0003c00000 */
[----:B------:R0:W1:Y:S02]  /*172e0*/  SHFL.IDX P6, R14, R13, R12, R11 ;  /* 0x0000000c0d0e7389 */ /* 0x00006400000c000b */
[----:B01----:R-:W-:Y:S01]  /*172f0*/  ENDCOLLECTIVE ;  /* 0x000000000000791b */ /* 0x003fe20003800000 */
.L_x_5892:
        /* <DEDUP_REMOVED lines=13> */
.L_x_5893:
[----:B------:R-:W-:Y:S02]  /*173d0*/  IMAD.MOV.U32 R13, RZ, RZ, R25 ;  /* 0x000000ffff0d7224 */ /* 0x000fe400078e0019 */
[----:B------:R-:W-:Y:S01]  /*173e0*/  IMAD.MOV.U32 R12, RZ, RZ, 0x2 ;  /* 0x00000002ff0c7424 */ /* 0x000fe200078e00ff */
[----:B------:R-:W-:-:S13]  /*173f0*/  IADD3 R2, P0, R14, R0, RZ ;  /* 0x000000000e027210 */ /* 0x000fda0007f1e0ff */
[----:B------:R-:W-:Y:S05]  /*17400*/  WARPSYNC.COLLECTIVE R15, `(.L_x_5894) ;  /* 0x000000000f087348 */ /* 0x000fea0003c00000 */
[----:B------:R0:W1:Y:S02]  /*17410*/  SHFL.IDX P6, R14, R13, R12, R11 ;  /* 0x0000000c0d0e7389 */ /* 0x00006400000c000b */
[----:B01----:R-:W-:Y:S01]  /*17420*/  ENDCOLLECTIVE ;  /* 0x000000000000791b */ /* 0x003fe20003800000 */
.L_x_5894:
        /* <DEDUP_REMOVED lines=13> */
.L_x_5895:
[----:B------:R-:W-:Y:S02]  /*17500*/  IMAD.MOV.U32 R13, RZ, RZ, R25 ;  /* 0x000000ffff0d7224 */ /* 0x000fe400078e0019 */
[----:B------:R-:W-:Y:S01]  /*17510*/  IMAD.MOV.U32 R12, RZ, RZ, 0x3 ;  /* 0x00000003ff0c7424 */ /* 0x000fe200078e00ff */
[----:B------:R-:W-:-:S07]  /*17520*/  MOV R8, R14 ;  /* 0x0000000e00087202 */ /* 0x000fce0000000f00 */
[----:B------:R-:W-:Y:S05]  /*17530*/  WARPSYNC.COLLECTIVE R15, `(.L_x_5896) ;  /* 0x000000000f087348 */ /* 0x000fea0003c00000 */
[----:B------:R0:W1:Y:S02]  /*17540*/  SHFL.IDX P6, R14, R13, R12, R11 ;  /* 0x0000000c0d0e7389 */ /* 0x00006400000c000b */
[----:B01----:R-:W-:Y:S01]  /*17550*/  ENDCOLLECTIVE ;  /* 0x000000000000791b */ /* 0x003fe20003800000 */
.L_x_5896:
        /* <DEDUP_REMOVED lines=14> */
.L_x_5897:
[----:B------:R-:W-:Y:S02]  /*17640*/  IMAD.MOV.U32 R13, RZ, RZ, R25 ;  /* 0x000000ffff0d7224 */ /* 0x000fe400078e0019 */
[----:B------:R-:W-:Y:S01]  /*17650*/  IMAD.MOV.U32 R12, RZ, RZ, 0x4 ;  /* 0x00000004ff0c7424 */ /* 0x000fe200078e00ff */
[----:B------:R-:W-:-:S13]  /*17660*/  IADD3 R2, P0, R14, R0, RZ ;  /* 0x000000000e027210 */ /* 0x000fda0007f1e0ff */
[----:B------:R-:W-:Y:S05]  /*17670*/  WARPSYNC.COLLECTIVE R15, `(.L_x_5898) ;  /* 0x000000000f087348 */ /* 0x000fea0003c00000 */
[----:B------:R0:W1:Y:S02]  /*17680*/  SHFL.IDX P6, R14, R13, R12, R11 ;  /* 0x0000000c0d0e7389 */ /* 0x00006400000c000b */
[----:B01----:R-:W-:Y:S01]  /*17690*/  ENDCOLLECTIVE ;  /* 0x000000000000791b */ /* 0x003fe20003800000 */
.L_x_5898:
        /* <DEDUP_REMOVED lines=13> */
.L_x_5899:
[----:B------:R-:W-:Y:S01]  /*17770*/  MOV R13, R25 ;  /* 0x00000019000d7202 */ /* 0x000fe20000000f00 */
[----:B------:R-:W-:Y:S01]  /*17780*/  IMAD.MOV.U32 R12, RZ, RZ, 0x5 ;  /* 0x00000005ff0c7424 */ /* 0x000fe200078e00ff */
[----:B------:R-:W-:-:S13]  /*17790*/  IADD3 R2, P0, R14, R0, RZ ;  /* 0x000000000e027210 */ /* 0x000fda0007f1e0ff */
[----:B------:R-:W-:Y:S05]  /*177a0*/  WARPSYNC.COLLECTIVE R15, `(.L_x_5900) ;  /* 0x000000000f087348 */ /* 0x000fea0003c00000 */
[----:B------:R0:W1:Y:S02]  /*177b0*/  SHFL.IDX P6, R14, R13, R12, R11 ;  /* 0x0000000c0d0e7389 */ /* 0x00006400000c000b */
[----:B01----:R-:W-:Y:S01]  /*177c0*/  ENDCOLLECTIVE ;  /* 0x000000000000791b */ /* 0x003fe20003800000 */
.L_x_5900:
        /* <DEDUP_REMOVED lines=13> */
.L_x_5901:
[----:B------:R-:W-:Y:S05]  /*178a0*/  BRA `(.L_x_5902) ;  /* 0xffffffb000d07947 */ /* 0x000fea000383ffff */
.L_x_5777:
[----:B------:R-:W-:Y:S01]  /*178b0*/  BSSY B0, `(.L_x_5903) ;  /* 0x0000008000007945 */ /* 0x000fe20003800000 */
[----:B------:R-:W-:Y:S01]  /*178c0*/  IMAD.MOV.U32 R13, RZ, RZ, R16 ;  /* 0x000000ffff0d7224 */ /* 0x000fe200078e0010 */
[----:B------:R-:W-:Y:S01]  /*178d0*/  MOV R11, 0x1f ;  /* 0x0000001f000b7802 */ /* 0x000fe20000000f00 */
[----:B------:R-:W-:Y:S02]  /*178e0*/  IMAD.MOV.U32 R12, RZ, RZ, RZ ;  /* 0x000000ffff0c7224 */ /* 0x000fe400078e00ff */
[----:B------:R-:W-:-:S07]  /*178f0*/  IMAD.MOV.U32 R15, RZ, RZ, -0x1 ;  /* 0xffffffffff0f7424 */ /* 0x000fce00078e00ff */
[----:B-123--:R-:W-:Y:S05]  /*17900*/  WARPSYNC.COLLECTIVE R15, `(.L_x_5904) ;  /* 0x000000000f087348 */ /* 0x00efea0003c00000 */
[----:B------:R0:W4:Y:S02]  /*17910*/  SHFL.IDX P6, R14, R13, R12, R11 ;  /* 0x0000000c0d0e7389 */ /* 0x00012400000c000b */
[----:B01234-:R-:W-:Y:S01]  /*17920*/  ENDCOLLECTIVE ;  /* 0x000000000000791b */ /* 0x01ffe20003800000 */
.L_x_5904:
[----:B------:R-:W-:Y:S05]  /*17930*/  BSYNC B0 ;  /* 0x0000000000007941 */ /* 0x000fea0003800000 */
.L_x_5903:
        /* <DEDUP_REMOVED lines=9> */
.L_x_5905:
        /* <DEDUP_REMOVED lines=18> */
.L_x_5906:
[----:B------:R-:W-:Y:S01]  /*17af0*/  IMAD.MOV.U32 R12, RZ, RZ, 0x2 ;  /* 0x00000002ff0c7424 */ /* 0x000fe200078e00ff */
[----:B------:R-:W-:-:S05]  /*17b00*/  SEL R6, R14, RZ, P1 ;  /* 0x000000ff0e067207 */ /* 0x000fca0000800000 */
[----:B------:R-:W-:-:S04]  /*17b10*/  IMAD.IADD R6, R5, 0x1, R6 ;  /* 0x0000000105067824 */ /* 0x000fc800078e0206 */
[----:B------:R-:W-:-:S07]  /*17b20*/  IMAD.MOV.U32 R13, RZ, RZ, R6 ;  /* 0x000000ffff0d7224 */ /* 0x000fce00078e0006 */
[----:B------:R-:W-:Y:S05]  /*17b30*/  WARPSYNC.COLLECTIVE R15, `(.L_x_5907) ;  /* 0x000000000f087348 */ /* 0x000fea0003c00000 */
[----:B------:R0:W1:Y:S02]  /*17b40*/  SHFL.UP P6, R14, R13, R12, R11 ;  /* 0x0400000c0d0e7389 */ /* 0x00006400000c000b */
[----:B01----:R-:W-:Y:S01]  /*17b50*/  ENDCOLLECTIVE ;  /* 0x000000000000791b */ /* 0x003fe20003800000 */
.L_x_5907:
[----:B------:R-:W-:Y:S02]  /*17b60*/  MOV R12, 0x4 ;  /* 0x00000004000c7802 */ /* 0x000fe40000000f00 */
[----:B------:R-:W-:-:S05]  /*17b70*/  SEL R7, R14, RZ, P2 ;  /* 0x000000ff0e077207 */ /* 0x000fca0001000000 */
[----:B------:R-:W-:-:S04]  /*17b80*/  IMAD.IADD R7, R6, 0x1, R7 ;  /* 0x0000000106077824 */ /* 0x000fc800078e0207 */
[----:B------:R-:W-:-:S07]  /*17b90*/  IMAD.MOV.U32 R13, RZ, RZ, R7 ;  /* 0x000000ffff0d7224 */ /* 0x000fce00078e0007 */
[----:B------:R-:W-:Y:S05]  /*17ba0*/  WARPSYNC.COLLECTIVE R15, `(.L_x_5908) ;  /* 0x000000000f087348 */ /* 0x000fea0003c00000 */
[----:B------:R0:W1:Y:S02]  /*17bb0*/  SHFL.UP P6, R14, R13, R12, R11 ;  /* 0x0400000c0d0e7389 */ /* 0x00006400000c000b */
[----:B01----:R-:W-:Y:S01]  /*17bc0*/  ENDCOLLECTIVE ;  /* 0x000000000000791b */ /* 0x003fe20003800000 */
.L_x_5908:
[----:B------:R-:W-:Y:S01]  /*17bd0*/  IMAD.MOV.U32 R12, RZ, RZ, 0x8 ;  /* 0x00000008ff0c7424 */ /* 0x000fe200078e00ff */
[----:B------:R-:W-:-:S05]  /*17be0*/  SEL R2, R14, RZ, P3 ;  /* 0x000000ff0e027207 */ /* 0x000fca0001800000 */
[----:B------:R-:W-:-:S04]  /*17bf0*/  IMAD.IADD R2, R7, 0x1, R2 ;  /* 0x0000000107027824 */ /* 0x000fc800078e0202 */
[----:B------:R-:W-:-:S07]  /*17c00*/  IMAD.MOV.U32 R13, RZ, RZ, R2 ;  /* 0x000000ffff0d7224 */ /* 0x000fce00078e0002 */
[----:B------:R-:W-:Y:S05]  /*17c10*/  WARPSYNC.COLLECTIVE R15, `(.L_x_5909) ;  /* 0x000000000f087348 */ /* 0x000fea0003c00000 */
[----:B------:R0:W1:Y:S02]  /*17c20*/  SHFL.UP P6, R14, R13, R12, R11 ;  /* 0x0400000c0d0e7389 */ /* 0x00006400000c000b */
[----:B01----:R-:W-:Y:S01]  /*17c30*/  ENDCOLLECTIVE ;  /* 0x000000000000791b */ /* 0x003fe20003800000 */
.L_x_5909:
[----:B------:R-:W-:Y:S02]  /*17c40*/  MOV R12, 0x10 ;  /* 0x00000010000c7802 */ /* 0x000fe40000000f00 */
[----:B------:R-:W-:-:S05]  /*17c50*/  SEL R3, R14, RZ, P4 ;  /* 0x000000ff0e037207 */ /* 0x000fca0002000000 */
[----:B------:R-:W-:-:S04]  /*17c60*/  IMAD.IADD R3, R2, 0x1, R3 ;  /* 0x0000000102037824 */ /* 0x000fc800078e0203 */
[----:B------:R-:W-:-:S07]  /*17c70*/  IMAD.MOV.U32 R13, RZ, RZ, R3 ;  /* 0x000000ffff0d7224 */ /* 0x000fce00078e0003 */
[----:B------:R-:W-:Y:S05]  /*17c80*/  WARPSYNC.COLLECTIVE R15, `(.L_x_5910) ;  /* 0x000000000f087348 */ /* 0x000fea0003c00000 */
[----:B------:R0:W1:Y:S02]  /*17c90*/  SHFL.UP P6, R14, R13, R12, R11 ;  /* 0x0400000c0d0e7389 */ /* 0x00006400000c000b */
[----:B01----:R-:W-:Y:S01]  /*17ca0*/  ENDCOLLECTIVE ;  /* 0x000000000000791b */ /* 0x003fe20003800000 */
.L_x_5910:
        /* <DEDUP_REMOVED lines=8> */
.L_x_5911:
[----:B------:R-:W-:Y:S05]  /*17d30*/  BRA `(.L_x_5912) ;  /* 0xffffffb400287947 */ /* 0x000fea000383ffff */
.L_x_5782:
[----:B------:R-:W-:Y:S01]  /*17d40*/  BSSY B0, `(.L_x_5913) ;  /* 0x0000008000007945 */ /* 0x000fe20003800000 */
[----:B-----5:R-:W-:Y:S01]  /*17d50*/  IMAD.MOV.U32 R13, RZ, RZ, R5 ;  /* 0x000000ffff0d7224 */ /* 0x020fe200078e0005 */
[----:B------:R-:W-:Y:S01]  /*17d60*/  MOV R12, 0x1 ;  /* 0x00000001000c7802 */ /* 0x000fe20000000f00 */
[----:B------:R-:W-:Y:S02]  /*17d70*/  IMAD.MOV.U32 R11, RZ, RZ, RZ ;  /* 0x000000ffff0b7224 */ /* 0x000fe400078e00ff */
[----:B------:R-:W-:-:S07]  /*17d80*/  IMAD.MOV.U32 R15, RZ, RZ, -0x1 ;  /* 0xffffffffff0f7424 */ /* 0x000fce00078e00ff */
[----:B01234-:R-:W-:Y:S05]  /*17d90*/  WARPSYNC.COLLECTIVE R15, `(.L_x_5914) ;  /* 0x000000000f087348 */ /* 0x01ffea0003c00000 */
[----:B------:R0:W0:Y:S02]  /*17da0*/  SHFL.UP P6, R14, R13, R12, R11 ;  /* 0x0400000c0d0e7389 */ /* 0x00002400000c000b */
[----:B01234-:R-:W-:Y:S01]  /*17db0*/  ENDCOLLECTIVE ;  /* 0x000000000000791b */ /* 0x01ffe20003800000 */
.L_x_5914:
[----:B------:R-:W-:Y:S05]  /*17dc0*/  BSYNC B0 ;  /* 0x0000000000007941 */ /* 0x000fea0003800000 */
.L_x_5913:
        /* <DEDUP_REMOVED lines=8> */
.L_x_5915:
[----:B------:R-:W-:Y:S01]  /*17e50*/  IMAD.MOV.U32 R12, RZ, RZ, 0x4 ;  /* 0x00000004ff0c7424 */ /* 0x000fe200078e00ff */
[----:B------:R-:W-:-:S05]  /*17e60*/  SEL R2, R14, RZ, P2 ;  /* 0x000000ff0e027207 */ /* 0x000fca0001000000 */
[----:B------:R-:W-:-:S04]  /*17e70*/  IMAD.IADD R2, R13, 0x1, R2 ;  /* 0x000000010d027824 */ /* 0x000fc800078e0202 */
[----:B------:R-:W-:-:S07]  /*17e80*/  IMAD.MOV.U32 R13, RZ, RZ, R2 ;  /* 0x000000ffff0d7224 */ /* 0x000fce00078e0002 */
[----:B------:R-:W-:Y:S05]  /*17e90*/  WARPSYNC.COLLECTIVE R15, `(.L_x_5916) ;  /* 0x000000000f087348 */ /* 0x000fea0003c00000 */
[----:B------:R0:W1:Y:S02]  /*17ea0*/  SHFL.UP P6, R14, R13, R12, R11 ;  /* 0x0400000c0d0e7389 */ /* 0x00006400000c000b */
[----:B01----:R-:W-:Y:S01]  /*17eb0*/  ENDCOLLECTIVE ;  /* 0x000000000000791b */ /* 0x003fe20003800000 */
.L_x_5916:
[----:B------:R-:W-:Y:S02]  /*17ec0*/  MOV R12, 0x8 ;  /* 0x00000008000c7802 */ /* 0x000fe40000000f00 */
[----:B------:R-:W-:-:S05]  /*17ed0*/  SEL R3, R14, RZ, P3 ;  /* 0x000000ff0e037207 */ /* 0x000fca0001800000 */
[----:B------:R-:W-:-:S04]  /*17ee0*/  IMAD.IADD R3, R2, 0x1, R3 ;  /* 0x0000000102037824 */ /* 0x000fc800078e0203 */
[----:B------:R-:W-:-:S07]  /*17ef0*/  IMAD.MOV.U32 R13, RZ, RZ, R3 ;  /* 0x000000ffff0d7224 */ /* 0x000fce00078e0003 */
[----:B------:R-:W-:Y:S05]  /*17f00*/  WARPSYNC.COLLECTIVE R15, `(.L_x_5917) ;  /* 0x000000000f087348 */ /* 0x000fea0003c00000 */
[----:B------:R0:W1:Y:S02]  /*17f10*/  SHFL.UP P6, R14, R13, R12, R11 ;  /* 0x0400000c0d0e7389 */ /* 0x00006400000c000b */
[----:B01----:R-:W-:Y:S01]  /*17f20*/  ENDCOLLECTIVE ;  /* 0x000000000000791b */ /* 0x003fe20003800000 */
.L_x_5917:
[----:B------:R-:W-:Y:S01]  /*17f30*/  IMAD.MOV.U32 R12, RZ, RZ, 0x10 ;  /* 0x00000010ff0c7424 */ /* 0x000fe200078e00ff */
[----:B------:R-:W-:-:S05]  /*17f40*/  SEL R4, R14, RZ, P4 ;  /* 0x000000ff0e047207 */ /* 0x000fca0002000000 */
[----:B------:R-:W-:-:S04]  /*17f50*/  IMAD.IADD R4, R3, 0x1, R4 ;  /* 0x0000000103047824 */ /* 0x000fc800078e0204 */
[----:B------:R-:W-:-:S07]  /*17f60*/  IMAD.MOV.U32 R13, RZ, RZ, R4 ;  /* 0x000000ffff0d7224 */ /* 0x000fce00078e0004 */
[----:B------:R-:W-:Y:S05]  /*17f70*/  WARPSYNC.COLLECTIVE R15, `(.L_x_5918) ;  /* 0x000000000f087348 */ /* 0x000fea0003c00000 */
[----:B------:R0:W1:Y:S02]  /*17f80*/  SHFL.UP P6, R14, R13, R12, R11 ;  /* 0x0400000c0d0e7389 */ /* 0x00006400000c000b */
[----:B01----:R-:W-:Y:S01]  /*17f90*/  ENDCOLLECTIVE ;  /* 0x000000000000791b */ /* 0x003fe20003800000 */
.L_x_5918:
        /* <DEDUP_REMOVED lines=8> */
.L_x_5919:
[----:B------:R-:W-:Y:S05]  /*18020*/  BRA `(.L_x_5920) ;  /* 0xffffffb400087947 */ /* 0x000fea000383ffff */
.L_x_5784:
[----:B------:R-:W-:Y:S01]  /*18030*/  BSSY B0, `(.L_x_5921) ;  /* 0x0000006000007945 */ /* 0x000fe20003800000 */
[----:B------:R-:W-:Y:S01]  /*18040*/  PLOP3.LUT P6, PT, P6, PT, PT, 0x8, 0x0 ;  /* 0x000000000000781c */ /* 0x000fe200037ce170 */
[----:B------:R-:W-:-:S12]  /*18050*/  IMAD.MOV.U32 R15, RZ, RZ, -0x1 ;  /* 0xffffffffff0f7424 */ /* 0x000fd800078e00ff */
[----:B0123--:R-:W-:Y:S05]  /*18060*/  WARPSYNC.COLLECTIVE R15, `(.L_x_5922) ;  /* 0x000000000f087348 */ /* 0x00ffea0003c00000 */
[----:B------:R-:W-:Y:S01]  /*18070*/  VOTE.ANY R14, PT, P6 ;  /* 0x00000000000e7806 */ /* 0x000fe200030e0100 */
[----:B0123--:R-:W-:Y:S06]  /*18080*/  ENDCOLLECTIVE ;  /* 0x000000000000791b */ /* 0x00ffec0003800000 */
.L_x_5922:
[----:B------:R-:W-:Y:S05]  /*18090*/  BSYNC B0 ;  /* 0x0000000000007941 */ /* 0x000fea0003800000 */
.L_x_5921:
        /* <DEDUP_REMOVED lines=9> */
.L_x_5923:
[----:B------:R-:W-:Y:S01]  /*18130*/  IMAD.MOV.U32 R5, RZ, RZ, R14 ;  /* 0x000000ffff057224 */ /* 0x000fe200078e000e */
[----:B------:R-:W-:Y:S06]  /*18140*/  BRA `(.L_x_5924) ;  /* 0xffffffb000f87947 */ /* 0x000fec000383ffff */
.L_x_5786:
[----:B------:R-:W-:Y:S01]  /*18150*/  BSSY B0, `(.L_x_5925) ;  /* 0x0000007000007945 */ /* 0x000fe20003800000 */
[----:B------:R-:W-:Y:S02]  /*18160*/  IMAD.MOV.U32 R13, RZ, RZ, R6 ;  /* 0x000000ffff0d7224 */ /* 0x000fe400078e0006 */
[----:B------:R-:W-:Y:S02]  /*18170*/  IMAD.MOV.U32 R11, RZ, RZ, 0x1f ;  /* 0x0000001fff0b7424 */ /* 0x000fe400078e00ff */
[----:B------:R-:W-:-:S07]  /*18180*/  IMAD.MOV.U32 R15, RZ, RZ, -0x1 ;  /* 0xffffffffff0f7424 */ /* 0x000fce00078e00ff */
[----:B01234-:R-:W-:Y:S05]  /*18190*/  WARPSYNC.COLLECTIVE R15, `(.L_x_5926) ;  /* 0x000000000f087348 */ /* 0x01ffea0003c00000 */
[----:B------:R0:W0:Y:S02]  /*181a0*/  SHFL.IDX P6, R14, R13, R12, R11 ;  /* 0x0000000c0d0e7389 */ /* 0x00002400000c000b */
[----:B01234-:R-:W-:Y:S01]  /*181b0*/  ENDCOLLECTIVE ;  /* 0x000000000000791b */ /* 0x01ffe20003800000 */
.L_x_5926:
[----:B------:R-:W-:Y:S05]  /*181c0*/  BSYNC B0 ;  /* 0x0000000000007941 */ /* 0x000fea0003800000 */
.L_x_5925:
[----:B------:R-:W-:Y:S05]  /*181d0*/  BRA `(.L_x_5785) ;  /* 0xffffffb000f07947 */ /* 0x000fea000383ffff */
.L_x_5790:
[----:B0-----:R0:W4:Y:S02]  /*181e0*/  SYNCS.PHASECHK.TRANS64.TRYWAIT P0, [R5+URZ+0x32420], R0 ;  /* 0x03242000050075a7 */ /* 0x001124000800017f */
[----:B----4-:R-:W-:Y:S05]  /*181f0*/  @!P0 NANOSLEEP.SYNCS 0x989680 ;  /* 0x009896800000895d */ /* 0x010fea0003900000 */
[----:B------:R-:W4:Y:S02]  /*18200*/  @!P0 SYNCS.PHASECHK.TRANS64 P0, [R5+URZ+0x32420], R0 ;  /* 0x03242000050085a7 */ /* 0x000f24000800007f */
[----:B----4-:R-:W-:Y:S05]  /*18210*/  @!P0 BRA `(.L_x_5790) ;  /* 0xfffffffc00f08947 */ /* 0x010fea000383ffff */
[----:B------:R-:W-:Y:S05]  /*18220*/  BRA `(.L_x_5927) ;  /* 0xffffffb800687947 */ /* 0x000fea000383ffff */
.L_x_5791:
[----:B------:R-:W4:Y:S01]  /*18230*/  S2R R2, SR_TID.X ;  /* 0x0000000000027919 */ /* 0x000f220000002100 */
[----:B------:R-:W-:Y:S01]  /*18240*/  BSSY B0, `(.L_x_5928) ;  /* 0x000000a000007945 */ /* 0x000fe20003800000 */
[----:B------:R-:W-:Y:S02]  /*18250*/  IMAD.MOV.U32 R12, RZ, RZ, RZ ;  /* 0x000000ffff0c7224 */ /* 0x000fe400078e00ff */
[----:B------:R-:W-:Y:S02]  /*18260*/  IMAD.MOV.U32 R11, RZ, RZ, 0x1f ;  /* 0x0000001fff0b7424 */ /* 0x000fe400078e00ff */
[----:B------:R-:W-:Y:S01]  /*18270*/  IMAD.MOV.U32 R15, RZ, RZ, -0x1 ;  /* 0xffffffffff0f7424 */ /* 0x000fe200078e00ff */
[----:B----4-:R-:W-:-:S04]  /*18280*/  SHF.R.U32.HI R2, RZ, 0x5, R2 ;  /* 0x00000005ff027819 */ /* 0x010fc80000011602 */
[----:B------:R-:W-:-:S04]  /*18290*/  LOP3.LUT R2, R2, 0x3, RZ, 0xc0, !PT ;  /* 0x0000000302027812 */ /* 0x000fc800078ec0ff */
[----:B------:R-:W-:-:S07]  /*182a0*/  MOV R13, R2 ;  /* 0x00000002000d7202 */ /* 0x000fce0000000f00 */
[----:B0123--:R-:W-:Y:S05]  /*182b0*/  WARPSYNC.COLLECTIVE R15, `(.L_x_5929) ;  /* 0x000000000f087348 */ /* 0x00ffea0003c00000 */
[----:B------:R4:W0:Y:S02]  /*182c0*/  SHFL.IDX P6, R14, R13, R12, R11 ;  /* 0x0000000c0d0e7389 */ /* 0x00082400000c000b */
[----:B01234-:R-:W-:Y:S01]  /*182d0*/  ENDCOLLECTIVE ;  /* 0x000000000000791b */ /* 0x01ffe20003800000 */
.L_x_5929:
[----:B------:R-:W-:Y:S05]  /*182e0*/  BSYNC B0 ;  /* 0x0000000000007941 */ /* 0x000fea0003800000 */
.L_x_5928:
[----:B------:R-:W-:Y:S05]  /*182f0*/  BRA `(.L_x_5930) ;  /* 0xffffffb800507947 */ /* 0x000fea000383ffff */
.L_x_5794:
[----:B------:R-:W-:Y:S01]  /*18300*/  BSSY B1, `(.L_x_5931) ;  /* 0x0000006000017945 */ /* 0x000fe20003800000 */
[----:B------:R-:W-:-:S07]  /*18310*/  IMAD.MOV.U32 R15, RZ, RZ, -0x1 ;  /* 0xffffffffff0f7424 */ /* 0x000fce00078e00ff */
[----:B0123--:R-:W-:Y:S05]  /*18320*/  WARPSYNC.COLLECTIVE R15, `(.L_x_5932) ;  /* 0x000000000f0c7348 */ /* 0x00ffea0003c00000 */
[----:B------:R-:W-:Y:S02]  /*18330*/  ELECT P6, UR62, PT ;  /* 0x00000000003e782f */ /* 0x000fe400038c0000 */
[----:B------:R-:W-:Y:S01]  /*18340*/  MOV R14, UR62 ;  /* 0x0000003e000e7c02 */ /* 0x000fe20008000f00 */
[----:B0123--:R-:W-:Y:S10]  /*18350*/  ENDCOLLECTIVE ;  /* 0x000000000000791b */ /* 0x00fff40003800000 */
.L_x_5932:
[----:B------:R-:W-:Y:S05]  /*18360*/  BSYNC B1 ;  /* 0x0000000000017941 */ /* 0x000fea0003800000 */
.L_x_5931:
[----:B------:R-:W-:Y:S05]  /*18370*/  BRA `(.L_x_5933) ;  /* 0xffffffb800487947 */ /* 0x000fea000383ffff */
.L_x_5796:
[----:B0-----:R0:W4:Y:S02]  /*18380*/  SYNCS.PHASECHK.TRANS64.TRYWAIT P1, [R3+URZ+0x32440], R2 ;  /* 0x03244002030075a7 */ /* 0x001124000802017f */
[----:B----4-:R-:W-:Y:S05]  /*18390*/  @!P1 NANOSLEEP.SYNCS 0x989680 ;  /* 0x009896800000995d */ /* 0x010fea0003900000 */
[----:B------:R-:W4:Y:S02]  /*183a0*/  @!P1 SYNCS.PHASECHK.TRANS64 P1, [R3+URZ+0x32440], R2 ;  /* 0x03244002030095a7 */ /* 0x000f24000802007f */
[----:B----4-:R-:W-:Y:S05]  /*183b0*/  @!P1 BRA `(.L_x_5796) ;  /* 0xfffffffc00f09947 */ /* 0x010fea000383ffff */
[----:B------:R-:W-:Y:S05]  /*183c0*/  BRA `(.L_x_5934) ;  /* 0xffffffb800707947 */ /* 0x000fea000383ffff */
.L_x_5798:
[----:B----4-:R4:W0:Y:S02]  /*183d0*/  SYNCS.PHASECHK.TRANS64.TRYWAIT P1, [R5+URZ+0x32440], R0 ;  /* 0x03244000050075a7 */ /* 0x010824000802017f */
[----:B0-----:R-:W-:Y:S05]  /*183e0*/  @!P1 NANOSLEEP.SYNCS 0x989680 ;  /* 0x009896800000995d */ /* 0x001fea0003900000 */
[----:B------:R-:W0:Y:S02]  /*183f0*/  @!P1 SYNCS.PHASECHK.TRANS64 P1, [R5+URZ+0x32440], R0 ;  /* 0x03244000050095a7 */ /* 0x000e24000802007f */
[----:B0-----:R-:W-:Y:S05]  /*18400*/  @!P1 BRA `(.L_x_5798) ;  /* 0xfffffffc00f09947 */ /* 0x001fea000383ffff */
[----:B------:R-:W-:Y:S05]  /*18410*/  BRA `(.L_x_5935) ;  /* 0xffffffb8007c7947 */ /* 0x000fea000383ffff */
.L_x_5800:
[----:B------:R0:W0:Y:S02]  /*18420*/  SYNCS.PHASECHK.TRANS64.TRYWAIT P1, [R3+URZ+0x32460], R2 ;  /* 0x03246002030075a7 */ /* 0x000024000802017f */
[----:B0-----:R-:W-:Y:S05]  /*18430*/  @!P1 NANOSLEEP.SYNCS 0x989680 ;  /* 0x009896800000995d */ /* 0x001fea0003900000 */
[----:B------:R-:W0:Y:S02]  /*18440*/  @!P1 SYNCS.PHASECHK.TRANS64 P1, [R3+URZ+0x32460], R2 ;  /* 0x03246002030095a7 */ /* 0x000e24000802007f */
[----:B0-----:R-:W-:Y:S05]  /*18450*/  @!P1 BRA `(.L_x_5800) ;  /* 0xfffffffc00f09947 */ /* 0x001fea000383ffff */
[----:B------:R-:W-:Y:S05]  /*18460*/  BRA `(.L_x_5936) ;  /* 0xffffffb800787947 */ /* 0x000fea000383ffff */
.L_x_5937:
        /* <DEDUP_REMOVED lines=9> */
.L_x_6467:


//--------------------- .text._ZN7cutlass13device_kernelIN5flash11enable_sm90INS1_16FlashAttnFwdSm90INS1_25CollectiveMainloopFwdSm90ILi2EN4cute5tupleIJNS5_1CILi1EEES8_S8_EEENS6_IJNS7_ILi128EEENS7_ILi96EEENS7_ILi64EEEEEELi256ENS_6half_tEfNS_4arch4Sm90ELb1ELb0ELb1ELb1ELb1ELb1ELb1ELb1ELb0ELb1ELb0ELb0EEENS1_21CollectiveEpilogueFwdINS6_IJSA_NS7_ILi256EEESB_EEES9_SE_SG_Li256ELb1ELb1ELb0ELb0EEENS1_36VarlenDynamicPersistentTileSchedulerILi128ELi96ELi256ELi128ELb0ELb1ELb1ELb1ELb1ELb1EEEEEEEEEvNT_6ParamsE --------------------------
	.section	.text._ZN7cutlass13device_kernelIN5flash11enable_sm90INS1_16FlashAttnFwdSm90INS1_25CollectiveMainloopFwdSm90ILi2EN4cute5tupleIJNS5_1CILi1EEES8_S8_EEENS6_IJNS7_ILi128EEENS7_ILi96EEENS7_ILi64EEEEEELi256ENS_6half_tEfNS_4arch4Sm90ELb1ELb0ELb1ELb1ELb1ELb1ELb1ELb1ELb0ELb1ELb0ELb0EEENS1_21CollectiveEpilogueFwdINS6_IJSA_NS7_ILi256EEESB_EEES9_SE_SG_Li256ELb1ELb1ELb0ELb0EEENS1_36VarlenDynamicPersistentTileSchedulerILi128ELi96ELi256ELi128ELb0ELb1ELb1ELb1ELb1ELb1EEEEEEEEEvNT_6ParamsE,"ax",@progbits
	.align	128
.text._ZN7cutlass13device_kernelIN5flash11enable_sm90INS1_16FlashAttnFwdSm90INS1_25CollectiveMainloopFwdSm90ILi2EN4cute5tupleIJNS5_1CILi1EEES8_S8_EEENS6_IJNS7_ILi128EEENS7_ILi96EEENS7_ILi64EEEEEELi256ENS_6half_tEfNS_4arch4Sm90ELb1ELb0ELb1ELb1ELb1ELb1ELb1ELb1ELb0ELb1ELb0ELb0EEENS1_21CollectiveEpilogueFwdINS6_IJSA_NS7_ILi256EEESB_EEES9_SE_SG_Li256ELb1ELb1ELb0ELb0EEENS1_36VarlenDynamicPersistentTileSchedulerILi128ELi96ELi256ELi128ELb0ELb1ELb1ELb1ELb1ELb1EEEEEEEEEvNT_6ParamsE:
        .type           _ZN7cutlass13device_kernelIN5flash11enable_sm90INS1_16FlashAttnFwdSm90INS1_25CollectiveMainloopFwdSm90ILi2EN4cute5tupleIJNS5_1CILi1EEES8_S8_EEENS6_IJNS7_ILi128EEENS7_ILi96EEENS7_ILi64EEEEEELi256ENS_6half_tEfNS_4arch4Sm90ELb1ELb0ELb1ELb1ELb1ELb1ELb1ELb1ELb0ELb1ELb0ELb0EEENS1_21CollectiveEpilogueFwdINS6_IJSA_NS7_ILi256EEESB_EEES9_SE_SG_Li256ELb1ELb1ELb0ELb0EEENS1_36VarlenDynamicPersistentTileSchedulerILi128ELi96ELi256ELi128ELb0ELb1ELb1ELb1ELb1ELb1EEEEEEEEEvNT_6ParamsE,@function
        .size           _ZN7cutlass13device_kernelIN5flash11enable_sm90INS1_16FlashAttnFwdSm90INS1_25CollectiveMainloopFwdSm90ILi2EN4cute5tupleIJNS5_1CILi1EEES8_S8_EEENS6_IJNS7_ILi128EEENS7_ILi96EEENS7_ILi64EEEEEELi256ENS_6half_tEfNS_4arch4Sm90ELb1ELb0ELb1ELb1ELb1ELb1ELb1ELb1ELb0ELb1ELb0ELb0EEENS1_21CollectiveEpilogueFwdINS6_IJSA_NS7_ILi256EEESB_EEES9_SE_SG_Li256ELb1ELb1ELb0ELb0EEENS1_36VarlenDynamicPersistentTileSchedulerILi128ELi96ELi256ELi128ELb0ELb1ELb1ELb1ELb1ELb1EEEEEEEEEvNT_6ParamsE,(.L_x_6468 - _ZN7cutlass13device_kernelIN5flash11enable_sm90INS1_16FlashAttnFwdSm90INS1_25CollectiveMainloopFwdSm90ILi2EN4cute5tupleIJNS5_1CILi1EEES8_S8_EEENS6_IJNS7_ILi128EEENS7_ILi96EEENS7_ILi64EEEEEELi256ENS_6half_tEfNS_4arch4Sm90ELb1ELb0ELb1ELb1ELb1ELb1ELb1ELb1ELb0ELb1ELb0ELb0EEENS1_21CollectiveEpilogueFwdINS6_IJSA_NS7_ILi256EEESB_EEES9_SE_SG_Li256ELb1ELb1ELb0ELb0EEENS1_36VarlenDynamicPersistentTileSchedulerILi128ELi96ELi256ELi128ELb0ELb1ELb1ELb1ELb1ELb1EEEEEEEEEvNT_6ParamsE)
        .other          _ZN7cutlass13device_kernelIN5flash11enable_sm90INS1_16FlashAttnFwdSm90INS1_25CollectiveMainloopFwdSm90ILi2EN4cute5tupleIJNS5_1CILi1EEES8_S8_EEENS6_IJNS7_ILi128EEENS7_ILi96EEENS7_ILi64EEEEEELi256ENS_6half_tEfNS_4arch4Sm90ELb1ELb0ELb1ELb1ELb1ELb1ELb1ELb1ELb0ELb1ELb0ELb0EEENS1_21CollectiveEpilogueFwdINS6_IJSA_NS7_ILi256EEESB_EEES9_SE_SG_Li256ELb1ELb1ELb0ELb0EEENS1_36VarlenDynamicPersistentTileSchedulerILi128ELi96ELi256ELi128ELb0ELb1ELb1ELb1ELb1ELb1EEEEEEEEEvNT_6ParamsE,@"STO_CUDA_ENTRY STV_DEFAULT"
_ZN7cutlass13device_kernelIN5flash11enable_sm90INS1_16FlashAttnFwdSm90INS1_25CollectiveMainloopFwdSm90ILi2EN4cute5tupleIJNS5_1CILi1EEES8_S8_EEENS6_IJNS7_ILi128EEENS7_ILi96EEENS7_ILi64EEEEEELi256ENS_6half_tEfNS_4arch4Sm90ELb1ELb0ELb1ELb1ELb1ELb1ELb1ELb1ELb0ELb1ELb0ELb0EEENS1_21CollectiveEpilogueFwdINS6_IJSA_NS7_ILi256EEESB_EEES9_SE_SG_Li256ELb1ELb1ELb0ELb0EEENS1_36VarlenDynamicPersistentTileSchedulerILi128ELi96ELi256ELi128ELb0ELb1ELb1ELb1ELb1ELb1EEEEEEEEEvNT_6ParamsE:
        /* <DEDUP_REMOVED lines=18> */
.L_x_5939:
[----:B------:R-:W-:Y:S05]  /*0120*/  BSYNC B0 ;  /* 0x0000000000007941 */ /* 0x000fea0003800000 */
.L_x_5938:
        /* <DEDUP_REMOVED lines=43> */
.L_x_5940:
        /* <DEDUP_REMOVED lines=22> */
.L_x_5941:
        /* <DEDUP_REMOVED lines=18> */
.L_x_5942:
        /* <DEDUP_REMOVED lines=22> */
.L_x_5943:
        /* <DEDUP_REMOVED lines=22> */
.L_x_5944:
[----:B------:R-:W-:Y:S01]  /*0920*/  PLOP3.LUT P0, PT, PT, PT, UP0, 0x80, 0x0 ;  /* 0x000000000000781c */ /* 0x000fe20003f0f008 */
[----:B------:R-:W-:Y:S01]  /*0930*/  UMOV UR36, 0x1 ;  /* 0x0000000100247882 */ /* 0x000fe20000000000 */
[----:B------:R-:W-:Y:S01]  /*0940*/  NOP ;  /* 0x0000000000007918 */ /* 0x000fe20000000000 */
[----:B------:R-:W-:Y:S01]  /*0950*/  USEL UR36, UR36, 0x2, !UP0 ;  /* 0x0000000224247887 */ /* 0x000fe2000c000000 */
[----:B------:R-:W-:Y:S01]  /*0960*/  BSSY B9, `(.L_x_5945) ;  /* 0x0001db5000097945 */ /* 0x000fe20003800000 */
[----:B------:R-:W-:Y:S01]  /*0970*/  ULDC.64 UR40, c[0x0][0x208] ;  /* 0x0000820000287ab9 */ /* 0x000fe20000000a00 */
[----:B0123--:R-:W-:Y:S07]  /*0980*/  BAR.SYNC.DEFER_BLOCKING 0x0 ;  /* 0x0000000000007b1d */ /* 0x00ffee0000010000 */
[----:B------:R-:W-:Y:S05]  /*0990*/  @!P0 BRA `(.L_x_5946) ;  /* 0x0000016000988947 */ /* 0x000fea0003800000 */
.L_x_5947:
[----:B------:R-:W-:-:S08]  /*09a0*/  NOP ;  /* 0x0000000000007918 */ /* 0x000fd00000000000 */
[----:B------:R-:W0:Y:S02]  /*09b0*/  USETMAXREG.TRY_ALLOC.CTAPOOL UP0, 0xe8 ;  /* 0x000000e8000079c8 */ /* 0x000e240008000600 */
[----:B0-----:R-:W-:-:S13]  /*09c0*/  PLOP3.LUT P0, PT, PT, PT, UP0, 0x80, 0x0 ;  /* 0x000000000000781c */ /* 0x001fda0003f0f008 */
[----:B------:R-:W-:Y:S05]  /*09d0*/  @!P0 BRA `(.L_x_5947) ;  /* 0xfffffffc00f08947 */ /* 0x000fea000383ffff */
[----:B------:R-:W2:Y:S01]  /*09e0*/  LDL.LU R2, [R1] ;  /* 0x0000000001027983 */ /* 0x000ea20000300800 */
[----:B------:R-:W-:Y:S01]  /*09f0*/  SHF.R.U32.HI R3, RZ, 0x7, R0 ;  /* 0x00000007ff037819 */ /* 0x000fe20000011600 */
[----:B------:R-:W0:Y:S01]  /*0a00*/  S2UR UR37, SR_CgaCtaId ;  /* 0x00000000002579c3 */ /* 0x000e220000008800 */
[----:B------:R-:W-:-:S07]  /*0a10*/  UMOV UR4, 0x400 ;  /* 0x0000040000047882 */ /* 0x000fce0000000000 */
[----:B------:R-:W-:Y:S06]  /*0a20*/  BAR.ARV 0x8, 0x180 ;  /* 0x0206000000007b1d */ /* 0x000fec0000002000 */
[----:B------:R-:W-:-:S13]  /*0a30*/  ISETP.NE.AND P0, PT, R3, 0x1, PT ;  /* 0x000000010300780c */ /* 0x000fda0003f05270 */
[----:B------:R-:W-:Y:S06]  /*0a40*/  @!P0 BAR.ARV 0x9, 0x100 ;  /* 0x0244000000008b1d */ /* 0x000fec0000002000 */
[----:B0-----:R-:W-:Y:S02]  /*0a50*/  ULEA UR4, UR37, UR4, 0x18 ;  /* 0x0000000425047291 */ /* 0x001fe4000f8ec03f */
[----:B------:R-:W-:Y:S04]  /*0a60*/  BAR.SYNC.DEFER_BLOCKING 0x5, 0x180 ;  /* 0x0146000000007b1d */ /* 0x000fe80000010000 */
[----:B------:R-:W-:-:S02]  /*0a70*/  IMAD.U32 R22, RZ, RZ, UR4 ;  /* 0x00000004ff167e24 */ /* 0x000fc4000f8e00ff */
[----:B------:R-:W-:-:S03]  /*0a80*/  ULDC UR4, c[0x0][0xd3c] ;  /* 0x00034f0000047ab9 */ /* 0x000fc60000000800 */
[----:B------:R-:W0:Y:S01]  /*0a90*/  LDS.128 R100, [R22+0x324d0] ;  /* 0x0324d00016647984 */ /* 0x000e220000000c00 */
[----:B------:R-:W-:Y:S06]  /*0aa0*/  BAR.ARV 0x4, 0x180 ;  /* 0x0106000000007b1d */ /* 0x000fec0000002000 */
[----:B--2---:R-:W-:-:S04]  /*0ab0*/  LOP3.LUT R2, R2, 0xfffffffb, RZ, 0xc0, !PT ;  /* 0xfffffffb02027812 */ /* 0x004fc800078ec0ff */
[----:B------:R-:W-:Y:S02]  /*0ac0*/  @P0 LOP3.LUT R2, R2, 0x4, RZ, 0xfc, !PT ;  /* 0x0000000402020812 */ /* 0x000fe400078efcff */
[----:B0-----:R-:W-:-:S03]  /*0ad0*/  ISETP.GE.AND P0, PT, R103, UR4, PT ;  /* 0x0000000467007c0c */ /* 0x001fc6000bf06270 */
[----:B------:R0:W-:Y:S10]  /*0ae0*/  STL [R1], R2 ;  /* 0x0000000201007387 */ /* 0x0001f40000100800 */
[----:B0-----:R-:W-:Y:S05]  /*0af0*/  @P0 BRA `(.L_x_5948) ;  /* 0x000001d8006c0947 */ /* 0x001fea0003800000 */
[----:B------:R-:W-:Y:S01]  /*0b00*/  VIADD R14, R0, 0xffffff80 ;  /* 0xffffff80000e7836 */ /* 0x000fe20000000000 */
[----:B------:R-:W-:Y:S01]  /*0b10*/  CS2R R18, SRZ ;  /* 0x0000000000127805 */ /* 0x000fe2000001ff00 */
[----:B------:R-:W-:Y:S01]  /*0b20*/  IMAD.MOV.U32 R206, RZ, RZ, RZ ;  /* 0x000000ffffce7224 */ /* 0x000fe200078e00ff */
[----:B------:R-:W-:Y:S01]  /*0b30*/  MOV R202, RZ ;  /* 0x000000ff00ca7202 */ /* 0x000fe20000000f00 */
[----:B------:R-:W-:Y:S01]  /*0b40*/  ULOP3.LUT UR47, UR36, 0x1, URZ, 0xfc, !UPT ;  /* 0x00000001242f7892 */ /* 0x000fe2000f8efc3f */
[----:B------:R-:W-:-:S04]  /*0b50*/  SHF.R.S32.HI R0, RZ, 0x1f, R14 ;  /* 0x0000001fff007819 */ /* 0x000fc8000001140e */
[----:B------:R-:W-:-:S04]  /*0b60*/  LEA.HI R2, R0, R14, RZ, 0x7 ;  /* 0x0000000e00027211 */ /* 0x000fc800078f38ff */
[----:B------:R-:W-:-:S05]  /*0b70*/  LOP3.LUT R3, R2, 0xffffff80, RZ, 0xc0, !PT ;  /* 0xffffff8002037812 */ /* 0x000fca00078ec0ff */
[----:B------:R-:W-:Y:S01]  /*0b80*/  IMAD.IADD R7, R14, 0x1, -R3 ;  /* 0x000000010e077824 */ /* 0x000fe200078e0a03 */
[----:B------:R-:W-:-:S04]  /*0b90*/  SHF.R.S32.HI R3, RZ, 0x7, R2 ;  /* 0x00000007ff037819 */ /* 0x000fc80000011402 */
[----:B------:R-:W-:-:S04]  /*0ba0*/  SHF.R.S32.HI R6, RZ, 0x1f, R7 ;  /* 0x0000001fff067819 */ /* 0x000fc80000011407 */
[CC--:B------:R-:W-:Y:S02]  /*0bb0*/  LEA.HI R9, R6.reuse, R7.reuse, RZ, 0x2 ;  /* 0x0000000706097211 */ /* 0x0c0fe400078f10ff */
[----:B------:R-:W-:Y:S02]  /*0bc0*/  LEA.HI R10, R6, R7, RZ, 0x5 ;  /* 0x00000007060a7211 */ /* 0x000fe400078f28ff */
[--C-:B------:R-:W-:Y:S02]  /*0bd0*/  SHF.R.S32.HI R5, RZ, 0x2, R9.reuse ;  /* 0x00000002ff057819 */ /* 0x100fe40000011409 */
[----:B------:R-:W-:Y:S02]  /*0be0*/  SHF.R.S32.HI R4, RZ, 0x1f, R9 ;  /* 0x0000001fff047819 */ /* 0x000fe40000011409 */
[----:B------:R-:W-:Y:S02]  /*0bf0*/  LEA.HI R6, R0, R14, RZ, 0x2 ;  /* 0x0000000e00067211 */ /* 0x000fe400078f10ff */
[----:B------:R-:W-:-:S02]  /*0c00*/  LEA.HI R4, R4, R5, RZ, 0x3 ;  /* 0x0000000504047211 */ /* 0x000fc400078f18ff */
[----:B------:R-:W-:Y:S02]  /*0c10*/  SHF.R.S32.HI R10, RZ, 0x5, R10 ;  /* 0x00000005ff0a7819 */ /* 0x000fe4000001140a */
[----:B------:R-:W-:Y:S02]  /*0c20*/  LOP3.LUT R8, R4, 0xfffffff8, RZ, 0xc0, !PT ;  /* 0xfffffff804087812 */ /* 0x000fe400078ec0ff */
[----:B------:R-:W-:Y:S02]  /*0c30*/  LEA.HI R4, R2, R3, RZ, 0x1 ;  /* 0x0000000302047211 */ /* 0x000fe400078f08ff */
[----:B------:R-:W-:Y:S01]  /*0c40*/  LEA.HI R2, R0, R14, RZ, 0x4 ;  /* 0x0000000e00027211 */ /* 0x000fe200078f20ff */
[----:B------:R-:W-:Y:S01]  /*0c50*/  IMAD.IADD R11, R5, 0x1, -R8 ;  /* 0x00000001050b7824 */ /* 0x000fe200078e0a08 */
[----:B------:R-:W-:Y:S02]  /*0c60*/  LOP3.LUT R8, R4, 0x3fffffe, RZ, 0xc0, !PT ;  /* 0x03fffffe04087812 */ /* 0x000fe400078ec0ff */
[----:B------:R-:W-:Y:S01]  /*0c70*/  SHF.R.S32.HI R5, RZ, 0x4, R2 ;  /* 0x00000004ff057819 */ /* 0x000fe20000011402 */
[----:B------:R-:W-:Y:S01]  /*0c80*/  IMAD R11, R10, 0x10, R11 ;  /* 0x000000100a0b7824 */ /* 0x000fe200078e020b */
[----:B------:R-:W-:-:S02]  /*0c90*/  LOP3.LUT R4, R6, 0xfffffffc, RZ, 0xc0, !PT ;  /* 0xfffffffc06047812 */ /* 0x000fc400078ec0ff */
[----:B------:R-:W-:Y:S02]  /*0ca0*/  IADD3 R8, R3, -R8, RZ ;  /* 0x8000000803087210 */ /* 0x000fe40007ffe0ff */
[----:B------:R-:W-:Y:S01]  /*0cb0*/  LEA.HI R3, R2, R5, RZ, 0x1 ;  /* 0x0000000502037211 */ /* 0x000fe200078f08ff */
[----:B------:R-:W-:Y:S01]  /*0cc0*/  IMAD.IADD R12, R14, 0x1, -R4 ;  /* 0x000000010e0c7824 */ /* 0x000fe200078e0a04 */
[----:B------:R-:W-:Y:S01]  /*0cd0*/  LOP3.LUT R2, R2, 0x3fffff0, RZ, 0xc0, !PT ;  /* 0x03fffff002027812 */ /* 0x000fe200078ec0ff */
[----:B------:R-:W-:Y:S01]  /*0ce0*/  IMAD R8, R8, 0x40, R11 ;  /* 0x0000004008087824 */ /* 0x000fe200078e020b */
[----:B------:R-:W-:Y:S01]  /*0cf0*/  LEA.HI R0, R0, R14, RZ, 0x5 ;  /* 0x0000000e00007211 */ /* 0x000fe200078f28ff */
[----:B------:R-:W-:Y:S01]  /*0d00*/  IMAD.SHL.U32 R16, R12, 0x8, RZ ;  /* 0x000000080c107824 */ /* 0x000fe200078e00ff */
[----:B------:R-:W-:Y:S01]  /*0d10*/  LOP3.LUT R4, R3, 0x1ffffffe, RZ, 0xc0, !PT ;  /* 0x1ffffffe03047812 */ /* 0x000fe200078ec0ff */
[----:B------:R-:W-:Y:S01]  /*0d20*/  IMAD.IADD R2, R14, 0x1, -R2 ;  /* 0x000000010e027824 */ /* 0x000fe200078e0a02 */
[----:B------:R-:W-:Y:S01]  /*0d30*/  SHF.R.S32.HI R13, RZ, 0x5, R0 ;  /* 0x00000005ff0d7819 */ /* 0x000fe20000011400 */
[----:B------:R-:W-:Y:S01]  /*0d40*/  VIADD R225, R16, 0x80 ;  /* 0x0000008010e17836 */ /* 0x000fe20000000000 */
[----:B------:R-:W-:Y:S01]  /*0d50*/  LEA.HI R3, R12, R12, RZ, 0x1 ;  /* 0x0000000c0c037211 */ /* 0x000fe200078f08ff */
[----:B------:R-:W-:Y:S01]  /*0d60*/  IMAD.IADD R4, R5, 0x1, -R4 ;  /* 0x0000000105047824 */ /* 0x000fe200078e0a04 */
[----:B------:R-:W-:Y:S01]  /*0d70*/  LEA R5, R13, R2, 0x4 ;  /* 0x000000020d057211 */ /* 0x000fe200078e20ff */
[C---:B------:R-:W-:Y:S01]  /*0d80*/  VIADD R224, R16.reuse, 0xa0 ;  /* 0x000000a010e07836 */ /* 0x040fe20000000000 */
[----:B------:R-:W-:Y:S01]  /*0d90*/  LOP3.LUT R0, R9, 0x7ffffffc, RZ, 0xc0, !PT ;  /* 0x7ffffffc09007812 */ /* 0x000fe200078ec0ff */
[----:B------:R-:W-:Y:S01]  /*0da0*/  VIADD R227, R16, 0xc0 ;  /* 0x000000c010e37836 */ /* 0x000fe20000000000 */
[----:B------:R-:W-:Y:S01]  /*0db0*/  SHF.R.S32.HI R23, RZ, 0x2, R6 ;  /* 0x00000002ff177819 */ /* 0x000fe20000011406 */
[----:B------:R-:W-:Y:S01]  /*0dc0*/  IMAD R4, R5, 0x8, R4 ;  /* 0x0000000805047824 */ /* 0x000fe200078e0204 */
[----:B------:R-:W-:Y:S01]  /*0dd0*/  LOP3.LUT R3, R3, 0x1ffffffe, RZ, 0xc0, !PT ;  /* 0x1ffffffe03037812 */ /* 0x000fe200078ec0ff */
[----:B------:R-:W-:Y:S01]  /*0de0*/  IMAD.IADD R2, R7, 0x1, -R0 ;  /* 0x0000000107027824 */ /* 0x000fe200078e0a00 */
[----:B------:R-:W-:Y:S01]  /*0df0*/  SHF.R.S32.HI R6, RZ, 0x1f, R6 ;  /* 0x0000001fff067819 */ /* 0x000fe20000011406 */
[----:B------:R-:W-:Y:S01]  /*0e00*/  VIADD R5, R23, 0x40 ;  /* 0x0000004017057836 */ /* 0x000fe20000000000 */
[----:B------:R-:W-:Y:S01]  /*0e10*/  SHF.R.S32.HI R7, RZ, 0x1f, R225 ;  /* 0x0000001fff077819 */ /* 0x000fe200000114e1 */
[----:B------:R-:W-:Y:S01]  /*0e20*/  IMAD.IADD R3, R12, 0x1, -R3 ;  /* 0x000000010c037824 */ /* 0x000fe200078e0a03 */
[----:B------:R0:W-:Y:S01]  /*0e30*/  STL [R1+0xbc], R2 ;  /* 0x0000bc0201007387 */ /* 0x0001e20000100800 */
[----:B------:R-:W-:Y:S01]  /*0e40*/  LEA.HI R6, R6, R23, RZ, 0x3 ;  /* 0x0000001706067211 */ /* 0x000fe200078f18ff */
[----:B------:R-:W-:Y:S01]  /*0e50*/  IMAD.SHL.U32 R4, R4, 0x8, RZ ;  /* 0x0000000804047824 */ /* 0x000fe200078e00ff */
[----:B------:R-:W-:Y:S01]  /*0e60*/  IADD3 R226, R16, 0xe0, RZ ;  /* 0x000000e010e27810 */ /* 0x000fe20007ffe0ff */
[----:B------:R-:W-:Y:S01]  /*0e70*/  IMAD R0, R3, 0x8, R8 ;  /* 0x0000000803007824 */ /* 0x000fe200078e0208 */
[----:B------:R-:W-:Y:S01]  /*0e80*/  LOP3.LUT R6, R6, 0xfffffff8, RZ, 0xc0, !PT ;  /* 0xfffffff806067812 */ /* 0x000fe200078ec0ff */
[----:B------:R-:W-:Y:S01]  /*0e90*/  IMAD.SHL.U32 R200, R12, 0x4, RZ ;  /* 0x000000040cc87824 */ /* 0x000fe200078e00ff */
[----:B------:R-:W-:Y:S01]  /*0ea0*/  SHF.R.S32.HI R17, RZ, 0x1f, R16 ;  /* 0x0000001fff117819 */ /* 0x000fe20000011410 */
[----:B------:R-:W-:Y:S01]  /*0eb0*/  VIADD R205, R16, 0x40 ;  /* 0x0000004010cd7836 */ /* 0x000fe20000000000 */
[----:B------:R1:W-:Y:S01]  /*0ec0*/  STL [R1+0xb8], R0 ;  /* 0x0000b80001007387 */ /* 0x0003e20000100800 */
[----:B0-----:R-:W-:Y:S01]  /*0ed0*/  SHF.R.S32.HI R2, RZ, 0x1f, R5 ;  /* 0x0000001fff027819 */ /* 0x001fe20000011405 */
[----:B------:R-:W-:-:S02]  /*0ee0*/  IMAD.IADD R6, R23, 0x1, -R6 ;  /* 0x0000000117067824 */ /* 0x000fc400078e0a06 */
[----:B------:R-:W-:Y:S01]  /*0ef0*/  STL [R1+0xc8], RZ ;  /* 0x0000c8ff01007387 */ /* 0x000fe20000100800 */
[----:B------:R-:W-:Y:S01]  /*0f00*/  LEA.HI R3, R2, R5, RZ, 0x3 ;  /* 0x0000000502037211 */ /* 0x000fe200078f18ff */
[C---:B------:R-:W-:Y:S01]  /*0f10*/  VIADD R204, R16.reuse, 0x60 ;  /* 0x0000006010cc7836 */ /* 0x040fe20000000000 */
[----:B------:R-:W-:Y:S01]  /*0f20*/  IADD3 R2, R16, 0x20, RZ ;  /* 0x0000002010027810 */ /* 0x000fe20007ffe0ff */
[----:B------:R0:W-:Y:S01]  /*0f30*/  STL [R1+0xcc], R6 ;  /* 0x0000cc0601007387 */ /* 0x0001e20000100800 */
[----:B------:R-:W-:Y:S02]  /*0f40*/  VIADD R207, R200, 0x10 ;  /* 0x00000010c8cf7836 */ /* 0x000fe40000000000 */
[----:B-1----:R-:W-:Y:S01]  /*0f50*/  IMAD.SHL.U32 R0, R5, 0x40, RZ ;  /* 0x0000004005007824 */ /* 0x002fe200078e00ff */
[----:B------:R-:W-:Y:S01]  /*0f60*/  SHF.R.S32.HI R203, RZ, 0x1f, R2 ;  /* 0x0000001fffcb7819 */ /* 0x000fe20000011402 */
[----:B------:R-:W-:-:S03]  /*0f70*/  IMAD.SHL.U32 R3, R3, 0x40, RZ ;  /* 0x0000004003037824 */ /* 0x000fc600078e00ff */
[----:B------:R-:W-:Y:S02]  /*0f80*/  LOP3.LUT R0, R0, 0x1c0, RZ, 0xc0, !PT ;  /* 0x000001c000007812 */ /* 0x000fe400078ec0ff */
[----:B------:R-:W-:Y:S02]  /*0f90*/  LOP3.LUT R3, R3, 0xfffffe00, RZ, 0xc0, !PT ;  /* 0xfffffe0003037812 */ /* 0x000fe400078ec0ff */
[----:B------:R-:W-:Y:S02]  /*0fa0*/  SHF.R.U32.HI R5, RZ, 0x3, R0 ;  /* 0x00000003ff057819 */ /* 0x000fe40000011600 */
[----:B------:R-:W-:Y:S01]  /*0fb0*/  LOP3.LUT R0, R0, 0x38, R16, 0xf8, !PT ;  /* 0x0000003800007812 */ /* 0x000fe200078ef810 */
[----:B------:R1:W-:Y:S01]  /*0fc0*/  STL [R1+0xb4], R3 ;  /* 0x0000b40301007387 */ /* 0x0003e20000100800 */
[----:B0-----:R-:W-:-:S03]  /*0fd0*/  SHF.R.S32.HI R6, RZ, 0x1f, R224 ;  /* 0x0000001fff067819 */ /* 0x001fc600000114e0 */
[----:B------:R-:W-:Y:S04]  /*0fe0*/  STL [R1+0xa8], R7 ;  /* 0x0000a80701007387 */ /* 0x000fe80000100800 */
[----:B------:R-:W-:Y:S01]  /*0ff0*/  STL [R1+0xa4], R6 ;  /* 0x0000a40601007387 */ /* 0x000fe20000100800 */
[----:B-1----:R-:W-:Y:S02]  /*1000*/  LOP3.LUT R3, R3, R0, R5, 0xf6, !PT ;  /* 0x0000000003037212 */ /* 0x002fe400078ef605 */
[----:B------:R-:W-:Y:S02]  /*1010*/  SHF.R.S32.HI R0, RZ, 0x1f, R227 ;  /* 0x0000001fff007819 */ /* 0x000fe400000114e3 */
[----:B------:R-:W-:-:S03]  /*1020*/  SHF.R.S32.HI R5, RZ, 0x1f, R226 ;  /* 0x0000001fff057819 */ /* 0x000fc600000114e2 */
[----:B------:R0:W-:Y:S04]  /*1030*/  STL [R1+0xa0], R0 ;  /* 0x0000a00001007387 */ /* 0x0001e80000100800 */
[----:B------:R1:W-:Y:S01]  /*1040*/  STL [R1+0x9c], R5 ;  /* 0x00009c0501007387 */ /* 0x0003e20000100800 */
[----:B0-----:R-:W-:-:S05]  /*1050*/  IMAD R0, R3, 0x2, R22 ;  /* 0x0000000203007824 */ /* 0x001fca00078e0216 */
[----:B------:R1:W-:Y:S04]  /*1060*/  STL [R1+0xd0], R0 ;  /* 0x0000d00001007387 */ /* 0x0003e80000100800 */
[----:B------:R1:W-:Y:S02]  /*1070*/  STL [R1+0xd4], R4 ;  /* 0x0000d40401007387 */ /* 0x0003e40000100800 */
.L_x_6106:
[----:B01----:R-:W0:Y:S02]  /*1080*/  LDC.64 R4, c[0x0][0xd88] ;  /* 0x00036200ff047b82 */ /* 0x003e240000000a00 */
[----:B0-----:R-:W-:-:S05]  /*1090*/  IMAD.WIDE R4, R103, 0x4, R4 ;  /* 0x0000000467047825 */ /* 0x001fca00078e0204 */
[----:B------:R-:W2:Y:S01]  /*10a0*/  LDG.E R11, desc[UR40][R4.64] ;  /* 0x00000028040b7981 */ /* 0x000ea2000c1e1900 */
[----:B------:R-:W-:Y:S05]  /*10b0*/  YIELD ;  /* 0x0000000000007946 */ /* 0x000fea0003800000 */
[----:B------:R-:W-:Y:S01]  /*10c0*/  ULDC.64 UR4, c[0x0][0xb20] ;  /* 0x0002c80000047ab9 */ /* 0x000fe20000000a00 */
[----:B------:R-:W-:Y:S01]  /*10d0*/  ULDC.64 UR8, c[0x0][0xb10] ;  /* 0x0002c40000087ab9 */ /* 0x000fe20000000a00 */
[----:B------:R-:W-:Y:S01]  /*10e0*/  ISETP.NE.U32.AND P1, PT, RZ, UR4, PT ;  /* 0x00000004ff007c0c */ /* 0x000fe2000bf25070 */
[----:B------:R-:W-:Y:S01]  /*10f0*/  ULDC.64 UR6, c[0x0][0xb00] ;  /* 0x0002c00000067ab9 */ /* 0x000fe20000000a00 */
[----:B------:R-:W-:Y:S01]  /*1100*/  MOV R3, RZ ;  /* 0x000000ff00037202 */ /* 0x000fe20000000f00 */
[----:B------:R-:W-:Y:S01]  /*1110*/  IMAD.MOV.U32 R33, RZ, RZ, RZ ;  /* 0x000000ffff217224 */ /* 0x000fe200078e00ff */
[----:B------:R-:W-:-:S02]  /*1120*/  ISETP.NE.AND.EX P1, PT, RZ, UR5, PT, P1 ;  /* 0x00000005ff007c0c */ /* 0x000fc4000bf25310 */
[----:B------:R-:W-:-:S04]  /*1130*/  ISETP.NE.U32.AND P0, PT, RZ, UR6, PT ;  /* 0x00000006ff007c0c */ /* 0x000fc8000bf05070 */
[----:B------:R-:W-:Y:S02]  /*1140*/  ISETP.NE.AND.EX P0, PT, RZ, UR7, PT, P0 ;  /* 0x00000007ff007c0c */ /* 0x000fe4000bf05300 */
[----:B--2---:R-:W-:Y:S01]  /*1150*/  SHF.R.S32.HI R0, RZ, 0x1f, R11 ;  /* 0x0000001fff007819 */ /* 0x004fe2000001140b */
[----:B------:R-:W-:-:S04]  /*1160*/  IMAD.SHL.U32 R34, R11, 0x4, RZ ;  /* 0x000000040b227824 */ /* 0x000fc800078e00ff */
[C---:B------:R-:W-:Y:S01]  /*1170*/  @P1 LEA R6, P2, R11.reuse, UR4, 0x2 ;  /* 0x000000040b061c11 */ /* 0x040fe2000f8410ff */
[----:B------:R0:W-:Y:S01]  /*1180*/  STL [R1+0xc0], R11 ;  /* 0x0000c00b01007387 */ /* 0x0001e20000100800 */
[C-C-:B------:R-:W-:Y:S02]  /*1190*/  SHF.L.U64.HI R35, R11.reuse, 0x2, R0.reuse ;  /* 0x000000020b237819 */ /* 0x140fe40000010200 */
[----:B------:R-:W-:Y:S02]  /*11a0*/  @P1 LEA.HI.X R7, R11, UR5, R0, 0x2, P2 ;  /* 0x000000050b071c11 */ /* 0x000fe400090f1400 */
[----:B------:R-:W-:Y:S01]  /*11b0*/  ISETP.NE.U32.AND P2, PT, RZ, UR8, PT ;  /* 0x00000008ff007c0c */ /* 0x000fe2000bf45070 */
[----:B------:R-:W-:Y:S01]  /*11c0*/  ULDC UR4, c[0x0][0x288] ;  /* 0x0000a20000047ab9 */ /* 0x000fe20000000800 */
[----:B------:R-:W-:Y:S01]  /*11d0*/  IADD3 R8, P3, R34, UR6, RZ ;  /* 0x0000000622087c10 */ /* 0x000fe2000ff7e0ff */
[----:B------:R0:W5:Y:S01]  /*11e0*/  @P1 LDG.E R3, desc[UR40][R6.64] ;  /* 0x0000002806031981 */ /* 0x000162000c1e1900 */
[----:B------:R-:W-:Y:S01]  /*11f0*/  ISETP.NE.AND.EX P2, PT, RZ, UR9, PT, P2 ;  /* 0x00000009ff007c0c */ /* 0x000fe2000bf45320 */
[----:B------:R-:W-:Y:S01]  /*1200*/  IMAD.U32 R10, RZ, RZ, UR4 ;  /* 0x00000004ff0a7e24 */ /* 0x000fe2000f8e00ff */
[----:B------:R-:W-:Y:S01]  /*1210*/  IADD3.X R9, R35, UR7, RZ, P3, !PT ;  /* 0x0000000723097c10 */ /* 0x000fe20009ffe4ff */
[----:B------:R-:W-:-:S04]  /*1220*/  ULDC.64 UR4, c[0x0][0x418] ;  /* 0x0001060000047ab9 */ /* 0x000fc80000000a00 */
[----:B------:R0:W5:Y:S06]  /*1230*/  @P0 LDG.E R33, desc[UR40][R8.64] ;  /* 0x0000002808210981 */ /* 0x00016c000c1e1900 */
[----:B------:R-:W-:-:S04]  /*1240*/  @P2 IADD3 R4, P1, R34, UR8, RZ ;  /* 0x0000000822042c10 */ /* 0x000fc8000ff3e0ff */
[----:B------:R-:W-:-:S05]  /*1250*/  @P2 IADD3.X R5, R35, UR9, RZ, P1, !PT ;  /* 0x0000000923052c10 */ /* 0x000fca0008ffe4ff */
[----:B------:R-:W2:Y:S01]  /*1260*/  @P2 LDG.E R10, desc[UR40][R4.64] ;  /* 0x00000028040a2981 */ /* 0x000ea2000c1e1900 */
[----:B------:R-:W-:-:S03]  /*1270*/  UISETP.NE.U32.AND UP0, UPT, UR4, URZ, UPT ;  /* 0x0000003f0400728c */ /* 0x000fc6000bf05070 */
[----:B------:R-:W-:Y:S01]  /*1280*/  ULDC UR4, c[0x0][0x424] ;  /* 0x0001090000047ab9 */ /* 0x000fe20000000800 */
[----:B------:R-:W-:-:S03]  /*1290*/  UISETP.NE.AND.EX UP0, UPT, UR5, URZ, UPT, UP0 ;  /* 0x0000003f0500728c */ /* 0x000fc6000bf05300 */
[----:B------:R-:W-:Y:S01]  /*12a0*/  ULDC UR5, c[0x0][0x2f0] ;  /* 0x0000bc0000057ab9 */ /* 0x000fe20000000800 */
[----:B------:R-:W-:-:S04]  /*12b0*/  USEL UR4, UR4, 0x1, UP0 ;  /* 0x0000000104047887 */ /* 0x000fc80008000000 */
[----:B------:R-:W-:-:S03]  /*12c0*/  UIMAD UR4, UR4, UR5, URZ ;  /* 0x00000005040472a4 */ /* 0x000fc6000f8e023f */
[----:B------:R-:W-:Y:S02]  /*12d0*/  ULDC UR5, c[0x0][0x348] ;  /* 0x0000d20000057ab9 */ /* 0x000fe40000000800 */
[----:B----4-:R-:W-:Y:S02]  /*12e0*/  IMAD.U32 R25, RZ, RZ, UR5 ;  /* 0x00000005ff197e24 */ /* 0x010fe4000f8e00ff */
[----:B------:R-:W-:Y:S02]  /*12f0*/  IMAD.U32 R32, RZ, RZ, UR4 ;  /* 0x00000004ff207e24 */ /* 0x000fe4000f8e00ff */
[----:B------:R-:W-:Y:S01]  /*1300*/  IMAD.MOV.U32 R24, RZ, RZ, R11 ;  /* 0x000000ffff187224 */ /* 0x000fe200078e000b */
[----:B--2---:R0:W-:Y:S01]  /*1310*/  STL [R1+0x90], R10 ;  /* 0x0000900a01007387 */ /* 0x0041e20000100800 */
[----:B---3--:R-:W-:Y:S05]  /*1320*/  @P2 BRA `(.L_x_5949) ;  /* 0x0000000000282947 */ /* 0x008fea0003800000 */
[----:B------:R-:W-:Y:S02]  /*1330*/  ULDC.64 UR4, c[0x0][0xaf8] ;  /* 0x0002be0000047ab9 */ /* 0x000fe40000000a00 */
[----:B------:R-:W-:-:S04]  /*1340*/  ISETP.NE.U32.AND P1, PT, RZ, UR4, PT ;  /* 0x00000004ff007c0c */ /* 0x000fc8000bf25070 */
[----:B------:R-:W-:-:S13]  /*1350*/  ISETP.NE.AND.EX P1, PT, RZ, UR5, PT, P1 ;  /* 0x00000005ff007c0c */ /* 0x000fda000bf25310 */
[----:B------:R-:W-:Y:S05]  /*1360*/  @!P1 BRA `(.L_x_5949) ;  /* 0x0000000000189947 */ /* 0x000fea0003800000 */
[----:B------:R-:W1:Y:S02]  /*1370*/  LDC.64 R4, c[0x0][0xaf8] ;  /* 0x0002be00ff047b82 */ /* 0x000e640000000a00 */
[----:B-1----:R-:W-:-:S05]  /*1380*/  IMAD.WIDE R4, R24, 0x4, R4 ;  /* 0x0000000418047825 */ /* 0x002fca00078e0204 */
[----:B------:R-:W2:Y:S04]  /*1390*/  LDG.E R0, desc[UR40][R4.64] ;  /* 0x0000002804007981 */ /* 0x000ea8000c1e1900 */
[----:B0-----:R-:W2:Y:S02]  /*13a0*/  LDG.E R7, desc[UR40][R4.64+0x4] ;  /* 0x0000042804077981 */ /* 0x001ea4000c1e1900 */
[----:B--2---:R-:W-:-:S05]  /*13b0*/  IADD3 R10, -R0, R7, RZ ;  /* 0x00000007000a7210 */ /* 0x004fca0007ffe1ff */
[----:B------:R1:W-:Y:S02]  /*13c0*/  STL [R1+0x90], R10 ;  /* 0x0000900a01007387 */ /* 0x0003e40000100800 */
.L_x_5949:
[----:B------:R-:W-:Y:S01]  /*13d0*/  ULDC.64 UR4, c[0x0][0xb18] ;  /* 0x0002c60000047ab9 */ /* 0x000fe20000000a00 */
[----:B------:R2:W-:Y:S01]  /*13e0*/  STL [R1+0xc4], R102 ;  /* 0x0000c46601007387 */ /* 0x0005e20000100800 */
[----:B------:R-:W-:-:S04]  /*13f0*/  ISETP.NE.U32.AND P1, PT, RZ, UR4, PT ;  /* 0x00000004ff007c0c */ /* 0x000fc8000bf25070 */
[----:B------:R-:W-:-:S13]  /*1400*/  ISETP.NE.AND.EX P1, PT, RZ, UR5, PT, P1 ;  /* 0x00000005ff007c0c */ /* 0x000fda000bf25310 */
[----:B--2---:R-:W-:Y:S05]  /*1410*/  @!P1 BRA `(.L_x_5950) ;  /* 0x0000000000109947 */ /* 0x004fea0003800000 */
[----:B------:R-:W-:-:S04]  /*1420*/  IADD3 R4, P0, R34, UR4, RZ ;  /* 0x0000000422047c10 */ /* 0x000fc8000ff1e0ff */
[----:B------:R-:W-:-:S05]  /*1430*/  IADD3.X R5, R35, UR5, RZ, P0, !PT ;  /* 0x0000000523057c10 */ /* 0x000fca00087fe4ff */
[----:B------:R2:W5:Y:S01]  /*1440*/  LDG.E R32, desc[UR40][R4.64] ;  /* 0x0000002804207981 */ /* 0x000562000c1e1900 */
[----:B------:R-:W-:Y:S05]  /*1450*/  BRA `(.L_x_5951) ;  /* 0x0000000000107947 */ /* 0x000fea0003800000 */
.L_x_5950:
[----:B------:R-:W-:Y:S05]  /*1460*/  @!P0 BRA `(.L_x_5951) ;  /* 0x00000000000c8947 */ /* 0x000fea0003800000 */
[----:B------:R-:W2:Y:S04]  /*1470*/  LDG.E R5, desc[UR40][R8.64] ;  /* 0x0000002808057981 */ /* 0x000ea8000c1e1900 */
[----:B------:R-:W2:Y:S02]  /*1480*/  LDG.E R32, desc[UR40][R8.64+0x4] ;  /* 0x0000042808207981 */ /* 0x000ea4000c1e1900 */
[----:B--2---:R-:W-:-:S07]  /*1490*/  IMAD.IADD R32, R32, 0x1, -R5 ;  /* 0x0000000120207824 */ /* 0x004fce00078e0a05 */
.L_x_5951:
[----:B------:R-:W-:Y:S01]  /*14a0*/  ULDC.64 UR4, c[0x0][0xb08] ;  /* 0x0002c20000047ab9 */ /* 0x000fe20000000a00 */
[----:B0-----:R-:W0:Y:S01]  /*14b0*/  LDC R8, c[0x0][0x448] ;  /* 0x00011200ff087b82 */ /* 0x001e220000000800 */
[----:B------:R-:W-:-:S04]  /*14c0*/  ISETP.NE.U32.AND P0, PT, RZ, UR4, PT ;  /* 0x00000004ff007c0c */ /* 0x000fc8000bf05070 */
[----:B------:R-:W-:Y:S01]  /*14d0*/  ISETP.NE.AND.EX P0, PT, RZ, UR5, PT, P0 ;  /* 0x00000005ff007c0c */ /* 0x000fe2000bf05300 */
[----:B------:R-:W-:-:S12]  /*14e0*/  ULDC.64 UR4, c[0x0][0xb28] ;  /* 0x0002ca0000047ab9 */ /* 0x000fd80000000a00 */
[----:B--2---:R-:W2:Y:S02]  /*14f0*/  @P0 LDC.64 R4, c[0x0][0xb08] ;  /* 0x0002c200ff040b82 */ /* 0x004ea40000000a00 */
[----:B--2---:R-:W-:-:S05]  /*1500*/  @P0 IMAD.WIDE R4, R24, 0x4, R4 ;  /* 0x0000000418040825 */ /* 0x004fca00078e0204 */
        /* <DEDUP_REMOVED lines=8> */
[----:B0-----:R-:W-:Y:S01]  /*1590*/  ISETP.NE.AND P1, PT, R8, 0x1, PT ;  /* 0x000000010800780c */ /* 0x001fe20003f25270 */
[----:B------:R-:W-:Y:S01]  /*15a0*/  IMAD.SHL.U32 R12, R101, 0x80, RZ ;  /* 0x00000080650c7824 */ /* 0x000fe200078e00ff */
[----:B------:R-:W-:-:S03]  /*15b0*/  IADD3 R8, -R3, R32, RZ ;  /* 0x0000002003087210 */ /* 0x000fc60007ffe1ff */
[----:B---3--:R-:W-:Y:S01]  /*15c0*/  VIADD R4, R12, 0x7f ;  /* 0x0000007f0c047836 */ /* 0x008fe20000000000 */
[----:B------:R0:W-:Y:S07]  /*15d0*/  STL [R1+0x98], R12 ;  /* 0x0000980c01007387 */ /* 0x0001ee0000100800 */
[----:B------:R-:W3:Y:S08]  /*15e0*/  @P1 LDC R11, c[0x0][0x44c] ;  /* 0x00011300ff0b1b82 */ /* 0x000ef00000000800 */
[----:B------:R-:W1:Y:S01]  /*15f0*/  @P1 LDC R5, c[0x0][0x450] ;  /* 0x00011400ff051b82 */ /* 0x000e620000000800 */
[----:B--2---:R-:W-:-:S02]  /*1600*/  @P0 IMAD.IADD R25, R9, 0x1, -R0 ;  /* 0x0000000109190824 */ /* 0x004fc400078e0a00 */
[----:B---3--:R-:W-:-:S04]  /*1610*/  @P1 IMAD.HI.U32 R0, R4, R11, RZ ;  /* 0x0000000b04001227 */ /* 0x008fc800078e00ff */
[----:B----4-:R-:W-:Y:S01]  /*1620*/  IMAD.IADD R6, R8, 0x1, R25 ;  /* 0x0000000108067824 */ /* 0x010fe200078e0219 */
[----:B-1----:R-:W-:-:S03]  /*1630*/  @P1 SHF.R.U32.HI R4, RZ, R5, R0 ;  /* 0x00000005ff041219 */ /* 0x002fc60000011600 */
[C---:B------:R-:W-:Y:S01]  /*1640*/  VIADD R0, R6.reuse, 0x5f ;  /* 0x0000005f06007836 */ /* 0x040fe20000000000 */
[----:B------:R-:W-:Y:S01]  /*1650*/  IADD3 R31, R6, 0x60, -R10 ;  /* 0x00000060061f7810 */ /* 0x000fe20007ffe80a */
[----:B------:R0:W-:Y:S02]  /*1660*/  STL [R1+0xac], R6 ;  /* 0x0000ac0601007387 */ /* 0x0001e40000100800 */
[----:B------:R-:W-:-:S04]  /*1670*/  IMAD.HI R0, R0, 0x2aaaaaab, RZ ;  /* 0x2aaaaaab00007827 */ /* 0x000fc800078e02ff */
[----:B------:R-:W-:Y:S01]  /*1680*/  IMAD.IADD R4, R31, 0x1, R4 ;  /* 0x000000011f047824 */ /* 0x000fe200078e0204 */
[----:B------:R-:W-:-:S03]  /*1690*/  SHF.R.U32.HI R177, RZ, 0x1f, R0 ;  /* 0x0000001fffb17819 */ /* 0x000fc60000011600 */
[----:B------:R-:W-:Y:S01]  /*16a0*/  IMAD.HI R4, R4, 0x2aaaaaab, RZ ;  /* 0x2aaaaaab04047827 */ /* 0x000fe200078e02ff */
[----:B------:R-:W-:-:S04]  /*16b0*/  LEA.HI.SX32 R177, R0, R177, 0x1c ;  /* 0x000000b100b17211 */ /* 0x000fc800078fe2ff */
[----:B------:R-:W-:-:S04]  /*16c0*/  SHF.R.U32.HI R3, RZ, 0x1f, R4 ;  /* 0x0000001fff037819 */ /* 0x000fc80000011604 */
[----:B------:R-:W-:Y:S01]  /*16d0*/  LEA.HI.SX32 R4, R4, R3, 0x1c ;  /* 0x0000000304047211 */ /* 0x000fe200078fe2ff */
[----:B------:R-:W-:-:S03]  /*16e0*/  IMAD.MOV R3, RZ, RZ, -R8 ;  /* 0x000000ffff037224 */ /* 0x000fc600078e0a08 */
[----:B------:R-:W-:-:S05]  /*16f0*/  VIMNMX R4, R177, R4, PT ;  /* 0x00000004b1047248 */ /* 0x000fca0003fe0100 */
[----:B------:R-:W-:Y:S01]  /*1700*/  IMAD R0, R4, 0x60, -R8 ;  /* 0x0000006004007824 */ /* 0x000fe200078e0a08 */
[----:B------:R-:W-:-:S04]  /*1710*/  VIMNMX R4, RZ, R3, !PT ;  /* 0x00000003ff047248 */ /* 0x000fc80007fe0100 */
        /* <DEDUP_REMOVED lines=32> */
.L_x_5954:
[----:B------:R-:W-:Y:S05]  /*1920*/  BSYNC B6 ;  /* 0x0000000000067941 */ /* 0x000fea0003800000 */
.L_x_5953:
        /* <DEDUP_REMOVED lines=20> */
.L_x_5956:
[----:B------:R-:W-:Y:S05]  /*1a70*/  BSYNC B6 ;  /* 0x0000000000067941 */ /* 0x000fea0003800000 */
.L_x_5955:
[----:B------:R-:W2:Y:S01]  /*1a80*/  LDL R36, [R1+0xcc] ;  /* 0x0000cc0001247983 */ /* 0x000ea20000100800 */
[----:B------:R-:W-:Y:S01]  /*1a90*/  ULDC.64 UR4, c[0x0][0xaf0] ;  /* 0x0002bc0000047ab9 */ /* 0x000fe20000000a00 */
[----:B------:R-:W0:Y:S01]  /*1aa0*/  LDC.64 R54, c[0x0][0x408] ;  /* 0x00010200ff367b82 */ /* 0x000e220000000a00 */
[----:B------:R-:W-:-:S04]  /*1ab0*/  ISETP.NE.U32.AND P0, PT, RZ, UR4, PT ;  /* 0x00000004ff007c0c */ /* 0x000fc8000bf05070 */
[----:B------:R-:W-:-:S03]  /*1ac0*/  ISETP.NE.AND.EX P0, PT, RZ, UR5, PT, P0 ;  /* 0x00000005ff007c0c */ /* 0x000fc6000bf05300 */
[----:B------:R-:W1:Y:S10]  /*1ad0*/  LDC.64 R48, c[0x0][0x3f8] ;  /* 0x0000fe00ff307b82 */ /* 0x000e740000000a00 */
[----:B------:R-:W-:Y:S01]  /*1ae0*/  @P0 IADD3 R4, P1, R34, UR4, RZ ;  /* 0x0000000422040c10 */ /* 0x000fe2000ff3e0ff */
[----:B------:R-:W-:-:S03]  /*1af0*/  ULDC UR4, c[0x0][0x320] ;  /* 0x0000c80000047ab9 */ /* 0x000fc60000000800 */
[----:B------:R-:W-:Y:S02]  /*1b00*/  @P0 IADD3.X R5, R35, UR5, RZ, P1, !PT ;  /* 0x0000000523050c10 */ /* 0x000fe40008ffe4ff */
[----:B------:R-:W-:Y:S02]  /*1b10*/  ISETP.GE.AND P1, PT, R2, UR4, PT ;  /* 0x0000000402007c0c */ /* 0x000fe4000bf26270 */
[----:B------:R-:W-:Y:S01]  /*1b20*/  SHF.R.S32.HI R9, RZ, 0x1f, R23 ;  /* 0x0000001fff097819 */ /* 0x000fe20000011417 */
[----:B------:R3:W4:Y:S01]  /*1b30*/  @P0 LDG.E R24, desc[UR40][R4.64] ;  /* 0x0000002804180981 */ /* 0x000722000c1e1900 */
[----:B------:R-:W-:Y:S01]  /*1b40*/  SEL R3, RZ, 0xffffffff, P1 ;  /* 0xffffffffff037807 */ /* 0x000fe20000800000 */
[----:B------:R-:W0:Y:S01]  /*1b50*/  LDC R35, c[0x0][0x3f4] ;  /* 0x0000fd00ff237b82 */ /* 0x000e220000000800 */
[----:B------:R-:W-:Y:S02]  /*1b60*/  ISETP.GE.AND P0, PT, R16, UR4, PT ;  /* 0x0000000410007c0c */ /* 0x000fe4000bf06270 */
[----:B------:R-:W-:Y:S01]  /*1b70*/  SHF.R.S32.HI R201, RZ, 0x1f, R200 ;  /* 0x0000001fffc97819 */ /* 0x000fe200000114c8 */
[----:B------:R-:W-:Y:S01]  /*1b80*/  IMAD.SHL.U32 R3, R3, 0x2, RZ ;  /* 0x0000000203037824 */ /* 0x000fe200078e00ff */
[----:B------:R-:W-:Y:S01]  /*1b90*/  SEL R0, RZ, 0x1, P0 ;  /* 0x00000001ff007807 */ /* 0x000fe20000000000 */
[----:B------:R-:W0:Y:S01]  /*1ba0*/  S2R R38, SR_TID.X ;  /* 0x0000000000267919 */ /* 0x000e220000002100 */
[----:B------:R-:W-:Y:S01]  /*1bb0*/  ISETP.GE.AND P0, PT, R205, UR4, PT ;  /* 0x00000004cd007c0c */ /* 0x000fe2000bf06270 */
[----:B-1----:R-:W-:Y:S01]  /*1bc0*/  IMAD.WIDE.U32 R10, R23, R48, R16 ;  /* 0x00000030170a7225 */ /* 0x002fe200078e0010 */
[----:B------:R-:W-:-:S02]  /*1bd0*/  ISETP.GE.AND P1, PT, R204, UR4, PT ;  /* 0x00000004cc007c0c */ /* 0x000fc4000bf26270 */
[----:B------:R-:W-:Y:S01]  /*1be0*/  LOP3.LUT R0, R3, 0x2, R0, 0xe2, !PT ;  /* 0x0000000203007812 */ /* 0x000fe200078ee200 */
[----:B------:R-:W1:Y:S01]  /*1bf0*/  S2R R37, SR_TID.X ;  /* 0x0000000000257919 */ /* 0x000e620000002100 */
[----:B------:R-:W-:Y:S01]  /*1c00*/  SEL R3, RZ, 0x4, P0 ;  /* 0x00000004ff037807 */ /* 0x000fe20000000000 */
[----:B------:R-:W-:Y:S01]  /*1c10*/  IMAD.MOV.U32 R63, RZ, RZ, 0x20 ;  /* 0x00000020ff3f7424 */ /* 0x000fe200078e00ff */
[----:B---3--:R-:W-:Y:S01]  /*1c20*/  SEL R4, RZ, 0x8, P1 ;  /* 0x00000008ff047807 */ /* 0x008fe20000800000 */
[----:B------:R-:W-:Y:S01]  /*1c30*/  IMAD R65, R49, 0x60, RZ ;  /* 0x0000006031417824 */ /* 0x000fe200078e02ff */
[----:B------:R-:W-:Y:S01]  /*1c40*/  ISETP.GE.AND P0, PT, R225, UR4, PT ;  /* 0x00000004e1007c0c */ /* 0x000fe2000bf06270 */
[----:B0-----:R-:W-:Y:S01]  /*1c50*/  IMAD.SHL.U32 R57, R54, 0x40, RZ ;  /* 0x0000004036397824 */ /* 0x001fe200078e00ff */
[----:B------:R-:W-:Y:S02]  /*1c60*/  ISETP.GE.AND P1, PT, R224, UR4, PT ;  /* 0x00000004e0007c0c */ /* 0x000fe4000bf26270 */
[----:B------:R-:W-:-:S02]  /*1c70*/  LOP3.LUT R0, R4, R0, R3, 0xfe, !PT ;  /* 0x0000000004007212 */ /* 0x000fc400078efe03 */
[----:B------:R-:W-:Y:S02]  /*1c80*/  SEL R3, RZ, 0x10, P0 ;  /* 0x00000010ff037807 */ /* 0x000fe40000000000 */
[----:B------:R-:W-:Y:S02]  /*1c90*/  SEL R4, RZ, 0x20, P1 ;  /* 0x00000020ff047807 */ /* 0x000fe40000800000 */
[----:B------:R-:W-:Y:S02]  /*1ca0*/  ISETP.GE.AND P0, PT, R227, UR4, PT ;  /* 0x00000004e3007c0c */ /* 0x000fe4000bf06270 */
[----:B------:R-:W-:Y:S02]  /*1cb0*/  ISETP.GE.AND P1, PT, R226, UR4, PT ;  /* 0x00000004e2007c0c */ /* 0x000fe4000bf26270 */
[----:B------:R-:W-:Y:S01]  /*1cc0*/  LOP3.LUT R3, R4, R0, R3, 0xfe, !PT ;  /* 0x0000000004037212 */ /* 0x000fe200078efe03 */
[-C--:B------:R-:W-:Y:S01]  /*1cd0*/  IMAD R0, R9, R48.reuse, RZ ;  /* 0x0000003009007224 */ /* 0x080fe200078e02ff */
[----:B------:R-:W-:Y:S01]  /*1ce0*/  SEL R6, RZ, 0x40, P0 ;  /* 0x00000040ff067807 */ /* 0x000fe20000000000 */
[----:B------:R-:W-:Y:S01]  /*1cf0*/  IMAD.WIDE.U32 R4, R23, R48, R200 ;  /* 0x0000003017047225 */ /* 0x000fe200078e00c8 */
[----:B------:R-:W-:-:S02]  /*1d00*/  SEL R7, RZ, 0x7fff80, P1 ;  /* 0x007fff80ff077807 */ /* 0x000fc40000800000 */
[----:B------:R-:W-:Y:S01]  /*1d10*/  ISETP.GE.AND P0, PT, R16, R35, PT ;  /* 0x000000231000720c */ /* 0x000fe20003f06270 */
[----:B------:R-:W-:Y:S01]  /*1d20*/  VIADD R38, R38, 0xffffff80 ;  /* 0xffffff8026267836 */ /* 0x000fe20000000000 */
[----:B------:R-:W-:Y:S01]  /*1d30*/  LOP3.LUT R3, R7, R3, R6, 0xfe, !PT ;  /* 0x0000000307037212 */ /* 0x000fe200078efe06 */
[-C--:B------:R-:W-:Y:S01]  /*1d40*/  IMAD R6, R9, R54.reuse, RZ ;  /* 0x0000003609067224 */ /* 0x080fe200078e02ff */
[----:B------:R-:W-:Y:S01]  /*1d50*/  SEL R13, R35, RZ, P0 ;  /* 0x000000ff230d7207 */ /* 0x000fe20000000000 */
[----:B------:R-:W-:Y:S01]  /*1d60*/  IMAD.WIDE.U32 R8, R23, R54, R200 ;  /* 0x0000003617087225 */ /* 0x000fe200078e00c8 */
[----:B------:R-:W-:-:S03]  /*1d70*/  SHF.L.U64.HI R56, R54, 0x6, R55 ;  /* 0x0000000636387819 */ /* 0x000fc60000010237 */
[C---:B------:R-:W-:Y:S01]  /*1d80*/  IMAD R53, R23.reuse, R55, R6 ;  /* 0x0000003717357224 */ /* 0x040fe200078e0206 */
[----:B-1----:R-:W-:Y:S01]  /*1d90*/  SHF.R.U32.HI R37, RZ, 0x7, R37 ;  /* 0x00000007ff257819 */ /* 0x002fe20000011625 */
[----:B------:R-:W-:Y:S01]  /*1da0*/  IMAD R15, R23, R49, R0 ;  /* 0x00000031170f7224 */ /* 0x000fe200078e0200 */
[----:B------:R-:W-:Y:S01]  /*1db0*/  MOV R6, R4 ;  /* 0x0000000400067202 */ /* 0x000fe20000000f00 */
[----:B------:R-:W-:Y:S01]  /*1dc0*/  IMAD.IADD R9, R9, 0x1, R53 ;  /* 0x0000000109097824 */ /* 0x000fe200078e0235 */
[----:B------:R-:W-:Y:S01]  /*1dd0*/  ISETP.NE.AND P6, PT, R37, 0x1, PT ;  /* 0x000000012500780c */ /* 0x000fe20003fc5270 */
[----:B------:R-:W-:Y:S02]  /*1de0*/  IMAD.IADD R11, R15, 0x1, R11 ;  /* 0x000000010f0b7824 */ /* 0x000fe400078e020b */
[----:B-----5:R-:W-:Y:S02]  /*1df0*/  IMAD.WIDE.U32 R50, R26, R54, R8 ;  /* 0x000000361a327225 */ /* 0x020fe400078e0008 */
[----:B------:R-:W3:Y:S01]  /*1e00*/  LDL R8, [R1+0xb4] ;  /* 0x0000b40001087983 */ /* 0x000ee20000100800 */
[----:B------:R-:W-:Y:S01]  /*1e10*/  IADD3 R61, R37, 0x8, RZ ;  /* 0x00000008253d7810 */ /* 0x000fe20007ffe0ff */
[----:B------:R-:W-:Y:S01]  /*1e20*/  IMAD.IADD R13, R16, 0x1, R13 ;  /* 0x00000001100d7824 */ /* 0x000fe200078e020d */
[----:B------:R-:W-:Y:S01]  /*1e30*/  IADD3 R37, R23, 0x40, RZ ;  /* 0x0000004017257810 */ /* 0x000fe20007ffe0ff */
[----:B------:R-:W-:-:S03]  /*1e40*/  IMAD.WIDE.U32 R20, R26, R48, R10 ;  /* 0x000000301a147225 */ /* 0x000fc600078e000a */
[----:B------:R-:W-:Y:S01]  /*1e50*/  SHF.R.S32.HI R12, RZ, 0x1f, R13 ;  /* 0x0000001fff0c7819 */ /* 0x000fe2000001140d */
[----:B------:R-:W-:Y:S01]  /*1e60*/  VIADD R10, R23, 0x40 ;  /* 0x00000040170a7836 */ /* 0x000fe20000000000 */
[----:B------:R-:W-:Y:S05]  /*1e70*/  @!P6 WARPSYNC.ALL ;  /* 0x000000000000e948 */ /* 0x000fea0003800000 */
[----:B------:R-:W-:Y:S01]  /*1e80*/  IMAD.SHL.U32 R37, R37, 0x40, RZ ;  /* 0x0000004025257824 */ /* 0x000fe200078e00ff */
[----:B------:R-:W-:Y:S01]  /*1e90*/  LEA.HI R13, R12, R13, RZ, 0x3 ;  /* 0x0000000d0c0d7211 */ /* 0x000fe200078f18ff */
[----:B------:R-:W-:Y:S01]  /*1ea0*/  IMAD.SHL.U32 R10, R10, 0x40, RZ ;  /* 0x000000400a0a7824 */ /* 0x000fe200078e00ff */
[----:B------:R-:W-:Y:S01]  /*1eb0*/  PRMT R85, R3, 0x8880, RZ ;  /* 0x0000888003557816 */ /* 0x000fe200000000ff */
[----:B------:R-:W-:Y:S01]  /*1ec0*/  IMAD.IADD R7, R5, 0x1, R15 ;  /* 0x0000000105077824 */ /* 0x000fe200078e020f */
[----:B------:R-:W-:Y:S01]  /*1ed0*/  SHF.R.S32.HI R15, RZ, 0x1f, R26 ;  /* 0x0000001fff0f7819 */ /* 0x000fe2000001141a */
[----:B------:R-:W-:Y:S01]  /*1ee0*/  IMAD.WIDE.U32 R4, R23, R54, R16 ;  /* 0x0000003617047225 */ /* 0x000fe200078e0010 */
[----:B------:R-:W-:Y:S01]  /*1ef0*/  LOP3.LUT R37, R37, 0x1c0, RZ, 0xc0, !PT ;  /* 0x000001c025257812 */ /* 0x000fe200078ec0ff */
[----:B------:R-:W-:Y:S01]  /*1f00*/  ULDC UR4, c[0x0][0x2f4] ;  /* 0x0000bd0000047ab9 */ /* 0x000fe20000000800 */
[----:B------:R-:W-:Y:S01]  /*1f10*/  LOP3.LUT R10, R10, 0x1c0, RZ, 0xc0, !PT ;  /* 0x000001c00a0a7812 */ /* 0x000fe200078ec0ff */
[----:B------:R-:W-:Y:S01]  /*1f20*/  IMAD.IADD R53, R53, 0x1, R5 ;  /* 0x0000000135357824 */ /* 0x000fe200078e0205 */
[----:B------:R-:W-:Y:S01]  /*1f30*/  SHF.R.S32.HI R73, RZ, 0x3, R13 ;  /* 0x00000003ff497819 */ /* 0x000fe2000001140d */
[----:B------:R-:W-:Y:S01]  /*1f40*/  IMAD R5, R15, R48, RZ ;  /* 0x000000300f057224 */ /* 0x000fe200078e02ff */
[----:B------:R-:W-:Y:S01]  /*1f50*/  LOP3.LUT R74, R13, 0xfffffff8, RZ, 0xc0, !PT ;  /* 0xfffffff80d4a7812 */ /* 0x000fe200078ec0ff */
[----:B------:R-:W-:Y:S01]  /*1f60*/  IMAD.MOV.U32 R52, RZ, RZ, R4 ;  /* 0x000000ffff347224 */ /* 0x000fe200078e0004 */
[----:B------:R-:W-:Y:S01]  /*1f70*/  SHF.R.U32.HI R10, RZ, 0x3, R10 ;  /* 0x00000003ff0a7819 */ /* 0x000fe2000001160a */
[----:B------:R-:W-:Y:S01]  /*1f80*/  IMAD R15, R15, R54, RZ ;  /* 0x000000360f0f7224 */ /* 0x000fe200078e02ff */
[----:B------:R-:W-:Y:S01]  /*1f90*/  SHF.L.U64.HI R4, R48, 0x6, R49 ;  /* 0x0000000630047819 */ /* 0x000fe20000010231 */
[----:B------:R-:W-:Y:S01]  /*1fa0*/  IMAD.IADD R0, R33, 0x1, R32 ;  /* 0x0000000121007824 */ /* 0x000fe200078e0220 */
[----:B------:R-:W-:Y:S01]  /*1fb0*/  PRMT R85, R85, 0x7710, RZ ;  /* 0x0000771055557816 */ /* 0x000fe200000000ff */
[----:B------:R-:W-:Y:S01]  /*1fc0*/  IMAD R33, R26, R49, R5 ;  /* 0x000000311a217224 */ /* 0x000fe200078e0205 */
[----:B------:R-:W-:Y:S01]  /*1fd0*/  SHF.L.U32 R5, R48, 0x6, RZ ;  /* 0x0000000630057819 */ /* 0x000fe200000006ff */
[----:B------:R-:W-:Y:S01]  /*1fe0*/  IMAD.WIDE.U32 R6, R26, R48, R6 ;  /* 0x000000301a067225 */ /* 0x000fe200078e0006 */
[----:B------:R-:W-:-:S03]  /*1ff0*/  ISETP.GE.AND P2, PT, R2, UR4, PT ;  /* 0x0000000402007c0c */ /* 0x000fc6000bf46270 */
[----:B------:R-:W-:Y:S02]  /*2000*/  IMAD R11, R55, 0x60, RZ ;  /* 0x00000060370b7824 */ /* 0x000fe400078e02ff */
[C---:B------:R-:W-:Y:S02]  /*2010*/  IMAD R15, R26.reuse, R55, R15 ;  /* 0x000000371a0f7224 */ /* 0x040fe400078e020f */
[----:B------:R-:W-:Y:S01]  /*2020*/  IMAD.WIDE.U32 R52, R26, R54, R52 ;  /* 0x000000361a347225 */ /* 0x000fe200078e0034 */
[----:B------:R-:W-:-:S03]  /*2030*/  LOP3.LUT R79, R85, 0x1, RZ, 0xc0, !PT ;  /* 0x00000001554f7812 */ /* 0x000fc600078ec0ff */
[----:B------:R-:W-:Y:S01]  /*2040*/  IMAD.WIDE.U32 R48, R48, 0x60, RZ ;  /* 0x0000006030307825 */ /* 0x000fe200078e00ff */
[----:B------:R-:W-:-:S03]  /*2050*/  LOP3.LUT R80, R85, 0x2, RZ, 0xc0, !PT ;  /* 0x0000000255507812 */ /* 0x000fc600078ec0ff */
[----:B------:R-:W-:Y:S01]  /*2060*/  IMAD.WIDE.U32 R54, R54, 0x60, RZ ;  /* 0x0000006036367825 */ /* 0x000fe200078e00ff */
[C---:B------:R-:W-:Y:S02]  /*2070*/  LOP3.LUT R81, R85.reuse, 0x4, RZ, 0xc0, !PT ;  /* 0x0000000455517812 */ /* 0x040fe400078ec0ff */
[----:B------:R-:W-:Y:S01]  /*2080*/  LOP3.LUT R82, R85, 0x8, RZ, 0xc0, !PT ;  /* 0x0000000855527812 */ /* 0x000fe200078ec0ff */
[----:B------:R-:W-:Y:S01]  /*2090*/  IMAD.SHL.U32 R64, R35, 0x2, RZ ;  /* 0x0000000223407824 */ /* 0x000fe200078e00ff */
[----:B------:R-:W-:Y:S01]  /*20a0*/  LOP3.LUT R83, R85, 0x10, RZ, 0xc0, !PT ;  /* 0x0000001055537812 */ /* 0x000fe200078ec0ff */
[----:B------:R-:W-:Y:S01]  /*20b0*/  IMAD.IADD R65, R49, 0x1, R65 ;  /* 0x0000000131417824 */ /* 0x000fe200078e0241 */
[----:B------:R-:W-:Y:S01]  /*20c0*/  LOP3.LUT R84, R85, 0x20, RZ, 0xc0, !PT ;  /* 0x0000002055547812 */ /* 0x000fe200078ec0ff */
[----:B------:R-:W-:Y:S01]  /*20d0*/  IMAD.IADD R66, R55, 0x1, R11 ;  /* 0x0000000137427824 */ /* 0x000fe200078e020b */
        /* <DEDUP_REMOVED lines=10> */
[----:B------:R-:W-:Y:S02]  /*2180*/  LOP3.LUT P1, RZ, R36, 0x4, RZ, 0xc0, !PT ;  /* 0x0000000424ff7812 */ /* 0x000fe4000782c0ff */
[----:B------:R-:W-:Y:S02]  /*2190*/  SHF.R.S32.HI R36, RZ, 0x1f, R38 ;  /* 0x0000001fff247819 */ /* 0x000fe40000011426 */
[----:B------:R-:W-:Y:S02]  /*21a0*/  LOP3.LUT R58, R58, 0x1c0, RZ, 0xc0, !PT ;  /* 0x000001c03a3a7812 */ /* 0x000fe400078ec0ff */
[----:B------:R-:W-:-:S04]  /*21b0*/  LEA.HI R36, R36, R38, RZ, 0x2 ;  /* 0x0000002624247211 */ /* 0x000fc800078f10ff */
[----:B------:R-:W-:-:S05]  /*21c0*/  LOP3.LUT R36, R36, 0xfffffffc, RZ, 0xc0, !PT ;  /* 0xfffffffc24247812 */ /* 0x000fca00078ec0ff */
[----:B------:R-:W-:Y:S02]  /*21d0*/  IMAD.IADD R36, R38, 0x1, -R36 ;  /* 0x0000000126247824 */ /* 0x000fe400078e0a24 */
[----:B------:R-:W0:Y:S02]  /*21e0*/  S2R R38, SR_TID.X ;  /* 0x0000000000267919 */ /* 0x000e240000002100 */
[----:B------:R-:W-:Y:S01]  /*21f0*/  IMAD R62, R36, 0x40, R23 ;  /* 0x00000040243e7824 */ /* 0x000fe200078e0217 */
[----:B------:R-:W-:Y:S02]  /*2200*/  SHF.R.U32.HI R60, RZ, 0x3, R58 ;  /* 0x00000003ff3c7819 */ /* 0x000fe4000001163a */
[----:B------:R-:W-:-:S04]  /*2210*/  LOP3.LUT R9, R58, 0x18, R16, 0xf8, !PT ;  /* 0x000000183a097812 */ /* 0x000fc800078ef810 */
[----:B------:R-:W-:Y:S01]  /*2220*/  LOP3.LUT R9, R9, R60, RZ, 0x3c, !PT ;  /* 0x0000003c09097212 */ /* 0x000fe200078e3cff */
[----:B0-----:R-:W-:-:S05]  /*2230*/  VIADD R38, R38, 0xffffff80 ;  /* 0xffffff8026267836 */ /* 0x001fca0000000000 */
[----:B------:R-:W-:-:S04]  /*2240*/  SHF.R.S32.HI R36, RZ, 0x1f, R38 ;  /* 0x0000001fff247819 */ /* 0x000fc80000011426 */
[----:B------:R-:W-:-:S04]  /*2250*/  LEA.HI R36, R36, R38, RZ, 0x5 ;  /* 0x0000002624247211 */ /* 0x000fc800078f28ff */
[----:B------:R-:W-:-:S04]  /*2260*/  SHF.R.S32.HI R36, RZ, 0x5, R36 ;  /* 0x00000005ff247819 */ /* 0x000fc80000011424 */
[----:B------:R-:W-:Y:S02]  /*2270*/  LEA R67, R36, R9, 0x9 ;  /* 0x0000000924437211 */ /* 0x000fe400078e48ff */
        /* <DEDUP_REMOVED lines=8> */
[----:B----4-:R-:W-:Y:S01]  /*2300*/  SHF.R.S32.HI R75, RZ, 0x1f, R24 ;  /* 0x0000001fff4b7819 */ /* 0x010fe20000011418 */
[----:B---3--:R-:W-:-:S10]  /*2310*/  IMAD.IADD R78, R8, 0x1, R13 ;  /* 0x00000001084e7824 */ /* 0x008fd400078e020d */
.L_x_6010:
[----:B0-----:R-:W0:Y:S01]  /*2320*/  LDC R91, c[0x0][0x430] ;  /* 0x00010c00ff5b7b82 */ /* 0x001e220000000800 */
[----:B------:R-:W-:Y:S01]  /*2330*/  IADD3 R29, R29, -0x1, RZ ;  /* 0xffffffff1d1d7810 */ /* 0x000fe20007ffe0ff */
[----:B------:R-:W-:-:S04]  /*2340*/  IMAD.MOV.U32 R96, RZ, RZ, RZ ;  /* 0x000000ffff607224 */ /* 0x000fc800078e00ff */
[----:B------:R-:W-:Y:S02]  /*2350*/  IMAD R12, R29, 0x60, R62 ;  /* 0x000000601d0c7824 */ /* 0x000fe400078e023e */
[----:B-1----:R-:W1:Y:S02]  /*2360*/  LDC R95, c[0x0][0x3f4] ;  /* 0x0000fd00ff5f7b82 */ /* 0x002e640000000800 */
[----:B------:R-:W-:Y:S01]  /*2370*/  IMAD.IADD R15, R0, 0x1, R12 ;  /* 0x00000001000f7824 */ /* 0x000fe200078e020c */
[----:B------:R-:W-:-:S03]  /*2380*/  ISETP.GE.AND P2, PT, R12, R25, PT ;  /* 0x000000190c00720c */ /* 0x000fc60003f46270 */
[----:B------:R-:W-:Y:S01]  /*2390*/  IMAD.MOV.U32 R13, RZ, RZ, R15 ;  /* 0x000000ffff0d7224 */ /* 0x000fe200078e000f */
[----:B------:R-:W-:Y:S02]  /*23a0*/  ISETP.GT.OR P2, PT, R62, 0x5f, P2 ;  /* 0x0000005f3e00780c */ /* 0x000fe40001744670 */
[----:B0-----:R-:W-:-:S11]  /*23b0*/  ISETP.NE.AND P3, PT, R91, 0x1, PT ;  /* 0x000000015b00780c */ /* 0x001fd60003f65270 */
[----:B------:R-:W0:Y:S08]  /*23c0*/  @!P2 LDC.64 R10, c[0x0][0x428] ;  /* 0x00010a00ff0aab82 */ /* 0x000e300000000a00 */
[----:B------:R-:W2:Y:S08]  /*23d0*/  @!P2 LDC.64 R32, c[0x0][0x418] ;  /* 0x00010600ff20ab82 */ /* 0x000eb00000000a00 */
[----:B------:R-:W3:Y:S08]  /*23e0*/  @P3 LDC R8, c[0x0][0x434] ;  /* 0x00010d00ff083b82 */ /* 0x000ef00000000800 */
        /* <DEDUP_REMOVED lines=86> */
.L_x_5961:
[----:B------:R-:W-:Y:S05]  /*2950*/  BSYNC B1 ;  /* 0x0000000000017941 */ /* 0x000fea0003800000 */
.L_x_5960:
        /* <DEDUP_REMOVED lines=29> */
.L_x_5963:
[----:B------:R-:W-:Y:S05]  /*2b30*/  BSYNC B1 ;  /* 0x0000000000017941 */ /* 0x000fea0003800000 */
.L_x_5962:
[----:B0-----:R-:W-:Y:S01]  /*2b40*/  IMAD.MOV.U32 R8, RZ, RZ, R92 ;  /* 0x000000ffff087224 */ /* 0x001fe200078e005c */
[----:B------:R-:W-:Y:S01]  /*2b50*/  UISETP.NE.AND UP0, UPT, UR47, 0x3, UPT ;  /* 0x000000032f00788c */ /* 0x000fe2000bf05270 */
[----:B------:R-:W-:Y:S01]  /*2b60*/  IMAD.MOV.U32 R9, RZ, RZ, R93 ;  /* 0x000000ffff097224 */ /* 0x000fe200078e005d */
[----:B------:R-:W-:Y:S01]  /*2b70*/  MOV R11, R47 ;  /* 0x0000002f000b7202 */ /* 0x000fe20000000f00 */
[----:B------:R-:W-:Y:S01]  /*2b80*/  IMAD.MOV.U32 R10, RZ, RZ, R46 ;  /* 0x000000ffff0a7224 */ /* 0x000fe200078e002e */
[----:B------:R-:W-:Y:S02]  /*2b90*/  PRMT R113, R13, 0x5410, R14 ;  /* 0x000054100d717816 */ /* 0x000fe4000000000e */
        /* <DEDUP_REMOVED lines=9> */
[----:B------:R-:W-:Y:S01]  /*2c30*/  PRMT R105, R105, 0x5410, R10 ;  /* 0x0000541069697816 */ /* 0x000fe2000000000a */
        /* <DEDUP_REMOVED lines=8> */
[----:B------:R-:W-:Y:S02]  /*2cc0*/  PRMT R103, R8, 0x5410, R9 ;  /* 0x0000541008677816 */ /* 0x000fe40000000009 */
[----:B------:R-:W-:Y:S01]  /*2cd0*/  PRMT R104, R104, 0x5410, R11 ;  /* 0x0000541068687816 */ /* 0x000fe2000000000b */
[----:B------:R-:W-:Y:S06]  /*2ce0*/  @!P3 BRA `(.L_x_5964) ;  /* 0x000000000004b947 */ /* 0x000fec0003800000 */
[----:B------:R-:W-:Y:S01]  /*2cf0*/  BPT.TRAP 0x1 ;  /* 0x000000040000795c */ /* 0x000fe20000300000 */
.L_x_5964:
[----:B------:R-:W-:Y:S01]  /*2d00*/  IMAD R86, R19, 0x8, R22 ;  /* 0x0000000813567824 */ /* 0x000fe200078e0216 */
[----:B------:R-:W-:Y:S01]  /*2d10*/  SHF.L.U32 R99, R206, 0x1f, RZ ;  /* 0x0000001fce637819 */ /* 0x000fe200000006ff */
[----:B------:R-:W-:Y:S03]  /*2d20*/  BSSY B1, `(.L_x_5965) ;  /* 0x0000003000017945 */ /* 0x000fe60003800000 */
[----:B------:R-:W0:Y:S02]  /*2d30*/  SYNCS.PHASECHK.TRANS64.TRYWAIT P5, [R86+URZ+0x32490], R99 ;  /* 0x03249063560075a7 */ /* 0x000e2400080a017f */
[----:B0-----:R-:W-:Y:S05]  /*2d40*/  @!P5 BRA `(.L_x_5966) ;  /* 0x000001b400e0d947 */ /* 0x001fea0003800000 */
.L_x_6233:
[----:B------:R-:W-:Y:S05]  /*2d50*/  BSYNC B1 ;  /* 0x0000000000017941 */ /* 0x000fea0003800000 */
.L_x_5965:
[----:B------:R-:W-:-:S03]  /*2d60*/  UMOV UR4, 0xffffffff ;  /* 0xffffffff00047882 */ /* 0x000fc60000000000 */
[----:B------:R-:W-:Y:S05]  /*2d70*/  BRA.DIV UR4, `(.L_x_5967) ;  /* 0x000001b604e87947 */ /* 0x000fea000b800000 */
[----:B------:R1:W2:Y:S04]  /*2d80*/  SHFL.IDX PT, R33, R90, RZ, 0x1c1f ;  /* 0x001c1fff5a217589 */ /* 0x0002a800000e0000 */
[----:B------:R1:W3:Y:S02]  /*2d90*/  SHFL.IDX PT, R14, R89, RZ, 0x1c1f ;  /* 0x001c1fff590e7589 */ /* 0x0002e400000e0000 */
.L_x_6237:
        /* <DEDUP_REMOVED lines=17> */
[----:B------:R-:W-:Y:S02]  /*2eb0*/  HADD2.F32 R46, -RZ, R11.H1_H1 ;  /* 0x3000000bff2e7230 */ /* 0x000fe40000004100 */
[----:B------:R-:W-:Y:S02]  /*2ec0*/  HADD2.F32 R93, -RZ, R93.H0_H0 ;  /* 0x2000005dff5d7230 */ /* 0x000fe40000004100 */
[----:B------:R-:W-:-:S02]  /*2ed0*/  HADD2.F32 R106, -RZ, R106.H0_H0 ;  /* 0x2000006aff6a7230 */ /* 0x000fc40000004100 */
[----:B------:R-:W-:Y:S02]  /*2ee0*/  HADD2.F32 R11, -RZ, R11.H0_H0 ;  /* 0x2000000bff0b7230 */ /* 0x000fe40000004100 */
[-C--:B------:R-:W-:Y:S01]  /*2ef0*/  FMUL.FTZ R108, R10, R93.reuse ;  /* 0x0000005d0a6c7220 */ /* 0x080fe20000410000 */
[----:B------:R-:W-:Y:S02]  /*2f00*/  HADD2.F32 R47, -RZ, R107.H0_H0 ;  /* 0x2000006bff2f7230 */ /* 0x000fe40000004100 */
[----:B------:R-:W-:Y:S01]  /*2f10*/  FMUL.FTZ R93, R9, R93 ;  /* 0x0000005d095d7220 */ /* 0x000fe20000410000 */
[----:B------:R-:W-:Y:S02]  /*2f20*/  HADD2.F32 R92, -RZ, R92.H0_H0 ;  /* 0x2000005cff5c7230 */ /* 0x000fe40000004100 */
        /* <DEDUP_REMOVED lines=26> */
.L_x_5973:
[----:B------:R-:W-:Y:S05]  /*30d0*/  BSYNC B3 ;  /* 0x0000000000037941 */ /* 0x000fea0003800000 */
.L_x_5972:
[----:B0-----:R4:W-:Y:S02]  /*30e0*/  ST.E.128 desc[UR40][R12.64], R8 ;  /* 0x000000080c007985 */ /* 0x0019e4000c101d28 */
.L_x_5971:
[----:B------:R-:W-:Y:S05]  /*30f0*/  BSYNC B2 ;  /* 0x0000000000027941 */ /* 0x000fea0003800000 */
.L_x_5970:
        /* <DEDUP_REMOVED lines=9> */
[----:B0-----:R-:W-:Y:S01]  /*3190*/  IMAD.MOV.U32 R12, RZ, RZ, R10 ;  /* 0x000000ffff0c7224 */ /* 0x001fe200078e000a */
[----:B------:R-:W-:Y:S01]  /*31a0*/  SHF.R.U64 R33, R44, 0x10, R45 ;  /* 0x000000102c217819 */ /* 0x000fe2000000122d */
[----:B------:R-:W-:Y:S01]  /*31b0*/  HADD2.F32 R10, -RZ, R9.H1_H1 ;  /* 0x30000009ff0a7230 */ /* 0x000fe20000004100 */
[----:B------:R-:W-:Y:S01]  /*31c0*/  SHF.R.U32.HI R44, RZ, 0x10, R43 ;  /* 0x00000010ff2c7819 */ /* 0x000fe2000001162b */
[----:B------:R-:W-:Y:S01]  /*31d0*/  HADD2.F32 R43, -RZ, R13.H0_H0 ;  /* 0x2000000dff2b7230 */ /* 0x000fe20000004100 */
[----:B------:R-:W-:Y:S01]  /*31e0*/  SHF.R.U32.HI R45, RZ, 0x10, R45 ;  /* 0x00000010ff2d7819 */ /* 0x000fe2000001162d */
[----:B------:R-:W-:Y:S02]  /*31f0*/  HADD2.F32 R9, -RZ, R9.H0_H0 ;  /* 0x20000009ff097230 */ /* 0x000fe40000004100 */
[----:B------:R-:W-:Y:S02]  /*3200*/  HADD2.F32 R33, -RZ, R33.H0_H0 ;  /* 0x20000021ff217230 */ /* 0x000fe40000004100 */
[----:B------:R-:W-:Y:S01]  /*3210*/  FMUL.FTZ R46, R10, R43 ;  /* 0x0000002b0a2e7220 */ /* 0x000fe20000410000 */
[----:B------:R-:W-:-:S02]  /*3220*/  HADD2.F32 R44, -RZ, R44.H0_H0 ;  /* 0x2000002cff2c7230 */ /* 0x000fc40000004100 */
[C---:B------:R-:W-:Y:S01]  /*3230*/  FMUL.FTZ R43, R9.reuse, R43 ;  /* 0x0000002b092b7220 */ /* 0x040fe20000410000 */
[--C-:B------:R-:W-:Y:S02]  /*3240*/  HADD2.F32 R13, -RZ, R11.reuse.H1_H1 ;  /* 0x3000000bff0d7230 */ /* 0x100fe40000004100 */
[-C--:B------:R-:W-:Y:S01]  /*3250*/  FFMA.FTZ R46, R9, R33.reuse, -R46 ;  /* 0x00000021092e7223 */ /* 0x080fe2000001082e */
[----:B------:R-:W-:Y:S02]  /*3260*/  HADD2.F32 R11, -RZ, R11.H0_H0 ;  /* 0x2000000bff0b7230 */ /* 0x000fe40000004100 */
[----:B------:R-:W-:Y:S01]  /*3270*/  FFMA.FTZ R47, R10, R33, R43 ;  /* 0x000000210a2f7223 */ /* 0x000fe2000001002b */
[----:B------:R-:W-:Y:S02]  /*3280*/  HADD2.F32 R42, -RZ, R45.H0_H0 ;  /* 0x2000002dff2a7230 */ /* 0x000fe40000004100 */
[----:B------:R-:W-:Y:S01]  /*3290*/  FMUL.FTZ R92, R13, R44 ;  /* 0x0000002c0d5c7220 */ /* 0x000fe20000410000 */
[----:B------:R-:W-:-:S02]  /*32a0*/  HADD2.F32 R9, -RZ, R8.H1_H1 ;  /* 0x30000008ff097230 */ /* 0x000fc40000004100 */
[C---:B------:R-:W-:Y:S01]  /*32b0*/  FMUL.FTZ R44, R11.reuse, R44 ;  /* 0x0000002c0b2c7220 */ /* 0x040fe20000410000 */
[--C-:B------:R-:W-:Y:S02]  /*32c0*/  HADD2.F32 R33, -RZ, R115.reuse.H0_H0 ;  /* 0x20000073ff217230 */ /* 0x100fe40000004100 */
        /* <DEDUP_REMOVED lines=20> */
.L_x_5975:
[----:B------:R-:W-:Y:S05]  /*3410*/  BSYNC B2 ;  /* 0x0000000000027941 */ /* 0x000fea0003800000 */
.L_x_5974:
[----:B0-----:R0:W-:Y:S02]  /*3420*/  ST.E.128 desc[UR40][R14.64], R8 ;  /* 0x000000080e007985 */ /* 0x0011e4000c101d28 */
.L_x_5969:
[----:B------:R-:W-:Y:S05]  /*3430*/  BSYNC B1 ;  /* 0x0000000000017941 */ /* 0x000fea0003800000 */
.L_x_5968:
[----:B------:R-:W-:-:S03]  /*3440*/  UMOV UR4, 0xffffffff ;  /* 0xffffffff00047882 */ /* 0x000fc60000000000 */
[----:B------:R-:W-:Y:S05]  /*3450*/  BRA.DIV UR4, `(.L_x_5976) ;  /* 0x000001b204787947 */ /* 0x000fea000b800000 */
[----:B--2---:R2:W1:Y:S04]  /*3460*/  SHFL.IDX PT, R33, R90, 0x1, 0x1c1f ;  /* 0x003c1f005a217f89 */ /* 0x00446800000e0000 */
[----:B0--3--:R2:W0:Y:S02]  /*3470*/  SHFL.IDX PT, R14, R89, 0x1, 0x1c1f ;  /* 0x003c1f00590e7f89 */ /* 0x00942400000e0000 */
.L_x_6241:
[----:B------:R-:W-:Y:S05]  /*3480*/  @P4 BRA `(.L_x_5977) ;  /* 0x0000001c00dc4947 */ /* 0x000fea0003800000 */
[----:B------:R-:W-:Y:S04]  /*3490*/  BSSY B1, `(.L_x_5978) ;  /* 0x0000033000017945 */ /* 0x000fe80003800000 */
[----:B------:R-:W-:Y:S05]  /*34a0*/  @P1 BRA `(.L_x_5979) ;  /* 0x0000000000c41947 */ /* 0x000fea0003800000 */
[----:B----4-:R3:W4:Y:S01]  /*34b0*/  LDS.128 R8, [R101+0x2000] ;  /* 0x0020000065087984 */ /* 0x0107220000000c00 */
[C---:B0-----:R-:W-:Y:S01]  /*34c0*/  LEA R12, P2, R16.reuse, R14, 0x1 ;  /* 0x0000000e100c7211 */ /* 0x041fe200078408ff */
[----:B------:R-:W-:Y:S03]  /*34d0*/  BSSY B2, `(.L_x_5980) ;  /* 0x000002d000027945 */ /* 0x000fe60003800000 */
[----:B-1----:R-:W-:Y:S02]  /*34e0*/  LEA.HI.X R13, R16, R33, R17, 0x1, P2 ;  /* 0x00000021100d7211 */ /* 0x002fe400010f0c11 */
[----:B------:R-:W-:-:S13]  /*34f0*/  ISETP.GE.AND P2, PT, R200, R95, PT ;  /* 0x0000005fc800720c */ /* 0x000fda0003f46270 */
[----:B---3--:R-:W-:Y:S05]  /*3500*/  @P2 BRA `(.L_x_5981) ;  /* 0x0000000000a42947 */ /* 0x008fea0003800000 */
[--C-:B------:R-:W-:Y:S02]  /*3510*/  SHF.R.U64 R43, R40, 0x10, R41.reuse ;  /* 0x00000010282b7819 */ /* 0x100fe40000001229 */
[----:B------:R-:W-:Y:S02]  /*3520*/  SHF.R.U32.HI R40, RZ, 0x10, R41 ;  /* 0x00000010ff287819 */ /* 0x000fe40000011629 */
[--C-:B------:R-:W-:Y:S01]  /*3530*/  SHF.R.U64 R41, R38, 0x10, R39.reuse ;  /* 0x0000001026297819 */ /* 0x100fe20000001227 */
[--C-:B----4-:R-:W-:Y:S01]  /*3540*/  HADD2.F32 R38, -RZ, R11.reuse.H1_H1 ;  /* 0x3000000bff267230 */ /* 0x110fe20000004100 */
[----:B------:R-:W-:Y:S01]  /*3550*/  SHF.R.U32.HI R42, RZ, 0x10, R39 ;  /* 0x00000010ff2a7819 */ /* 0x000fe20000011627 */
[----:B------:R-:W-:Y:S01]  /*3560*/  HADD2.F32 R11, -RZ, R11.H0_H0 ;  /* 0x2000000bff0b7230 */ /* 0x000fe20000004100 */
[----:B------:R-:W-:Y:S01]  /*3570*/  MOV R15, R10 ;  /* 0x0000000a000f7202 */ /* 0x000fe20000000f00 */
[----:B------:R-:W-:Y:S02]  /*3580*/  HADD2.F32 R41, -RZ, R41.H0_H0 ;  /* 0x20000029ff297230 */ /* 0x000fe40000004100 */
[----:B------:R-:W-:-:S02]  /*3590*/  HADD2.F32 R10, -RZ, R9.H1_H1 ;  /* 0x30000009ff0a7230 */ /* 0x000fc40000004100 */
[----:B------:R-:W-:Y:S02]  /*35a0*/  HADD2.F32 R42, -RZ, R42.H0_H0 ;  /* 0x2000002aff2a7230 */ /* 0x000fe40000004100 */
[----:B------:R-:W-:Y:S02]  /*35b0*/  HADD2.F32 R9, -RZ, R9.H0_H0 ;  /* 0x20000009ff097230 */ /* 0x000fe40000004100 */
[-C--:B------:R-:W-:Y:S01]  /*35c0*/  FMUL.FTZ R44, R10, R41.reuse ;  /* 0x000000290a2c7220 */ /* 0x080fe20000410000 */
[----:B------:R-:W-:Y:S02]  /*35d0*/  HADD2.F32 R39, -RZ, R43.H0_H0 ;  /* 0x2000002bff277230 */ /* 0x000fe40000004100 */
[-C--:B------:R-:W-:Y:S01]  /*35e0*/  FMUL.FTZ R46, R38, R42.reuse ;  /* 0x0000002a262e7220 */ /* 0x080fe20000410000 */
[----:B------:R-:W-:Y:S02]  /*35f0*/  HADD2.F32 R40, -RZ, R40.H0_H0 ;  /* 0x20000028ff287230 */ /* 0x000fe40000004100 */
[----:B------:R-:W-:Y:S01]  /*3600*/  FMUL.FTZ R41, R9, R41 ;  /* 0x0000002909297220 */ /* 0x000fe20000410000 */
[----:B------:R-:W-:Y:S01]  /*3610*/  FMUL.FTZ R43, R11, R42 ;  /* 0x0000002a0b2b7220 */ /* 0x000fe20000410000 */
[----:B------:R-:W-:Y:S01]  /*3620*/  FFMA.FTZ R44, R9, R39, -R44 ;  /* 0x00000027092c7223 */ /* 0x000fe2000001082c */
[----:B------:R-:W-:-:S02]  /*3630*/  HADD2.F32 R9, -RZ, R8.H1_H1 ;  /* 0x30000008ff097230 */ /* 0x000fc40000004100 */
[----:B------:R-:W-:Y:S01]  /*3640*/  FFMA.FTZ R41, R10, R39, R41 ;  /* 0x000000270a297223 */ /* 0x000fe20000010029 */
[-C--:B------:R-:W-:Y:S01]  /*3650*/  FFMA.FTZ R46, R11, R40.reuse, -R46 ;  /* 0x000000280b2e7223 */ /* 0x080fe2000001082e */
[----:B------:R-:W-:Y:S01]  /*3660*/  FFMA.FTZ R45, R38, R40, R43 ;  /* 0x00000028262d7223 */ /* 0x000fe2000001002b */
[----:B------:R-:W-:Y:S02]  /*3670*/  HADD2.F32 R11, -RZ, R105.H1_H1 ;  /* 0x30000069ff0b7230 */ /* 0x000fe40000004100 */
[----:B------:R-:W-:Y:S02]  /*3680*/  HADD2.F32 R10, -RZ, R15.H1_H1 ;  /* 0x3000000fff0a7230 */ /* 0x000fe40000004100 */
[----:B------:R-:W-:Y:S02]  /*3690*/  HADD2.F32 R105, -RZ, R105.H0_H0 ;  /* 0x20000069ff697230 */ /* 0x000fe40000004100 */
[----:B------:R-:W-:Y:S02]  /*36a0*/  HADD2.F32 R38, -RZ, R104.H1_H1 ;  /* 0x30000068ff267230 */ /* 0x000fe40000004100 */
[----:B------:R-:W-:-:S02]  /*36b0*/  HADD2.F32 R8, -RZ, R8.H0_H0 ;  /* 0x20000008ff087230 */ /* 0x000fc40000004100 */
[-C--:B------:R-:W-:Y:S01]  /*36c0*/  FMUL.FTZ R39, R9, R105.reuse ;  /* 0x0000006909277220 */ /* 0x080fe20000410000 */
[----:B------:R-:W-:Y:S02]  /*36d0*/  HADD2.F32 R15, -RZ, R15.H0_H0 ;  /* 0x2000000fff0f7230 */ /* 0x000fe40000004100 */
[-C--:B------:R-:W-:Y:S01]  /*36e0*/  FMUL.FTZ R42, R10, R38.reuse ;  /* 0x000000260a2a7220 */ /* 0x080fe20000410000 */
[----:B------:R-:W-:Y:S02]  /*36f0*/  HADD2.F32 R104, -RZ, R104.H0_H0 ;  /* 0x20000068ff687230 */ /* 0x000fe40000004100 */
[C---:B------:R-:W-:Y:S01]  /*3700*/  FMUL.FTZ R40, R8.reuse, R105 ;  /* 0x0000006908287220 */ /* 0x040fe20000410000 */
[-C--:B------:R-:W-:Y:S01]  /*3710*/  FFMA.FTZ R39, R8, R11.reuse, -R39 ;  /* 0x0000000b08277223 */ /* 0x080fe20000010827 */
[----:B------:R-:W-:Y:S02]  /*3720*/  FMUL.FTZ R43, R15, R38 ;  /* 0x000000260f2b7220 */ /* 0x000fe40000410000 */
[----:B------:R-:W-:Y:S01]  /*3730*/  FFMA.FTZ R40, R9, R11, R40 ;  /* 0x0000000b09287223 */ /* 0x000fe20000010028 */
[-C--:B------:R-:W-:Y:S01]  /*3740*/  FFMA.FTZ R42, R15, R104.reuse, -R42 ;  /* 0x000000680f2a7223 */ /* 0x080fe2000001082a */
[----:B------:R-:W-:Y:S01]  /*3750*/  FFMA.FTZ R43, R10, R104, R43 ;  /* 0x000000680a2b7223 */ /* 0x000fe2000001002b */
[----:B------:R-:W-:-:S02]  /*3760*/  F2FP.F16.F32.PACK_AB R9, R41, R44 ;  /* 0x0000002c2909723e */ /* 0x000fc400000000ff */
[----:B------:R-:W-:Y:S02]  /*3770*/  F2FP.F16.F32.PACK_AB R11, R45, R46 ;  /* 0x0000002e2d0b723e */ /* 0x000fe400000000ff */
[----:B------:R-:W-:Y:S02]  /*3780*/  F2FP.F16.F32.PACK_AB R8, R40, R39 ;  /* 0x000000272808723e */ /* 0x000fe400000000ff */
[----:B------:R-:W-:-:S07]  /*3790*/  F2FP.F16.F32.PACK_AB R10, R43, R42 ;  /* 0x0000002a2b0a723e */ /* 0x000fce00000000ff */
.L_x_5981:
[----:B------:R-:W-:Y:S05]  /*37a0*/  BSYNC B2 ;  /* 0x0000000000027941 */ /* 0x000fea0003800000 */
.L_x_5980:
[----:B----4-:R3:W-:Y:S02]  /*37b0*/  ST.E.128 desc[UR40][R12.64], R8 ;  /* 0x000000080c007985 */ /* 0x0107e4000c101d28 */
.L_x_5979:
[----:B------:R-:W-:Y:S05]  /*37c0*/  BSYNC B1 ;  /* 0x0000000000017941 */ /* 0x000fea0003800000 */
.L_x_5978:
[----:B------:R-:W-:-:S13]  /*37d0*/  ISETP.NE.AND P2, PT, R87, RZ, PT ;  /* 0x000000ff5700720c */ /* 0x000fda0003f45270 */
[----:B------:R-:W-:Y:S05]  /*37e0*/  @P2 BRA `(.L_x_5977) ;  /* 0x0000001c00042947 */ /* 0x000fea0003800000 */
[----:B---34-:R3:W4:Y:S01]  /*37f0*/  LDS.128 R8, [R94+0x2000] ;  /* 0x002000005e087984 */ /* 0x0187220000000c00 */
[C---:B0-----:R-:W-:Y:S01]  /*3800*/  LEA R14, P2, R2.reuse, R14, 0x1 ;  /* 0x0000000e020e7211 */ /* 0x041fe200078408ff */
[----:B------:R-:W-:Y:S03]  /*3810*/  BSSY B1, `(.L_x_5982) ;  /* 0x000002d000017945 */ /* 0x000fe60003800000 */
[----:B-1----:R-:W-:Y:S02]  /*3820*/  LEA.HI.X R15, R2, R33, R203, 0x1, P2 ;  /* 0x00000021020f7211 */ /* 0x002fe400010f0ccb */
[----:B------:R-:W-:-:S13]  /*3830*/  ISETP.GE.AND P2, PT, R207, R95, PT ;  /* 0x0000005fcf00720c */ /* 0x000fda0003f46270 */
[----:B---3--:R-:W-:Y:S05]  /*3840*/  @P2 BRA `(.L_x_5983) ;  /* 0x0000000000a42947 */ /* 0x008fea0003800000 */
[----:B------:R-:W-:Y:S01]  /*3850*/  SHF.R.U64 R13, R34, 0x10, R35 ;  /* 0x00000010220d7819 */ /* 0x000fe20000001223 */
[----:B----4-:R-:W-:Y:S01]  /*3860*/  IMAD.MOV.U32 R12, RZ, RZ, R10 ;  /* 0x000000ffff0c7224 */ /* 0x010fe200078e000a */
        /* <DEDUP_REMOVED lines=13> */
[----:B------:R-:W-:Y:S02]  /*3940*/  HADD2.F32 R34, -RZ, R37.H0_H0 ;  /* 0x20000025ff227230 */ /* 0x000fe40000004100 */
[-C--:B------:R-:W-:Y:S01]  /*3950*/  FMUL.FTZ R40, R13, R36.reuse ;  /* 0x000000240d287220 */ /* 0x080fe20000410000 */
[----:B------:R-:W-:Y:S01]  /*3960*/  FFMA.FTZ R37, R10, R33, R35 ;  /* 0x000000210a257223 */ /* 0x000fe20000010023 */
[----:B------:R-:W-:Y:S01]  /*3970*/  FMUL.FTZ R36, R11, R36 ;  /* 0x000000240b247220 */ /* 0x000fe20000410000 */
[----:B------:R-:W-:-:S02]  /*3980*/  HADD2.F32 R9, -RZ, R8.H1_H1 ;  /* 0x30000008ff097230 */ /* 0x000fc40000004100 */
[-C--:B------:R-:W-:Y:S01]  /*3990*/  FFMA.FTZ R40, R11, R34.reuse, -R40 ;  /* 0x000000220b287223 */ /* 0x080fe20000010828 */
[--C-:B------:R-:W-:Y:S02]  /*39a0*/  HADD2.F32 R33, -RZ, R103.reuse.H0_H0 ;  /* 0x20000067ff217230 */ /* 0x100fe40000004100 */
[----:B------:R-:W-:Y:S01]  /*39b0*/  FFMA.FTZ R39, R13, R34, R36 ;  /* 0x000000220d277223 */ /* 0x000fe20000010024 */
[----:B------:R-:W-:Y:S02]  /*39c0*/  HADD2.F32 R8, -RZ, R8.H0_H0 ;  /* 0x20000008ff087230 */ /* 0x000fe40000004100 */
[----:B------:R-:W-:Y:S02]  /*39d0*/  HADD2.F32 R103, -RZ, R103.H1_H1 ;  /* 0x30000067ff677230 */ /* 0x000fe40000004100 */
[----:B------:R-:W-:Y:S01]  /*39e0*/  FMUL.FTZ R35, R9, R33 ;  /* 0x0000002109237220 */ /* 0x000fe20000410000 */
[--C-:B------:R-:W-:Y:S02]  /*39f0*/  HADD2.F32 R10, -RZ, R12.reuse.H1_H1 ;  /* 0x3000000cff0a7230 */ /* 0x100fe40000004100 */
[----:B------:R-:W-:-:S02]  /*3a00*/  HADD2.F32 R12, -RZ, R12.H0_H0 ;  /* 0x2000000cff0c7230 */ /* 0x000fc40000004100 */
[--C-:B------:R-:W-:Y:S02]  /*3a10*/  HADD2.F32 R11, -RZ, R32.reuse.H0_H0 ;  /* 0x20000020ff0b7230 */ /* 0x100fe40000004100 */
[----:B------:R-:W-:Y:S02]  /*3a20*/  HADD2.F32 R13, -RZ, R32.H1_H1 ;  /* 0x30000020ff0d7230 */ /* 0x000fe40000004100 */
[----:B------:R-:W-:Y:S01]  /*3a30*/  FMUL.FTZ R32, R8, R33 ;  /* 0x0000002108207220 */ /* 0x000fe20000410000 */
[-C--:B------:R-:W-:Y:S01]  /*3a40*/  FMUL.FTZ R33, R10, R103.reuse ;  /* 0x000000670a217220 */ /* 0x080fe20000410000 */
        /* <DEDUP_REMOVED lines=9> */
.L_x_5983:
[----:B------:R-:W-:Y:S05]  /*3ae0*/  BSYNC B1 ;  /* 0x0000000000017941 */ /* 0x000fea0003800000 */
.L_x_5982:
[----:B----4-:R0:W-:Y:S01]  /*3af0*/  ST.E.128 desc[UR40][R14.64], R8 ;  /* 0x000000080e007985 */ /* 0x0101e2000c101d28 */
[----:B------:R-:W-:Y:S05]  /*3b00*/  BRA `(.L_x_5977) ;  /* 0x00000018003c7947 */ /* 0x000fea0003800000 */
.L_x_5959:
[----:B------:R-:W-:Y:S01]  /*3b10*/  VIADD R12, R23, 0x40 ;  /* 0x00000040170c7836 */ /* 0x000fe20000000000 */
[----:B------:R-:W-:-:S04]  /*3b20*/  CS2R R34, SRZ ;  /* 0x0000000000227805 */ /* 0x000fc8000001ff00 */
        /* <DEDUP_REMOVED lines=10> */
[----:B------:R-:W-:Y:S01]  /*3bd0*/  @!P3 IMAD.X R9, R33, 0x1, R70, P4 ;  /* 0x000000012109b824 */ /* 0x000fe200020e0646 */
[----:B------:R-:W-:Y:S01]  /*3be0*/  CS2R R32, SRZ ;  /* 0x0000000000207805 */ /* 0x000fe2000001ff00 */
[----:B------:R-:W1:Y:S01]  /*3bf0*/  @!P3 LDC.64 R12, c[0x0][0x400] ;  /* 0x00010000ff0cbb82 */ /* 0x000e620000000a00 */
[----:B0-----:R-:W-:-:S04]  /*3c00*/  @!P3 LEA R14, P4, R10, R14, 0x1 ;  /* 0x0000000e0a0eb211 */ /* 0x001fc800078808ff */
[----:B------:R-:W-:Y:S02]  /*3c10*/  @!P3 LEA.HI.X R15, R10, R15, R9, 0x1, P4 ;  /* 0x0000000f0a0fb211 */ /* 0x000fe400020f0c09 */
[----:B------:R-:W-:Y:S01]  /*3c20*/  @!P3 IADD3 R8, P4, R52, R8, RZ ;  /* 0x000000083408b210 */ /* 0x000fe20007f9e0ff */
[----:B------:R-:W0:Y:S01]  /*3c30*/  @!P2 LDC.64 R10, c[0x0][0x3e8] ;  /* 0x0000fa00ff0aab82 */ /* 0x000e220000000a00 */
[----:B------:R-:W-:Y:S02]  /*3c40*/  CS2R R38, SRZ ;  /* 0x0000000000267805 */ /* 0x000fe4000001ff00 */
[----:B------:R-:W-:Y:S01]  /*3c50*/  CS2R R36, SRZ ;  /* 0x0000000000247805 */ /* 0x000fe2000001ff00 */
[----:B------:R-:W2:Y:S01]  /*3c60*/  @!P3 LDG.E.128 R32, desc[UR40][R14.64] ;  /* 0x000000280e20b981 */ /* 0x000ea2000c1e1d00 */
[----:B------:R-:W-:Y:S01]  /*3c70*/  @!P3 IMAD.X R9, R99, 0x1, R72, P4 ;  /* 0x000000016309b824 */ /* 0x000fe200020e0648 */
[----:B-1----:R-:W-:-:S04]  /*3c80*/  @!P3 LEA R12, P4, R8, R12, 0x1 ;  /* 0x0000000c080cb211 */ /* 0x002fc800078808ff */
[----:B------:R-:W-:Y:S02]  /*3c90*/  @!P3 LEA.HI.X R13, R8, R13, R9, 0x1, P4 ;  /* 0x0000000d080db211 */ /* 0x000fe400020f0c09 */
[----:B------:R-:W1:Y:S03]  /*3ca0*/  @!P2 LDC.64 R8, c[0x0][0x400] ;  /* 0x00010000ff08ab82 */ /* 0x000e660000000a00 */
[----:B------:R3:W4:Y:S01]  /*3cb0*/  @!P3 LDG.E.128 R36, desc[UR40][R12.64] ;  /* 0x000000280c24b981 */ /* 0x000722000c1e1d00 */
[----:B------:R-:W-:Y:S02]  /*3cc0*/  CS2R R42, SRZ ;  /* 0x00000000002a7805 */ /* 0x000fe4000001ff00 */
[----:B0-----:R-:W-:-:S04]  /*3cd0*/  @!P2 LEA R10, P3, R40, R10, 0x1 ;  /* 0x0000000a280aa211 */ /* 0x001fc800078608ff */
[----:B------:R-:W-:Y:S02]  /*3ce0*/  @!P2 LEA.HI.X R11, R40, R11, R41, 0x1, P3 ;  /* 0x0000000b280ba211 */ /* 0x000fe400018f0c29 */
[----:B------:R-:W-:Y:S02]  /*3cf0*/  CS2R R40, SRZ ;  /* 0x0000000000287805 */ /* 0x000fe4000001ff00 */
[----:B------:R-:W-:Y:S02]  /*3d00*/  CS2R R46, SRZ ;  /* 0x00000000002e7805 */ /* 0x000fe4000001ff00 */
[C---:B-1----:R-:W-:Y:S02]  /*3d10*/  @!P2 LEA R8, P3, R44.reuse, R8, 0x1 ;  /* 0x000000082c08a211 */ /* 0x042fe400078608ff */
[----:B------:R4:W5:Y:S02]  /*3d20*/  @!P2 LDG.E.128 R40, desc[UR40][R10.64] ;  /* 0x000000280a28a981 */ /* 0x000964000c1e1d00 */
[----:B------:R-:W-:-:S02]  /*3d30*/  @!P2 LEA.HI.X R9, R44, R9, R45, 0x1, P3 ;  /* 0x000000092c09a211 */ /* 0x000fc400018f0c2d */
[----:B------:R-:W-:-:S06]  /*3d40*/  CS2R R44, SRZ ;  /* 0x00000000002c7805 */ /* 0x000fcc000001ff00 */
[----:B------:R0:W5:Y:S01]  /*3d50*/  @!P2 LDG.E.128 R44, desc[UR40][R8.64] ;  /* 0x00000028082ca981 */ /* 0x000162000c1e1d00 */
[----:B------:R-:W-:-:S06]  /*3d60*/  UISETP.NE.AND UP0, UPT, UR47, 0x3, UPT ;  /* 0x000000032f00788c */ /* 0x000fcc000bf05270 */
[----:B------:R-:W-:Y:S02]  /*3d70*/  PLOP3.LUT P3, PT, PT, PT, UP0, 0x80, 0x0 ;  /* 0x000000000000781c */ /* 0x000fe40003f6f008 */
[----:B------:R-:W-:Y:S01]  /*3d80*/  ISETP.GE.AND P2, PT, R16, R95, PT ;  /* 0x0000005f1000720c */ /* 0x000fe20003f46270 */
[----:B--2---:R-:W-:Y:S01]  /*3d90*/  IMAD.MOV.U32 R15, RZ, RZ, R33 ;  /* 0x000000ffff0f7224 */ /* 0x004fe200078e0021 */
[----:B---3--:R-:W-:-:S04]  /*3da0*/  MOV R13, R35 ;  /* 0x00000023000d7202 */ /* 0x008fc80000000f00 */
        /* <DEDUP_REMOVED lines=8> */
[----:B------:R-:W-:Y:S01]  /*3e30*/  PRMT R120, R10, 0x5410, R9 ;  /* 0x000054100a787816 */ /* 0x000fe20000000009 */
[----:B------:R-:W-:Y:S02]  /*3e40*/  IMAD.MOV.U32 R12, RZ, RZ, R34 ;  /* 0x000000ffff0c7224 */ /* 0x000fe400078e0022 */
[----:B------:R-:W-:Y:S02]  /*3e50*/  IMAD.MOV.U32 R14, RZ, RZ, R32 ;  /* 0x000000ffff0e7224 */ /* 0x000fe400078e0020 */
[----:B-----5:R-:W-:Y:S02]  /*3e60*/  IMAD.MOV.U32 R8, RZ, RZ, R42 ;  /* 0x000000ffff087224 */ /* 0x020fe400078e002a */
[----:B------:R-:W-:Y:S02]  /*3e70*/  IMAD.MOV.U32 R10, RZ, RZ, R40 ;  /* 0x000000ffff0a7224 */ /* 0x000fe400078e0028 */
[----:B------:R-:W-:Y:S02]  /*3e80*/  IMAD.MOV.U32 R11, RZ, RZ, R41 ;  /* 0x000000ffff0b7224 */ /* 0x000fe400078e0029 */
[----:B------:R-:W-:Y:S01]  /*3e90*/  IMAD.MOV.U32 R9, RZ, RZ, R43 ;  /* 0x000000ffff097224 */ /* 0x000fe200078e002b */
[----:B------:R-:W-:-:S02]  /*3ea0*/  PRMT R104, R8, 0x7610, R104 ;  /* 0x0000761008687816 */ /* 0x000fc40000000068 */
[----:B------:R-:W-:Y:S01]  /*3eb0*/  PRMT R106, R10, 0x7610, R106 ;  /* 0x000076100a6a7816 */ /* 0x000fe2000000006a */
[----:B------:R-:W-:Y:S01]  /*3ec0*/  IMAD.MOV.U32 R8, RZ, RZ, R46 ;  /* 0x000000ffff087224 */ /* 0x000fe200078e002e */
[----:B------:R-:W-:Y:S01]  /*3ed0*/  PRMT R108, R108, 0x5410, R11 ;  /* 0x000054106c6c7816 */ /* 0x000fe2000000000b */
[----:B------:R-:W-:Y:S01]  /*3ee0*/  IMAD.MOV.U32 R10, RZ, RZ, R44 ;  /* 0x000000ffff0a7224 */ /* 0x000fe200078e002c */
[----:B------:R-:W-:Y:S01]  /*3ef0*/  PRMT R107, R9, 0x7610, R107 ;  /* 0x00007610096b7816 */ /* 0x000fe2000000006b */
[----:B------:R-:W-:Y:S01]  /*3f00*/  IMAD.MOV.U32 R11, RZ, RZ, R45 ;  /* 0x000000ffff0b7224 */ /* 0x000fe200078e002d */
[----:B------:R-:W-:Y:S02]  /*3f10*/  MOV R9, R47 ;  /* 0x0000002f00097202 */ /* 0x000fe40000000f00 */
[----:B------:R-:W-:Y:S02]  /*3f20*/  PRMT R119, R12, 0x5410, R14 ;  /* 0x000054100c777816 */ /* 0x000fe4000000000e */
[----:B------:R-:W-:-:S02]  /*3f30*/  PRMT R104, R104, 0x5410, R8 ;  /* 0x0000541068687816 */ /* 0x000fc40000000008 */
[----:B------:R-:W-:Y:S02]  /*3f40*/  PRMT R107, R107, 0x5410, R9 ;  /* 0x000054106b6b7816 */ /* 0x000fe40000000009 */
[----:B------:R-:W-:Y:S02]  /*3f50*/  PRMT R106, R106, 0x5410, R10 ;  /* 0x000054106a6a7816 */ /* 0x000fe4000000000a */
[----:B------:R-:W-:Y:S01]  /*3f60*/  PRMT R108, R11, 0x7610, R108 ;  /* 0x000076100b6c7816 */ /* 0x000fe2000000006c */
[----:B------:R-:W-:Y:S06]  /*3f70*/  @!P3 BRA `(.L_x_5984) ;  /* 0x000000000004b947 */ /* 0x000fec0003800000 */
[----:B------:R-:W-:Y:S01]  /*3f80*/  BPT.TRAP 0x1 ;  /* 0x000000040000795c */ /* 0x000fe20000300000 */
.L_x_5984:
[----:B------:R-:W-:Y:S01]  /*3f90*/  IMAD R86, R19, 0x8, R22 ;  /* 0x0000000813567824 */ /* 0x000fe200078e0216 */
[----:B------:R-:W-:Y:S01]  /*3fa0*/  SHF.L.U32 R99, R206, 0x1f, RZ ;  /* 0x0000001fce637819 */ /* 0x000fe200000006ff */
[----:B------:R-:W0:Y:S01]  /*3fb0*/  LDC R101, c[0x0][0x2f4] ;  /* 0x0000bd00ff657b82 */ /* 0x000e220000000800 */
[----:B------:R-:W-:Y:S02]  /*3fc0*/  BSSY B1, `(.L_x_5985) ;  /* 0x0000003000017945 */ /* 0x000fe40003800000 */
[----:B------:R-:W1:Y:S02]  /*3fd0*/  SYNCS.PHASECHK.TRANS64.TRYWAIT P4, [R86+URZ+0x32490], R99 ;  /* 0x03249063560075a7 */ /* 0x000e64000808017f */
[----:B-1----:R-:W-:Y:S05]  /*3fe0*/  @!P4 BRA `(.L_x_5986) ;  /* 0x000001a400dcc947 */ /* 0x002fea0003800000 */
.L_x_6242:
[----:B------:R-:W-:Y:S05]  /*3ff0*/  BSYNC B1 ;  /* 0x0000000000017941 */ /* 0x000fea0003800000 */
.L_x_5985:
[----:B------:R-:W-:Y:S01]  /*4000*/  UMOV UR4, 0xffffffff ;  /* 0xffffffff00047882 */ /* 0x000fe20000000000 */
[----:B0-----:R-:W-:Y:S02]  /*4010*/  IMAD.IADD R103, R101, 0x1, -R64 ;  /* 0x0000000165677824 */ /* 0x001fe400078e0a40 */
[----:B------:R-:W-:Y:S05]  /*4020*/  BRA.DIV UR4, `(.L_x_5987) ;  /* 0x000001a604e07947 */ /* 0x000fea000b800000 */
[----:B------:R0:W2:Y:S04]  /*4030*/  SHFL.IDX PT, R9, R90, RZ, 0x1c1f ;  /* 0x001c1fff5a097589 */ /* 0x0000a800000e0000 */
[----:B------:R0:W3:Y:S02]  /*4040*/  SHFL.IDX PT, R14, R89, RZ, 0x1c1f ;  /* 0x001c1fff590e7589 */ /* 0x0000e400000e0000 */
.L_x_6246:
[----:B------:R-:W-:Y:S01]  /*4050*/  ISETP.GE.OR P4, PT, R23, R100, P1 ;  /* 0x000000641700720c */ /* 0x000fe20000f86670 */
[----:B------:R-:W-:-:S12]  /*4060*/  BSSY B1, `(.L_x_5988) ;  /* 0x0000076000017945 */ /* 0x000fd80003800000 */
[----:B------:R-:W-:Y:S05]  /*4070*/  @P4 BRA `(.L_x_5989) ;  /* 0x0000000400d04947 */ /* 0x000fea0003800000 */
[----:B------:R-:W4:Y:S01]  /*4080*/  S2R R12, SR_TID.X ;  /* 0x00000000000c7919 */ /* 0x000f220000002100 */
[----:B------:R-:W-:Y:S01]  /*4090*/  SEL R8, R64, R103, !P0 ;  /* 0x0000006740087207 */ /* 0x000fe20004000000 */
[----:B---3--:R-:W-:Y:S01]  /*40a0*/  IMAD.MOV.U32 R94, RZ, RZ, R14 ;  /* 0x000000ffff5e7224 */ /* 0x008fe200078e000e */
[C---:B------:R-:W-:Y:S01]  /*40b0*/  LEA R92, P4, R74.reuse, R14, 0x1 ;  /* 0x0000000e4a5c7211 */ /* 0x040fe200078808ff */
[----:B--2---:R-:W-:Y:S01]  /*40c0*/  IMAD.MOV.U32 R95, RZ, RZ, R9 ;  /* 0x000000ffff5f7224 */ /* 0x004fe200078e0009 */
[----:B------:R-:W-:Y:S01]  /*40d0*/  SHF.R.S32.HI R11, RZ, 0x1f, R8 ;  /* 0x0000001fff0b7819 */ /* 0x000fe20000011408 */
[----:B------:R-:W-:Y:S01]  /*40e0*/  BSSY B2, `(.L_x_5990) ;  /* 0x0000069000027945 */ /* 0x000fe20003800000 */
[----:B------:R-:W-:Y:S02]  /*40f0*/  LEA.HI.X R93, R74, R9, R76, 0x1, P4 ;  /* 0x000000094a5d7211 */ /* 0x000fe400020f0c4c */
        /* <DEDUP_REMOVED lines=18> */
[----:B------:R-:W-:Y:S01]  /*4220*/  SHF.R.U32.HI R36, RZ, 0x10, R37 ;  /* 0x00000010ff247819 */ /* 0x000fe20000011625 */
[----:B------:R-:W-:Y:S01]  /*4230*/  HADD2.F32 R37, -RZ, R110.H1_H1 ;  /* 0x3000006eff257230 */ /* 0x000fe20000004100 */
[--C-:B------:R-:W-:Y:S02]  /*4240*/  SHF.R.U64 R118, R32, 0x10, R33.reuse ;  /* 0x0000001020767819 */ /* 0x100fe40000001221 */
[----:B------:R-:W-:Y:S01]  /*4250*/  SHF.R.U32.HI R109, RZ, 0x10, R33 ;  /* 0x00000010ff6d7819 */ /* 0x000fe20000011621 */
[----:B---3--:R-:W-:Y:S01]  /*4260*/  IMAD.MOV.U32 R33, RZ, RZ, R14 ;  /* 0x000000ffff217224 */ /* 0x008fe200078e000e */
[----:B------:R-:W-:Y:S01]  /*4270*/  MOV R32, R12 ;  /* 0x0000000c00207202 */ /* 0x000fe20000000f00 */
[----:B--2---:R-:W-:Y:S01]  /*4280*/  IMAD.MOV.U32 R12, RZ, RZ, R10 ;  /* 0x000000ffff0c7224 */ /* 0x004fe200078e000a */
[--C-:B------:R-:W-:Y:S01]  /*4290*/  SHF.R.U64 R117, R34, 0x10, R35.reuse ;  /* 0x0000001022757819 */ /* 0x100fe20000001223 */
[--C-:B------:R-:W-:Y:S01]  /*42a0*/  HADD2.F32 R14, -RZ, R13.reuse.H0_H0 ;  /* 0x2000000dff0e7230 */ /* 0x100fe20000004100 */
[----:B------:R-:W-:Y:S01]  /*42b0*/  SHF.R.U32.HI R112, RZ, 0x10, R35 ;  /* 0x00000010ff707819 */ /* 0x000fe20000011623 */
[----:B------:R-:W-:Y:S01]  /*42c0*/  HADD2.F32 R13, -RZ, R13.H1_H1 ;  /* 0x3000000dff0d7230 */ /* 0x000fe20000004100 */
[--C-:B------:R-:W-:Y:S01]  /*42d0*/  SHF.R.U64 R115, R38, 0x10, R39.reuse ;  /* 0x0000001026737819 */ /* 0x100fe20000001227 */
[----:B------:R-:W-:Y:S01]  /*42e0*/  HADD2.F32 R10, -RZ, R9.H0_H0 ;  /* 0x20000009ff0a7230 */ /* 0x000fe20000004100 */
[----:B------:R-:W-:Y:S01]  /*42f0*/  SHF.R.U32.HI R111, RZ, 0x10, R39 ;  /* 0x00000010ff6f7819 */ /* 0x000fe20000011627 */
[----:B------:R-:W-:-:S02]  /*4300*/  HADD2.F32 R36, -RZ, R36.H0_H0 ;  /* 0x20000024ff247230 */ /* 0x000fc40000004100 */
[-C--:B------:R-:W-:Y:S01]  /*4310*/  FMUL.FTZ R39, R14, R37.reuse ;  /* 0x000000250e277220 */ /* 0x080fe20000410000 */
[----:B------:R-:W-:Y:S02]  /*4320*/  HADD2.F32 R9, -RZ, R9.H1_H1 ;  /* 0x30000009ff097230 */ /* 0x000fe40000004100 */
[C---:B------:R-:W-:Y:S01]  /*4330*/  FMUL.FTZ R37, R10.reuse, R37 ;  /* 0x000000250a257220 */ /* 0x040fe20000410000 */
[----:B------:R-:W-:Y:S02]  /*4340*/  HADD2.F32 R35, -RZ, R110.H0_H0 ;  /* 0x2000006eff237230 */ /* 0x000fe40000004100 */
[-C--:B------:R-:W-:Y:S01]  /*4350*/  FMUL.FTZ R110, R13, R36.reuse ;  /* 0x000000240d6e7220 */ /* 0x080fe20000410000 */
[----:B------:R-:W-:Y:S02]  /*4360*/  HADD2.F32 R34, -RZ, R109.H0_H0 ;  /* 0x2000006dff227230 */ /* 0x000fe40000004100 */
[----:B------:R-:W-:Y:S01]  /*4370*/  FMUL.FTZ R36, R9, R36 ;  /* 0x0000002409247220 */ /* 0x000fe20000410000 */
[----:B------:R-:W-:Y:S01]  /*4380*/  FFMA.FTZ R39, R10, R35, -R39 ;  /* 0x000000230a277223 */ /* 0x000fe20000010827 */
[----:B------:R-:W-:-:S02]  /*4390*/  HADD2.F32 R10, -RZ, R15.H0_H0 ;  /* 0x2000000fff0a7230 */ /* 0x000fc40000004100 */
[-C--:B------:R-:W-:Y:S01]  /*43a0*/  FFMA.FTZ R110, R9, R34.reuse, -R110 ;  /* 0x00000022096e7223 */ /* 0x080fe2000001086e */
[----:B------:R-:W-:Y:S01]  /*43b0*/  FFMA.FTZ R109, R13, R34, R36 ;  /* 0x000000220d6d7223 */ /* 0x000fe20000010024 */
[----:B------:R-:W-:Y:S02]  /*43c0*/  HADD2.F32 R34, -RZ, R113.H1_H1 ;  /* 0x30000071ff227230 */ /* 0x000fe40000004100 */
[----:B------:R-:W-:Y:S01]  /*43d0*/  FFMA.FTZ R38, R14, R35, R37 ;  /* 0x000000230e267223 */ /* 0x000fe20000010025 */
[----:B------:R-:W-:Y:S02]  /*43e0*/  HADD2.F32 R9, -RZ, R11.H0_H0 ;  /* 0x2000000bff097230 */ /* 0x000fe40000004100 */
[----:B------:R-:W-:Y:S02]  /*43f0*/  HADD2.F32 R15, -RZ, R15.H1_H1 ;  /* 0x3000000fff0f7230 */ /* 0x000fe40000004100 */
[----:B------:R-:W-:Y:S02]  /*4400*/  HADD2.F32 R36, -RZ, R111.H0_H0 ;  /* 0x2000006fff247230 */ /* 0x000fe40000004100 */
[----:B------:R-:W-:Y:S01]  /*4410*/  FMUL.FTZ R35, R9, R34 ;  /* 0x0000002209237220 */ /* 0x000fe20000410000 */
[----:B------:R-:W-:-:S02]  /*4420*/  HADD2.F32 R11, -RZ, R11.H1_H1 ;  /* 0x3000000bff0b7230 */ /* 0x000fc40000004100 */
[----:B------:R-:W-:Y:S02]  /*4430*/  HADD2.F32 R14, -RZ, R112.H0_H0 ;  /* 0x20000070ff0e7230 */ /* 0x000fe40000004100 */
[C---:B------:R-:W-:Y:S01]  /*4440*/  FMUL.FTZ R112, R10.reuse, R34 ;  /* 0x000000220a707220 */ /* 0x040fe20000410000 */
[----:B------:R-:W-:Y:S02]  /*4450*/  HADD2.F32 R13, -RZ, R113.H0_H0 ;  /* 0x20000071ff0d7230 */ /* 0x000fe40000004100 */
[-C--:B------:R-:W-:Y:S01]  /*4460*/  FMUL.FTZ R34, R15, R36.reuse ;  /* 0x000000240f227220 */ /* 0x080fe20000410000 */
[----:B------:R-:W-:Y:S02]  /*4470*/  FMUL.FTZ R36, R11, R36 ;  /* 0x000000240b247220 */ /* 0x000fe40000410000 */
[-C--:B------:R-:W-:Y:S01]  /*4480*/  FFMA.FTZ R111, R10, R13.reuse, R35 ;  /* 0x0000000d0a6f7223 */ /* 0x080fe20000010023 */
[----:B------:R-:W-:Y:S01]  /*4490*/  FFMA.FTZ R112, R9, R13, -R112 ;  /* 0x0000000d09707223 */ /* 0x000fe20000010870 */
[----:B------:R-:W-:Y:S01]  /*44a0*/  FFMA.FTZ R114, R15, R14, R36 ;  /* 0x0000000e0f727223 */ /* 0x000fe20000010024 */
[----:B------:R-:W-:-:S02]  /*44b0*/  HADD2.F32 R10, -RZ, R32.H0_H0 ;  /* 0x20000020ff0a7230 */ /* 0x000fc40000004100 */
[----:B------:R-:W-:Y:S01]  /*44c0*/  FFMA.FTZ R113, R11, R14, -R34 ;  /* 0x0000000e0b717223 */ /* 0x000fe20000010822 */
[----:B------:R-:W-:Y:S02]  /*44d0*/  HADD2.F32 R15, -RZ, R116.H0_H0 ;  /* 0x20000074ff0f7230 */ /* 0x000fe40000004100 */
[----:B------:R-:W-:Y:S01]  /*44e0*/  HADD2.F32 R9, -RZ, R8.H0_H0 ;  /* 0x20000008ff097230 */ /* 0x000fe20000004100 */
[----:B------:R-:W-:Y:S01]  /*44f0*/  F2FP.F16.F32.PACK_AB R111, R114, R111 ;  /* 0x0000006f726f723e */ /* 0x000fe200000000ff */
[----:B------:R-:W-:Y:S01]  /*4500*/  HADD2.F32 R32, -RZ, R32.H1_H1 ;  /* 0x30000020ff207230 */ /* 0x000fe20000004100 */
[----:B------:R-:W-:Y:S01]  /*4510*/  F2FP.F16.F32.PACK_AB R112, R113, R112 ;  /* 0x000000707170723e */ /* 0x000fe200000000ff */
[----:B------:R-:W-:Y:S02]  /*4520*/  HADD2.F32 R14, -RZ, R120.H1_H1 ;  /* 0x30000078ff0e7230 */ /* 0x000fe40000004100 */
[----:B------:R-:W-:Y:S02]  /*4530*/  HADD2.F32 R8, -RZ, R8.H1_H1 ;  /* 0x30000008ff087230 */ /* 0x000fe40000004100 */
[----:B------:R-:W-:Y:S01]  /*4540*/  FMUL.FTZ R37, R32, R15 ;  /* 0x0000000f20257220 */ /* 0x000fe20000410000 */
[----:B------:R-:W-:-:S02]  /*4550*/  HADD2.F32 R11, -RZ, R119.H1_H1 ;  /* 0x30000077ff0b7230 */ /* 0x000fc40000004100 */
[-C--:B------:R-:W-:Y:S01]  /*4560*/  FMUL.FTZ R34, R10, R14.reuse ;  /* 0x0000000e0a227220 */ /* 0x080fe20000410000 */
[----:B------:R-:W-:Y:S02]  /*4570*/  HADD2.F32 R13, -RZ, R118.H0_H0 ;  /* 0x20000076ff0d7230 */ /* 0x000fe40000004100 */
[C---:B------:R-:W-:Y:S01]  /*4580*/  FMUL.FTZ R15, R8.reuse, R15 ;  /* 0x0000000f080f7220 */ /* 0x040fe20000410000 */
[C---:B------:R-:W-:Y:S01]  /*4590*/  FMUL.FTZ R35, R9.reuse, R14 ;  /* 0x0000000e09237220 */ /* 0x040fe20000410000 */
[----:B------:R-:W-:Y:S01]  /*45a0*/  FFMA.FTZ R34, R9, R11, -R34 ;  /* 0x0000000b09227223 */ /* 0x000fe20000010822 */
[----:B------:R-:W-:Y:S02]  /*45b0*/  HADD2.F32 R9, -RZ, R33.H0_H0 ;  /* 0x20000021ff097230 */ /* 0x000fe40000004100 */
[-C--:B------:R-:W-:Y:S01]  /*45c0*/  FFMA.FTZ R37, R8, R13.reuse, -R37 ;  /* 0x0000000d08257223 */ /* 0x080fe20000010825 */
[----:B------:R-:W-:Y:S01]  /*45d0*/  FFMA.FTZ R32, R32, R13, R15 ;  /* 0x0000000d20207223 */ /* 0x000fe2000001000f */
[----:B------:R-:W-:-:S02]  /*45e0*/  HADD2.F32 R13, -RZ, R120.H0_H0 ;  /* 0x20000078ff0d7230 */ /* 0x000fc40000004100 */
[----:B------:R-:W-:Y:S01]  /*45f0*/  FFMA.FTZ R35, R10, R11, R35 ;  /* 0x0000000b0a237223 */ /* 0x000fe20000010023 */
[--C-:B------:R-:W-:Y:S02]  /*4600*/  HADD2.F32 R8, -RZ, R12.reuse.H0_H0 ;  /* 0x2000000cff087230 */ /* 0x100fe40000004100 */
[----:B------:R-:W-:Y:S02]  /*4610*/  HADD2.F32 R14, -RZ, R115.H0_H0 ;  /* 0x20000073ff0e7230 */ /* 0x000fe40000004100 */
[-C--:B------:R-:W-:Y:S01]  /*4620*/  FMUL.FTZ R15, R9, R13.reuse ;  /* 0x0000000d090f7220 */ /* 0x080fe20000410000 */
[----:B------:R-:W-:Y:S02]  /*4630*/  HADD2.F32 R33, -RZ, R33.H1_H1 ;  /* 0x30000021ff217230 */ /* 0x000fe40000004100 */
[----:B------:R-:W-:Y:S01]  /*4640*/  FMUL.FTZ R36, R8, R13 ;  /* 0x0000000d08247220 */ /* 0x000fe20000410000 */
[----:B------:R-:W-:Y:S01]  /*4650*/  HADD2.F32 R12, -RZ, R12.H1_H1 ;  /* 0x3000000cff0c7230 */ /* 0x000fe20000004100 */
[----:B------:R-:W-:Y:S01]  /*4660*/  F2FP.F16.F32.PACK_AB R32, R32, R35 ;  /* 0x000000232020723e */ /* 0x000fe200000000ff */
[----:B------:R-:W-:-:S02]  /*4670*/  HADD2.F32 R11, -RZ, R117.H0_H0 ;  /* 0x20000075ff0b7230 */ /* 0x000fc40000004100 */
[-C--:B------:R-:W-:Y:S01]  /*4680*/  FMUL.FTZ R13, R33, R14.reuse ;  /* 0x0000000e210d7220 */ /* 0x080fe20000410000 */
[----:B------:R-:W-:Y:S02]  /*4690*/  HADD2.F32 R10, -RZ, R119.H0_H0 ;  /* 0x20000077ff0a7230 */ /* 0x000fe40000004100 */
[C---:B------:R-:W-:Y:S01]  /*46a0*/  FMUL.FTZ R14, R12.reuse, R14 ;  /* 0x0000000e0c0e7220 */ /* 0x040fe20000410000 */
[-C--:B------:R-:W-:Y:S01]  /*46b0*/  FFMA.FTZ R12, R12, R11.reuse, -R13 ;  /* 0x0000000b0c0c7223 */ /* 0x080fe2000001080d */
[----:B------:R-:W-:Y:S01]  /*46c0*/  F2FP.F16.F32.PACK_AB R13, R109, R38 ;  /* 0x000000266d0d723e */ /* 0x000fe200000000ff */
[-C--:B------:R-:W-:Y:S01]  /*46d0*/  FFMA.FTZ R15, R8, R10.reuse, -R15 ;  /* 0x0000000a080f7223 */ /* 0x080fe2000001080f */
[----:B------:R-:W-:Y:S01]  /*46e0*/  FFMA.FTZ R36, R9, R10, R36 ;  /* 0x0000000a09247223 */ /* 0x000fe20000010024 */
[----:B------:R-:W-:Y:S01]  /*46f0*/  FFMA.FTZ R11, R33, R11, R14 ;  /* 0x0000000b210b7223 */ /* 0x000fe2000001000e */
[----:B------:R-:W-:Y:S02]  /*4700*/  F2FP.F16.F32.PACK_AB R9, R110, R39 ;  /* 0x000000276e09723e */ /* 0x000fe400000000ff */
[----:B------:R-:W-:Y:S01]  /*4710*/  F2FP.F16.F32.PACK_AB R10, R12, R15 ;  /* 0x0000000f0c0a723e */ /* 0x000fe200000000ff */
[----:B------:R-:W-:Y:S01]  /*4720*/  IMAD.MOV.U32 R12, RZ, RZ, R32 ;  /* 0x000000ffff0c7224 */ /* 0x000fe200078e0020 */
[----:B------:R-:W-:Y:S01]  /*4730*/  F2FP.F16.F32.PACK_AB R14, R11, R36 ;  /* 0x000000240b0e723e */ /* 0x000fe200000000ff */
[----:B------:R-:W-:Y:S01]  /*4740*/  IMAD.MOV.U32 R11, RZ, RZ, R112 ;  /* 0x000000ffff0b7224 */ /* 0x000fe200078e0070 */
[----:B------:R-:W-:Y:S01]  /*4750*/  F2FP.F16.F32.PACK_AB R8, R37, R34 ;  /* 0x000000222508723e */ /* 0x000fe200000000ff */
[----:B------:R-:W-:-:S07]  /*4760*/  IMAD.MOV.U32 R15, RZ, RZ, R111 ;  /* 0x000000ffff0f7224 */ /* 0x000fce00078e006f */
.L_x_5991:
[----:B------:R-:W-:Y:S05]  /*4770*/  BSYNC B2 ;  /* 0x0000000000027941 */ /* 0x000fea0003800000 */
.L_x_5990:
[----:B------:R-:W-:Y:S01]  /*4780*/  ISETP.GE.AND P4, PT, R105, R101, PT ;  /* 0x000000656900720c */ /* 0x000fe20003f86270 */
[----:B--2---:R4:W-:-:S12]  /*4790*/  ST.E.128 desc[UR40][R92.64], R8 ;  /* 0x000000085c007985 */ /* 0x0049d8000c101d28 */
[----:B------:R-:W-:-:S05]  /*47a0*/  @!P4 IMAD.WIDE R94, R105, 0x2, R94 ;  /* 0x00000002695ec825 */ /* 0x000fca00078e025e */
[----:B---3--:R4:W-:Y:S02]  /*47b0*/  @!P4 ST.E.128 desc[UR40][R94.64], R12 ;  /* 0x0000000c5e00c985 */ /* 0x0089e4000c101d28 */
.L_x_5989:
[----:B------:R-:W-:Y:S05]  /*47c0*/  BSYNC B1 ;  /* 0x0000000000017941 */ /* 0x000fea0003800000 */
.L_x_5988:
[----:B------:R-:W-:-:S03]  /*47d0*/  UMOV UR4, 0xffffffff ;  /* 0xffffffff00047882 */ /* 0x000fc60000000000 */
[----:B------:R-:W-:Y:S05]  /*47e0*/  BRA.DIV UR4, `(.L_x_5992) ;  /* 0x000001a204387947 */ /* 0x000fea000b800000 */
[----:B------:R0:W0:Y:S04]  /*47f0*/  SHFL.IDX PT, R33, R90, 0x1, 0x1c1f ;  /* 0x003c1f005a217f89 */ /* 0x00002800000e0000 */
[----:B------:R0:W0:Y:S02]  /*4800*/  SHFL.IDX PT, R32, R89, 0x1, 0x1c1f ;  /* 0x003c1f0059207f89 */ /* 0x00002400000e0000 */
.L_x_6250:
[----:B----4-:R-:W-:-:S04]  /*4810*/  IADD3 R8, R23, 0x40, RZ ;  /* 0x0000004017087810 */ /* 0x010fc80007ffe0ff */
[----:B------:R-:W-:-:S13]  /*4820*/  ISETP.GE.OR P4, PT, R8, R100, P1 ;  /* 0x000000640800720c */ /* 0x000fda0000f86670 */
[----:B------:R-:W-:Y:S05]  /*4830*/  @P4 BRA `(.L_x_5977) ;  /* 0x0000000800f04947 */ /* 0x000fea0003800000 */
[----:B--2---:R-:W2:Y:S01]  /*4840*/  LDL R9, [R1+0xb4] ;  /* 0x0000b40001097983 */ /* 0x004ea20000100800 */
[----:B------:R-:W-:Y:S01]  /*4850*/  SEL R103, R64, R103, !P0 ;  /* 0x0000006740677207 */ /* 0x000fe20004000000 */
[C---:B------:R-:W-:Y:S01]  /*4860*/  VIADD R10, R23.reuse, 0x40 ;  /* 0x00000040170a7836 */ /* 0x040fe20000000000 */
[----:B0-----:R-:W-:Y:S01]  /*4870*/  LEA R34, P4, R74, R32, 0x1 ;  /* 0x000000204a227211 */ /* 0x001fe200078808ff */
[----:B------:R-:W-:Y:S01]  /*4880*/  VIADD R11, R23, 0x40 ;  /* 0x00000040170b7836 */ /* 0x000fe20000000000 */
[----:B------:R-:W-:Y:S01]  /*4890*/  SHF.R.S32.HI R8, RZ, 0x1f, R103 ;  /* 0x0000001fff087819 */ /* 0x000fe20000011467 */
[----:B------:R-:W-:Y:S01]  /*48a0*/  IMAD.SHL.U32 R10, R10, 0x40, RZ ;  /* 0x000000400a0a7824 */ /* 0x000fe200078e00ff */
[----:B------:R-:W-:Y:S01]  /*48b0*/  BSSY B1, `(.L_x_5993) ;  /* 0x0000069000017945 */ /* 0x000fe20003800000 */
[----:B------:R-:W-:Y:S01]  /*48c0*/  IMAD.SHL.U32 R11, R11, 0x40, RZ ;  /* 0x000000400b0b7824 */ /* 0x000fe200078e00ff */
[----:B------:R-:W-:Y:S02]  /*48d0*/  LEA.HI R8, R8, R103, RZ, 0x4 ;  /* 0x0000006708087211 */ /* 0x000fe400078f20ff */
[----:B------:R-:W-:-:S02]  /*48e0*/  LOP3.LUT R10, R10, 0x1c0, RZ, 0xc0, !PT ;  /* 0x000001c00a0a7812 */ /* 0x000fc400078ec0ff */
[----:B------:R-:W-:Y:S02]  /*48f0*/  LEA.HI.SX32 R8, R8, R73, 0x1c ;  /* 0x0000004908087211 */ /* 0x000fe400078fe2ff */
[----:B------:R-:W-:Y:S02]  /*4900*/  LOP3.LUT R11, R11, 0x1c0, RZ, 0xc0, !PT ;  /* 0x000001c00b0b7812 */ /* 0x000fe400078ec0ff */
[----:B------:R-:W-:Y:S01]  /*4910*/  SHF.R.U32.HI R10, RZ, 0x3, R10 ;  /* 0x00000003ff0a7819 */ /* 0x000fe2000001160a */
[----:B------:R-:W-:Y:S01]  /*4920*/  IMAD.SHL.U32 R36, R8, 0x8, RZ ;  /* 0x0000000808247824 */ /* 0x000fe200078e00ff */
[----:B------:R-:W-:-:S04]  /*4930*/  LEA.HI.X R35, R74, R33, R76, 0x1, P4 ;  /* 0x000000214a237211 */ /* 0x000fc800020f0c4c */
[----:B------:R-:W-:-:S04]  /*4940*/  LOP3.LUT R8, R11, 0x38, R36, 0xf8, !PT ;  /* 0x000000380b087812 */ /* 0x000fc800078ef824 */
[----:B------:R-:W-:-:S04]  /*4950*/  LOP3.LUT R8, R8, R10, RZ, 0x3c, !PT ;  /* 0x0000000a08087212 */ /* 0x000fc800078e3cff */
[----:B--2---:R-:W-:Y:S01]  /*4960*/  IADD3 R8, R9, R8, RZ ;  /* 0x0000000809087210 */ /* 0x004fe20007ffe0ff */
[----:B------:R-:W-:-:S04]  /*4970*/  IMAD R9, R19, 0x1800, R78 ;  /* 0x0000180013097824 */ /* 0x000fc800078e024e */
[----:B------:R-:W-:Y:S02]  /*4980*/  IMAD R11, R19, 0x1800, R8 ;  /* 0x00001800130b7824 */ /* 0x000fe400078e0208 */
[--C-:B------:R-:W-:Y:S02]  /*4990*/  IMAD R9, R9, 0x2, R22.reuse ;  /* 0x0000000209097824 */ /* 0x100fe400078e0216 */
[----:B------:R-:W-:-:S04]  /*49a0*/  IMAD R12, R11, 0x2, R22 ;  /* 0x000000020b0c7824 */ /* 0x000fc800078e0216 */
[----:B------:R-:W0:Y:S04]  /*49b0*/  LDS.128 R8, [R9+0x1c400] ;  /* 0x01c4000009087984 */ /* 0x000e280000000c00 */
[----:B---3--:R-:W2:Y:S01]  /*49c0*/  LDS.128 R12, [R12+0x1c400] ;  /* 0x01c400000c0c7984 */ /* 0x008ea20000000c00 */
[----:B------:R-:W-:Y:S05]  /*49d0*/  @P2 BRA `(.L_x_5994) ;  /* 0x0000000400582947 */ /* 0x000fea0003800000 */
[--C-:B------:R-:W-:Y:S01]  /*49e0*/  SHF.R.U64 R89, R44, 0x10, R45.reuse ;  /* 0x000000102c597819 */ /* 0x100fe2000000122d */
[----:B--2---:R-:W-:Y:S01]  /*49f0*/  IMAD.MOV.U32 R37, RZ, RZ, R12 ;  /* 0x000000ffff257224 */ /* 0x004fe200078e000c */
[----:B------:R-:W-:Y:S01]  /*4a00*/  SHF.R.U32.HI R44, RZ, 0x10, R45 ;  /* 0x00000010ff2c7819 */ /* 0x000fe2000001162d */
[----:B------:R-:W-:Y:S01]  /*4a10*/  IMAD.MOV.U32 R38, RZ, RZ, R14 ;  /* 0x000000ffff267224 */ /* 0x000fe200078e000e */
[----:B------:R-:W-:Y:S01]  /*4a20*/  SHF.R.U64 R93, R40, 0x10, R41 ;  /* 0x00000010285d7819 */ /* 0x000fe20000001229 */
[----:B0-----:R-:W-:Y:S01]  /*4a30*/  IMAD.MOV.U32 R12, RZ, RZ, R10 ;  /* 0x000000ffff0c7224 */ /* 0x001fe200078e000a */
[----:B------:R-:W-:Y:S01]  /*4a40*/  SHF.R.U64 R92, R42, 0x10, R43 ;  /* 0x000000102a5c7819 */ /* 0x000fe2000000122b */
[--C-:B------:R-:W-:Y:S01]  /*4a50*/  HADD2.F32 R14, -RZ, R13.reuse.H0_H0 ;  /* 0x2000000dff0e7230 */ /* 0x100fe20000004100 */
[----:B------:R-:W-:Y:S01]  /*4a60*/  SHF.R.U32.HI R40, RZ, 0x10, R41 ;  /* 0x00000010ff287819 */ /* 0x000fe20000011629 */
[----:B------:R-:W-:Y:S01]  /*4a70*/  HADD2.F32 R13, -RZ, R13.H1_H1 ;  /* 0x3000000dff0d7230 */ /* 0x000fe20000004100 */
[----:B------:R-:W-:Y:S01]  /*4a80*/  SHF.R.U32.HI R90, RZ, 0x10, R43 ;  /* 0x00000010ff5a7819 */ /* 0x000fe2000001162b */
[--C-:B------:R-:W-:Y:S01]  /*4a90*/  HADD2.F32 R10, -RZ, R9.reuse.H0_H0 ;  /* 0x20000009ff0a7230 */ /* 0x100fe20000004100 */
[--C-:B------:R-:W-:Y:S01]  /*4aa0*/  SHF.R.U64 R45, R46, 0x10, R47.reuse ;  /* 0x000000102e2d7819 */ /* 0x100fe2000000122f */
[----:B------:R-:W-:Y:S01]  /*4ab0*/  HADD2.F32 R42, -RZ, R44.H0_H0 ;  /* 0x2000002cff2a7230 */ /* 0x000fe20000004100 */
[----:B------:R-:W-:Y:S01]  /*4ac0*/  SHF.R.U32.HI R46, RZ, 0x10, R47 ;  /* 0x00000010ff2e7819 */ /* 0x000fe2000001162f */
[----:B------:R-:W-:-:S02]  /*4ad0*/  HADD2.F32 R9, -RZ, R9.H1_H1 ;  /* 0x30000009ff097230 */ /* 0x000fc40000004100 */
[----:B------:R-:W-:Y:S02]  /*4ae0*/  HADD2.F32 R41, -RZ, R108.H0_H0 ;  /* 0x2000006cff297230 */ /* 0x000fe40000004100 */
[-C--:B------:R-:W-:Y:S01]  /*4af0*/  FMUL.FTZ R44, R13, R42.reuse ;  /* 0x0000002a0d2c7220 */ /* 0x080fe20000410000 */
[----:B------:R-:W-:Y:S02]  /*4b00*/  HADD2.F32 R40, -RZ, R40.H0_H0 ;  /* 0x20000028ff287230 */ /* 0x000fe40000004100 */
[----:B------:R-:W-:Y:S01]  /*4b10*/  FMUL.FTZ R42, R9, R42 ;  /* 0x0000002a092a7220 */ /* 0x000fe20000410000 */
[----:B------:R-:W-:Y:S02]  /*4b20*/  HADD2.F32 R39, -RZ, R108.H1_H1 ;  /* 0x3000006cff277230 */ /* 0x000fe40000004100 */
[-C--:B------:R-:W-:Y:S01]  /*4b30*/  FMUL.FTZ R43, R14, R41.reuse ;  /* 0x000000290e2b7220 */ /* 0x080fe20000410000 */
[----:B------:R-:W-:Y:S01]  /*4b40*/  FMUL.FTZ R41, R10, R41 ;  /* 0x000000290a297220 */ /* 0x000fe20000410000 */
[----:B------:R-:W-:Y:S01]  /*4b50*/  FFMA.FTZ R42, R13, R40, R42 ;  /* 0x000000280d2a7223 */ /* 0x000fe2000001002a */
[----:B------:R-:W-:-:S02]  /*4b60*/  HADD2.F32 R13, -RZ, R107.H0_H0 ;  /* 0x2000006bff0d7230 */ /* 0x000fc40000004100 */
[-C--:B------:R-:W-:Y:S01]  /*4b70*/  FFMA.FTZ R43, R10, R39.reuse, -R43 ;  /* 0x000000270a2b7223 */ /* 0x080fe2000001082b */
[----:B------:R-:W-:Y:S01]  /*4b80*/  FFMA.FTZ R44, R9, R40, -R44 ;  /* 0x00000028092c7223 */ /* 0x000fe2000001082c */
[----:B------:R-:W-:Y:S02]  /*4b90*/  HADD2.F32 R107, -RZ, R107.H1_H1 ;  /* 0x3000006bff6b7230 */ /* 0x000fe40000004100 */
[----:B------:R-:W-:Y:S01]  /*4ba0*/  FFMA.FTZ R41, R14, R39, R41 ;  /* 0x000000270e297223 */ /* 0x000fe20000010029 */
[--C-:B------:R-:W-:Y:S02]  /*4bb0*/  HADD2.F32 R10, -RZ, R15.reuse.H0_H0 ;  /* 0x2000000fff0a7230 */ /* 0x100fe40000004100 */
[----:B------:R-:W-:Y:S02]  /*4bc0*/  HADD2.F32 R15, -RZ, R15.H1_H1 ;  /* 0x3000000fff0f7230 */ /* 0x000fe40000004100 */
[----:B------:R-:W-:Y:S01]  /*4bd0*/  HADD2.F32 R9, -RZ, R11.H0_H0 ;  /* 0x2000000bff097230 */ /* 0x000fe20000004100 */
[----:B------:R-:W-:Y:S01]  /*4be0*/  F2FP.F16.F32.PACK_AB R41, R42, R41 ;  /* 0x000000292a29723e */ /* 0x000fe200000000ff */
[----:B------:R-:W-:-:S02]  /*4bf0*/  HADD2.F32 R40, -RZ, R46.H0_H0 ;  /* 0x2000002eff287230 */ /* 0x000fc40000004100 */
[CC--:B------:R-:W-:Y:S01]  /*4c00*/  FMUL.FTZ R46, R10.reuse, R107.reuse ;  /* 0x0000006b0a2e7220 */ /* 0x0c0fe20000410000 */
[----:B------:R-:W-:Y:S02]  /*4c10*/  HADD2.F32 R11, -RZ, R11.H1_H1 ;  /* 0x3000000bff0b7230 */ /* 0x000fe40000004100 */
[----:B------:R-:W-:Y:S01]  /*4c20*/  FMUL.FTZ R107, R9, R107 ;  /* 0x0000006b096b7220 */ /* 0x000fe20000410000 */
[----:B------:R-:W-:Y:S02]  /*4c30*/  HADD2.F32 R14, -RZ, R90.H0_H0 ;  /* 0x2000005aff0e7230 */ /* 0x000fe40000004100 */
[-C--:B------:R-:W-:Y:S01]  /*4c40*/  FMUL.FTZ R90, R15, R40.reuse ;  /* 0x000000280f5a7220 */ /* 0x080fe20000410000 */
[-C--:B------:R-:W-:Y:S01]  /*4c50*/  FFMA.FTZ R46, R9, R13.reuse, -R46 ;  /* 0x0000000d092e7223 */ /* 0x080fe2000001082e */
[C---:B------:R-:W-:Y:S01]  /*4c60*/  FMUL.FTZ R40, R11.reuse, R40 ;  /* 0x000000280b287220 */ /* 0x040fe20000410000 */
[----:B------:R-:W-:Y:S01]  /*4c70*/  FFMA.FTZ R107, R10, R13, R107 ;  /* 0x0000000d0a6b7223 */ /* 0x000fe2000001006b */
[----:B------:R-:W-:Y:S01]  /*4c80*/  FFMA.FTZ R47, R11, R14, -R90 ;  /* 0x0000000e0b2f7223 */ /* 0x000fe2000001085a */
[----:B------:R-:W-:-:S02]  /*4c90*/  HADD2.F32 R11, -RZ, R106.H0_H0 ;  /* 0x2000006aff0b7230 */ /* 0x000fc40000004100 */
[----:B------:R-:W-:Y:S01]  /*4ca0*/  FFMA.FTZ R90, R15, R14, R40 ;  /* 0x0000000e0f5a7223 */ /* 0x000fe20000010028 */
[----:B------:R-:W-:Y:S02]  /*4cb0*/  HADD2.F32 R10, -RZ, R37.H0_H0 ;  /* 0x20000025ff0a7230 */ /* 0x000fe40000004100 */
[----:B------:R-:W-:Y:S02]  /*4cc0*/  HADD2.F32 R106, -RZ, R106.H1_H1 ;  /* 0x3000006aff6a7230 */ /* 0x000fe40000004100 */
[----:B------:R-:W-:Y:S01]  /*4cd0*/  HADD2.F32 R14, -RZ, R89.H0_H0 ;  /* 0x20000059ff0e7230 */ /* 0x000fe20000004100 */
[----:B------:R-:W-:Y:S01]  /*4ce0*/  F2FP.F16.F32.PACK_AB R90, R90, R107 ;  /* 0x0000006b5a5a723e */ /* 0x000fe200000000ff */
[----:B------:R-:W-:Y:S02]  /*4cf0*/  HADD2.F32 R9, -RZ, R8.H0_H0 ;  /* 0x20000008ff097230 */ /* 0x000fe40000004100 */
[----:B------:R-:W-:Y:S01]  /*4d00*/  FMUL.FTZ R40, R10, R106 ;  /* 0x0000006a0a287220 */ /* 0x000fe20000410000 */
[----:B------:R-:W-:-:S02]  /*4d10*/  HADD2.F32 R37, -RZ, R37.H1_H1 ;  /* 0x30000025ff257230 */ /* 0x000fc40000004100 */
[----:B------:R-:W-:Y:S02]  /*4d20*/  HADD2.F32 R8, -RZ, R8.H1_H1 ;  /* 0x30000008ff087230 */ /* 0x000fe40000004100 */
[----:B------:R-:W-:Y:S01]  /*4d30*/  FMUL.FTZ R15, R9, R106 ;  /* 0x0000006a090f7220 */ /* 0x000fe20000410000 */
[----:B------:R-:W-:Y:S02]  /*4d40*/  HADD2.F32 R13, -RZ, R93.H0_H0 ;  /* 0x2000005dff0d7230 */ /* 0x000fe40000004100 */
[-C--:B------:R-:W-:Y:S01]  /*4d50*/  FMUL.FTZ R39, R37, R14.reuse ;  /* 0x0000000e25277220 */ /* 0x080fe20000410000 */
[-C--:B------:R-:W-:Y:S01]  /*4d60*/  FFMA.FTZ R40, R9, R11.reuse, -R40 ;  /* 0x0000000b09287223 */ /* 0x080fe20000010828 */
[----:B------:R-:W-:Y:S01]  /*4d70*/  FMUL.FTZ R14, R8, R14 ;  /* 0x0000000e080e7220 */ /* 0x000fe20000410000 */
[----:B------:R-:W-:Y:S01]  /*4d80*/  FFMA.FTZ R15, R10, R11, R15 ;  /* 0x0000000b0a0f7223 */ /* 0x000fe2000001000f */
[----:B------:R-:W-:Y:S01]  /*4d90*/  FFMA.FTZ R39, R8, R13, -R39 ;  /* 0x0000000d08277223 */ /* 0x000fe20000010827 */
[----:B------:R-:W-:-:S02]  /*4da0*/  HADD2.F32 R10, -RZ, R104.H0_H0 ;  /* 0x20000068ff0a7230 */ /* 0x000fc40000004100 */
[----:B------:R-:W-:Y:S01]  /*4db0*/  FFMA.FTZ R14, R37, R13, R14 ;  /* 0x0000000d250e7223 */ /* 0x000fe2000001000e */
[----:B------:R-:W-:Y:S02]  /*4dc0*/  HADD2.F32 R9, -RZ, R38.H0_H0 ;  /* 0x20000026ff097230 */ /* 0x000fe40000004100 */
[----:B------:R-:W-:Y:S02]  /*4dd0*/  HADD2.F32 R104, -RZ, R104.H1_H1 ;  /* 0x30000068ff687230 */ /* 0x000fe40000004100 */
[----:B------:R-:W-:Y:S02]  /*4de0*/  HADD2.F32 R13, -RZ, R45.H0_H0 ;  /* 0x2000002dff0d7230 */ /* 0x000fe40000004100 */
        /* <DEDUP_REMOVED lines=8> */
[C---:B------:R-:W-:Y:S01]  /*4e70*/  FMUL.FTZ R13, R12.reuse, R13 ;  /* 0x0000000d0c0d7220 */ /* 0x040fe20000410000 */
[----:B------:R-:W-:Y:S01]  /*4e80*/  FFMA.FTZ R104, R9, R10, R104 ;  /* 0x0000000a09687223 */ /* 0x000fe20000010068 */
[-C--:B------:R-:W-:Y:S01]  /*4e90*/  FFMA.FTZ R12, R12, R11.reuse, -R45 ;  /* 0x0000000b0c0c7223 */ /* 0x080fe2000001082d */
[----:B------:R-:W-:Y:S01]  /*4ea0*/  F2FP.F16.F32.PACK_AB R8, R39, R40 ;  /* 0x000000282708723e */ /* 0x000fe200000000ff */
[----:B------:R-:W-:Y:S01]  /*4eb0*/  FFMA.FTZ R13, R38, R11, R13 ;  /* 0x0000000b260d7223 */ /* 0x000fe2000001000d */
[----:B------:R-:W-:Y:S01]  /*4ec0*/  F2FP.F16.F32.PACK_AB R40, R14, R15 ;  /* 0x0000000f0e28723e */ /* 0x000fe200000000ff */
[----:B------:R-:W-:Y:S01]  /*4ed0*/  IMAD.MOV.U32 R15, RZ, RZ, R90 ;  /* 0x000000ffff0f7224 */ /* 0x000fe200078e005a */
[----:B------:R-:W-:-:S02]  /*4ee0*/  F2FP.F16.F32.PACK_AB R10, R12, R37 ;  /* 0x000000250c0a723e */ /* 0x000fc400000000ff */
[----:B------:R-:W-:Y:S01]  /*4ef0*/  F2FP.F16.F32.PACK_AB R14, R13, R104 ;  /* 0x000000680d0e723e */ /* 0x000fe200000000ff */
[----:B------:R-:W-:Y:S01]  /*4f00*/  IMAD.MOV.U32 R13, RZ, RZ, R41 ;  /* 0x000000ffff0d7224 */ /* 0x000fe200078e0029 */
[----:B------:R-:W-:Y:S02]  /*4f10*/  F2FP.F16.F32.PACK_AB R9, R44, R43 ;  /* 0x0000002b2c09723e */ /* 0x000fe400000000ff */
[----:B------:R-:W-:Y:S02]  /*4f20*/  F2FP.F16.F32.PACK_AB R11, R47, R46 ;  /* 0x0000002e2f0b723e */ /* 0x000fe400000000ff */
[----:B------:R-:W-:-:S07]  /*4f30*/  MOV R12, R40 ;  /* 0x00000028000c7202 */ /* 0x000fce0000000f00 */
.L_x_5994:
[----:B------:R-:W-:Y:S05]  /*4f40*/  BSYNC B1 ;  /* 0x0000000000017941 */ /* 0x000fea0003800000 */
.L_x_5993:
[----:B0-----:R0:W-:Y:S01]  /*4f50*/  ST.E.128 desc[UR40][R34.64], R8 ;  /* 0x0000000822007985 */ /* 0x0011e2000c101d28 */
[----:B------:R-:W-:-:S13]  /*4f60*/  ISETP.GE.AND P2, PT, R36, R101, PT ;  /* 0x000000652400720c */ /* 0x000fda0003f46270 */
[----:B------:R-:W-:Y:S05]  /*4f70*/  @P2 BRA `(.L_x_5977) ;  /* 0x0000000400202947 */ /* 0x000fea0003800000 */
[----:B------:R-:W-:-:S05]  /*4f80*/  IMAD.WIDE R36, R36, 0x2, R32 ;  /* 0x0000000224247825 */ /* 0x000fca00078e0220 */
[----:B--2---:R2:W-:Y:S01]  /*4f90*/  ST.E.128 desc[UR40][R36.64], R12 ;  /* 0x0000000c24007985 */ /* 0x0045e2000c101d28 */
[----:B------:R-:W-:Y:S05]  /*4fa0*/  BRA `(.L_x_5977) ;  /* 0x0000000400147947 */ /* 0x000fea0003800000 */
.L_x_5958:
[----:B------:R-:W-:-:S06]  /*4fb0*/  UISETP.NE.AND UP0, UPT, UR47, 0x3, UPT ;  /* 0x000000032f00788c */ /* 0x000fcc000bf05270 */
[----:B------:R-:W-:-:S13]  /*4fc0*/  PLOP3.LUT P3, PT, PT, PT, UP0, 0x80, 0x0 ;  /* 0x000000000000781c */ /* 0x000fda0003f6f008 */
[----:B------:R-:W-:Y:S05]  /*4fd0*/  @!P3 BRA `(.L_x_5995) ;  /* 0x000000000004b947 */ /* 0x000fea0003800000 */
[----:B------:R-:W-:Y:S01]  /*4fe0*/  BPT.TRAP 0x1 ;  /* 0x000000040000795c */ /* 0x000fe20000300000 */
.L_x_5995:
[----:B------:R-:W-:Y:S01]  /*4ff0*/  IMAD R86, R19, 0x8, R22 ;  /* 0x0000000813567824 */ /* 0x000fe200078e0216 */
[----:B------:R-:W-:Y:S01]  /*5000*/  SHF.L.U32 R99, R206, 0x1f, RZ ;  /* 0x0000001fce637819 */ /* 0x000fe200000006ff */
[----:B------:R-:W-:Y:S01]  /*5010*/  BSSY B1, `(.L_x_5996) ;  /* 0x0000004000017945 */ /* 0x000fe20003800000 */
[----:B------:R-:W-:Y:S02]  /*5020*/  SHF.R.S32.HI R97, RZ, 0x1f, R91 ;  /* 0x0000001fff617819 */ /* 0x000fe4000001145b */
[----:B------:R-:W0:Y:S02]  /*5030*/  SYNCS.PHASECHK.TRANS64.TRYWAIT P2, [R86+URZ+0x32490], R99 ;  /* 0x03249063560075a7 */ /* 0x000e24000804017f */
[----:B0-----:R-:W-:Y:S05]  /*5040*/  @!P2 BRA `(.L_x_5997) ;  /* 0x00000198006ca947 */ /* 0x001fea0003800000 */
.L_x_6251:
[----:B------:R-:W-:Y:S05]  /*5050*/  BSYNC B1 ;  /* 0x0000000000017941 */ /* 0x000fea0003800000 */
.L_x_5996:
        /* <DEDUP_REMOVED lines=27> */
.L_x_6255:
        /* <DEDUP_REMOVED lines=13> */
.L_x_6000:
[----:B------:R-:W-:Y:S05]  /*52e0*/  BSYNC B1 ;  /* 0x0000000000017941 */ /* 0x000fea0003800000 */
.L_x_5999:
[----:B------:R-:W-:-:S03]  /*52f0*/  UMOV UR4, 0xffffffff ;  /* 0xffffffff00047882 */ /* 0x000fc60000000000 */
[----:B------:R-:W-:Y:S05]  /*5300*/  BRA.DIV UR4, `(.L_x_6001) ;  /* 0x0000019a04187947 */ /* 0x000fea000b800000 */
[----:B--2-4-:R2:W4:Y:S04]  /*5310*/  SHFL.IDX PT, R9, R33, 0x1, 0x1c1f ;  /* 0x003c1f0021097f89 */ /* 0x01452800000e0000 */
[----:B---3--:R2:W3:Y:S02]  /*5320*/  SHFL.IDX PT, R14, R32, 0x1, 0x1c1f ;  /* 0x003c1f00200e7f89 */ /* 0x0084e400000e0000 */
.L_x_6259:
        /* <DEDUP_REMOVED lines=13> */
.L_x_5977:
[----:B------:R-:W-:Y:S05]  /*5400*/  BSYNC B0 ;  /* 0x0000000000007941 */ /* 0x000fea0003800000 */
.L_x_5957:
        /* <DEDUP_REMOVED lines=17> */
.L_x_6003:
[----:B------:R-:W-:Y:S05]  /*5520*/  BSYNC B0 ;  /* 0x0000000000007941 */ /* 0x000fea0003800000 */
.L_x_6002:
[----:B------:R-:W3:Y:S01]  /*5530*/  SYNCS.PHASECHK.TRANS64.TRYWAIT P3, [R86+URZ+0x324b0], R99 ;  /* 0x0324b063560075a7 */ /* 0x000ee2000806017f */
[----:B------:R-:W-:Y:S04]  /*5540*/  BSSY B0, `(.L_x_6004) ;  /* 0x0000002000007945 */ /* 0x000fe80003800000 */
[----:B---3--:R-:W-:Y:S05]  /*5550*/  @!P3 BRA `(.L_x_6005) ;  /* 0x0000019400ccb947 */ /* 0x008fea0003800000 */
.L_x_6260:
[----:B------:R-:W-:Y:S05]  /*5560*/  BSYNC B0 ;  /* 0x0000000000007941 */ /* 0x000fea0003800000 */
.L_x_6004:
[----:B-12---:R1:W5:Y:S01]  /*5570*/  LDL R90, [R1+0xa8] ;  /* 0x0000a800015a7983 */ /* 0x0063620000100800 */
[----:B------:R-:W-:-:S03]  /*5580*/  ULDC.64 UR4, c[0x0][0x328] ;  /* 0x0000ca0000047ab9 */ /* 0x000fc60000000a00 */
[----:B------:R1:W5:Y:S04]  /*5590*/  LDL R89, [R1+0xa4] ;  /* 0x0000a40001597983 */ /* 0x0003680000100800 */
[----:B------:R1:W5:Y:S04]  /*55a0*/  LDL R47, [R1+0xa0] ;  /* 0x0000a000012f7983 */ /* 0x0003680000100800 */
[----:B------:R1:W5:Y:S01]  /*55b0*/  LDL R45, [R1+0x9c] ;  /* 0x00009c00012d7983 */ /* 0x0003620000100800 */
[----:B------:R-:W-:Y:S01]  /*55c0*/  IMAD R10, R97, UR4, RZ ;  /* 0x00000004610a7c24 */ /* 0x000fe2000f8e02ff */
[----:B------:R-:W-:Y:S01]  /*55d0*/  IADD3 R100, -R23, R100, RZ ;  /* 0x0000006417647210 */ /* 0x000fe20007ffe1ff */
[----:B0-----:R-:W-:Y:S01]  /*55e0*/  IMAD.WIDE.U32 R8, R91, UR4, RZ ;  /* 0x000000045b087c25 */ /* 0x001fe2000f8e00ff */
[----:B------:R-:W-:Y:S01]  /*55f0*/  BSSY B0, `(.L_x_6006) ;  /* 0x0000043000007945 */ /* 0x000fe20003800000 */
[----:B------:R-:W-:-:S02]  /*5600*/  SHF.R.S32.HI R44, RZ, 0x1f, R204 ;  /* 0x0000001fff2c7819 */ /* 0x000fc400000114cc */
[----:B------:R-:W-:Y:S01]  /*5610*/  IMAD R91, R91, UR5, R10 ;  /* 0x000000055b5b7c24 */ /* 0x000fe2000f8e020a */
[----:B------:R-:W-:Y:S01]  /*5620*/  ULDC.64 UR4, c[0x0][0x338] ;  /* 0x0000ce0000047ab9 */ /* 0x000fe20000000a00 */
[----:B------:R-:W-:Y:S01]  /*5630*/  IMAD R10, R19, 0x6000, R67 ;  /* 0x00006000130a7824 */ /* 0x000fe200078e0243 */
[----:B------:R-:W-:Y:S01]  /*5640*/  SHF.R.S32.HI R46, RZ, 0x1f, R205 ;  /* 0x0000001fff2e7819 */ /* 0x000fe200000114cd */
        /* <DEDUP_REMOVED lines=16> */
[----:B------:R1:W0:Y:S02]  /*5750*/  SHFL.IDX PT, R43, R38, RZ, 0x1c1f ;  /* 0x001c1fff262b7589 */ /* 0x00022400000e0000 */
[----:B------:R-:W-:Y:S02]  /*5760*/  IMAD R42, R8, 0x2, R27 ;  /* 0x00000002082a7824 */ /* 0x000fe400078e021b */
[----:B------:R1:W2:Y:S08]  /*5770*/  SHFL.IDX PT, R41, R39, RZ, 0x1c1f ;  /* 0x001c1fff27297589 */ /* 0x0002b000000e0000 */
[----:B-1----:R-:W-:Y:S05]  /*5780*/  @!P3 BRA `(.L_x_6007) ;  /* 0x0000000000a4b947 */ /* 0x002fea0003800000 */
[----:B------:R-:W-:Y:S02]  /*5790*/  ISETP.NE.AND P5, PT, R79, RZ, PT ;  /* 0x000000ff4f00720c */ /* 0x000fe40003fa5270 */
[----:B------:R-:W-:-:S11]  /*57a0*/  ISETP.NE.AND P4, PT, R80, RZ, PT ;  /* 0x000000ff5000720c */ /* 0x000fd60003f85270 */
[----:B------:R-:W1:Y:S01]  /*57b0*/  @P5 LDS.128 R8, [R40] ;  /* 0x0000000028085984 */ /* 0x000e620000000c00 */
[----:B0-----:R-:W-:-:S04]  /*57c0*/  @P5 LEA R12, P3, R16, R43, 0x1 ;  /* 0x0000002b100c5211 */ /* 0x001fc800078608ff */
[----:B--2---:R-:W-:Y:S02]  /*57d0*/  @P5 LEA.HI.X R13, R16, R41, R17, 0x1, P3 ;  /* 0x00000029100d5211 */ /* 0x004fe400018f0c11 */
[----:B------:R-:W-:-:S04]  /*57e0*/  @P4 LEA R36, P3, R2, R43, 0x1 ;  /* 0x0000002b02244211 */ /* 0x000fc800078608ff */
[----:B------:R-:W-:Y:S02]  /*57f0*/  @P4 LEA.HI.X R37, R2, R41, R203, 0x1, P3 ;  /* 0x0000002902254211 */ /* 0x000fe400018f0ccb */
[----:B------:R-:W-:-:S13]  /*5800*/  ISETP.NE.AND P3, PT, R81, RZ, PT ;  /* 0x000000ff5100720c */ /* 0x000fda0003f65270 */
[----:B------:R-:W-:-:S04]  /*5810*/  @P3 LEA R14, P6, R205, R43, 0x1 ;  /* 0x0000002bcd0e3211 */ /* 0x000fc800078c08ff */
[----:B------:R-:W-:Y:S01]  /*5820*/  @P3 LEA.HI.X R15, R205, R41, R46, 0x1, P6 ;  /* 0x00000029cd0f3211 */ /* 0x000fe200030f0c2e */
[----:B-1----:R-:W-:Y:S01]  /*5830*/  @P5 ST.E.128 desc[UR40][R12.64], R8 ;  /* 0x000000080c005985 */ /* 0x002fe2000c101d28 */
        /* <DEDUP_REMOVED lines=8> */
[----:B-----5:R-:W-:Y:S01]  /*58c0*/  @P4 LEA.HI.X R35, R225, R41, R90, 0x1, P6 ;  /* 0x00000029e1234211 */ /* 0x020fe200030f0c5a */
[----:B0-----:R0:W-:Y:S01]  /*58d0*/  @P3 ST.E.128 desc[UR40][R14.64], R8 ;  /* 0x000000080e003985 */ /* 0x0011e2000c101d28 */
[----:B------:R-:W-:-:S03]  /*58e0*/  ISETP.NE.AND P3, PT, R84, RZ, PT ;  /* 0x000000ff5400720c */ /* 0x000fc60003f65270 */
[----:B------:R-:W1:Y:S10]  /*58f0*/  @P5 LDS.128 R8, [R42+0x3000] ;  /* 0x003000002a085984 */ /* 0x000e740000000c00 */
[----:B------:R-:W-:-:S04]  /*5900*/  @P3 LEA R12, P6, R224, R43, 0x1 ;  /* 0x0000002be00c3211 */ /* 0x000fc800078c08ff */
[----:B------:R-:W-:Y:S02]  /*5910*/  @P3 LEA.HI.X R13, R224, R41, R89, 0x1, P6 ;  /* 0x00000029e00d3211 */ /* 0x000fe400030f0c59 */
[----:B0-----:R-:W-:Y:S01]  /*5920*/  PRMT R14, R3, 0x8880, RZ ;  /* 0x00008880030e7816 */ /* 0x001fe200000000ff */
[----:B-1----:R-:W-:Y:S01]  /*5930*/  @P5 ST.E.128 desc[UR40][R32.64], R8 ;  /* 0x0000000820005985 */ /* 0x002fe2000c101d28 */
        /* <DEDUP_REMOVED lines=14> */
.L_x_6007:
[----:B------:R-:W-:Y:S05]  /*5a20*/  BSYNC B0 ;  /* 0x0000000000007941 */ /* 0x000fea0003800000 */
.L_x_6006:
[----:B------:R-:W-:Y:S01]  /*5a30*/  ISETP.GE.AND P3, PT, R100, 0x41, PT ;  /* 0x000000416400780c */ /* 0x000fe20003f66270 */
[----:B------:R-:W4:Y:S01]  /*5a40*/  SHFL.IDX PT, R39, R39, 0x1, 0x1c1f ;  /* 0x003c1f0027277f89 */ /* 0x000f2200000e0000 */
[----:B------:R-:W-:Y:S03]  /*5a50*/  BSSY B0, `(.L_x_6008) ;  /* 0x000002c000007945 */ /* 0x000fe60003800000 */
[----:B--2---:R2:W0:Y:S08]  /*5a60*/  SHFL.IDX PT, R41, R38, 0x1, 0x1c1f ;  /* 0x003c1f0026297f89 */ /* 0x00443000000e0000 */
[----:B--2---:R-:W-:Y:S05]  /*5a70*/  @!P3 BRA `(.L_x_6009) ;  /* 0x0000000000a4b947 */ /* 0x004fea0003800000 */
[----:B------:R-:W-:-:S13]  /*5a80*/  ISETP.NE.AND P4, PT, R81, RZ, PT ;  /* 0x000000ff5100720c */ /* 0x000fda0003f85270 */
[----:B0-----:R-:W-:-:S04]  /*5a90*/  @P4 LEA R32, P3, R205, R41, 0x1 ;  /* 0x00000029cd204211 */ /* 0x001fc800078608ff */
[----:B----4-:R-:W-:Y:S02]  /*5aa0*/  @P4 LEA.HI.X R33, R205, R39, R46, 0x1, P3 ;  /* 0x00000027cd214211 */ /* 0x010fe400018f0c2e */
[----:B------:R-:W-:-:S13]  /*5ab0*/  ISETP.NE.AND P3, PT, R82, RZ, PT ;  /* 0x000000ff5200720c */ /* 0x000fda0003f65270 */
[----:B------:R-:W-:-:S04]  /*5ac0*/  @P3 LEA R34, P5, R204, R41, 0x1 ;  /* 0x00000029cc223211 */ /* 0x000fc800078a08ff */
[----:B------:R-:W-:Y:S02]  /*5ad0*/  @P3 LEA.HI.X R35, R204, R39, R44, 0x1, P5 ;  /* 0x00000027cc233211 */ /* 0x000fe400028f0c2c */
[----:B------:R-:W-:-:S13]  /*5ae0*/  ISETP.NE.AND P5, PT, R79, RZ, PT ;  /* 0x000000ff4f00720c */ /* 0x000fda0003fa5270 */
[----:B-1----:R-:W0:Y:S01]  /*5af0*/  @P5 LDS.128 R8, [R40+0x2000] ;  /* 0x0020000028085984 */ /* 0x002e220000000c00 */
[----:B------:R-:W-:-:S04]  /*5b00*/  @P5 LEA R12, P6, R16, R41, 0x1 ;  /* 0x00000029100c5211 */ /* 0x000fc800078c08ff */
[----:B------:R-:W-:-:S05]  /*5b10*/  @P5 LEA.HI.X R13, R16, R39, R17, 0x1, P6 ;  /* 0x00000027100d5211 */ /* 0x000fca00030f0c11 */
[----:B0-----:R-:W-:Y:S01]  /*5b20*/  @P5 ST.E.128 desc[UR40][R12.64], R8 ;  /* 0x000000080c005985 */ /* 0x001fe2000c101d28 */
[----:B------:R-:W-:-:S13]  /*5b30*/  ISETP.NE.AND P5, PT, R80, RZ, PT ;  /* 0x000000ff5000720c */ /* 0x000fda0003fa5270 */
[----:B------:R-:W0:Y:S01]  /*5b40*/  @P5 LDS.128 R8, [R42+0x2000] ;  /* 0x002000002a085984 */ /* 0x000e220000000c00 */
[----:B------:R-:W-:-:S04]  /*5b50*/  @P5 LEA R14, P6, R2, R41, 0x1 ;  /* 0x00000029020e5211 */ /* 0x000fc800078c08ff */
[----:B------:R-:W-:-:S05]  /*5b60*/  @P5 LEA.HI.X R15, R2, R39, R203, 0x1, P6 ;  /* 0x00000027020f5211 */ /* 0x000fca00030f0ccb */
        /* <DEDUP_REMOVED lines=26> */
.L_x_6009:
[----:B------:R-:W-:Y:S05]  /*5d10*/  BSYNC B0 ;  /* 0x0000000000007941 */ /* 0x000fea0003800000 */
.L_x_6008:
        /* <DEDUP_REMOVED lines=13> */
[----:B--2---:R-:W-:Y:S02]  /*5df0*/  SEL R9, RZ, 0x1, P2 ;  /* 0x00000001ff097807 */ /* 0x004fe40001000000 */
[----:B------:R-:W-:Y:S02]  /*5e00*/  SEL R19, R19, RZ, P2 ;  /* 0x000000ff13137207 */ /* 0x000fe40001000000 */
[----:B------:R-:W-:Y:S01]  /*5e10*/  LOP3.LUT R206, R206, R9, RZ, 0x3c, !PT ;  /* 0x00000009cece7212 */ /* 0x000fe200078e3cff */
[----:B------:R-:W-:Y:S06]  /*5e20*/  @P3 BRA `(.L_x_6010) ;  /* 0xffffffc4003c3947 */ /* 0x000fec000383ffff */
[----:B------:R-:W2:Y:S01]  /*5e30*/  S2R R8, SR_TID.X ;  /* 0x0000000000087919 */ /* 0x000ea20000002100 */
[----:B------:R-:W-:Y:S02]  /*5e40*/  PLOP3.LUT P0, PT, PT, PT, PT, 0x8, 0x0 ;  /* 0x000000000000781c */ /* 0x000fe40003f0e170 */
[----:B--2---:R-:W-:-:S04]  /*5e50*/  SHF.R.U32.HI R8, RZ, 0x7, R8 ;  /* 0x00000007ff087819 */ /* 0x004fc80000011608 */
[----:B------:R-:W-:-:S13]  /*5e60*/  ISETP.NE.AND P3, PT, R8, 0x1, PT ;  /* 0x000000010800780c */ /* 0x000fda0003f65270 */
[----:B------:R-:W-:Y:S06]  /*5e70*/  @!P3 BAR.ARV 0x9, 0x100 ;  /* 0x024400000000bb1d */ /* 0x000fec0000002000 */
.L_x_5952:
[----:B------:R-:W2:Y:S01]  /*5e80*/  LDL R5, [R1+0x98] ;  /* 0x0000980001057983 */ /* 0x000ea20000100800 */
[----:B------:R-:W3:Y:S01]  /*5e90*/  LDC R0, c[0x0][0x448] ;  /* 0x00011200ff007b82 */ /* 0x000ee20000000800 */
[----:B------:R-:W-:Y:S01]  /*5ea0*/  CS2R R20, SRZ ;  /* 0x0000000000147805 */ /* 0x000fe2000001ff00 */
[----:B------:R-:W-:Y:S01]  /*5eb0*/  IMAD.MOV.U32 R150, RZ, RZ, RZ ;  /* 0x000000ffff967224 */ /* 0x000fe200078e00ff */
        /* <DEDUP_REMOVED lines=15> */
[----:B-----5:R-:W-:-:S02]  /*5fb0*/  CS2R R88, SRZ ;  /* 0x0000000000587805 */ /* 0x020fc4000001ff00 */
[----:B-1----:R-:W-:Y:S02]  /*5fc0*/  CS2R R86, SRZ ;  /* 0x0000000000567805 */ /* 0x002fe4000001ff00 */
[----:B------:R-:W-:Y:S02]  /*5fd0*/  CS2R R156, SRZ ;  /* 0x00000000009c7805 */ /* 0x000fe4000001ff00 */
[----:B------:R-:W-:Y:S02]  /*5fe0*/  CS2R R84, SRZ ;  /* 0x0000000000547805 */ /* 0x000fe4000001ff00 */
[----:B------:R-:W-:Y:S02]  /*5ff0*/  CS2R R80, SRZ ;  /* 0x0000000000507805 */ /* 0x000fe4000001ff00 */
[----:B------:R-:W-:Y:S02]  /*6000*/  CS2R R178, SRZ ;  /* 0x0000000000b27805 */ /* 0x000fe4000001ff00 */
[----:B---3--:R-:W-:-:S02]  /*6010*/  ISETP.NE.AND P1, PT, R0, 0x1, PT ;  /* 0x000000010000780c */ /* 0x008fc40003f25270 */
        /* <DEDUP_REMOVED lines=12> */
[----:B------:R-:W1:Y:S01]  /*60e0*/  @P1 LDC R3, c[0x0][0x44c] ;  /* 0x00011300ff031b82 */ /* 0x000e620000000800 */
[----:B0-----:R-:W-:-:S02]  /*60f0*/  CS2R R42, SRZ ;  /* 0x00000000002a7805 */ /* 0x001fc4000001ff00 */
[----:B------:R-:W-:Y:S02]  /*6100*/  CS2R R40, SRZ ;  /* 0x0000000000287805 */ /* 0x000fe4000001ff00 */
[----:B------:R-:W-:Y:S02]  /*6110*/  CS2R R170, SRZ ;  /* 0x0000000000aa7805 */ /* 0x000fe4000001ff00 */
[----:B------:R-:W-:Y:S02]  /*6120*/  CS2R R36, SRZ ;  /* 0x0000000000247805 */ /* 0x000fe4000001ff00 */
[----:B------:R-:W-:Y:S02]  /*6130*/  CS2R R32, SRZ ;  /* 0x0000000000207805 */ /* 0x000fe4000001ff00 */
[----:B------:R-:W-:Y:S02]  /*6140*/  CS2R R90, SRZ ;  /* 0x00000000005a7805 */ /* 0x000fe4000001ff00 */
[----:B------:R-:W-:Y:S01]  /*6150*/  CS2R R168, SRZ ;  /* 0x0000000000a87805 */ /* 0x000fe2000001ff00 */
[----:B------:R-:W0:Y:S01]  /*6160*/  @P1 LDC R4, c[0x0][0x450] ;  /* 0x00011400ff041b82 */ /* 0x000e220000000800 */
        /* <DEDUP_REMOVED lines=8> */
[----:B------:R-:W-:Y:S02]  /*61f0*/  MOV R27, RZ ;  /* 0x000000ff001b7202 */ /* 0x000fe40000000f00 */
[----:B------:R-:W-:Y:S02]  /*6200*/  CS2R R58, SRZ ;  /* 0x00000000003a7805 */ /* 0x000fe4000001ff00 */
[----:B------:R-:W-:Y:S02]  /*6210*/  CS2R R160, SRZ ;  /* 0x0000000000a07805 */ /* 0x000fe4000001ff00 */
[----:B------:R-:W-:Y:S02]  /*6220*/  CS2R R54, SRZ ;  /* 0x0000000000367805 */ /* 0x000fe4000001ff00 */
[----:B------:R-:W-:Y:S01]  /*6230*/  CS2R R12, SRZ ;  /* 0x00000000000c7805 */ /* 0x000fe2000001ff00 */
[----:B------:R-:W-:Y:S01]  /*6240*/  IMAD.MOV.U32 R47, RZ, RZ, RZ ;  /* 0x000000ffff2f7224 */ /* 0x000fe200078e00ff */
[----:B------:R-:W-:-:S02]  /*6250*/  CS2R R10, SRZ ;  /* 0x00000000000a7805 */ /* 0x000fc4000001ff00 */
[----:B------:R-:W-:Y:S02]  /*6260*/  CS2R R44, SRZ ;  /* 0x00000000002c7805 */ /* 0x000fe4000001ff00 */
[----:B------:R-:W-:Y:S01]  /*6270*/  CS2R R8, SRZ ;  /* 0x0000000000087805 */ /* 0x000fe2000001ff00 */
[----:B------:R-:W-:Y:S01]  /*6280*/  IMAD.MOV.U32 R24, RZ, RZ, RZ ;  /* 0x000000ffff187224 */ /* 0x000fe200078e00ff */
[----:B----4-:R-:W-:Y:S02]  /*6290*/  CS2R R38, SRZ ;  /* 0x0000000000267805 */ /* 0x010fe4000001ff00 */
[----:B------:R-:W-:Y:S02]  /*62a0*/  CS2R R34, SRZ ;  /* 0x0000000000227805 */ /* 0x000fe4000001ff00 */
[----:B------:R-:W-:Y:S02]  /*62b0*/  CS2R R6, SRZ ;  /* 0x0000000000067805 */ /* 0x000fe4000001ff00 */
[----:B------:R-:W-:-:S02]  /*62c0*/  CS2R R28, SRZ ;  /* 0x00000000001c7805 */ /* 0x000fc4000001ff00 */
[----:B--2---:R-:W-:Y:S01]  /*62d0*/  IADD3 R0, R5, 0x7f, RZ ;  /* 0x0000007f05007810 */ /* 0x004fe20007ffe0ff */
[----:B------:R-:W-:-:S04]  /*62e0*/  IMAD.MOV.U32 R5, RZ, RZ, RZ ;  /* 0x000000ffff057224 */ /* 0x000fc800078e00ff */
[----:B-1----:R-:W-:-:S05]  /*62f0*/  @P1 IMAD.HI.U32 R3, R0, R3, RZ ;  /* 0x0000000300031227 */ /* 0x002fca00078e00ff */
[----:B0-----:R-:W-:Y:S02]  /*6300*/  @P1 SHF.R.U32.HI R0, RZ, R4, R3 ;  /* 0x00000004ff001219 */ /* 0x001fe40000011603 */
[----:B------:R-:W-:-:S03]  /*6310*/  PLOP3.LUT P1, PT, PT, PT, PT, 0x80, 0x0 ;  /* 0x000000000000781c */ /* 0x000fc60003f2f070 */
[----:B------:R-:W-:Y:S02]  /*6320*/  IMAD.IADD R0, R31, 0x1, R0 ;  /* 0x000000011f007824 */ /* 0x000fe400078e0200 */
[----:B------:R-:W-:Y:S02]  /*6330*/  IMAD.MOV.U32 R31, RZ, RZ, RZ ;  /* 0x000000ffff1f7224 */ /* 0x000fe400078e00ff */
[----:B------:R-:W-:-:S05]  /*6340*/  IMAD.HI R0, R0, 0x2aaaaaab, RZ ;  /* 0x2aaaaaab00007827 */ /* 0x000fca00078e02ff */
[----:B------:R-:W-:-:S04]  /*6350*/  SHF.R.U32.HI R3, RZ, 0x1f, R0 ;  /* 0x0000001fff037819 */ /* 0x000fc80000011600 */
[----:B------:R-:W-:Y:S01]  /*6360*/  LEA.HI.SX32 R0, R0, R3, 0x1c ;  /* 0x0000000300007211 */ /* 0x000fe200078fe2ff */
[----:B------:R-:W-:-:S03]  /*6370*/  IMAD.MOV.U32 R3, RZ, RZ, RZ ;  /* 0x000000ffff037224 */ /* 0x000fc600078e00ff */
[----:B------:R-:W-:Y:S01]  /*6380*/  VIMNMX R177, R177, R0, PT ;  /* 0x00000000b1b17248 */ /* 0x000fe20003fe0100 */
[----:B------:R-:W-:-:S03]  /*6390*/  IMAD.MOV.U32 R0, RZ, RZ, RZ ;  /* 0x000000ffff007224 */ /* 0x000fc600078e00ff */
[----:B------:R-:W-:Y:S01]  /*63a0*/  ISETP.GE.AND P2, PT, R177, 0x1, PT ;  /* 0x00000001b100780c */ /* 0x000fe20003f46270 */
[----:B------:R-:W-:-:S12]  /*63b0*/  @P0 BRA `(.L_x_6011) ;  /* 0x00000000000c0947 */ /* 0x000fd80003800000 */
[----:B------:R-:W0:Y:S01]  /*63c0*/  FENCE.VIEW.ASYNC.G ;  /* 0x00000000000073c6 */ /* 0x000e220000000100 */
[----:B------:R-:W-:Y:S05]  /*63d0*/  WARPSYNC.ALL ;  /* 0x0000000000007948 */ /* 0x000fea0003800000 */
[----:B0-----:R-:W-:Y:S06]  /*63e0*/  BAR.ARV 0xc, 0x180 ;  /* 0x0306000000007b1d */ /* 0x001fec0000002000 */
.L_x_6011:
[----:B------:R-:W-:Y:S02]  /*63f0*/  IMAD.MOV.U32 R25, RZ, RZ, RZ ;  /* 0x000000ffff197224 */ /* 0x000fe400078e00ff */
[----:B------:R-:W-:Y:S01]  /*6400*/  IMAD.MOV.U32 R4, RZ, RZ, RZ ;  /* 0x000000ffff047224 */ /* 0x000fe200078e00ff */
[----:B------:R-:W-:Y:S06]  /*6410*/  @!P2 BRA `(.L_x_6012) ;  /* 0x000000d400d8a947 */ /* 0x000fec0003800000 */
[----:B------:R-:W0:Y:S01]  /*6420*/  S2R R14, SR_TID.X ;  /* 0x00000000000e7919 */ /* 0x000e220000002100 */
[----:B------:R-:W-:Y:S01]  /*6430*/  UMOV UR4, 0xffffffff ;  /* 0xffffffff00047882 */ /* 0x000fe20000000000 */
[----:B0-----:R-:W-:-:S04]  /*6440*/  IADD3 R14, R14, -0x80, RZ ;  /* 0xffffff800e0e7810 */ /* 0x001fc80007ffe0ff */
[----:B------:R-:W-:-:S04]  /*6450*/  SHF.R.S32.HI R0, RZ, 0x1f, R14 ;  /* 0x0000001fff007819 */ /* 0x000fc8000001140e */
[----:B------:R-:W-:-:S04]  /*6460*/  LEA.HI R0, R0, R14, RZ, 0x7 ;  /* 0x0000000e00007211 */ /* 0x000fc800078f38ff */
[----:B------:R-:W-:Y:S01]  /*6470*/  SHF.R.S32.HI R13, RZ, 0x7, R0 ;  /* 0x00000007ff0d7819 */ /* 0x000fe20000011400 */
[----:B------:R-:W-:Y:S06]  /*6480*/  BRA.DIV UR4, `(.L_x_6013) ;  /* 0x0000018a04147947 */ /* 0x000fec000b800000 */
[----:B------:R0:W1:Y:S02]  /*6490*/  SHFL.IDX PT, R14, R13, RZ, 0x1f ;  /* 0x00001fff0d0e7589 */ /* 0x00006400000e0000 */
.L_x_6263:
[----:B-1----:R-:W-:Y:S01]  /*64a0*/  LEA.HI R0, R14, R14, RZ, 0x1 ;  /* 0x0000000e0e007211 */ /* 0x002fe200078f08ff */
[----:B------:R-:W-:Y:S01]  /*64b0*/  VIADD R24, R22, 0x18400 ;  /* 0x0001840016187836 */ /* 0x000fe20000000000 */
[----:B------:R-:W-:Y:S01]  /*64c0*/  BSSY B6, `(.L_x_6014) ;  /* 0x000001d000067945 */ /* 0x000fe20003800000 */
[----:B------:R-:W-:Y:S01]  /*64d0*/  IMAD.MOV.U32 R213, RZ, RZ, 0x40000040 ;  /* 0x40000040ffd57424 */ /* 0x000fe200078e00ff */
[----:B------:R-:W-:Y:S02]  /*64e0*/  LOP3.LUT R3, R0, 0x7fffe, RZ, 0xc0, !PT ;  /* 0x0007fffe00037812 */ /* 0x000fe400078ec0ff */
[----:B------:R-:W-:-:S03]  /*64f0*/  LOP3.LUT P0, RZ, R24, 0x1bf, RZ, 0xc0, !PT ;  /* 0x000001bf18ff7812 */ /* 0x000fc6000780c0ff */
[----:B------:R-:W-:-:S04]  /*6500*/  IMAD.IADD R3, R14, 0x1, -R3 ;  /* 0x000000010e037824 */ /* 0x000fc800078e0a03 */
[----:B------:R-:W-:-:S05]  /*6510*/  IMAD R3, R3, 0x2000, R24 ;  /* 0x0000200003037824 */ /* 0x000fca00078e0218 */
[----:B------:R-:W-:Y:S01]  /*6520*/  SHF.R.U32.HI R0, RZ, 0x4, R3 ;  /* 0x00000004ff007819 */ /* 0x000fe20000011603 */
[----:B------:R-:W-:-:S03]  /*6530*/  VIADD R3, R3, 0xa000 ;  /* 0x0000a00003037836 */ /* 0x000fc60000000000 */
[----:B------:R-:W-:Y:S02]  /*6540*/  LOP3.LUT R0, R0, 0x3fff, RZ, 0xc0, !PT ;  /* 0x00003fff00007812 */ /* 0x000fe400078ec0ff */
[----:B------:R-:W-:Y:S02]  /*6550*/  SHF.R.U32.HI R3, RZ, 0x4, R3 ;  /* 0x00000004ff037819 */ /* 0x000fe40000011603 */
[----:B------:R-:W-:Y:S02]  /*6560*/  LOP3.LUT R212, R0, 0x10000, RZ, 0xfc, !PT ;  /* 0x0001000000d47812 */ /* 0x000fe400078efcff */
[----:B------:R-:W-:Y:S01]  /*6570*/  LOP3.LUT R72, R3, 0x3fff, RZ, 0xc0, !PT ;  /* 0x00003fff03487812 */ /* 0x000fe200078ec0ff */
[----:B------:R-:W-:Y:S06]  /*6580*/  @!P0 BRA `(.L_x_6015) ;  /* 0x0000000000408947 */ /* 0x000fec0003800000 */
[----:B------:R-:W-:Y:S01]  /*6590*/  MOV R0, 0x0 ;  /* 0x0000000000007802 */ /* 0x000fe20000000f00 */
[----:B------:R-:W-:Y:S01]  /*65a0*/  ULDC.64 UR4, c[0x4][0x98] ;  /* 0x0100260000047ab9 */ /* 0x000fe20000000a00 */
[----:B------:R-:W-:Y:S01]  /*65b0*/  ULDC.64 UR6, c[0x4][0xa0] ;  /* 0x0100280000067ab9 */ /* 0x000fe20000000a00 */
[----:B------:R-:W-:Y:S01]  /*65c0*/  MOV R4, UR4 ;  /* 0x0000000400047c02 */ /* 0x000fe20008000f00 */
[----:B------:R1:W2:Y:S01]  /*65d0*/  LDC.64 R14, c[0x4][R0] ;  /* 0x01000000000e7b82 */ /* 0x0002a20000000a00 */
        /* <DEDUP_REMOVED lines=8> */
[----:B01----:R-:W-:-:S07]  /*6660*/  IMAD.MOV.U32 R13, RZ, RZ, RZ ;  /* 0x000000ffff0d7224 */ /* 0x003fce00078e00ff */
[----:B------:R-:W-:-:S07]  /*6670*/  LEPC R20, `(.L_x_6015) ;  /* 0x000000001014794e */ /* 0x000fce0000000000 */
[----:B--2---:R-:W-:Y:S05]  /*6680*/  CALL.ABS.NOINC R14 ;  /* 0x000000000e007343 */ /* 0x004fea0003c00000 */
.L_x_6015:
[----:B------:R-:W-:Y:S05]  /*6690*/  BSYNC B6 ;  /* 0x0000000000067941 */ /* 0x000fea0003800000 */
.L_x_6014:
        /* <DEDUP_REMOVED lines=13> */
.L_x_6019:
[----:B--2---:R2:W3:Y:S02]  /*6770*/  SYNCS.PHASECHK.TRANS64.TRYWAIT P0, [R22+URZ+0x32400], R3 ;  /* 0x03240003160075a7 */ /* 0x0044e4000800017f */
[----:B---3--:R-:W-:Y:S05]  /*6780*/  @!P0 NANOSLEEP.SYNCS 0x989680 ;  /* 0x009896800000895d */ /* 0x008fea0003900000 */
[----:B------:R-:W3:Y:S02]  /*6790*/  @!P0 SYNCS.PHASECHK.TRANS64 P0, [R22+URZ+0x32400], R3 ;  /* 0x03240003160085a7 */ /* 0x000ee4000800007f */
[----:B---3--:R-:W-:Y:S05]  /*67a0*/  @!P0 BRA `(.L_x_6019) ;  /* 0xfffffffc00f08947 */ /* 0x008fea000383ffff */
.L_x_6018:
[----:B------:R-:W-:Y:S05]  /*67b0*/  BSYNC B0 ;  /* 0x0000000000007941 */ /* 0x000fea0003800000 */
.L_x_6017:
[----:B------:R-:W-:Y:S05]  /*67c0*/  BRA `(.L_x_6020) ;  /* 0x0000002c00747947 */ /* 0x000fea0003800000 */
.L_x_6016:
        /* <DEDUP_REMOVED lines=30> */
.L_x_6022:
[----:B------:R-:W-:Y:S05]  /*69b0*/  BSYNC B6 ;  /* 0x0000000000067941 */ /* 0x000fea0003800000 */
.L_x_6021:
[----:B------:R-:W2:Y:S01]  /*69c0*/  LDL R39, [R1+0x98] ;  /* 0x0000980001277983 */ /* 0x000ea20000100800 */
[----:B------:R-:W-:Y:S01]  /*69d0*/  ULDC.U8 UR4, c[0x0][0x410] ;  /* 0x0001040000047ab9 */ /* 0x000fe20000000000 */
[----:B------:R-:W-:Y:S01]  /*69e0*/  BSSY B0, `(.L_x_6023) ;  /* 0x00002b3000007945 */ /* 0x000fe20003800000 */
[----:B------:R-:W-:Y:S01]  /*69f0*/  ISETP.NE.AND P0, PT, RZ, UR4, PT ;  /* 0x00000004ff007c0c */ /* 0x000fe2000bf05270 */
[----:B--2---:R-:W-:-:S12]  /*6a00*/  IMAD.IADD R35, R23, 0x1, R39 ;  /* 0x0000000117237824 */ /* 0x004fd800078e0227 */
        /* <DEDUP_REMOVED lines=17> */
[----:B------:R-:W-:-:S05]  /*6b20*/  IMAD.IADD R20, R21, 0x1, -R20 ;  /* 0x0000000115147824 */ /* 0x000fca00078e0a14 */
[----:B------:R-:W-:-:S05]  /*6b30*/  LEA R3, R20, R35, 0x6 ;  /* 0x0000002314037211 */ /* 0x000fca00078e30ff */
        /* <DEDUP_REMOVED lines=14> */
[----:B------:R-:W-:-:S02]  /*6c20*/  LEA R7, P1, R10, UR6, 0x1 ;  /* 0x000000060a077c11 */ /* 0x000fc4000f8208ff */
[----:B------:R-:W-:Y:S02]  /*6c30*/  IADD3 R3, R11, R3, RZ ;  /* 0x000000030b037210 */ /* 0x000fe40007ffe0ff */
[----:B------:R-:W-:Y:S02]  /*6c40*/  LEA.HI.X R6, R8, UR5, R5, 0x1, P0 ;  /* 0x0000000508067c11 */ /* 0x000fe400080f0c05 */
[----:B------:R-:W-:Y:S01]  /*6c50*/  LEA.HI.X R8, R10, UR7, R3, 0x1, P1 ;  /* 0x000000070a087c11 */ /* 0x000fe200088f0c03 */
[----:B------:R-:W-:Y:S06]  /*6c60*/  BRA.DIV UR4, `(.L_x_6025) ;  /* 0x0000018204407947 */ /* 0x000fec000b800000 */
[----:B------:R1:W2:Y:S04]  /*6c70*/  SHFL.IDX PT, R3, R6, RZ, 0x1c1f ;  /* 0x001c1fff06037589 */ /* 0x0002a800000e0000 */
[----:B------:R1:W3:Y:S04]  /*6c80*/  SHFL.IDX PT, R0, R4, RZ, 0x1c1f ;  /* 0x001c1fff04007589 */ /* 0x0002e800000e0000 */
[----:B------:R1:W4:Y:S04]  /*6c90*/  SHFL.IDX PT, R5, R8, RZ, 0x1c1f ;  /* 0x001c1fff08057589 */ /* 0x00032800000e0000 */
[----:B------:R1:W0:Y:S02]  /*6ca0*/  SHFL.IDX PT, R14, R7, RZ, 0x1c1f ;  /* 0x001c1fff070e7589 */ /* 0x00022400000e0000 */
.L_x_6269:
[----:B------:R-:W5:Y:S01]  /*6cb0*/  LDL R9, [R1+0x90] ;  /* 0x0000900001097983 */ /* 0x000f620000100800 */
[----:B------:R-:W-:Y:S01]  /*6cc0*/  BSSY B1, `(.L_x_6026) ;  /* 0x000001e000017945 */ /* 0x000fe20003800000 */
[----:B------:R-:W-:Y:S02]  /*6cd0*/  CS2R R32, SRZ ;  /* 0x0000000000207805 */ /* 0x000fe4000001ff00 */
[----:B------:R-:W-:Y:S02]  /*6ce0*/  CS2R R20, SRZ ;  /* 0x0000000000147805 */ /* 0x000fe4000001ff00 */
[----:B------:R-:W-:Y:S02]  /*6cf0*/  CS2R R30, SRZ ;  /* 0x00000000001e7805 */ /* 0x000fe4000001ff00 */
[----:B------:R-:W-:Y:S01]  /*6d00*/  CS2R R24, SRZ ;  /* 0x0000000000187805 */ /* 0x000fe2000001ff00 */
[----:B-----5:R-:W-:-:S05]  /*6d10*/  IMAD R36, R9, R36, RZ ;  /* 0x0000002409247224 */ /* 0x020fca00078e02ff */
[----:B------:R-:W-:-:S13]  /*6d20*/  ISETP.GE.AND P0, PT, R35, R36, PT ;  /* 0x000000242300720c */ /* 0x000fda0003f06270 */
        /* <DEDUP_REMOVED lines=14> */
[----:B0-----:R-:W-:Y:S01]  /*6e10*/  @!P3 IADD3 R28, P1, R14, R29, RZ ;  /* 0x0000001d0e1cb210 */ /* 0x001fe20007f3e0ff */
[----:B------:R-:W-:Y:S01]  /*6e20*/  @!P2 IMAD.WIDE R12, R200, 0x2, R14 ;  /* 0x00000002c80ca825 */ /* 0x000fe200078e020e */
[----:B------:R0:W5:Y:S02]  /*6e30*/  @!P2 LD.E.64 R30, desc[UR40][R10.64] ;  /* 0x000000280a1ea980 */ /* 0x000164000c101b00 */
[----:B------:R-:W-:Y:S01]  /*6e40*/  @!P3 IADD3.X R29, R5, R20, RZ, P1, !PT ;  /* 0x00000014051db210 */ /* 0x000fe20000ffe4ff */
[----:B------:R-:W-:Y:S01]  /*6e50*/  @!P3 IMAD.X R27, R3, 0x1, R20, P0 ;  /* 0x00000001031bb824 */ /* 0x000fe200000e0614 */
[----:B------:R-:W-:Y:S01]  /*6e60*/  CS2R R20, SRZ ;  /* 0x0000000000147805 */ /* 0x000fe2000001ff00 */
[----:B------:R0:W5:Y:S04]  /*6e70*/  @!P2 LD.E.64 R32, desc[UR40][R12.64] ;  /* 0x000000280c20a980 */ /* 0x000168000c101b00 */
[----:B------:R0:W5:Y:S04]  /*6e80*/  @!P3 LD.E.64 R24, desc[UR40][R26.64] ;  /* 0x000000281a18b980 */ /* 0x000168000c101b00 */
[----:B------:R0:W5:Y:S02]  /*6e90*/  @!P3 LD.E.64 R20, desc[UR40][R28.64] ;  /* 0x000000281c14b980 */ /* 0x000164000c101b00 */
.L_x_6027:
[----:B------:R-:W-:Y:S05]  /*6ea0*/  BSYNC B1 ;  /* 0x0000000000017941 */ /* 0x000fea0003800000 */
.L_x_6026:
[----:B---3-5:R-:W-:Y:S01]  /*6eb0*/  IMAD.MOV.U32 R0, RZ, RZ, R32 ;  /* 0x000000ffff007224 */ /* 0x028fe200078e0020 */
[----:B------:R-:W-:Y:S01]  /*6ec0*/  UMOV UR4, 0xffffffff ;  /* 0xffffffff00047882 */ /* 0x000fe20000000000 */
[----:B--2---:R-:W-:Y:S01]  /*6ed0*/  IMAD.MOV.U32 R3, RZ, RZ, R33 ;  /* 0x000000ffff037224 */ /* 0x004fe200078e0021 */
[----:B0-----:R-:W-:Y:S01]  /*6ee0*/  CS2R R26, SRZ ;  /* 0x00000000001a7805 */ /* 0x001fe2000001ff00 */
[----:B----4-:R-:W-:Y:S02]  /*6ef0*/  IMAD.MOV.U32 R5, RZ, RZ, R20 ;  /* 0x000000ffff057224 */ /* 0x010fe400078e0014 */
        /* <DEDUP_REMOVED lines=9> */
[----:B------:R-:W-:Y:S06]  /*6f90*/  BRA.DIV UR4, `(.L_x_6028) ;  /* 0x0000017e04e47947 */ /* 0x000fec000b800000 */
[----:B------:R0:W2:Y:S04]  /*6fa0*/  SHFL.IDX PT, R3, R6, 0x1, 0x1c1f ;  /* 0x003c1f0006037f89 */ /* 0x0000a800000e0000 */
[----:B------:R0:W3:Y:S04]  /*6fb0*/  SHFL.IDX PT, R0, R4, 0x1, 0x1c1f ;  /* 0x003c1f0004007f89 */ /* 0x0000e800000e0000 */
[----:B------:R0:W4:Y:S04]  /*6fc0*/  SHFL.IDX PT, R5, R8, 0x1, 0x1c1f ;  /* 0x003c1f0008057f89 */ /* 0x00012800000e0000 */
[----:B------:R0:W0:Y:S02]  /*6fd0*/  SHFL.IDX PT, R14, R7, 0x1, 0x1c1f ;  /* 0x003c1f00070e7f89 */ /* 0x00002400000e0000 */
.L_x_6275:
        /* <DEDUP_REMOVED lines=14> */
[----:B------:R-:W-:Y:S01]  /*70c0*/  ULDC UR4, c[0x0][0x3f4] ;  /* 0x0000fd0000047ab9 */ /* 0x000fe20000000800 */
[----:B---3--:R-:W-:Y:S01]  /*70d0*/  MOV R6, R0 ;  /* 0x0000000000067202 */ /* 0x008fe20000000f00 */
[----:B------:R-:W-:Y:S01]  /*70e0*/  IMAD.MOV.U32 R7, RZ, RZ, R3 ;  /* 0x000000ffff077224 */ /* 0x000fe200078e0003 */
[----:B------:R-:W-:Y:S02]  /*70f0*/  ISETP.GE.AND P3, PT, R207, UR4, PT ;  /* 0x00000004cf007c0c */ /* 0x000fe4000bf66270 */
[----:B------:R-:W-:Y:S02]  /*7100*/  CS2R R28, SRZ ;  /* 0x00000000001c7805 */ /* 0x000fe4000001ff00 */
[----:B------:R-:W-:Y:S01]  /*7110*/  ISETP.GE.AND P2, PT, R200, UR4, PT ;  /* 0x00000004c8007c0c */ /* 0x000fe2000bf46270 */
[----:B----4-:R-:W-:-:S08]  /*7120*/  IMAD.MOV.U32 R15, RZ, RZ, R5 ;  /* 0x000000ffff0f7224 */ /* 0x010fd000078e0005 */
        /* <DEDUP_REMOVED lines=15> */
.L_x_6030:
[----:B------:R-:W-:Y:S05]  /*7220*/  BSYNC B1 ;  /* 0x0000000000017941 */ /* 0x000fea0003800000 */
.L_x_6029:
[----:B0-----:R-:W0:Y:S01]  /*7230*/  S2R R14, SR_TID.X ;  /* 0x00000000000e7919 */ /* 0x001e220000002100 */
[----:B------:R-:W1:Y:S01]  /*7240*/  SYNCS.PHASECHK.TRANS64.TRYWAIT P0, [R22+URZ+0x32400], R11 ;  /* 0x0324000b160075a7 */ /* 0x000e62000800017f */
[----:B------:R-:W-:Y:S01]  /*7250*/  LOP3.LUT R37, R37, 0x1c0, RZ, 0xc0, !PT ;  /* 0x000001c025257812 */ /* 0x000fe200078ec0ff */
[----:B-----5:R-:W-:Y:S01]  /*7260*/  IMAD.MOV.U32 R4, RZ, RZ, R8 ;  /* 0x000000ffff047224 */ /* 0x020fe200078e0008 */
[----:B------:R-:W-:Y:S01]  /*7270*/  MOV R3, R26 ;  /* 0x0000001a00037202 */ /* 0x000fe20000000f00 */
[----:B----4-:R-:W-:Y:S01]  /*7280*/  IMAD.MOV.U32 R5, RZ, RZ, R9 ;  /* 0x000000ffff057224 */ /* 0x010fe200078e0009 */
        /* <DEDUP_REMOVED lines=14> */
[----:B------:R-:W-:-:S02]  /*7370*/  LOP3.LUT P2, RZ, R38, 0x4, RZ, 0xc0, !PT ;  /* 0x0000000426ff7812 */ /* 0x000fc4000784c0ff */
[----:B------:R-:W-:Y:S01]  /*7380*/  ISETP.GE.AND P1, PT, R23, R40, PT ;  /* 0x000000281700720c */ /* 0x000fe20003f26270 */
[----:B0-----:R-:W-:-:S05]  /*7390*/  VIADD R14, R14, 0xffffff80 ;  /* 0xffffff800e0e7836 */ /* 0x001fca0000000000 */
[----:B------:R-:W-:-:S04]  /*73a0*/  SHF.R.S32.HI R7, RZ, 0x1f, R14 ;  /* 0x0000001fff077819 */ /* 0x000fc8000001140e */
[----:B------:R-:W-:-:S04]  /*73b0*/  LEA.HI R7, R7, R14, RZ, 0x5 ;  /* 0x0000000e07077211 */ /* 0x000fc800078f28ff */
[----:B------:R-:W-:-:S04]  /*73c0*/  SHF.R.S32.HI R7, RZ, 0x5, R7 ;  /* 0x00000005ff077819 */ /* 0x000fc80000011407 */
[----:B------:R-:W-:Y:S01]  /*73d0*/  LEA R3, R7, R0, 0x9 ;  /* 0x0000000007037211 */ /* 0x000fe200078e48ff */
[----:B------:R-:W-:-:S04]  /*73e0*/  IMAD.MOV.U32 R0, RZ, RZ, R29 ;  /* 0x000000ffff007224 */ /* 0x000fc800078e001d */
[----:B------:R-:W-:Y:S01]  /*73f0*/  IMAD R3, R3, 0x2, R22 ;  /* 0x0000000203037824 */ /* 0x000fe200078e0216 */
[----:B------:R-:W-:-:S03]  /*7400*/  PRMT R47, R47, 0x5410, R0 ;  /* 0x000054102f2f7816 */ /* 0x000fc60000000000 */
[C---:B------:R-:W-:Y:S01]  /*7410*/  VIADD R4, R3.reuse, 0x18400 ;  /* 0x0001840003047836 */ /* 0x040fe20000000000 */
[----:B------:R-:W-:Y:S01]  /*7420*/  IADD3 R0, R3, 0x18440, RZ ;  /* 0x0001844003007810 */ /* 0x000fe20007ffe0ff */
[----:B-1----:R-:W-:Y:S06]  /*7430*/  @!P0 BRA `(.L_x_6032) ;  /* 0x0000017c002c8947 */ /* 0x002fec0003800000 */
.L_x_6276:
[----:B------:R-:W-:Y:S05]  /*7440*/  BSYNC B1 ;  /* 0x0000000000017941 */ /* 0x000fea0003800000 */
.L_x_6031:
        /* <DEDUP_REMOVED lines=10> */
[----:B0-----:R-:W-:Y:S02]  /*74f0*/  SHF.R.U32.HI R11, RZ, 0x10, R31 ;  /* 0x00000010ff0b7819 */ /* 0x001fe4000001161f */
        /* <DEDUP_REMOVED lines=40> */
.L_x_6036:
[----:B------:R-:W-:Y:S05]  /*7780*/  BSYNC B2 ;  /* 0x0000000000027941 */ /* 0x000fea0003800000 */
.L_x_6035:
[----:B------:R-:W-:Y:S05]  /*7790*/  @P1 BRA `(.L_x_6034) ;  /* 0x0000000000a81947 */ /* 0x000fea0003800000 */
[----:B-1----:R-:W1:Y:S01]  /*77a0*/  LDS.128 R4, [R0] ;  /* 0x0000000000047984 */ /* 0x002e620000000c00 */
        /* <DEDUP_REMOVED lines=14> */
[----:B0-----:R-:W-:-:S02]  /*7890*/  HADD2.F32 R11, -RZ, R6.H0_H0 ;  /* 0x20000006ff0b7230 */ /* 0x001fc40000004100 */
[C---:B------:R-:W-:Y:S01]  /*78a0*/  FMUL.FTZ R20, R4.reuse, R25 ;  /* 0x0000001904147220 */ /* 0x040fe20000410000 */
[C---:B------:R-:W-:Y:S01]  /*78b0*/  FFMA.FTZ R32, R15.reuse, R24, -R32 ;  /* 0x000000180f207223 */ /* 0x040fe20000010820 */
[----:B------:R-:W-:Y:S01]  /*78c0*/  FFMA.FTZ R33, R15, R30, R31 ;  /* 0x0000001e0f217223 */ /* 0x000fe2000001001f */
[----:B------:R-:W-:Y:S02]  /*78d0*/  HADD2.F32 R14, -RZ, R6.H1_H1 ;  /* 0x30000006ff0e7230 */ /* 0x000fe40000004100 */
[-C--:B------:R-:W-:Y:S01]  /*78e0*/  FMUL.FTZ R30, R4, R21.reuse ;  /* 0x00000015041e7220 */ /* 0x080fe20000410000 */
[C---:B------:R-:W-:Y:S01]  /*78f0*/  FFMA.FTZ R24, R7.reuse, R21, -R20 ;  /* 0x0000001507187223 */ /* 0x040fe20000010814 */
[--C-:B------:R-:W-:Y:S02]  /*7900*/  HADD2.F32 R6, -RZ, R5.reuse.H0_H0 ;  /* 0x20000005ff067230 */ /* 0x100fe40000004100 */
        /* <DEDUP_REMOVED lines=19> */
.L_x_6034:
[----:B------:R-:W-:Y:S05]  /*7a40*/  BSYNC B1 ;  /* 0x0000000000017941 */ /* 0x000fea0003800000 */
.L_x_6033:
        /* <DEDUP_REMOVED lines=50> */
.L_x_6039:
[----:B------:R-:W-:Y:S05]  /*7d70*/  BSYNC B1 ;  /* 0x0000000000017941 */ /* 0x000fea0003800000 */
.L_x_6038:
[----:B------:R-:W-:Y:S05]  /*7d80*/  @P1 BRA `(.L_x_6037) ;  /* 0x0000001400e01947 */ /* 0x000fea0003800000 */
[----:B-1----:R-:W0:Y:S01]  /*7d90*/  LDS.128 R4, [R0+0x2000] ;  /* 0x0020000000047984 */ /* 0x002e220000000c00 */
[----:B------:R-:W-:Y:S02]  /*7da0*/  SHF.R.U32.HI R20, RZ, 0x10, R9 ;  /* 0x00000010ff147819 */ /* 0x000fe40000011609 */
[--C-:B------:R-:W-:Y:S02]  /*7db0*/  SHF.R.U32.HI R14, RZ, 0x10, R13.reuse ;  /* 0x00000010ff0e7819 */ /* 0x100fe4000001160d */
[----:B------:R-:W-:Y:S01]  /*7dc0*/  SHF.R.U64 R25, R12, 0x10, R13 ;  /* 0x000000100c197819 */ /* 0x000fe2000000120d */
[----:B------:R-:W-:Y:S01]  /*7dd0*/  HADD2.F32 R20, -RZ, R20.H0_H0 ;  /* 0x20000014ff147230 */ /* 0x000fe20000004100 */
[----:B------:R-:W-:Y:S01]  /*7de0*/  SHF.R.U64 R15, R8, 0x10, R9 ;  /* 0x00000010080f7819 */ /* 0x000fe20000001209 */
[----:B------:R-:W-:Y:S02]  /*7df0*/  HADD2.F32 R13, -RZ, R46.H0_H0 ;  /* 0x2000002eff0d7230 */ /* 0x000fe40000004100 */
[----:B------:R-:W-:-:S02]  /*7e00*/  HADD2.F32 R14, -RZ, R14.H0_H0 ;  /* 0x2000000eff0e7230 */ /* 0x000fc40000004100 */
[----:B------:R-:W-:Y:S02]  /*7e10*/  HADD2.F32 R12, -RZ, R48.H0_H0 ;  /* 0x20000030ff0c7230 */ /* 0x000fe40000004100 */
[--C-:B0-----:R-:W-:Y:S02]  /*7e20*/  HADD2.F32 R11, -RZ, R7.reuse.H1_H1 ;  /* 0x30000007ff0b7230 */ /* 0x101fe40000004100 */
[--C-:B------:R-:W-:Y:S02]  /*7e30*/  HADD2.F32 R3, -RZ, R4.reuse.H0_H0 ;  /* 0x20000004ff037230 */ /* 0x100fe40000004100 */
[----:B------:R-:W-:Y:S02]  /*7e40*/  HADD2.F32 R4, -RZ, R4.H1_H1 ;  /* 0x30000004ff047230 */ /* 0x000fe40000004100 */
[C---:B------:R-:W-:Y:S01]  /*7e50*/  FMUL.FTZ R26, R11.reuse, R20 ;  /* 0x000000140b1a7220 */ /* 0x040fe20000410000 */
[----:B------:R-:W-:Y:S02]  /*7e60*/  HADD2.F32 R9, -RZ, R7.H0_H0 ;  /* 0x20000007ff097230 */ /* 0x000fe40000004100 */
[----:B------:R-:W-:Y:S01]  /*7e70*/  FMUL.FTZ R11, R11, R14 ;  /* 0x0000000e0b0b7220 */ /* 0x000fe20000410000 */
[----:B------:R-:W-:-:S02]  /*7e80*/  HADD2.F32 R7, -RZ, R6.H0_H0 ;  /* 0x20000006ff077230 */ /* 0x000fc40000004100 */
[CC--:B------:R-:W-:Y:S01]  /*7e90*/  FMUL.FTZ R24, R4.reuse, R13.reuse ;  /* 0x0000000d04187220 */ /* 0x0c0fe20000410000 */
[----:B------:R-:W-:Y:S02]  /*7ea0*/  HADD2.F32 R8, -RZ, R6.H1_H1 ;  /* 0x30000006ff087230 */ /* 0x000fe40000004100 */
[C---:B------:R-:W-:Y:S01]  /*7eb0*/  FFMA.FTZ R26, R9.reuse, R14, -R26 ;  /* 0x0000000e091a7223 */ /* 0x040fe2000001081a */
[----:B------:R-:W-:Y:S01]  /*7ec0*/  FFMA.FTZ R21, R9, R20, R11 ;  /* 0x0000001409157223 */ /* 0x000fe2000001000b */
[-C--:B------:R-:W-:Y:S01]  /*7ed0*/  FMUL.FTZ R14, R4, R12.reuse ;  /* 0x0000000c040e7220 */ /* 0x080fe20000410000 */
[C---:B------:R-:W-:Y:S01]  /*7ee0*/  FFMA.FTZ R24, R3.reuse, R12, -R24 ;  /* 0x0000000c03187223 */ /* 0x040fe20000010818 */
[--C-:B------:R-:W-:Y:S02]  /*7ef0*/  HADD2.F32 R6, -RZ, R5.reuse.H0_H0 ;  /* 0x20000005ff067230 */ /* 0x100fe40000004100 */
[----:B------:R-:W-:Y:S02]  /*7f00*/  HADD2.F32 R12, -RZ, R46.H1_H1 ;  /* 0x3000002eff0c7230 */ /* 0x000fe40000004100 */
[----:B------:R-:W-:Y:S01]  /*7f10*/  FFMA.FTZ R3, R3, R13, R14 ;  /* 0x0000000d03037223 */ /* 0x000fe2000001000e */
[----:B------:R-:W-:Y:S01]  /*7f20*/  HADD2.F32 R9, -RZ, R48.H1_H1 ;  /* 0x30000030ff097230 */ /* 0x000fe20000004100 */
[----:B------:R-:W-:Y:S01]  /*7f30*/  F2FP.F16.F32.PACK_AB R27, R21, R26 ;  /* 0x0000001a151b723e */ /* 0x000fe200000000ff */
[----:B------:R-:W-:-:S02]  /*7f40*/  HADD2.F32 R5, -RZ, R5.H1_H1 ;  /* 0x30000005ff057230 */ /* 0x000fc40000004100 */
[C---:B------:R-:W-:Y:S01]  /*7f50*/  FMUL.FTZ R14, R8.reuse, R12 ;  /* 0x0000000c080e7220 */ /* 0x040fe20000410000 */
[----:B------:R-:W-:Y:S02]  /*7f60*/  HADD2.F32 R11, -RZ, R15.H0_H0 ;  /* 0x2000000fff0b7230 */ /* 0x000fe40000004100 */
[-C--:B------:R-:W-:Y:S01]  /*7f70*/  FMUL.FTZ R15, R8, R9.reuse ;  /* 0x00000009080f7220 */ /* 0x080fe20000410000 */
[----:B------:R-:W-:Y:S02]  /*7f80*/  HADD2.F32 R4, -RZ, R25.H0_H0 ;  /* 0x20000019ff047230 */ /* 0x000fe40000004100 */
[----:B------:R-:W-:Y:S01]  /*7f90*/  FFMA.FTZ R14, R7, R9, -R14 ;  /* 0x00000009070e7223 */ /* 0x000fe2000001080e */
[----:B------:R-:W-:Y:S01]  /*7fa0*/  F2FP.F16.F32.PACK_AB R24, R3, R24 ;  /* 0x000000180318723e */ /* 0x000fe200000000ff */
[----:B------:R-:W-:Y:S01]  /*7fb0*/  FMUL.FTZ R13, R5, R11 ;  /* 0x0000000b050d7220 */ /* 0x000fe20000410000 */
[----:B------:R-:W-:Y:S01]  /*7fc0*/  FFMA.FTZ R15, R7, R12, R15 ;  /* 0x0000000c070f7223 */ /* 0x000fe2000001000f */
[----:B------:R-:W-:-:S02]  /*7fd0*/  FMUL.FTZ R8, R5, R4 ;  /* 0x0000000405087220 */ /* 0x000fc40000410000 */
[C---:B------:R-:W-:Y:S02]  /*7fe0*/  FFMA.FTZ R13, R6.reuse, R4, -R13 ;  /* 0x00000004060d7223 */ /* 0x040fe4000001080d */
[----:B------:R-:W-:Y:S01]  /*7ff0*/  FFMA.FTZ R8, R6, R11, R8 ;  /* 0x0000000b06087223 */ /* 0x000fe20000010008 */
[----:B------:R-:W-:-:S04]  /*8000*/  F2FP.F16.F32.PACK_AB R26, R15, R14 ;  /* 0x0000000e0f1a723e */ /* 0x000fc800000000ff */
[----:B------:R-:W-:-:S05]  /*8010*/  F2FP.F16.F32.PACK_AB R25, R8, R13 ;  /* 0x0000000d0819723e */ /* 0x000fca00000000ff */
[----:B------:R2:W-:Y:S01]  /*8020*/  STS.128 [R0+0x2000], R24 ;  /* 0x0020001800007388 */ /* 0x0005e20000000c00 */
[----:B------:R-:W-:Y:S05]  /*8030*/  BRA `(.L_x_6037) ;  /* 0x0000001400347947 */ /* 0x000fea0003800000 */
.L_x_6024:
[----:B------:R-:W1:Y:S01]  /*8040*/  S2R R0, SR_TID.X ;  /* 0x0000000000007919 */ /* 0x000e620000002100 */
[----:B------:R-:W2:Y:S01]  /*8050*/  LDC R30, c[0x0][0x448] ;  /* 0x00011200ff1e7b82 */ /* 0x000ea20000000800 */
[----:B------:R-:W-:Y:S01]  /*8060*/  ULDC.64 UR4, c[0x0][0x3f8] ;  /* 0x0000fe0000047ab9 */ /* 0x000fe20000000a00 */
[----:B------:R-:W-:Y:S01]  /*8070*/  ULDC.64 UR6, c[0x0][0x408] ;  /* 0x0001020000067ab9 */ /* 0x000fe20000000a00 */
[----:B------:R-:W-:Y:S01]  /*8080*/  MOV R20, R24 ;  /* 0x0000001800147202 */ /* 0x000fe20000000f00 */
[----:B------:R-:W-:Y:S02]  /*8090*/  IMAD.MOV.U32 R21, RZ, RZ, R29 ;  /* 0x000000ffff157224 */ /* 0x000fe400078e001d */
[----:B------:R-:W-:Y:S01]  /*80a0*/  IMAD.MOV.U32 R4, RZ, RZ, R26 ;  /* 0x000000ffff047224 */ /* 0x000fe200078e001a */
[----:B--2---:R-:W-:Y:S01]  /*80b0*/  ISETP.NE.AND P0, PT, R30, 0x1, PT ;  /* 0x000000011e00780c */ /* 0x004fe20003f05270 */
[----:B-1----:R-:W-:-:S05]  /*80c0*/  VIADD R0, R0, 0xffffff80 ;  /* 0xffffff8000007836 */ /* 0x002fca0000000000 */
        /* <DEDUP_REMOVED lines=27> */
[----:B------:R-:W2:Y:S01]  /*8280*/  LDL R11, [R1+0x90] ;  /* 0x00009000010b7983 */ /* 0x000ea20000100800 */
[----:B------:R-:W1:Y:S03]  /*8290*/  LDC R31, c[0x0][0x3f4] ;  /* 0x0000fd00ff1f7b82 */ /* 0x000e660000000800 */
[----:B------:R-:W3:Y:S04]  /*82a0*/  SHFL.IDX PT, R3, R10, RZ, 0x1c1f ;  /* 0x001c1fff0a037589 */ /* 0x000ee800000e0000 */
[----:B------:R-:W4:Y:S04]  /*82b0*/  SHFL.IDX PT, R0, R20, RZ, 0x1c1f ;  /* 0x001c1fff14007589 */ /* 0x000f2800000e0000 */
[----:B------:R-:W5:Y:S04]  /*82c0*/  SHFL.IDX PT, R14, R28, RZ, 0x1c1f ;  /* 0x001c1fff1c0e7589 */ /* 0x000f6800000e0000 */
[----:B------:R-:W0:Y:S01]  /*82d0*/  SHFL.IDX PT, R8, R29, RZ, 0x1c1f ;  /* 0x001c1fff1d087589 */ /* 0x000e2200000e0000 */
[----:B-1----:R-:W-:Y:S01]  /*82e0*/  ISETP.GE.AND P0, PT, R16, R31, PT ;  /* 0x0000001f1000720c */ /* 0x002fe20003f06270 */
[----:B--2---:R-:W-:-:S05]  /*82f0*/  IMAD R30, R11, R30, RZ ;  /* 0x0000001e0b1e7224 */ /* 0x004fca00078e02ff */
[----:B------:R-:W-:-:S13]  /*8300*/  ISETP.GE.OR P1, PT, R35, R30, P0 ;  /* 0x0000001e2300720c */ /* 0x000fda0000726670 */
[C---:B------:R-:W-:Y:S02]  /*8310*/  @!P1 SHF.L.U32 R9, R16.reuse, 0x1, RZ ;  /* 0x0000000110099819 */ /* 0x040fe400000006ff */
[----:B------:R-:W-:Y:S02]  /*8320*/  @!P1 SHF.L.U64.HI R21, R16, 0x1, R17 ;  /* 0x0000000110159819 */ /* 0x000fe40000010211 */
[----:B---3--:R-:W-:-:S05]  /*8330*/  @!P1 IADD3 R4, P2, R3, R9, RZ ;  /* 0x0000000903049210 */ /* 0x008fca0007f5e0ff */
[----:B----4-:R-:W-:Y:S01]  /*8340*/  @!P1 IMAD.X R5, R0, 0x1, R21, P2 ;  /* 0x0000000100059824 */ /* 0x010fe200010e0615 */
[----:B-----5:R-:W-:-:S05]  /*8350*/  @!P1 IADD3 R14, P2, R14, R9, RZ ;  /* 0x000000090e0e9210 */ /* 0x020fca0007f5e0ff */
[----:B0-----:R-:W-:Y:S01]  /*8360*/  @!P1 IMAD.X R3, R8, 0x1, R21, P2 ;  /* 0x0000000108039824 */ /* 0x001fe200010e0615 */
[----:B------:R-:W2:Y:S03]  /*8370*/  @!P1 LD.E.128 R4, desc[UR40][R4.64] ;  /* 0x0000002804049980 */ /* 0x000ea6000c101d00 */
[----:B------:R-:W-:-:S05]  /*8380*/  @!P1 IMAD.MOV.U32 R15, RZ, RZ, R3 ;  /* 0x000000ffff0f9224 */ /* 0x000fca00078e0003 */
[----:B------:R0:W3:Y:S01]  /*8390*/  @!P1 LD.E.128 R24, desc[UR40][R14.64] ;  /* 0x000000280e189980 */ /* 0x0000e2000c101d00 */
[----:B------:R-:W-:Y:S02]  /*83a0*/  CS2R R38, SRZ ;  /* 0x0000000000267805 */ /* 0x000fe4000001ff00 */
[----:B------:R-:W-:Y:S01]  /*83b0*/  CS2R R36, SRZ ;  /* 0x0000000000247805 */ /* 0x000fe2000001ff00 */
[----:B------:R-:W1:Y:S04]  /*83c0*/  SHFL.IDX PT, R8, R29, 0x1, 0x1c1f ;  /* 0x003c1f001d087f89 */ /* 0x000e6800000e0000 */
[----:B0-----:R-:W0:Y:S01]  /*83d0*/  SHFL.IDX PT, R14, R28, 0x1, 0x1c1f ;  /* 0x003c1f001c0e7f89 */ /* 0x001e2200000e0000 */
[----:B--2---:R-:W-:Y:S02]  /*83e0*/  @!P1 IMAD.MOV.U32 R39, RZ, RZ, R5 ;  /* 0x000000ffff279224 */ /* 0x004fe400078e0005 */
[----:B------:R-:W-:-:S02]  /*83f0*/  @!P1 IMAD.MOV.U32 R36, RZ, RZ, R6 ;  /* 0x000000ffff249224 */ /* 0x000fc400078e0006 */
[----:B------:R-:W-:Y:S01]  /*8400*/  @!P1 IMAD.MOV.U32 R37, RZ, RZ, R7 ;  /* 0x000000ffff259224 */ /* 0x000fe200078e0007 */
[----:B------:R-:W-:Y:S01]  /*8410*/  CS2R R6, SRZ ;  /* 0x0000000000067805 */ /* 0x000fe2000001ff00 */
[----:B------:R-:W-:Y:S01]  /*8420*/  @!P1 IMAD.MOV.U32 R38, RZ, RZ, R4 ;  /* 0x000000ffff269224 */ /* 0x000fe200078e0004 */
[----:B------:R-:W-:Y:S01]  /*8430*/  CS2R R4, SRZ ;  /* 0x0000000000047805 */ /* 0x000fe2000001ff00 */
[----:B------:R-:W-:Y:S01]  /*8440*/  IMAD.MOV.U32 R3, RZ, RZ, R39 ;  /* 0x000000ffff037224 */ /* 0x000fe200078e0027 */
[----:B---3--:R-:W-:Y:S01]  /*8450*/  @!P1 MOV R6, R24 ;  /* 0x0000001800069202 */ /* 0x008fe20000000f00 */
[----:B------:R-:W-:Y:S01]  /*8460*/  IMAD.MOV.U32 R9, RZ, RZ, R36 ;  /* 0x000000ffff097224 */ /* 0x000fe200078e0024 */
[----:B------:R-:W-:Y:S01]  /*8470*/  MOV R0, R38 ;  /* 0x0000002600007202 */ /* 0x000fe20000000f00 */
[----:B------:R-:W-:Y:S01]  /*8480*/  IMAD.MOV.U32 R11, RZ, RZ, R37 ;  /* 0x000000ffff0b7224 */ /* 0x000fe200078e0025 */
[----:B------:R-:W-:Y:S01]  /*8490*/  PRMT R40, R3, 0x7610, R40 ;  /* 0x0000761003287816 */ /* 0x000fe20000000028 */
[----:B------:R-:W-:Y:S01]  /*84a0*/  @!P1 IMAD.MOV.U32 R7, RZ, RZ, R25 ;  /* 0x000000ffff079224 */ /* 0x000fe200078e0019 */
[----:B------:R2:W3:Y:S01]  /*84b0*/  SHFL.IDX PT, R3, R10, 0x1, 0x1c1f ;  /* 0x003c1f000a037f89 */ /* 0x0004e200000e0000 */
[----:B------:R-:W-:Y:S01]  /*84c0*/  @!P1 IMAD.MOV.U32 R4, RZ, RZ, R26 ;  /* 0x000000ffff049224 */ /* 0x000fe200078e001a */
[----:B------:R-:W-:Y:S01]  /*84d0*/  PRMT R9, R9, 0x5410, R11 ;  /* 0x0000541009097816 */ /* 0x000fe2000000000b */
[----:B------:R-:W-:Y:S01]  /*84e0*/  @!P1 IMAD.MOV.U32 R5, RZ, RZ, R27 ;  /* 0x000000ffff059224 */ /* 0x000fe200078e001b */
[----:B------:R-:W-:Y:S01]  /*84f0*/  PRMT R52, R52, 0x5410, R0 ;  /* 0x0000541034347816 */ /* 0x000fe20000000000 */
[----:B------:R-:W-:Y:S01]  /*8500*/  IMAD.MOV.U32 R11, RZ, RZ, R7 ;  /* 0x000000ffff0b7224 */ /* 0x000fe200078e0007 */
[----:B------:R-:W-:Y:S01]  /*8510*/  MOV R12, R4 ;  /* 0x00000004000c7202 */ /* 0x000fe20000000f00 */
[----:B------:R-:W-:Y:S01]  /*8520*/  IMAD.MOV.U32 R13, RZ, RZ, R5 ;  /* 0x000000ffff0d7224 */ /* 0x000fe200078e0005 */
[----:B------:R4:W0:Y:S01]  /*8530*/  SHFL.IDX PT, R0, R20, 0x1, 0x1c1f ;  /* 0x003c1f0014007f89 */ /* 0x00082200000e0000 */
[----:B--2---:R-:W-:Y:S01]  /*8540*/  IMAD.MOV.U32 R10, RZ, RZ, R6 ;  /* 0x000000ffff0a7224 */ /* 0x004fe200078e0006 */
[----:B------:R-:W-:-:S02]  /*8550*/  CS2R R24, SRZ ;  /* 0x0000000000187805 */ /* 0x000fc4000001ff00 */
[----:B------:R-:W-:Y:S02]  /*8560*/  PRMT R52, R13, 0x7610, R52 ;  /* 0x000076100d347816 */ /* 0x000fe40000000034 */
[----:B------:R-:W-:Y:S02]  /*8570*/  PRMT R51, R10, 0x5410, R12 ;  /* 0x000054100a337816 */ /* 0x000fe4000000000c */
[----:B-1--4-:R-:W-:-:S07]  /*8580*/  PRMT R20, R11, 0x7610, R20 ;  /* 0x000076100b147816 */ /* 0x012fce0000000014 */
.L_x_6286:
[----:B------:R-:W2:Y:S01]  /*8590*/  LDL R11, [R1+0xc8] ;  /* 0x0000c800010b7983 */ /* 0x000ea20000100800 */
[----:B------:R-:W-:Y:S01]  /*85a0*/  VIADD R35, R35, 0x40 ;  /* 0x0000004023237836 */ /* 0x000fe20000000000 */
[----:B------:R-:W-:Y:S01]  /*85b0*/  BSSY B1, `(.L_x_6041) ;  /* 0x0000016000017945 */ /* 0x000fe20003800000 */
[----:B------:R-:W-:Y:S02]  /*85c0*/  CS2R R26, SRZ ;  /* 0x00000000001a7805 */ /* 0x000fe4000001ff00 */
[----:B------:R-:W-:Y:S02]  /*85d0*/  CS2R R32, SRZ ;  /* 0x0000000000207805 */ /* 0x000fe4000001ff00 */
[----:B------:R-:W-:Y:S02]  /*85e0*/  ISETP.GE.AND P1, PT, R35, R30, PT ;  /* 0x0000001e2300720c */ /* 0x000fe40003f26270 */
[----:B------:R-:W-:Y:S02]  /*85f0*/  CS2R R34, SRZ ;  /* 0x0000000000227805 */ /* 0x000fe4000001ff00 */
[----:B--2---:R-:W-:-:S04]  /*8600*/  LEA.HI R10, R11, R11, RZ, 0x1 ;  /* 0x0000000b0b0a7211 */ /* 0x004fc800078f08ff */
        /* <DEDUP_REMOVED lines=10> */
[-C--:B---3--:R-:W-:Y:S02]  /*86b0*/  IADD3 R32, P1, R3, R15.reuse, RZ ;  /* 0x0000000f03207210 */ /* 0x088fe40007f3e0ff */
[----:B0-----:R-:W-:-:S03]  /*86c0*/  IADD3 R14, P2, R14, R15, RZ ;  /* 0x0000000f0e0e7210 */ /* 0x001fc60007f5e0ff */
[----:B------:R-:W-:Y:S01]  /*86d0*/  IMAD.X R33, R0, 0x1, R13, P1 ;  /* 0x0000000100217824 */ /* 0x000fe200008e060d */
[----:B------:R-:W-:-:S05]  /*86e0*/  IADD3.X R15, R8, R13, RZ, P2, !PT ;  /* 0x0000000d080f7210 */ /* 0x000fca00017fe4ff */
[----:B------:R-:W5:Y:S04]  /*86f0*/  LD.E.128 R32, desc[UR40][R32.64] ;  /* 0x0000002820207980 */ /* 0x000f68000c101d00 */
[----:B------:R1:W5:Y:S02]  /*8700*/  LD.E.128 R24, desc[UR40][R14.64] ;  /* 0x000000280e187980 */ /* 0x000364000c101d00 */
.L_x_6042:
[----:B------:R-:W-:Y:S05]  /*8710*/  BSYNC B1 ;  /* 0x0000000000017941 */ /* 0x000fea0003800000 */
.L_x_6041:
[----:B0-----:R-:W2:Y:S01]  /*8720*/  LDL R0, [R1+0x98] ;  /* 0x0000980001007983 */ /* 0x001ea20000100800 */
[----:B------:R-:W0:Y:S01]  /*8730*/  SYNCS.PHASECHK.TRANS64.TRYWAIT P1, [R22+URZ+0x32400], R11 ;  /* 0x0324000b160075a7 */ /* 0x000e22000802017f */
[----:B---3-5:R-:W-:Y:S01]  /*8740*/  IMAD.MOV.U32 R3, RZ, RZ, R25 ;  /* 0x000000ffff037224 */ /* 0x028fe200078e0019 */
[----:B------:R-:W-:Y:S01]  /*8750*/  BSSY B1, `(.L_x_6043) ;  /* 0x000000f000017945 */ /* 0x000fe20003800000 */
[----:B------:R-:W-:Y:S02]  /*8760*/  VIADD R8, R23, 0x40 ;  /* 0x0000004017087836 */ /* 0x000fe40000000000 */
[----:B------:R-:W-:Y:S01]  /*8770*/  IMAD.MOV.U32 R12, RZ, RZ, R33 ;  /* 0x000000ffff0c7224 */ /* 0x000fe200078e0021 */
[----:B--2---:R-:W-:Y:S01]  /*8780*/  VIADDMNMX R30, R30, -R0, 0x80, PT ;  /* 0x000000801e1e7446 */ /* 0x004fe20003800900 */
[----:B------:R-:W-:-:S03]  /*8790*/  IMAD.MOV.U32 R0, RZ, RZ, R24 ;  /* 0x000000ffff007224 */ /* 0x000fc600078e0018 */
[-C--:B------:R-:W-:Y:S02]  /*87a0*/  ISETP.GE.OR P2, PT, R23, R30.reuse, P0 ;  /* 0x0000001e1700720c */ /* 0x080fe40000746670 */
[----:B------:R-:W-:Y:S01]  /*87b0*/  PRMT R53, R0, 0x5410, R3 ;  /* 0x0000541000357816 */ /* 0x000fe20000000003 */
[----:B------:R-:W-:Y:S01]  /*87c0*/  IMAD.MOV.U32 R0, RZ, RZ, R26 ;  /* 0x000000ffff007224 */ /* 0x000fe200078e001a */
[----:B------:R-:W-:Y:S01]  /*87d0*/  ISETP.GE.OR P0, PT, R8, R30, P0 ;  /* 0x0000001e0800720c */ /* 0x000fe20000706670 */
[----:B------:R-:W-:Y:S01]  /*87e0*/  IMAD.MOV.U32 R3, RZ, RZ, R27 ;  /* 0x000000ffff037224 */ /* 0x000fe200078e001b */
[----:B------:R-:W-:-:S04]  /*87f0*/  MOV R8, R32 ;  /* 0x0000002000087202 */ /* 0x000fc80000000f00 */
[----:B------:R-:W-:Y:S01]  /*8800*/  PRMT R54, R0, 0x5410, R3 ;  /* 0x0000541000367816 */ /* 0x000fe20000000003 */
[----:B------:R-:W-:Y:S01]  /*8810*/  IMAD.IADD R0, R16, 0x1, R31 ;  /* 0x0000000110007824 */ /* 0x000fe200078e021f */
[----:B------:R-:W-:Y:S01]  /*8820*/  PRMT R55, R8, 0x5410, R12 ;  /* 0x0000541008377816 */ /* 0x000fe2000000000c */
[----:B0-----:R-:W-:Y:S06]  /*8830*/  @!P1 BRA `(.L_x_6044) ;  /* 0x0000016c00a89947 */ /* 0x001fec0003800000 */
.L_x_6287:
[----:B------:R-:W-:Y:S05]  /*8840*/  BSYNC B1 ;  /* 0x0000000000017941 */ /* 0x000fea0003800000 */
.L_x_6043:
[----:B------:R-:W-:Y:S01]  /*8850*/  BSSY B1, `(.L_x_6045) ;  /* 0x0000069000017945 */ /* 0x000fe20003800000 */
[----:B------:R-:W-:Y:S01]  /*8860*/  IMAD.MOV.U32 R56, RZ, RZ, R34 ;  /* 0x000000ffff387224 */ /* 0x000fe200078e0022 */
[----:B------:R-:W-:Y:S01]  /*8870*/  LOP3.LUT R0, R0, 0x38, RZ, 0xc0, !PT ;  /* 0x0000003800007812 */ /* 0x000fe200078ec0ff */
[----:B------:R-:W-:Y:S01]  /*8880*/  IMAD.MOV.U32 R57, RZ, RZ, R35 ;  /* 0x000000ffff397224 */ /* 0x000fe200078e0023 */
[----:B------:R-:W-:Y:S06]  /*8890*/  @P2 BRA `(.L_x_6046) ;  /* 0x0000000400902947 */ /* 0x000fec0003800000 */
[----:B------:R-:W2:Y:S01]  /*88a0*/  LDL R3, [R1+0xcc] ;  /* 0x0000cc0001037983 */ /* 0x000ea20000100800 */
[--C-:B------:R-:W-:Y:S02]  /*88b0*/  SHF.R.U64 R49, R36, 0x10, R37.reuse ;  /* 0x0000001024317819 */ /* 0x100fe40000001225 */
[----:B------:R-:W-:Y:S01]  /*88c0*/  SHF.R.U32.HI R44, RZ, 0x10, R37 ;  /* 0x00000010ff2c7819 */ /* 0x000fe20000011625 */
[----:B------:R-:W3:Y:S01]  /*88d0*/  S2R R8, SR_TID.X ;  /* 0x0000000000087919 */ /* 0x000ee20000002100 */
[----:B------:R-:W-:Y:S01]  /*88e0*/  SHF.R.U64 R50, R38, 0x10, R39 ;  /* 0x0000001026327819 */ /* 0x000fe20000001227 */
[----:B------:R-:W-:Y:S01]  /*88f0*/  HADD2.F32 R37, -RZ, R20.H0_H0 ;  /* 0x20000014ff257230 */ /* 0x000fe20000004100 */
[----:B------:R-:W-:Y:S02]  /*8900*/  SHF.R.U32.HI R38, RZ, 0x10, R7 ;  /* 0x00000010ff267819 */ /* 0x000fe40000011607 */
[----:B------:R-:W-:Y:S02]  /*8910*/  SHF.R.U64 R47, R4, 0x10, R5 ;  /* 0x00000010042f7819 */ /* 0x000fe40000001205 */
[----:B------:R-:W-:Y:S01]  /*8920*/  SHF.R.U32.HI R46, RZ, 0x10, R39 ;  /* 0x00000010ff2e7819 */ /* 0x000fe20000011627 */
[----:B------:R-:W-:Y:S01]  /*8930*/  HADD2.F32 R36, -RZ, R38.H0_H0 ;  /* 0x20000026ff247230 */ /* 0x000fe20000004100 */
[----:B------:R-:W-:-:S02]  /*8940*/  SHF.R.U32.HI R42, RZ, 0x10, R5 ;  /* 0x00000010ff2a7819 */ /* 0x000fc40000011605 */
[----:B------:R-:W-:Y:S01]  /*8950*/  SHF.R.U64 R48, R6, 0x10, R7 ;  /* 0x0000001006307819 */ /* 0x000fe20000001207 */
[----:B---3--:R-:W-:-:S05]  /*8960*/  VIADD R8, R8, 0xffffff80 ;  /* 0xffffff8008087836 */ /* 0x008fca0000000000 */
[----:B------:R-:W-:-:S04]  /*8970*/  SHF.R.S32.HI R21, RZ, 0x1f, R8 ;  /* 0x0000001fff157819 */ /* 0x000fc80000011408 */
[----:B------:R-:W-:-:S04]  /*8980*/  LEA.HI R21, R21, R8, RZ, 0x5 ;  /* 0x0000000815157211 */ /* 0x000fc800078f28ff */
[----:B------:R-:W-:Y:S02]  /*8990*/  SHF.R.S32.HI R21, RZ, 0x5, R21 ;  /* 0x00000005ff157819 */ /* 0x000fe40000011415 */
[----:B--2---:R-:W-:-:S04]  /*89a0*/  SHF.L.U32 R3, R3, 0x6, RZ ;  /* 0x0000000603037819 */ /* 0x004fc800000006ff */
[----:B0-----:R-:W-:-:S04]  /*89b0*/  LOP3.LUT R11, R3, 0x1c0, RZ, 0xc0, !PT ;  /* 0x000001c0030b7812 */ /* 0x001fc800078ec0ff */
[----:B------:R-:W-:Y:S02]  /*89c0*/  LOP3.LUT R3, R11, 0x38, R16, 0xf8, !PT ;  /* 0x000000380b037812 */ /* 0x000fe400078ef810 */
[----:B------:R-:W-:-:S04]  /*89d0*/  SHF.R.U32.HI R8, RZ, 0x3, R11 ;  /* 0x00000003ff087819 */ /* 0x000fc8000001160b */
[----:B------:R-:W-:-:S05]  /*89e0*/  LOP3.LUT R3, R3, R8, RZ, 0x3c, !PT ;  /* 0x0000000803037212 */ /* 0x000fca00078e3cff */
[----:B------:R-:W-:-:S04]  /*89f0*/  IMAD R3, R21, 0x200, R3 ;  /* 0x0000020015037824 */ /* 0x000fc800078e0203 */
[----:B------:R-:W-:Y:S01]  /*8a00*/  IMAD R43, R3, 0x2, R22 ;  /* 0x00000002032b7824 */ /* 0x000fe200078e0216 */
[----:B------:R-:W-:-:S04]  /*8a10*/  LOP3.LUT R3, R8, R0, R11, 0x1e, !PT ;  /* 0x0000000008037212 */ /* 0x000fc800078e1e0b */
[----:B-1----:R-:W0:Y:S01]  /*8a20*/  LDS.128 R12, [R43+0x18400] ;  /* 0x018400002b0c7984 */ /* 0x002e220000000c00 */
[----:B------:R-:W-:Y:S02]  /*8a30*/  IMAD R3, R21, 0x200, R3 ;  /* 0x0000020015037824 */ /* 0x000fe400078e0203 */
[----:B------:R-:W-:Y:S02]  /*8a40*/  HADD2.F32 R21, -RZ, R40.H0_H0 ;  /* 0x20000028ff157230 */ /* 0x000fe40000004100 */
[----:B------:R-:W-:-:S05]  /*8a50*/  IMAD R45, R3, 0x2, R22 ;  /* 0x00000002032d7824 */ /* 0x000fca00078e0216 */
[----:B------:R-:W1:Y:S01]  /*8a60*/  LDS.128 R28, [R45+0x18400] ;  /* 0x018400002d1c7984 */ /* 0x000e620000000c00 */
[--C-:B0-----:R-:W-:Y:S02]  /*8a70*/  HADD2.F32 R4, -RZ, R13.reuse.H0_H0 ;  /* 0x2000000dff047230 */ /* 0x101fe40000004100 */
[----:B------:R-:W-:Y:S02]  /*8a80*/  HADD2.F32 R13, -RZ, R13.H1_H1 ;  /* 0x3000000dff0d7230 */ /* 0x000fe40000004100 */
[--C-:B------:R-:W-:Y:S02]  /*8a90*/  HADD2.F32 R6, -RZ, R15.reuse.H0_H0 ;  /* 0x2000000fff067230 */ /* 0x100fe40000004100 */
[----:B------:R-:W-:Y:S02]  /*8aa0*/  HADD2.F32 R15, -RZ, R15.H1_H1 ;  /* 0x3000000fff0f7230 */ /* 0x000fe40000004100 */
[----:B------:R-:W-:Y:S02]  /*8ab0*/  HADD2.F32 R3, -RZ, R12.H0_H0 ;  /* 0x2000000cff037230 */ /* 0x000fe40000004100 */
[----:B-1----:R-:W-:-:S02]  /*8ac0*/  HADD2.F32 R8, -RZ, R29.H0_H0 ;  /* 0x2000001dff087230 */ /* 0x002fc40000004100 */
[----:B------:R-:W-:Y:S02]  /*8ad0*/  HADD2.F32 R29, -RZ, R29.H1_H1 ;  /* 0x3000001dff1d7230 */ /* 0x000fe40000004100 */
[----:B------:R-:W-:Y:S02]  /*8ae0*/  HADD2.F32 R20, -RZ, R31.H0_H0 ;  /* 0x2000001fff147230 */ /* 0x000fe40000004100 */
[C---:B------:R-:W-:Y:S01]  /*8af0*/  FMUL.FTZ R39, R8.reuse, R37 ;  /* 0x0000002508277220 */ /* 0x040fe20000410000 */
[-C--:B------:R-:W-:Y:S01]  /*8b00*/  FMUL.FTZ R41, R8, R21.reuse ;  /* 0x0000001508297220 */ /* 0x080fe20000410000 */
[----:B------:R-:W-:Y:S02]  /*8b10*/  HADD2.F32 R8, -RZ, R46.H0_H0 ;  /* 0x2000002eff087230 */ /* 0x000fe40000004100 */
[----:B------:R-:W-:Y:S01]  /*8b20*/  FMUL.FTZ R38, R29, R36 ;  /* 0x000000241d267220 */ /* 0x000fe20000410000 */
[----:B------:R-:W-:Y:S01]  /*8b30*/  FFMA.FTZ R40, R4, R21, -R39 ;  /* 0x0000001504287223 */ /* 0x000fe20000010827 */
[----:B------:R-:W-:-:S02]  /*8b40*/  HADD2.F32 R39, -RZ, R52.H0_H0 ;  /* 0x20000034ff277230 */ /* 0x000fc40000004100 */
[----:B------:R-:W-:Y:S01]  /*8b50*/  FFMA.FTZ R41, R4, R37, R41 ;  /* 0x0000002504297223 */ /* 0x000fe20000010029 */
[----:B------:R-:W-:Y:S02]  /*8b60*/  HADD2.F32 R21, -RZ, R9.H1_H1 ;  /* 0x30000009ff157230 */ /* 0x000fe40000004100 */
[-C--:B------:R-:W-:Y:S01]  /*8b70*/  FMUL.FTZ R4, R29, R8.reuse ;  /* 0x000000081d047220 */ /* 0x080fe20000410000 */
[----:B------:R-:W-:Y:S01]  /*8b80*/  FFMA.FTZ R29, R13, R8, -R38 ;  /* 0x000000080d1d7223 */ /* 0x000fe20000010826 */
[C---:B------:R-:W-:Y:S01]  /*8b90*/  FMUL.FTZ R37, R20.reuse, R39 ;  /* 0x0000002714257220 */ /* 0x040fe20000410000 */
[----:B------:R-:W-:Y:S02]  /*8ba0*/  HADD2.F32 R31, -RZ, R31.H1_H1 ;  /* 0x3000001fff1f7230 */ /* 0x000fe40000004100 */
[-C--:B------:R-:W-:Y:S01]  /*8bb0*/  FMUL.FTZ R20, R20, R21.reuse ;  /* 0x0000001514147220 */ /* 0x080fe20000410000 */
[----:B------:R-:W-:Y:S02]  /*8bc0*/  HADD2.F32 R38, -RZ, R42.H0_H0 ;  /* 0x2000002aff267230 */ /* 0x000fe40000004100 */
[----:B------:R-:W-:Y:S01]  /*8bd0*/  FFMA.FTZ R37, R6, R21, -R37 ;  /* 0x0000001506257223 */ /* 0x000fe20000010825 */
[----:B------:R-:W-:-:S02]  /*8be0*/  HADD2.F32 R8, -RZ, R44.H0_H0 ;  /* 0x2000002cff087230 */ /* 0x000fc40000004100 */
[----:B------:R-:W-:Y:S01]  /*8bf0*/  FFMA.FTZ R39, R6, R39, R20 ;  /* 0x0000002706277223 */ /* 0x000fe20000010014 */
[----:B------:R-:W-:Y:S02]  /*8c00*/  HADD2.F32 R7, -RZ, R28.H0_H0 ;  /* 0x2000001cff077230 */ /* 0x000fe40000004100 */
[----:B------:R-:W-:Y:S01]  /*8c10*/  FMUL.FTZ R6, R31, R38 ;  /* 0x000000261f067220 */ /* 0x000fe20000410000 */
[----:B------:R-:W-:Y:S02]  /*8c20*/  HADD2.F32 R20, -RZ, R51.H0_H0 ;  /* 0x20000033ff147230 */ /* 0x000fe40000004100 */
[----:B------:R-:W-:Y:S01]  /*8c30*/  FFMA.FTZ R42, R13, R36, R4 ;  /* 0x000000240d2a7223 */ /* 0x000fe20000010004 */
[----:B------:R-:W-:Y:S02]  /*8c40*/  HADD2.F32 R4, -RZ, R52.H1_H1 ;  /* 0x30000034ff047230 */ /* 0x000fe40000004100 */
[-C--:B------:R-:W-:Y:S01]  /*8c50*/  FMUL.FTZ R46, R31, R8.reuse ;  /* 0x000000081f2e7220 */ /* 0x080fe20000410000 */
[----:B------:R-:W-:Y:S01]  /*8c60*/  FFMA.FTZ R44, R15, R8, -R6 ;  /* 0x000000080f2c7223 */ /* 0x000fe20000010806 */
[----:B------:R-:W-:-:S02]  /*8c70*/  HADD2.F32 R11, -RZ, R30.H0_H0 ;  /* 0x2000001eff0b7230 */ /* 0x000fc40000004100 */
[C---:B------:R-:W-:Y:S01]  /*8c80*/  FMUL.FTZ R36, R7.reuse, R20 ;  /* 0x0000001407247220 */ /* 0x040fe20000410000 */
[----:B------:R-:W-:Y:S02]  /*8c90*/  HADD2.F32 R8, -RZ, R51.H1_H1 ;  /* 0x30000033ff087230 */ /* 0x000fe40000004100 */
[----:B------:R-:W-:Y:S01]  /*8ca0*/  FMUL.FTZ R7, R7, R4 ;  /* 0x0000000407077220 */ /* 0x000fe20000410000 */
[----:B------:R-:W-:Y:S02]  /*8cb0*/  HADD2.F32 R6, -RZ, R9.H0_H0 ;  /* 0x20000009ff067230 */ /* 0x000fe40000004100 */
[----:B------:R-:W-:Y:S01]  /*8cc0*/  FFMA.FTZ R46, R15, R38, R46 ;  /* 0x000000260f2e7223 */ /* 0x000fe2000001002e */
[----:B------:R-:W-:Y:S01]  /*8cd0*/  FFMA.FTZ R4, R3, R4, -R36 ;  /* 0x0000000403047223 */ /* 0x000fe20000010824 */
[----:B------:R-:W-:Y:S02]  /*8ce0*/  HADD2.F32 R5, -RZ, R14.H0_H0 ;  /* 0x2000000eff057230 */ /* 0x000fe40000004100 */
[C---:B------:R-:W-:Y:S01]  /*8cf0*/  FMUL.FTZ R38, R11.reuse, R8 ;  /* 0x000000080b267220 */ /* 0x040fe20000410000 */
[----:B------:R-:W-:Y:S01]  /*8d00*/  FMUL.FTZ R36, R11, R6 ;  /* 0x000000060b247220 */ /* 0x000fe20000410000 */
[----:B------:R-:W-:-:S02]  /*8d10*/  HADD2.F32 R28, -RZ, R28.H1_H1 ;  /* 0x3000001cff1c7230 */ /* 0x000fc40000004100 */
[----:B------:R-:W-:Y:S01]  /*8d20*/  FFMA.FTZ R20, R3, R20, R7 ;  /* 0x0000001403147223 */ /* 0x000fe20000010007 */
[----:B------:R-:W-:Y:S02]  /*8d30*/  HADD2.F32 R30, -RZ, R30.H1_H1 ;  /* 0x3000001eff1e7230 */ /* 0x000fe40000004100 */
[C---:B------:R-:W-:Y:S01]  /*8d40*/  FFMA.FTZ R6, R5.reuse, R6, -R38 ;  /* 0x0000000605067223 */ /* 0x040fe20000010826 */
[----:B------:R-:W-:Y:S02]  /*8d50*/  HADD2.F32 R9, -RZ, R48.H0_H0 ;  /* 0x20000030ff097230 */ /* 0x000fe40000004100 */
[----:B------:R-:W-:Y:S01]  /*8d60*/  FFMA.FTZ R36, R5, R8, R36 ;  /* 0x0000000805247223 */ /* 0x000fe20000010024 */
[----:B------:R-:W-:Y:S01]  /*8d70*/  HADD2.F32 R11, -RZ, R47.H0_H0 ;  /* 0x2000002fff0b7230 */ /* 0x000fe20000004100 */
[----:B------:R-:W-:Y:S01]  /*8d80*/  F2FP.F16.F32.PACK_AB R15, R46, R39 ;  /* 0x000000272e0f723e */ /* 0x000fe200000000ff */
        /* <DEDUP_REMOVED lines=21> */
.L_x_6046:
[----:B------:R-:W-:Y:S05]  /*8ee0*/  BSYNC B1 ;  /* 0x0000000000017941 */ /* 0x000fea0003800000 */
.L_x_6045:
[----:B------:R-:W-:Y:S01]  /*8ef0*/  PRMT R41, R56, 0x5410, R57 ;  /* 0x0000541038297816 */ /* 0x000fe20000000039 */
[----:B------:R-:W-:Y:S06]  /*8f00*/  @P0 BRA `(.L_x_6037) ;  /* 0x0000000400800947 */ /* 0x000fec0003800000 */
[----:B------:R-:W3:Y:S01]  /*8f10*/  LDL R3, [R1+0xb4] ;  /* 0x0000b40001037983 */ /* 0x000ee20000100800 */
[C---:B--2---:R-:W-:Y:S02]  /*8f20*/  VIADD R4, R23.reuse, 0x40 ;  /* 0x0000004017047836 */ /* 0x044fe40000000000 */
[----:B------:R-:W-:Y:S01]  /*8f30*/  VIADD R5, R23, 0x40 ;  /* 0x0000004017057836 */ /* 0x000fe20000000000 */
[----:B------:R-:W2:Y:S02]  /*8f40*/  LDL R42, [R1+0xd0] ;  /* 0x0000d000012a7983 */ /* 0x000ea40000100800 */
[----:B------:R-:W-:Y:S01]  /*8f50*/  SHF.L.U32 R4, R4, 0x6, RZ ;  /* 0x0000000604047819 */ /* 0x000fe200000006ff */
[----:B------:R-:W-:-:S03]  /*8f60*/  IMAD.SHL.U32 R5, R5, 0x40, RZ ;  /* 0x0000004005057824 */ /* 0x000fc600078e00ff */
[----:B------:R-:W-:Y:S02]  /*8f70*/  LOP3.LUT R4, R4, 0x1c0, RZ, 0xc0, !PT ;  /* 0x000001c004047812 */ /* 0x000fe400078ec0ff */
[----:B------:R-:W-:Y:S02]  /*8f80*/  LOP3.LUT R5, R5, 0x1c0, RZ, 0xc0, !PT ;  /* 0x000001c005057812 */ /* 0x000fe400078ec0ff */
[----:B------:R-:W-:-:S04]  /*8f90*/  SHF.R.U32.HI R4, RZ, 0x3, R4 ;  /* 0x00000003ff047819 */ /* 0x000fc80000011604 */
[----:B------:R-:W-:Y:S02]  /*8fa0*/  LOP3.LUT R0, R4, R0, R5, 0x1e, !PT ;  /* 0x0000000004007212 */ /* 0x000fe400078e1e05 */
[--C-:B------:R-:W-:Y:S02]  /*8fb0*/  SHF.R.U64 R39, R34, 0x10, R35.reuse ;  /* 0x0000001022277819 */ /* 0x100fe40000001223 */
[----:B------:R-:W-:Y:S01]  /*8fc0*/  SHF.R.U32.HI R36, RZ, 0x10, R35 ;  /* 0x00000010ff247819 */ /* 0x000fe20000011623 */
[----:B------:R-:W-:Y:S01]  /*8fd0*/  HADD2.F32 R29, -RZ, R53.H1_H1 ;  /* 0x30000035ff1d7230 */ /* 0x000fe20000004100 */
[----:B------:R-:W-:Y:S02]  /*8fe0*/  SHF.R.U32.HI R28, RZ, 0x10, R25 ;  /* 0x00000010ff1c7819 */ /* 0x000fe40000011619 */
[--C-:B------:R-:W-:Y:S02]  /*8ff0*/  SHF.R.U64 R37, R26, 0x10, R27.reuse ;  /* 0x000000101a257819 */ /* 0x100fe4000000121b */
[----:B------:R-:W-:Y:S01]  /*9000*/  SHF.R.U32.HI R35, RZ, 0x10, R27 ;  /* 0x00000010ff237819 */ /* 0x000fe2000001161b */
[----:B------:R-:W-:Y:S01]  /*9010*/  HADD2.F32 R27, -RZ, R55.H1_H1 ;  /* 0x30000037ff1b7230 */ /* 0x000fe20000004100 */
[--C-:B------:R-:W-:Y:S01]  /*9020*/  SHF.R.U64 R40, R32, 0x10, R33.reuse ;  /* 0x0000001020287819 */ /* 0x100fe20000001221 */
[----:B------:R-:W-:Y:S01]  /*9030*/  HADD2.F32 R28, -RZ, R28.H0_H0 ;  /* 0x2000001cff1c7230 */ /* 0x000fe20000004100 */
[----:B------:R-:W-:Y:S01]  /*9040*/  SHF.R.U32.HI R32, RZ, 0x10, R33 ;  /* 0x00000010ff207819 */ /* 0x000fe20000011621 */
[----:B------:R-:W-:Y:S01]  /*9050*/  HADD2.F32 R26, -RZ, R53.H0_H0 ;  /* 0x20000035ff1a7230 */ /* 0x000fe20000004100 */
[----:B------:R-:W-:Y:S01]  /*9060*/  SHF.R.U64 R38, R24, 0x10, R25 ;  /* 0x0000001018267819 */ /* 0x000fe20000001219 */
[----:B---3--:R-:W-:-:S04]  /*9070*/  IMAD.IADD R3, R3, 0x1, R0 ;  /* 0x0000000103037824 */ /* 0x008fc800078e0200 */
[----:B------:R-:W-:Y:S01]  /*9080*/  IMAD R3, R3, 0x2, R22 ;  /* 0x0000000203037824 */ /* 0x000fe200078e0216 */
[----:B--2---:R-:W2:Y:S04]  /*9090*/  LDS.128 R4, [R42+0x18400] ;  /* 0x018400002a047984 */ /* 0x004ea80000000c00 */
[----:B-1----:R-:W1:Y:S01]  /*90a0*/  LDS.128 R12, [R3+0x18400] ;  /* 0x01840000030c7984 */ /* 0x002e620000000c00 */
[----:B--2---:R-:W-:Y:S02]  /*90b0*/  HADD2.F32 R8, -RZ, R5.H0_H0 ;  /* 0x20000005ff087230 */ /* 0x004fe40000004100 */
        /* <DEDUP_REMOVED lines=10> */
[----:B------:R-:W-:-:S02]  /*9160*/  HADD2.F32 R8, -RZ, R55.H0_H0 ;  /* 0x20000037ff087230 */ /* 0x000fc40000004100 */
[-C--:B------:R-:W-:Y:S01]  /*9170*/  FMUL.FTZ R32, R21, R20.reuse ;  /* 0x0000001415207220 */ /* 0x080fe20000410000 */
[----:B------:R-:W-:Y:S02]  /*9180*/  HADD2.F32 R0, -RZ, R4.H0_H0 ;  /* 0x20000004ff007230 */ /* 0x000fe40000004100 */
[----:B------:R-:W-:Y:S01]  /*9190*/  FFMA.FTZ R30, R5, R20, -R30 ;  /* 0x00000014051e7223 */ /* 0x000fe2000001081e */
[----:B------:R-:W-:Y:S02]  /*91a0*/  HADD2.F32 R24, -RZ, R14.H0_H0 ;  /* 0x2000000eff187230 */ /* 0x000fe40000004100 */
[C---:B------:R-:W-:Y:S01]  /*91b0*/  FMUL.FTZ R21, R13.reuse, R26 ;  /* 0x0000001a0d157220 */ /* 0x040fe20000410000 */
[----:B------:R-:W-:Y:S02]  /*91c0*/  HADD2.F32 R20, -RZ, R54.H0_H0 ;  /* 0x20000036ff147230 */ /* 0x000fe40000004100 */
[----:B------:R-:W-:Y:S01]  /*91d0*/  FMUL.FTZ R13, R13, R8 ;  /* 0x000000080d0d7220 */ /* 0x000fe20000410000 */
[----:B------:R-:W-:Y:S01]  /*91e0*/  FFMA.FTZ R32, R5, R28, R32 ;  /* 0x0000001c05207223 */ /* 0x000fe20000010020 */
[----:B------:R-:W-:-:S02]  /*91f0*/  HADD2.F32 R9, -RZ, R6.H0_H0 ;  /* 0x20000006ff097230 */ /* 0x000fc40000004100 */
[C---:B------:R-:W-:Y:S01]  /*9200*/  FFMA.FTZ R21, R0.reuse, R8, -R21 ;  /* 0x0000000800157223 */ /* 0x040fe20000010815 */
[----:B------:R-:W-:Y:S02]  /*9210*/  HADD2.F32 R5, -RZ, R41.H0_H0 ;  /* 0x20000029ff057230 */ /* 0x000fe40000004100 */
[----:B------:R-:W-:Y:S01]  /*9220*/  FFMA.FTZ R27, R0, R26, R13 ;  /* 0x0000001a001b7223 */ /* 0x000fe2000001000d */
[----:B------:R-:W-:Y:S01]  /*9230*/  FMUL.FTZ R8, R24, R20 ;  /* 0x0000001418087220 */ /* 0x000fe20000410000 */
[----:B------:R-:W-:Y:S02]  /*9240*/  HADD2.F32 R25, -RZ, R15.H0_H0 ;  /* 0x2000000fff197230 */ /* 0x000fe40000004100 */
[----:B------:R-:W-:Y:S02]  /*9250*/  HADD2.F32 R26, -RZ, R54.H1_H1 ;  /* 0x30000036ff1a7230 */ /* 0x000fe40000004100 */
[----:B------:R-:W-:Y:S02]  /*9260*/  HADD2.F32 R0, -RZ, R41.H1_H1 ;  /* 0x30000029ff007230 */ /* 0x000fe40000004100 */
[----:B------:R-:W-:Y:S01]  /*9270*/  FFMA.FTZ R28, R9, R5, -R8 ;  /* 0x00000005091c7223 */ /* 0x000fe20000010808 */
[----:B------:R-:W-:-:S02]  /*9280*/  HADD2.F32 R8, -RZ, R36.H0_H0 ;  /* 0x20000024ff087230 */ /* 0x000fc40000004100 */
[----:B------:R-:W-:Y:S01]  /*9290*/  FMUL.FTZ R34, R24, R5 ;  /* 0x0000000518227220 */ /* 0x000fe20000410000 */
[----:B0-----:R-:W-:Y:S02]  /*92a0*/  HADD2.F32 R11, -RZ, R7.H0_H0 ;  /* 0x20000007ff0b7230 */ /* 0x001fe40000004100 */
[C---:B------:R-:W-:Y:S01]  /*92b0*/  FMUL.FTZ R36, R25.reuse, R26 ;  /* 0x0000001a19247220 */ /* 0x040fe20000410000 */
[----:B------:R-:W-:Y:S02]  /*92c0*/  HADD2.F32 R15, -RZ, R15.H1_H1 ;  /* 0x3000000fff0f7230 */ /* 0x000fe40000004100 */
[----:B------:R-:W-:Y:S01]  /*92d0*/  FMUL.FTZ R25, R25, R0 ;  /* 0x0000000019197220 */ /* 0x000fe20000410000 */
[----:B------:R-:W-:Y:S02]  /*92e0*/  HADD2.F32 R24, -RZ, R35.H0_H0 ;  /* 0x20000023ff187230 */ /* 0x000fe40000004100 */
[----:B------:R-:W-:Y:S01]  /*92f0*/  FFMA.FTZ R34, R9, R20, R34 ;  /* 0x0000001409227223 */ /* 0x000fe20000010022 */
[----:B------:R-:W-:-:S02]  /*9300*/  HADD2.F32 R7, -RZ, R7.H1_H1 ;  /* 0x30000007ff077230 */ /* 0x000fc40000004100 */
[C---:B------:R-:W-:Y:S01]  /*9310*/  FFMA.FTZ R36, R11.reuse, R0, -R36 ;  /* 0x000000000b247223 */ /* 0x040fe20000010824 */
[----:B------:R-:W-:Y:S01]  /*9320*/  FFMA.FTZ R25, R11, R26, R25 ;  /* 0x0000001a0b197223 */ /* 0x000fe20000010019 */
[----:B------:R-:W-:Y:S02]  /*9330*/  HADD2.F32 R12, -RZ, R12.H1_H1 ;  /* 0x3000000cff0c7230 */ /* 0x000fe40000004100 */
[C---:B------:R-:W-:Y:S01]  /*9340*/  FMUL.FTZ R20, R15.reuse, R24 ;  /* 0x000000180f147220 */ /* 0x040fe20000410000 */
[----:B------:R-:W-:Y:S01]  /*9350*/  FMUL.FTZ R0, R15, R8 ;  /* 0x000000080f007220 */ /* 0x000fe20000410000 */
[----:B------:R-:W-:Y:S02]  /*9360*/  HADD2.F32 R11, -RZ, R38.H0_H0 ;  /* 0x20000026ff0b7230 */ /* 0x000fe40000004100 */
[----:B------:R-:W-:Y:S02]  /*9370*/  HADD2.F32 R14, -RZ, R14.H1_H1 ;  /* 0x3000000eff0e7230 */ /* 0x000fe40000004100 */
[----:B------:R-:W-:-:S02]  /*9380*/  HADD2.F32 R5, -RZ, R40.H0_H0 ;  /* 0x20000028ff057230 */ /* 0x000fc40000004100 */
[----:B------:R-:W-:Y:S02]  /*9390*/  HADD2.F32 R13, -RZ, R37.H0_H0 ;  /* 0x20000025ff0d7230 */ /* 0x000fe40000004100 */
[----:B------:R-:W-:Y:S02]  /*93a0*/  HADD2.F32 R9, -RZ, R39.H0_H0 ;  /* 0x20000027ff097230 */ /* 0x000fe40000004100 */
[C---:B------:R-:W-:Y:S01]  /*93b0*/  FFMA.FTZ R29, R7.reuse, R8, -R20 ;  /* 0x00000008071d7223 */ /* 0x040fe20000010814 */
[----:B------:R-:W-:Y:S01]  /*93c0*/  FFMA.FTZ R24, R7, R24, R0 ;  /* 0x0000001807187223 */ /* 0x000fe20000010000 */
[----:B------:R-:W-:Y:S02]  /*93d0*/  HADD2.F32 R4, -RZ, R4.H1_H1 ;  /* 0x30000004ff047230 */ /* 0x000fe40000004100 */
[C---:B------:R-:W-:Y:S01]  /*93e0*/  FMUL.FTZ R7, R12.reuse, R11 ;  /* 0x0000000b0c077220 */ /* 0x040fe20000410000 */
[----:B------:R-:W-:Y:S02]  /*93f0*/  HADD2.F32 R6, -RZ, R6.H1_H1 ;  /* 0x30000006ff067230 */ /* 0x000fe40000004100 */
[----:B------:R-:W-:Y:S01]  /*9400*/  FMUL.FTZ R12, R12, R5 ;  /* 0x000000050c0c7220 */ /* 0x000fe20000410000 */
[C---:B------:R-:W-:Y:S01]  /*9410*/  FMUL.FTZ R15, R14.reuse, R13 ;  /* 0x0000000d0e0f7220 */ /* 0x040fe20000410000 */
        /* <DEDUP_REMOVED lines=15> */
.L_x_6037:
[----:B------:R-:W-:Y:S05]  /*9510*/  BSYNC B0 ;  /* 0x0000000000007941 */ /* 0x000fea0003800000 */
.L_x_6023:
        /* <DEDUP_REMOVED lines=8> */
.L_x_6020:
[----:B--2---:R-:W2:Y:S01]  /*95a0*/  S2R R0, SR_TID.X ;  /* 0x0000000000007919 */ /* 0x004ea20000002100 */
[----:B-1-3--:R-:W-:Y:S01]  /*95b0*/  MOV R3, UR47 ;  /* 0x0000002f00037c02 */ /* 0x00afe20008000f00 */
[----:B------:R-:W-:Y:S05]  /*95c0*/  WARPSYNC.ALL ;  /* 0x0000000000007948 */ /* 0x000fea0003800000 */
[----:B------:R-:W-:Y:S02]  /*95d0*/  ISETP.NE.AND P0, PT, R3, 0x3, PT ;  /* 0x000000030300780c */ /* 0x000fe40003f05270 */
[----:B--2---:R-:W-:-:S05]  /*95e0*/  SHF.R.U32.HI R0, RZ, 0x7, R0 ;  /* 0x00000007ff007819 */ /* 0x004fca0000011600 */
[----:B------:R-:W-:-:S05]  /*95f0*/  VIADD R0, R0, 0x8 ;  /* 0x0000000800007836 */ /* 0x000fca0000000000 */
[----:B------:R1:W-:Y:S06]  /*9600*/  BAR.SYNC.DEFER_BLOCKING R0, 0x100 ;  /* 0x000400000000751d */ /* 0x0003ec0000010000 */
[----:B------:R-:W-:Y:S05]  /*9610*/  @!P0 BRA `(.L_x_6047) ;  /* 0x0000000000048947 */ /* 0x000fea0003800000 */
[----:B------:R-:W-:Y:S01]  /*9620*/  BPT.TRAP 0x1 ;  /* 0x000000040000795c */ /* 0x000fe20000300000 */
.L_x_6047:
[----:B0-----:R-:W-:Y:S01]  /*9630*/  IMAD R13, R18, 0x8, R22 ;  /* 0x00000008120d7824 */ /* 0x001fe200078e0216 */
[----:B------:R-:W-:-:S04]  /*9640*/  SHF.L.U32 R6, R202, 0x1f, RZ ;  /* 0x0000001fca067819 */ /* 0x000fc800000006ff */
[----:B------:R0:W2:Y:S01]  /*9650*/  SYNCS.PHASECHK.TRANS64.TRYWAIT P1, [R13+URZ+0x32430], R6 ;  /* 0x032430060d0075a7 */ /* 0x0000a2000802017f */
[----:B------:R-:W-:Y:S05]  /*9660*/  @!P0 BRA `(.L_x_6048) ;  /* 0x0000000000048947 */ /* 0x000fea0003800000 */
[----:B------:R-:W-:Y:S01]  /*9670*/  BPT.TRAP 0x1 ;  /* 0x000000040000795c */ /* 0x000fe20000300000 */
.L_x_6048:
[----:B------:R-:W-:-:S05]  /*9680*/  VIADD R3, R22, 0x1c400 ;  /* 0x0001c40016037836 */ /* 0x000fca0000000000 */
[----:B------:R-:W-:-:S04]  /*9690*/  SHF.R.U32.HI R3, RZ, 0x4, R3 ;  /* 0x00000004ff037819 */ /* 0x000fc80000011603 */
[----:B------:R-:W-:-:S04]  /*96a0*/  LOP3.LUT R3, R3, 0x3fff, RZ, 0xc0, !PT ;  /* 0x00003fff03037812 */ /* 0x000fc800078ec0ff */
[----:B------:R-:W-:-:S05]  /*96b0*/  LOP3.LUT R3, R3, 0x10000, RZ, 0xfc, !PT ;  /* 0x0001000003037812 */ /* 0x000fca00078efcff */
[----:B------:R3:W-:Y:S01]  /*96c0*/  STL [R1+0x94], R3 ;  /* 0x0000940301007387 */ /* 0x0007e20000100800 */
[----:B--2---:R-:W-:Y:S05]  /*96d0*/  @P1 BRA `(.L_x_6049) ;  /* 0x0000000000081947 */ /* 0x004fea0003800000 */
[----:B------:R-:W2:Y:S02]  /*96e0*/  SYNCS.PHASECHK.TRANS64.TRYWAIT P1, [R13+URZ+0x32430], R6 ;  /* 0x032430060d0075a7 */ /* 0x000ea4000802017f */
[----:B--2---:R-:W-:Y:S05]  /*96f0*/  @!P1 BRA `(.L_x_6050) ;  /* 0x00000160000c9947 */ /* 0x004fea0003800000 */
.L_x_6049:
[----:B---3--:R-:W3:Y:S01]  /*9700*/  LDL R3, [R1+0x94] ;  /* 0x0000940001037983 */ /* 0x008ee20000100800 */
[----:B------:R-:W-:Y:S01]  /*9710*/  IMAD.MOV.U32 R5, RZ, RZ, 0x40000040 ;  /* 0x40000040ff057424 */ /* 0x000fe200078e00ff */
[----:B------:R-:W-:Y:S05]  /*9720*/  WARPSYNC.ALL ;  /* 0x0000000000007948 */ /* 0x000fea0003800000 */
[C---:B------:R-:W-:Y:S01]  /*9730*/  R2UR UR4, R212.reuse ;  /* 0x00000000d40472ca */ /* 0x040fe200000e0000 */
[----:B------:R-:W-:Y:S01]  /*9740*/  WARPGROUP.ARRIVE ;  /* 0x00000000000079c5 */ /* 0x000fe20000000000 */
[----:B------:R-:W-:Y:S01]  /*9750*/  R2UR UR5, R213 ;  /* 0x00000000d50572ca */ /* 0x000fe200000e0000 */
[C---:B------:R-:W-:Y:S01]  /*9760*/  VIADD R74, R212.reuse, 0x2 ;  /* 0x00000002d44a7836 */ /* 0x040fe20000000000 */
[----:B------:R-:W-:Y:S01]  /*9770*/  R2UR UR7, R5 ;  /* 0x00000000050772ca */ /* 0x000fe200000e0000 */
[----:B------:R-:W-:Y:S01]  /*9780*/  IMAD.MOV.U32 R9, RZ, RZ, 0x40000040 ;  /* 0x40000040ff097424 */ /* 0x000fe200078e00ff */
[----:B------:R-:W-:Y:S01]  /*9790*/  MOV R75, 0x40000040 ;  /* 0x40000040004b7802 */ /* 0x000fe20000000f00 */
[C---:B------:R-:W-:Y:S01]  /*97a0*/  VIADD R20, R212.reuse, 0x4 ;  /* 0x00000004d4147836 */ /* 0x040fe20000000000 */
[----:B------:R-:W-:Y:S01]  /*97b0*/  IADD3 R14, R212, 0x6, RZ ;  /* 0x00000006d40e7810 */ /* 0x000fe20007ffe0ff */
[----:B------:R-:W-:Y:S01]  /*97c0*/  IMAD.MOV.U32 R21, RZ, RZ, 0x40000040 ;  /* 0x40000040ff157424 */ /* 0x000fe200078e00ff */
[----:B------:R-:W-:Y:S01]  /*97d0*/  BSSY B0, `(.L_x_6051) ;  /* 0x0000026000007945 */ /* 0x000fe20003800000 */
[----:B------:R-:W-:Y:S01]  /*97e0*/  IMAD.MOV.U32 R15, RZ, RZ, 0x40000040 ;  /* 0x40000040ff0f7424 */ /* 0x000fe200078e00ff */
[----:B------:R4:W-:Y:S01]  /*97f0*/  STL.64 [R1+0x88], R74 ;  /* 0x0000884a01007387 */ /* 0x0009e20000100a00 */
[----:B------:R-:W-:-:S03]  /*9800*/  IMAD.MOV.U32 R5, RZ, RZ, 0x40000040 ;  /* 0x40000040ff057424 */ /* 0x000fc600078e00ff */
[----:B------:R4:W-:Y:S04]  /*9810*/  STL.64 [R1+0x80], R20 ;  /* 0x0000801401007387 */ /* 0x0009e80000100a00 */
[----:B------:R4:W-:Y:S01]  /*9820*/  STL.64 [R1+0x78], R14 ;  /* 0x0000780e01007387 */ /* 0x0009e20000100a00 */
[----:B---3--:R-:W-:Y:S01]  /*9830*/  IMAD R4, R18, 0x300, R3 ;  /* 0x0000030012047824 */ /* 0x008fe200078e0203 */
[----:B------:R-:W-:-:S03]  /*9840*/  SHF.L.U32 R3, R10, 0x1f, RZ ;  /* 0x0000001f0a037819 */ /* 0x000fc600000006ff */
[C---:B------:R-:W-:Y:S01]  /*9850*/  VIADD R8, R4.reuse, 0x2 ;  /* 0x0000000204087836 */ /* 0x040fe20000000000 */
[----:B------:R-:W-:-:S13]  /*9860*/  R2UR UR6, R4 ;  /* 0x00000000040672ca */ /* 0x000fda00000e0000 */
[----:B------:R-:W-:Y:S01]  /*9870*/  HGMMA.64x96x16.F32 R24, gdesc[UR4], RZ, !UPT, gsb0 ;  /* 0x01600000041879f0 */ /* 0x000fe2000c0008ff */
[----:B------:R-:W-:Y:S02]  /*9880*/  R2UR UR4, R74 ;  /* 0x000000004a0472ca */ /* 0x000fe400000e0000 */
[----:B------:R-:W-:Y:S02]  /*9890*/  R2UR UR5, R75 ;  /* 0x000000004b0572ca */ /* 0x000fe400000e0000 */
[----:B------:R-:W-:Y:S01]  /*98a0*/  R2UR UR6, R8 ;  /* 0x00000000080672ca */ /* 0x000fe200000e0000 */
[C---:B------:R-:W-:Y:S01]  /*98b0*/  VIADD R8, R4.reuse, 0x4 ;  /* 0x0000000404087836 */ /* 0x040fe20000000000 */
[----:B------:R-:W-:Y:S01]  /*98c0*/  R2UR UR7, R9 ;  /* 0x00000000090772ca */ /* 0x000fe200000e0000 */
[----:B------:R-:W-:Y:S02]  /*98d0*/  IMAD.MOV.U32 R9, RZ, RZ, 0x40000040 ;  /* 0x40000040ff097424 */ /* 0x000fe400078e00ff */
        /* <DEDUP_REMOVED lines=19> */
[----:B------:R-:W3:Y:S02]  /*9a10*/  SYNCS.PHASECHK.TRANS64.TRYWAIT P1, [R22+URZ+0x32410], R3 ;  /* 0x03241003160075a7 */ /* 0x000ee4000802017f */
[----:B---34-:R-:W-:Y:S05]  /*9a20*/  @!P1 BRA `(.L_x_6052) ;  /* 0x0000015c00549947 */ /* 0x018fea0003800000 */
.L_x_6288:
[----:B------:R-:W-:Y:S05]  /*9a30*/  BSYNC B0 ;  /* 0x0000000000007941 */ /* 0x000fea0003800000 */
.L_x_6051:
[----:B------:R-:W-:Y:S05]  /*9a40*/  @!P0 BRA `(.L_x_6053) ;  /* 0x0000000000048947 */ /* 0x000fea0003800000 */
[----:B------:R-:W-:Y:S01]  /*9a50*/  BPT.TRAP 0x1 ;  /* 0x000000040000795c */ /* 0x000fe20000300000 */
.L_x_6053:
[----:B------:R4:W0:Y:S01]  /*9a60*/  SYNCS.PHASECHK.TRANS64.TRYWAIT P1, [R13+URZ+0x32450], R6 ;  /* 0x032450060d0075a7 */ /* 0x000822000802017f */
[----:B------:R-:W-:Y:S05]  /*9a70*/  @!P0 BRA `(.L_x_6054) ;  /* 0x0000000000048947 */ /* 0x000fea0003800000 */
[----:B------:R-:W-:Y:S01]  /*9a80*/  BPT.TRAP 0x1 ;  /* 0x000000040000795c */ /* 0x000fe20000300000 */
.L_x_6054:
[----:B0-----:R-:W-:Y:S05]  /*9a90*/  @P1 BRA `(.L_x_6055) ;  /* 0x0000000000081947 */ /* 0x001fea0003800000 */
[----:B------:R-:W0:Y:S02]  /*9aa0*/  SYNCS.PHASECHK.TRANS64.TRYWAIT P1, [R13+URZ+0x32450], R6 ;  /* 0x032450060d0075a7 */ /* 0x000e24000802017f */
[----:B0-----:R-:W-:Y:S05]  /*9ab0*/  @!P1 BRA `(.L_x_6056) ;  /* 0x0000015c00449947 */ /* 0x001fea0003800000 */
.L_x_6055:
[----:B------:R-:W-:Y:S05]  /*9ac0*/  WARPSYNC.ALL ;  /* 0x0000000000007948 */ /* 0x000fea0003800000 */
[----:B------:R-:W-:Y:S01]  /*9ad0*/  R2UR UR39, R22 ;  /* 0x00000000162772ca */ /* 0x000fe200000e0000 */
[----:B------:R-:W-:Y:S01]  /*9ae0*/  IMAD.MOV.U32 R15, RZ, RZ, 0xc00 ;  /* 0x00000c00ff0f7424 */ /* 0x000fe200078e00ff */
[----:B------:R-:W-:Y:S01]  /*9af0*/  LOP3.LUT R4, R72, 0x10000, RZ, 0xfc, !PT ;  /* 0x0001000048047812 */ /* 0x000fe200078efcff */
[----:B------:R-:W-:Y:S01]  /*9b00*/  IMAD.MOV.U32 R5, RZ, RZ, 0x40000040 ;  /* 0x40000040ff057424 */ /* 0x000fe200078e00ff */
[----:B------:R-:W-:Y:S01]  /*9b10*/  WARPGROUP.ARRIVE ;  /* 0x00000000000079c5 */ /* 0x000fe20000000000 */
[----:B------:R-:W-:Y:S01]  /*9b20*/  IMAD.MOV.U32 R83, RZ, RZ, 0x40000040 ;  /* 0x40000040ff537424 */ /* 0x000fe200078e00ff */
[C---:B------:R-:W-:Y:S01]  /*9b30*/  R2UR UR4, R4.reuse ;  /* 0x00000000040472ca */ /* 0x040fe200000e0000 */
[C---:B------:R-:W-:Y:S01]  /*9b40*/  VIADD R82, R4.reuse, 0x2 ;  /* 0x0000000204527836 */ /* 0x040fe20000000000 */
[----:B------:R-:W-:Y:S01]  /*9b50*/  R2UR UR5, R5 ;  /* 0x00000000050572ca */ /* 0x000fe200000e0000 */
[----:B------:R-:W-:Y:S01]  /*9b60*/  IMAD.MOV.U32 R7, RZ, RZ, 0x40000040 ;  /* 0x40000040ff077424 */ /* 0x000fe200078e00ff */
[----:B---3--:R-:W0:Y:S01]  /*9b70*/  S2R R3, SR_TID.X ;  /* 0x0000000000037919 */ /* 0x008e220000002100 */
[----:B------:R-:W-:-:S02]  /*9b80*/  VIADD R80, R4, 0x4 ;  /* 0x0000000404507836 */ /* 0x000fc40000000000 */
[----:B------:R-:W-:Y:S01]  /*9b90*/  UIADD3 UR39, UR39, 0x400, URZ ;  /* 0x0000040027277890 */ /* 0x000fe2000fffe03f */
[----:B------:R-:W-:Y:S01]  /*9ba0*/  IMAD.MOV.U32 R81, RZ, RZ, 0x40000040 ;  /* 0x40000040ff517424 */ /* 0x000fe200078e00ff */
[----:B------:R3:W-:Y:S01]  /*9bb0*/  STL.64 [R1+0x70], R82 ;  /* 0x0000705201007387 */ /* 0x0007e20000100a00 */
[C---:B------:R-:W-:Y:S01]  /*9bc0*/  VIADD R78, R4.reuse, 0x6 ;  /* 0x00000006044e7836 */ /* 0x040fe20000000000 */
[----:B------:R-:W-:Y:S01]  /*9bd0*/  USHF.R.U32.HI UR39, URZ, 0x4, UR39 ;  /* 0x000000043f277899 */ /* 0x000fe20008011627 */
[----:B------:R-:W-:Y:S01]  /*9be0*/  IMAD.MOV.U32 R79, RZ, RZ, 0x40000040 ;  /* 0x40000040ff4f7424 */ /* 0x000fe200078e00ff */
[----:B------:R3:W-:Y:S01]  /*9bf0*/  STL.64 [R1+0x68], R80 ;  /* 0x0000685001007387 */ /* 0x0007e20000100a00 */
[C---:B------:R-:W-:Y:S01]  /*9c00*/  VIADD R76, R4.reuse, 0x400 ;  /* 0x00000400044c7836 */ /* 0x040fe20000000000 */
[----:B------:R-:W-:Y:S01]  /*9c10*/  ULOP3.LUT UR39, UR39, 0x3fff, URZ, 0xc0, !UPT ;  /* 0x00003fff27277892 */ /* 0x000fe2000f8ec03f */
[----:B------:R-:W-:Y:S01]  /*9c20*/  IMAD.MOV.U32 R77, RZ, RZ, 0x40000040 ;  /* 0x40000040ff4d7424 */ /* 0x000fe200078e00ff */
[----:B------:R3:W-:Y:S01]  /*9c30*/  STL.64 [R1+0x60], R78 ;  /* 0x0000604e01007387 */ /* 0x0007e20000100a00 */
[C---:B------:R-:W-:Y:S01]  /*9c40*/  VIADD R74, R4.reuse, 0x402 ;  /* 0x00000402044a7836 */ /* 0x040fe20000000000 */
[----:B------:R-:W-:Y:S01]  /*9c50*/  ULOP3.LUT UR38, UR39, 0x10000, URZ, 0xfc, !UPT ;  /* 0x0001000027267892 */ /* 0x000fe2000f8efc3f */
[----:B------:R-:W-:Y:S01]  /*9c60*/  IMAD.MOV.U32 R75, RZ, RZ, 0x40000040 ;  /* 0x40000040ff4b7424 */ /* 0x000fe200078e00ff */
[----:B------:R3:W-:Y:S01]  /*9c70*/  STL.64 [R1+0x58], R76 ;  /* 0x0000584c01007387 */ /* 0x0007e20000100a00 */
[----:B------:R-:W-:-:S02]  /*9c80*/  VIADD R72, R4, 0x404 ;  /* 0x0000040404487836 */ /* 0x000fc40000000000 */
[----:B------:R-:W-:Y:S01]  /*9c90*/  IMAD.MOV.U32 R73, RZ, RZ, 0x40000040 ;  /* 0x40000040ff497424 */ /* 0x000fe200078e00ff */
[----:B------:R3:W-:Y:S01]  /*9ca0*/  STL.64 [R1+0x50], R74 ;  /* 0x0000504a01007387 */ /* 0x0007e20000100a00 */
[----:B------:R-:W-:Y:S01]  /*9cb0*/  IMAD R14, R18, R15, UR38 ;  /* 0x00000026120e7e24 */ /* 0x000fe2000f8e020f */
[----:B------:R-:W-:Y:S01]  /*9cc0*/  MOV R15, 0x40000040 ;  /* 0x40000040000f7802 */ /* 0x000fe20000000f00 */
[----:B------:R-:W-:Y:S01]  /*9cd0*/  VIADD R20, R4, 0x406 ;  /* 0x0000040604147836 */ /* 0x000fe20000000000 */
[----:B------:R3:W-:Y:S01]  /*9ce0*/  STL.64 [R1+0x10], R72 ;  /* 0x0000104801007387 */ /* 0x0007e20000100a00 */
[C---:B--2-4-:R-:W-:Y:S01]  /*9cf0*/  VIADD R6, R14.reuse, 0x2 ;  /* 0x000000020e067836 */ /* 0x054fe20000000000 */
[----:B------:R-:W-:Y:S01]  /*9d00*/  R2UR UR6, R14 ;  /* 0x000000000e0672ca */ /* 0x000fe200000e0000 */
[----:B------:R-:W-:Y:S01]  /*9d10*/  IMAD.MOV.U32 R21, RZ, RZ, 0x40000040 ;  /* 0x40000040ff157424 */ /* 0x000fe200078e00ff */
[----:B------:R-:W-:Y:S01]  /*9d20*/  R2UR UR7, R15 ;  /* 0x000000000f0772ca */ /* 0x000fe200000e0000 */
[C---:B------:R-:W-:Y:S01]  /*9d30*/  VIADD R222, R4.reuse, 0x800 ;  /* 0x0000080004de7836 */ /* 0x040fe20000000000 */
[----:B------:R-:W-:Y:S01]  /*9d40*/  MOV R15, 0x40000040 ;  /* 0x40000040000f7802 */ /* 0x000fe20000000f00 */
[----:B------:R-:W-:Y:S01]  /*9d50*/  IMAD.MOV.U32 R223, RZ, RZ, 0x40000040 ;  /* 0x40000040ffdf7424 */ /* 0x000fe200078e00ff */
[----:B------:R3:W-:Y:S01]  /*9d60*/  STL.64 [R1+0x8], R20 ;  /* 0x0000081401007387 */ /* 0x0007e20000100a00 */
[----:B------:R-:W-:Y:S01]  /*9d70*/  VIADD R220, R4, 0x802 ;  /* 0x0000080204dc7836 */ /* 0x000fe20000000000 */
[----:B0-----:R-:W-:Y:S01]  /*9d80*/  SHF.R.U32.HI R3, RZ, 0x7, R3 ;  /* 0x00000007ff037819 */ /* 0x001fe20000011603 */
[----:B------:R-:W-:-:S02]  /*9d90*/  IMAD.MOV.U32 R221, RZ, RZ, 0x40000040 ;  /* 0x40000040ffdd7424 */ /* 0x000fc400078e00ff */
[----:B------:R-:W-:Y:S01]  /*9da0*/  VIADD R218, R4, 0x804 ;  /* 0x0000080404da7836 */ /* 0x000fe20000000000 */
[----:B------:R-:W-:Y:S01]  /*9db0*/  IADD3 R12, -R3, 0xb, RZ ;  /* 0x0000000b030c7810 */ /* 0x000fe20007ffe1ff */
[----:B------:R-:W-:Y:S02]  /*9dc0*/  IMAD.MOV.U32 R219, RZ, RZ, 0x40000040 ;  /* 0x40000040ffdb7424 */ /* 0x000fe400078e00ff */
[----:B------:R-:W-:Y:S01]  /*9dd0*/  HGMMA.64x96x16.F32 R24, gdesc[UR4], R24, gsb0 ;  /* 0x01600000041879f0 */ /* 0x000fe20008000818 */
[----:B------:R-:W-:Y:S01]  /*9de0*/  R2UR UR4, R82 ;  /* 0x00000000520472ca */ /* 0x000fe200000e0000 */
[----:B------:R-:W-:Y:S01]  /*9df0*/  VIADD R216, R4, 0x806 ;  /* 0x0000080604d87836 */ /* 0x000fe20000000000 */
[----:B------:R-:W-:Y:S01]  /*9e00*/  R2UR UR5, R83 ;  /* 0x00000000530572ca */ /* 0x000fe200000e0000 */
[----:B------:R-:W-:Y:S01]  /*9e10*/  IMAD.MOV.U32 R217, RZ, RZ, 0x40000040 ;  /* 0x40000040ffd97424 */ /* 0x000fe200078e00ff */
[----:B------:R-:W-:Y:S01]  /*9e20*/  R2UR UR6, R6 ;  /* 0x00000000060672ca */ /* 0x000fe200000e0000 */
[----:B------:R-:W-:Y:S01]  /*9e30*/  VIADD R214, R4, 0xc00 ;  /* 0x00000c0004d67836 */ /* 0x000fe20000000000 */
[----:B------:R-:W-:Y:S01]  /*9e40*/  R2UR UR7, R7 ;  /* 0x00000000070772ca */ /* 0x000fe200000e0000 */
[----:B------:R-:W-:Y:S01]  /*9e50*/  IMAD.MOV.U32 R7, RZ, RZ, 0x40000040 ;  /* 0x40000040ff077424 */ /* 0x000fe200078e00ff */
[----:B------:R-:W-:Y:S01]  /*9e60*/  IADD3 R6, R14, 0x4, RZ ;  /* 0x000000040e067810 */ /* 0x000fe20007ffe0ff */
[----:B------:R-:W-:-:S02]  /*9e70*/  IMAD.MOV.U32 R215, RZ, RZ, 0x40000040 ;  /* 0x40000040ffd77424 */ /* 0x000fc400078e00ff */
[C---:B------:R-:W-:Y:S02]  /*9e80*/  VIADD R10, R4.reuse, 0xc02 ;  /* 0x00000c02040a7836 */ /* 0x040fe40000000000 */
[----:B------:R-:W-:Y:S02]  /*9e90*/  IMAD.MOV.U32 R11, RZ, RZ, 0x40000040 ;  /* 0x40000040ff0b7424 */ /* 0x000fe400078e00ff */
[----:B------:R-:W-:Y:S02]  /*9ea0*/  VIADD R8, R4, 0xc04 ;  /* 0x00000c0404087836 */ /* 0x000fe40000000000 */
[----:B------:R-:W-:Y:S01]  /*9eb0*/  IMAD.MOV.U32 R9, RZ, RZ, 0x40000040 ;  /* 0x40000040ff097424 */ /* 0x000fe200078e00ff */
[----:B------:R-:W-:Y:S02]  /*9ec0*/  WARPGROUP.DEPBAR.LE gsb0, 0x0 ;  /* 0x00008000000079c5 */ /* 0x000fe40000010000 */
[----:B------:R-:W-:-:S06]  /*9ed0*/  WARPGROUP.ARRIVE ;  /* 0x00000000000079c5 */ /* 0x000fcc0000000000 */
[----:B------:R-:W-:Y:S01]  /*9ee0*/  HGMMA.64x96x16.F32 R24, gdesc[UR4], R24, gsb0 ;  /* 0x01600000041879f0 */ /* 0x000fe20008000818 */
[----:B------:R-:W-:Y:S02]  /*9ef0*/  R2UR UR4, R80 ;  /* 0x00000000500472ca */ /* 0x000fe400000e0000 */
[----:B------:R-:W-:Y:S02]  /*9f00*/  R2UR UR5, R81 ;  /* 0x00000000510572ca */ /* 0x000fe400000e0000 */
[----:B------:R-:W-:Y:S01]  /*9f10*/  R2UR UR6, R6 ;  /* 0x00000000060672ca */ /* 0x000fe200000e0000 */
[----:B------:R-:W-:Y:S01]  /*9f20*/  VIADD R6, R14, 0x6 ;  /* 0x000000060e067836 */ /* 0x000fe20000000000 */
[----:B------:R-:W-:Y:S02]  /*9f30*/  R2UR UR7, R7 ;  /* 0x00000000070772ca */ /* 0x000fe400000e0000 */
[----:B------:R-:W-:Y:S01]  /*9f40*/  MOV R7, 0x40000040 ;  /* 0x4000004000077802 */ /* 0x000fe20000000f00 */
[----:B------:R-:W-:-:S02]  /*9f50*/  WARPGROUP.DEPBAR.LE gsb0, 0x0 ;  /* 0x00008000000079c5 */ /* 0x000fc40000010000 */
[----:B------:R-:W-:-:S08]  /*9f60*/  WARPGROUP.ARRIVE ;  /* 0x00000000000079c5 */ /* 0x000fd00000000000 */
        /* <DEDUP_REMOVED lines=96> */
[C---:B------:R-:W-:Y:S01]  /*a570*/  IADD3 R6, R14.reuse, 0x904, RZ ;  /* 0x000009040e067810 */ /* 0x040fe20007ffe0ff */
[----:B------:R-:W-:Y:S01]  /*a580*/  VIADD R14, R14, 0x906 ;  /* 0x000009060e0e7836 */ /* 0x000fe20000000000 */
[----:B------:R-:W-:-:S02]  /*a590*/  WARPGROUP.DEPBAR.LE gsb0, 0x0 ;  /* 0x00008000000079c5 */ /* 0x000fc40000010000 */
[----:B------:R-:W-:-:S07]  /*a5a0*/  WARPGROUP.ARRIVE ;  /* 0x00000000000079c5 */ /* 0x000fce0000000000 */
        /* <DEDUP_REMOVED lines=21> */
.L_x_6057:
[----:B---3--:R-:W2:Y:S01]  /*a700*/  LDL.LU R76, [R1] ;  /* 0x00000000014c7983 */ /* 0x008ea20000300800 */
[----:B------:R-:W0:Y:S01]  /*a710*/  LDC R75, c[0x0][0x448] ;  /* 0x00011200ff4b7b82 */ /* 0x000e220000000800 */
[----:B------:R-:W-:Y:S01]  /*a720*/  ULDC UR4, c[0x0][0xad0] ;  /* 0x0002b40000047ab9 */ /* 0x000fe20000000800 */
[----:B------:R-:W-:Y:S01]  /*a730*/  ULDC UR46, c[0x0][0xa80] ;  /* 0x0002a000002e7ab9 */ /* 0x000fe20000000800 */
[----:B------:R-:W3:Y:S04]  /*a740*/  LDL R15, [R1+0xb8] ;  /* 0x0000b800010f7983 */ /* 0x000ee80000100800 */
[----:B------:R-:W3:Y:S04]  /*a750*/  LDL R180, [R1+0x98] ;  /* 0x0000980001b47983 */ /* 0x000ee80000100800 */
[----:B------:R-:W4:Y:S01]  /*a760*/  LDL R178, [R1+0xac] ;  /* 0x0000ac0001b27983 */ /* 0x000f220000100800 */
[----:B------:R-:W-:Y:S01]  /*a770*/  FMUL.FTZ R32, R32, UR4 ;  /* 0x0000000420207c20 */ /* 0x000fe20008410000 */
[----:B------:R-:W-:Y:S01]  /*a780*/  FMUL.FTZ R24, R24, UR4 ;  /* 0x0000000418187c20 */ /* 0x000fe20008410000 */
[----:B------:R-:W-:Y:S01]  /*a790*/  FMUL.FTZ R29, R29, UR4 ;  /* 0x000000041d1d7c20 */ /* 0x000fe20008410000 */
[----:B------:R-:W5:Y:S01]  /*a7a0*/  LDL R179, [R1+0x90] ;  /* 0x0000900001b37983 */ /* 0x000f620000100800 */
[----:B------:R-:W-:Y:S01]  /*a7b0*/  MUFU.TANH R78, R32 ;  /* 0x00000020004e7308 */ /* 0x000fe20000002400 */
[----:B------:R-:W-:Y:S01]  /*a7c0*/  FMUL.FTZ R25, R25, UR4 ;  /* 0x0000000419197c20 */ /* 0x000fe20008410000 */
[----:B------:R-:W-:Y:S01]  /*a7d0*/  FMUL.FTZ R28, R28, UR4 ;  /* 0x000000041c1c7c20 */ /* 0x000fe20008410000 */
[----:B------:R-:W-:Y:S01]  /*a7e0*/  FMUL.FTZ R33, R33, UR4 ;  /* 0x0000000421217c20 */ /* 0x000fe20008410000 */
[----:B------:R-:W-:Y:S01]  /*a7f0*/  FMUL.FTZ R36, R36, UR4 ;  /* 0x0000000424247c20 */ /* 0x000fe20008410000 */
[----:B------:R-:W-:Y:S01]  /*a800*/  FMUL.FTZ R37, R37, UR4 ;  /* 0x0000000425257c20 */ /* 0x000fe20008410000 */
[----:B0-----:R-:W-:-:S02]  /*a810*/  ISETP.NE.AND P5, PT, R75, 0x1, PT ;  /* 0x000000014b00780c */ /* 0x001fc40003fa5270 */
[----:B------:R0:W1:Y:S01]  /*a820*/  MUFU.TANH R74, R24 ;  /* 0x00000018004a7308 */ /* 0x0000620000002400 */
[----:B------:R-:W5:Y:S01]  /*a830*/  LDL R75, [R1+0xbc] ;  /* 0x0000bc00014b7983 */ /* 0x000f620000100800 */
[----:B------:R-:W-:Y:S01]  /*a840*/  FMUL.FTZ R40, R40, UR4 ;  /* 0x0000000428287c20 */ /* 0x000fe20008410000 */
[----:B------:R-:W-:Y:S01]  /*a850*/  FMUL.FTZ R52, R52, UR4 ;  /* 0x0000000434347c20 */ /* 0x000fe20008410000 */
[----:B------:R-:W-:Y:S01]  /*a860*/  FMUL.FTZ R20, R31, UR4 ;  /* 0x000000041f147c20 */ /* 0x000fe20008410000 */
[----:B------:R-:W-:Y:S01]  /*a870*/  FMUL.FTZ R41, R41, UR4 ;  /* 0x0000000429297c20 */ /* 0x000fe20008410000 */
[----:B------:R-:W-:Y:S01]  /*a880*/  FMUL.FTZ R49, R49, UR4 ;  /* 0x0000000431317c20 */ /* 0x000fe20008410000 */
[----:B------:R-:W-:Y:S01]  /*a890*/  FMUL.FTZ R21, R30, UR4 ;  /* 0x000000041e157c20 */ /* 0x000fe20008410000 */
[----:B------:R-:W-:Y:S01]  /*a8a0*/  MUFU.TANH R77, R29 ;  /* 0x0000001d004d7308 */ /* 0x000fe20000002400 */
[----:B0-----:R-:W-:Y:S01]  /*a8b0*/  FMUL.FTZ R24, R34, UR4 ;  /* 0x0000000422187c20 */ /* 0x001fe20008410000 */
[----:B------:R-:W-:Y:S01]  /*a8c0*/  FMUL.FTZ R48, R48, UR4 ;  /* 0x0000000430307c20 */ /* 0x000fe20008410000 */
[----:B------:R-:W-:Y:S01]  /*a8d0*/  FMUL.FTZ R3, R26, UR4 ;  /* 0x000000041a037c20 */ /* 0x000fe20008410000 */
[----:B------:R-:W0:Y:S01]  /*a8e0*/  @P5 LDC R32, c[0x0][0x44c] ;  /* 0x00011300ff205b82 */ /* 0x000e220000000800 */
[----:B------:R-:W-:Y:S01]  /*a8f0*/  FMUL.FTZ R45, R45, UR4 ;  /* 0x000000042d2d7c20 */ /* 0x000fe20008410000 */
[----:B------:R-:W-:-:S02]  /*a900*/  FMUL.FTZ R14, R27, UR4 ;  /* 0x000000041b0e7c20 */ /* 0x000fc40008410000 */
[----:B------:R1:W5:Y:S04]  /*a910*/  MUFU.TANH R73, R25 ;  /* 0x0000001900497308 */ /* 0x0003680000002400 */
[----:B------:R-:W0:Y:S04]  /*a920*/  @P5 LDC R34, c[0x0][0x450] ;  /* 0x00011400ff225b82 */ /* 0x000e280000000800 */
[----:B------:R1:W5:Y:S02]  /*a930*/  MUFU.TANH R72, R28 ;  /* 0x0000001c00487308 */ /* 0x0003640000002400 */
[----:B-1----:R-:W-:-:S06]  /*a940*/  FMUL.FTZ R25, R35, UR4 ;  /* 0x0000000423197c20 */ /* 0x002fcc0008410000 */
[----:B------:R-:W1:Y:S01]  /*a950*/  MUFU.TANH R33, R33 ;  /* 0x0000002100217308 */ /* 0x000e620000002400 */
[----:B------:R-:W-:Y:S01]  /*a960*/  FMUL.FTZ R28, R44, UR4 ;  /* 0x000000042c1c7c20 */ /* 0x000fe20008410000 */
[----:B------:R-:W-:-:S06]  /*a970*/  FMUL.FTZ R44, R46, UR4 ;  /* 0x000000042e2c7c20 */ /* 0x000fcc0008410000 */
[----:B------:R-:W1:Y:S01]  /*a980*/  MUFU.TANH R36, R36 ;  /* 0x0000002400247308 */ /* 0x000e620000002400 */
[----:B------:R-:W-:-:S07]  /*a990*/  FMUL.FTZ R31, R43, UR4 ;  /* 0x000000042b1f7c20 */ /* 0x000fce0008410000 */
[----:B------:R1:W-:Y:S01]  /*a9a0*/  MUFU.TANH R35, R28 ;  /* 0x0000001c00237308 */ /* 0x0003e20000002400 */
[----:B------:R-:W-:-:S07]  /*a9b0*/  FMUL.FTZ R30, R42, UR4 ;  /* 0x000000042a1e7c20 */ /* 0x000fce0008410000 */
[----:B------:R-:W5:Y:S01]  /*a9c0*/  MUFU.TANH R37, R37 ;  /* 0x0000002500257308 */ /* 0x000f620000002400 */
[----:B-1----:R-:W-:-:S07]  /*a9d0*/  FMUL.FTZ R28, R53, UR4 ;  /* 0x00000004351c7c20 */ /* 0x002fce0008410000 */
[----:B------:R-:W1:Y:S01]  /*a9e0*/  MUFU.TANH R40, R40 ;  /* 0x0000002800287308 */ /* 0x000e620000002400 */
[----:B------:R-:W-:-:S07]  /*a9f0*/  FMUL.FTZ R26, R39, UR4 ;  /* 0x00000004271a7c20 */ /* 0x000fce0008410000 */
[----:B------:R1:W-:Y:S08]  /*aa00*/  MUFU.TANH R43, R52 ;  /* 0x00000034002b7308 */ /* 0x0003f00000002400 */
[----:B------:R-:W1:Y:S08]  /*aa10*/  MUFU.TANH R41, R41 ;  /* 0x0000002900297308 */ /* 0x000e700000002400 */
[----:B------:R1:W-:Y:S08]  /*aa20*/  MUFU.TANH R42, R49 ;  /* 0x00000031002a7308 */ /* 0x0003f00000002400 */
[----:B------:R1:W-:Y:S01]  /*aa30*/  MUFU.TANH R79, R28 ;  /* 0x0000001c004f7308 */ /* 0x0003e20000002400 */
[----:B------:R-:W-:-:S07]  /*aa40*/  FMUL.FTZ R27, R38, UR4 ;  /* 0x00000004261b7c20 */ /* 0x000fce0008410000 */
[----:B------:R1:W-:Y:S08]  /*aa50*/  MUFU.TANH R39, R48 ;  /* 0x0000003000277308 */ /* 0x0003f00000002400 */
[----:B------:R-:W1:Y:S01]  /*aa60*/  MUFU.TANH R45, R45 ;  /* 0x0000002d002d7308 */ /* 0x000e620000002400 */
[----:B------:R-:W-:Y:S01]  /*aa70*/  FMUL.FTZ R56, R56, UR4 ;  /* 0x0000000438387c20 */ /* 0x000fe20008410000 */
[----:B------:R-:W-:Y:S01]  /*aa80*/  FMUL.FTZ R57, R57, UR4 ;  /* 0x0000000439397c20 */ /* 0x000fe20008410000 */
[----:B------:R-:W-:-:S05]  /*aa90*/  FMUL.FTZ R60, R60, UR4 ;  /* 0x000000043c3c7c20 */ /* 0x000fca0008410000 */
[----:B------:R-:W1:Y:S01]  /*aaa0*/  MUFU.TANH R56, R56 ;  /* 0x0000003800387308 */ /* 0x000e620000002400 */
[----:B------:R-:W-:Y:S01]  /*aab0*/  FMUL.FTZ R61, R61, UR4 ;  /* 0x000000043d3d7c20 */ /* 0x000fe20008410000 */
[----:B------:R-:W-:-:S06]  /*aac0*/  FMUL.FTZ R64, R64, UR4 ;  /* 0x0000000440407c20 */ /* 0x000fcc0008410000 */
[----:B------:R-:W1:Y:S01]  /*aad0*/  MUFU.TANH R57, R57 ;  /* 0x0000003900397308 */ /* 0x000e620000002400 */
[----:B------:R-:W-:-:S07]  /*aae0*/  FMUL.FTZ R65, R65, UR4 ;  /* 0x0000000441417c20 */ /* 0x000fce0008410000 */
[----:B------:R-:W1:Y:S01]  /*aaf0*/  MUFU.TANH R60, R60 ;  /* 0x0000003c003c7308 */ /* 0x000e620000002400 */
[----:B------:R-:W-:-:S07]  /*ab00*/  FMUL.FTZ R68, R68, UR4 ;  /* 0x0000000444447c20 */ /* 0x000fce0008410000 */
[----:B------:R-:W1:Y:S01]  /*ab10*/  MUFU.TANH R61, R61 ;  /* 0x0000003d003d7308 */ /* 0x000e620000002400 */
[----:B------:R-:W-:-:S07]  /*ab20*/  FMUL.FTZ R69, R69, UR4 ;  /* 0x0000000445457c20 */ /* 0x000fce0008410000 */
[----:B------:R-:W1:Y:S08]  /*ab30*/  MUFU.TANH R64, R64 ;  /* 0x0000004000407308 */ /* 0x000e700000002400 */
[----:B------:R-:W1:Y:S08]  /*ab40*/  MUFU.TANH R65, R65 ;  /* 0x0000004100417308 */ /* 0x000e700000002400 */
[----:B------:R-:W1:Y:S01]  /*ab50*/  MUFU.TANH R68, R68 ;  /* 0x0000004400447308 */ /* 0x000e620000002400 */
[----:B---3--:R-:W-:Y:S01]  /*ab60*/  IMAD.IADD R15, R15, 0x1, R180 ;  /* 0x000000010f0f7824 */ /* 0x008fe200078e02b4 */
[----:B--2---:R-:W-:Y:S01]  /*ab70*/  LOP3.LUT R76, R76, 0xfffffffe, RZ, 0xc0, !PT ;  /* 0xfffffffe4c4c7812 */ /* 0x004fe200078ec0ff */
[----:B------:R-:W-:-:S05]  /*ab80*/  FMUL.FTZ R50, R50, UR4 ;  /* 0x0000000432327c20 */ /* 0x000fca0008410000 */
[----:B------:R-:W-:Y:S01]  /*ab90*/  MUFU.TANH R3, R3 ;  /* 0x0000000300037308 */ /* 0x000fe20000002400 */
[----:B0-----:R-:W-:-:S05]  /*aba0*/  @P5 IMAD.HI.U32 R29, R15, R32, RZ ;  /* 0x000000200f1d5227 */ /* 0x001fca00078e00ff */
[----:B------:R-:W-:Y:S02]  /*abb0*/  @P5 SHF.R.U32.HI R15, RZ, R34, R29 ;  /* 0x00000022ff0f5219 */ /* 0x000fe4000001161d */
[----:B------:R-:W-:Y:S03]  /*abc0*/  MUFU.TANH R14, R14 ;  /* 0x0000000e000e7308 */ /* 0x000fe60000002400 */
[----:B------:R-:W0:Y:S01]  /*abd0*/  SHFL.IDX PT, R32, R15, RZ, 0x1c1f ;  /* 0x001c1fff0f207589 */ /* 0x000e2200000e0000 */
[----:B----4-:R-:W-:Y:S01]  /*abe0*/  IMAD R29, R177, -0x60, R178 ;  /* 0xffffffa0b11d7824 */ /* 0x010fe200078e02b2 */
[----:B------:R-:W-:-:S03]  /*abf0*/  @P5 LOP3.LUT R76, R76, 0x1, RZ, 0xfc, !PT ;  /* 0x000000014c4c5812 */ /* 0x000fc600078efcff */
[----:B------:R-:W-:Y:S01]  /*ac00*/  VIADD R29, R29, 0x60 ;  /* 0x000000601d1d7836 */ /* 0x000fe20000000000 */
[----:B------:R-:W-:Y:S03]  /*ac10*/  MUFU.TANH R21, R21 ;  /* 0x0000001500157308 */ /* 0x000fe60000002400 */
[----:B-----5:R-:W-:Y:S01]  /*ac20*/  IMAD R75, R75, -0x2, R29 ;  /* 0xfffffffe4b4b7824 */ /* 0x020fe200078e021d */
[----:B------:R2:W-:Y:S04]  /*ac30*/  STL [R1], R76 ;  /* 0x0000004c01007387 */ /* 0x0005e80000100800 */
[----:B------:R-:W-:Y:S01]  /*ac40*/  MUFU.TANH R20, R20 ;  /* 0x0000001400147308 */ /* 0x000fe20000002400 */
[----:B--2---:R-:W-:Y:S01]  /*ac50*/  IADD3 R76, -R179, 0x1, R75 ;  /* 0x00000001b34c7810 */ /* 0x004fe20007ffe14b */
[----:B------:R-:W-:-:S06]  /*ac60*/  FMUL.FTZ R55, R55, UR4 ;  /* 0x0000000437377c20 */ /* 0x000fcc0008410000 */
[----:B------:R-:W-:Y:S01]  /*ac70*/  MUFU.TANH R24, R24 ;  /* 0x0000001800187308 */ /* 0x000fe20000002400 */
[----:B0-----:R-:W-:-:S04]  /*ac80*/  VIADDMNMX R46, R32, R76, R75, PT ;  /* 0x0000004c202e7246 */ /* 0x001fc8000380014b */
[C---:B------:R-:W-:Y:S02]  /*ac90*/  ISETP.GT.AND P1, PT, R46.reuse, RZ, PT ;  /* 0x000000ff2e00720c */ /* 0x040fe40003f24270 */
[C---:B------:R-:W-:Y:S01]  /*aca0*/  ISETP.GT.AND P2, PT, R46.reuse, 0x1, PT ;  /* 0x000000012e00780c */ /* 0x040fe20003f44270 */
[----:B------:R-:W-:Y:S01]  /*acb0*/  MUFU.TANH R25, R25 ;  /* 0x0000001900197308 */ /* 0x000fe20000002400 */
[----:B------:R-:W-:Y:S02]  /*acc0*/  ISETP.GT.AND P3, PT, R46, 0x8, PT ;  /* 0x000000082e00780c */ /* 0x000fe40003f64270 */
[----:B------:R-:W-:Y:S02]  /*acd0*/  FSEL R74, R74, -INF , P1 ;  /* 0xff8000004a4a7808 */ /* 0x000fe40000800000 */
[----:B------:R-:W-:Y:S02]  /*ace0*/  FSEL R73, R73, -INF , P2 ;  /* 0xff80000049497808 */ /* 0x000fe40001000000 */
[----:B------:R-:W-:-:S02]  /*acf0*/  ISETP.GT.AND P1, PT, R46, 0x9, PT ;  /* 0x000000092e00780c */ /* 0x000fc40003f24270 */
[----:B------:R-:W-:Y:S02]  /*ad00*/  FSEL R72, R72, -INF , P3 ;  /* 0xff80000048487808 */ /* 0x000fe40001800000 */
[----:B------:R-:W-:Y:S02]  /*ad10*/  FMNMX.FTZ R29, R74, R73, !PT ;  /* 0x000000494a1d7209 */ /* 0x000fe40007810000 */
[----:B------:R-:W-:Y:S02]  /*ad20*/  ISETP.GT.AND P2, PT, R46, 0x10, PT ;  /* 0x000000102e00780c */ /* 0x000fe40003f44270 */
[----:B------:R-:W-:Y:S02]  /*ad30*/  FSEL R53, R77, -INF , P1 ;  /* 0xff8000004d357808 */ /* 0x000fe40000800000 */
[----:B------:R-:W-:Y:S02]  /*ad40*/  FMNMX.FTZ R32, R72, R29, !PT ;  /* 0x0000001d48207209 */ /* 0x000fe40007810000 */
[----:B------:R-:W-:-:S02]  /*ad50*/  ISETP.GT.AND P1, PT, R46, 0x11, PT ;  /* 0x000000112e00780c */ /* 0x000fc40003f24270 */
[----:B-1----:R-:W-:Y:S02]  /*ad60*/  FSEL R52, R78, -INF , P2 ;  /* 0xff8000004e347808 */ /* 0x002fe40001000000 */
[----:B------:R-:W-:Y:S02]  /*ad70*/  FMNMX.FTZ R29, R53, R32, !PT ;  /* 0x00000020351d7209 */ /* 0x000fe40007810000 */
[----:B------:R-:W-:Y:S02]  /*ad80*/  ISETP.GT.AND P2, PT, R46, 0x18, PT ;  /* 0x000000182e00780c */ /* 0x000fe40003f44270 */
[----:B------:R-:W-:Y:S02]  /*ad90*/  FSEL R49, R33, -INF , P1 ;  /* 0xff80000021317808 */ /* 0x000fe40000800000 */
[----:B------:R-:W-:Y:S02]  /*ada0*/  FMNMX.FTZ R28, R52, R29, !PT ;  /* 0x0000001d341c7209 */ /* 0x000fe40007810000 */
[----:B------:R-:W-:-:S02]  /*adb0*/  ISETP.GT.AND P1, PT, R46, 0x19, PT ;  /* 0x000000192e00780c */ /* 0x000fc40003f24270 */
[----:B------:R-:W-:Y:S02]  /*adc0*/  FSEL R48, R36, -INF , P2 ;  /* 0xff80000024307808 */ /* 0x000fe40001000000 */
        /* <DEDUP_REMOVED lines=10> */
[----:B------:R-:W-:-:S02]  /*ae70*/  FSEL R28, R35, -INF , P2 ;  /* 0xff800000231c7808 */ /* 0x000fc40001000000 */
[C---:B------:R-:W-:Y:S02]  /*ae80*/  ISETP.GT.AND P1, PT, R46.reuse, 0x29, PT ;  /* 0x000000292e00780c */ /* 0x040fe40003f24270 */
        /* <DEDUP_REMOVED lines=24> */
[----:B------:R-:W-:Y:S01]  /*b010*/  FMNMX.FTZ R56, R40, R43, !PT ;  /* 0x0000002b28387209 */ /* 0x000fe20007810000 */
[----:B------:R-:W0:Y:S01]  /*b020*/  MUFU.TANH R69, R69 ;  /* 0x0000004500457308 */ /* 0x000e220000002400 */
        /* <DEDUP_REMOVED lines=12> */
[----:B------:R-:W-:Y:S01]  /*b0f0*/  FMUL.FTZ R56, R47, UR4 ;  /* 0x000000042f387c20 */ /* 0x000fe20008410000 */
[----:B0-----:R-:W-:Y:S02]  /*b100*/  FSEL R47, R69, -INF , P1 ;  /* 0xff800000452f7808 */ /* 0x001fe40000800000 */
[----:B------:R-:W-:-:S04]  /*b110*/  FMNMX.FTZ R60, R46, R57, !PT ;  /* 0x000000392e3c7209 */ /* 0x000fc80007810000 */
[----:B------:R-:W-:-:S05]  /*b120*/  FMNMX.FTZ R60, R47, R60, !PT ;  /* 0x0000003c2f3c7209 */ /* 0x000fca0007810000 */
[----:B------:R-:W0:Y:S04]  /*b130*/  SHFL.BFLY PT, R57, R60, 0x2, 0x1f ;  /* 0x0c401f003c397f89 */ /* 0x000e2800000e0000 */
[----:B------:R-:W1:Y:S01]  /*b140*/  SHFL.IDX PT, R15, R15, 0x1, 0x1c1f ;  /* 0x003c1f000f0f7f89 */ /* 0x000e6200000e0000 */
[----:B------:R2:W-:Y:S01]  /*b150*/  MUFU.TANH R64, R50 ;  /* 0x0000003200407308 */ /* 0x0005e20000002400 */
[----:B0-----:R-:W-:-:S05]  /*b160*/  FMNMX.FTZ R57, R60, R57, !PT ;  /* 0x000000393c397209 */ /* 0x001fca0007810000 */
[----:B--2---:R-:W0:Y:S01]  /*b170*/  SHFL.BFLY PT, R50, R57, 0x1, 0x1f ;  /* 0x0c201f0039327f89 */ /* 0x004e2200000e0000 */
[----:B-1----:R-:W-:Y:S01]  /*b180*/  VIADDMNMX R75, R15, R76, R75, PT ;  /* 0x0000004c0f4b7246 */ /* 0x002fe2000380014b */
[----:B------:R1:W-:Y:S03]  /*b190*/  MUFU.TANH R69, R55 ;  /* 0x0000003700457308 */ /* 0x0003e60000002400 */
[C---:B------:R-:W-:Y:S02]  /*b1a0*/  ISETP.GT.AND P3, PT, R75.reuse, RZ, PT ;  /* 0x000000ff4b00720c */ /* 0x040fe40003f64270 */
[C---:B------:R-:W-:Y:S02]  /*b1b0*/  ISETP.GT.AND P4, PT, R75.reuse, 0x1, PT ;  /* 0x000000014b00780c */ /* 0x040fe40003f84270 */
[----:B------:R-:W-:Y:S02]  /*b1c0*/  ISETP.GT.AND P2, PT, R75, 0x8, PT ;  /* 0x000000084b00780c */ /* 0x000fe40003f44270 */
[----:B-1----:R-:W-:-:S02]  /*b1d0*/  FSEL R55, R3, -INF , P3 ;  /* 0xff80000003377808 */ /* 0x002fc40001800000 */
[----:B------:R-:W-:Y:S01]  /*b1e0*/  FSEL R14, R14, -INF , P4 ;  /* 0xff8000000e0e7808 */ /* 0x000fe20002000000 */
[----:B------:R-:W1:Y:S01]  /*b1f0*/  MUFU.TANH R27, R27 ;  /* 0x0000001b001b7308 */ /* 0x000e620000002400 */
[----:B------:R-:W-:Y:S02]  /*b200*/  ISETP.GT.AND P1, PT, R75, 0x9, PT ;  /* 0x000000094b00780c */ /* 0x000fe40003f24270 */
[----:B------:R-:W-:Y:S02]  /*b210*/  FSEL R21, R21, -INF , P2 ;  /* 0xff80000015157808 */ /* 0x000fe40001000000 */
[----:B------:R-:W-:Y:S02]  /*b220*/  ISETP.GT.AND P2, PT, R75, 0x10, PT ;  /* 0x000000104b00780c */ /* 0x000fe40003f44270 */
[----:B0-----:R-:W-:Y:S02]  /*b230*/  FMNMX.FTZ R15, R57, R50, !PT ;  /* 0x00000032390f7209 */ /* 0x001fe40007810000 */
[----:B------:R-:W-:Y:S01]  /*b240*/  FMNMX.FTZ R50, R55, R14, !PT ;  /* 0x0000000e37327209 */ /* 0x000fe20007810000 */
[----:B------:R-:W0:Y:S01]  /*b250*/  MUFU.TANH R26, R26 ;  /* 0x0000001a001a7308 */ /* 0x000e220000002400 */
[----:B------:R-:W-:-:S02]  /*b260*/  FSEL R20, R20, -INF , P1 ;  /* 0xff80000014147808 */ /* 0x000fc40000800000 */
[----:B------:R-:W-:Y:S01]  /*b270*/  FMNMX.FTZ R3, R21, R50, !PT ;  /* 0x0000003215037209 */ /* 0x000fe20007810000 */
[----:B------:R-:W-:Y:S01]  /*b280*/  FMUL.FTZ R54, R54, UR4 ;  /* 0x0000000436367c20 */ /* 0x000fe20008410000 */
[C---:B------:R-:W-:Y:S02]  /*b290*/  ISETP.GT.AND P1, PT, R75.reuse, 0x11, PT ;  /* 0x000000114b00780c */ /* 0x040fe40003f24270 */
[----:B------:R-:W-:Y:S01]  /*b2a0*/  FSEL R24, R24, -INF , P2 ;  /* 0xff80000018187808 */ /* 0x000fe20001000000 */
[----:B------:R-:W2:Y:S01]  /*b2b0*/  MUFU.TANH R30, R30 ;  /* 0x0000001e001e7308 */ /* 0x000ea20000002400 */
[----:B------:R-:W-:Y:S02]  /*b2c0*/  FMNMX.FTZ R3, R20, R3, !PT ;  /* 0x0000000314037209 */ /* 0x000fe40007810000 */
[----:B------:R-:W-:Y:S02]  /*b2d0*/  ISETP.GT.AND P2, PT, R75, 0x18, PT ;  /* 0x000000184b00780c */ /* 0x000fe40003f44270 */
[----:B------:R-:W-:-:S03]  /*b2e0*/  FSEL R25, R25, -INF , P1 ;  /* 0xff80000019197808 */ /* 0x000fc60000800000 */
[----:B------:R-:W3:Y:S01]  /*b2f0*/  MUFU.TANH R31, R31 ;  /* 0x0000001f001f7308 */ /* 0x000ee20000002400 */
[----:B-1----:R-:W-:Y:S02]  /*b300*/  FSEL R50, R27, -INF , P2 ;  /* 0xff8000001b327808 */ /* 0x002fe40001000000 */
[----:B------:R-:W-:-:S05]  /*b310*/  ISETP.GT.AND P1, PT, R75, 0x19, PT ;  /* 0x000000194b00780c */ /* 0x000fca0003f24270 */
[----:B------:R1:W-:Y:S01]  /*b320*/  MUFU.TANH R68, R54 ;  /* 0x0000003600447308 */ /* 0x0003e20000002400 */
[----:B------:R-:W-:Y:S01]  /*b330*/  FMUL.FTZ R59, R59, UR4 ;  /* 0x000000043b3b7c20 */ /* 0x000fe20008410000 */
[----:B-1----:R-:W-:-:S06]  /*b340*/  FMNMX.FTZ R54, R24, R3, !PT ;  /* 0x0000000318367209 */ /* 0x002fcc0007810000 */
[----:B------:R-:W1:Y:S01]  /*b350*/  MUFU.TANH R44, R44 ;  /* 0x0000002c002c7308 */ /* 0x000e620000002400 */
[----:B------:R-:W-:Y:S02]  /*b360*/  FMNMX.FTZ R27, R25, R54, !PT ;  /* 0x00000036191b7209 */ /* 0x000fe40007810000 */
[----:B------:R-:W-:Y:S02]  /*b370*/  ISETP.GT.AND P2, PT, R75, 0x20, PT ;  /* 0x000000204b00780c */ /* 0x000fe40003f44270 */
[----:B0-----:R-:W-:-:S03]  /*b380*/  FSEL R54, R26, -INF , P1 ;  /* 0xff8000001a367808 */ /* 0x001fc60000800000 */
[----:B------:R3:W0:Y:S01]  /*b390*/  MUFU.TANH R61, R56 ;  /* 0x00000038003d7308 */ /* 0x0006220000002400 */
[----:B------:R-:W-:Y:S01]  /*b3a0*/  FMNMX.FTZ R27, R50, R27, !PT ;  /* 0x0000001b321b7209 */ /* 0x000fe20007810000 */
[----:B------:R-:W-:Y:S01]  /*b3b0*/  FMUL.FTZ R51, R51, UR4 ;  /* 0x0000000433337c20 */ /* 0x000fe20008410000 */
[----:B------:R-:W-:Y:S02]  /*b3c0*/  ISETP.GT.AND P1, PT, R75, 0x21, PT ;  /* 0x000000214b00780c */ /* 0x000fe40003f24270 */
[----:B--2---:R-:W-:Y:S02]  /*b3d0*/  FSEL R30, R30, -INF , P2 ;  /* 0xff8000001e1e7808 */ /* 0x004fe40001000000 */
[----:B------:R-:W-:Y:S01]  /*b3e0*/  FMNMX.FTZ R27, R54, R27, !PT ;  /* 0x0000001b361b7209 */ /* 0x000fe20007810000 */
[----:B------:R2:W-:Y:S01]  /*b3f0*/  MUFU.TANH R78, R59 ;  /* 0x0000003b004e7308 */ /* 0x0005e20000002400 */
[----:B------:R-:W-:Y:S02]  /*b400*/  FSETP.NEU.FTZ.AND P3, PT, R15, -INF , PT ;  /* 0xff8000000f00780b */ /* 0x000fe40003f7d000 */
[----:B------:R-:W-:-:S02]  /*b410*/  ISETP.GT.AND P2, PT, R75, 0x28, PT ;  /* 0x000000284b00780c */ /* 0x000fc40003f44270 */
[----:B---3--:R-:W-:Y:S01]  /*b420*/  FSEL R56, R31, -INF , P1 ;  /* 0xff8000001f387808 */ /* 0x008fe20000800000 */
[----:B--2---:R-:W-:Y:S02]  /*b430*/  FMUL.FTZ R59, R15, UR46 ;  /* 0x0000002e0f3b7c20 */ /* 0x004fe40008410000 */
[----:B------:R2:W3:Y:S01]  /*b440*/  MUFU.TANH R65, R51 ;  /* 0x0000003300417308 */ /* 0x0004e20000002400 */
[----:B------:R-:W-:Y:S02]  /*b450*/  FMNMX.FTZ R27, R30, R27, !PT ;  /* 0x0000001b1e1b7209 */ /* 0x000fe40007810000 */
[----:B------:R-:W-:Y:S02]  /*b460*/  FSEL R59, R59, RZ, P3 ;  /* 0x000000ff3b3b7208 */ /* 0x000fe40001800000 */
[----:B------:R-:W-:Y:S02]  /*b470*/  ISETP.GT.AND P1, PT, R75, 0x29, PT ;  /* 0x000000294b00780c */ /* 0x000fe40003f24270 */
[----:B-1----:R-:W-:-:S02]  /*b480*/  FSEL R57, R44, -INF , P2 ;  /* 0xff8000002c397808 */ /* 0x002fc40001000000 */
[----:B------:R-:W-:Y:S01]  /*b490*/  FMNMX.FTZ R26, R56, R27, !PT ;  /* 0x0000001b381a7209 */ /* 0x000fe20007810000 */
[----:B------:R-:W-:Y:S01]  /*b4a0*/  FMUL.FTZ R58, R58, UR4 ;  /* 0x000000043a3a7c20 */ /* 0x000fe20008410000 */
[----:B--2---:R-:W-:Y:S01]  /*b4b0*/  FFMA.FTZ R51, R53, UR46, -R59 ;  /* 0x0000002e35337c23 */ /* 0x004fe2000801083b */
[----:B------:R-:W-:Y:S02]  /*b4c0*/  ISETP.GT.AND P2, PT, R75, 0x30, PT ;  /* 0x000000304b00780c */ /* 0x000fe40003f44270 */
[----:B0-----:R-:W-:Y:S02]  /*b4d0*/  FSEL R53, R61, -INF , P1 ;  /* 0xff8000003d357808 */ /* 0x001fe40000800000 */
[----:B------:R-:W-:Y:S01]  /*b4e0*/  FMNMX.FTZ R26, R57, R26, !PT ;  /* 0x0000001a391a7209 */ /* 0x000fe20007810000 */
[----:B------:R0:W1:Y:S01]  /*b4f0*/  MUFU.TANH R77, R58 ;  /* 0x0000003a004d7308 */ /* 0x0000620000002400 */
[----:B------:R-:W-:Y:S01]  /*b500*/  FMUL.FTZ R62, R62, UR4 ;  /* 0x000000043e3e7c20 */ /* 0x000fe20008410000 */
[----:B------:R-:W-:-:S02]  /*b510*/  ISETP.GT.AND P1, PT, R75, 0x31, PT ;  /* 0x000000314b00780c */ /* 0x000fc40003f24270 */
[----:B------:R-:W-:Y:S02]  /*b520*/  FSEL R44, R64, -INF , P2 ;  /* 0xff800000402c7808 */ /* 0x000fe40001000000 */
[----:B------:R-:W-:Y:S02]  /*b530*/  FMNMX.FTZ R31, R53, R26, !PT ;  /* 0x0000001a351f7209 */ /* 0x000fe40007810000 */
[----:B------:R-:W-:Y:S02]  /*b540*/  ISETP.GT.AND P2, PT, R75, 0x38, PT ;  /* 0x000000384b00780c */ /* 0x000fe40003f44270 */
[----:B---3--:R-:W-:Y:S02]  /*b550*/  FSEL R26, R65, -INF , P1 ;  /* 0xff800000411a7808 */ /* 0x008fe40000800000 */
[----:B------:R-:W-:Y:S01]  /*b560*/  FMNMX.FTZ R31, R44, R31, !PT ;  /* 0x0000001f2c1f7209 */ /* 0x000fe20007810000 */
[----:B------:R-:W2:Y:S01]  /*b570*/  MUFU.TANH R62, R62 ;  /* 0x0000003e003e7308 */ /* 0x000ea20000002400 */
[----:B------:R-:W-:Y:S01]  /*b580*/  FMUL.FTZ R63, R63, UR4 ;  /* 0x000000043f3f7c20 */ /* 0x000fe20008410000 */
[----:B------:R-:W-:Y:S01]  /*b590*/  FFMA.FTZ R156, R52, UR46, -R59 ;  /* 0x0000002e349c7c23 */ /* 0x000fe2000801083b */
[----:B------:R-:W-:Y:S01]  /*b5a0*/  ISETP.GT.AND P1, PT, R75, 0x39, PT ;  /* 0x000000394b00780c */ /* 0x000fe20003f24270 */
[----:B------:R-:W-:Y:S01]  /*b5b0*/  FMUL.FTZ R66, R66, UR4 ;  /* 0x0000000442427c20 */ /* 0x000fe20008410000 */
[----:B------:R-:W-:-:S03]  /*b5c0*/  FSEL R52, R68, -INF , P2 ;  /* 0xff80000044347808 */ /* 0x000fc60001000000 */
[----:B------:R3:W-:Y:S01]  /*b5d0*/  MUFU.EX2 R27, R51 ;  /* 0x00000033001b7308 */ /* 0x0007e20000000800 */
[----:B------:R-:W-:Y:S01]  /*b5e0*/  ISETP.GT.AND P2, PT, R75, 0x40, PT ;  /* 0x000000404b00780c */ /* 0x000fe20003f44270 */
[----:B------:R-:W-:Y:S01]  /*b5f0*/  FMUL.FTZ R67, R67, UR4 ;  /* 0x0000000443437c20 */ /* 0x000fe20008410000 */
[----:B0-----:R-:W-:Y:S01]  /*b600*/  FSEL R58, R69, -INF , P1 ;  /* 0xff800000453a7808 */ /* 0x001fe20000800000 */
[----:B---3--:R-:W-:Y:S01]  /*b610*/  FFMA.FTZ R51, R49, UR46, -R59 ;  /* 0x0000002e31337c23 */ /* 0x008fe2000801083b */
[----:B------:R-:W-:-:S03]  /*b620*/  FMNMX.FTZ R49, R26, R31, !PT ;  /* 0x0000001f1a317209 */ /* 0x000fc60007810000 */
[----:B------:R0:W3:Y:S01]  /*b630*/  MUFU.TANH R79, R63 ;  /* 0x0000003f004f7308 */ /* 0x0000e20000002400 */
[----:B------:R-:W-:Y:S01]  /*b640*/  FMNMX.FTZ R49, R52, R49, !PT ;  /* 0x0000003134317209 */ /* 0x000fe20007810000 */
[----:B------:R-:W-:Y:S01]  /*b650*/  FMUL.FTZ R70, R70, UR4 ;  /* 0x0000000446467c20 */ /* 0x000fe20008410000 */
[----:B------:R-:W-:Y:S02]  /*b660*/  ISETP.GT.AND P1, PT, R75, 0x41, PT ;  /* 0x000000414b00780c */ /* 0x000fe40003f24270 */
[----:B-1----:R-:W-:-:S03]  /*b670*/  FSEL R60, R77, -INF , P2 ;  /* 0xff8000004d3c7808 */ /* 0x002fc60001000000 */
[----:B------:R-:W1:Y:S01]  /*b680*/  MUFU.TANH R66, R66 ;  /* 0x0000004200427308 */ /* 0x000e620000002400 */
[----:B------:R-:W-:Y:S01]  /*b690*/  FMNMX.FTZ R49, R58, R49, !PT ;  /* 0x000000313a317209 */ /* 0x000fe20007810000 */
[----:B------:R-:W-:Y:S01]  /*b6a0*/  FFMA.FTZ R158, R48, UR46, -R59 ;  /* 0x0000002e309e7c23 */ /* 0x000fe2000801083b */
[----:B------:R-:W-:Y:S01]  /*b6b0*/  ISETP.GT.AND P2, PT, R75, 0x48, PT ;  /* 0x000000484b00780c */ /* 0x000fe20003f44270 */
[----:B------:R-:W-:Y:S01]  /*b6c0*/  FMUL.FTZ R71, R71, UR4 ;  /* 0x0000000447477c20 */ /* 0x000fe20008410000 */
[----:B------:R-:W-:Y:S02]  /*b6d0*/  FSEL R48, R78, -INF , P1 ;  /* 0xff8000004e307808 */ /* 0x000fe40000800000 */
[----:B------:R-:W-:Y:S01]  /*b6e0*/  FMNMX.FTZ R49, R60, R49, !PT ;  /* 0x000000313c317209 */ /* 0x000fe20007810000 */
[----:B------:R-:W4:Y:S01]  /*b6f0*/  MUFU.TANH R67, R67 ;  /* 0x0000004300437308 */ /* 0x000f220000002400 */
[----:B--2---:R-:W-:Y:S02]  /*b700*/  FSEL R61, R62, -INF , P2 ;  /* 0xff8000003e3d7808 */ /* 0x004fe40001000000 */
[----:B------:R-:W-:-:S02]  /*b710*/  ISETP.GT.AND P1, PT, R75, 0x49, PT ;  /* 0x000000494b00780c */ /* 0x000fc40003f24270 */
[----:B------:R-:W-:-:S03]  /*b720*/  FMNMX.FTZ R62, R48, R49, !PT ;  /* 0x00000031303e7209 */ /* 0x000fc60007810000 */
[----:B------:R-:W-:Y:S01]  /*b730*/  MUFU.TANH R70, R70 ;  /* 0x0000004600467308 */ /* 0x000fe20000002400 */
[----:B0-----:R-:W-:Y:S01]  /*b740*/  FFMA.FTZ R63, R38, UR46, -R59 ;  /* 0x0000002e263f7c23 */ /* 0x001fe2000801083b */
[----:B------:R-:W-:Y:S02]  /*b750*/  ISETP.GT.AND P2, PT, R75, 0x50, PT ;  /* 0x000000504b00780c */ /* 0x000fe40003f44270 */
[----:B---3--:R-:W-:-:S04]  /*b760*/  FSEL R38, R79, -INF , P1 ;  /* 0xff8000004f267808 */ /* 0x008fc80000800000 */
[----:B------:R-:W0:Y:S01]  /*b770*/  MUFU.TANH R71, R71 ;  /* 0x0000004700477308 */ /* 0x000e220000002400 */
[----:B------:R-:W-:-:S07]  /*b780*/  ISETP.GT.AND P1, PT, R75, 0x51, PT ;  /* 0x000000514b00780c */ /* 0x000fce0003f24270 */
[----:B------:R2:W-:Y:S01]  /*b790*/  MUFU.EX2 R31, R51 ;  /* 0x00000033001f7308 */ /* 0x0005e20000000800 */
[----:B------:R-:W-:Y:S01]  /*b7a0*/  FFMA.FTZ R160, R32, UR46, -R59 ;  /* 0x0000002e20a07c23 */ /* 0x000fe2000801083b */
[----:B--2---:R-:W-:Y:S02]  /*b7b0*/  FMNMX.FTZ R51, R61, R62, !PT ;  /* 0x0000003e3d337209 */ /* 0x004fe40007810000 */
[----:B-1----:R-:W-:Y:S02]  /*b7c0*/  FSEL R62, R66, -INF , P2 ;  /* 0xff800000423e7808 */ /* 0x002fe40001000000 */
[----:B------:R-:W-:Y:S02]  /*b7d0*/  FMNMX.FTZ R51, R38, R51, !PT ;  /* 0x0000003326337209 */ /* 0x000fe40007810000 */
[----:B------:R-:W-:Y:S02]  /*b7e0*/  ISETP.GT.AND P2, PT, R75, 0x58, PT ;  /* 0x000000584b00780c */ /* 0x000fe40003f44270 */
[----:B----4-:R-:W-:-:S02]  /*b7f0*/  FSEL R32, R67, -INF , P1 ;  /* 0xff80000043207808 */ /* 0x010fc40000800000 */
[----:B------:R-:W-:Y:S01]  /*b800*/  FMNMX.FTZ R51, R62, R51, !PT ;  /* 0x000000333e337209 */ /* 0x000fe20007810000 */
[----:B------:R1:W-:Y:S01]  /*b810*/  MUFU.EX2 R49, R63 ;  /* 0x0000003f00317308 */ /* 0x0003e20000000800 */
[----:B------:R-:W-:Y:S02]  /*b820*/  ISETP.GT.AND P1, PT, R75, 0x59, PT ;  /* 0x000000594b00780c */ /* 0x000fe40003f24270 */
[----:B------:R-:W-:Y:S02]  /*b830*/  FMNMX.FTZ R66, R32, R51, !PT ;  /* 0x0000003320427209 */ /* 0x000fe40007810000 */
[----:B0-----:R-:W-:Y:S02]  /*b840*/  FSEL R64, R71, -INF , P1 ;  /* 0xff80000047407808 */ /* 0x001fe40000800000 */
[----:B-1----:R-:W-:Y:S01]  /*b850*/  FSEL R63, R70, -INF , P2 ;  /* 0xff800000463f7808 */ /* 0x002fe20001000000 */
[----:B------:R-:W-:-:S03]  /*b860*/  FFMA.FTZ R162, R28, UR46, -R59 ;  /* 0x0000002e1ca27c23 */ /* 0x000fc6000801083b */
[----:B------:R-:W-:-:S04]  /*b870*/  FMNMX.FTZ R51, R63, R66, !PT ;  /* 0x000000423f337209 */ /* 0x000fc80007810000 */
[----:B------:R-:W-:Y:S01]  /*b880*/  FMNMX.FTZ R28, R64, R51, !PT ;  /* 0x00000033401c7209 */ /* 0x000fe20007810000 */
[----:B------:R-:W-:-:S04]  /*b890*/  FFMA.FTZ R51, R33, UR46, -R59 ;  /* 0x0000002e21337c23 */ /* 0x000fc8000801083b */
[----:B------:R-:W0:Y:S02]  /*b8a0*/  SHFL.BFLY PT, R33, R28, 0x2, 0x1f ;  /* 0x0c401f001c217f89 */ /* 0x000e2400000e0000 */
[----:B0-----:R-:W-:-:S05]  /*b8b0*/  FMNMX.FTZ R33, R28, R33, !PT ;  /* 0x000000211c217209 */ /* 0x001fca0007810000 */
[----:B------:R-:W0:Y:S01]  /*b8c0*/  SHFL.BFLY PT, R176, R33, 0x1, 0x1f ;  /* 0x0c201f0021b07f89 */ /* 0x000e2200000e0000 */
[--C-:B------:R-:W-:Y:S01]  /*b8d0*/  FFMA.FTZ R152, R74, UR46, -R59.reuse ;  /* 0x0000002e4a987c23 */ /* 0x100fe2000801083b */
[--C-:B------:R-:W-:Y:S01]  /*b8e0*/  FFMA.FTZ R3, R73, UR46, -R59.reuse ;  /* 0x0000002e49037c23 */ /* 0x100fe2000801083b */
[----:B------:R-:W-:Y:S01]  /*b8f0*/  FFMA.FTZ R154, R72, UR46, -R59 ;  /* 0x0000002e489a7c23 */ /* 0x000fe2000801083b */
[----:B0-----:R-:W-:-:S04]  /*b900*/  FMNMX.FTZ R176, R33, R176, !PT ;  /* 0x000000b021b07209 */ /* 0x001fc80007810000 */
[C---:B------:R-:W-:Y:S01]  /*b910*/  FSETP.NEU.FTZ.AND P1, PT, R176.reuse, -INF , PT ;  /* 0xff800000b000780b */ /* 0x040fe20003f3d000 */
[----:B------:R-:W-:-:S05]  /*b920*/  FMUL.FTZ R28, R176, UR46 ;  /* 0x0000002eb01c7c20 */ /* 0x000fca0008410000 */
[----:B------:R-:W-:Y:S01]  /*b930*/  FSEL R33, R28, RZ, P1 ;  /* 0x000000ff1c217208 */ /* 0x000fe20000800000 */
[----:B------:R-:W-:Y:S04]  /*b940*/  MUFU.EX2 R152, R152 ;  /* 0x0000009800987308 */ /* 0x000fe80000000800 */
[--C-:B------:R-:W-:Y:S01]  /*b950*/  FFMA.FTZ R55, R55, UR46, -R33.reuse ;  /* 0x0000002e37377c23 */ /* 0x100fe20008010821 */
[--C-:B------:R-:W-:Y:S01]  /*b960*/  FFMA.FTZ R14, R14, UR46, -R33.reuse ;  /* 0x0000002e0e0e7c23 */ /* 0x100fe20008010821 */
[--C-:B------:R-:W-:Y:S02]  /*b970*/  FFMA.FTZ R21, R21, UR46, -R33.reuse ;  /* 0x0000002e15157c23 */ /* 0x100fe40008010821 */
[----:B------:R-:W0:Y:S01]  /*b980*/  MUFU.EX2 R3, R3 ;  /* 0x0000000300037308 */ /* 0x000e220000000800 */
[--C-:B------:R-:W-:Y:S01]  /*b990*/  FFMA.FTZ R20, R20, UR46, -R33.reuse ;  /* 0x0000002e14147c23 */ /* 0x100fe20008010821 */
[----:B------:R-:W-:-:S06]  /*b9a0*/  FFMA.FTZ R25, R25, UR46, -R33 ;  /* 0x0000002e19197c23 */ /* 0x000fcc0008010821 */
[----:B------:R-:W-:Y:S01]  /*b9b0*/  MUFU.EX2 R55, R55 ;  /* 0x0000003700377308 */ /* 0x000fe20000000800 */
[----:B------:R-:W-:-:S07]  /*b9c0*/  FFMA.FTZ R164, R34, UR46, -R59 ;  /* 0x0000002e22a47c23 */ /* 0x000fce000801083b */
[----:B------:R1:W2:Y:S01]  /*b9d0*/  MUFU.EX2 R28, R14 ;  /* 0x0000000e001c7308 */ /* 0x0002a20000000800 */
[----:B------:R-:W-:-:S07]  /*b9e0*/  FFMA.FTZ R24, R24, UR46, -R33 ;  /* 0x0000002e18187c23 */ /* 0x000fce0008010821 */
[----:B------:R-:W3:Y:S01]  /*b9f0*/  MUFU.EX2 R154, R154 ;  /* 0x0000009a009a7308 */ /* 0x000ee20000000800 */
[----:B-1----:R-:W-:-:S07]  /*ba00*/  VIADD R14, R13, 0x32440 ;  /* 0x000324400d0e7836 */ /* 0x002fce0000000000 */
[----:B------:R1:W4:Y:S01]  /*ba10*/  MUFU.EX2 R155, R21 ;  /* 0x00000015009b7308 */ /* 0x0003220000000800 */
[----:B------:R-:W-:Y:S01]  /*ba20*/  FFMA.FTZ R166, R36, UR46, -R59 ;  /* 0x0000002e24a67c23 */ /* 0x000fe2000801083b */
[----:B------:R-:W-:Y:S01]  /*ba30*/  ULOP3.LUT UR39, UR39, 0x3000000, URZ, 0xfc, !UPT ;  /* 0x0300000027277892 */ /* 0x000fe2000f8efc3f */
[----:B-1----:R-:W-:-:S05]  /*ba40*/  IMAD.U32 R21, RZ, RZ, UR37 ;  /* 0x00000025ff157e24 */ /* 0x002fca000f8e00ff */
[----:B------:R-:W1:Y:S01]  /*ba50*/  MUFU.EX2 R34, R20 ;  /* 0x0000001400227308 */ /* 0x000e620000000800 */
[----:B------:R-:W-:Y:S01]  /*ba60*/  PRMT R14, R21, 0x654, R14 ;  /* 0x00000654150e7816 */ /* 0x000fe2000000000e */
[----:B------:R-:W-:-:S06]  /*ba70*/  IMAD.MOV.U32 R21, RZ, RZ, 0x40000040 ;  /* 0x40000040ff157424 */ /* 0x000fcc00078e00ff */
[----:B------:R-:W5:Y:S01]  /*ba80*/  MUFU.EX2 R156, R156 ;  /* 0x0000009c009c7308 */ /* 0x000f620000000800 */
[--C-:B------:R-:W-:Y:S01]  /*ba90*/  FFMA.FTZ R26, R26, UR46, -R33.reuse ;  /* 0x0000002e1a1a7c23 */ /* 0x100fe20008010821 */
[----:B------:R-:W-:Y:S01]  /*baa0*/  R2UR UR7, R21 ;  /* 0x00000000150772ca */ /* 0x000fe200000e0000 */
[----:B------:R-:W-:Y:S01]  /*bab0*/  FFMA.FTZ R50, R50, UR46, -R33 ;  /* 0x0000002e32327c23 */ /* 0x000fe20008010821 */
[----:B0-----:R-:W-:Y:S01]  /*bac0*/  FADD.FTZ R21, R152, R3 ;  /* 0x0000000398157221 */ /* 0x001fe20000010000 */
[----:B------:R2:W-:Y:S03]  /*bad0*/  SYNCS.ARRIVE.TRANS64.RED.A1T0 RZ, [R14+URZ], RZ ;  /* 0x000000ff0eff79a7 */ /* 0x0005e6000810043f */
[----:B------:R-:W-:Y:S01]  /*bae0*/  MUFU.EX2 R158, R158 ;  /* 0x0000009e009e7308 */ /* 0x000fe20000000800 */
[----:B------:R-:W-:Y:S01]  /*baf0*/  FFMA.FTZ R54, R54, UR46, -R33 ;  /* 0x0000002e36367c23 */ /* 0x000fe20008010821 */
[----:B------:R0:W-:Y:S06]  /*bb00*/  BAR.SYNC.DEFER_BLOCKING R0, 0x100 ;  /* 0x000400000000751d */ /* 0x0001ec0000010000 */
[----:B------:R3:W-:Y:S01]  /*bb10*/  MUFU.EX2 R36, R25 ;  /* 0x0000001900247308 */ /* 0x0007e20000000800 */
[----:B--2---:R-:W-:-:S07]  /*bb20*/  FADD.FTZ R14, R55, R28 ;  /* 0x0000001c370e7221 */ /* 0x004fce0000010000 */
[----:B------:R-:W2:Y:S01]  /*bb30*/  MUFU.EX2 R157, R24 ;  /* 0x00000018009d7308 */ /* 0x000ea20000000800 */
[----:B---3--:R-:W-:-:S04]  /*bb40*/  IMAD.MOV.U32 R25, RZ, RZ, 0xc00 ;  /* 0x00000c00ff197424 */ /* 0x008fc800078e00ff */
[----:B------:R-:W-:Y:S02]  /*bb50*/  IMAD R20, R18, R25, UR39 ;  /* 0x0000002712147e24 */ /* 0x000fe4000f8e0219 */
[----:B------:R-:W-:Y:S01]  /*bb60*/  IMAD.MOV.U32 R25, RZ, RZ, 0x40000040 ;  /* 0x40000040ff197424 */ /* 0x000fe200078e00ff */
[----:B------:R3:W-:Y:S01]  /*bb70*/  MUFU.EX2 R165, R26 ;  /* 0x0000001a00a57308 */ /* 0x0007e20000000800 */
[--C-:B------:R-:W-:Y:S01]  /*bb80*/  FFMA.FTZ R30, R30, UR46, -R33.reuse ;  /* 0x0000002e1e1e7c23 */ /* 0x100fe20008010821 */
[----:B------:R-:W-:Y:S02]  /*bb90*/  FFMA.FTZ R56, R56, UR46, -R33 ;  /* 0x0000002e38387c23 */ /* 0x000fe40008010821 */
[----:B------:R-:W-:Y:S01]  /*bba0*/  R2UR UR11, R25 ;  /* 0x00000000190b72ca */ /* 0x000fe200000e0000 */
[----:B---3--:R-:W-:-:S03]  /*bbb0*/  FADD.FTZ R26, R154, R21 ;  /* 0x000000159a1a7221 */ /* 0x008fc60000010000 */
[----:B------:R-:W3:Y:S01]  /*bbc0*/  MUFU.EX2 R50, R50 ;  /* 0x0000003200327308 */ /* 0x000ee20000000800 */
[----:B----4-:R-:W-:Y:S01]  /*bbd0*/  FADD.FTZ R21, R155, R14 ;  /* 0x0000000e9b157221 */ /* 0x010fe20000010000 */
[--C-:B------:R-:W-:Y:S01]  /*bbe0*/  FFMA.FTZ R57, R57, UR46, -R33.reuse ;  /* 0x0000002e39397c23 */ /* 0x100fe20008010821 */
[----:B------:R-:W-:Y:S01]  /*bbf0*/  FADD.FTZ R25, R27, R26 ;  /* 0x0000001a1b197221 */ /* 0x000fe20000010000 */
        /* <DEDUP_REMOVED lines=9> */
[--C-:B0-----:R-:W-:Y:S01]  /*bc90*/  FFMA.FTZ R0, R32, UR46, -R33.reuse ;  /* 0x0000002e20007c23 */ /* 0x101fe20008010821 */
[--C-:B------:R-:W-:Y:S01]  /*bca0*/  FFMA.FTZ R63, R63, UR46, -R33.reuse ;  /* 0x0000002e3f3f7c23 */ /* 0x100fe20008010821 */
[----:B------:R-:W-:Y:S01]  /*bcb0*/  FFMA.FTZ R64, R64, UR46, -R33 ;  /* 0x0000002e40407c23 */ /* 0x000fe20008010821 */
[----:B------:R-:W-:Y:S01]  /*bcc0*/  IMAD.MOV.U32 R33, RZ, RZ, 0x40000040 ;  /* 0x40000040ff217424 */ /* 0x000fe200078e00ff */
[----:B------:R-:W-:Y:S01]  /*bcd0*/  MUFU.EX2 R160, R160 ;  /* 0x000000a000a07308 */ /* 0x000fe20000000800 */
[----:B-1----:R-:W-:Y:S01]  /*bce0*/  FADD.FTZ R14, R34, R21 ;  /* 0x00000015220e7221 */ /* 0x002fe20000010000 */
[----:B------:R-:W-:Y:S01]  /*bcf0*/  FFMA.FTZ R29, R29, UR46, -R59 ;  /* 0x0000002e1d1d7c23 */ /* 0x000fe2000801083b */
[----:B------:R-:W-:Y:S01]  /*bd00*/  IADD3 R24, R20, 0x80, RZ ;  /* 0x0000008014187810 */ /* 0x000fe20007ffe0ff */
[----:B-----5:R-:W-:-:S04]  /*bd10*/  FADD.FTZ R26, R156, R25 ;  /* 0x000000199c1a7221 */ /* 0x020fc80000010000 */
[----:B------:R-:W0:Y:S01]  /*bd20*/  MUFU.EX2 R159, R54 ;  /* 0x00000036009f7308 */ /* 0x000e220000000800 */
[----:B------:R-:W-:Y:S01]  /*bd30*/  R2UR UR15, R33 ;  /* 0x00000000210f72ca */ /* 0x000fe200000e0000 */
[----:B--2---:R-:W-:Y:S01]  /*bd40*/  FADD.FTZ R21, R157, R14 ;  /* 0x0000000e9d157221 */ /* 0x004fe20000010000 */
[----:B------:R-:W-:Y:S01]  /*bd50*/  R2UR UR10, R24 ;  /* 0x00000000180a72ca */ /* 0x000fe200000e0000 */
[----:B------:R-:W-:Y:S01]  /*bd60*/  FADD.FTZ R33, R31, R26 ;  /* 0x0000001a1f217221 */ /* 0x000fe20000010000 */
[----:B------:R-:W-:-:S03]  /*bd70*/  VIADD R24, R20, 0x180 ;  /* 0x0000018014187836 */ /* 0x000fc60000000000 */
[----:B------:R-:W1:Y:S01]  /*bd80*/  MUFU.EX2 R30, R30 ;  /* 0x0000001e001e7308 */ /* 0x000e620000000800 */
[----:B------:R-:W-:Y:S01]  /*bd90*/  FADD.FTZ R21, R36, R21 ;  /* 0x0000001524157221 */ /* 0x000fe20000010000 */
[----:B------:R-:W-:Y:S01]  /*bda0*/  FADD.FTZ R14, R158, R33 ;  /* 0x000000219e0e7221 */ /* 0x000fe20000010000 */
[----:B------:R-:W-:Y:S01]  /*bdb0*/  IMAD.MOV.U32 R25, RZ, RZ, 0x40000040 ;  /* 0x40000040ff197424 */ /* 0x000fe200078e00ff */
[----:B------:R-:W-:-:S04]  /*bdc0*/  R2UR UR18, R24 ;  /* 0x00000000181272ca */ /* 0x000fc800000e0000 */
[----:B------:R-:W2:Y:S01]  /*bdd0*/  MUFU.EX2 R29, R29 ;  /* 0x0000001d001d7308 */ /* 0x000ea20000000800 */
[----:B---3--:R-:W-:Y:S01]  /*bde0*/  FADD.FTZ R24, R50, R21 ;  /* 0x0000001532187221 */ /* 0x008fe20000010000 */
[----:B------:R-:W-:-:S06]  /*bdf0*/  FADD.FTZ R21, R49, R14 ;  /* 0x0000000e31157221 */ /* 0x000fcc0000010000 */
[----:B------:R-:W3:Y:S01]  /*be00*/  MUFU.EX2 R161, R56 ;  /* 0x0000003800a17308 */ /* 0x000ee20000000800 */
[--C-:B------:R-:W-:Y:S01]  /*be10*/  FFMA.FTZ R168, R39, UR46, -R59.reuse ;  /* 0x0000002e27a87c23 */ /* 0x100fe2000801083b */
[----:B------:R-:W-:Y:S01]  /*be20*/  FFMA.FTZ R39, R40, UR46, -R59 ;  /* 0x0000002e28277c23 */ /* 0x000fe2000801083b */
[----:B------:R-:W-:-:S05]  /*be30*/  R2UR UR19, R25 ;  /* 0x00000000191372ca */ /* 0x000fca00000e0000 */
[----:B------:R-:W4:Y:S01]  /*be40*/  MUFU.EX2 R162, R162 ;  /* 0x000000a200a27308 */ /* 0x000f220000000800 */
[----:B------:R-:W-:Y:S01]  /*be50*/  FFMA.FTZ R35, R35, UR46, -R59 ;  /* 0x0000002e23237c23 */ /* 0x000fe2000801083b */
[----:B0-----:R-:W-:Y:S01]  /*be60*/  FADD.FTZ R25, R159, R24 ;  /* 0x000000189f197221 */ /* 0x001fe20000010000 */
[----:B------:R-:W-:-:S05]  /*be70*/  FADD.FTZ R14, R160, R21 ;  /* 0x00000015a00e7221 */ /* 0x000fca0000010000 */
[----:B------:R-:W0:Y:S01]  /*be80*/  MUFU.EX2 R57, R57 ;  /* 0x0000003900397308 */ /* 0x000e220000000800 */
[----:B------:R-:W-:Y:S02]  /*be90*/  IMAD.MOV.U32 R21, RZ, RZ, 0x40000040 ;  /* 0x40000040ff157424 */ /* 0x000fe400078e00ff */
[----:B-1----:R-:W-:-:S05]  /*bea0*/  FADD.FTZ R24, R30, R25 ;  /* 0x000000191e187221 */ /* 0x002fca0000010000 */
[----:B------:R-:W1:Y:S01]  /*beb0*/  MUFU.EX2 R51, R51 ;  /* 0x0000003300337308 */ /* 0x000e620000000800 */
[----:B------:R-:W-:-:S07]  /*bec0*/  R2UR UR27, R21 ;  /* 0x00000000151b72ca */ /* 0x000fce00000e0000 */
[----:B------:R-:W5:Y:S01]  /*bed0*/  MUFU.EX2 R40, R53 ;  /* 0x0000003500287308 */ /* 0x000f620000000800 */
[----:B------:R-:W-:Y:S02]  /*bee0*/  VIADD R32, R20, 0x100 ;  /* 0x0000010014207836 */ /* 0x000fe40000000000 */
[----:B--2---:R-:W-:-:S05]  /*bef0*/  FADD.FTZ R21, R29, R14 ;  /* 0x0000000e1d157221 */ /* 0x004fca0000010000 */
[----:B------:R-:W2:Y:S01]  /*bf00*/  MUFU.EX2 R164, R164 ;  /* 0x000000a400a47308 */ /* 0x000ea20000000800 */
[----:B------:R-:W-:Y:S01]  /*bf10*/  FFMA.FTZ R37, R37, UR46, -R59 ;  /* 0x0000002e25257c23 */ /* 0x000fe2000801083b */
[----:B---3--:R-:W-:-:S06]  /*bf20*/  FADD.FTZ R24, R161, R24 ;  /* 0x00000018a1187221 */ /* 0x008fcc0000010000 */
[----:B------:R-:W3:Y:S01]  /*bf30*/  MUFU.EX2 R44, R44 ;  /* 0x0000002c002c7308 */ /* 0x000ee20000000800 */
[----:B------:R-:W-:Y:S01]  /*bf40*/  F2FP.F16.F32.PACK_AB R152, R3, R152 ;  /* 0x000000980398723e */ /* 0x000fe200000000ff */
[----:B----4-:R-:W-:-:S06]  /*bf50*/  FADD.FTZ R14, R162, R21 ;  /* 0x00000015a20e7221 */ /* 0x010fcc0000010000 */
[----:B------:R-:W4:Y:S01]  /*bf60*/  MUFU.EX2 R35, R35 ;  /* 0x0000002300237308 */ /* 0x000f220000000800 */
[----:B------:R-:W-:Y:S01]  /*bf70*/  R2UR UR14, R32 ;  /* 0x00000000200e72ca */ /* 0x000fe200000e0000 */
[----:B0-----:R-:W-:Y:S01]  /*bf80*/  FADD.FTZ R3, R57, R24 ;  /* 0x0000001839037221 */ /* 0x001fe20000010000 */
[C---:B------:R-:W-:Y:S02]  /*bf90*/  R2UR UR6, R20.reuse ;  /* 0x00000000140672ca */ /* 0x040fe400000e0000 */
[----:B------:R-:W-:-:S03]  /*bfa0*/  IADD3 R32, R20, 0x200, RZ ;  /* 0x0000020014207810 */ /* 0x000fc60007ffe0ff */
[----:B------:R-:W0:Y:S01]  /*bfb0*/  MUFU.EX2 R166, R166 ;  /* 0x000000a600a67308 */ /* 0x000e220000000800 */
[----:B------:R-:W-:Y:S02]  /*bfc0*/  VIADD R20, R20, 0x280 ;  /* 0x0000028014147836 */ /* 0x000fe40000000000 */
[----:B-1----:R-:W-:Y:S01]  /*bfd0*/  FADD.FTZ R21, R51, R14 ;  /* 0x0000000e33157221 */ /* 0x002fe20000010000 */
[----:B-----5:R-:W-:-:S04]  /*bfe0*/  FADD.FTZ R3, R40, R3 ;  /* 0x0000000328037221 */ /* 0x020fc80000010000 */
[----:B------:R-:W1:Y:S01]  /*bff0*/  MUFU.EX2 R52, R52 ;  /* 0x0000003400347308 */ /* 0x000e620000000800 */
[----:B------:R-:W-:Y:S01]  /*c000*/  R2UR UR26, R20 ;  /* 0x00000000141a72ca */ /* 0x000fe200000e0000 */
[----:B--2---:R-:W-:-:S06]  /*c010*/  FADD.FTZ R14, R164, R21 ;  /* 0x00000015a40e7221 */ /* 0x004fcc0000010000 */
[----:B------:R-:W2:Y:S01]  /*c020*/  MUFU.EX2 R37, R37 ;  /* 0x0000002500257308 */ /* 0x000ea20000000800 */
[----:B------:R-:W-:Y:S01]  /*c030*/  FFMA.FTZ R170, R41, UR46, -R59 ;  /* 0x0000002e29aa7c23 */ /* 0x000fe2000801083b */
[----:B---3--:R-:W-:-:S06]  /*c040*/  FADD.FTZ R20, R44, R3 ;  /* 0x000000032c147221 */ /* 0x008fcc0000010000 */
[----:B------:R-:W3:Y:S01]  /*c050*/  MUFU.EX2 R167, R58 ;  /* 0x0000003a00a77308 */ /* 0x000ee20000000800 */
[----:B----4-:R-:W-:Y:S01]  /*c060*/  FADD.FTZ R3, R35, R14 ;  /* 0x0000000e23037221 */ /* 0x010fe20000010000 */
[----:B------:R-:W-:-:S06]  /*c070*/  FFMA.FTZ R41, R42, UR46, -R59 ;  /* 0x0000002e2a297c23 */ /* 0x000fcc000801083b */
[----:B------:R-:W4:Y:S01]  /*c080*/  MUFU.EX2 R168, R168 ;  /* 0x000000a800a87308 */ /* 0x000f220000000800 */
[----:B------:R-:W-:-:S07]  /*c090*/  FADD.FTZ R21, R165, R20 ;  /* 0x00000014a5157221 */ /* 0x000fce0000010000 */
[----:B------:R-:W5:Y:S01]  /*c0a0*/  MUFU.EX2 R60, R60 ;  /* 0x0000003c003c7308 */ /* 0x000f620000000800 */
[----:B0-----:R-:W-:Y:S01]  /*c0b0*/  FADD.FTZ R14, R166, R3 ;  /* 0x00000003a60e7221 */ /* 0x001fe20000010000 */
[----:B------:R-:W-:-:S06]  /*c0c0*/  FFMA.FTZ R172, R43, UR46, -R59 ;  /* 0x0000002e2bac7c23 */ /* 0x000fcc000801083b */
[----:B------:R-:W0:Y:S01]  /*c0d0*/  MUFU.EX2 R39, R39 ;  /* 0x0000002700277308 */ /* 0x000e220000000800 */
[----:B-1----:R-:W-:-:S07]  /*c0e0*/  FADD.FTZ R20, R52, R21 ;  /* 0x0000001534147221 */ /* 0x002fce0000010000 */
[----:B------:R-:W1:Y:S01]  /*c0f0*/  MUFU.EX2 R169, R48 ;  /* 0x0000003000a97308 */ /* 0x000e620000000800 */
[----:B--2---:R-:W-:Y:S01]  /*c100*/  FADD.FTZ R3, R37, R14 ;  /* 0x0000000e25037221 */ /* 0x004fe20000010000 */
[----:B------:R-:W-:-:S06]  /*c110*/  FFMA.FTZ R43, R45, UR46, -R59 ;  /* 0x0000002e2d2b7c23 */ /* 0x000fcc000801083b */
[----:B------:R-:W2:Y:S01]  /*c120*/  MUFU.EX2 R170, R170 ;  /* 0x000000aa00aa7308 */ /* 0x000ea20000000800 */
[----:B---3--:R-:W-:-:S07]  /*c130*/  FADD.FTZ R21, R167, R20 ;  /* 0x00000014a7157221 */ /* 0x008fce0000010000 */
[----:B------:R-:W3:Y:S01]  /*c140*/  MUFU.EX2 R61, R61 ;  /* 0x0000003d003d7308 */ /* 0x000ee20000000800 */
[----:B----4-:R-:W-:Y:S01]  /*c150*/  FADD.FTZ R14, R168, R3 ;  /* 0x00000003a80e7221 */ /* 0x010fe20000010000 */
[----:B------:R-:W-:-:S06]  /*c160*/  FFMA.FTZ R174, R46, UR46, -R59 ;  /* 0x0000002e2eae7c23 */ /* 0x000fcc000801083b */
[----:B------:R-:W4:Y:S01]  /*c170*/  MUFU.EX2 R41, R41 ;  /* 0x0000002900297308 */ /* 0x000f220000000800 */
[----:B-----5:R-:W-:-:S07]  /*c180*/  FADD.FTZ R20, R60, R21 ;  /* 0x000000153c147221 */ /* 0x020fce0000010000 */
[----:B------:R-:W5:Y:S01]  /*c190*/  MUFU.EX2 R38, R38 ;  /* 0x0000002600267308 */ /* 0x000f620000000800 */
[----:B0-----:R-:W-:Y:S01]  /*c1a0*/  FADD.FTZ R3, R39, R14 ;  /* 0x0000000e27037221 */ /* 0x001fe20000010000 */
[----:B------:R-:W-:-:S06]  /*c1b0*/  FFMA.FTZ R45, R47, UR46, -R59 ;  /* 0x0000002e2f2d7c23 */ /* 0x000fcc000801083b */
[----:B------:R-:W0:Y:S01]  /*c1c0*/  MUFU.EX2 R172, R172 ;  /* 0x000000ac00ac7308 */ /* 0x000e220000000800 */
[----:B-1----:R-:W-:-:S07]  /*c1d0*/  FADD.FTZ R20, R169, R20 ;  /* 0x00000014a9147221 */ /* 0x002fce0000010000 */
[----:B------:R-:W1:Y:S08]  /*c1e0*/  MUFU.EX2 R62, R62 ;  /* 0x0000003e003e7308 */ /* 0x000e700000000800 */
[----:B------:R-:W1:Y:S08]  /*c1f0*/  MUFU.EX2 R43, R43 ;  /* 0x0000002b002b7308 */ /* 0x000e700000000800 */
[----:B------:R2:W1:Y:S08]  /*c200*/  MUFU.EX2 R173, R0 ;  /* 0x0000000000ad7308 */ /* 0x0004700000000800 */
[----:B------:R-:W1:Y:S01]  /*c210*/  MUFU.EX2 R174, R174 ;  /* 0x000000ae00ae7308 */ /* 0x000e620000000800 */
[----:B--2---:R-:W-:Y:S01]  /*c220*/  FADD.FTZ R0, R170, R3 ;  /* 0x00000003aa007221 */ /* 0x004fe20000010000 */
[----:B---3--:R-:W-:-:S06]  /*c230*/  FADD.FTZ R3, R61, R20 ;  /* 0x000000143d037221 */ /* 0x008fcc0000010000 */
[----:B------:R-:W2:Y:S01]  /*c240*/  MUFU.EX2 R63, R63 ;  /* 0x0000003f003f7308 */ /* 0x000ea20000000800 */
[----:B----4-:R-:W-:Y:S01]  /*c250*/  FADD.FTZ R21, R41, R0 ;  /* 0x0000000029157221 */ /* 0x010fe20000010000 */
[----:B-----5:R-:W-:-:S06]  /*c260*/  FADD.FTZ R3, R38, R3 ;  /* 0x0000000326037221 */ /* 0x020fcc0000010000 */
[----:B------:R-:W3:Y:S01]  /*c270*/  MUFU.EX2 R45, R45 ;  /* 0x0000002d002d7308 */ /* 0x000ee20000000800 */
[----:B0-----:R-:W-:Y:S01]  /*c280*/  FADD.FTZ R0, R172, R21 ;  /* 0x00000015ac007221 */ /* 0x001fe20000010000 */
[----:B-1----:R-:W-:-:S06]  /*c290*/  FADD.FTZ R14, R62, R3 ;  /* 0x000000033e0e7221 */ /* 0x002fcc0000010000 */
[----:B------:R-:W0:Y:S01]  /*c2a0*/  MUFU.EX2 R64, R64 ;  /* 0x0000004000407308 */ /* 0x000e220000000800 */
[----:B------:R-:W-:Y:S01]  /*c2b0*/  FADD.FTZ R3, R43, R0 ;  /* 0x000000002b037221 */ /* 0x000fe20000010000 */
[----:B------:R-:W-:Y:S01]  /*c2c0*/  FADD.FTZ R14, R173, R14 ;  /* 0x0000000ead0e7221 */ /* 0x000fe20000010000 */
[----:B------:R-:W-:Y:S02]  /*c2d0*/  IMAD.MOV.U32 R33, RZ, RZ, 0x40000040 ;  /* 0x40000040ff217424 */ /* 0x000fe400078e00ff */
[----:B------:R-:W-:Y:S01]  /*c2e0*/  FADD.FTZ R0, R174, R3 ;  /* 0x00000003ae007221 */ /* 0x000fe20000010000 */
[----:B--2---:R-:W-:Y:S01]  /*c2f0*/  FADD.FTZ R21, R63, R14 ;  /* 0x0000000e3f157221 */ /* 0x004fe20000010000 */
[----:B------:R-:W-:Y:S02]  /*c300*/  F2FP.F16.F32.PACK_AB R154, R27, R154 ;  /* 0x0000009a1b9a723e */ /* 0x000fe400000000ff */
[----:B------:R-:W-:Y:S02]  /*c310*/  F2FP.F16.F32.PACK_AB R153, R28, R55 ;  /* 0x000000371c99723e */ /* 0x000fe400000000ff */
[----:B------:R-:W-:Y:S01]  /*c320*/  F2FP.F16.F32.PACK_AB R155, R34, R155 ;  /* 0x0000009b229b723e */ /* 0x000fe200000000ff */
[----:B---3--:R-:W-:Y:S01]  /*c330*/  FADD.FTZ R3, R45, R0 ;  /* 0x000000002d037221 */ /* 0x008fe20000010000 */
[----:B------:R-:W-:-:S02]  /*c340*/  R2UR UR22, R32 ;  /* 0x00000000201672ca */ /* 0x000fc400000e0000 */
[----:B------:R-:W-:Y:S02]  /*c350*/  R2UR UR23, R33 ;  /* 0x00000000211772ca */ /* 0x000fe400000e0000 */
[----:B------:R-:W-:Y:S01]  /*c360*/  F2FP.F16.F32.PACK_AB R156, R31, R156 ;  /* 0x0000009c1f9c723e */ /* 0x000fe200000000ff */
[----:B0-----:R-:W-:Y:S01]  /*c370*/  FADD.FTZ R0, R64, R21 ;  /* 0x0000001540007221 */ /* 0x001fe20000010000 */
        /* <DEDUP_REMOVED lines=19> */
[----:B------:R-:W-:-:S06]  /*c4b0*/  WARPGROUP.ARRIVE ;  /* 0x00000000000079c5 */ /* 0x000fcc0000000000 */
        /* <DEDUP_REMOVED lines=22> */
[----:B------:R-:W-:Y:S05]  /*c620*/  @!P0 BRA `(.L_x_6058) ;  /* 0x0000000000048947 */ /* 0x000fea0003800000 */
[----:B------:R-:W-:Y:S01]  /*c630*/  BPT.TRAP 0x1 ;  /* 0x000000040000795c */ /* 0x000fe20000300000 */
.L_x_6058:
[----:B------:R-:W0:Y:S01]  /*c640*/  @P5 LDC R20, c[0x0][0x44c] ;  /* 0x00011300ff145b82 */ /* 0x000e220000000800 */
[----:B------:R-:W-:Y:S01]  /*c650*/  IMAD.MOV.U32 R14, RZ, RZ, R180 ;  /* 0x000000ffff0e7224 */ /* 0x000fe200078e00b4 */
[----:B------:R-:W-:Y:S01]  /*c660*/  IADD3 R13, R13, 0x32460, RZ ;  /* 0x000324600d0d7810 */ /* 0x000fe20007ffe0ff */
[----:B------:R-:W-:Y:S01]  /*c670*/  ULDC UR42, c[0x0][0xad0] ;  /* 0x0002b400002a7ab9 */ /* 0x000fe20000000800 */
[----:B------:R-:W-:Y:S01]  /*c680*/  ULDC UR43, c[0x0][0xad0] ;  /* 0x0002b400002b7ab9 */ /* 0x000fe20000000800 */
[----:B------:R-:W-:Y:S01]  /*c690*/  ULDC UR44, c[0x0][0xa80] ;  /* 0x0002a000002c7ab9 */ /* 0x000fe20000000800 */
[----:B------:R-:W-:Y:S02]  /*c6a0*/  ULDC UR45, c[0x0][0xa80] ;  /* 0x0002a000002d7ab9 */ /* 0x000fe40000000800 */
[----:B------:R-:W1:Y:S01]  /*c6b0*/  @P5 LDC R21, c[0x0][0x450] ;  /* 0x00011400ff155b82 */ /* 0x000e620000000800 */
[----:B0-----:R-:W-:-:S05]  /*c6c0*/  @P5 IMAD.HI.U32 R20, R180, R20, RZ ;  /* 0x00000014b4145227 */ /* 0x001fca00078e00ff */
[----:B-1----:R-:W-:Y:S01]  /*c6d0*/  @P5 SHF.R.U32.HI R14, RZ, R21, R20 ;  /* 0x00000015ff0e5219 */ /* 0x002fe20000011614 */
[----:B------:R-:W-:-:S03]  /*c6e0*/  IMAD.U32 R20, RZ, RZ, UR37 ;  /* 0x00000025ff147e24 */ /* 0x000fc6000f8e00ff */
[----:B------:R-:W-:Y:S02]  /*c6f0*/  IADD3 R14, R14, R178, -R179 ;  /* 0x000000b20e0e7210 */ /* 0x000fe40007ffe8b3 */
[----:B------:R-:W-:-:S03]  /*c700*/  PRMT R13, R20, 0x654, R13 ;  /* 0x00000654140d7816 */ /* 0x000fc6000000000d */
[----:B------:R-:W-:Y:S01]  /*c710*/  IMAD.HI R14, R14, 0x2aaaaaab, RZ ;  /* 0x2aaaaaab0e0e7827 */ /* 0x000fe200078e02ff */
[----:B------:R0:W-:Y:S04]  /*c720*/  SYNCS.ARRIVE.TRANS64.RED.A1T0 RZ, [R13+URZ], RZ ;  /* 0x000000ff0dff79a7 */ /* 0x0001e8000810043f */
[----:B0-----:R-:W-:-:S04]  /*c730*/  SHF.R.U32.HI R13, RZ, 0x1f, R14 ;  /* 0x0000001fff0d7819 */ /* 0x001fc8000001160e */
[----:B------:R-:W-:Y:S01]  /*c740*/  LEA.HI.SX32 R14, R14, R13, 0x1c ;  /* 0x0000000d0e0e7211 */ /* 0x000fe200078fe2ff */
[----:B------:R-:W-:-:S03]  /*c750*/  VIADD R13, R177, 0xfffffffe ;  /* 0xfffffffeb10d7836 */ /* 0x000fc60000000000 */
[----:B------:R-:W-:-:S04]  /*c760*/  VIMNMX R21, RZ, R14, !PT ;  /* 0x0000000eff157248 */ /* 0x000fc80007fe0100 */
[----:B------:R-:W-:Y:S01]  /*c770*/  ISETP.GE.AND P1, PT, R13, R21, PT ;  /* 0x000000150d00720c */ /* 0x000fe20003f26270 */
[----:B------:R0:W-:-:S12]  /*c780*/  STL [R1+0xb0], R21 ;  /* 0x0000b01501007387 */ /* 0x0001d80000100800 */
[----:B0-----:R-:W-:Y:S05]  /*c790*/  @!P1 BRA `(.L_x_6059) ;  /* 0x0000003800289947 */ /* 0x001fea0003800000 */
[----:B------:R-:W-:Y:S02]  /*c7a0*/  IMAD.MOV.U32 R20, RZ, RZ, R176 ;  /* 0x000000ffff147224 */ /* 0x000fe400078e00b0 */
[----:B------:R-:W-:-:S07]  /*c7b0*/  IMAD.MOV.U32 R21, RZ, RZ, R15 ;  /* 0x000000ffff157224 */ /* 0x000fce00078e000f */
.L_x_6070:
[----:B------:R-:W-:Y:S01]  /*c7c0*/  VIADD R18, R18, 0x1 ;  /* 0x0000000112127836 */ /* 0x000fe20000000000 */
[----:B------:R-:W-:Y:S05]  /*c7d0*/  YIELD ;  /* 0x0000000000007946 */ /* 0x000fea0003800000 */
[----:B------:R-:W-:-:S04]  /*c7e0*/  ISETP.NE.AND P1, PT, R18, 0x2, PT ;  /* 0x000000021200780c */ /* 0x000fc80003f25270 */
[----:B------:R-:W-:Y:S02]  /*c7f0*/  SEL R15, RZ, 0x1, P1 ;  /* 0x00000001ff0f7807 */ /* 0x000fe40000800000 */
[----:B------:R-:W-:Y:S02]  /*c800*/  SEL R18, R18, RZ, P1 ;  /* 0x000000ff12127207 */ /* 0x000fe40000800000 */
[----:B------:R-:W-:Y:S01]  /*c810*/  LOP3.LUT R202, R202, R15, RZ, 0x3c, !PT ;  /* 0x0000000fcaca7212 */ /* 0x000fe200078e3cff */
[----:B-----5:R-:W-:Y:S06]  /*c820*/  @!P0 BRA `(.L_x_6060) ;  /* 0x0000000000048947 */ /* 0x020fec0003800000 */
[----:B------:R-:W-:Y:S01]  /*c830*/  BPT.TRAP 0x1 ;  /* 0x000000040000795c */ /* 0x000fe20000300000 */
.L_x_6060:
[----:B------:R-:W-:Y:S02]  /*c840*/  LEA R14, R18, R22, 0x3 ;  /* 0x00000016120e7211 */ /* 0x000fe400078e18ff */
[----:B------:R-:W-:-:S04]  /*c850*/  SHF.L.U32 R12, R202, 0x1f, RZ ;  /* 0x0000001fca0c7819 */ /* 0x000fc800000006ff */
[----:B------:R0:W1:Y:S01]  /*c860*/  SYNCS.PHASECHK.TRANS64.TRYWAIT P1, [R14+URZ+0x32430], R12 ;  /* 0x0324300c0e0075a7 */ /* 0x000062000802017f */
[----:B------:R-:W-:Y:S05]  /*c870*/  @!P0 BRA `(.L_x_6061) ;  /* 0x0000000000048947 */ /* 0x000fea0003800000 */
[----:B------:R-:W-:Y:S01]  /*c880*/  BPT.TRAP 0x1 ;  /* 0x000000040000795c */ /* 0x000fe20000300000 */
.L_x_6061:
[----:B------:R-:W2:Y:S01]  /*c890*/  LDL R15, [R1+0x94] ;  /* 0x00009400010f7983 */ /* 0x000ea20000100800 */
[----:B------:R-:W-:Y:S02]  /*c8a0*/  IMAD.MOV.U32 R157, RZ, RZ, 0x40000040 ;  /* 0x40000040ff9d7424 */ /* 0x000fe400078e00ff */
[----:B--2---:R-:W-:Y:S01]  /*c8b0*/  IMAD R156, R18, 0x300, R15 ;  /* 0x00000300129c7824 */ /* 0x004fe200078e020f */
[----:B-1----:R-:W-:Y:S06]  /*c8c0*/  @P1 BRA `(.L_x_6062) ;  /* 0x0000000000081947 */ /* 0x002fec0003800000 */
[----:B------:R-:W1:Y:S02]  /*c8d0*/  SYNCS.PHASECHK.TRANS64.TRYWAIT P1, [R14+URZ+0x32430], R12 ;  /* 0x0324300c0e0075a7 */ /* 0x000e64000802017f */
[----:B-1----:R-:W-:Y:S05]  /*c8e0*/  @!P1 BRA `(.L_x_6063) ;  /* 0x0000012c00cc9947 */ /* 0x002fea0003800000 */
.L_x_6062:
[----:B------:R2:W-:Y:S04]  /*c8f0*/  STL.64 [R1+0xe0], R2 ;  /* 0x0000e00201007387 */ /* 0x0005e80000100a00 */
[----:B------:R-:W3:Y:S01]  /*c900*/  LDL.64 R210, [R1+0x80] ;  /* 0x0000800001d27983 */ /* 0x000ee20000100a00 */
[----:B------:R-:W-:Y:S05]  /*c910*/  WARPSYNC.ALL ;  /* 0x0000000000007948 */ /* 0x000fea0003800000 */
[----:B------:R-:W4:Y:S04]  /*c920*/  LDL.64 R208, [R1+0x78] ;  /* 0x0000780001d07983 */ /* 0x000f280000100a00 */
[----:B--2---:R-:W2:Y:S01]  /*c930*/  LDL.64 R2, [R1+0x88] ;  /* 0x0000880001027983 */ /* 0x004ea20000100a00 */
        /* <DEDUP_REMOVED lines=10> */
[----:B------:R-:W-:-:S02]  /*c9e0*/  R2UR UR10, R154 ;  /* 0x000000009a0a72ca */ /* 0x000fc400000e0000 */
[----:B------:R-:W-:Y:S02]  /*c9f0*/  R2UR UR11, R155 ;  /* 0x000000009b0b72ca */ /* 0x000fe400000e0000 */
[----:B------:R-:W-:Y:S02]  /*ca00*/  R2UR UR14, R152 ;  /* 0x00000000980e72ca */ /* 0x000fe400000e0000 */
[----:B------:R-:W-:Y:S02]  /*ca10*/  R2UR UR15, R153 ;  /* 0x00000000990f72ca */ /* 0x000fe400000e0000 */
[----:B------:R-:W-:Y:S02]  /*ca20*/  R2UR UR18, R156 ;  /* 0x000000009c1272ca */ /* 0x000fe400000e0000 */
[----:B------:R-:W-:Y:S02]  /*ca30*/  R2UR UR19, R157 ;  /* 0x000000009d1372ca */ /* 0x000fe400000e0000 */
[----:B------:R-:W-:-:S06]  /*ca40*/  WARPGROUP.ARRIVE ;  /* 0x00000000000079c5 */ /* 0x000fcc0000000000 */
[----:B------:R-:W-:Y:S03]  /*ca50*/  HGMMA.64x96x16.F32 R152, gdesc[UR4], RZ, !UPT, gsb0 ;  /* 0x01600000049879f0 */ /* 0x000fe6000c0008ff */
[----:B------:R-:W-:Y:S02]  /*ca60*/  WARPGROUP.DEPBAR.LE gsb0, 0x0 ;  /* 0x00008000000079c5 */ /* 0x000fe40000010000 */
[----:B------:R-:W-:Y:S01]  /*ca70*/  WARPGROUP.ARRIVE ;  /* 0x00000000000079c5 */ /* 0x000fe20000000000 */
[----:B--2---:R-:W-:Y:S02]  /*ca80*/  R2UR UR8, R2 ;  /* 0x00000000020872ca */ /* 0x004fe400000e0000 */
[----:B------:R-:W-:Y:S02]  /*ca90*/  R2UR UR9, R3 ;  /* 0x00000000030972ca */ /* 0x000fe400000e0000 */
[----:B------:R2:W5:Y:S11]  /*caa0*/  LDL.LU.64 R2, [R1+0xe0] ;  /* 0x0000e00001027983 */ /* 0x0005760000300a00 */
[----:B------:R-:W-:Y:S01]  /*cab0*/  HGMMA.64x96x16.F32 R152, gdesc[UR8], R152, gsb0 ;  /* 0x01600000089879f0 */ /* 0x000fe20008000898 */
[----:B---3--:R-:W-:-:S02]  /*cac0*/  R2UR UR12, R210 ;  /* 0x00000000d20c72ca */ /* 0x008fc400000e0000 */
[----:B------:R-:W-:Y:S02]  /*cad0*/  R2UR UR13, R211 ;  /* 0x00000000d30d72ca */ /* 0x000fe400000e0000 */
[----:B----4-:R-:W-:Y:S02]  /*cae0*/  R2UR UR16, R208 ;  /* 0x00000000d01072ca */ /* 0x010fe400000e0000 */
        /* <DEDUP_REMOVED lines=8> */
[----:B--2---:R-:W-:Y:S05]  /*cb70*/  @!P0 BRA `(.L_x_6064) ;  /* 0x0000000000048947 */ /* 0x004fea0003800000 */
[----:B------:R-:W-:Y:S01]  /*cb80*/  BPT.TRAP 0x1 ;  /* 0x000000040000795c */ /* 0x000fe20000300000 */
.L_x_6064:
[----:B------:R2:W3:Y:S01]  /*cb90*/  SYNCS.PHASECHK.TRANS64.TRYWAIT P1, [R14+URZ+0x32450], R12 ;  /* 0x0324500c0e0075a7 */ /* 0x0004e2000802017f */
[----:B------:R-:W-:Y:S05]  /*cba0*/  @!P0 BRA `(.L_x_6065) ;  /* 0x0000000000048947 */ /* 0x000fea0003800000 */
[----:B------:R-:W-:Y:S01]  /*cbb0*/  BPT.TRAP 0x1 ;  /* 0x000000040000795c */ /* 0x000fe20000300000 */
.L_x_6065:
[----:B---3--:R-:W-:Y:S05]  /*cbc0*/  @P1 BRA `(.L_x_6066) ;  /* 0x0000000000081947 */ /* 0x008fea0003800000 */
[----:B------:R-:W3:Y:S02]  /*cbd0*/  SYNCS.PHASECHK.TRANS64.TRYWAIT P1, [R14+URZ+0x32450], R12 ;  /* 0x0324500c0e0075a7 */ /* 0x000ee4000802017f */
[----:B---3--:R-:W-:Y:S05]  /*cbe0*/  @!P1 BRA `(.L_x_6067) ;  /* 0x0000012c00209947 */ /* 0x008fea0003800000 */
.L_x_6066:
[----:B------:R4:W-:Y:S04]  /*cbf0*/  STL.64 [R1+0xf8], R20 ;  /* 0x0000f81401007387 */ /* 0x0009e80000100a00 */
[----:B----4-:R-:W4:Y:S04]  /*cc00*/  LDL.64 R20, [R1+0x70] ;  /* 0x0000700001147983 */ /* 0x010f280000100a00 */
[----:B------:R0:W-:Y:S04]  /*cc10*/  STL.64 [R1+0xf0], R16 ;  /* 0x0000f01001007387 */ /* 0x0001e80000100a00 */
[----:B0-----:R-:W4:Y:S01]  /*cc20*/  LDL.64 R16, [R1+0x68] ;  /* 0x0000680001107983 */ /* 0x001f220000100a00 */
[----:B------:R-:W-:-:S02]  /*cc30*/  IMAD.MOV.U32 R208, RZ, RZ, 0xc00 ;  /* 0x00000c00ffd07424 */ /* 0x000fc400078e00ff */
[----:B------:R-:W-:Y:S01]  /*cc40*/  IMAD.MOV.U32 R209, RZ, RZ, 0x40000040 ;  /* 0x40000040ffd17424 */ /* 0x000fe200078e00ff */
[----:B------:R1:W-:Y:S01]  /*cc50*/  STL [R1+0xe8], R14 ;  /* 0x0000e80e01007387 */ /* 0x0003e20000100800 */
[----:B------:R-:W-:-:S03]  /*cc60*/  IMAD R208, R18, R208, UR38 ;  /* 0x0000002612d07e24 */ /* 0x000fc6000f8e02d0 */
[----:B-----5:R0:W-:Y:S01]  /*cc70*/  STL.64 [R1+0xe0], R2 ;  /* 0x0000e00201007387 */ /* 0x0201e20000100a00 */
[----:B------:R-:W-:Y:S05]  /*cc80*/  WARPSYNC.ALL ;  /* 0x0000000000007948 */ /* 0x000fea0003800000 */
[C---:B------:R-:W-:Y:S01]  /*cc90*/  R2UR UR6, R208.reuse ;  /* 0x00000000d00672ca */ /* 0x040fe200000e0000 */
[----:B------:R-:W-:Y:S01]  /*cca0*/  VIADD R210, R208, 0x2 ;  /* 0x00000002d0d27836 */ /* 0x000fe20000000000 */
[----:B------:R-:W-:Y:S01]  /*ccb0*/  R2UR UR7, R209 ;  /* 0x00000000d10772ca */ /* 0x000fe200000e0000 */
[----:B------:R-:W-:Y:S01]  /*ccc0*/  IMAD.MOV.U32 R211, RZ, RZ, 0x40000040 ;  /* 0x40000040ffd37424 */ /* 0x000fe200078e00ff */
[----:B-123--:R-:W2:Y:S01]  /*ccd0*/  LDL.64 R14, [R1+0x10] ;  /* 0x00001000010e7983 */ /* 0x00eea20000100a00 */
[----:B------:R-:W-:-:S03]  /*cce0*/  R2UR UR4, R4 ;  /* 0x00000000040472ca */ /* 0x000fc600000e0000 */
[----:B0-----:R-:W3:Y:S01]  /*ccf0*/  LDL.64 R2, [R1+0x60] ;  /* 0x0000600001027983 */ /* 0x001ee20000100a00 */
[----:B------:R-:W-:Y:S01]  /*cd00*/  R2UR UR5, R5 ;  /* 0x00000000050572ca */ /* 0x000fe200000e0000 */
[----:B------:R-:W-:-:S12]  /*cd10*/  WARPGROUP.ARRIVE ;  /* 0x00000000000079c5 */ /* 0x000fd80000000000 */
[----:B------:R-:W-:Y:S01]  /*cd20*/  HGMMA.64x96x16.F32 R152, gdesc[UR4], R152, gsb0 ;  /* 0x01600000049879f0 */ /* 0x000fe20008000898 */
[----:B------:R-:W-:Y:S02]  /*cd30*/  R2UR UR6, R210 ;  /* 0x00000000d20672ca */ /* 0x000fe400000e0000 */
[----:B------:R-:W-:Y:S01]  /*cd40*/  R2UR UR7, R211 ;  /* 0x00000000d30772ca */ /* 0x000fe200000e0000 */
[----:B------:R-:W-:Y:S01]  /*cd50*/  IMAD.MOV.U32 R211, RZ, RZ, 0x40000040 ;  /* 0x40000040ffd37424 */ /* 0x000fe200078e00ff */
[----:B------:R-:W-:Y:S01]  /*cd60*/  IADD3 R210, R208, 0x4, RZ ;  /* 0x00000004d0d27810 */ /* 0x000fe20007ffe0ff */
[----:B------:R-:W-:Y:S02]  /*cd70*/  WARPGROUP.DEPBAR.LE gsb0, 0x0 ;  /* 0x00008000000079c5 */ /* 0x000fe40000010000 */
[----:B------:R-:W-:Y:S01]  /*cd80*/  WARPGROUP.ARRIVE ;  /* 0x00000000000079c5 */ /* 0x000fe20000000000 */
[----:B----4-:R-:W-:Y:S02]  /*cd90*/  R2UR UR4, R20 ;  /* 0x00000000140472ca */ /* 0x010fe400000e0000 */
[----:B------:R-:W-:-:S02]  /*cda0*/  R2UR UR5, R21 ;  /* 0x00000000150572ca */ /* 0x000fc400000e0000 */
[----:B------:R-:W4:Y:S11]  /*cdb0*/  LDL.64 R20, [R1+0x58] ;  /* 0x0000580001147983 */ /* 0x000f360000100a00 */
[----:B------:R-:W-:Y:S01]  /*cdc0*/  HGMMA.64x96x16.F32 R152, gdesc[UR4], R152, gsb0 ;  /* 0x01600000049879f0 */ /* 0x000fe20008000898 */
[----:B------:R-:W-:-:S02]  /*cdd0*/  R2UR UR4, R16 ;  /* 0x00000000100472ca */ /* 0x000fc400000e0000 */
[----:B------:R-:W-:Y:S02]  /*cde0*/  R2UR UR5, R17 ;  /* 0x00000000110572ca */ /* 0x000fe400000e0000 */
[----:B------:R-:W2:Y:S01]  /*cdf0*/  LDL.64 R16, [R1+0x50] ;  /* 0x0000500001107983 */ /* 0x000ea20000100a00 */
[----:B------:R-:W-:Y:S02]  /*ce00*/  R2UR UR6, R210 ;  /* 0x00000000d20672ca */ /* 0x000fe400000e0000 */
[----:B------:R-:W-:Y:S01]  /*ce10*/  R2UR UR7, R211 ;  /* 0x00000000d30772ca */ /* 0x000fe200000e0000 */
[----:B------:R-:W-:Y:S02]  /*ce20*/  VIADD R210, R208, 0x6 ;  /* 0x00000006d0d27836 */ /* 0x000fe40000000000 */
[----:B------:R-:W-:Y:S01]  /*ce30*/  IMAD.MOV.U32 R211, RZ, RZ, 0x40000040 ;  /* 0x40000040ffd37424 */ /* 0x000fe200078e00ff */
[----:B------:R-:W-:Y:S02]  /*ce40*/  WARPGROUP.DEPBAR.LE gsb0, 0x0 ;  /* 0x00008000000079c5 */ /* 0x000fe40000010000 */
[----:B------:R-:W-:-:S07]  /*ce50*/  WARPGROUP.ARRIVE ;  /* 0x00000000000079c5 */ /* 0x000fce0000000000 */
[----:B------:R-:W-:Y:S01]  /*ce60*/  HGMMA.64x96x16.F32 R152, gdesc[UR4], R152, gsb0 ;  /* 0x01600000049879f0 */ /* 0x000fe20008000898 */
[----:B------:R-:W-:Y:S02]  /*ce70*/  R2UR UR6, R210 ;  /* 0x00000000d20672ca */ /* 0x000fe400000e0000 */
[----:B------:R-:W-:Y:S02]  /*ce80*/  R2UR UR7, R211 ;  /* 0x00000000d30772ca */ /* 0x000fe400000e0000 */
[----:B---3--:R-:W-:Y:S02]  /*ce90*/  R2UR UR4, R2 ;  /* 0x00000000020472ca */ /* 0x008fe400000e0000 */
[----:B------:R-:W-:Y:S01]  /*cea0*/  R2UR UR5, R3 ;  /* 0x00000000030572ca */ /* 0x000fe200000e0000 */
[----:B------:R-:W-:Y:S01]  /*ceb0*/  VIADD R210, R208, 0x300 ;  /* 0x00000300d0d27836 */ /* 0x000fe20000000000 */
[----:B------:R-:W3:Y:S01]  /*cec0*/  LDL.64 R2, [R1+0x8] ;  /* 0x0000080001027983 */ /* 0x000ee20000100a00 */
[----:B------:R-:W-:Y:S01]  /*ced0*/  IMAD.MOV.U32 R211, RZ, RZ, 0x40000040 ;  /* 0x40000040ffd37424 */ /* 0x000fe200078e00ff */
[----:B------:R-:W-:-:S02]  /*cee0*/  WARPGROUP.DEPBAR.LE gsb0, 0x0 ;  /* 0x00008000000079c5 */ /* 0x000fc40000010000 */
[----:B------:R-:W-:-:S07]  /*cef0*/  WARPGROUP.ARRIVE ;  /* 0x00000000000079c5 */ /* 0x000fce0000000000 */
[----:B------:R-:W-:Y:S01]  /*cf00*/  HGMMA.64x96x16.F32 R152, gdesc[UR4], R152, gsb0 ;  /* 0x01600000049879f0 */ /* 0x000fe20008000898 */
[----:B------:R-:W-:Y:S02]  /*cf10*/  R2UR UR6, R210 ;  /* 0x00000000d20672ca */ /* 0x000fe400000e0000 */
[----:B------:R-:W-:Y:S02]  /*cf20*/  R2UR UR7, R211 ;  /* 0x00000000d30772ca */ /* 0x000fe400000e0000 */
[----:B----4-:R-:W-:Y:S02]  /*cf30*/  R2UR UR4, R20 ;  /* 0x00000000140472ca */ /* 0x010fe400000e0000 */
[----:B------:R-:W-:Y:S01]  /*cf40*/  R2UR UR5, R21 ;  /* 0x00000000150572ca */ /* 0x000fe200000e0000 */
[----:B------:R-:W-:Y:S02]  /*cf50*/  WARPGROUP.DEPBAR.LE gsb0, 0x0 ;  /* 0x00008000000079c5 */ /* 0x000fe40000010000 */
[----:B------:R-:W-:Y:S01]  /*cf60*/  WARPGROUP.ARRIVE ;  /* 0x00000000000079c5 */ /* 0x000fe20000000000 */
[----:B------:R-:W-:Y:S01]  /*cf70*/  IMAD.MOV.U32 R211, RZ, RZ, 0x40000040 ;  /* 0x40000040ffd37424 */ /* 0x000fe200078e00ff */
[----:B------:R-:W-:Y:S01]  /*cf80*/  IADD3 R210, R208, 0x302, RZ ;  /* 0x00000302d0d27810 */ /* 0x000fe20007ffe0ff */
[----:B------:R0:W5:Y:S07]  /*cf90*/  LDL.LU.64 R20, [R1+0xf8] ;  /* 0x0000f80001147983 */ /* 0x00016e0000300a00 */
[----:B------:R-:W-:Y:S01]  /*cfa0*/  HGMMA.64x96x16.F32 R152, gdesc[UR4], R152, gsb0 ;  /* 0x01600000049879f0 */ /* 0x000fe20008000898 */
[----:B------:R-:W-:-:S02]  /*cfb0*/  R2UR UR6, R210 ;  /* 0x00000000d20672ca */ /* 0x000fc400000e0000 */
[----:B------:R-:W-:Y:S02]  /*cfc0*/  R2UR UR7, R211 ;  /* 0x00000000d30772ca */ /* 0x000fe400000e0000 */
[----:B--2---:R-:W-:Y:S02]  /*cfd0*/  R2UR UR4, R16 ;  /* 0x00000000100472ca */ /* 0x004fe400000e0000 */
[----:B------:R-:W-:Y:S01]  /*cfe0*/  R2UR UR5, R17 ;  /* 0x00000000110572ca */ /* 0x000fe200000e0000 */
[----:B------:R-:W-:Y:S01]  /*cff0*/  VIADD R210, R208, 0x304 ;  /* 0x00000304d0d27836 */ /* 0x000fe20000000000 */
[----:B------:R0:W5:Y:S01]  /*d000*/  LDL.LU.64 R16, [R1+0xf0] ;  /* 0x0000f00001107983 */ /* 0x0001620000300a00 */
[----:B------:R-:W-:Y:S01]  /*d010*/  IMAD.MOV.U32 R211, RZ, RZ, 0x40000040 ;  /* 0x40000040ffd37424 */ /* 0x000fe200078e00ff */
[----:B------:R-:W-:Y:S02]  /*d020*/  WARPGROUP.DEPBAR.LE gsb0, 0x0 ;  /* 0x00008000000079c5 */ /* 0x000fe40000010000 */
[----:B------:R-:W-:-:S07]  /*d030*/  WARPGROUP.ARRIVE ;  /* 0x00000000000079c5 */ /* 0x000fce0000000000 */
[----:B------:R-:W-:Y:S01]  /*d040*/  HGMMA.64x96x16.F32 R152, gdesc[UR4], R152, gsb0 ;  /* 0x01600000049879f0 */ /* 0x000fe20008000898 */
[----:B------:R-:W-:Y:S02]  /*d050*/  R2UR UR6, R210 ;  /* 0x00000000d20672ca */ /* 0x000fe400000e0000 */
[----:B------:R-:W-:Y:S02]  /*d060*/  R2UR UR7, R211 ;  /* 0x00000000d30772ca */ /* 0x000fe400000e0000 */
[----:B------:R-:W-:Y:S02]  /*d070*/  R2UR UR4, R14 ;  /* 0x000000000e0472ca */ /* 0x000fe400000e0000 */
[----:B------:R-:W-:Y:S01]  /*d080*/  R2UR UR5, R15 ;  /* 0x000000000f0572ca */ /* 0x000fe200000e0000 */
[----:B------:R-:W-:Y:S01]  /*d090*/  VIADD R210, R208, 0x306 ;  /* 0x00000306d0d27836 */ /* 0x000fe20000000000 */
[----:B------:R0:W5:Y:S01]  /*d0a0*/  LDL.LU R14, [R1+0xe8] ;  /* 0x0000e800010e7983 */ /* 0x0001620000300800 */
        /* <DEDUP_REMOVED lines=8> */
[----:B------:R-:W-:Y:S01]  /*d130*/  IMAD.MOV.U32 R211, RZ, RZ, 0x40000040 ;  /* 0x40000040ffd37424 */ /* 0x000fe200078e00ff */
[----:B------:R-:W-:Y:S01]  /*d140*/  IADD3 R210, R208, 0x600, RZ ;  /* 0x00000600d0d27810 */ /* 0x000fe20007ffe0ff */
[----:B------:R0:W5:Y:S01]  /*d150*/  LDL.LU.64 R2, [R1+0xe0] ;  /* 0x0000e00001027983 */ /* 0x0001620000300a00 */
        /* <DEDUP_REMOVED lines=71> */
[----:B------:R-:W-:Y:S02]  /*d5d0*/  WARPGROUP.DEPBAR.LE gsb0, 0x0 ;  /* 0x00008000000079c5 */ /* 0x000fe40000010000 */
[----:B------:R-:W-:-:S09]  /*d5e0*/  WARPGROUP.ARRIVE ;  /* 0x00000000000079c5 */ /* 0x000fd20000000000 */
[----:B------:R-:W-:Y:S01]  /*d5f0*/  HGMMA.64x96x16.F32 R152, gdesc[UR4], R152, gsb0 ;  /* 0x01600000049879f0 */ /* 0x000fe20008000898 */
[----:B-1----:R-:W-:-:S04]  /*d600*/  SHF.R.U32.HI R12, RZ, 0x7, R12 ;  /* 0x00000007ff0c7819 */ /* 0x002fc8000001160c */
[----:B------:R-:W-:Y:S01]  /*d610*/  IADD3 R12, -R12, 0xb, RZ ;  /* 0x0000000b0c0c7810 */ /* 0x000fe20007ffe1ff */
[----:B------:R-:W-:-:S04]  /*d620*/  WARPGROUP.DEPBAR.LE gsb0, 0x0 ;  /* 0x00008000000079c5 */ /* 0x000fc80000010000 */
[----:B------:R0:W-:Y:S06]  /*d630*/  BAR.ARV R12, 0x100 ;  /* 0x0004000c0000751d */ /* 0x0001ec0000002000 */
[----:B------:R-:W-:Y:S05]  /*d640*/  @!P0 BRA `(.L_x_6068) ;  /* 0x0000000000048947 */ /* 0x000fea0003800000 */
[----:B------:R-:W-:Y:S01]  /*d650*/  BPT.TRAP 0x1 ;  /* 0x000000040000795c */ /* 0x000fe20000300000 */
.L_x_6068:
[----:B------:R-:W2:Y:S01]  /*d660*/  LDL R210, [R1+0x98] ;  /* 0x0000980001d27983 */ /* 0x000ea20000100800 */
[----:B------:R-:W1:Y:S03]  /*d670*/  LDC R15, c[0x0][0x448] ;  /* 0x00011200ff0f7b82 */ /* 0x000e660000000800 */
[----:B------:R-:W2:Y:S01]  /*d680*/  LDL R209, [R1+0xb8] ;  /* 0x0000b80001d17983 */ /* 0x000ea20000100800 */
[----:B------:R-:W-:Y:S01]  /*d690*/  FMUL.FTZ R154, R154, UR43 ;  /* 0x0000002b9a9a7c20 */ /* 0x000fe20008410000 */
[----:B------:R-:W-:Y:S01]  /*d6a0*/  FMUL.FTZ R155, R155, UR43 ;  /* 0x0000002b9b9b7c20 */ /* 0x000fe20008410000 */
[----:B------:R-:W-:Y:S01]  /*d6b0*/  FMUL.FTZ R159, R159, UR43 ;  /* 0x0000002b9f9f7c20 */ /* 0x000fe20008410000 */
[----:B------:R3:W-:Y:S01]  /*d6c0*/  STL [R1+0xe0], R4 ;  /* 0x0000e00401007387 */ /* 0x0007e20000100800 */
[----:B------:R-:W-:Y:S01]  /*d6d0*/  FMUL.FTZ R162, R162, UR43 ;  /* 0x0000002ba2a27c20 */ /* 0x000fe20008410000 */
[----:B------:R-:W-:Y:S01]  /*d6e0*/  FMUL.FTZ R175, R175, UR43 ;  /* 0x0000002bafaf7c20 */ /* 0x000fe20008410000 */
[----:B------:R-:W-:Y:S01]  /*d6f0*/  FMUL.FTZ R167, R167, UR43 ;  /* 0x0000002ba7a77c20 */ /* 0x000fe20008410000 */
[----:B-----5:R4:W-:Y:S01]  /*d700*/  STL [R1+0xd8], R2 ;  /* 0x0000d80201007387 */ /* 0x0209e20000100800 */
[----:B------:R-:W-:Y:S01]  /*d710*/  FMUL.FTZ R229, R152, UR43 ;  /* 0x0000002b98e57c20 */ /* 0x000fe20008410000 */
[----:B------:R-:W-:Y:S01]  /*d720*/  FMUL.FTZ R174, R174, UR43 ;  /* 0x0000002baeae7c20 */ /* 0x000fe20008410000 */
[----:B------:R-:W-:Y:S01]  /*d730*/  FMUL.FTZ R152, R160, UR43 ;  /* 0x0000002ba0987c20 */ /* 0x000fe20008410000 */
[----:B------:R-:W-:Y:S01]  /*d740*/  FMUL.FTZ R158, R158, UR43 ;  /* 0x0000002b9e9e7c20 */ /* 0x000fe20008410000 */
[----:B------:R-:W-:Y:S01]  /*d750*/  FMUL.FTZ R166, R166, UR43 ;  /* 0x0000002ba6a67c20 */ /* 0x000fe20008410000 */
[----:B---3--:R3:W-:Y:S01]  /*d760*/  MUFU.TANH R4, R162 ;  /* 0x000000a200047308 */ /* 0x0087e20000002400 */
[----:B------:R-:W-:Y:S01]  /*d770*/  FMUL.FTZ R178, R178, UR43 ;  /* 0x0000002bb2b27c20 */ /* 0x000fe20008410000 */
[----:B------:R-:W-:Y:S01]  /*d780*/  FMUL.FTZ R163, R163, UR43 ;  /* 0x0000002ba3a37c20 */ /* 0x000fe20008410000 */
[----:B------:R-:W-:Y:S01]  /*d790*/  FMUL.FTZ R171, R171, UR43 ;  /* 0x0000002babab7c20 */ /* 0x000fe20008410000 */
[----:B------:R-:W-:Y:S01]  /*d7a0*/  FMUL.FTZ R182, R182, UR43 ;  /* 0x0000002bb6b67c20 */ /* 0x000fe20008410000 */
[----:B------:R-:W-:Y:S01]  /*d7b0*/  FMUL.FTZ R170, R170, UR43 ;  /* 0x0000002baaaa7c20 */ /* 0x000fe20008410000 */
[----:B------:R-:W-:Y:S01]  /*d7c0*/  FMUL.FTZ R165, R165, UR43 ;  /* 0x0000002ba5a57c20 */ /* 0x000fe20008410000 */
[----:B-1----:R-:W-:Y:S01]  /*d7d0*/  ISETP.NE.AND P1, PT, R15, 0x1, PT ;  /* 0x000000010f00780c */ /* 0x002fe20003f25270 */
[----:B----4-:R1:W4:Y:S01]  /*d7e0*/  MUFU.TANH R2, R154 ;  /* 0x0000009a00027308 */ /* 0x0103220000002400 */
[----:B---3--:R-:W-:Y:S01]  /*d7f0*/  FMUL.FTZ R162, R164, UR43 ;  /* 0x0000002ba4a27c20 */ /* 0x008fe20008410000 */
[----:B------:R-:W-:-:S06]  /*d800*/  FMUL.FTZ R179, R179, UR43 ;  /* 0x0000002bb3b37c20 */ /* 0x000fcc0008410000 */
[----:B------:R-:W-:Y:S01]  /*d810*/  MUFU.TANH R160, R175 ;  /* 0x000000af00a07308 */ /* 0x000fe20000002400 */
[----:B-1----:R-:W-:-:S03]  /*d820*/  FMUL.FTZ R154, R157, UR43 ;  /* 0x0000002b9d9a7c20 */ /* 0x002fc60008410000 */
[----:B------:R-:W1:Y:S04]  /*d830*/  @P1 LDC R208, c[0x0][0x44c] ;  /* 0x00011300ffd01b82 */ /* 0x000e680000000800 */
[----:B------:R-:W-:Y:S01]  /*d840*/  MUFU.TANH R211, R163 ;  /* 0x000000a300d37308 */ /* 0x000fe20000002400 */
[----:B----4-:R-:W-:-:S03]  /*d850*/  IMAD.MOV.U32 R157, RZ, RZ, R2 ;  /* 0x000000ffff9d7224 */ /* 0x010fc600078e0002 */
[----:B------:R-:W3:Y:S04]  /*d860*/  @P1 LDC R15, c[0x0][0x450] ;  /* 0x00011400ff0f1b82 */ /* 0x000ee80000000800 */
[----:B------:R4:W-:Y:S08]  /*d870*/  MUFU.TANH R2, R166 ;  /* 0x000000a600027308 */ /* 0x0009f00000002400 */
[----:B------:R0:W-:Y:S01]  /*d880*/  MUFU.TANH R163, R171 ;  /* 0x000000ab00a37308 */ /* 0x0001e20000002400 */
[----:B----4-:R-:W-:Y:S01]  /*d890*/  MOV R166, R157 ;  /* 0x0000009d00a67202 */ /* 0x010fe20000000f00 */
[----:B------:R-:W-:Y:S01]  /*d8a0*/  FMUL.FTZ R157, R169, UR43 ;  /* 0x0000002ba99d7c20 */ /* 0x000fe20008410000 */
[----:B--2---:R-:W-:-:S02]  /*d8b0*/  IMAD.IADD R209, R209, 0x1, R210 ;  /* 0x00000001d1d17824 */ /* 0x004fc400078e02d2 */
[----:B0-----:R-:W-:-:S03]  /*d8c0*/  FMUL.FTZ R171, R177, UR43 ;  /* 0x0000002bb1ab7c20 */ /* 0x001fc60008410000 */
[----:B------:R0:W2:Y:S01]  /*d8d0*/  MUFU.TANH R210, R155 ;  /* 0x0000009b00d27308 */ /* 0x0000a20000002400 */
[----:B-1----:R-:W-:-:S05]  /*d8e0*/  @P1 IMAD.HI.U32 R208, R209, R208, RZ ;  /* 0x000000d0d1d01227 */ /* 0x002fca00078e00ff */
[----:B---3--:R-:W-:Y:S01]  /*d8f0*/  @P1 SHF.R.U32.HI R209, RZ, R15, R208 ;  /* 0x0000000fffd11219 */ /* 0x008fe200000116d0 */
[----:B------:R-:W-:Y:S01]  /*d900*/  FMUL.FTZ R208, R153, UR43 ;  /* 0x0000002b99d07c20 */ /* 0x000fe20008410000 */
[----:B------:R-:W-:Y:S01]  /*d910*/  FMUL.FTZ R153, R156, UR43 ;  /* 0x0000002b9c997c20 */ /* 0x000fe20008410000 */
[----:B0-----:R-:W-:Y:S01]  /*d920*/  FMUL.FTZ R155, R161, UR43 ;  /* 0x0000002ba19b7c20 */ /* 0x001fe20008410000 */
[----:B------:R0:W1:Y:S01]  /*d930*/  MUFU.TANH R156, R159 ;  /* 0x0000009f009c7308 */ /* 0x0000620000002400 */
[----:B--2---:R-:W-:-:S07]  /*d940*/  IMAD.MOV.U32 R164, RZ, RZ, R210 ;  /* 0x000000ffffa47224 */ /* 0x004fce00078e00d2 */
[----:B------:R1:W-:Y:S01]  /*d950*/  MUFU.TANH R210, R167 ;  /* 0x000000a700d27308 */ /* 0x0003e20000002400 */
[----:B0-----:R-:W-:Y:S01]  /*d960*/  FMUL.FTZ R159, R172, UR43 ;  /* 0x0000002bac9f7c20 */ /* 0x001fe20008410000 */
[----:B------:R-:W-:Y:S01]  /*d970*/  FMUL.FTZ R172, R180, UR43 ;  /* 0x0000002bb4ac7c20 */ /* 0x000fe20008410000 */
[----:B------:R-:W-:-:S05]  /*d980*/  IMAD.MOV.U32 R180, RZ, RZ, R2 ;  /* 0x000000ffffb47224 */ /* 0x000fca00078e0002 */
[----:B------:R-:W0:Y:S01]  /*d990*/  MUFU.TANH R161, R174 ;  /* 0x000000ae00a17308 */ /* 0x000e220000002400 */
[----:B-1----:R-:W-:Y:S02]  /*d9a0*/  IMAD.MOV.U32 R167, RZ, RZ, R156 ;  /* 0x000000ffffa77224 */ /* 0x002fe400078e009c */
[----:B------:R-:W-:Y:S02]  /*d9b0*/  FMUL.FTZ R156, R168, UR43 ;  /* 0x0000002ba89c7c20 */ /* 0x000fe40008410000 */
[----:B------:R-:W-:-:S03]  /*d9c0*/  IMAD.MOV.U32 R169, RZ, RZ, R167 ;  /* 0x000000ffffa97224 */ /* 0x000fc600078e00a7 */
[----:B------:R1:W2:Y:S08]  /*d9d0*/  MUFU.TANH R15, R158 ;  /* 0x0000009e000f7308 */ /* 0x0002b00000002400 */
[----:B------:R3:W4:Y:S01]  /*d9e0*/  MUFU.TANH R167, R178 ;  /* 0x000000b200a77308 */ /* 0x0007220000002400 */
[----:B-1----:R-:W-:Y:S01]  /*d9f0*/  FMUL.FTZ R158, R173, UR43 ;  /* 0x0000002bad9e7c20 */ /* 0x002fe20008410000 */
[----:B------:R-:W-:Y:S01]  /*da00*/  FMUL.FTZ R173, R181, UR43 ;  /* 0x0000002bb5ad7c20 */ /* 0x000fe20008410000 */
[----:B------:R-:W-:Y:S01]  /*da10*/  FMUL.FTZ R181, R183, UR43 ;  /* 0x0000002bb7b57c20 */ /* 0x000fe20008410000 */
[----:B------:R-:W-:-:S02]  /*da20*/  IMAD.MOV.U32 R183, RZ, RZ, R160 ;  /* 0x000000ffffb77224 */ /* 0x000fc400078e00a0 */
[----:B------:R-:W-:Y:S01]  /*da30*/  FMUL.FTZ R160, R184, UR43 ;  /* 0x0000002bb8a07c20 */ /* 0x000fe20008410000 */
[----:B0-----:R-:W-:Y:S02]  /*da40*/  IMAD.MOV.U32 R184, RZ, RZ, R161 ;  /* 0x000000ffffb87224 */ /* 0x001fe400078e00a1 */
[----:B------:R-:W-:Y:S01]  /*da50*/  FMUL.FTZ R161, R185, UR43 ;  /* 0x0000002bb9a17c20 */ /* 0x000fe20008410000 */
[----:B------:R-:W-:Y:S01]  /*da60*/  MOV R185, R210 ;  /* 0x000000d200b97202 */ /* 0x000fe20000000f00 */
[----:B--2---:R-:W-:Y:S01]  /*da70*/  IMAD.MOV.U32 R168, RZ, RZ, R15 ;  /* 0x000000ffffa87224 */ /* 0x004fe200078e000f */
[----:B------:R-:W2:Y:S01]  /*da80*/  LDL R210, [R1+0xbc] ;  /* 0x0000bc0001d27983 */ /* 0x000ea20000100800 */
[----:B------:R4:W-:Y:S01]  /*da90*/  MUFU.TANH R2, R182 ;  /* 0x000000b600027308 */ /* 0x0009e20000002400 */
[----:B------:R-:W-:Y:S01]  /*daa0*/  FMUL.FTZ R175, R187, UR43 ;  /* 0x0000002bbbaf7c20 */ /* 0x000fe20008410000 */
[----:B------:R-:W-:Y:S02]  /*dab0*/  IMAD.MOV.U32 R177, RZ, RZ, R168 ;  /* 0x000000ffffb17224 */ /* 0x000fe400078e00a8 */
[----:B------:R-:W-:Y:S01]  /*dac0*/  FMUL.FTZ R168, R188, UR43 ;  /* 0x0000002bbca87c20 */ /* 0x000fe20008410000 */
[----:B------:R-:W0:Y:S01]  /*dad0*/  SHFL.IDX PT, R174, R209, RZ, 0x1c1f ;  /* 0x001c1fffd1ae7589 */ /* 0x000e2200000e0000 */
[----:B---3--:R-:W-:-:S03]  /*dae0*/  MOV R178, R4 ;  /* 0x0000000400b27202 */ /* 0x008fc60000000f00 */
[----:B------:R-:W3:Y:S01]  /*daf0*/  LDL R188, [R1+0x90] ;  /* 0x0000900001bc7983 */ /* 0x000ee20000100800 */
[----:B----4-:R-:W-:Y:S02]  /*db00*/  IMAD.MOV.U32 R182, RZ, RZ, R167 ;  /* 0x000000ffffb67224 */ /* 0x010fe400078e00a7 */
[----:B------:R-:W-:Y:S01]  /*db10*/  FMUL.FTZ R167, R189, UR43 ;  /* 0x0000002bbda77c20 */ /* 0x000fe20008410000 */
[----:B------:R1:W4:Y:S01]  /*db20*/  MUFU.TANH R15, R170 ;  /* 0x000000aa000f7308 */ /* 0x0003220000002400 */
[----:B------:R-:W3:Y:S07]  /*db30*/  LDL R189, [R1+0xac] ;  /* 0x0000ac0001bd7983 */ /* 0x000eee0000100800 */
[----:B------:R-:W0:Y:S01]  /*db40*/  MUFU.TANH R229, R229 ;  /* 0x000000e500e57308 */ /* 0x000e220000002400 */
[----:B-1----:R-:W-:Y:S01]  /*db50*/  FMUL.FTZ R170, R176, UR43 ;  /* 0x0000002bb0aa7c20 */ /* 0x002fe20008410000 */
[----:B------:R-:W-:Y:S01]  /*db60*/  FMUL.FTZ R176, R186, UR43 ;  /* 0x0000002bbab07c20 */ /* 0x000fe20008410000 */
[----:B------:R-:W-:-:S02]  /*db70*/  IMAD.MOV.U32 R186, RZ, RZ, R163 ;  /* 0x000000ffffba7224 */ /* 0x000fc400078e00a3 */
[----:B------:R-:W-:-:S03]  /*db80*/  IMAD.MOV.U32 R163, RZ, RZ, -0x60 ;  /* 0xffffffa0ffa37424 */ /* 0x000fc600078e00ff */
[----:B------:R-:W1:Y:S01]  /*db90*/  MUFU.TANH R208, R208 ;  /* 0x000000d000d07308 */ /* 0x000e620000002400 */
[----:B----4-:R-:W-:Y:S02]  /*dba0*/  IMAD.MOV.U32 R187, RZ, RZ, R15 ;  /* 0x000000ffffbb7224 */ /* 0x010fe400078e000f */
[----:B------:R4:W1:Y:S01]  /*dbb0*/  SHFL.IDX PT, R15, R209, 0x1, 0x1c1f ;  /* 0x003c1f00d10f7f89 */ /* 0x00086200000e0000 */
[----:B------:R-:W-:-:S04]  /*dbc0*/  IMAD R163, R13, R163, 0x1 ;  /* 0x000000010da37424 */ /* 0x000fc800078e02a3 */
[----:B------:R-:W1:Y:S08]  /*dbd0*/  MUFU.TANH R153, R153 ;  /* 0x0000009900997308 */ /* 0x000e700000002400 */
[----:B------:R-:W1:Y:S08]  /*dbe0*/  MUFU.TANH R154, R154 ;  /* 0x0000009a009a7308 */ /* 0x000e700000002400 */
[----:B------:R-:W1:Y:S08]  /*dbf0*/  MUFU.TANH R152, R152 ;  /* 0x0000009800987308 */ /* 0x000e700000002400 */
[----:B------:R-:W1:Y:S08]  /*dc00*/  MUFU.TANH R155, R155 ;  /* 0x0000009b009b7308 */ /* 0x000e700000002400 */
[----:B------:R-:W1:Y:S08]  /*dc10*/  MUFU.TANH R162, R162 ;  /* 0x000000a200a27308 */ /* 0x000e700000002400 */
[----:B------:R-:W1:Y:S08]  /*dc20*/  MUFU.TANH R165, R165 ;  /* 0x000000a500a57308 */ /* 0x000e700000002400 */
[----:B------:R-:W1:Y:S08]  /*dc30*/  MUFU.TANH R156, R156 ;  /* 0x0000009c009c7308 */ /* 0x000e700000002400 */
[----:B------:R-:W1:Y:S08]  /*dc40*/  MUFU.TANH R157, R157 ;  /* 0x0000009d009d7308 */ /* 0x000e700000002400 */
[----:B------:R-:W1:Y:S01]  /*dc50*/  MUFU.TANH R159, R159 ;  /* 0x0000009f009f7308 */ /* 0x000e620000002400 */
[----:B------:R-:W-:-:S07]  /*dc60*/  FMUL.FTZ R228, R192, UR43 ;  /* 0x0000002bc0e47c20 */ /* 0x000fce0008410000 */
[----:B------:R-:W1:Y:S08]  /*dc70*/  MUFU.TANH R158, R158 ;  /* 0x0000009e009e7308 */ /* 0x000e700000002400 */
[----:B------:R-:W1:Y:S08]  /*dc80*/  MUFU.TANH R170, R170 ;  /* 0x000000aa00aa7308 */ /* 0x000e700000002400 */
[----:B------:R-:W1:Y:S08]  /*dc90*/  MUFU.TANH R171, R171 ;  /* 0x000000ab00ab7308 */ /* 0x000e700000002400 */
[----:B------:R-:W1:Y:S08]  /*dca0*/  MUFU.TANH R172, R172 ;  /* 0x000000ac00ac7308 */ /* 0x000e700000002400 */
[----:B------:R0:W-:Y:S01]  /*dcb0*/  MUFU.TANH R4, R179 ;  /* 0x000000b300047308 */ /* 0x0001e20000002400 */
[----:B----4-:R-:W-:-:S07]  /*dcc0*/  IMAD.MOV.U32 R209, RZ, RZ, R178 ;  /* 0x000000ffffd17224 */ /* 0x010fce00078e00b2 */
[----:B------:R-:W4:Y:S01]  /*dcd0*/  MUFU.TANH R173, R173 ;  /* 0x000000ad00ad7308 */ /* 0x000f220000002400 */
[----:B0-----:R-:W-:Y:S02]  /*dce0*/  IMAD.MOV.U32 R179, RZ, RZ, R211 ;  /* 0x000000ffffb37224 */ /* 0x001fe400078e00d3 */
[----:B------:R-:W-:-:S05]  /*dcf0*/  FMUL.FTZ R211, R193, UR43 ;  /* 0x0000002bc1d37c20 */ /* 0x000fca0008410000 */
[----:B------:R-:W0:Y:S01]  /*dd00*/  MUFU.TANH R160, R160 ;  /* 0x000000a000a07308 */ /* 0x000e220000002400 */
[----:B------:R-:W-:-:S07]  /*dd10*/  MOV R193, R179 ;  /* 0x000000b300c17202 */ /* 0x000fce0000000f00 */
[----:B------:R-:W0:Y:S08]  /*dd20*/  MUFU.TANH R161, R161 ;  /* 0x000000a100a17308 */ /* 0x000e300000002400 */
[----:B------:R-:W0:Y:S08]  /*dd30*/  MUFU.TANH R168, R168 ;  /* 0x000000a800a87308 */ /* 0x000e300000002400 */
[----:B------:R-:W0:Y:S08]  /*dd40*/  MUFU.TANH R167, R167 ;  /* 0x000000a700a77308 */ /* 0x000e300000002400 */
[----:B------:R-:W0:Y:S08]  /*dd50*/  MUFU.TANH R228, R228 ;  /* 0x000000e400e47308 */ /* 0x000e300000002400 */
[----:B------:R-:W0:Y:S08]  /*dd60*/  MUFU.TANH R211, R211 ;  /* 0x000000d300d37308 */ /* 0x000e300000002400 */
[----:B------:R-:W-:Y:S08]  /*dd70*/  MUFU.TANH R181, R181 ;  /* 0x000000b500b57308 */ /* 0x000ff00000002400 */
[----:B------:R-:W-:Y:S08]  /*dd80*/  MUFU.TANH R176, R176 ;  /* 0x000000b000b07308 */ /* 0x000ff00000002400 */
[----:B------:R-:W-:Y:S01]  /*dd90*/  MUFU.TANH R175, R175 ;  /* 0x000000af00af7308 */ /* 0x000fe20000002400 */
[----:B--2---:R-:W-:-:S02]  /*dda0*/  IMAD R163, R210, -0x2, R163 ;  /* 0xfffffffed2a37824 */ /* 0x004fc400078e02a3 */
[----:B------:R-:W-:Y:S01]  /*ddb0*/  FMUL.FTZ R210, R196, UR43 ;  /* 0x0000002bc4d27c20 */ /* 0x000fe20008410000 */
[----:B------:R-:W-:Y:S02]  /*ddc0*/  IMAD.MOV.U32 R196, RZ, RZ, R169 ;  /* 0x000000ffffc47224 */ /* 0x000fe400078e00a9 */
[----:B------:R-:W-:Y:S01]  /*ddd0*/  FMUL.FTZ R169, R197, UR43 ;  /* 0x0000002bc5a97c20 */ /* 0x000fe20008410000 */
[----:B---3--:R-:W-:-:S05]  /*dde0*/  IADD3 R163, -R188, R163, R189 ;  /* 0x000000a3bca37210 */ /* 0x008fca0007ffe1bd */
[C---:B------:R-:W-:Y:S02]  /*ddf0*/  IMAD.IADD R174, R163.reuse, 0x1, R174 ;  /* 0x00000001a3ae7824 */ /* 0x040fe400078e02ae */
[----:B------:R-:W-:Y:S02]  /*de00*/  IMAD.MOV.U32 R197, RZ, RZ, R177 ;  /* 0x000000ffffc57224 */ /* 0x000fe400078e00b1 */
[----:B------:R-:W-:Y:S01]  /*de10*/  FMUL.FTZ R177, R190, UR43 ;  /* 0x0000002bbeb17c20 */ /* 0x000fe20008410000 */
[C---:B------:R-:W-:Y:S02]  /*de20*/  ISETP.GT.AND P2, PT, R174.reuse, RZ, PT ;  /* 0x000000ffae00720c */ /* 0x040fe40003f44270 */
[C---:B------:R-:W-:Y:S02]  /*de30*/  ISETP.GT.AND P3, PT, R174.reuse, 0x1, PT ;  /* 0x00000001ae00780c */ /* 0x040fe40003f64270 */
[----:B------:R-:W-:Y:S01]  /*de40*/  ISETP.GT.AND P4, PT, R174, 0x8, PT ;  /* 0x00000008ae00780c */ /* 0x000fe20003f84270 */
[----:B-1----:R-:W-:Y:S01]  /*de50*/  IMAD.IADD R15, R163, 0x1, R15 ;  /* 0x00000001a30f7824 */ /* 0x002fe200078e020f */
[----:B------:R-:W-:-:S02]  /*de60*/  MOV R190, R164 ;  /* 0x000000a400be7202 */ /* 0x000fc40000000f00 */
[----:B------:R-:W-:Y:S02]  /*de70*/  FSEL R164, R229, -INF , P2 ;  /* 0xff800000e5a47808 */ /* 0x000fe40001000000 */
[C---:B------:R-:W-:Y:S02]  /*de80*/  ISETP.GT.AND P1, PT, R174.reuse, 0x9, PT ;  /* 0x00000009ae00780c */ /* 0x040fe40003f24270 */
[----:B------:R-:W-:Y:S02]  /*de90*/  ISETP.GT.AND P2, PT, R174, 0x10, PT ;  /* 0x00000010ae00780c */ /* 0x000fe40003f44270 */
[----:B------:R-:W-:Y:S02]  /*dea0*/  FSEL R163, R208, -INF , P3 ;  /* 0xff800000d0a37808 */ /* 0x000fe40001800000 */
[----:B------:R-:W-:Y:S02]  /*deb0*/  FSEL R153, R153, -INF , P4 ;  /* 0xff80000099997808 */ /* 0x000fe40002000000 */
[----:B------:R-:W-:-:S02]  /*dec0*/  ISETP.GT.AND P3, PT, R174, 0x11, PT ;  /* 0x00000011ae00780c */ /* 0x000fc40003f64270 */
[----:B------:R-:W-:Y:S01]  /*ded0*/  ISETP.GT.AND P4, PT, R174, 0x18, PT ;  /* 0x00000018ae00780c */ /* 0x000fe20003f84270 */
[----:B------:R-:W-:Y:S01]  /*dee0*/  IMAD.MOV.U32 R208, RZ, RZ, R166 ;  /* 0x000000ffffd07224 */ /* 0x000fe200078e00a6 */
[----:B------:R-:W-:Y:S02]  /*def0*/  FSEL R154, R154, -INF , P1 ;  /* 0xff8000009a9a7808 */ /* 0x000fe40000800000 */
[----:B------:R-:W-:Y:S02]  /*df00*/  FSEL R192, R152, -INF , P2 ;  /* 0xff80000098c07808 */ /* 0x000fe40001000000 */
[C---:B------:R-:W-:Y:S02]  /*df10*/  ISETP.GT.AND P1, PT, R174.reuse, 0x19, PT ;  /* 0x00000019ae00780c */ /* 0x040fe40003f24270 */
[----:B------:R-:W-:Y:S02]  /*df20*/  ISETP.GT.AND P2, PT, R174, 0x20, PT ;  /* 0x00000020ae00780c */ /* 0x000fe40003f44270 */
[----:B------:R-:W-:-:S02]  /*df30*/  FSEL R166, R155, -INF , P3 ;  /* 0xff8000009ba67808 */ /* 0x000fc40001800000 */
[----:B------:R-:W-:Y:S02]  /*df40*/  FSEL R162, R162, -INF , P4 ;  /* 0xff800000a2a27808 */ /* 0x000fe40002000000 */
[C---:B------:R-:W-:Y:S02]  /*df50*/  ISETP.GT.AND P3, PT, R174.reuse, 0x21, PT ;  /* 0x00000021ae00780c */ /* 0x040fe40003f64270 */
[----:B------:R-:W-:Y:S01]  /*df60*/  ISETP.GT.AND P4, PT, R174, 0x28, PT ;  /* 0x00000028ae00780c */ /* 0x000fe20003f84270 */
[----:B------:R-:W1:Y:S01]  /*df70*/  MUFU.TANH R210, R210 ;  /* 0x000000d200d27308 */ /* 0x000e620000002400 */
[----:B------:R-:W-:Y:S01]  /*df80*/  IMAD.MOV.U32 R189, RZ, RZ, R180 ;  /* 0x000000ffffbd7224 */ /* 0x000fe200078e00b4 */
[----:B------:R-:W-:Y:S02]  /*df90*/  FSEL R165, R165, -INF , P1 ;  /* 0xff800000a5a57808 */ /* 0x000fe40000800000 */
[----:B------:R-:W-:Y:S02]  /*dfa0*/  FSEL R178, R156, -INF , P2 ;  /* 0xff8000009cb27808 */ /* 0x000fe40001000000 */
[----:B------:R-:W-:-:S02]  /*dfb0*/  ISETP.GT.AND P1, PT, R174, 0x29, PT ;  /* 0x00000029ae00780c */ /* 0x000fc40003f24270 */
[C---:B------:R-:W-:Y:S02]  /*dfc0*/  ISETP.GT.AND P2, PT, R174.reuse, 0x30, PT ;  /* 0x00000030ae00780c */ /* 0x040fe40003f44270 */
[----:B------:R-:W-:Y:S02]  /*dfd0*/  FSEL R179, R157, -INF , P3 ;  /* 0xff8000009db37808 */ /* 0x000fe40001800000 */
[----:B------:R-:W-:Y:S01]  /*dfe0*/  FSEL R180, R159, -INF , P4 ;  /* 0xff8000009fb47808 */ /* 0x000fe20002000000 */
[----:B------:R-:W2:Y:S01]  /*dff0*/  MUFU.TANH R169, R169 ;  /* 0x000000a900a97308 */ /* 0x000ea20000002400 */
[C---:B------:R-:W-:Y:S02]  /*e000*/  ISETP.GT.AND P3, PT, R174.reuse, 0x31, PT ;  /* 0x00000031ae00780c */ /* 0x040fe40003f64270 */
[----:B------:R-:W-:Y:S01]  /*e010*/  ISETP.GT.AND P4, PT, R174, 0x38, PT ;  /* 0x00000038ae00780c */ /* 0x000fe20003f84270 */
[----:B------:R-:W-:Y:S01]  /*e020*/  IMAD.MOV.U32 R188, RZ, RZ, R185 ;  /* 0x000000ffffbc7224 */ /* 0x000fe200078e00b9 */
[----:B------:R-:W-:-:S02]  /*e030*/  FSEL R185, R158, -INF , P1 ;  /* 0xff8000009eb97808 */ /* 0x000fc40000800000 */
[----:B------:R-:W-:Y:S02]  /*e040*/  FSEL R170, R170, -INF , P2 ;  /* 0xff800000aaaa7808 */ /* 0x000fe40001000000 */
[C---:B------:R-:W-:Y:S02]  /*e050*/  ISETP.GT.AND P1, PT, R174.reuse, 0x39, PT ;  /* 0x00000039ae00780c */ /* 0x040fe40003f24270 */
[----:B------:R-:W-:Y:S02]  /*e060*/  ISETP.GT.AND P2, PT, R174, 0x40, PT ;  /* 0x00000040ae00780c */ /* 0x000fe40003f44270 */
[----:B------:R-:W-:Y:S02]  /*e070*/  FSEL R171, R171, -INF , P3 ;  /* 0xff800000abab7808 */ /* 0x000fe40001800000 */
[----:B------:R-:W-:Y:S02]  /*e080*/  FSEL R172, R172, -INF , P4 ;  /* 0xff800000acac7808 */ /* 0x000fe40002000000 */
[----:B------:R-:W-:-:S02]  /*e090*/  ISETP.GT.AND P3, PT, R174, 0x41, PT ;  /* 0x00000041ae00780c */ /* 0x000fc40003f64270 */
[----:B------:R-:W-:Y:S02]  /*e0a0*/  ISETP.GT.AND P4, PT, R174, 0x48, PT ;  /* 0x00000048ae00780c */ /* 0x000fe40003f84270 */
[----:B----4-:R-:W-:Y:S02]  /*e0b0*/  FSEL R173, R173, -INF , P1 ;  /* 0xff800000adad7808 */ /* 0x010fe40000800000 */
[----:B0-----:R-:W-:Y:S02]  /*e0c0*/  FSEL R159, R160, -INF , P2 ;  /* 0xff800000a09f7808 */ /* 0x001fe40001000000 */
[C---:B------:R-:W-:Y:S02]  /*e0d0*/  ISETP.GT.AND P1, PT, R174.reuse, 0x49, PT ;  /* 0x00000049ae00780c */ /* 0x040fe40003f24270 */
[----:B------:R-:W-:Y:S02]  /*e0e0*/  ISETP.GT.AND P2, PT, R174, 0x50, PT ;  /* 0x00000050ae00780c */ /* 0x000fe40003f44270 */
[----:B------:R-:W-:-:S02]  /*e0f0*/  FSEL R157, R161, -INF , P3 ;  /* 0xff800000a19d7808 */ /* 0x000fc40001800000 */
[----:B------:R-:W-:Y:S02]  /*e100*/  FSEL R156, R168, -INF , P4 ;  /* 0xff800000a89c7808 */ /* 0x000fe40002000000 */
[C---:B------:R-:W-:Y:S02]  /*e110*/  ISETP.GT.AND P3, PT, R174.reuse, 0x51, PT ;  /* 0x00000051ae00780c */ /* 0x040fe40003f64270 */
[----:B------:R-:W-:Y:S02]  /*e120*/  ISETP.GT.AND P4, PT, R174, 0x58, PT ;  /* 0x00000058ae00780c */ /* 0x000fe40003f84270 */
[----:B------:R-:W-:Y:S02]  /*e130*/  FSEL R158, R167, -INF , P1 ;  /* 0xff800000a79e7808 */ /* 0x000fe40000800000 */
[----:B------:R-:W-:Y:S02]  /*e140*/  FSEL R228, R228, -INF , P2 ;  /* 0xff800000e4e47808 */ /* 0x000fe40001000000 */
[----:B------:R-:W-:-:S02]  /*e150*/  ISETP.GT.AND P1, PT, R174, 0x59, PT ;  /* 0x00000059ae00780c */ /* 0x000fc40003f24270 */
[----:B------:R-:W-:Y:S02]  /*e160*/  ISETP.GT.AND P2, PT, R15, RZ, PT ;  /* 0x000000ff0f00720c */ /* 0x000fe40003f44270 */
[----:B------:R-:W-:Y:S02]  /*e170*/  FSEL R211, R211, -INF , P3 ;  /* 0xff800000d3d37808 */ /* 0x000fe40001800000 */
[----:B-1----:R-:W-:Y:S02]  /*e180*/  FSEL R210, R210, -INF , P4 ;  /* 0xff800000d2d27808 */ /* 0x002fe40002000000 */
[C---:B------:R-:W-:Y:S02]  /*e190*/  ISETP.GT.AND P3, PT, R15.reuse, 0x1, PT ;  /* 0x000000010f00780c */ /* 0x040fe40003f64270 */
[----:B------:R-:W-:Y:S02]  /*e1a0*/  ISETP.GT.AND P4, PT, R15, 0x8, PT ;  /* 0x000000080f00780c */ /* 0x000fe40003f84270 */
[----:B--2---:R-:W-:-:S02]  /*e1b0*/  FSEL R155, R169, -INF , P1 ;  /* 0xff800000a99b7808 */ /* 0x004fc40000800000 */
[----:B------:R-:W-:Y:S02]  /*e1c0*/  FSEL R160, R208, -INF , P2 ;  /* 0xff800000d0a07808 */ /* 0x000fe40001000000 */
[C---:B------:R-:W-:Y:S02]  /*e1d0*/  ISETP.GT.AND P1, PT, R15.reuse, 0x9, PT ;  /* 0x000000090f00780c */ /* 0x040fe40003f24270 */
[----:B------:R-:W-:Y:S02]  /*e1e0*/  ISETP.GT.AND P2, PT, R15, 0x10, PT ;  /* 0x000000100f00780c */ /* 0x000fe40003f44270 */
[----:B------:R-:W-:Y:S02]  /*e1f0*/  FSEL R161, R190, -INF , P3 ;  /* 0xff800000bea17808 */ /* 0x000fe40001800000 */
[----:B------:R-:W-:Y:S02]  /*e200*/  FSEL R168, R197, -INF , P4 ;  /* 0xff800000c5a87808 */ /* 0x000fe40002000000 */
[----:B------:R-:W-:-:S02]  /*e210*/  ISETP.GT.AND P3, PT, R15, 0x11, PT ;  /* 0x000000110f00780c */ /* 0x000fc40003f64270 */
[----:B------:R-:W-:Y:S01]  /*e220*/  ISETP.GT.AND P4, PT, R15, 0x18, PT ;  /* 0x000000180f00780c */ /* 0x000fe20003f84270 */
[----:B------:R-:W0:Y:S01]  /*e230*/  MUFU.TANH R177, R177 ;  /* 0x000000b100b17308 */ /* 0x000e220000002400 */
[----:B------:R-:W-:Y:S02]  /*e240*/  FSEL R196, R196, -INF , P1 ;  /* 0xff800000c4c47808 */ /* 0x000fe40000800000 */
[----:B------:R-:W-:Y:S02]  /*e250*/  FSEL R209, R209, -INF , P2 ;  /* 0xff800000d1d17808 */ /* 0x000fe40001000000 */
        /* <DEDUP_REMOVED lines=9> */
[----:B------:R-:W-:Y:S02]  /*e2f0*/  FSEL R189, R186, -INF , P3 ;  /* 0xff800000babd7808 */ /* 0x000fe40001800000 */
[----:B------:R-:W-:Y:S02]  /*e300*/  FSEL R187, R184, -INF , P4 ;  /* 0xff800000b8bb7808 */ /* 0x000fe40002000000 */
[C---:B------:R-:W-:Y:S02]  /*e310*/  ISETP.GT.AND P2, PT, R15.reuse, 0x30, PT ;  /* 0x000000300f00780c */ /* 0x040fe40003f44270 */
[C---:B------:R-:W-:Y:S02]  /*e320*/  ISETP.GT.AND P3, PT, R15.reuse, 0x31, PT ;  /* 0x000000310f00780c */ /* 0x040fe40003f64270 */
[----:B------:R-:W-:Y:S02]  /*e330*/  ISETP.GT.AND P4, PT, R15, 0x38, PT ;  /* 0x000000380f00780c */ /* 0x000fe40003f84270 */
[----:B------:R-:W-:-:S02]  /*e340*/  FSEL R186, R183, -INF , P1 ;  /* 0xff800000b7ba7808 */ /* 0x000fc40000800000 */
[----:B------:R-:W-:Y:S02]  /*e350*/  FSEL R182, R182, -INF , P2 ;  /* 0xff800000b6b67808 */ /* 0x000fe40001000000 */
[----:B------:R-:W-:Y:S02]  /*e360*/  FSEL R183, R4, -INF , P3 ;  /* 0xff80000004b77808 */ /* 0x000fe40001800000 */
[----:B------:R-:W-:Y:S01]  /*e370*/  FSEL R184, R2, -INF , P4 ;  /* 0xff80000002b87808 */ /* 0x000fe20002000000 */
[----:B------:R-:W-:Y:S01]  /*e380*/  UMOV UR46, UR45 ;  /* 0x0000002d002e7c82 */ /* 0x000fe20008000000 */
[----:B------:R-:W-:Y:S01]  /*e390*/  ISETP.GT.AND P1, PT, R15, 0x39, PT ;  /* 0x000000390f00780c */ /* 0x000fe20003f24270 */
[----:B------:R-:W-:Y:S01]  /*e3a0*/  FMUL.FTZ R191, R191, UR43 ;  /* 0x0000002bbfbf7c20 */ /* 0x000fe20008410000 */
[C---:B------:R-:W-:Y:S01]  /*e3b0*/  ISETP.GT.AND P2, PT, R15.reuse, 0x40, PT ;  /* 0x000000400f00780c */ /* 0x040fe20003f44270 */
[----:B------:R-:W-:Y:S01]  /*e3c0*/  FMUL.FTZ R194, R194, UR43 ;  /* 0x0000002bc2c27c20 */ /* 0x000fe20008410000 */
[C---:B------:R-:W-:Y:S01]  /*e3d0*/  ISETP.GT.AND P3, PT, R15.reuse, 0x41, PT ;  /* 0x000000410f00780c */ /* 0x040fe20003f64270 */
[----:B------:R1:W5:Y:S01]  /*e3e0*/  LDL.LU R4, [R1+0xe0] ;  /* 0x0000e00001047983 */ /* 0x0003620000300800 */
[----:B------:R-:W-:-:S02]  /*e3f0*/  ISETP.GT.AND P4, PT, R15, 0x48, PT ;  /* 0x000000480f00780c */ /* 0x000fc40003f84270 */
[----:B------:R-:W-:Y:S02]  /*e400*/  FSEL R181, R181, -INF , P1 ;  /* 0xff800000b5b57808 */ /* 0x000fe40000800000 */
[----:B------:R-:W-:Y:S01]  /*e410*/  ISETP.GT.AND P5, PT, R15, 0x59, PT ;  /* 0x000000590f00780c */ /* 0x000fe20003fa4270 */
[----:B------:R2:W-:Y:S01]  /*e420*/  MUFU.TANH R169, R191 ;  /* 0x000000bf00a97308 */ /* 0x0005e20000002400 */
[----:B------:R-:W-:Y:S01]  /*e430*/  FSEL R174, R176, -INF , P2 ;  /* 0xff800000b0ae7808 */ /* 0x000fe20001000000 */
[----:B------:R1:W5:Y:S01]  /*e440*/  LDL.LU R2, [R1+0xd8] ;  /* 0x0000d80001027983 */ /* 0x0003620000300800 */
[----:B------:R-:W-:Y:S02]  /*e450*/  FSEL R175, R175, -INF , P3 ;  /* 0xff800000afaf7808 */ /* 0x000fe40001800000 */
[----:B0-----:R-:W-:Y:S02]  /*e460*/  FSEL R177, R177, -INF , P4 ;  /* 0xff800000b1b17808 */ /* 0x001fe40002000000 */
[----:B------:R-:W-:-:S02]  /*e470*/  ISETP.GT.AND P1, PT, R15, 0x49, PT ;  /* 0x000000490f00780c */ /* 0x000fc40003f24270 */
[C---:B------:R-:W-:Y:S02]  /*e480*/  ISETP.GT.AND P2, PT, R15.reuse, 0x50, PT ;  /* 0x000000500f00780c */ /* 0x040fe40003f44270 */
[C---:B------:R-:W-:Y:S02]  /*e490*/  ISETP.GT.AND P3, PT, R15.reuse, 0x51, PT ;  /* 0x000000510f00780c */ /* 0x040fe40003f64270 */
[----:B------:R-:W-:Y:S02]  /*e4a0*/  ISETP.GT.AND P4, PT, R15, 0x58, PT ;  /* 0x000000580f00780c */ /* 0x000fe40003f84270 */
        /* <DEDUP_REMOVED lines=24> */
[----:B------:R-:W0:Y:S02]  /*e630*/  SHFL.BFLY PT, R152, R15, 0x2, 0x1f ;  /* 0x0c401f000f987f89 */ /* 0x000e2400000e0000 */
[----:B0-----:R-:W-:-:S05]  /*e640*/  FMNMX.FTZ R15, R15, R152, !PT ;  /* 0x000000980f0f7209 */ /* 0x001fca0007810000 */
[----:B------:R-:W0:Y:S02]  /*e650*/  SHFL.BFLY PT, R152, R15, 0x1, 0x1f ;  /* 0x0c201f000f987f89 */ /* 0x000e2400000e0000 */
[----:B0-----:R-:W-:-:S04]  /*e660*/  FMNMX.FTZ R15, R15, R152, !PT ;  /* 0x000000980f0f7209 */ /* 0x001fc80007810000 */
[----:B------:R-:W-:-:S04]  /*e670*/  FSETP.NEU.FTZ.AND P6, PT, R15, -INF , PT ;  /* 0xff8000000f00780b */ /* 0x000fc80003fdd000 */
[----:B------:R-:W-:-:S05]  /*e680*/  FSEL R152, R15, RZ, P6 ;  /* 0x000000ff0f987208 */ /* 0x000fca0003000000 */
[----:B------:R-:W-:Y:S01]  /*e690*/  FADD.FTZ R152, -R152, R21 ;  /* 0x0000001598987221 */ /* 0x000fe20000010100 */
[----:B------:R-:W-:-:S05]  /*e6a0*/  FMUL.FTZ R21, R15, UR46 ;  /* 0x0000002e0f157c20 */ /* 0x000fca0008410000 */
[----:B------:R-:W-:Y:S01]  /*e6b0*/  FSEL R21, R21, RZ, P6 ;  /* 0x000000ff15157208 */ /* 0x000fe20003000000 */
[----:B------:R-:W-:-:S04]  /*e6c0*/  FMUL.FTZ R152, R152, UR46 ;  /* 0x0000002e98987c20 */ /* 0x000fc80008410000 */
[--C-:B------:R-:W-:Y:S01]  /*e6d0*/  FFMA.FTZ R164, R164, UR46, -R21.reuse ;  /* 0x0000002ea4a47c23 */ /* 0x100fe20008010815 */
[--C-:B------:R-:W-:Y:S01]  /*e6e0*/  FFMA.FTZ R163, R163, UR46, -R21.reuse ;  /* 0x0000002ea3a37c23 */ /* 0x100fe20008010815 */
[--C-:B------:R-:W-:Y:S01]  /*e6f0*/  FFMA.FTZ R153, R153, UR46, -R21.reuse ;  /* 0x0000002e99997c23 */ /* 0x100fe20008010815 */
[--C-:B------:R-:W-:Y:S01]  /*e700*/  FFMA.FTZ R154, R154, UR46, -R21.reuse ;  /* 0x0000002e9a9a7c23 */ /* 0x100fe20008010815 */
[--C-:B------:R-:W-:Y:S01]  /*e710*/  FFMA.FTZ R192, R192, UR46, -R21.reuse ;  /* 0x0000002ec0c07c23 */ /* 0x100fe20008010815 */
[--C-:B------:R-:W-:Y:S01]  /*e720*/  FFMA.FTZ R166, R166, UR46, -R21.reuse ;  /* 0x0000002ea6a67c23 */ /* 0x100fe20008010815 */
[--C-:B------:R-:W-:Y:S01]  /*e730*/  FFMA.FTZ R162, R162, UR46, -R21.reuse ;  /* 0x0000002ea2a27c23 */ /* 0x100fe20008010815 */
[--C-:B--2---:R-:W-:Y:S01]  /*e740*/  FFMA.FTZ R191, R165, UR46, -R21.reuse ;  /* 0x0000002ea5bf7c23 */ /* 0x104fe20008010815 */
        /* <DEDUP_REMOVED lines=16> */
[----:B------:R-:W-:Y:S08]  /*e850*/  MUFU.EX2 R164, R164 ;  /* 0x000000a400a47308 */ /* 0x000ff00000000800 */
[----:B------:R-:W0:Y:S08]  /*e860*/  MUFU.EX2 R155, R152 ;  /* 0x00000098009b7308 */ /* 0x000e300000000800 */
[----:B------:R-:W2:Y:S08]  /*e870*/  MUFU.EX2 R152, R163 ;  /* 0x000000a300987308 */ /* 0x000eb00000000800 */
[----:B------:R-:W3:Y:S01]  /*e880*/  MUFU.EX2 R153, R153 ;  /* 0x0000009900997308 */ /* 0x000ee20000000800 */
[----:B0-----:R-:W-:-:S07]  /*e890*/  FFMA.FTZ R3, R155, R3, R164 ;  /* 0x000000039b037223 */ /* 0x001fce00000100a4 */
[----:B------:R-:W0:Y:S01]  /*e8a0*/  MUFU.EX2 R154, R154 ;  /* 0x0000009a009a7308 */ /* 0x000e220000000800 */
[----:B--2---:R-:W-:-:S04]  /*e8b0*/  FADD.FTZ R3, R152, R3 ;  /* 0x0000000398037221 */ /* 0x004fc80000010000 */
[----:B---3--:R-:W-:-:S04]  /*e8c0*/  FADD.FTZ R3, R153, R3 ;  /* 0x0000000399037221 */ /* 0x008fc80000010000 */
[----:B0-----:R-:W-:Y:S01]  /*e8d0*/  FADD.FTZ R188, R154, R3 ;  /* 0x000000039abc7221 */ /* 0x001fe20000010000 */
        /* <DEDUP_REMOVED lines=11> */
[----:B------:R-:W-:Y:S02]  /*e990*/  F2FP.F16.F32.PACK_AB R154, R154, R153 ;  /* 0x000000999a9a723e */ /* 0x000fe400000000ff */
[----:B------:R-:W-:-:S04]  /*e9a0*/  FMNMX.FTZ R153, R186, R3, !PT ;  /* 0x00000003ba997209 */ /* 0x000fc80007810000 */
[----:B------:R-:W-:-:S04]  /*e9b0*/  FMNMX.FTZ R153, R182, R153, !PT ;  /* 0x00000099b6997209 */ /* 0x000fc80007810000 */
[----:B------:R-:W-:Y:S01]  /*e9c0*/  FMNMX.FTZ R153, R183, R153, !PT ;  /* 0x00000099b7997209 */ /* 0x000fe20007810000 */
[----:B------:R-:W-:-:S03]  /*e9d0*/  FMUL.FTZ R163, R195, UR43 ;  /* 0x0000002bc3a37c20 */ /* 0x000fc60008410000 */
[----:B------:R-:W-:Y:S01]  /*e9e0*/  FMNMX.FTZ R153, R184, R153, !PT ;  /* 0x00000099b8997209 */ /* 0x000fe20007810000 */
[----:B------:R-:W0:Y:S01]  /*e9f0*/  MUFU.TANH R3, R194 ;  /* 0x000000c200037308 */ /* 0x000e220000002400 */
[----:B------:R-:W-:Y:S01]  /*ea00*/  F2FP.F16.F32.PACK_AB R152, R152, R164 ;  /* 0x000000a49898723e */ /* 0x000fe200000000ff */
[----:B------:R-:W-:Y:S01]  /*ea10*/  FMUL.FTZ R164, R198, UR43 ;  /* 0x0000002bc6a47c20 */ /* 0x000fe20008410000 */
[----:B------:R-:W-:Y:S01]  /*ea20*/  FMNMX.FTZ R153, R181, R153, !PT ;  /* 0x00000099b5997209 */ /* 0x000fe20007810000 */
[----:B------:R-:W-:-:S03]  /*ea30*/  FMUL.FTZ R165, R199, UR43 ;  /* 0x0000002bc7a57c20 */ /* 0x000fc60008410000 */
[----:B------:R-:W-:Y:S01]  /*ea40*/  FMNMX.FTZ R153, R174, R153, !PT ;  /* 0x00000099ae997209 */ /* 0x000fe20007810000 */
[----:B------:R-:W2:Y:S03]  /*ea50*/  MUFU.TANH R163, R163 ;  /* 0x000000a300a37308 */ /* 0x000ea60000002400 */
[----:B------:R-:W-:-:S05]  /*ea60*/  FMNMX.FTZ R153, R175, R153, !PT ;  /* 0x00000099af997209 */ /* 0x000fca0007810000 */
[----:B------:R-:W3:Y:S01]  /*ea70*/  MUFU.TANH R164, R164 ;  /* 0x000000a400a47308 */ /* 0x000ee20000002400 */
[----:B------:R-:W-:Y:S02]  /*ea80*/  FSEL R169, R169, -INF , P1 ;  /* 0xff800000a9a97808 */ /* 0x000fe40000800000 */
[----:B------:R-:W-:-:S05]  /*ea90*/  FMNMX.FTZ R153, R177, R153, !PT ;  /* 0x00000099b1997209 */ /* 0x000fca0007810000 */
[----:B------:R-:W4:Y:S01]  /*eaa0*/  MUFU.TANH R165, R165 ;  /* 0x000000a500a57308 */ /* 0x000f220000002400 */
[----:B0-----:R-:W-:Y:S02]  /*eab0*/  FSEL R3, R3, -INF , P2 ;  /* 0xff80000003037808 */ /* 0x001fe40001000000 */
[----:B------:R-:W-:Y:S02]  /*eac0*/  FMNMX.FTZ R153, R169, R153, !PT ;  /* 0x00000099a9997209 */ /* 0x000fe40007810000 */
[----:B--2---:R-:W-:Y:S02]  /*ead0*/  FSEL R163, R163, -INF , P3 ;  /* 0xff800000a3a37808 */ /* 0x004fe40001800000 */
[----:B------:R-:W-:Y:S02]  /*eae0*/  FMNMX.FTZ R153, R3, R153, !PT ;  /* 0x0000009903997209 */ /* 0x000fe40007810000 */
[----:B---3--:R-:W-:Y:S02]  /*eaf0*/  FSEL R164, R164, -INF , P4 ;  /* 0xff800000a4a47808 */ /* 0x008fe40002000000 */
[----:B------:R-:W-:-:S04]  /*eb00*/  FMNMX.FTZ R153, R163, R153, !PT ;  /* 0x00000099a3997209 */ /* 0x000fc80007810000 */
[----:B------:R-:W-:Y:S02]  /*eb10*/  FMNMX.FTZ R153, R164, R153, !PT ;  /* 0x00000099a4997209 */ /* 0x000fe40007810000 */
[----:B----4-:R-:W-:-:S04]  /*eb20*/  FSEL R165, R165, -INF , P5 ;  /* 0xff800000a5a57808 */ /* 0x010fc80002800000 */
[----:B------:R-:W-:-:S05]  /*eb30*/  FMNMX.FTZ R153, R165, R153, !PT ;  /* 0x00000099a5997209 */ /* 0x000fca0007810000 */
[----:B------:R-:W0:Y:S02]  /*eb40*/  SHFL.BFLY PT, R167, R153, 0x2, 0x1f ;  /* 0x0c401f0099a77f89 */ /* 0x000e2400000e0000 */
[----:B0-----:R-:W-:-:S05]  /*eb50*/  FMNMX.FTZ R167, R153, R167, !PT ;  /* 0x000000a799a77209 */ /* 0x001fca0007810000 */
[----:B------:R-:W0:Y:S01]  /*eb60*/  SHFL.BFLY PT, R176, R167, 0x1, 0x1f ;  /* 0x0c201f00a7b07f89 */ /* 0x000e2200000e0000 */
[----:B------:R-:W2:Y:S01]  /*eb70*/  S2R R198, SR_TID.X ;  /* 0x0000000000c67919 */ /* 0x000ea20000002100 */
[----:B0-----:R-:W-:-:S04]  /*eb80*/  FMNMX.FTZ R176, R167, R176, !PT ;  /* 0x000000b0a7b07209 */ /* 0x001fc80007810000 */
[C---:B------:R-:W-:Y:S01]  /*eb90*/  FSETP.NEU.FTZ.AND P1, PT, R176.reuse, -INF , PT ;  /* 0xff800000b000780b */ /* 0x040fe20003f3d000 */
[----:B------:R-:W-:-:S03]  /*eba0*/  FMUL.FTZ R167, R176, UR46 ;  /* 0x0000002eb0a77c20 */ /* 0x000fc60008410000 */
[----:B------:R-:W-:Y:S02]  /*ebb0*/  FSEL R153, R176, RZ, P1 ;  /* 0x000000ffb0997208 */ /* 0x000fe40000800000 */
[----:B------:R-:W-:-:S03]  /*ebc0*/  FSEL R167, R167, RZ, P1 ;  /* 0x000000ffa7a77208 */ /* 0x000fc60000800000 */
[----:B------:R-:W-:Y:S02]  /*ebd0*/  FADD.FTZ R153, -R153, R20 ;  /* 0x0000001499997221 */ /* 0x000fe40000010100 */
[--C-:B------:R-:W-:Y:S02]  /*ebe0*/  FFMA.FTZ R160, R160, UR46, -R167.reuse ;  /* 0x0000002ea0a07c23 */ /* 0x100fe400080108a7 */
[----:B------:R-:W-:Y:S01]  /*ebf0*/  FMUL.FTZ R153, R153, UR46 ;  /* 0x0000002e99997c20 */ /* 0x000fe20008410000 */
[--C-:B------:R-:W-:Y:S01]  /*ec00*/  FFMA.FTZ R194, R197, UR46, -R167.reuse ;  /* 0x0000002ec5c27c23 */ /* 0x100fe200080108a7 */
[--C-:B------:R-:W-:Y:S02]  /*ec10*/  FFMA.FTZ R161, R161, UR46, -R167.reuse ;  /* 0x0000002ea1a17c23 */ /* 0x100fe400080108a7 */
[----:B------:R-:W-:Y:S01]  /*ec20*/  MUFU.EX2 R160, R160 ;  /* 0x000000a000a07308 */ /* 0x000fe20000000800 */
[--C-:B------:R-:W-:Y:S01]  /*ec30*/  FFMA.FTZ R168, R168, UR46, -R167.reuse ;  /* 0x0000002ea8a87c23 */ /* 0x100fe200080108a7 */
[--C-:B------:R-:W-:Y:S01]  /*ec40*/  FFMA.FTZ R196, R196, UR46, -R167.reuse ;  /* 0x0000002ec4c47c23 */ /* 0x100fe200080108a7 */
[--C-:B------:R-:W-:Y:S01]  /*ec50*/  FFMA.FTZ R20, R209, UR46, -R167.reuse ;  /* 0x0000002ed1147c23 */ /* 0x100fe200080108a7 */
[----:B------:R-:W-:-:S04]  /*ec60*/  FFMA.FTZ R195, R208, UR46, -R167 ;  /* 0x0000002ed0c37c23 */ /* 0x000fc800080108a7 */
        /* <DEDUP_REMOVED lines=18> */
[----:B------:R3:W4:Y:S01]  /*ed90*/  MUFU.EX2 R153, R161 ;  /* 0x000000a100997308 */ /* 0x0007220000000800 */
[----:B------:R-:W-:Y:S01]  /*eda0*/  IMAD.U32 R167, RZ, RZ, UR37 ;  /* 0x00000025ffa77e24 */ /* 0x000fe2000f8e00ff */
[----:B--2---:R-:W-:Y:S01]  /*edb0*/  SHF.R.U32.HI R198, RZ, 0x7, R198 ;  /* 0x00000007ffc67819 */ /* 0x004fe200000116c6 */
[-C--:B------:R-:W-:Y:S01]  /*edc0*/  FMUL.FTZ R24, R24, R155.reuse ;  /* 0x0000009b18187220 */ /* 0x080fe20000410000 */
[-C--:B------:R-:W-:Y:S01]  /*edd0*/  FMUL.FTZ R25, R25, R155.reuse ;  /* 0x0000009b19197220 */ /* 0x080fe20000410000 */
[----:B------:R-:W-:Y:S01]  /*ede0*/  FMUL.FTZ R28, R28, R155 ;  /* 0x0000009b1c1c7220 */ /* 0x000fe20000410000 */
[----:B---3--:R-:W-:-:S02]  /*edf0*/  VIADD R161, R14, 0x32440 ;  /* 0x000324400ea17836 */ /* 0x008fc40000000000 */
        /* <DEDUP_REMOVED lines=61> */
[----:B------:R-:W-:-:S02]  /*f1d0*/  PRMT R161, R167, 0x654, R161 ;  /* 0x00000654a7a17816 */ /* 0x000fc400000000a1 */
[----:B------:R-:W-:Y:S02]  /*f1e0*/  IADD3 R155, R198, 0x8, RZ ;  /* 0x00000008c69b7810 */ /* 0x000fe40007ffe0ff */
[----:B------:R2:W-:Y:S01]  /*f1f0*/  SYNCS.ARRIVE.TRANS64.RED.A1T0 RZ, [R161+URZ], RZ ;  /* 0x000000ffa1ff79a7 */ /* 0x0005e2000810043f */
[----:B0-----:R-:W-:Y:S01]  /*f200*/  FFMA.FTZ R167, R197, R0, R160 ;  /* 0x00000000c5a77223 */ /* 0x001fe200000100a0 */
[----:B------:R-:W-:Y:S03]  /*f210*/  MUFU.EX2 R168, R168 ;  /* 0x000000a800a87308 */ /* 0x000fe60000000800 */
[C---:B----4-:R-:W-:Y:S01]  /*f220*/  FADD.FTZ R167, R153.reuse, R167 ;  /* 0x000000a799a77221 */ /* 0x050fe20000010000 */
[----:B------:R-:W-:-:S04]  /*f230*/  F2FP.F16.F32.PACK_AB R153, R153, R160 ;  /* 0x000000a09999723e */ /* 0x000fc800000000ff */
[----:B------:R-:W0:Y:S01]  /*f240*/  MUFU.EX2 R0, R196 ;  /* 0x000000c400007308 */ /* 0x000e220000000800 */
[----:B------:R0:W-:Y:S01]  /*f250*/  BAR.SYNC.DEFER_BLOCKING R155, 0x100 ;  /* 0x0004009b0000751d */ /* 0x0001e20000010000 */
[----:B------:R-:W-:Y:S02]  /*f260*/  IMAD.MOV.U32 R160, RZ, RZ, 0xc00 ;  /* 0x00000c00ffa07424 */ /* 0x000fe400078e00ff */
[----:B--2---:R-:W-:Y:S02]  /*f270*/  IMAD.MOV.U32 R161, RZ, RZ, 0x40000040 ;  /* 0x40000040ffa17424 */ /* 0x004fe400078e00ff */
[----:B------:R-:W-:Y:S02]  /*f280*/  IMAD R160, R18, R160, UR39 ;  /* 0x0000002712a07e24 */ /* 0x000fe4000f8e02a0 */
[-C--:B------:R-:W-:Y:S01]  /*f290*/  FMUL.FTZ R26, R26, R197.reuse ;  /* 0x000000c51a1a7220 */ /* 0x080fe20000410000 */
[-C--:B------:R-:W-:Y:S01]  /*f2a0*/  FMUL.FTZ R27, R27, R197.reuse ;  /* 0x000000c51b1b7220 */ /* 0x080fe20000410000 */
[----:B------:R-:W-:Y:S01]  /*f2b0*/  R2UR UR7, R161 ;  /* 0x00000000a10772ca */ /* 0x000fe200000e0000 */
[-C--:B------:R-:W-:Y:S01]  /*f2c0*/  FMUL.FTZ R30, R30, R197.reuse ;  /* 0x000000c51e1e7220 */ /* 0x080fe20000410000 */
[----:B------:R-:W-:Y:S01]  /*f2d0*/  R2UR UR6, R160 ;  /* 0x00000000a00672ca */ /* 0x000fe200000e0000 */
        /* <DEDUP_REMOVED lines=61> */
[----:B0-----:R-:W-:-:S05]  /*f6b0*/  F2FP.F16.F32.PACK_AB R155, R0, R168 ;  /* 0x000000a8009b723e */ /* 0x001fca00000000ff */
[----:B------:R-:W-:-:S06]  /*f6c0*/  WARPGROUP.ARRIVE ;  /* 0x00000000000079c5 */ /* 0x000fcc0000000000 */
[----:B------:R-:W-:Y:S01]  /*f6d0*/  HGMMA.64x256x16.F32 R24, R152, gdesc[UR4].tnspB, R24, gsb0 ;  /* 0x43e0000498187df0 */ /* 0x000fe20008000818 */
[----:B------:R-:W0:Y:S08]  /*f6e0*/  MUFU.EX2 R192, R192 ;  /* 0x000000c000c07308 */ /* 0x000e300000000800 */
[----:B------:R-:W-:Y:S08]  /*f6f0*/  MUFU.EX2 R191, R191 ;  /* 0x000000bf00bf7308 */ /* 0x000ff00000000800 */
[----:B------:R-:W-:Y:S08]  /*f700*/  MUFU.EX2 R20, R20 ;  /* 0x0000001400147308 */ /* 0x000ff00000000800 */
[----:B------:R-:W-:Y:S01]  /*f710*/  MUFU.EX2 R161, R195 ;  /* 0x000000c300a17308 */ /* 0x000fe20000000800 */
[----:B0-----:R-:W-:-:S07]  /*f720*/  FADD.FTZ R188, R192, R188 ;  /* 0x000000bcc0bc7221 */ /* 0x001fce0000010000 */
[----:B------:R-:W-:Y:S08]  /*f730*/  MUFU.EX2 R185, R185 ;  /* 0x000000b900b97308 */ /* 0x000ff00000000800 */
[----:B------:R-:W-:Y:S01]  /*f740*/  MUFU.EX2 R186, R186 ;  /* 0x000000ba00ba7308 */ /* 0x000fe20000000800 */
[----:B------:R-:W-:-:S07]  /*f750*/  WARPGROUP.DEPBAR.LE gsb0, 0x0 ;  /* 0x00008000000079c5 */ /* 0x000fce0000010000 */
[----:B------:R-:W0:Y:S08]  /*f760*/  MUFU.EX2 R155, R166 ;  /* 0x000000a6009b7308 */ /* 0x000e300000000800 */
[----:B------:R-:W2:Y:S08]  /*f770*/  MUFU.EX2 R154, R162 ;  /* 0x000000a2009a7308 */ /* 0x000eb00000000800 */
[----:B------:R-:W-:Y:S08]  /*f780*/  MUFU.EX2 R162, R194 ;  /* 0x000000c200a27308 */ /* 0x000ff00000000800 */
[----:B------:R-:W3:Y:S01]  /*f790*/  MUFU.EX2 R166, R193 ;  /* 0x000000c100a67308 */ /* 0x000ee20000000800 */
[----:B------:R-:W-:-:S02]  /*f7a0*/  VIADD R152, R160, 0x80 ;  /* 0x00000080a0987836 */ /* 0x000fc40000000000 */
[----:B------:R-:W-:Y:S02]  /*f7b0*/  IMAD.MOV.U32 R153, RZ, RZ, 0x40000040 ;  /* 0x40000040ff997424 */ /* 0x000fe400078e00ff */
[----:B0-----:R-:W-:Y:S01]  /*f7c0*/  FADD.FTZ R188, R155, R188 ;  /* 0x000000bc9bbc7221 */ /* 0x001fe20000010000 */
[----:B------:R-:W-:Y:S02]  /*f7d0*/  R2UR UR6, R152 ;  /* 0x00000000980672ca */ /* 0x000fe400000e0000 */
[----:B------:R-:W-:Y:S01]  /*f7e0*/  R2UR UR7, R153 ;  /* 0x00000000990772ca */ /* 0x000fe200000e0000 */
[----:B--2---:R-:W-:Y:S01]  /*f7f0*/  FADD.FTZ R188, R154, R188 ;  /* 0x000000bc9abc7221 */ /* 0x004fe20000010000 */
[----:B------:R-:W-:Y:S02]  /*f800*/  F2FP.F16.F32.PACK_AB R152, R155, R192 ;  /* 0x000000c09b98723e */ /* 0x000fe400000000ff */
[----:B------:R-:W-:Y:S02]  /*f810*/  F2FP.F16.F32.PACK_AB R154, R191, R154 ;  /* 0x0000009abf9a723e */ /* 0x000fe400000000ff */
[----:B------:R-:W-:-:S02]  /*f820*/  F2FP.F16.F32.PACK_AB R153, R161, R20 ;  /* 0x00000014a199723e */ /* 0x000fc400000000ff */
[----:B---3--:R-:W-:-:S04]  /*f830*/  F2FP.F16.F32.PACK_AB R155, R166, R162 ;  /* 0x000000a2a69b723e */ /* 0x008fc800000000ff */
[----:B------:R-:W-:-:S06]  /*f840*/  WARPGROUP.ARRIVE ;  /* 0x00000000000079c5 */ /* 0x000fcc0000000000 */
[----:B------:R-:W-:Y:S01]  /*f850*/  HGMMA.64x256x16.F32 R24, R152, gdesc[UR4].tnspB, R24, gsb0 ;  /* 0x43e0000498187df0 */ /* 0x000fe20008000818 */
[----:B------:R-:W-:Y:S02]  /*f860*/  FADD.FTZ R188, R191, R188 ;  /* 0x000000bcbfbc7221 */ /* 0x000fe40000010000 */
        /* <DEDUP_REMOVED lines=9> */
[----:B------:R-:W0:Y:S08]  /*f900*/  MUFU.EX2 R154, R178 ;  /* 0x000000b2009a7308 */ /* 0x000e300000000800 */
[----:B------:R-:W2:Y:S08]  /*f910*/  MUFU.EX2 R155, R180 ;  /* 0x000000b4009b7308 */ /* 0x000eb00000000800 */
[----:B------:R-:W3:Y:S08]  /*f920*/  MUFU.EX2 R178, R190 ;  /* 0x000000be00b27308 */ /* 0x000ef00000000800 */
[----:B------:R4:W1:Y:S01]  /*f930*/  MUFU.EX2 R180, R187 ;  /* 0x000000bb00b47308 */ /* 0x0008620000000800 */
[----:B0-----:R-:W-:Y:S01]  /*f940*/  FADD.FTZ R188, R154, R188 ;  /* 0x000000bc9abc7221 */ /* 0x001fe20000010000 */
[----:B------:R-:W-:-:S02]  /*f950*/  VIADD R152, R160, 0x100 ;  /* 0x00000100a0987836 */ /* 0x000fc40000000000 */
[----:B------:R-:W-:-:S03]  /*f960*/  IMAD.MOV.U32 R153, RZ, RZ, 0x40000040 ;  /* 0x40000040ff997424 */ /* 0x000fc600078e00ff */
[----:B------:R-:W-:Y:S01]  /*f970*/  R2UR UR6, R152 ;  /* 0x00000000980672ca */ /* 0x000fe200000e0000 */
[----:B----4-:R-:W-:Y:S01]  /*f980*/  FADD.FTZ R187, R191, R188 ;  /* 0x000000bcbfbb7221 */ /* 0x010fe20000010000 */
[----:B------:R-:W-:Y:S02]  /*f990*/  R2UR UR7, R153 ;  /* 0x00000000990772ca */ /* 0x000fe400000e0000 */
[----:B------:R-:W-:Y:S01]  /*f9a0*/  F2FP.F16.F32.PACK_AB R152, R191, R154 ;  /* 0x0000009abf98723e */ /* 0x000fe200000000ff */
[----:B--2---:R-:W-:Y:S01]  /*f9b0*/  FADD.FTZ R187, R155, R187 ;  /* 0x000000bb9bbb7221 */ /* 0x004fe20000010000 */
[----:B------:R-:W-:Y:S02]  /*f9c0*/  F2FP.F16.F32.PACK_AB R154, R185, R155 ;  /* 0x0000009bb99a723e */ /* 0x000fe400000000ff */
[----:B---3--:R-:W-:Y:S02]  /*f9d0*/  F2FP.F16.F32.PACK_AB R153, R179, R178 ;  /* 0x000000b2b399723e */ /* 0x008fe400000000ff */
[----:B-1----:R-:W-:-:S04]  /*f9e0*/  F2FP.F16.F32.PACK_AB R155, R186, R180 ;  /* 0x000000b4ba9b723e */ /* 0x002fc800000000ff */
[----:B------:R-:W-:-:S06]  /*f9f0*/  WARPGROUP.ARRIVE ;  /* 0x00000000000079c5 */ /* 0x000fcc0000000000 */
[----:B------:R-:W-:Y:S01]  /*fa00*/  HGMMA.64x256x16.F32 R24, R152, gdesc[UR4].tnspB, R24, gsb0 ;  /* 0x43e0000498187df0 */ /* 0x000fe20008000818 */
[----:B------:R-:W-:Y:S01]  /*fa10*/  FADD.FTZ R187, R185, R187 ;  /* 0x000000bbb9bb7221 */ /* 0x000fe20000010000 */
[----:B------:R-:W0:Y:S03]  /*fa20*/  MUFU.EX2 R181, R181 ;  /* 0x000000b500b57308 */ /* 0x000e260000000800 */
[----:B------:R-:W-:-:S05]  /*fa30*/  FADD.FTZ R187, R170, R187 ;  /* 0x000000bbaabb7221 */ /* 0x000fca0000010000 */
        /* <DEDUP_REMOVED lines=8> */
[----:B------:R-:W1:Y:S01]  /*fac0*/  MUFU.EX2 R154, R172 ;  /* 0x000000ac009a7308 */ /* 0x000e620000000800 */
[----:B------:R-:W-:Y:S01]  /*fad0*/  MOV R153, 0x40000040 ;  /* 0x4000004000997802 */ /* 0x000fe20000000f00 */
[----:B------:R-:W-:-:S03]  /*fae0*/  VIADD R152, R160, 0x180 ;  /* 0x00000180a0987836 */ /* 0x000fc60000000000 */
[----:B------:R-:W-:Y:S01]  /*faf0*/  R2UR UR7, R153 ;  /* 0x00000000990772ca */ /* 0x000fe200000e0000 */
[C---:B------:R-:W-:Y:S01]  /*fb00*/  FADD.FTZ R153, R171.reuse, R187 ;  /* 0x000000bbab997221 */ /* 0x040fe20000010000 */
[----:B------:R-:W-:Y:S02]  /*fb10*/  R2UR UR6, R152 ;  /* 0x00000000980672ca */ /* 0x000fe400000e0000 */
[----:B------:R-:W-:Y:S02]  /*fb20*/  F2FP.F16.F32.PACK_AB R152, R171, R170 ;  /* 0x000000aaab98723e */ /* 0x000fe400000000ff */
[----:B0-----:R-:W-:Y:S01]  /*fb30*/  F2FP.F16.F32.PACK_AB R155, R181, R184 ;  /* 0x000000b8b59b723e */ /* 0x001fe200000000ff */
[----:B-1----:R-:W-:Y:S01]  /*fb40*/  FADD.FTZ R153, R154, R153 ;  /* 0x000000999a997221 */ /* 0x002fe20000010000 */
[----:B------:R-:W-:-:S03]  /*fb50*/  F2FP.F16.F32.PACK_AB R154, R173, R154 ;  /* 0x0000009aad9a723e */ /* 0x000fc600000000ff */
[----:B------:R-:W-:Y:S01]  /*fb60*/  FADD.FTZ R170, R173, R153 ;  /* 0x00000099adaa7221 */ /* 0x000fe20000010000 */
[----:B------:R-:W-:-:S04]  /*fb70*/  F2FP.F16.F32.PACK_AB R153, R183, R182 ;  /* 0x000000b6b799723e */ /* 0x000fc800000000ff */
[----:B------:R-:W-:-:S06]  /*fb80*/  WARPGROUP.ARRIVE ;  /* 0x00000000000079c5 */ /* 0x000fcc0000000000 */
[----:B------:R-:W-:Y:S01]  /*fb90*/  HGMMA.64x256x16.F32 R24, R152, gdesc[UR4].tnspB, R24, gsb0 ;  /* 0x43e0000498187df0 */ /* 0x000fe20008000818 */
[----:B------:R-:W-:Y:S01]  /*fba0*/  FADD.FTZ R170, R159, R170 ;  /* 0x000000aa9faa7221 */ /* 0x000fe20000010000 */
[----:B------:R-:W-:Y:S08]  /*fbb0*/  MUFU.EX2 R228, R228 ;  /* 0x000000e400e47308 */ /* 0x000ff00000000800 */
[----:B------:R-:W-:Y:S08]  /*fbc0*/  MUFU.EX2 R211, R211 ;  /* 0x000000d300d37308 */ /* 0x000ff00000000800 */
[----:B------:R-:W-:Y:S08]  /*fbd0*/  MUFU.EX2 R163, R163 ;  /* 0x000000a300a37308 */ /* 0x000ff00000000800 */
[----:B------:R-:W-:Y:S08]  /*fbe0*/  MUFU.EX2 R164, R164 ;  /* 0x000000a400a47308 */ /* 0x000ff00000000800 */
[----:B------:R-:W-:Y:S01]  /*fbf0*/  MUFU.EX2 R165, R165 ;  /* 0x000000a500a57308 */ /* 0x000fe20000000800 */
[----:B------:R-:W-:-:S07]  /*fc00*/  WARPGROUP.DEPBAR.LE gsb0, 0x0 ;  /* 0x00008000000079c5 */ /* 0x000fce0000010000 */
[----:B------:R0:W1:Y:S01]  /*fc10*/  MUFU.EX2 R154, R156 ;  /* 0x0000009c009a7308 */ /* 0x0000620000000800 */
[----:B------:R-:W-:Y:S02]  /*fc20*/  VIADD R152, R160, 0x200 ;  /* 0x00000200a0987836 */ /* 0x000fe40000000000 */
[----:B------:R-:W-:-:S03]  /*fc30*/  IMAD.MOV.U32 R153, RZ, RZ, 0x40000040 ;  /* 0x40000040ff997424 */ /* 0x000fc600078e00ff */
[----:B------:R-:W-:Y:S01]  /*fc40*/  R2UR UR6, R152 ;  /* 0x00000000980672ca */ /* 0x000fe200000e0000 */
[----:B0-----:R-:W-:Y:S01]  /*fc50*/  FADD.FTZ R156, R157, R170 ;  /* 0x000000aa9d9c7221 */ /* 0x001fe20000010000 */
[----:B------:R-:W-:Y:S02]  /*fc60*/  R2UR UR7, R153 ;  /* 0x00000000990772ca */ /* 0x000fe400000e0000 */
[----:B------:R-:W-:Y:S02]  /*fc70*/  F2FP.F16.F32.PACK_AB R152, R157, R159 ;  /* 0x0000009f9d98723e */ /* 0x000fe400000000ff */
[----:B------:R-:W-:Y:S02]  /*fc80*/  F2FP.F16.F32.PACK_AB R153, R175, R174 ;  /* 0x000000aeaf99723e */ /* 0x000fe400000000ff */
[----:B------:R-:W-:Y:S01]  /*fc90*/  F2FP.F16.F32.PACK_AB R155, R169, R177 ;  /* 0x000000b1a99b723e */ /* 0x000fe200000000ff */
[----:B-1----:R-:W-:Y:S01]  /*fca0*/  FADD.FTZ R156, R154, R156 ;  /* 0x0000009c9a9c7221 */ /* 0x002fe20000010000 */
[----:B------:R-:W-:-:S04]  /*fcb0*/  F2FP.F16.F32.PACK_AB R154, R158, R154 ;  /* 0x0000009a9e9a723e */ /* 0x000fc800000000ff */
[----:B------:R-:W-:-:S06]  /*fcc0*/  WARPGROUP.ARRIVE ;  /* 0x00000000000079c5 */ /* 0x000fcc0000000000 */
[----:B------:R-:W-:Y:S01]  /*fcd0*/  HGMMA.64x256x16.F32 R24, R152, gdesc[UR4].tnspB, R24, gsb0 ;  /* 0x43e0000498187df0 */ /* 0x000fe20008000818 */
[----:B------:R-:W-:-:S04]  /*fce0*/  FADD.FTZ R156, R158, R156 ;  /* 0x0000009c9e9c7221 */ /* 0x000fc80000010000 */
[----:B------:R-:W-:Y:S01]  /*fcf0*/  FADD.FTZ R156, R228, R156 ;  /* 0x0000009ce49c7221 */ /* 0x000fe20000010000 */
[----:B------:R-:W-:-:S04]  /*fd00*/  FADD.FTZ R167, R168, R167 ;  /* 0x000000a7a8a77221 */ /* 0x000fc80000010000 */
        /* <DEDUP_REMOVED lines=16> */
[----:B------:R-:W-:Y:S01]  /*fe10*/  FADD.FTZ R174, R169, R174 ;  /* 0x000000aea9ae7221 */ /* 0x000fe20000010000 */
[----:B------:R-:W-:Y:S02]  /*fe20*/  WARPGROUP.DEPBAR.LE gsb0, 0x0 ;  /* 0x00008000000079c5 */ /* 0x000fe40000010000 */
[----:B------:R-:W0:Y:S08]  /*fe30*/  MUFU.EX2 R154, R210 ;  /* 0x000000d2009a7308 */ /* 0x000e300000000800 */
[----:B------:R-:W1:Y:S08]  /*fe40*/  MUFU.EX2 R155, R21 ;  /* 0x00000015009b7308 */ /* 0x000e700000000800 */
[----:B------:R2:W3:Y:S01]  /*fe50*/  MUFU.EX2 R21, R3 ;  /* 0x0000000300157308 */ /* 0x0004e20000000800 */
[----:B------:R-:W-:-:S02]  /*fe60*/  VIADD R152, R160, 0x280 ;  /* 0x00000280a0987836 */ /* 0x000fc40000000000 */
[----:B------:R-:W-:Y:S02]  /*fe70*/  IMAD.MOV.U32 R153, RZ, RZ, 0x40000040 ;  /* 0x40000040ff997424 */ /* 0x000fe400078e00ff */
[----:B--2---:R-:W-:Y:S01]  /*fe80*/  FADD.FTZ R3, R211, R156 ;  /* 0x0000009cd3037221 */ /* 0x004fe20000010000 */
[----:B------:R-:W-:-:S03]  /*fe90*/  R2UR UR6, R152 ;  /* 0x00000000980672ca */ /* 0x000fc600000e0000 */
[----:B0-----:R-:W-:Y:S01]  /*fea0*/  FADD.FTZ R3, R154, R3 ;  /* 0x000000039a037221 */ /* 0x001fe20000010000 */
[----:B------:R-:W-:Y:S02]  /*feb0*/  R2UR UR7, R153 ;  /* 0x00000000990772ca */ /* 0x000fe400000e0000 */
[C---:B-1----:R-:W-:Y:S01]  /*fec0*/  F2FP.F16.F32.PACK_AB R154, R155.reuse, R154 ;  /* 0x0000009a9b9a723e */ /* 0x042fe200000000ff */
[----:B------:R-:W-:Y:S01]  /*fed0*/  FADD.FTZ R3, R155, R3 ;  /* 0x000000039b037221 */ /* 0x000fe20000010000 */
[----:B------:R-:W-:Y:S02]  /*fee0*/  F2FP.F16.F32.PACK_AB R152, R211, R228 ;  /* 0x000000e4d398723e */ /* 0x000fe400000000ff */
[----:B---3--:R-:W-:Y:S02]  /*fef0*/  F2FP.F16.F32.PACK_AB R153, R163, R21 ;  /* 0x00000015a399723e */ /* 0x008fe400000000ff */
[----:B------:R-:W-:-:S04]  /*ff00*/  F2FP.F16.F32.PACK_AB R155, R165, R164 ;  /* 0x000000a4a59b723e */ /* 0x000fc800000000ff */
[----:B------:R-:W-:-:S06]  /*ff10*/  WARPGROUP.ARRIVE ;  /* 0x00000000000079c5 */ /* 0x000fcc0000000000 */
[----:B------:R-:W-:Y:S01]  /*ff20*/  HGMMA.64x256x16.F32 R24, R152, gdesc[UR4].tnspB, R24, gsb0 ;  /* 0x43e0000498187df0 */ /* 0x000fe20008000818 */
[----:B------:R-:W-:-:S04]  /*ff30*/  FADD.FTZ R174, R21, R174 ;  /* 0x000000ae15ae7221 */ /* 0x000fc80000010000 */
[----:B------:R-:W-:-:S04]  /*ff40*/  FADD.FTZ R163, R163, R174 ;  /* 0x000000aea3a37221 */ /* 0x000fc80000010000 */
[----:B------:R-:W-:-:S04]  /*ff50*/  FADD.FTZ R0, R164, R163 ;  /* 0x000000a3a4007221 */ /* 0x000fc80000010000 */
[----:B------:R-:W-:Y:S01]  /*ff60*/  FADD.FTZ R0, R165, R0 ;  /* 0x00000000a5007221 */ /* 0x000fe20000010000 */
[----:B------:R-:W-:Y:S02]  /*ff70*/  WARPGROUP.DEPBAR.LE gsb0, 0x0 ;  /* 0x00008000000079c5 */ /* 0x000fe40000010000 */
[----:B------:R-:W-:Y:S05]  /*ff80*/  @!P0 BRA `(.L_x_6069) ;  /* 0x0000000000048947 */ /* 0x000fea0003800000 */
[----:B------:R-:W-:Y:S01]  /*ff90*/  BPT.TRAP 0x1 ;  /* 0x000000040000795c */ /* 0x000fe20000300000 */
.L_x_6069:
[----:B------:R-:W2:Y:S01]  /*ffa0*/  LDL R20, [R1+0xb0] ;  /* 0x0000b00001147983 */ /* 0x000ea20000100800 */
[----:B------:R-:W-:Y:S01]  /*ffb0*/  VIADD R14, R14, 0x32460 ;  /* 0x000324600e0e7836 */ /* 0x000fe20000000000 */
[----:B------:R-:W-:-:S04]  /*ffc0*/  MOV R21, UR37 ;  /* 0x0000002500157c02 */ /* 0x000fc80008000f00 */
[----:B------:R-:W-:Y:S01]  /*ffd0*/  PRMT R14, R21, 0x654, R14 ;  /* 0x00000654150e7816 */ /* 0x000fe2000000000e */
[----:B------:R-:W-:-:S03]  /*ffe0*/  IMAD.MOV.U32 R21, RZ, RZ, R15 ;  /* 0x000000ffff157224 */ /* 0x000fc600078e000f */
[----:B------:R0:W-:Y:S01]  /*fff0*/  SYNCS.ARRIVE.TRANS64.RED.A1T0 RZ, [R14+URZ], RZ ;  /* 0x000000ff0eff79a7 */ /* 0x0001e2000810043f */
[C---:B--2---:R-:W-:Y:S01]  /*10000*/  ISETP.GT.AND P1, PT, R13.reuse, R20, PT ;  /* 0x000000140d00720c */ /* 0x044fe20003f24270 */
[----:B------:R-:W-:Y:S02]  /*10010*/  VIADD R13, R13, 0xffffffff ;  /* 0xffffffff0d0d7836 */ /* 0x000fe40000000000 */
[----:B------:R-:W-:-:S10]  /*10020*/  IMAD.MOV.U32 R20, RZ, RZ, R176 ;  /* 0x000000ffff147224 */ /* 0x000fd400078e00b0 */
[----:B0-----:R-:W-:Y:S05]  /*10030*/  @P1 BRA `(.L_x_6070) ;  /* 0xffffffc400e01947 */ /* 0x001fea000383ffff */
.L_x_6059:
[----:B------:R-:W-:-:S13]  /*10040*/  ISETP.GE.AND P1, PT, R13, RZ, PT ;  /* 0x000000ff0d00720c */ /* 0x000fda0003f26270 */
[----:B------:R-:W-:Y:S05]  /*10050*/  @!P1 BRA `(.L_x_6071) ;  /* 0x0000003000309947 */ /* 0x000fea0003800000 */
[----:B------:R-:W-:Y:S02]  /*10060*/  IMAD.MOV.U32 R20, RZ, RZ, R176 ;  /* 0x000000ffff147224 */ /* 0x000fe400078e00b0 */
[----:B------:R-:W-:-:S07]  /*10070*/  IMAD.MOV.U32 R21, RZ, RZ, R15 ;  /* 0x000000ffff157224 */ /* 0x000fce00078e000f */
.L_x_6082:
[----:B------:R-:W-:Y:S01]  /*10080*/  IADD3 R18, R18, 0x1, RZ ;  /* 0x0000000112127810 */ /* 0x000fe20007ffe0ff */
[----:B------:R-:W-:Y:S05]  /*10090*/  YIELD ;  /* 0x0000000000007946 */ /* 0x000fea0003800000 */
[----:B------:R-:W-:-:S04]  /*100a0*/  ISETP.NE.AND P1, PT, R18, 0x2, PT ;  /* 0x000000021200780c */ /* 0x000fc80003f25270 */
[----:B------:R-:W-:Y:S02]  /*100b0*/  SEL R15, RZ, 0x1, P1 ;  /* 0x00000001ff0f7807 */ /* 0x000fe40000800000 */
[----:B------:R-:W-:Y:S02]  /*100c0*/  SEL R18, R18, RZ, P1 ;  /* 0x000000ff12127207 */ /* 0x000fe40000800000 */
[----:B------:R-:W-:Y:S01]  /*100d0*/  LOP3.LUT R202, R202, R15, RZ, 0x3c, !PT ;  /* 0x0000000fcaca7212 */ /* 0x000fe200078e3cff */
[----:B0-----:R-:W-:Y:S06]  /*100e0*/  @!P0 BRA `(.L_x_6072) ;  /* 0x0000000000048947 */ /* 0x001fec0003800000 */
[----:B------:R-:W-:Y:S01]  /*100f0*/  BPT.TRAP 0x1 ;  /* 0x000000040000795c */ /* 0x000fe20000300000 */
.L_x_6072:
[----:B------:R-:W-:Y:S01]  /*10100*/  IMAD R14, R18, 0x8, R22 ;  /* 0x00000008120e7824 */ /* 0x000fe200078e0216 */
[----:B------:R-:W-:-:S04]  /*10110*/  SHF.L.U32 R12, R202, 0x1f, RZ ;  /* 0x0000001fca0c7819 */ /* 0x000fc800000006ff */
[----:B------:R0:W1:Y:S01]  /*10120*/  SYNCS.PHASECHK.TRANS64.TRYWAIT P1, [R14+URZ+0x32430], R12 ;  /* 0x0324300c0e0075a7 */ /* 0x000062000802017f */
[----:B------:R-:W-:Y:S05]  /*10130*/  @!P0 BRA `(.L_x_6073) ;  /* 0x0000000000048947 */ /* 0x000fea0003800000 */
[----:B------:R-:W-:Y:S01]  /*10140*/  BPT.TRAP 0x1 ;  /* 0x000000040000795c */ /* 0x000fe20000300000 */
.L_x_6073:
[----:B------:R-:W2:Y:S01]  /*10150*/  LDL R15, [R1+0x94] ;  /* 0x00009400010f7983 */ /* 0x000ea20000100800 */
[----:B------:R-:W-:Y:S02]  /*10160*/  IMAD.MOV.U32 R157, RZ, RZ, 0x40000040 ;  /* 0x40000040ff9d7424 */ /* 0x000fe400078e00ff */
[----:B--2---:R-:W-:Y:S01]  /*10170*/  IMAD R156, R18, 0x300, R15 ;  /* 0x00000300129c7824 */ /* 0x004fe200078e020f */
[----:B-1----:R-:W-:Y:S06]  /*10180*/  @P1 BRA `(.L_x_6074) ;  /* 0x0000000000081947 */ /* 0x002fec0003800000 */
[----:B------:R-:W1:Y:S02]  /*10190*/  SYNCS.PHASECHK.TRANS64.TRYWAIT P1, [R14+URZ+0x32430], R12 ;  /* 0x0324300c0e0075a7 */ /* 0x000e64000802017f */
[----:B-1----:R-:W-:Y:S05]  /*101a0*/  @!P1 BRA `(.L_x_6075) ;  /* 0x000000f400c49947 */ /* 0x002fea0003800000 */
.L_x_6074:
[----:B-----5:R2:W-:Y:S04]  /*101b0*/  STL.64 [R1+0xe0], R2 ;  /* 0x0000e00201007387 */ /* 0x0205e80000100a00 */
        /* <DEDUP_REMOVED lines=41> */
.L_x_6076:
[----:B------:R2:W3:Y:S01]  /*10450*/  SYNCS.PHASECHK.TRANS64.TRYWAIT P1, [R14+URZ+0x32450], R12 ;  /* 0x0324500c0e0075a7 */ /* 0x0004e2000802017f */
[----:B------:R-:W-:Y:S05]  /*10460*/  @!P0 BRA `(.L_x_6077) ;  /* 0x0000000000048947 */ /* 0x000fea0003800000 */
[----:B------:R-:W-:Y:S01]  /*10470*/  BPT.TRAP 0x1 ;  /* 0x000000040000795c */ /* 0x000fe20000300000 */
.L_x_6077:
[----:B---3--:R-:W-:Y:S05]  /*10480*/  @P1 BRA `(.L_x_6078) ;  /* 0x0000000000081947 */ /* 0x008fea0003800000 */
[----:B------:R-:W3:Y:S02]  /*10490*/  SYNCS.PHASECHK.TRANS64.TRYWAIT P1, [R14+URZ+0x32450], R12 ;  /* 0x0324500c0e0075a7 */ /* 0x000ee4000802017f */
[----:B---3--:R-:W-:Y:S05]  /*104a0*/  @!P1 BRA `(.L_x_6079) ;  /* 0x000000f400189947 */ /* 0x008fea0003800000 */
.L_x_6078:
        /* <DEDUP_REMOVED lines=13> */
[----:B-123--:R-:W2:Y:S01]  /*10580*/  LDL.64 R14, [R1+0x10] ;  /* 0x00001000010e7983 */ /* 0x00eea20000100a00 */
[----:B------:R-:W-:-:S03]  /*10590*/  R2UR UR4, R4 ;  /* 0x00000000040472ca */ /* 0x000fc600000e0000 */
[----:B0-----:R-:W3:Y:S01]  /*105a0*/  LDL.64 R2, [R1+0x60] ;  /* 0x0000600001027983 */ /* 0x001ee20000100a00 */
[----:B------:R-:W-:Y:S01]  /*105b0*/  R2UR UR5, R5 ;  /* 0x00000000050572ca */ /* 0x000fe200000e0000 */
[----:B------:R-:W-:Y:S01]  /*105c0*/  WARPGROUP.ARRIVE ;  /* 0x00000000000079c5 */ /* 0x000fe20000000000 */
[----:B------:R-:W-:-:S11]  /*105d0*/  MOV R211, 0x40000040 ;  /* 0x4000004000d37802 */ /* 0x000fd60000000f00 */
[----:B------:R-:W-:Y:S01]  /*105e0*/  HGMMA.64x96x16.F32 R152, gdesc[UR4], R152, gsb0 ;  /* 0x01600000049879f0 */ /* 0x000fe20008000898 */
[----:B------:R-:W-:Y:S02]  /*105f0*/  R2UR UR6, R210 ;  /* 0x00000000d20672ca */ /* 0x000fe400000e0000 */
[----:B------:R-:W-:Y:S01]  /*10600*/  R2UR UR7, R211 ;  /* 0x00000000d30772ca */ /* 0x000fe200000e0000 */
[----:B------:R-:W-:Y:S02]  /*10610*/  VIADD R210, R208, 0x4 ;  /* 0x00000004d0d27836 */ /* 0x000fe40000000000 */
[----:B------:R-:W-:Y:S01]  /*10620*/  IMAD.MOV.U32 R211, RZ, RZ, 0x40000040 ;  /* 0x40000040ffd37424 */ /* 0x000fe200078e00ff */
[----:B------:R-:W-:Y:S02]  /*10630*/  WARPGROUP.DEPBAR.LE gsb0, 0x0 ;  /* 0x00008000000079c5 */ /* 0x000fe40000010000 */
[----:B------:R-:W-:Y:S01]  /*10640*/  WARPGROUP.ARRIVE ;  /* 0x00000000000079c5 */ /* 0x000fe20000000000 */
[----:B----4-:R-:W-:-:S02]  /*10650*/  R2UR UR4, R20 ;  /* 0x00000000140472ca */ /* 0x010fc400000e0000 */
[----:B------:R-:W-:Y:S02]  /*10660*/  R2UR UR5, R21 ;  /* 0x00000000150572ca */ /* 0x000fe400000e0000 */
        /* <DEDUP_REMOVED lines=17> */
[----:B------:R-:W-:Y:S01]  /*10780*/  MOV R211, 0x40000040 ;  /* 0x4000004000d37802 */ /* 0x000fe20000000f00 */
[----:B------:R-:W3:Y:S01]  /*10790*/  LDL.64 R2, [R1+0x8] ;  /* 0x0000080001027983 */ /* 0x000ee20000100a00 */
        /* <DEDUP_REMOVED lines=9> */
[----:B------:R-:W-:Y:S01]  /*10830*/  VIADD R210, R208, 0x302 ;  /* 0x00000302d0d27836 */ /* 0x000fe20000000000 */
[----:B------:R0:W5:Y:S08]  /*10840*/  LDL.LU.64 R20, [R1+0xf8] ;  /* 0x0000f80001147983 */ /* 0x0001700000300a00 */
[----:B------:R-:W-:Y:S01]  /*10850*/  HGMMA.64x96x16.F32 R152, gdesc[UR4], R152, gsb0 ;  /* 0x01600000049879f0 */ /* 0x000fe20008000898 */
[----:B------:R-:W-:Y:S01]  /*10860*/  IMAD.MOV.U32 R211, RZ, RZ, 0x40000040 ;  /* 0x40000040ffd37424 */ /* 0x000fe200078e00ff */
[----:B------:R-:W-:-:S02]  /*10870*/  R2UR UR6, R210 ;  /* 0x00000000d20672ca */ /* 0x000fc400000e0000 */
[----:B--2---:R-:W-:Y:S02]  /*10880*/  R2UR UR4, R16 ;  /* 0x00000000100472ca */ /* 0x004fe400000e0000 */
[----:B------:R-:W-:Y:S02]  /*10890*/  R2UR UR7, R211 ;  /* 0x00000000d30772ca */ /* 0x000fe400000e0000 */
        /* <DEDUP_REMOVED lines=12> */
[----:B------:R-:W-:Y:S01]  /*10960*/  MOV R211, 0x40000040 ;  /* 0x4000004000d37802 */ /* 0x000fe20000000f00 */
[----:B------:R0:W5:Y:S01]  /*10970*/  LDL.LU R14, [R1+0xe8] ;  /* 0x0000e800010e7983 */ /* 0x0001620000300800 */
[----:B------:R-:W-:-:S02]  /*10980*/  WARPGROUP.DEPBAR.LE gsb0, 0x0 ;  /* 0x00008000000079c5 */ /* 0x000fc40000010000 */
[----:B------:R-:W-:-:S07]  /*10990*/  WARPGROUP.ARRIVE ;  /* 0x00000000000079c5 */ /* 0x000fce0000000000 */
[----:B------:R-:W-:Y:S01]  /*109a0*/  HGMMA.64x96x16.F32 R152, gdesc[UR4], R152, gsb0 ;  /* 0x01600000049879f0 */ /* 0x000fe20008000898 */
[----:B------:R-:W-:Y:S02]  /*109b0*/  R2UR UR6, R210 ;  /* 0x00000000d20672ca */ /* 0x000fe400000e0000 */
[----:B------:R-:W-:Y:S02]  /*109c0*/  R2UR UR7, R211 ;  /* 0x00000000d30772ca */ /* 0x000fe400000e0000 */
[----:B---3--:R-:W-:Y:S02]  /*109d0*/  R2UR UR4, R2 ;  /* 0x00000000020472ca */ /* 0x008fe400000e0000 */
        /* <DEDUP_REMOVED lines=84> */
.L_x_6080:
        /* <DEDUP_REMOVED lines=23> */
[----:B-1---5:R-:W-:Y:S01]  /*11090*/  FMNMX.FTZ R15, R229, R21, !PT ;  /* 0x00000015e50f7209 */ /* 0x022fe20007810000 */
        /* <DEDUP_REMOVED lines=11> */
[----:B------:R-:W-:Y:S01]  /*11150*/  UMOV UR46, UR44 ;  /* 0x0000002c002e7c82 */ /* 0x000fe20008000000 */
[----:B------:R-:W-:Y:S01]  /*11160*/  FMUL.FTZ R166, R166, UR42 ;  /* 0x0000002aa6a67c20 */ /* 0x000fe20008410000 */
[----:B------:R-:W-:Y:S01]  /*11170*/  FMUL.FTZ R178, R178, UR42 ;  /* 0x0000002ab2b27c20 */ /* 0x000fe20008410000 */
[----:B------:R-:W2:Y:S01]  /*11180*/  MUFU.TANH R209, R209 ;  /* 0x000000d100d17308 */ /* 0x000ea20000002400 */
[----:B---3--:R-:W-:Y:S01]  /*11190*/  FMNMX.FTZ R15, R211, R15, !PT ;  /* 0x0000000fd30f7209 */ /* 0x008fe20007810000 */
[----:B------:R-:W-:Y:S01]  /*111a0*/  FMUL.FTZ R179, R179, UR42 ;  /* 0x0000002ab3b37c20 */ /* 0x000fe20008410000 */
[----:B------:R-:W-:-:S05]  /*111b0*/  FMUL.FTZ R199, R199, UR42 ;  /* 0x0000002ac7c77c20 */ /* 0x000fca0008410000 */
        /* <DEDUP_REMOVED lines=24> */
[----:B------:R3:W4:Y:S01]  /*11340*/  MUFU.TANH R184, R185 ;  /* 0x000000b900b87308 */ /* 0x0007220000002400 */
[----:B-1----:R-:W-:-:S07]  /*11350*/  FMNMX.FTZ R15, R169, R15, !PT ;  /* 0x0000000fa90f7209 */ /* 0x002fce0007810000 */
[----:B------:R1:W0:Y:S01]  /*11360*/  MUFU.TANH R176, R188 ;  /* 0x000000bc00b07308 */ /* 0x0002220000002400 */
[----:B--2---:R-:W-:Y:S01]  /*11370*/  FMNMX.FTZ R15, R180, R15, !PT ;  /* 0x0000000fb40f7209 */ /* 0x004fe20007810000 */
[----:B---3--:R-:W-:-:S06]  /*11380*/  FMUL.FTZ R185, R197, UR42 ;  /* 0x0000002ac5b97c20 */ /* 0x008fcc0008410000 */
[----:B------:R-:W2:Y:S01]  /*11390*/  MUFU.TANH R189, R189 ;  /* 0x000000bd00bd7308 */ /* 0x000ea20000002400 */
[----:B-1----:R-:W-:Y:S01]  /*113a0*/  FMUL.FTZ R188, R196, UR42 ;  /* 0x0000002ac4bc7c20 */ /* 0x002fe20008410000 */
[----:B----4-:R-:W-:Y:S01]  /*113b0*/  FMNMX.FTZ R15, R184, R15, !PT ;  /* 0x0000000fb80f7209 */ /* 0x010fe20007810000 */
[----:B------:R-:W-:-:S05]  /*113c0*/  FMUL.FTZ R196, R167, UR42 ;  /* 0x0000002aa7c47c20 */ /* 0x000fca0008410000 */
        /* <DEDUP_REMOVED lines=8> */
[----:B------:R-:W-:Y:S01]  /*11450*/  MUFU.TANH R197, R154 ;  /* 0x0000009a00c57308 */ /* 0x000fe20000002400 */
[----:B--2---:R-:W-:-:S07]  /*11460*/  FMNMX.FTZ R15, R188, R15, !PT ;  /* 0x0000000fbc0f7209 */ /* 0x004fce0007810000 */
[----:B------:R-:W-:Y:S01]  /*11470*/  MUFU.TANH R181, R155 ;  /* 0x0000009b00b57308 */ /* 0x000fe20000002400 */
[----:B-1----:R-:W-:-:S05]  /*11480*/  FMNMX.FTZ R15, R185, R15, !PT ;  /* 0x0000000fb90f7209 */ /* 0x002fca0007810000 */
[----:B------:R-:W0:Y:S02]  /*11490*/  SHFL.BFLY PT, R173, R15, 0x2, 0x1f ;  /* 0x0c401f000fad7f89 */ /* 0x000e2400000e0000 */
[----:B------:R1:W2:Y:S08]  /*114a0*/  MUFU.TANH R155, R162 ;  /* 0x000000a2009b7308 */ /* 0x0002b00000002400 */
[----:B------:R3:W4:Y:S01]  /*114b0*/  MUFU.TANH R192, R158 ;  /* 0x0000009e00c07308 */ /* 0x0007220000002400 */
[----:B-1----:R-:W-:-:S07]  /*114c0*/  IMAD.MOV.U32 R162, RZ, RZ, R184 ;  /* 0x000000ffffa27224 */ /* 0x002fce00078e00b8 */
[----:B------:R-:W-:Y:S01]  /*114d0*/  MUFU.TANH R196, R196 ;  /* 0x000000c400c47308 */ /* 0x000fe20000002400 */
[----:B---3--:R-:W-:Y:S02]  /*114e0*/  IMAD.MOV.U32 R158, RZ, RZ, R176 ;  /* 0x000000ffff9e7224 */ /* 0x008fe400078e00b0 */
[----:B--2---:R-:W-:Y:S01]  /*114f0*/  IMAD.MOV.U32 R170, RZ, RZ, R155 ;  /* 0x000000ffffaa7224 */ /* 0x004fe200078e009b */
[----:B0-----:R-:W-:-:S04]  /*11500*/  FMNMX.FTZ R15, R15, R173, !PT ;  /* 0x000000ad0f0f7209 */ /* 0x001fc80007810000 */
[----:B------:R-:W0:Y:S01]  /*11510*/  MUFU.TANH R173, R163 ;  /* 0x000000a300ad7308 */ /* 0x000e220000002400 */
[----:B------:R-:W1:Y:S07]  /*11520*/  SHFL.BFLY PT, R154, R15, 0x1, 0x1f ;  /* 0x0c201f000f9a7f89 */ /* 0x000e6e00000e0000 */
[----:B------:R4:W2:Y:S08]  /*11530*/  MUFU.TANH R176, R159 ;  /* 0x0000009f00b07308 */ /* 0x0008b00000002400 */
[----:B------:R-:W-:Y:S01]  /*11540*/  MUFU.TANH R193, R193 ;  /* 0x000000c100c17308 */ /* 0x000fe20000002400 */
[----:B----4-:R-:W-:-:S07]  /*11550*/  MOV R159, R192 ;  /* 0x000000c0009f7202 */ /* 0x010fce0000000f00 */
[----:B------:R3:W4:Y:S01]  /*11560*/  MUFU.TANH R192, R166 ;  /* 0x000000a600c07308 */ /* 0x0007220000002400 */
[----:B-1----:R-:W-:-:S05]  /*11570*/  FMNMX.FTZ R15, R15, R154, !PT ;  /* 0x0000009a0f0f7209 */ /* 0x002fca0007810000 */
[C---:B------:R-:W-:Y:S01]  /*11580*/  FADD.FTZ R155, -R15.reuse, R21 ;  /* 0x000000150f9b7221 */ /* 0x040fe20000010100 */
[----:B0-----:R-:W-:Y:S02]  /*11590*/  IMAD.MOV.U32 R21, RZ, RZ, R173 ;  /* 0x000000ffff157224 */ /* 0x001fe400078e00ad */
[----:B------:R-:W-:Y:S01]  /*115a0*/  FMUL.FTZ R173, R15, UR46 ;  /* 0x0000002e0fad7c20 */ /* 0x000fe20008410000 */
[----:B---3--:R-:W-:Y:S02]  /*115b0*/  IMAD.MOV.U32 R166, RZ, RZ, R181 ;  /* 0x000000ffffa67224 */ /* 0x008fe400078e00b5 */
[----:B------:R-:W-:Y:S01]  /*115c0*/  FMUL.FTZ R155, R155, UR46 ;  /* 0x0000002e9b9b7c20 */ /* 0x000fe20008410000 */
[----:B------:R-:W-:Y:S01]  /*115d0*/  MUFU.TANH R178, R178 ;  /* 0x000000b200b27308 */ /* 0x000fe20000002400 */
[--C-:B------:R-:W-:Y:S01]  /*115e0*/  FFMA.FTZ R154, R211, UR46, -R173.reuse ;  /* 0x0000002ed39a7c23 */ /* 0x100fe200080108ad */
[----:B--2---:R-:W-:Y:S02]  /*115f0*/  IMAD.MOV.U32 R211, RZ, RZ, R176 ;  /* 0x000000ffffd37224 */ /* 0x004fe400078e00b0 */
[--C-:B------:R-:W-:Y:S01]  /*11600*/  FFMA.FTZ R176, R210, UR46, -R173.reuse ;  /* 0x0000002ed2b07c23 */ /* 0x100fe200080108ad */
[----:B------:R-:W-:Y:S01]  /*11610*/  MOV R210, R159 ;  /* 0x0000009f00d27202 */ /* 0x000fe20000000f00 */
[----:B------:R-:W-:Y:S01]  /*11620*/  FFMA.FTZ R159, R209, UR46, -R173 ;  /* 0x0000002ed19f7c23 */ /* 0x000fe200080108ad */
[----:B------:R-:W-:-:S02]  /*11630*/  IMAD.MOV.U32 R209, RZ, RZ, R158 ;  /* 0x000000ffffd17224 */ /* 0x000fc400078e009e */
[--C-:B------:R-:W-:Y:S01]  /*11640*/  FFMA.FTZ R158, R208, UR46, -R173.reuse ;  /* 0x0000002ed09e7c23 */ /* 0x100fe200080108ad */
[----:B------:R-:W-:Y:S02]  /*11650*/  IMAD.MOV.U32 R208, RZ, RZ, R162 ;  /* 0x000000ffffd07224 */ /* 0x000fe400078e00a2 */
[--C-:B------:R-:W-:Y:S01]  /*11660*/  FFMA.FTZ R163, R153, UR46, -R173.reuse ;  /* 0x0000002e99a37c23 */ /* 0x100fe200080108ad */
[----:B------:R-:W-:Y:S02]  /*11670*/  IMAD.MOV.U32 R153, RZ, RZ, R166 ;  /* 0x000000ffff997224 */ /* 0x000fe400078e00a6 */
[--C-:B------:R-:W-:Y:S01]  /*11680*/  FFMA.FTZ R166, R169, UR46, -R173.reuse ;  /* 0x0000002ea9a67c23 */ /* 0x100fe200080108ad */
[--C-:B------:R-:W-:Y:S01]  /*11690*/  FFMA.FTZ R169, R208, UR46, -R173.reuse ;  /* 0x0000002ed0a97c23 */ /* 0x100fe200080108ad */
[--C-:B------:R-:W-:Y:S01]  /*116a0*/  FFMA.FTZ R167, R164, UR46, -R173.reuse ;  /* 0x0000002ea4a77c23 */ /* 0x100fe200080108ad */
[----:B------:R-:W-:Y:S01]  /*116b0*/  MOV R208, R170 ;  /* 0x000000aa00d07202 */ /* 0x000fe20000000f00 */
[--C-:B------:R-:W-:Y:S01]  /*116c0*/  FFMA.FTZ R164, R168, UR46, -R173.reuse ;  /* 0x0000002ea8a47c23 */ /* 0x100fe200080108ad */
[--C-:B------:R-:W-:Y:S01]  /*116d0*/  FFMA.FTZ R170, R189, UR46, -R173.reuse ;  /* 0x0000002ebdaa7c23 */ /* 0x100fe200080108ad */
[----:B------:R-:W-:Y:S01]  /*116e0*/  FFMA.FTZ R168, R209, UR46, -R173 ;  /* 0x0000002ed1a87c23 */ /* 0x000fe200080108ad */
[----:B------:R-:W-:-:S02]  /*116f0*/  IMAD.MOV.U32 R189, RZ, RZ, R21 ;  /* 0x000000ffffbd7224 */ /* 0x000fc400078e0015 */
[--C-:B------:R-:W-:Y:S01]  /*11700*/  FFMA.FTZ R181, R229, UR46, -R173.reuse ;  /* 0x0000002ee5b57c23 */ /* 0x100fe200080108ad */
[----:B------:R-:W-:Y:S02]  /*11710*/  IMAD.MOV.U32 R209, RZ, RZ, R210 ;  /* 0x000000ffffd17224 */ /* 0x000fe400078e00d2 */
[----:B------:R-:W-:Y:S01]  /*11720*/  FFMA.FTZ R184, R228, UR46, -R173 ;  /* 0x0000002ee4b87c23 */ /* 0x000fe200080108ad */
[----:B------:R-:W-:Y:S02]  /*11730*/  IMAD.MOV.U32 R210, RZ, RZ, R211 ;  /* 0x000000ffffd27224 */ /* 0x000fe400078e00d3 */
[----:B------:R-:W-:Y:S01]  /*11740*/  FMUL.FTZ R211, R174, UR42 ;  /* 0x0000002aaed37c20 */ /* 0x000fe20008410000 */
[----:B------:R-:W-:Y:S02]  /*11750*/  IMAD.MOV.U32 R174, RZ, RZ, R189 ;  /* 0x000000ffffae7224 */ /* 0x000fe400078e00bd */
[----:B------:R-:W-:Y:S01]  /*11760*/  FMUL.FTZ R189, R175, UR42 ;  /* 0x0000002aafbd7c20 */ /* 0x000fe20008410000 */
[----:B------:R-:W-:Y:S01]  /*11770*/  IMAD.MOV.U32 R175, RZ, RZ, R153 ;  /* 0x000000ffffaf7224 */ /* 0x000fe200078e0099 */
[----:B------:R-:W-:Y:S01]  /*11780*/  FMNMX.FTZ R153, R197, R20, !PT ;  /* 0x00000014c5997209 */ /* 0x000fe20007810000 */
[--C-:B------:R-:W-:Y:S01]  /*11790*/  FFMA.FTZ R162, R152, UR46, -R173.reuse ;  /* 0x0000002e98a27c23 */ /* 0x100fe200080108ad */
[----:B------:R-:W-:Y:S01]  /*117a0*/  MUFU.EX2 R155, R155 ;  /* 0x0000009b009b7308 */ /* 0x000fe20000000800 */
[--C-:B------:R-:W-:Y:S01]  /*117b0*/  FFMA.FTZ R157, R157, UR46, -R173.reuse ;  /* 0x0000002e9d9d7c23 */ /* 0x100fe200080108ad */
[----:B------:R-:W-:Y:S01]  /*117c0*/  FMNMX.FTZ R153, R175, R153, !PT ;  /* 0x00000099af997209 */ /* 0x000fe20007810000 */
[--C-:B------:R-:W-:Y:S01]  /*117d0*/  FFMA.FTZ R156, R156, UR46, -R173.reuse ;  /* 0x0000002e9c9c7c23 */ /* 0x100fe200080108ad */
[--C-:B------:R-:W-:Y:S01]  /*117e0*/  FFMA.FTZ R160, R160, UR46, -R173.reuse ;  /* 0x0000002ea0a07c23 */ /* 0x100fe200080108ad */
[--C-:B------:R-:W-:Y:S01]  /*117f0*/  FFMA.FTZ R161, R161, UR46, -R173.reuse ;  /* 0x0000002ea1a17c23 */ /* 0x100fe200080108ad */
[----:B------:R-:W-:Y:S01]  /*11800*/  FMNMX.FTZ R153, R209, R153, !PT ;  /* 0x00000099d1997209 */ /* 0x000fe20007810000 */
[--C-:B------:R-:W-:Y:S01]  /*11810*/  FFMA.FTZ R165, R165, UR46, -R173.reuse ;  /* 0x0000002ea5a57c23 */ /* 0x100fe200080108ad */
[----:B------:R4:W0:Y:S01]  /*11820*/  MUFU.EX2 R152, R181 ;  /* 0x000000b500987308 */ /* 0x0008220000000800 */
[--C-:B------:R-:W-:Y:S01]  /*11830*/  FFMA.FTZ R180, R180, UR46, -R173.reuse ;  /* 0x0000002eb4b47c23 */ /* 0x100fe200080108ad */
[----:B------:R-:W-:Y:S01]  /*11840*/  FMNMX.FTZ R153, R210, R153, !PT ;  /* 0x00000099d2997209 */ /* 0x000fe20007810000 */
[--C-:B------:R-:W-:Y:S01]  /*11850*/  FFMA.FTZ R177, R177, UR46, -R173.reuse ;  /* 0x0000002eb1b17c23 */ /* 0x100fe200080108ad */
[--C-:B------:R-:W-:Y:S01]  /*11860*/  FFMA.FTZ R172, R172, UR46, -R173.reuse ;  /* 0x0000002eacac7c23 */ /* 0x100fe200080108ad */
[--C-:B------:R-:W-:Y:S01]  /*11870*/  FFMA.FTZ R21, R188, UR46, -R173.reuse ;  /* 0x0000002ebc157c23 */ /* 0x100fe200080108ad */
[----:B------:R-:W-:Y:S01]  /*11880*/  FMNMX.FTZ R153, R208, R153, !PT ;  /* 0x00000099d0997209 */ /* 0x000fe20007810000 */
[----:B------:R-:W-:Y:S01]  /*11890*/  FFMA.FTZ R173, R185, UR46, -R173 ;  /* 0x0000002eb9ad7c23 */ /* 0x000fe200080108ad */
[----:B------:R-:W1:Y:S01]  /*118a0*/  MUFU.EX2 R184, R184 ;  /* 0x000000b800b87308 */ /* 0x000e620000000800 */
[----:B----4-:R-:W-:-:S02]  /*118b0*/  IMAD.MOV.U32 R181, RZ, RZ, R192 ;  /* 0x000000ffffb57224 */ /* 0x010fc400078e00c0 */
[----:B------:R-:W-:Y:S01]  /*118c0*/  FMUL.FTZ R192, R171, UR42 ;  /* 0x0000002aabc07c20 */ /* 0x000fe20008410000 */
[----:B------:R-:W-:Y:S01]  /*118d0*/  FMUL.FTZ R171, R186, UR42 ;  /* 0x0000002abaab7c20 */ /* 0x000fe20008410000 */
[----:B------:R-:W-:Y:S01]  /*118e0*/  FMNMX.FTZ R153, R174, R153, !PT ;  /* 0x00000099ae997209 */ /* 0x000fe20007810000 */
[----:B------:R-:W-:Y:S02]  /*118f0*/  IMAD.MOV.U32 R186, RZ, RZ, R181 ;  /* 0x000000ffffba7224 */ /* 0x000fe400078e00b5 */
[----:B------:R-:W-:Y:S01]  /*11900*/  FMUL.FTZ R188, R182, UR42 ;  /* 0x0000002ab6bc7c20 */ /* 0x000fe20008410000 */
[----:B------:R-:W-:Y:S01]  /*11910*/  FMUL.FTZ R181, R187, UR42 ;  /* 0x0000002abbb57c20 */ /* 0x000fe20008410000 */
[----:B------:R-:W2:Y:S01]  /*11920*/  MUFU.EX2 R154, R154 ;  /* 0x0000009a009a7308 */ /* 0x000ea20000000800 */
[----:B0-----:R-:W-:Y:S01]  /*11930*/  FFMA.FTZ R3, R155, R3, R152 ;  /* 0x000000039b037223 */ /* 0x001fe20000010098 */
[----:B------:R-:W-:Y:S01]  /*11940*/  FMNMX.FTZ R153, R186, R153, !PT ;  /* 0x00000099ba997209 */ /* 0x000fe20007810000 */
[----:B------:R-:W-:Y:S01]  /*11950*/  FMUL.FTZ R182, R190, UR42 ;  /* 0x0000002abeb67c20 */ /* 0x000fe20008410000 */
[----:B------:R-:W-:-:S02]  /*11960*/  IMAD.MOV.U32 R190, RZ, RZ, R208 ;  /* 0x000000ffffbe7224 */ /* 0x000fc400078e00d0 */
[----:B------:R-:W-:Y:S01]  /*11970*/  FMUL.FTZ R208, R198, UR42 ;  /* 0x0000002ac6d07c20 */ /* 0x000fe20008410000 */
[----:B------:R-:W-:Y:S01]  /*11980*/  FMNMX.FTZ R153, R196, R153, !PT ;  /* 0x00000099c4997209 */ /* 0x000fe20007810000 */
[----:B------:R-:W-:Y:S01]  /*11990*/  FMUL.FTZ R24, R24, R155 ;  /* 0x0000009b18187220 */ /* 0x000fe20000410000 */
[----:B------:R-:W0:Y:S01]  /*119a0*/  MUFU.TANH R192, R192 ;  /* 0x000000c000c07308 */ /* 0x000e220000002400 */
[C---:B-1----:R-:W-:Y:S01]  /*119b0*/  FADD.FTZ R3, R184.reuse, R3 ;  /* 0x00000003b8037221 */ /* 0x042fe20000010000 */
[----:B------:R-:W-:Y:S01]  /*119c0*/  FMNMX.FTZ R153, R193, R153, !PT ;  /* 0x00000099c1997209 */ /* 0x000fe20007810000 */
[----:B------:R-:W-:Y:S01]  /*119d0*/  FMUL.FTZ R25, R25, R155 ;  /* 0x0000009b19197220 */ /* 0x000fe20000410000 */
[----:B------:R-:W-:Y:S01]  /*119e0*/  F2FP.F16.F32.PACK_AB R152, R184, R152 ;  /* 0x00000098b898723e */ /* 0x000fe200000000ff */
[----:B------:R-:W-:Y:S01]  /*119f0*/  FMUL.FTZ R184, R183, UR42 ;  /* 0x0000002ab7b87c20 */ /* 0x000fe20008410000 */
[----:B------:R-:W-:Y:S01]  /*11a00*/  FMUL.FTZ R183, R191, UR42 ;  /* 0x0000002abfb77c20 */ /* 0x000fe20008410000 */
[----:B------:R-:W-:Y:S01]  /*11a10*/  IMAD.MOV.U32 R191, RZ, RZ, R210 ;  /* 0x000000ffffbf7224 */ /* 0x000fe200078e00d2 */
[----:B------:R-:W1:Y:S01]  /*11a20*/  MUFU.TANH R211, R211 ;  /* 0x000000d300d37308 */ /* 0x000e620000002400 */
[----:B--2---:R-:W-:Y:S01]  /*11a30*/  FADD.FTZ R185, R154, R3 ;  /* 0x000000039ab97221 */ /* 0x004fe20000010000 */
[----:B------:R-:W-:Y:S01]  /*11a40*/  FMUL.FTZ R210, R194, UR42 ;  /* 0x0000002ac2d27c20 */ /* 0x000fe20008410000 */
[----:B------:R-:W-:-:S02]  /*11a50*/  IMAD.MOV.U32 R194, RZ, RZ, R209 ;  /* 0x000000ffffc27224 */ /* 0x000fc400078e00d1 */
[----:B------:R-:W-:Y:S01]  /*11a60*/  FMUL.FTZ R209, R195, UR42 ;  /* 0x0000002ac3d17c20 */ /* 0x000fe20008410000 */
[----:B------:R-:W-:Y:S01]  /*11a70*/  MOV R187, R174 ;  /* 0x000000ae00bb7202 */ /* 0x000fe20000000f00 */
[----:B------:R-:W-:Y:S02]  /*11a80*/  IMAD.MOV.U32 R195, RZ, RZ, R197 ;  /* 0x000000ffffc37224 */ /* 0x000fe400078e00c5 */
        /* <DEDUP_REMOVED lines=21> */
[----:B------:R-:W-:Y:S01]  /*11be0*/  FMUL.FTZ R57, R57, R155 ;  /* 0x0000009b39397220 */ /* 0x000fe20000410000 */
[----:B------:R-:W-:Y:S01]  /*11bf0*/  FMNMX.FTZ R153, R178, R153, !PT ;  /* 0x00000099b2997209 */ /* 0x000fe20007810000 */
        /* <DEDUP_REMOVED lines=61> */
[----:B------:R-:W-:-:S05]  /*11fd0*/  FMUL.FTZ R149, R149, R155 ;  /* 0x0000009b95957220 */ /* 0x000fca0000410000 */
        /* <DEDUP_REMOVED lines=8> */
[C---:B--2---:R-:W-:Y:S01]  /*12060*/  FADD.FTZ R185, R176.reuse, R185 ;  /* 0x000000b9b0b97221 */ /* 0x044fe20000010000 */
[----:B------:R-:W-:-:S06]  /*12070*/  F2FP.F16.F32.PACK_AB R154, R176, R154 ;  /* 0x0000009ab09a723e */ /* 0x000fcc00000000ff */
[----:B------:R-:W-:Y:S01]  /*12080*/  MUFU.EX2 R158, R158 ;  /* 0x0000009e009e7308 */ /* 0x000fe20000000800 */
[----:B0-----:R-:W-:-:S07]  /*12090*/  FADD.FTZ R185, R159, R185 ;  /* 0x000000b99fb97221 */ /* 0x001fce0000010000 */
[----:B------:R-:W-:Y:S01]  /*120a0*/  MUFU.EX2 R160, R160 ;  /* 0x000000a000a07308 */ /* 0x000fe20000000800 */
[----:B---3--:R-:W-:Y:S01]  /*120b0*/  FADD.FTZ R185, R157, R185 ;  /* 0x000000b99db97221 */ /* 0x008fe20000010000 */
[----:B-1----:R-:W-:-:S06]  /*120c0*/  FMNMX.FTZ R174, R153, R174, !PT ;  /* 0x000000ae99ae7209 */ /* 0x002fcc0007810000 */
[----:B------:R-:W-:Y:S01]  /*120d0*/  MUFU.EX2 R161, R161 ;  /* 0x000000a100a17308 */ /* 0x000fe20000000800 */
[----:B------:R-:W0:Y:S07]  /*120e0*/  SHFL.BFLY PT, R176, R174, 0x1, 0x1f ;  /* 0x0c201f00aeb07f89 */ /* 0x000e2e00000e0000 */
[----:B------:R-:W-:Y:S08]  /*120f0*/  MUFU.EX2 R162, R162 ;  /* 0x000000a200a27308 */ /* 0x000ff00000000800 */
[----:B------:R-:W-:Y:S08]  /*12100*/  MUFU.EX2 R163, R163 ;  /* 0x000000a300a37308 */ /* 0x000ff00000000800 */
[----:B------:R-:W-:Y:S01]  /*12110*/  MUFU.EX2 R167, R167 ;  /* 0x000000a700a77308 */ /* 0x000fe20000000800 */
[----:B0-----:R-:W-:-:S05]  /*12120*/  FMNMX.FTZ R176, R174, R176, !PT ;  /* 0x000000b0aeb07209 */ /* 0x001fca0007810000 */
[C---:B------:R-:W-:Y:S01]  /*12130*/  FADD.FTZ R197, -R176.reuse, R20 ;  /* 0x00000014b0c57221 */ /* 0x040fe20000010100 */
[----:B------:R-:W-:Y:S01]  /*12140*/  FMUL.FTZ R179, R176, UR46 ;  /* 0x0000002eb0b37c20 */ /* 0x000fe20008410000 */
[----:B------:R-:W-:Y:S02]  /*12150*/  MUFU.EX2 R165, R165 ;  /* 0x000000a500a57308 */ /* 0x000fe40000000800 */
[----:B------:R-:W-:Y:S01]  /*12160*/  FMUL.FTZ R197, R197, UR46 ;  /* 0x0000002ec5c57c20 */ /* 0x000fe20008410000 */
[--C-:B------:R-:W-:Y:S01]  /*12170*/  FFMA.FTZ R153, R195, UR46, -R179.reuse ;  /* 0x0000002ec3997c23 */ /* 0x100fe200080108b3 */
[--C-:B------:R-:W-:Y:S01]  /*12180*/  FFMA.FTZ R198, R191, UR46, -R179.reuse ;  /* 0x0000002ebfc67c23 */ /* 0x100fe200080108b3 */
[--C-:B------:R-:W-:Y:S01]  /*12190*/  FFMA.FTZ R191, R211, UR46, -R179.reuse ;  /* 0x0000002ed3bf7c23 */ /* 0x100fe200080108b3 */
[--C-:B------:R-:W-:Y:S01]  /*121a0*/  FFMA.FTZ R175, R175, UR46, -R179.reuse ;  /* 0x0000002eafaf7c23 */ /* 0x100fe200080108b3 */
[----:B------:R-:W0:Y:S01]  /*121b0*/  S2R R211, SR_TID.X ;  /* 0x0000000000d37919 */ /* 0x000e220000002100 */
        /* <DEDUP_REMOVED lines=22> */
[----:B------:R-:W-:Y:S01]  /*12320*/  FFMA.FTZ R179, R199, UR46, -R179 ;  /* 0x0000002ec7b37c23 */ /* 0x000fe200080108b3 */
[----:B------:R-:W-:Y:S01]  /*12330*/  MOV R199, UR37 ;  /* 0x0000002500c77c02 */ /* 0x000fe20008000f00 */
[-C--:B-1----:R-:W-:Y:S01]  /*12340*/  FMUL.FTZ R26, R26, R197.reuse ;  /* 0x000000c51a1a7220 */ /* 0x082fe20000410000 */
[----:B--2---:R-:W-:Y:S01]  /*12350*/  FFMA.FTZ R0, R197, R0, R153 ;  /* 0x00000000c5007223 */ /* 0x004fe20000010099 */
[-C--:B------:R-:W-:Y:S01]  /*12360*/  FMUL.FTZ R27, R27, R197.reuse ;  /* 0x000000c51b1b7220 */ /* 0x080fe20000410000 */
[-C--:B------:R-:W-:Y:S01]  /*12370*/  FMUL.FTZ R30, R30, R197.reuse ;  /* 0x000000c51e1e7220 */ /* 0x080fe20000410000 */
[-C--:B------:R-:W-:Y:S01]  /*12380*/  FMUL.FTZ R31, R31, R197.reuse ;  /* 0x000000c51f1f7220 */ /* 0x080fe20000410000 */
[-C--:B------:R-:W-:Y:S01]  /*12390*/  FMUL.FTZ R34, R34, R197.reuse ;  /* 0x000000c522227220 */ /* 0x080fe20000410000 */
[-C--:B------:R-:W-:Y:S01]  /*123a0*/  FMUL.FTZ R35, R35, R197.reuse ;  /* 0x000000c523237220 */ /* 0x080fe20000410000 */
[----:B0-----:R-:W-:Y:S01]  /*123b0*/  SHF.R.U32.HI R211, RZ, 0x7, R211 ;  /* 0x00000007ffd37819 */ /* 0x001fe200000116d3 */
[----:B------:R-:W-:Y:S01]  /*123c0*/  FMUL.FTZ R38, R38, R197 ;  /* 0x000000c526267220 */ /* 0x000fe20000410000 */
[C---:B---3--:R-:W-:Y:S01]  /*123d0*/  FADD.FTZ R0, R175.reuse, R0 ;  /* 0x00000000af007221 */ /* 0x048fe20000010000 */
[----:B------:R-:W-:Y:S01]  /*123e0*/  F2FP.F16.F32.PACK_AB R153, R175, R153 ;  /* 0x00000099af99723e */ /* 0x000fe200000000ff */
[----:B------:R-:W-:-:S02]  /*123f0*/  VIADD R175, R14, 0x32440 ;  /* 0x000324400eaf7836 */ /* 0x000fc40000000000 */
[-C--:B------:R-:W-:Y:S01]  /*12400*/  FMUL.FTZ R39, R39, R197.reuse ;  /* 0x000000c527277220 */ /* 0x080fe20000410000 */
[-C--:B------:R-:W-:Y:S01]  /*12410*/  FMUL.FTZ R42, R42, R197.reuse ;  /* 0x000000c52a2a7220 */ /* 0x080fe20000410000 */
[-C--:B------:R-:W-:Y:S01]  /*12420*/  FMUL.FTZ R43, R43, R197.reuse ;  /* 0x000000c52b2b7220 */ /* 0x080fe20000410000 */
[-C--:B------:R-:W-:Y:S01]  /*12430*/  FMUL.FTZ R46, R46, R197.reuse ;  /* 0x000000c52e2e7220 */ /* 0x080fe20000410000 */
[----:B------:R-:W-:Y:S01]  /*12440*/  PRMT R175, R199, 0x654, R175 ;  /* 0x00000654c7af7816 */ /* 0x000fe200000000af */
[-C--:B------:R-:W-:Y:S01]  /*12450*/  FMUL.FTZ R47, R47, R197.reuse ;  /* 0x000000c52f2f7220 */ /* 0x080fe20000410000 */
[-C--:B------:R-:W-:Y:S01]  /*12460*/  FMUL.FTZ R50, R50, R197.reuse ;  /* 0x000000c532327220 */ /* 0x080fe20000410000 */
[-C--:B------:R-:W-:Y:S01]  /*12470*/  FMUL.FTZ R51, R51, R197.reuse ;  /* 0x000000c533337220 */ /* 0x080fe20000410000 */
[----:B------:R0:W-:Y:S01]  /*12480*/  SYNCS.ARRIVE.TRANS64.RED.A1T0 RZ, [R175+URZ], RZ ;  /* 0x000000ffafff79a7 */ /* 0x0001e2000810043f */
[-C--:B------:R-:W-:Y:S01]  /*12490*/  FMUL.FTZ R54, R54, R197.reuse ;  /* 0x000000c536367220 */ /* 0x080fe20000410000 */
[-C--:B------:R-:W-:Y:S01]  /*124a0*/  FMUL.FTZ R55, R55, R197.reuse ;  /* 0x000000c537377220 */ /* 0x080fe20000410000 */
[-C--:B------:R-:W-:Y:S01]  /*124b0*/  FMUL.FTZ R58, R58, R197.reuse ;  /* 0x000000c53a3a7220 */ /* 0x080fe20000410000 */
[-C--:B------:R-:W-:Y:S01]  /*124c0*/  FMUL.FTZ R59, R59, R197.reuse ;  /* 0x000000c53b3b7220 */ /* 0x080fe20000410000 */
[-C--:B------:R-:W-:Y:S01]  /*124d0*/  FMUL.FTZ R62, R62, R197.reuse ;  /* 0x000000c53e3e7220 */ /* 0x080fe20000410000 */
[-C--:B------:R-:W-:Y:S01]  /*124e0*/  FMUL.FTZ R63, R63, R197.reuse ;  /* 0x000000c53f3f7220 */ /* 0x080fe20000410000 */
[----:B------:R-:W-:Y:S01]  /*124f0*/  FMUL.FTZ R66, R66, R197 ;  /* 0x000000c542427220 */ /* 0x000fe20000410000 */
[----:B0-----:R-:W-:-:S02]  /*12500*/  IMAD.MOV.U32 R175, RZ, RZ, 0xc00 ;  /* 0x00000c00ffaf7424 */ /* 0x001fc400078e00ff */
        /* <DEDUP_REMOVED lines=43> */
[----:B------:R0:W1:Y:S01]  /*127c0*/  MUFU.EX2 R155, R174 ;  /* 0x000000ae009b7308 */ /* 0x0000620000000800 */
[----:B------:R-:W-:-:S07]  /*127d0*/  VIADD R197, R211, 0x8 ;  /* 0x00000008d3c57836 */ /* 0x000fce0000000000 */
[----:B------:R-:W-:Y:S01]  /*127e0*/  MUFU.EX2 R195, R195 ;  /* 0x000000c300c37308 */ /* 0x000fe20000000800 */
[----:B0-----:R-:W-:Y:S02]  /*127f0*/  IMAD R174, R18, R175, UR39 ;  /* 0x0000002712ae7e24 */ /* 0x001fe4000f8e02af */
[----:B------:R-:W-:-:S03]  /*12800*/  IMAD.MOV.U32 R175, RZ, RZ, 0x40000040 ;  /* 0x40000040ffaf7424 */ /* 0x000fc600078e00ff */
[----:B------:R-:W-:Y:S02]  /*12810*/  R2UR UR6, R174 ;  /* 0x00000000ae0672ca */ /* 0x000fe400000e0000 */
[----:B------:R-:W-:Y:S01]  /*12820*/  R2UR UR7, R175 ;  /* 0x00000000af0772ca */ /* 0x000fe200000e0000 */
[----:B-1----:R-:W-:Y:S01]  /*12830*/  FADD.FTZ R0, R155, R0 ;  /* 0x000000009b007221 */ /* 0x002fe20000010000 */
[----:B------:R-:W0:Y:S08]  /*12840*/  MUFU.EX2 R175, R198 ;  /* 0x000000c600af7308 */ /* 0x000e300000000800 */
[----:B------:R-:W1:Y:S08]  /*12850*/  MUFU.EX2 R194, R194 ;  /* 0x000000c200c27308 */ /* 0x000e700000000800 */
[----:B------:R-:W2:Y:S01]  /*12860*/  MUFU.EX2 R190, R190 ;  /* 0x000000be00be7308 */ /* 0x000ea20000000800 */
[C---:B0-----:R-:W-:Y:S01]  /*12870*/  F2FP.F16.F32.PACK_AB R155, R175.reuse, R155 ;  /* 0x0000009baf9b723e */ /* 0x041fe200000000ff */
[----:B------:R0:W-:Y:S01]  /*12880*/  BAR.SYNC.DEFER_BLOCKING R197, 0x100 ;  /* 0x000400c50000751d */ /* 0x0001e20000010000 */
[----:B------:R-:W-:-:S04]  /*12890*/  FADD.FTZ R0, R175, R0 ;  /* 0x00000000af007221 */ /* 0x000fc80000010000 */
[----:B------:R-:W-:Y:S01]  /*128a0*/  FADD.FTZ R0, R195, R0 ;  /* 0x00000000c3007221 */ /* 0x000fe20000010000 */
[----:B------:R-:W-:Y:S03]  /*128b0*/  MUFU.EX2 R189, R189 ;  /* 0x000000bd00bd7308 */ /* 0x000fe60000000800 */
[----:B-1----:R-:W-:-:S05]  /*128c0*/  FADD.FTZ R0, R194, R0 ;  /* 0x00000000c2007221 */ /* 0x002fca0000010000 */
[----:B------:R-:W-:Y:S01]  /*128d0*/  MUFU.EX2 R166, R166 ;  /* 0x000000a600a67308 */ /* 0x000fe20000000800 */
[----:B--2---:R-:W-:-:S07]  /*128e0*/  FADD.FTZ R0, R190, R0 ;  /* 0x00000000be007221 */ /* 0x004fce0000010000 */
[----:B------:R-:W-:Y:S01]  /*128f0*/  MUFU.EX2 R186, R186 ;  /* 0x000000ba00ba7308 */ /* 0x000fe20000000800 */
[----:B------:R-:W-:-:S06]  /*12900*/  WARPGROUP.ARRIVE ;  /* 0x00000000000079c5 */ /* 0x000fcc0000000000 */
        /* <DEDUP_REMOVED lines=14> */
[----:B------:R-:W1:Y:S02]  /*129f0*/  MUFU.EX2 R179, R179 ;  /* 0x000000b300b37308 */ /* 0x000e640000000800 */
[----:B-1----:R-:W-:Y:S01]  /*12a00*/  F2FP.F16.F32.PACK_AB R175, R179, R178 ;  /* 0x000000b2b3af723e */ /* 0x002fe200000000ff */
[----:B------:R-:W-:-:S05]  /*12a10*/  WARPGROUP.DEPBAR.LE gsb0, 0x0 ;  /* 0x00008000000079c5 */ /* 0x000fca0000010000 */
[----:B------:R1:W2:Y:S01]  /*12a20*/  MUFU.EX2 R155, R156 ;  /* 0x0000009c009b7308 */ /* 0x0002a20000000800 */
[----:B------:R-:W-:Y:S02]  /*12a30*/  VIADD R152, R174, 0x80 ;  /* 0x00000080ae987836 */ /* 0x000fe40000000000 */
[----:B------:R-:W-:-:S03]  /*12a40*/  IMAD.MOV.U32 R153, RZ, RZ, 0x40000040 ;  /* 0x40000040ff997424 */ /* 0x000fc600078e00ff */
[----:B------:R-:W-:Y:S02]  /*12a50*/  R2UR UR6, R152 ;  /* 0x00000000980672ca */ /* 0x000fe400000e0000 */
[----:B------:R-:W3:Y:S01]  /*12a60*/  MUFU.EX2 R154, R196 ;  /* 0x000000c4009a7308 */ /* 0x000ee20000000800 */
[----:B------:R-:W-:Y:S01]  /*12a70*/  R2UR UR7, R153 ;  /* 0x00000000990772ca */ /* 0x000fe200000e0000 */
[----:B------:R-:W-:Y:S01]  /*12a80*/  IMAD.MOV.U32 R153, RZ, RZ, 0x40000040 ;  /* 0x40000040ff997424 */ /* 0x000fe200078e00ff */
[----:B-1----:R-:W-:Y:S02]  /*12a90*/  F2FP.F16.F32.PACK_AB R156, R157, R159 ;  /* 0x0000009f9d9c723e */ /* 0x002fe400000000ff */
[----:B------:R-:W-:Y:S02]  /*12aa0*/  F2FP.F16.F32.PACK_AB R157, R194, R195 ;  /* 0x000000c3c29d723e */ /* 0x000fe400000000ff */
[----:B------:R-:W-:Y:S01]  /*12ab0*/  IADD3 R152, R174, 0x100, RZ ;  /* 0x00000100ae987810 */ /* 0x000fe20007ffe0ff */
[----:B--2---:R-:W-:-:S04]  /*12ac0*/  FADD.FTZ R185, R155, R185 ;  /* 0x000000b99bb97221 */ /* 0x004fc80000010000 */
[C---:B------:R-:W-:Y:S01]  /*12ad0*/  FADD.FTZ R185, R158.reuse, R185 ;  /* 0x000000b99eb97221 */ /* 0x040fe20000010000 */
[----:B------:R-:W-:Y:S02]  /*12ae0*/  F2FP.F16.F32.PACK_AB R158, R158, R155 ;  /* 0x0000009b9e9e723e */ /* 0x000fe400000000ff */
[----:B------:R-:W1:Y:S01]  /*12af0*/  MUFU.EX2 R155, R193 ;  /* 0x000000c1009b7308 */ /* 0x000e620000000800 */
[----:B---3--:R-:W-:Y:S01]  /*12b00*/  F2FP.F16.F32.PACK_AB R159, R154, R190 ;  /* 0x000000be9a9f723e */ /* 0x008fe200000000ff */
[----:B------:R-:W-:Y:S01]  /*12b10*/  FADD.FTZ R185, R160, R185 ;  /* 0x000000b9a0b97221 */ /* 0x000fe20000010000 */
[----:B------:R-:W-:Y:S01]  /*12b20*/  F2FP.F16.F32.PACK_AB R160, R161, R160 ;  /* 0x000000a0a1a0723e */ /* 0x000fe200000000ff */
[----:B------:R-:W-:Y:S01]  /*12b30*/  FADD.FTZ R0, R154, R0 ;  /* 0x000000009a007221 */ /* 0x000fe20000010000 */
[----:B------:R-:W-:-:S06]  /*12b40*/  WARPGROUP.ARRIVE ;  /* 0x00000000000079c5 */ /* 0x000fcc0000000000 */
[----:B------:R-:W-:Y:S01]  /*12b50*/  HGMMA.64x256x16.F32 R24, R156, gdesc[UR4].tnspB, R24, gsb0 ;  /* 0x43e000049c187df0 */ /* 0x000fe20008000818 */
[----:B------:R-:W-:Y:S01]  /*12b60*/  R2UR UR6, R152 ;  /* 0x00000000980672ca */ /* 0x000fe200000e0000 */
[----:B------:R-:W-:Y:S01]  /*12b70*/  VIADD R152, R174, 0x180 ;  /* 0x00000180ae987836 */ /* 0x000fe20000000000 */
[----:B------:R-:W-:Y:S01]  /*12b80*/  R2UR UR7, R153 ;  /* 0x00000000990772ca */ /* 0x000fe200000e0000 */
[----:B------:R-:W-:Y:S02]  /*12b90*/  IMAD.MOV.U32 R153, RZ, RZ, 0x40000040 ;  /* 0x40000040ff997424 */ /* 0x000fe400078e00ff */
[----:B-1----:R-:W-:Y:S01]  /*12ba0*/  FADD.FTZ R0, R155, R0 ;  /* 0x000000009b007221 */ /* 0x002fe20000010000 */
[----:B------:R-:W-:Y:S02]  /*12bb0*/  WARPGROUP.DEPBAR.LE gsb0, 0x0 ;  /* 0x00008000000079c5 */ /* 0x000fe40000010000 */
[----:B------:R-:W1:Y:S01]  /*12bc0*/  MUFU.EX2 R156, R192 ;  /* 0x000000c0009c7308 */ /* 0x000e620000000800 */
[----:B------:R-:W-:-:S04]  /*12bd0*/  FADD.FTZ R158, R161, R185 ;  /* 0x000000b9a19e7221 */ /* 0x000fc80000010000 */
[----:B------:R-:W-:Y:S01]  /*12be0*/  FADD.FTZ R158, R162, R158 ;  /* 0x0000009ea29e7221 */ /* 0x000fe20000010000 */
[C---:B------:R-:W-:Y:S02]  /*12bf0*/  F2FP.F16.F32.PACK_AB R162, R163.reuse, R162 ;  /* 0x000000a2a3a2723e */ /* 0x040fe400000000ff */
[----:B------:R-:W2:Y:S01]  /*12c00*/  MUFU.EX2 R157, R191 ;  /* 0x000000bf009d7308 */ /* 0x000ea20000000800 */
[----:B------:R-:W-:-:S04]  /*12c10*/  FADD.FTZ R158, R163, R158 ;  /* 0x0000009ea39e7221 */ /* 0x000fc80000010000 */
[----:B------:R-:W-:-:S03]  /*12c20*/  FADD.FTZ R158, R167, R158 ;  /* 0x0000009ea79e7221 */ /* 0x000fc60000010000 */
[----:B------:R3:W4:Y:S01]  /*12c30*/  MUFU.EX2 R159, R164 ;  /* 0x000000a4009f7308 */ /* 0x0007220000000800 */
[C---:B-1----:R-:W-:Y:S01]  /*12c40*/  F2FP.F16.F32.PACK_AB R161, R156.reuse, R155 ;  /* 0x0000009b9ca1723e */ /* 0x042fe200000000ff */
[----:B------:R-:W-:Y:S01]  /*12c50*/  FADD.FTZ R158, R165, R158 ;  /* 0x0000009ea59e7221 */ /* 0x000fe20000010000 */
[----:B------:R-:W-:Y:S01]  /*12c60*/  FADD.FTZ R0, R156, R0 ;  /* 0x000000009c007221 */ /* 0x000fe20000010000 */
[----:B--2---:R-:W-:-:S03]  /*12c70*/  F2FP.F16.F32.PACK_AB R163, R189, R157 ;  /* 0x0000009dbda3723e */ /* 0x004fc600000000ff */
[----:B------:R-:W-:Y:S01]  /*12c80*/  FADD.FTZ R0, R157, R0 ;  /* 0x000000009d007221 */ /* 0x000fe20000010000 */
[----:B---3--:R-:W-:Y:S01]  /*12c90*/  F2FP.F16.F32.PACK_AB R164, R165, R167 ;  /* 0x000000a7a5a4723e */ /* 0x008fe200000000ff */
[----:B------:R-:W-:Y:S01]  /*12ca0*/  WARPGROUP.ARRIVE ;  /* 0x00000000000079c5 */ /* 0x000fe20000000000 */
[----:B------:R-:W-:Y:S01]  /*12cb0*/  F2FP.F16.F32.PACK_AB R165, R187, R186 ;  /* 0x000000babba5723e */ /* 0x000fe200000000ff */
[----:B------:R-:W-:Y:S01]  /*12cc0*/  FADD.FTZ R0, R189, R0 ;  /* 0x00000000bd007221 */ /* 0x000fe20000010000 */
[----:B------:R-:W-:-:S03]  /*12cd0*/  F2FP.F16.F32.PACK_AB R167, R184, R188 ;  /* 0x000000bcb8a7723e */ /* 0x000fc600000000ff */
[----:B------:R-:W-:Y:S01]  /*12ce0*/  HGMMA.64x256x16.F32 R24, R160, gdesc[UR4].tnspB, R24, gsb0 ;  /* 0x43e00004a0187df0 */ /* 0x000fe20008000818 */
[----:B------:R-:W-:Y:S01]  /*12cf0*/  R2UR UR6, R152 ;  /* 0x00000000980672ca */ /* 0x000fe200000e0000 */
[----:B------:R-:W-:Y:S01]  /*12d00*/  VIADD R152, R174, 0x200 ;  /* 0x00000200ae987836 */ /* 0x000fe20000000000 */
[----:B------:R-:W-:Y:S01]  /*12d10*/  R2UR UR7, R153 ;  /* 0x00000000990772ca */ /* 0x000fe200000e0000 */
[----:B------:R-:W-:Y:S02]  /*12d20*/  IMAD.MOV.U32 R153, RZ, RZ, 0x40000040 ;  /* 0x40000040ff997424 */ /* 0x000fe400078e00ff */
[----:B------:R-:W-:-:S04]  /*12d30*/  FADD.FTZ R0, R186, R0 ;  /* 0x00000000ba007221 */ /* 0x000fc80000010000 */
[----:B------:R-:W-:-:S04]  /*12d40*/  FADD.FTZ R187, R187, R0 ;  /* 0x00000000bbbb7221 */ /* 0x000fc80000010000 */
[----:B------:R-:W-:-:S04]  /*12d50*/  FADD.FTZ R187, R188, R187 ;  /* 0x000000bbbcbb7221 */ /* 0x000fc80000010000 */
[----:B------:R-:W-:Y:S01]  /*12d60*/  FADD.FTZ R187, R184, R187 ;  /* 0x000000bbb8bb7221 */ /* 0x000fe20000010000 */
[----:B------:R-:W-:Y:S02]  /*12d70*/  WARPGROUP.DEPBAR.LE gsb0, 0x0 ;  /* 0x00008000000079c5 */ /* 0x000fe40000010000 */
[----:B----4-:R-:W-:Y:S02]  /*12d80*/  FADD.FTZ R160, R159, R158 ;  /* 0x0000009e9fa07221 */ /* 0x010fe40000010000 */
[----:B------:R1:W2:Y:S02]  /*12d90*/  MUFU.EX2 R158, R171 ;  /* 0x000000ab009e7308 */ /* 0x0002a40000000800 */
[C---:B------:R-:W-:Y:S01]  /*12da0*/  FADD.FTZ R160, R166.reuse, R160 ;  /* 0x000000a0a6a07221 */ /* 0x040fe20000010000 */
[----:B------:R-:W-:-:S03]  /*12db0*/  F2FP.F16.F32.PACK_AB R166, R166, R159 ;  /* 0x0000009fa6a6723e */ /* 0x000fc600000000ff */
[----:B------:R-:W-:Y:S01]  /*12dc0*/  FADD.FTZ R160, R180, R160 ;  /* 0x000000a0b4a07221 */ /* 0x000fe20000010000 */
[----:B------:R-:W-:Y:S01]  /*12dd0*/  WARPGROUP.ARRIVE ;  /* 0x00000000000079c5 */ /* 0x000fe20000000000 */
[----:B------:R3:W4:Y:S01]  /*12de0*/  MUFU.EX2 R159, R168 ;  /* 0x000000a8009f7308 */ /* 0x0007220000000800 */
[----:B-1----:R-:W-:-:S04]  /*12df0*/  F2FP.F16.F32.PACK_AB R171, R183, R182 ;  /* 0x000000b6b7ab723e */ /* 0x002fc800000000ff */
[----:B------:R-:W-:Y:S01]  /*12e00*/  HGMMA.64x256x16.F32 R24, R164, gdesc[UR4].tnspB, R24, gsb0 ;  /* 0x43e00004a4187df0 */ /* 0x000fe20008000818 */
[----:B------:R-:W-:Y:S01]  /*12e10*/  R2UR UR6, R152 ;  /* 0x00000000980672ca */ /* 0x000fe200000e0000 */
[----:B------:R-:W-:Y:S01]  /*12e20*/  FADD.FTZ R152, R169, R160 ;  /* 0x000000a0a9987221 */ /* 0x000fe20000010000 */
[----:B------:R-:W-:Y:S01]  /*12e30*/  R2UR UR7, R153 ;  /* 0x00000000990772ca */ /* 0x000fe200000e0000 */
[----:B------:R1:W0:Y:S01]  /*12e40*/  MUFU.EX2 R160, R21 ;  /* 0x0000001500a07308 */ /* 0x0002220000000800 */
[----:B---3--:R-:W-:Y:S02]  /*12e50*/  F2FP.F16.F32.PACK_AB R168, R169, R180 ;  /* 0x000000b4a9a8723e */ /* 0x008fe400000000ff */
[----:B--2---:R-:W-:Y:S01]  /*12e60*/  F2FP.F16.F32.PACK_AB R169, R181, R158 ;  /* 0x0000009eb5a9723e */ /* 0x004fe200000000ff */
[----:B------:R-:W-:Y:S01]  /*12e70*/  FADD.FTZ R158, R158, R187 ;  /* 0x000000bb9e9e7221 */ /* 0x000fe20000010000 */
[----:B----4-:R-:W-:-:S03]  /*12e80*/  FADD.FTZ R152, R159, R152 ;  /* 0x000000989f987221 */ /* 0x010fc60000010000 */
[----:B------:R2:W3:Y:S01]  /*12e90*/  MUFU.EX2 R153, R3 ;  /* 0x0000000300997308 */ /* 0x0004e20000000800 */
[----:B-1----:R-:W-:Y:S02]  /*12ea0*/  IMAD.MOV.U32 R21, RZ, RZ, 0x40000040 ;  /* 0x40000040ff157424 */ /* 0x002fe400078e00ff */
[----:B------:R-:W-:Y:S01]  /*12eb0*/  FADD.FTZ R181, R181, R158 ;  /* 0x0000009eb5b57221 */ /* 0x000fe20000010000 */
[C---:B------:R-:W-:Y:S01]  /*12ec0*/  FADD.FTZ R152, R170.reuse, R152 ;  /* 0x00000098aa987221 */ /* 0x040fe20000010000 */
[----:B------:R-:W-:Y:S02]  /*12ed0*/  F2FP.F16.F32.PACK_AB R170, R170, R159 ;  /* 0x0000009faaaa723e */ /* 0x000fe400000000ff */
[----:B------:R-:W-:Y:S01]  /*12ee0*/  FADD.FTZ R182, R182, R181 ;  /* 0x000000b5b6b67221 */ /* 0x000fe20000010000 */
[----:B------:R-:W-:Y:S01]  /*12ef0*/  FADD.FTZ R152, R177, R152 ;  /* 0x00000098b1987221 */ /* 0x000fe20000010000 */
[----:B------:R1:W4:Y:S02]  /*12f00*/  MUFU.EX2 R159, R20 ;  /* 0x00000014009f7308 */ /* 0x0003240000000800 */
[----:B------:R-:W-:Y:S01]  /*12f10*/  FADD.FTZ R182, R183, R182 ;  /* 0x000000b6b7b67221 */ /* 0x000fe20000010000 */
[C---:B--2---:R-:W-:Y:S01]  /*12f20*/  FADD.FTZ R3, R172.reuse, R152 ;  /* 0x00000098ac037221 */ /* 0x044fe20000010000 */
[----:B------:R-:W-:-:S03]  /*12f30*/  F2FP.F16.F32.PACK_AB R172, R172, R177 ;  /* 0x000000b1acac723e */ /* 0x000fc600000000ff */
[----:B0-----:R-:W-:Y:S01]  /*12f40*/  FADD.FTZ R3, R160, R3 ;  /* 0x00000003a0037221 */ /* 0x001fe20000010000 */
[----:B-1----:R-:W-:Y:S01]  /*12f50*/  IADD3 R20, R174, 0x280, RZ ;  /* 0x00000280ae147810 */ /* 0x002fe20007ffe0ff */
[----:B---3--:R-:W-:Y:S02]  /*12f60*/  FADD.FTZ R182, R153, R182 ;  /* 0x000000b699b67221 */ /* 0x008fe40000010000 */
[C---:B------:R-:W-:Y:S01]  /*12f70*/  FADD.FTZ R3, R173.reuse, R3 ;  /* 0x00000003ad037221 */ /* 0x040fe20000010000 */
[----:B------:R-:W-:Y:S02]  /*12f80*/  F2FP.F16.F32.PACK_AB R174, R173, R160 ;  /* 0x000000a0adae723e */ /* 0x000fe400000000ff */
[C---:B----4-:R-:W-:Y:S01]  /*12f90*/  F2FP.F16.F32.PACK_AB R173, R159.reuse, R153 ;  /* 0x000000999fad723e */ /* 0x050fe200000000ff */
[----:B------:R-:W-:-:S04]  /*12fa0*/  FADD.FTZ R159, R159, R182 ;  /* 0x000000b69f9f7221 */ /* 0x000fc80000010000 */
[----:B------:R-:W-:-:S04]  /*12fb0*/  FADD.FTZ R0, R178, R159 ;  /* 0x0000009fb2007221 */ /* 0x000fc80000010000 */
[----:B------:R-:W-:Y:S01]  /*12fc0*/  FADD.FTZ R0, R179, R0 ;  /* 0x00000000b3007221 */ /* 0x000fe20000010000 */
[----:B------:R-:W-:Y:S02]  /*12fd0*/  WARPGROUP.DEPBAR.LE gsb0, 0x0 ;  /* 0x00008000000079c5 */ /* 0x000fe40000010000 */
[----:B------:R-:W-:-:S06]  /*12fe0*/  WARPGROUP.ARRIVE ;  /* 0x00000000000079c5 */ /* 0x000fcc0000000000 */
        /* <DEDUP_REMOVED lines=8> */
[----:B------:R-:W-:Y:S05]  /*13070*/  @!P0 BRA `(.L_x_6081) ;  /* 0x0000000000048947 */ /* 0x000fea0003800000 */
[----:B------:R-:W-:Y:S01]  /*13080*/  BPT.TRAP 0x1 ;  /* 0x000000040000795c */ /* 0x000fe20000300000 */
.L_x_6081:
[C---:B------:R-:W-:Y:S01]  /*13090*/  ISETP.GT.AND P1, PT, R13.reuse, RZ, PT ;  /* 0x000000ff0d00720c */ /* 0x040fe20003f24270 */
[----:B------:R-:W-:Y:S02]  /*130a0*/  VIADD R14, R14, 0x32460 ;  /* 0x000324600e0e7836 */ /* 0x000fe40000000000 */
[----:B------:R-:W-:Y:S02]  /*130b0*/  IMAD.U32 R21, RZ, RZ, UR37 ;  /* 0x00000025ff157e24 */ /* 0x000fe4000f8e00ff */
[----:B------:R-:W-:Y:S02]  /*130c0*/  VIADD R13, R13, 0xffffffff ;  /* 0xffffffff0d0d7836 */ /* 0x000fe40000000000 */
[----:B------:R-:W-:Y:S01]  /*130d0*/  IMAD.MOV.U32 R20, RZ, RZ, R176 ;  /* 0x000000ffff147224 */ /* 0x000fe200078e00b0 */
[----:B------:R-:W-:Y:S02]  /*130e0*/  PRMT R14, R21, 0x654, R14 ;  /* 0x00000654150e7816 */ /* 0x000fe4000000000e */
[----:B------:R-:W-:-:S02]  /*130f0*/  MOV R21, R15 ;  /* 0x0000000f00157202 */ /* 0x000fc40000000f00 */
[----:B------:R0:W-:Y:S01]  /*13100*/  SYNCS.ARRIVE.TRANS64.RED.A1T0 RZ, [R14+URZ], RZ ;  /* 0x000000ff0eff79a7 */ /* 0x0001e2000810043f */
[----:B------:R-:W-:Y:S05]  /*13110*/  @P1 BRA `(.L_x_6082) ;  /* 0xffffffcc00d81947 */ /* 0x000fea000383ffff */
.L_x_6071:
[----:B------:R-:W2:Y:S01]  /*13120*/  LDL.LU R177, [R1+0xc8] ;  /* 0x0000c80001b17983 */ /* 0x000ea20000300800 */
[----:B------:R-:W-:Y:S05]  /*13130*/  WARPSYNC.ALL ;  /* 0x0000000000007948 */ /* 0x000fea0003800000 */
[----:B-----5:R-:W1:Y:S01]  /*13140*/  SHFL.BFLY PT, R4, R3, 0x2, 0x1f ;  /* 0x0c401f0003047f89 */ /* 0x020e6200000e0000 */
[----:B------:R-:W-:Y:S01]  /*13150*/  VIADD R18, R18, 0x1 ;  /* 0x0000000112127836 */ /* 0x000fe20000000000 */
[----:B------:R-:W-:Y:S01]  /*13160*/  MOV R22, UR46 ;  /* 0x0000002e00167c02 */ /* 0x000fe20008000f00 */
[----:B0-----:R-:W-:Y:S01]  /*13170*/  IMAD.U32 R14, RZ, RZ, UR46 ;  /* 0x0000002eff0e7e24 */ /* 0x001fe2000f8e00ff */
[----:B------:R-:W0:Y:S01]  /*13180*/  SHFL.BFLY PT, R7, R0, 0x2, 0x1f ;  /* 0x0c401f0000077f89 */ /* 0x000e2200000e0000 */
[----:B------:R-:W-:Y:S01]  /*13190*/  IMAD.MOV.U32 R21, RZ, RZ, -0x800000 ;  /* 0xff800000ff157424 */ /* 0x000fe200078e00ff */
[----:B------:R3:W-:Y:S08]  /*131a0*/  BAR.ARV R12, 0x100 ;  /* 0x0004000c0000751d */ /* 0x0007f00000002000 */
[----:B------:R-:W-:Y:S06]  /*131b0*/  BAR.ARV 0x8, 0x180 ;  /* 0x0206000000007b1d */ /* 0x000fec0000002000 */
[----:B------:R-:W-:Y:S01]  /*131c0*/  ISETP.NE.AND P0, PT, R18, 0x2, PT ;  /* 0x000000021200780c */ /* 0x000fe20003f05270 */
[----:B------:R-:W-:-:S02]  /*131d0*/  IMAD.MOV.U32 R20, RZ, RZ, -0x800000 ;  /* 0xff800000ff147424 */ /* 0x000fc400078e00ff */
[----:B-1----:R-:W-:Y:S01]  /*131e0*/  FADD.FTZ R4, R4, R3 ;  /* 0x0000000304047221 */ /* 0x002fe20000010000 */
[----:B------:R-:W-:Y:S02]  /*131f0*/  PLOP3.LUT P1, PT, PT, PT, PT, 0x8, 0x0 ;  /* 0x000000000000781c */ /* 0x000fe40003f2e170 */
[----:B------:R-:W-:Y:S01]  /*13200*/  SEL R3, RZ, 0x1, P0 ;  /* 0x00000001ff037807 */ /* 0x000fe20000000000 */
[----:B0-----:R-:W-:Y:S01]  /*13210*/  FADD.FTZ R8, R7, R0 ;  /* 0x0000000007087221 */ /* 0x001fe20000010000 */
[----:B------:R-:W0:Y:S01]  /*13220*/  SHFL.BFLY PT, R5, R4, 0x1, 0x1f ;  /* 0x0c201f0004057f89 */ /* 0x000e2200000e0000 */
[----:B------:R-:W-:Y:S01]  /*13230*/  IMAD.MOV.U32 R7, RZ, RZ, RZ ;  /* 0x000000ffff077224 */ /* 0x000fe200078e00ff */
[----:B------:R-:W-:Y:S01]  /*13240*/  LOP3.LUT R202, R202, R3, RZ, 0x3c, !PT ;  /* 0x00000003caca7212 */ /* 0x000fe200078e3cff */
[----:B------:R-:W-:Y:S01]  /*13250*/  IMAD.MOV.U32 R0, RZ, RZ, RZ ;  /* 0x000000ffff007224 */ /* 0x000fe200078e00ff */
[----:B------:R-:W1:Y:S01]  /*13260*/  SHFL.BFLY PT, R9, R8, 0x1, 0x1f ;  /* 0x0c201f0008097f89 */ /* 0x000e6200000e0000 */
[----:B------:R-:W-:Y:S01]  /*13270*/  SEL R18, R18, RZ, P0 ;  /* 0x000000ff12127207 */ /* 0x000fe20000000000 */
[----:B0-----:R-:W-:Y:S01]  /*13280*/  FADD.FTZ R5, R4, R5 ;  /* 0x0000000504057221 */ /* 0x001fe20000010000 */
[----:B-1----:R-:W-:-:S04]  /*13290*/  FADD.FTZ R6, R8, R9 ;  /* 0x0000000908067221 */ /* 0x002fc80000010000 */
[----:B------:R-:W-:Y:S02]  /*132a0*/  FSETP.NE.FTZ.AND P2, PT, R5, RZ, PT ;  /* 0x000000ff0500720b */ /* 0x000fe40003f55000 */
[----:B------:R-:W-:-:S11]  /*132b0*/  FSETP.NE.FTZ.AND P3, PT, R6, RZ, PT ;  /* 0x000000ff0600720b */ /* 0x000fd60003f75000 */
[----:B------:R-:W0:Y:S01]  /*132c0*/  @P2 MUFU.RCP R7, R5 ;  /* 0x0000000500072308 */ /* 0x000e220000001000 */
[----:B------:R-:W-:Y:S01]  /*132d0*/  @P2 FMUL.FTZ R14, R14, 0.69314718246459960938 ;  /* 0x3f3172180e0e2820 */ /* 0x000fe20000410000 */
[----:B------:R-:W-:-:S06]  /*132e0*/  @P3 FMUL.FTZ R22, R22, 0.69314718246459960938 ;  /* 0x3f31721816163820 */ /* 0x000fcc0000410000 */
[----:B------:R-:W1:Y:S01]  /*132f0*/  @P3 MUFU.RCP R0, R6 ;  /* 0x0000000600003308 */ /* 0x000e620000001000 */
[-C--:B0-----:R-:W-:Y:S01]  /*13300*/  FMUL.FTZ R172, R100, R7.reuse ;  /* 0x0000000764ac7220 */ /* 0x081fe20000410000 */
[----:B------:R-:W-:-:S06]  /*13310*/  FMUL.FTZ R3, R101, R7 ;  /* 0x0000000765037220 */ /* 0x000fcc0000410000 */
[----:B------:R-:W0:Y:S01]  /*13320*/  @P2 MUFU.LG2 R100, R5 ;  /* 0x0000000500642308 */ /* 0x000e220000000c00 */
[-C--:B---3--:R-:W-:Y:S01]  /*13330*/  FMUL.FTZ R12, R36, R7.reuse ;  /* 0x00000007240c7220 */ /* 0x088fe20000410000 */
[-C--:B------:R-:W-:Y:S01]  /*13340*/  FMUL.FTZ R4, R24, R7.reuse ;  /* 0x0000000718047220 */ /* 0x080fe20000410000 */
[-C--:B------:R-:W-:Y:S01]  /*13350*/  FMUL.FTZ R25, R25, R7.reuse ;  /* 0x0000000719197220 */ /* 0x080fe20000410000 */
[-C--:B------:R-:W-:Y:S01]  /*13360*/  FMUL.FTZ R28, R28, R7.reuse ;  /* 0x000000071c1c7220 */ /* 0x080fe20000410000 */
[-C--:B------:R-:W-:Y:S01]  /*13370*/  FMUL.FTZ R29, R29, R7.reuse ;  /* 0x000000071d1d7220 */ /* 0x080fe20000410000 */
[-C--:B-1----:R-:W-:Y:S01]  /*13380*/  FMUL.FTZ R36, R95, R0.reuse ;  /* 0x000000005f247220 */ /* 0x082fe20000410000 */
[-C--:B------:R-:W-:Y:S01]  /*13390*/  FMUL.FTZ R8, R31, R0.reuse ;  /* 0x000000001f087220 */ /* 0x080fe20000410000 */
[----:B------:R1:W3:Y:S01]  /*133a0*/  @P3 MUFU.LG2 R101, R6 ;  /* 0x0000000600653308 */ /* 0x0002e20000000c00 */
        /* <DEDUP_REMOVED lines=9> */
[-C--:B-1----:R-:W-:Y:S01]  /*13440*/  FMUL.FTZ R6, R27, R0.reuse ;  /* 0x000000001b067220 */ /* 0x082fe20000410000 */
[-C--:B------:R-:W-:Y:S01]  /*13450*/  FMUL.FTZ R49, R49, R7.reuse ;  /* 0x0000000731317220 */ /* 0x080fe20000410000 */
[-C--:B------:R-:W-:Y:S01]  /*13460*/  FMUL.FTZ R160, R52, R7.reuse ;  /* 0x0000000734a07220 */ /* 0x080fe20000410000 */
[-C--:B------:R-:W-:Y:S01]  /*13470*/  FMUL.FTZ R53, R53, R7.reuse ;  /* 0x0000000735357220 */ /* 0x080fe20000410000 */
[-C--:B------:R-:W-:Y:S01]  /*13480*/  FMUL.FTZ R161, R56, R7.reuse ;  /* 0x0000000738a17220 */ /* 0x080fe20000410000 */
[-C--:B------:R-:W-:Y:S01]  /*13490*/  FMUL.FTZ R57, R57, R7.reuse ;  /* 0x0000000739397220 */ /* 0x080fe20000410000 */
[-C--:B------:R-:W-:Y:S01]  /*134a0*/  FMUL.FTZ R162, R60, R7.reuse ;  /* 0x000000073ca27220 */ /* 0x080fe20000410000 */
[----:B---3--:R-:W-:Y:S01]  /*134b0*/  @P3 FMUL.FTZ R101, R101, 0.69314718246459960938 ;  /* 0x3f31721865653820 */ /* 0x008fe20000410000 */
        /* <DEDUP_REMOVED lines=108> */
.L_x_6012:
[----:B------:R-:W-:Y:S05]  /*13b80*/  WARPSYNC.ALL ;  /* 0x0000000000007948 */ /* 0x000fea0003800000 */
[----:B------:R-:W1:Y:S08]  /*13b90*/  S2UR UR37, SR_CgaCtaId ;  /* 0x00000000002579c3 */ /* 0x000e700000008800 */
[----:B------:R-:W-:Y:S06]  /*13ba0*/  BAR.SYNC.DEFER_BLOCKING 0x5, 0x180 ;  /* 0x0146000000007b1d */ /* 0x000fec0000010000 */
[----:B------:R-:W-:Y:S01]  /*13bb0*/  UMOV UR4, 0x400 ;  /* 0x0000040000047882 */ /* 0x000fe20000000000 */
[----:B------:R-:W-:Y:S01]  /*13bc0*/  BSSY B0, `(.L_x_6083) ;  /* 0x00002ff000007945 */ /* 0x000fe20003800000 */
[----:B-1----:R-:W-:-:S06]  /*13bd0*/  ULEA UR4, UR37, UR4, 0x18 ;  /* 0x0000000425047291 */ /* 0x002fcc000f8ec03f */
[----:B------:R-:W-:-:S05]  /*13be0*/  IMAD.U32 R22, RZ, RZ, UR4 ;  /* 0x00000004ff167e24 */ /* 0x000fca000f8e00ff */
[----:B------:R1:W2:Y:S01]  /*13bf0*/  LDS.128 R100, [R22+0x324d0] ;  /* 0x0324d00016647984 */ /* 0x0002a20000000c00 */
[----:B------:R-:W-:Y:S06]  /*13c00*/  BAR.ARV 0x4, 0x180 ;  /* 0x0106000000007b1d */ /* 0x000fec0000002000 */
[----:B------:R-:W-:Y:S05]  /*13c10*/  @P1 BRA `(.L_x_6084) ;  /* 0x0000002000441947 */ /* 0x000fea0003800000 */
[----:B------:R-:W3:Y:S04]  /*13c20*/  LDL R14, [R1+0xd4] ;  /* 0x0000d400010e7983 */ /* 0x000ee80000100800 */
[----:B------:R-:W4:Y:S01]  /*13c30*/  LDL R182, [R1+0xc0] ;  /* 0x0000c00001b67983 */ /* 0x000f220000100800 */
[----:B------:R-:W0:Y:S01]  /*13c40*/  S2R R15, SR_SWINHI ;  /* 0x00000000000f7919 */ /* 0x000e220000002f00 */
[----:B------:R-:W-:Y:S05]  /*13c50*/  WARPSYNC.ALL ;  /* 0x0000000000007948 */ /* 0x000fea0003800000 */
[----:B------:R-:W-:Y:S01]  /*13c60*/  F2FP.F16.F32.PACK_AB R5, R6, R5 ;  /* 0x000000050605723e */ /* 0x000fe200000000ff */
[----:B------:R-:W-:Y:S01]  /*13c70*/  ULDC.64 UR4, c[0x0][0xd00] ;  /* 0x0003400000047ab9 */ /* 0x000fe20000000a00 */
[----:B------:R-:W4:Y:S01]  /*13c80*/  LDL R176, [R1+0xc4] ;  /* 0x0000c40001b07983 */ /* 0x000f220000100800 */
[----:B------:R-:W-:-:S02]  /*13c90*/  MOV R94, R22 ;  /* 0x00000016005e7202 */ /* 0x000fc40000000f00 */
[----:B0-----:R-:W-:Y:S02]  /*13ca0*/  MOV R95, R15 ;  /* 0x0000000f005f7202 */ /* 0x001fe40000000f00 */
        /* <DEDUP_REMOVED lines=20> */
[----:B------:R-:W-:Y:S01]  /*13df0*/  F2FP.F16.F32.PACK_AB R147, R0, R150 ;  /* 0x000000960093723e */ /* 0x000fe200000000ff */
[----:B------:R-:W-:Y:S01]  /*13e00*/  BAR.SYNC.DEFER_BLOCKING 0x1, 0x100 ;  /* 0x0044000000007b1d */ /* 0x000fe20000010000 */
[----:B---3--:R-:W-:-:S03]  /*13e10*/  IMAD.WIDE R142, R14, 0x2, R94 ;  /* 0x000000020e8e7825 */ /* 0x008fc600078e025e */
[C---:B------:R-:W-:Y:S02]  /*13e20*/  IADD3 R30, P3, R142.reuse, 0x60, RZ ;  /* 0x000000608e1e7810 */ /* 0x040fe40007f7e0ff */
[----:B------:R-:W-:Y:S02]  /*13e30*/  IADD3 R26, P2, R142, 0x40, RZ ;  /* 0x000000408e1a7810 */ /* 0x000fe40007f5e0ff */
[----:B------:R-:W-:Y:S02]  /*13e40*/  LOP3.LUT R110, R30, 0x380, RZ, 0xc0, !PT ;  /* 0x000003801e6e7812 */ /* 0x000fe400078ec0ff */
[----:B------:R-:W-:Y:S02]  /*13e50*/  IADD3 R46, P1, R142, 0x20, RZ ;  /* 0x000000208e2e7810 */ /* 0x000fe40007f3e0ff */
[----:B------:R-:W-:Y:S02]  /*13e60*/  SHF.R.U64 R185, R110, 0x3, RZ ;  /* 0x000000036eb97819 */ /* 0x000fe400000012ff */
[----:B------:R-:W-:Y:S01]  /*13e70*/  IADD3 R14, P0, R142, 0x4040, RZ ;  /* 0x000040408e0e7810 */ /* 0x000fe20007f1e0ff */
[--C-:B------:R-:W-:Y:S01]  /*13e80*/  IMAD.X R111, RZ, RZ, R143.reuse, P2 ;  /* 0x000000ffff6f7224 */ /* 0x100fe200010e068f */
[----:B------:R-:W-:Y:S01]  /*13e90*/  LOP3.LUT R177, R46, 0x380, RZ, 0xc0, !PT ;  /* 0x000003802eb17812 */ /* 0x000fe200078ec0ff */
[----:B------:R-:W-:Y:S01]  /*13ea0*/  IMAD.X R107, RZ, RZ, R143, P1 ;  /* 0x000000ffff6b7224 */ /* 0x000fe200008e068f */
[----:B------:R-:W-:-:S02]  /*13eb0*/  IADD3 R124, P2, R142, 0x8000, RZ ;  /* 0x000080008e7c7810 */ /* 0x000fc40007f5e0ff */
[----:B------:R-:W-:Y:S02]  /*13ec0*/  LOP3.LUT R106, R26, 0x380, RZ, 0xc0, !PT ;  /* 0x000003801a6a7812 */ /* 0x000fe400078ec0ff */
[----:B------:R-:W-:Y:S02]  /*13ed0*/  LOP3.LUT R114, R185, R30, RZ, 0x3c, !PT ;  /* 0x0000001eb9727212 */ /* 0x000fe400078e3cff */
[----:B------:R-:W-:Y:S02]  /*13ee0*/  LOP3.LUT R99, R142, 0x380, RZ, 0xc0, !PT ;  /* 0x000003808e637812 */ /* 0x000fe400078ec0ff */
[----:B------:R-:W-:Y:S02]  /*13ef0*/  LOP3.LUT R185, R14, 0x380, RZ, 0xc0, !PT ;  /* 0x000003800eb97812 */ /* 0x000fe400078ec0ff */
[C---:B------:R-:W-:Y:S02]  /*13f00*/  IADD3 R116, P4, R142.reuse, 0x4000, RZ ;  /* 0x000040008e747810 */ /* 0x040fe40007f9e0ff */
[----:B------:R-:W-:-:S02]  /*13f10*/  IADD3 R118, P5, R142, 0x4020, RZ ;  /* 0x000040208e767810 */ /* 0x000fc40007fbe0ff */
[C---:B------:R-:W-:Y:S02]  /*13f20*/  IADD3 R122, P1, R142.reuse, 0x4060, RZ ;  /* 0x000040608e7a7810 */ /* 0x040fe40007f3e0ff */
[----:B------:R-:W-:Y:S02]  /*13f30*/  IADD3.X R115, RZ, R143, RZ, P3, !PT ;  /* 0x0000008fff737210 */ /* 0x000fe40001ffe4ff */
[----:B------:R-:W-:Y:S02]  /*13f40*/  IADD3 R126, P3, R142, 0x8020, RZ ;  /* 0x000080208e7e7810 */ /* 0x000fe40007f7e0ff */
[----:B------:R-:W-:Y:S01]  /*13f50*/  SHF.R.U64 R177, R177, 0x3, RZ ;  /* 0x00000003b1b17819 */ /* 0x000fe200000012ff */
[----:B------:R-:W-:Y:S01]  /*13f60*/  IMAD.X R125, RZ, RZ, R143, P2 ;  /* 0x000000ffff7d7224 */ /* 0x000fe200010e068f */
[----:B------:R-:W-:Y:S02]  /*13f70*/  SHF.R.U64 R183, R106, 0x3, RZ ;  /* 0x000000036ab77819 */ /* 0x000fe400000012ff */
[----:B------:R-:W-:-:S02]  /*13f80*/  SHF.R.U64 R99, R99, 0x3, RZ ;  /* 0x0000000363637819 */ /* 0x000fc400000012ff */
[----:B------:R-:W-:Y:S01]  /*13f90*/  SHF.R.U64 R185, R185, 0x3, RZ ;  /* 0x00000003b9b97819 */ /* 0x000fe200000012ff */
[--C-:B------:R-:W-:Y:S01]  /*13fa0*/  IMAD.X R117, RZ, RZ, R143.reuse, P4 ;  /* 0x000000ffff757224 */ /* 0x100fe200020e068f */
[C---:B------:R-:W-:Y:S01]  /*13fb0*/  IADD3 R151, P2, R142.reuse, 0xc040, RZ ;  /* 0x0000c0408e977810 */ /* 0x040fe20007f5e0ff */
[--C-:B------:R-:W-:Y:S01]  /*13fc0*/  IMAD.X R119, RZ, RZ, R143.reuse, P5 ;  /* 0x000000ffff777224 */ /* 0x100fe200028e068f */
[----:B------:R-:W-:Y:S01]  /*13fd0*/  IADD3.X R127, RZ, R143, RZ, P3, !PT ;  /* 0x0000008fff7f7210 */ /* 0x000fe20001ffe4ff */
[--C-:B------:R-:W-:Y:S01]  /*13fe0*/  IMAD.X R121, RZ, RZ, R143.reuse, P0 ;  /* 0x000000ffff797224 */ /* 0x100fe200000e068f */
[----:B------:R-:W-:Y:S01]  /*13ff0*/  LOP3.LUT R106, R177, R46, RZ, 0x3c, !PT ;  /* 0x0000002eb16a7212 */ /* 0x000fe200078e3cff */
[----:B------:R-:W-:Y:S01]  /*14000*/  IMAD.X R123, RZ, RZ, R143, P1 ;  /* 0x000000ffff7b7224 */ /* 0x000fe200008e068f */
[C---:B------:R-:W-:Y:S02]  /*14010*/  IADD3 R128, P4, R142.reuse, 0x8040, RZ ;  /* 0x000080408e807810 */ /* 0x040fe40007f9e0ff */
[----:B------:R-:W-:-:S02]  /*14020*/  IADD3 R130, P5, R142, 0x8060, RZ ;  /* 0x000080608e827810 */ /* 0x000fc40007fbe0ff */
[C---:B------:R-:W-:Y:S02]  /*14030*/  IADD3 R98, P0, R142.reuse, 0xc000, RZ ;  /* 0x0000c0008e627810 */ /* 0x040fe40007f1e0ff */
[C---:B------:R-:W-:Y:S02]  /*14040*/  IADD3 R138, P1, R142.reuse, 0xc020, RZ ;  /* 0x0000c0208e8a7810 */ /* 0x040fe40007f3e0ff */
[----:B--2---:R-:W-:Y:S02]  /*14050*/  IADD3 R100, P3, R142, 0xc060, RZ ;  /* 0x0000c0608e647810 */ /* 0x004fe40007f7e0ff */
[----:B------:R-:W-:Y:S02]  /*14060*/  LOP3.LUT R110, R183, R26, RZ, 0x3c, !PT ;  /* 0x0000001ab76e7212 */ /* 0x000fe400078e3cff */
[----:B------:R-:W-:Y:S02]  /*14070*/  LOP3.LUT R177, R116, 0x380, RZ, 0xc0, !PT ;  /* 0x0000038074b17812 */ /* 0x000fe400078ec0ff */
[----:B------:R-:W-:-:S02]  /*14080*/  LOP3.LUT R142, R99, R142, RZ, 0x3c, !PT ;  /* 0x0000008e638e7212 */ /* 0x000fc400078e3cff */
[----:B------:R-:W-:Y:S02]  /*14090*/  LOP3.LUT R183, R118, 0x380, RZ, 0xc0, !PT ;  /* 0x0000038076b77812 */ /* 0x000fe400078ec0ff */
[----:B------:R-:W-:Y:S02]  /*140a0*/  LOP3.LUT R120, R185, R14, RZ, 0x3c, !PT ;  /* 0x0000000eb9787212 */ /* 0x000fe400078e3cff */
[----:B------:R-:W-:Y:S02]  /*140b0*/  LOP3.LUT R14, R151, 0x380, RZ, 0xc0, !PT ;  /* 0x00000380970e7812 */ /* 0x000fe400078ec0ff */
[----:B------:R-:W-:Y:S02]  /*140c0*/  SHF.R.U64 R177, R177, 0x3, RZ ;  /* 0x00000003b1b17819 */ /* 0x000fe400000012ff */
[----:B------:R-:W-:Y:S02]  /*140d0*/  SHF.R.U64 R183, R183, 0x3, RZ ;  /* 0x00000003b7b77819 */ /* 0x000fe400000012ff */
[----:B------:R-:W-:-:S02]  /*140e0*/  MOV R142, R142 ;  /* 0x0000008e008e7202 */ /* 0x000fc40000000f00 */
[----:B------:R-:W-:Y:S01]  /*140f0*/  SHF.R.U64 R14, R14, 0x3, RZ ;  /* 0x000000030e0e7819 */ /* 0x000fe200000012ff */
[----:B------:R-:W-:Y:S01]  /*14100*/  IMAD.X R15, RZ, RZ, R143, P2 ;  /* 0x000000ffff0f7224 */ /* 0x000fe200010e068f */
[----:B------:R-:W-:Y:S02]  /*14110*/  LOP3.LUT R187, R122, 0x380, RZ, 0xc0, !PT ;  /* 0x000003807abb7812 */ /* 0x000fe400078ec0ff */
[----:B------:R-:W-:Y:S01]  /*14120*/  LOP3.LUT R116, R177, R116, RZ, 0x3c, !PT ;  /* 0x00000074b1747212 */ /* 0x000fe200078e3cff */
[----:B------:R0:W-:Y:S01]  /*14130*/  STSM.16.M88.4 [R142], R4 ;  /* 0x000000048e007844 */ /* 0x0001e20000000200 */
[----:B------:R-:W-:Y:S02]  /*14140*/  LOP3.LUT R118, R183, R118, RZ, 0x3c, !PT ;  /* 0x00000076b7767212 */ /* 0x000fe400078e3cff */
[----:B------:R-:W-:Y:S02]  /*14150*/  LOP3.LUT R177, R124, 0x380, RZ, 0xc0, !PT ;  /* 0x000003807cb17812 */ /* 0x000fe400078ec0ff */
[----:B------:R-:W-:-:S02]  /*14160*/  LOP3.LUT R183, R126, 0x380, RZ, 0xc0, !PT ;  /* 0x000003807eb77812 */ /* 0x000fc400078ec0ff */
[----:B------:R-:W-:Y:S02]  /*14170*/  LOP3.LUT R14, R14, R151, RZ, 0x3c, !PT ;  /* 0x000000970e0e7212 */ /* 0x000fe400078e3cff */
[----:B------:R-:W-:Y:S02]  /*14180*/  LOP3.LUT R185, R128, 0x380, RZ, 0xc0, !PT ;  /* 0x0000038080b97812 */ /* 0x000fe400078ec0ff */
[----:B------:R-:W-:Y:S02]  /*14190*/  MOV R106, R106 ;  /* 0x0000006a006a7202 */ /* 0x000fe40000000f00 */
[----:B------:R-:W-:Y:S02]  /*141a0*/  SHF.R.U64 R187, R187, 0x3, RZ ;  /* 0x00000003bbbb7819 */ /* 0x000fe400000012ff */
[----:B0-----:R-:W-:Y:S02]  /*141b0*/  F2FP.F16.F32.PACK_AB R4, R33, R10 ;  /* 0x0000000a2104723e */ /* 0x001fe400000000ff */
[----:B------:R-:W-:-:S02]  /*141c0*/  F2FP.F16.F32.PACK_AB R5, R35, R34 ;  /* 0x000000222305723e */ /* 0x000fc400000000ff */
[----:B------:R-:W-:Y:S02]  /*141d0*/  F2FP.F16.F32.PACK_AB R6, R37, R12 ;  /* 0x0000000c2506723e */ /* 0x000fe400000000ff */
[----:B------:R-:W-:Y:S02]  /*141e0*/  F2FP.F16.F32.PACK_AB R7, R39, R38 ;  /* 0x000000262707723e */ /* 0x000fe400000000ff */
[----:B------:R-:W-:Y:S02]  /*141f0*/  SHF.R.U64 R177, R177, 0x3, RZ ;  /* 0x00000003b1b17819 */ /* 0x000fe400000012ff */
[----:B------:R-:W-:Y:S02]  /*14200*/  MOV R110, R110 ;  /* 0x0000006e006e7202 */ /* 0x000fe40000000f00 */
[----:B------:R-:W-:Y:S02]  /*14210*/  F2FP.F16.F32.PACK_AB R10, R45, R44 ;  /* 0x0000002c2d0a723e */ /* 0x000fe400000000ff */
[----:B------:R-:W-:-:S02]  /*14220*/  SHF.R.U64 R183, R183, 0x3, RZ ;  /* 0x00000003b7b77819 */ /* 0x000fc400000012ff */
[----:B------:R-:W-:Y:S01]  /*14230*/  MOV R37, R14 ;  /* 0x0000000e00257202 */ /* 0x000fe20000000f00 */
[----:B------:R0:W-:Y:S01]  /*14240*/  STSM.16.M88.4 [R106], R4 ;  /* 0x000000046a007844 */ /* 0x0001e20000000200 */
[----:B------:R-:W-:Y:S02]  /*14250*/  SHF.R.U64 R185, R185, 0x3, RZ ;  /* 0x00000003b9b97819 */ /* 0x000fe400000012ff */
[----:B------:R-:W-:Y:S02]  /*14260*/  MOV R114, R114 ;  /* 0x0000007200727202 */ /* 0x000fe40000000f00 */
[----:B------:R-:W-:Y:S02]  /*14270*/  F2FP.F16.F32.PACK_AB R12, R49, R159 ;  /* 0x0000009f310c723e */ /* 0x000fe400000000ff */
[----:B------:R-:W-:Y:S02]  /*14280*/  F2FP.F16.F32.PACK_AB R14, R53, R160 ;  /* 0x000000a0350e723e */ /* 0x000fe400000000ff */
[----:B------:R-:W-:-:S02]  /*14290*/  F2FP.F16.F32.PACK_AB R15, R55, R54 ;  /* 0x00000036370f723e */ /* 0x000fc400000000ff */
[----:B------:R-:W-:Y:S02]  /*142a0*/  LOP3.LUT R122, R187, R122, RZ, 0x3c, !PT ;  /* 0x0000007abb7a7212 */ /* 0x000fe400078e3cff */
[----:B------:R-:W-:Y:S02]  /*142b0*/  MOV R116, R116 ;  /* 0x0000007400747202 */ /* 0x000fe40000000f00 */
[----:B------:R-:W-:Y:S01]  /*142c0*/  F2FP.F16.F32.PACK_AB R26, R61, R162 ;  /* 0x000000a23d1a723e */ /* 0x000fe200000000ff */
[----:B------:R-:W-:Y:S01]  /*142d0*/  IMAD.X R129, RZ, RZ, R143, P4 ;  /* 0x000000ffff817224 */ /* 0x000fe200020e068f */
[----:B------:R-:W-:Y:S01]  /*142e0*/  LOP3.LUT R124, R177, R124, RZ, 0x3c, !PT ;  /* 0x0000007cb17c7212 */ /* 0x000fe200078e3cff */
[----:B------:R2:W-:Y:S01]  /*142f0*/  STSM.16.M88.4 [R110], R8 ;  /* 0x000000086e007844 */ /* 0x0005e20000000200 */
[----:B------:R-:W-:Y:S02]  /*14300*/  MOV R118, R118 ;  /* 0x0000007600767202 */ /* 0x000fe40000000f00 */
[----:B0-----:R-:W-:-:S02]  /*14310*/  F2FP.F16.F32.PACK_AB R4, R65, R163 ;  /* 0x000000a34104723e */ /* 0x001fc400000000ff */
[----:B------:R-:W-:Y:S02]  /*14320*/  F2FP.F16.F32.PACK_AB R5, R67, R66 ;  /* 0x000000424305723e */ /* 0x000fe400000000ff */
[----:B------:R-:W-:Y:S02]  /*14330*/  F2FP.F16.F32.PACK_AB R6, R69, R164 ;  /* 0x000000a44506723e */ /* 0x000fe400000000ff */
[----:B------:R-:W-:Y:S02]  /*14340*/  F2FP.F16.F32.PACK_AB R7, R71, R70 ;  /* 0x000000464707723e */ /* 0x000fe400000000ff */
[----:B------:R-:W-:Y:S01]  /*14350*/  LOP3.LUT R126, R183, R126, RZ, 0x3c, !PT ;  /* 0x0000007eb77e7212 */ /* 0x000fe200078e3cff */
[----:B------:R-:W-:Y:S01]  /*14360*/  STSM.16.M88.4 [R114], R12 ;  /* 0x0000000c72007844 */ /* 0x000fe20000000200 */
[----:B------:R-:W-:Y:S02]  /*14370*/  LOP3.LUT R128, R185, R128, RZ, 0x3c, !PT ;  /* 0x00000080b9807212 */ /* 0x000fe400078e3cff */
[----:B------:R-:W-:-:S02]  /*14380*/  MOV R120, R120 ;  /* 0x0000007800787202 */ /* 0x000fc40000000f00 */
[----:B--2---:R-:W-:Y:S02]  /*14390*/  F2FP.F16.F32.PACK_AB R8, R73, R165 ;  /* 0x000000a54908723e */ /* 0x004fe400000000ff */
[----:B------:R-:W-:Y:S02]  /*143a0*/  F2FP.F16.F32.PACK_AB R9, R75, R74 ;  /* 0x0000004a4b09723e */ /* 0x000fe400000000ff */
[----:B------:R-:W-:Y:S02]  /*143b0*/  F2FP.F16.F32.PACK_AB R10, R77, R166 ;  /* 0x000000a64d0a723e */ /* 0x000fe400000000ff */
[----:B------:R-:W-:Y:S01]  /*143c0*/  F2FP.F16.F32.PACK_AB R11, R79, R78 ;  /* 0x0000004e4f0b723e */ /* 0x000fe200000000ff */
[----:B------:R-:W-:Y:S01]  /*143d0*/  STSM.16.M88.4 [R116], R24 ;  /* 0x0000001874007844 */ /* 0x000fe20000000200 */
[----:B------:R-:W-:Y:S02]  /*143e0*/  MOV R122, R122 ;  /* 0x0000007a007a7202 */ /* 0x000fe40000000f00 */
[----:B------:R-:W-:Y:S01]  /*143f0*/  F2FP.F16.F32.PACK_AB R30, R85, R168 ;  /* 0x000000a8551e723e */ /* 0x000fe200000000ff */
[----:B------:R0:W-:Y:S01]  /*14400*/  STSM.16.M88.4 [R118], R4 ;  /* 0x0000000476007844 */ /* 0x0001e20000000200 */
[----:B------:R-:W-:-:S02]  /*14410*/  LOP3.LUT R187, R130, 0x380, RZ, 0xc0, !PT ;  /* 0x0000038082bb7812 */ /* 0x000fc400078ec0ff */
[----:B------:R-:W-:Y:S02]  /*14420*/  MOV R124, R124 ;  /* 0x0000007c007c7202 */ /* 0x000fe40000000f00 */
[----:B------:R-:W-:Y:S02]  /*14430*/  F2FP.F16.F32.PACK_AB R44, R89, R169 ;  /* 0x000000a9592c723e */ /* 0x000fe400000000ff */
[----:B------:R-:W-:Y:S02]  /*14440*/  F2FP.F16.F32.PACK_AB R45, R91, R90 ;  /* 0x0000005a5b2d723e */ /* 0x000fe400000000ff */
[----:B------:R-:W-:Y:S02]  /*14450*/  F2FP.F16.F32.PACK_AB R46, R93, R170 ;  /* 0x000000aa5d2e723e */ /* 0x000fe400000000ff */
[----:B------:R-:W-:Y:S02]  /*14460*/  LOP3.LUT R177, R98, 0x380, RZ, 0xc0, !PT ;  /* 0x0000038062b17812 */ /* 0x000fe400078ec0ff */
[----:B------:R-:W-:-:S02]  /*14470*/  MOV R126, R126 ;  /* 0x0000007e007e7202 */ /* 0x000fc40000000f00 */
[----:B------:R-:W-:Y:S02]  /*14480*/  F2FP.F16.F32.PACK_AB R33, R42, R40 ;  /* 0x000000282a21723e */ /* 0x000fe400000000ff */
[----:B------:R-:W-:Y:S02]  /*14490*/  F2FP.F16.F32.PACK_AB R34, R3, R172 ;  /* 0x000000ac0322723e */ /* 0x000fe400000000ff */
[----:B------:R-:W-:Y:S01]  /*144a0*/  F2FP.F16.F32.PACK_AB R35, R50, R48 ;  /* 0x000000303223723e */ /* 0x000fe200000000ff */
[----:B------:R-:W-:Y:S01]  /*144b0*/  STSM.16.M88.4 [R120], R8 ;  /* 0x0000000878007844 */ /* 0x000fe20000000200 */
[----:B------:R-:W-:Y:S01]  /*144c0*/  LOP3.LUT R183, R138, 0x380, RZ, 0xc0, !PT ;  /* 0x000003808ab77812 */ /* 0x000fe200078ec0ff */
[----:B------:R-:W-:Y:S01]  /*144d0*/  IMAD.X R131, RZ, RZ, R143, P5 ;  /* 0x000000ffff837224 */ /* 0x000fe200028e068f */
[----:B------:R-:W-:Y:S02]  /*144e0*/  MOV R128, R128 ;  /* 0x0000008000807202 */ /* 0x000fe40000000f00 */
[----:B0-----:R-:W-:-:S02]  /*144f0*/  F2FP.F16.F32.PACK_AB R4, R105, R173 ;  /* 0x000000ad6904723e */ /* 0x001fc400000000ff */
[----:B------:R-:W-:Y:S02]  /*14500*/  F2FP.F16.F32.PACK_AB R5, R56, R52 ;  /* 0x000000343805723e */ /* 0x000fe400000000ff */
[----:B------:R-:W-:Y:S02]  /*14510*/  F2FP.F16.F32.PACK_AB R6, R109, R174 ;  /* 0x000000ae6d06723e */ /* 0x000fe400000000ff */
[----:B------:R-:W-:Y:S01]  /*14520*/  F2FP.F16.F32.PACK_AB R7, R62, R60 ;  /* 0x0000003c3e07723e */ /* 0x000fe200000000ff */
[----:B------:R-:W-:Y:S01]  /*14530*/  STSM.16.M88.4 [R122], R28 ;  /* 0x0000001c7a007844 */ /* 0x000fe20000000200 */
[----:B------:R-:W-:Y:S01]  /*14540*/  SHF.R.U64 R187, R187, 0x3, RZ ;  /* 0x00000003bbbb7819 */ /* 0x000fe200000012ff */
[--C-:B------:R-:W-:Y:S01]  /*14550*/  IMAD.X R135, RZ, RZ, R143.reuse, P0 ;  /* 0x000000ffff877224 */ /* 0x100fe200000e068f */
[----:B------:R-:W-:Y:S01]  /*14560*/  LOP3.LUT R185, R100, 0x380, RZ, 0xc0, !PT ;  /* 0x0000038064b97812 */ /* 0x000fe200078ec0ff */
[----:B------:R-:W-:Y:S01]  /*14570*/  STSM.16.M88.4 [R124], R44 ;  /* 0x0000002c7c007844 */ /* 0x000fe20000000200 */
[----:B------:R-:W-:Y:S01]  /*14580*/  SHF.R.U64 R177, R177, 0x3, RZ ;  /* 0x00000003b1b17819 */ /* 0x000fe200000012ff */
[----:B------:R-:W-:Y:S01]  /*14590*/  IMAD.X R139, RZ, RZ, R143, P1 ;  /* 0x000000ffff8b7224 */ /* 0x000fe200008e068f */
[----:B------:R-:W-:Y:S01]  /*145a0*/  SHF.R.U64 R183, R183, 0x3, RZ ;  /* 0x00000003b7b77819 */ /* 0x000fe200000012ff */
[----:B------:R-:W-:Y:S01]  /*145b0*/  STSM.16.M88.4 [R126], R32 ;  /* 0x000000207e007844 */ /* 0x000fe20000000200 */
[----:B------:R-:W-:Y:S01]  /*145c0*/  LOP3.LUT R130, R187, R130, RZ, 0x3c, !PT ;  /* 0x00000082bb827212 */ /* 0x000fe200078e3cff */
[----:B------:R-:W0:Y:S01]  /*145d0*/  LDC R3, c[0x0][0xce8] ;  /* 0x00033a00ff037b82 */ /* 0x000e220000000800 */
[----:B------:R-:W-:Y:S01]  /*145e0*/  SHF.R.U64 R185, R185, 0x3, RZ ;  /* 0x00000003b9b97819 */ /* 0x000fe200000012ff */
[----:B------:R2:W-:Y:S01]  /*145f0*/  STSM.16.M88.4 [R128], R4 ;  /* 0x0000000480007844 */ /* 0x0005e20000000200 */
[----:B------:R-:W-:-:S02]  /*14600*/  F2FP.F16.F32.PACK_AB R13, R84, R80 ;  /* 0x00000050540d723e */ /* 0x000fc400000000ff */
[----:B------:R-:W-:Y:S02]  /*14610*/  LOP3.LUT R134, R177, R98, RZ, 0x3c, !PT ;  /* 0x00000062b1867212 */ /* 0x000fe400078e3cff */
[----:B----4-:R-:W-:Y:S02]  /*14620*/  SHF.R.S32.HI R80, RZ, 0x1f, R182 ;  /* 0x0000001fff507819 */ /* 0x010fe400000114b6 */
[----:B------:R-:W-:Y:S02]  /*14630*/  LOP3.LUT R138, R183, R138, RZ, 0x3c, !PT ;  /* 0x0000008ab78a7212 */ /* 0x000fe400078e3cff */
[----:B------:R-:W-:Y:S02]  /*14640*/  IADD3.X R99, RZ, R143, RZ, P3, !PT ;  /* 0x0000008fff637210 */ /* 0x000fe40001ffe4ff */
[----:B------:R-:W-:Y:S01]  /*14650*/  LOP3.LUT R98, R185, R100, RZ, 0x3c, !PT ;  /* 0x00000064b9627212 */ /* 0x000fe200078e3cff */
[----:B--2---:R-:W-:Y:S01]  /*14660*/  IMAD.SHL.U32 R4, R182, 0x4, RZ ;  /* 0x00000004b6047824 */ /* 0x004fe200078e00ff */
[----:B------:R-:W-:-:S02]  /*14670*/  MOV R130, R130 ;  /* 0x0000008200827202 */ /* 0x000fc40000000f00 */
        /* <DEDUP_REMOVED lines=8> */
[----:B------:R-:W-:Y:S02]  /*14700*/  ISETP.NE.U32.AND P0, PT, RZ, UR4, PT ;  /* 0x00000004ff007c0c */ /* 0x000fe4000bf05070 */
[----:B------:R-:W-:Y:S02]  /*14710*/  SHF.L.U64.HI R5, R182, 0x2, R80 ;  /* 0x00000002b6057819 */ /* 0x000fe40000010250 */
[----:B------:R-:W-:Y:S02]  /*14720*/  IADD3 R6, P1, R4, UR4, RZ ;  /* 0x0000000404067c10 */ /* 0x000fe4000ff3e0ff */
[----:B------:R-:W-:-:S02]  /*14730*/  MOV R100, R138 ;  /* 0x0000008a00647202 */ /* 0x000fc40000000f00 */
[----:B------:R-:W-:Y:S02]  /*14740*/  F2FP.F16.F32.PACK_AB R24, R158, R181 ;  /* 0x000000b59e18723e */ /* 0x000fe400000000ff */
[----:B------:R-:W-:Y:S02]  /*14750*/  F2FP.F16.F32.PACK_AB R25, R96, R92 ;  /* 0x0000005c6019723e */ /* 0x000fe400000000ff */
[----:B------:R-:W-:Y:S02]  /*14760*/  F2FP.F16.F32.PACK_AB R26, R133, R132 ;  /* 0x00000084851a723e */ /* 0x000fe400000000ff */
[----:B------:R-:W-:Y:S02]  /*14770*/  F2FP.F16.F32.PACK_AB R27, R108, R104 ;  /* 0x000000686c1b723e */ /* 0x000fe400000000ff */
[----:B------:R-:W-:Y:S02]  /*14780*/  F2FP.F16.F32.PACK_AB R138, R141, R140 ;  /* 0x0000008c8d8a723e */ /* 0x000fe400000000ff */
[----:B------:R-:W-:Y:S01]  /*14790*/  F2FP.F16.F32.PACK_AB R139, R154, R153 ;  /* 0x000000999a8b723e */ /* 0x000fe200000000ff */
[----:B------:R2:W-:Y:S01]  /*147a0*/  STSM.16.M88.4 [R130], R8 ;  /* 0x0000000882007844 */ /* 0x0005e20000000200 */
[----:B------:R-:W-:-:S02]  /*147b0*/  MOV R98, R98 ;  /* 0x0000006200627202 */ /* 0x000fc40000000f00 */
[----:B------:R-:W-:Y:S01]  /*147c0*/  ISETP.NE.AND.EX P0, PT, RZ, UR5, PT, P0 ;  /* 0x00000005ff007c0c */ /* 0x000fe2000bf05300 */
[----:B------:R3:W-:Y:S01]  /*147d0*/  STSM.16.M88.4 [R134], R12 ;  /* 0x0000000c86007844 */ /* 0x0007e20000000200 */
[----:B------:R-:W-:Y:S01]  /*147e0*/  IADD3.X R7, R5, UR5, RZ, P1, !PT ;  /* 0x0000000505077c10 */ /* 0x000fe20008ffe4ff */
[----:B------:R-:W-:Y:S02]  /*147f0*/  ULDC.64 UR4, c[0x0][0xd08] ;  /* 0x0003420000047ab9 */ /* 0x000fe40000000a00 */
        /* <DEDUP_REMOVED lines=15> */
[----:B------:R-:W2:Y:S01]  /*148f0*/  @P1 LDC R11, c[0x0][0xcf0] ;  /* 0x00033c00ff0b1b82 */ /* 0x000ea20000000800 */
[----:B------:R-:W-:Y:S01]  /*14900*/  SHF.R.S32.HI R78, RZ, 0x1f, R176 ;  /* 0x0000001fff4e7819 */ /* 0x000fe200000114b0 */
[----:B---3--:R-:W-:Y:S06]  /*14910*/  @P2 BRA `(.L_x_6085) ;  /* 0x0000000000102947 */ /* 0x008fec0003800000 */
[----:B------:R-:W-:Y:S05]  /*14920*/  @!P0 BRA `(.L_x_6085) ;  /* 0x00000000000c8947 */ /* 0x000fea0003800000 */
[----:B------:R-:W3:Y:S04]  /*14930*/  LDG.E R5, desc[UR40][R6.64] ;  /* 0x0000002806057981 */ /* 0x000ee8000c1e1900 */
[----:B-----5:R-:W3:Y:S02]  /*14940*/  LDG.E R8, desc[UR40][R6.64+0x4] ;  /* 0x0000042806087981 */ /* 0x020ee4000c1e1900 */
[----:B---3--:R-:W-:-:S07]  /*14950*/  IMAD.IADD R8, R8, 0x1, -R5 ;  /* 0x0000000108087824 */ /* 0x008fce00078e0a05 */
.L_x_6085:
[----:B------:R-:W3:Y:S01]  /*14960*/  LDL R4, [R1+0xb8] ;  /* 0x0000b80001047983 */ /* 0x000ee20000100800 */
[----:B------:R-:W-:Y:S01]  /*14970*/  ULDC.64 UR4, c[0x0][0xc90] ;  /* 0x0003240000047ab9 */ /* 0x000fe20000000a00 */
[----:B------:R-:W4:Y:S01]  /*14980*/  S2R R14, SR_TID.X ;  /* 0x00000000000e7919 */ /* 0x000f220000002100 */
[----:B-----5:R-:W-:Y:S02]  /*14990*/  SHF.R.S32.HI R77, RZ, 0x1f, R76 ;  /* 0x0000001fff4d7819 */ /* 0x020fe4000001144c */
[----:B------:R-:W-:Y:S01]  /*149a0*/  SEL R80, R80, RZ, !P0 ;  /* 0x000000ff50507207 */ /* 0x000fe20004000000 */
[----:B------:R-:W3:Y:S01]  /*149b0*/  LDL.LU R84, [R1+0x98] ;  /* 0x0000980001547983 */ /* 0x000ee20000300800 */
[----:B------:R-:W-:Y:S01]  /*149c0*/  IMAD R0, R78, UR4, RZ ;  /* 0x000000044e007c24 */ /* 0x000fe2000f8e02ff */
[----:B------:R-:W-:Y:S01]  /*149d0*/  SEL R81, R182, RZ, !P0 ;  /* 0x000000ffb6517207 */ /* 0x000fe20004000000 */
[----:B------:R-:W-:Y:S01]  /*149e0*/  IMAD R83, R8, R3, RZ ;  /* 0x0000000308537224 */ /* 0x000fe200078e02ff */
[----:B------:R-:W1:Y:S01]  /*149f0*/  @P1 LDC R85, c[0x0][0xcec] ;  /* 0x00033b00ff551b82 */ /* 0x000e620000000800 */
[----:B------:R-:W-:-:S07]  /*14a00*/  IMAD R9, R176, UR5, R0 ;  /* 0x00000005b0097c24 */ /* 0x000fce000f8e0200 */
[----:B------:R-:W1:Y:S01]  /*14a10*/  @P1 LDC R87, c[0x0][0xcf0] ;  /* 0x00033c00ff571b82 */ /* 0x000e620000000800 */
[----:B----4-:R-:W-:-:S04]  /*14a20*/  IADD3 R14, R14, -0x80, RZ ;  /* 0xffffff800e0e7810 */ /* 0x010fc80007ffe0ff */
[----:B------:R-:W-:-:S04]  /*14a30*/  SHF.R.S32.HI R6, RZ, 0x1f, R14 ;  /* 0x0000001fff067819 */ /* 0x000fc8000001140e */
[----:B------:R-:W-:-:S04]  /*14a40*/  LEA.HI R79, R6, R14, RZ, 0x3 ;  /* 0x0000000e064f7211 */ /* 0x000fc800078f18ff */
[----:B------:R-:W-:Y:S02]  /*14a50*/  LOP3.LUT R82, R79, 0xfffffff8, RZ, 0xc0, !PT ;  /* 0xfffffff84f527812 */ /* 0x000fe400078ec0ff */
[----:B------:R-:W-:-:S03]  /*14a60*/  SHF.R.S32.HI R79, RZ, 0x3, R79 ;  /* 0x00000003ff4f7819 */ /* 0x000fc6000001144f */
[----:B------:R-:W-:Y:S01]  /*14a70*/  IMAD.IADD R82, R14, 0x1, -R82 ;  /* 0x000000010e527824 */ /* 0x000fe200078e0a52 */
[----:B------:R-:W-:Y:S01]  /*14a80*/  BSSY B1, `(.L_x_6086) ;  /* 0x00000e6000017945 */ /* 0x000fe20003800000 */
[----:B---3--:R-:W-:Y:S02]  /*14a90*/  IMAD.IADD R13, R4, 0x1, R84 ;  /* 0x00000001040d7824 */ /* 0x008fe400078e0254 */
[----:B------:R-:W-:Y:S01]  /*14aa0*/  IMAD.WIDE.U32 R4, R176, UR4, R76 ;  /* 0x00000004b0047c25 */ /* 0x000fe2000f8e004c */
[----:B------:R-:W-:-:S03]  /*14ab0*/  ULDC.64 UR4, c[0x0][0xc98] ;  /* 0x0003260000047ab9 */ /* 0x000fc60000000a00 */
[----:B0-----:R-:W-:Y:S01]  /*14ac0*/  @P1 IMAD.HI.U32 R0, R13, R10, RZ ;  /* 0x0000000a0d001227 */ /* 0x001fe200078e00ff */
[----:B------:R-:W-:-:S03]  /*14ad0*/  LEA.HI R10, R6, R14, RZ, 0x7 ;  /* 0x0000000e060a7211 */ /* 0x000fc600078f38ff */
[----:B------:R-:W-:Y:S01]  /*14ae0*/  IMAD.MOV.U32 R7, RZ, RZ, R13 ;  /* 0x000000ffff077224 */ /* 0x000fe200078e000d */
[----:B------:R-:W-:Y:S01]  /*14af0*/  LOP3.LUT R6, R10, 0xffffff80, RZ, 0xc0, !PT ;  /* 0xffffff800a067812 */ /* 0x000fe200078ec0ff */
[----:B------:R-:W-:Y:S01]  /*14b00*/  IMAD.IADD R5, R5, 0x1, R9 ;  /* 0x0000000105057824 */ /* 0x000fe200078e0209 */
[----:B--2---:R-:W-:-:S03]  /*14b10*/  @P1 SHF.R.U32.HI R7, RZ, R11, R0 ;  /* 0x0000000bff071219 */ /* 0x004fc60000011600 */
[----:B------:R-:W-:Y:S02]  /*14b20*/  IMAD.IADD R12, R14, 0x1, -R6 ;  /* 0x000000010e0c7824 */ /* 0x000fe400078e0a06 */
[----:B------:R-:W-:Y:S02]  /*14b30*/  IMAD.MOV R0, RZ, RZ, -R7 ;  /* 0x000000ffff007224 */ /* 0x000fe400078e0a07 */
[----:B------:R-:W-:Y:S01]  /*14b40*/  IMAD R6, R80, UR4, RZ ;  /* 0x0000000450067c24 */ /* 0x000fe2000f8e02ff */
[----:B------:R-:W-:Y:S01]  /*14b50*/  SHF.R.S32.HI R15, RZ, 0x1f, R12 ;  /* 0x0000001fff0f7819 */ /* 0x000fe2000001140c */
[----:B------:R-:W-:Y:S01]  /*14b60*/  IMAD.WIDE.U32 R4, R81, UR4, R4 ;  /* 0x0000000451047c25 */ /* 0x000fe2000f8e0004 */
[----:B------:R-:W-:Y:S02]  /*14b70*/  LOP3.LUT P0, RZ, R12, 0x3, RZ, 0xc0, !PT ;  /* 0x000000030cff7812 */ /* 0x000fe4000780c0ff */
[----:B------:R-:W-:Y:S01]  /*14b80*/  LEA.HI R14, R15, R12, RZ, 0x2 ;  /* 0x0000000c0f0e7211 */ /* 0x000fe200078f10ff */
[----:B------:R-:W-:Y:S01]  /*14b90*/  IMAD R9, R3, R0, R13 ;  /* 0x0000000003097224 */ /* 0x000fe200078e020d */
[----:B------:R-:W-:Y:S01]  /*14ba0*/  SHF.R.S32.HI R13, RZ, 0x1f, R7 ;  /* 0x0000001fff0d7819 */ /* 0x000fe20000011407 */
[----:B------:R-:W-:Y:S01]  /*14bb0*/  IMAD R6, R81, UR5, R6 ;  /* 0x0000000551067c24 */ /* 0x000fe2000f8e0206 */
[----:B------:R-:W-:Y:S01]  /*14bc0*/  IADD3 R4, P2, R7, R4, RZ ;  /* 0x0000000407047210 */ /* 0x000fe20007f5e0ff */
[----:B------:R-:W-:Y:S01]  /*14bd0*/  ULDC.64 UR4, c[0x0][0xc88] ;  /* 0x0003220000047ab9 */ /* 0x000fe20000000a00 */
[----:B------:R-:W-:-:S02]  /*14be0*/  SHF.L.U32 R0, R82, 0x3, RZ ;  /* 0x0000000352007819 */ /* 0x000fc400000006ff */
[----:B------:R-:W-:Y:S02]  /*14bf0*/  IADD3.X R5, R13, R5, R6, P2, !PT ;  /* 0x000000050d057210 */ /* 0x000fe400017fe406 */
[----:B------:R-:W-:Y:S01]  /*14c00*/  SHF.R.S32.HI R6, RZ, 0x1f, R9 ;  /* 0x0000001fff067819 */ /* 0x000fe20000011409 */
[----:B------:R-:W-:Y:S01]  /*14c10*/  IMAD R11, R79, 0x40, R0 ;  /* 0x000000404f0b7824 */ /* 0x000fe200078e0200 */
[----:B------:R-:W-:Y:S01]  /*14c20*/  SHF.R.S32.HI R24, RZ, 0x2, R14 ;  /* 0x00000002ff187819 */ /* 0x000fe2000001140e */
[----:B------:R-:W-:Y:S01]  /*14c30*/  IMAD.WIDE.U32 R4, R9, UR4, R4 ;  /* 0x0000000409047c25 */ /* 0x000fe2000f8e0004 */
[----:B------:R-:W-:Y:S02]  /*14c40*/  SHF.R.S32.HI R25, RZ, 0x1f, R14 ;  /* 0x0000001fff197819 */ /* 0x000fe4000001140e */
[----:B------:R-:W-:Y:S01]  /*14c50*/  LEA.HI R12, R15, R12, RZ, 0x5 ;  /* 0x0000000c0f0c7211 */ /* 0x000fe200078f28ff */
[----:B------:R-:W-:Y:S01]  /*14c60*/  IMAD R6, R6, UR4, RZ ;  /* 0x0000000406067c24 */ /* 0x000fe2000f8e02ff */
[----:B------:R-:W-:Y:S01]  /*14c70*/  LEA.HI R25, R25, R24, RZ, 0x3 ;  /* 0x0000001819197211 */ /* 0x000fe200078f18ff */
[----:B------:R-:W-:Y:S01]  /*14c80*/  IMAD.WIDE R94, R11, 0x2, R94 ;  /* 0x000000020b5e7825 */ /* 0x000fe200078e025e */
[----:B------:R-:W-:-:S02]  /*14c90*/  SHF.R.S32.HI R11, RZ, 0x7, R10 ;  /* 0x00000007ff0b7819 */ /* 0x000fc4000001140a */
[----:B------:R-:W-:Y:S01]  /*14ca0*/  LOP3.LUT R25, R25, 0xfffffff8, RZ, 0xc0, !PT ;  /* 0xfffffff819197812 */ /* 0x000fe200078ec0ff */
[----:B------:R-:W-:Y:S01]  /*14cb0*/  IMAD R7, R9, UR5, R6 ;  /* 0x0000000509077c24 */ /* 0x000fe2000f8e0206 */
[----:B------:R-:W-:Y:S01]  /*14cc0*/  ULDC.64 UR4, c[0x0][0xc50] ;  /* 0x0003140000047ab9 */ /* 0x000fe20000000a00 */
[----:B------:R-:W-:Y:S02]  /*14cd0*/  LEA.HI R10, R10, R11, RZ, 0x1 ;  /* 0x0000000b0a0a7211 */ /* 0x000fe400078f08ff */
[----:B------:R-:W-:Y:S01]  /*14ce0*/  IMAD.IADD R5, R5, 0x1, R7 ;  /* 0x0000000105057824 */ /* 0x000fe200078e0207 */
[----:B------:R-:W-:Y:S01]  /*14cf0*/  LEA R14, P2, R4, UR4, 0x2 ;  /* 0x00000004040e7c11 */ /* 0x000fe2000f8410ff */
[----:B------:R-:W-:Y:S01]  /*14d00*/  IMAD.IADD R25, R24, 0x1, -R25 ;  /* 0x0000000118197824 */ /* 0x000fe200078e0a19 */
[----:B------:R-:W-:Y:S02]  /*14d10*/  SHF.R.S32.HI R12, RZ, 0x5, R12 ;  /* 0x00000005ff0c7819 */ /* 0x000fe4000001140c */
[----:B------:R-:W-:Y:S01]  /*14d20*/  LEA.HI.X R26, R4, UR5, R5, 0x2, P2 ;  /* 0x00000005041a7c11 */ /* 0x000fe200090f1405 */
[----:B------:R-:W-:Y:S01]  /*14d30*/  SHFL.IDX PT, R6, R14, RZ, 0x1c1f ;  /* 0x001c1fff0e067589 */ /* 0x000fe200000e0000 */
[----:B------:R-:W-:Y:S01]  /*14d40*/  IADD3 R61, P2, R94, 0x3000, RZ ;  /* 0x000030005e3d7810 */ /* 0x000fe20007f5e0ff */
[----:B------:R-:W-:Y:S01]  /*14d50*/  IMAD R7, R12, 0x10, R25 ;  /* 0x000000100c077824 */ /* 0x000fe200078e0219 */
[----:B------:R-:W-:Y:S01]  /*14d60*/  LOP3.LUT R10, R10, 0x3fffffe, RZ, 0xc0, !PT ;  /* 0x03fffffe0a0a7812 */ /* 0x000fe200078ec0ff */
[----:B------:R-:W-:Y:S01]  /*14d70*/  ULDC.64 UR4, c[0x0][0xba0] ;  /* 0x0002e80000047ab9 */ /* 0x000fe20000000a00 */
[----:B------:R-:W-:-:S02]  /*14d80*/  LOP3.LUT R60, R61, 0x380, RZ, 0xc0, !PT ;  /* 0x000003803d3c7812 */ /* 0x000fc400078ec0ff */
[----:B------:R-:W-:Y:S01]  /*14d90*/  IADD3 R69, P5, R94, 0x1000, RZ ;  /* 0x000010005e457810 */ /* 0x000fe20007fbe0ff */
[----:B------:R-:W-:Y:S01]  /*14da0*/  IMAD.IADD R10, R11, 0x1, -R10 ;  /* 0x000000010b0a7824 */ /* 0x000fe200078e0a0a */
[----:B------:R-:W-:Y:S01]  /*14db0*/  SHF.R.U64 R60, R60, 0x3, RZ ;  /* 0x000000033c3c7819 */ /* 0x000fe200000012ff */
[----:B------:R-:W-:Y:S01]  /*14dc0*/  SHFL.IDX PT, R11, R26, 0x1, 0x1c1f ;  /* 0x003c1f001a0b7f89 */ /* 0x000fe200000e0000 */
[----:B------:R-:W-:Y:S01]  /*14dd0*/  IADD3 R65, P4, R94, 0x2000, RZ ;  /* 0x000020005e417810 */ /* 0x000fe20007f9e0ff */
[----:B------:R-:W-:Y:S01]  /*14de0*/  IMAD R4, R10, 0x40, R7 ;  /* 0x000000400a047824 */ /* 0x000fe200078e0207 */
[----:B------:R-:W-:Y:S01]  /*14df0*/  LOP3.LUT R60, R60, R61, RZ, 0x3c, !PT ;  /* 0x0000003d3c3c7212 */ /* 0x000fe200078e3cff */
[----:B------:R-:W-:Y:S01]  /*14e00*/  IMAD.X R61, RZ, RZ, R95, P2 ;  /* 0x000000ffff3d7224 */ /* 0x000fe200010e065f */
[C---:B------:R-:W-:Y:S01]  /*14e10*/  IADD3 R45, P2, R94.reuse, 0x7000, RZ ;  /* 0x000070005e2d7810 */ /* 0x040fe20007f5e0ff */
[----:B------:R-:W0:Y:S01]  /*14e20*/  SHFL.IDX PT, R7, R26, RZ, 0x1c1f ;  /* 0x001c1fff1a077589 */ /* 0x000e2200000e0000 */
[----:B------:R-:W-:Y:S01]  /*14e30*/  IADD3 R57, P3, R94, 0x4000, RZ ;  /* 0x000040005e397810 */ /* 0x000fe20007f7e0ff */
[----:B------:R-:W-:Y:S01]  /*14e40*/  IMAD.IADD R4, R4, 0x1, R84 ;  /* 0x0000000104047824 */ /* 0x000fe200078e0254 */
[----:B------:R-:W-:Y:S01]  /*14e50*/  LOP3.LUT R44, R45, 0x380, RZ, 0xc0, !PT ;  /* 0x000003802d2c7812 */ /* 0x000fe200078ec0ff */
[----:B------:R-:W2:Y:S01]  /*14e60*/  SHFL.IDX PT, R10, R14, 0x1, 0x1c1f ;  /* 0x003c1f000e0a7f89 */ /* 0x000ea200000e0000 */
[----:B------:R-:W-:-:S02]  /*14e70*/  LOP3.LUT R68, R69, 0x380, RZ, 0xc0, !PT ;  /* 0x0000038045447812 */ /* 0x000fc400078ec0ff */
[----:B------:R-:W-:Y:S02]  /*14e80*/  SHF.R.U64 R44, R44, 0x3, RZ ;  /* 0x000000032c2c7819 */ /* 0x000fe400000012ff */
[----:B------:R-:W-:Y:S02]  /*14e90*/  LOP3.LUT R64, R65, 0x380, RZ, 0xc0, !PT ;  /* 0x0000038041407812 */ /* 0x000fe400078ec0ff */
[----:B------:R-:W-:Y:S02]  /*14ea0*/  LOP3.LUT R44, R44, R45, RZ, 0x3c, !PT ;  /* 0x0000002d2c2c7212 */ /* 0x000fe400078e3cff */
[----:B------:R-:W-:Y:S02]  /*14eb0*/  IADD3.X R45, RZ, R95, RZ, P2, !PT ;  /* 0x0000005fff2d7210 */ /* 0x000fe400017fe4ff */
[----:B------:R-:W-:Y:S02]  /*14ec0*/  IADD3 R29, P2, R94, 0xb000, RZ ;  /* 0x0000b0005e1d7810 */ /* 0x000fe40007f5e0ff */
[----:B------:R-:W-:-:S02]  /*14ed0*/  LOP3.LUT R56, R57, 0x380, RZ, 0xc0, !PT ;  /* 0x0000038039387812 */ /* 0x000fc400078ec0ff */
[----:B------:R-:W-:Y:S02]  /*14ee0*/  LOP3.LUT R28, R29, 0x380, RZ, 0xc0, !PT ;  /* 0x000003801d1c7812 */ /* 0x000fe400078ec0ff */
[----:B------:R-:W-:Y:S02]  /*14ef0*/  SHF.R.U64 R68, R68, 0x3, RZ ;  /* 0x0000000344447819 */ /* 0x000fe400000012ff */
[----:B------:R-:W-:Y:S02]  /*14f00*/  SHF.R.U64 R28, R28, 0x3, RZ ;  /* 0x000000031c1c7819 */ /* 0x000fe400000012ff */
[----:B------:R-:W-:Y:S02]  /*14f10*/  SHF.R.U64 R64, R64, 0x3, RZ ;  /* 0x0000000340407819 */ /* 0x000fe400000012ff */
[----:B------:R-:W-:Y:S02]  /*14f20*/  LOP3.LUT R28, R28, R29, RZ, 0x3c, !PT ;  /* 0x0000001d1c1c7212 */ /* 0x000fe400078e3cff */
[----:B------:R-:W-:-:S02]  /*14f30*/  IADD3.X R29, RZ, R95, RZ, P2, !PT ;  /* 0x0000005fff1d7210 */ /* 0x000fc400017fe4ff */
[C---:B------:R-:W-:Y:S01]  /*14f40*/  ISETP.GE.OR P2, PT, R4.reuse, R83, P0 ;  /* 0x000000530400720c */ /* 0x040fe20000746670 */
[----:B------:R-:W-:Y:S01]  /*14f50*/  VIADD R4, R4, 0x8 ;  /* 0x0000000804047836 */ /* 0x000fe20000000000 */
[----:B------:R-:W-:Y:S02]  /*14f60*/  SHF.R.U64 R56, R56, 0x3, RZ ;  /* 0x0000000338387819 */ /* 0x000fe400000012ff */
[----:B------:R-:W-:Y:S02]  /*14f70*/  LOP3.LUT R68, R68, R69, RZ, 0x3c, !PT ;  /* 0x0000004544447212 */ /* 0x000fe400078e3cff */
[----:B------:R-:W-:Y:S01]  /*14f80*/  LOP3.LUT R64, R64, R65, RZ, 0x3c, !PT ;  /* 0x0000004140407212 */ /* 0x000fe200078e3cff */
[----:B------:R-:W-:Y:S01]  /*14f90*/  IMAD.X R65, RZ, RZ, R95, P4 ;  /* 0x000000ffff417224 */ /* 0x000fe200020e065f */
[----:B------:R-:W-:Y:S02]  /*14fa0*/  ISETP.GE.OR P0, PT, R4, R83, P0 ;  /* 0x000000530400720c */ /* 0x000fe40000706670 */
[----:B------:R-:W-:-:S02]  /*14fb0*/  IADD3.X R69, RZ, R95, RZ, P5, !PT ;  /* 0x0000005fff457210 */ /* 0x000fc40002ffe4ff */
[----:B------:R-:W-:Y:S01]  /*14fc0*/  LOP3.LUT R56, R56, R57, RZ, 0x3c, !PT ;  /* 0x0000003938387212 */ /* 0x000fe200078e3cff */
[----:B------:R-:W-:Y:S01]  /*14fd0*/  IMAD.X R57, RZ, RZ, R95, P3 ;  /* 0x000000ffff397224 */ /* 0x000fe200018e065f */
[C---:B------:R-:W-:Y:S01]  /*14fe0*/  IADD3 R53, P5, R94.reuse, 0x5000, RZ ;  /* 0x000050005e357810 */ /* 0x040fe20007fbe0ff */
[----:B0-----:R0:W-:Y:S01]  /*14ff0*/  @!P2 ST.E desc[UR40][R6.64], R21 ;  /* 0x000000150600a985 */ /* 0x0011e2000c101928 */
[C---:B------:R-:W-:Y:S02]  /*15000*/  IADD3 R49, P4, R94.reuse, 0x6000, RZ ;  /* 0x000060005e317810 */ /* 0x040fe40007f9e0ff */
[----:B------:R-:W-:Y:S02]  /*15010*/  IADD3 R41, P3, R94, 0x8000, RZ ;  /* 0x000080005e297810 */ /* 0x000fe40007f7e0ff */
[----:B------:R-:W-:Y:S01]  /*15020*/  LOP3.LUT R52, R53, 0x380, RZ, 0xc0, !PT ;  /* 0x0000038035347812 */ /* 0x000fe200078ec0ff */
[----:B--2---:R2:W-:Y:S01]  /*15030*/  @!P0 ST.E desc[UR40][R10.64], R20 ;  /* 0x000000140a008985 */ /* 0x0045e2000c101928 */
[----:B------:R-:W-:-:S02]  /*15040*/  LOP3.LUT R48, R49, 0x380, RZ, 0xc0, !PT ;  /* 0x0000038031307812 */ /* 0x000fc400078ec0ff */
[----:B------:R-:W-:Y:S01]  /*15050*/  LOP3.LUT R40, R41, 0x380, RZ, 0xc0, !PT ;  /* 0x0000038029287812 */ /* 0x000fe200078ec0ff */
[----:B------:R-:W-:Y:S01]  /*15060*/  IMAD R82, R82, 0x20, R79 ;  /* 0x0000002052527824 */ /* 0x000fe200078e024f */
[----:B------:R-:W-:Y:S01]  /*15070*/  SHF.R.U64 R52, R52, 0x3, RZ ;  /* 0x0000000334347819 */ /* 0x000fe200000012ff */
[----:B0-----:R-:W-:Y:S01]  /*15080*/  IMAD R21, R77, UR4, RZ ;  /* 0x000000044d157c24 */ /* 0x001fe2000f8e02ff */
[----:B------:R-:W-:Y:S01]  /*15090*/  SHF.R.U64 R48, R48, 0x3, RZ ;  /* 0x0000000330307819 */ /* 0x000fe200000012ff */
[----:B------:R-:W5:Y:S01]  /*150a0*/  LD.E.128 R68, desc[UR40][R68.64] ;  /* 0x0000002844447980 */ /* 0x000f62000c101d00 */
[----:B------:R-:W-:Y:S01]  /*150b0*/  SHF.R.U64 R40, R40, 0x3, RZ ;  /* 0x0000000328287819 */ /* 0x000fe200000012ff */
[----:B------:R-:W-:Y:S01]  /*150c0*/  IMAD R77, R76, UR5, R21 ;  /* 0x000000054c4d7c24 */ /* 0x000fe2000f8e0215 */
[----:B------:R-:W-:Y:S01]  /*150d0*/  LOP3.LUT R52, R52, R53, RZ, 0x3c, !PT ;  /* 0x0000003534347212 */ /* 0x000fe200078e3cff */
[----:B--2---:R-:W-:Y:S01]  /*150e0*/  IMAD.WIDE.U32 R20, R76, UR4, RZ ;  /* 0x000000044c147c25 */ /* 0x004fe2000f8e00ff */
[----:B------:R-:W-:Y:S01]  /*150f0*/  LOP3.LUT R48, R48, R49, RZ, 0x3c, !PT ;  /* 0x0000003130307212 */ /* 0x000fe200078e3cff */
[----:B------:R-:W-:Y:S01]  /*15100*/  ULDC.64 UR4, c[0x0][0xbe8] ;  /* 0x0002fa0000047ab9 */ /* 0x000fe20000000a00 */
[----:B------:R-:W-:Y:S01]  /*15110*/  LOP3.LUT R40, R40, R41, RZ, 0x3c, !PT ;  /* 0x0000002928287212 */ /* 0x000fe200078e3cff */
[--C-:B------:R-:W-:Y:S01]  /*15120*/  IMAD.X R53, RZ, RZ, R95.reuse, P5 ;  /* 0x000000ffff357224 */ /* 0x100fe200028e065f */
[C---:B------:R-:W-:Y:S01]  /*15130*/  IADD3 R37, P5, R94.reuse, 0x9000, RZ ;  /* 0x000090005e257810 */ /* 0x040fe20007fbe0ff */
[--C-:B------:R-:W-:Y:S01]  /*15140*/  IMAD.X R49, RZ, RZ, R95.reuse, P4 ;  /* 0x000000ffff317224 */ /* 0x100fe200020e065f */
[C---:B------:R-:W-:Y:S01]  /*15150*/  IADD3 R33, P4, R94.reuse, 0xa000, RZ ;  /* 0x0000a0005e217810 */ /* 0x040fe20007f9e0ff */
[----:B------:R-:W-:Y:S01]  /*15160*/  IMAD.X R41, RZ, RZ, R95, P3 ;  /* 0x000000ffff297224 */ /* 0x000fe200018e065f */
[----:B------:R-:W-:Y:S01]  /*15170*/  IADD3 R25, P3, R94, 0xc000, RZ ;  /* 0x0000c0005e197810 */ /* 0x000fe20007f7e0ff */
[----:B------:R-:W-:Y:S01]  /*15180*/  IMAD R78, R78, UR4, RZ ;  /* 0x000000044e4e7c24 */ /* 0x000fe2000f8e02ff */
[----:B------:R-:W-:Y:S01]  /*15190*/  IADD3 R21, R21, R77, RZ ;  /* 0x0000004d15157210 */ /* 0x000fe20007ffe0ff */
[----:B------:R-:W-:Y:S01]  /*151a0*/  IMAD.IADD R82, R84, 0x1, R82 ;  /* 0x0000000154527824 */ /* 0x000fe200078e0252 */
[----:B------:R-:W-:Y:S01]  /*151b0*/  LOP3.LUT R36, R37, 0x380, RZ, 0xc0, !PT ;  /* 0x0000038025247812 */ /* 0x000fe200078ec0ff */
[----:B------:R-:W5:Y:S01]  /*151c0*/  LD.E.128 R64, desc[UR40][R64.64] ;  /* 0x0000002840407980 */ /* 0x000f62000c101d00 */
[----:B------:R-:W-:-:S02]  /*151d0*/  LOP3.LUT R32, R33, 0x380, RZ, 0xc0, !PT ;  /* 0x0000038021207812 */ /* 0x000fc400078ec0ff */
[----:B------:R-:W-:Y:S01]  /*151e0*/  LOP3.LUT R24, R25, 0x380, RZ, 0xc0, !PT ;  /* 0x0000038019187812 */ /* 0x000fe200078ec0ff */
[----:B------:R-:W-:Y:S01]  /*151f0*/  IMAD R77, R176, UR5, R78 ;  /* 0x00000005b04d7c24 */ /* 0x000fe2000f8e024e */
[----:B------:R-:W-:Y:S01]  /*15200*/  SHF.R.U64 R36, R36, 0x3, RZ ;  /* 0x0000000324247819 */ /* 0x000fe200000012ff */
[----:B------:R-:W-:Y:S01]  /*15210*/  IMAD.WIDE.U32 R20, R176, UR4, R20 ;  /* 0x00000004b0147c25 */ /* 0x000fe2000f8e0014 */
[----:B------:R-:W-:Y:S01]  /*15220*/  SHF.R.U64 R32, R32, 0x3, RZ ;  /* 0x0000000320207819 */ /* 0x000fe200000012ff */
[----:B------:R-:W-:Y:S01]  /*15230*/  ULDC.64 UR4, c[0x0][0xbf0] ;  /* 0x0002fc0000047ab9 */ /* 0x000fe20000000a00 */
[----:B------:R-:W-:Y:S01]  /*15240*/  SHF.R.U64 R24, R24, 0x3, RZ ;  /* 0x0000000318187819 */ /* 0x000fe200000012ff */
[----:B-1----:R-:W-:Y:S01]  /*15250*/  @P1 IMAD.HI.U32 R76, R82, R85, RZ ;  /* 0x00000055524c1227 */ /* 0x002fe200078e00ff */
[----:B------:R-:W-:Y:S01]  /*15260*/  LOP3.LUT R36, R36, R37, RZ, 0x3c, !PT ;  /* 0x0000002524247212 */ /* 0x000fe200078e3cff */
[----:B------:R-:W5:Y:S01]  /*15270*/  LD.E.128 R60, desc[UR40][R60.64] ;  /* 0x000000283c3c7980 */ /* 0x000f62000c101d00 */
[----:B------:R-:W-:Y:S01]  /*15280*/  LOP3.LUT R32, R32, R33, RZ, 0x3c, !PT ;  /* 0x0000002120207212 */ /* 0x000fe200078e3cff */
[----:B------:R-:W-:Y:S01]  /*15290*/  IMAD.IADD R21, R21, 0x1, R77 ;  /* 0x0000000115157824 */ /* 0x000fe200078e024d */
[----:B------:R-:W-:Y:S01]  /*152a0*/  LOP3.LUT R24, R24, R25, RZ, 0x3c, !PT ;  /* 0x0000001918187212 */ /* 0x000fe200078e3cff */
[--C-:B------:R-:W-:Y:S01]  /*152b0*/  IMAD.X R37, RZ, RZ, R95.reuse, P5 ;  /* 0x000000ffff257224 */ /* 0x100fe200028e065f */
[C---:B------:R-:W-:Y:S01]  /*152c0*/  IADD3 R13, P5, R94.reuse, 0xd000, RZ ;  /* 0x0000d0005e0d7810 */ /* 0x040fe20007fbe0ff */
[--C-:B------:R-:W-:Y:S01]  /*152d0*/  IMAD.X R33, RZ, RZ, R95.reuse, P4 ;  /* 0x000000ffff217224 */ /* 0x100fe200020e065f */
[C---:B------:R-:W-:Y:S01]  /*152e0*/  IADD3 R9, P4, R94.reuse, 0xe000, RZ ;  /* 0x0000e0005e097810 */ /* 0x040fe20007f9e0ff */
[----:B------:R-:W-:Y:S01]  /*152f0*/  IMAD.MOV.U32 R77, RZ, RZ, R82 ;  /* 0x000000ffff4d7224 */ /* 0x000fe200078e0052 */
[----:B------:R-:W-:Y:S01]  /*15300*/  @P1 SHF.R.U32.HI R77, RZ, R87, R76 ;  /* 0x00000057ff4d1219 */ /* 0x000fe2000001164c */
[----:B------:R-:W-:Y:S01]  /*15310*/  IMAD.X R25, RZ, RZ, R95, P3 ;  /* 0x000000ffff197224 */ /* 0x000fe200018e065f */
[----:B------:R-:W-:Y:S01]  /*15320*/  IADD3 R15, P3, R94, 0xf000, RZ ;  /* 0x0000f0005e0f7810 */ /* 0x000fe20007f7e0ff */
[----:B------:R-:W-:Y:S01]  /*15330*/  IMAD R80, R80, UR4, RZ ;  /* 0x0000000450507c24 */ /* 0x000fe2000f8e02ff */
[----:B------:R-:W-:Y:S01]  /*15340*/  LOP3.LUT R12, R13, 0x380, RZ, 0xc0, !PT ;  /* 0x000003800d0c7812 */ /* 0x000fe200078ec0ff */
[----:B------:R-:W-:Y:S01]  /*15350*/  IMAD.WIDE.U32 R20, R81, UR4, R20 ;  /* 0x0000000451147c25 */ /* 0x000fe2000f8e0014 */
[----:B------:R-:W-:Y:S01]  /*15360*/  LOP3.LUT R5, R94, 0x380, RZ, 0xc0, !PT ;  /* 0x000003805e057812 */ /* 0x000fe200078ec0ff */
[----:B------:R-:W5:Y:S01]  /*15370*/  LD.E.128 R56, desc[UR40][R56.64] ;  /* 0x0000002838387980 */ /* 0x000f62000c101d00 */
[----:B------:R-:W-:Y:S01]  /*15380*/  LOP3.LUT R8, R9, 0x380, RZ, 0xc0, !PT ;  /* 0x0000038009087812 */ /* 0x000fe200078ec0ff */
[----:B------:R-:W-:Y:S01]  /*15390*/  IMAD R85, R81, UR5, R80 ;  /* 0x0000000551557c24 */ /* 0x000fe2000f8e0250 */
[--C-:B------:R-:W-:Y:S01]  /*153a0*/  SHF.R.S32.HI R76, RZ, 0x1f, R77.reuse ;  /* 0x0000001fff4c7819 */ /* 0x100fe2000001144d */
[----:B------:R-:W-:Y:S01]  /*153b0*/  IMAD.MOV R78, RZ, RZ, -R77 ;  /* 0x000000ffff4e7224 */ /* 0x000fe200078e0a4d */
[----:B------:R-:W-:Y:S01]  /*153c0*/  LOP3.LUT R4, R15, 0x380, RZ, 0xc0, !PT ;  /* 0x000003800f047812 */ /* 0x000fe200078ec0ff */
[----:B------:R-:W-:Y:S01]  /*153d0*/  ULDC.64 UR4, c[0x0][0xbe0] ;  /* 0x0002f80000047ab9 */ /* 0x000fe20000000a00 */
[----:B------:R-:W-:Y:S01]  /*153e0*/  SHF.R.U64 R12, R12, 0x3, RZ ;  /* 0x000000030c0c7819 */ /* 0x000fe200000012ff */
[----:B------:R-:W-:Y:S01]  /*153f0*/  IMAD R76, R76, UR4, RZ ;  /* 0x000000044c4c7c24 */ /* 0x000fe2000f8e02ff */
[----:B------:R-:W-:Y:S01]  /*15400*/  SHF.R.U64 R8, R8, 0x3, RZ ;  /* 0x0000000308087819 */ /* 0x000fe200000012ff */
[----:B------:R-:W-:Y:S01]  /*15410*/  IMAD R3, R3, R78, R82 ;  /* 0x0000004e03037224 */ /* 0x000fe200078e0252 */
[----:B------:R-:W-:Y:S01]  /*15420*/  SHF.R.U64 R5, R5, 0x3, RZ ;  /* 0x0000000305057819 */ /* 0x000fe200000012ff */
[----:B------:R-:W5:Y:S01]  /*15430*/  LD.E.128 R52, desc[UR40][R52.64] ;  /* 0x0000002834347980 */ /* 0x000f62000c101d00 */
[----:B------:R-:W-:-:S02]  /*15440*/  SHF.R.U64 R4, R4, 0x3, RZ ;  /* 0x0000000304047819 */ /* 0x000fc400000012ff */
[----:B------:R-:W-:Y:S01]  /*15450*/  IADD3 R21, R21, R85, RZ ;  /* 0x0000005515157210 */ /* 0x000fe20007ffe0ff */
[----:B------:R-:W-:Y:S01]  /*15460*/  IMAD R81, R77, UR5, R76 ;  /* 0x000000054d517c24 */ /* 0x000fe2000f8e024c */
[----:B------:R-:W-:Y:S01]  /*15470*/  LOP3.LUT R12, R12, R13, RZ, 0x3c, !PT ;  /* 0x0000000d0c0c7212 */ /* 0x000fe200078e3cff */
[--C-:B------:R-:W-:Y:S01]  /*15480*/  IMAD.X R13, RZ, RZ, R95.reuse, P5 ;  /* 0x000000ffff0d7224 */ /* 0x100fe200028e065f */
[----:B------:R-:W-:Y:S01]  /*15490*/  LOP3.LUT R8, R8, R9, RZ, 0x3c, !PT ;  /* 0x0000000908087212 */ /* 0x000fe200078e3cff */
[--C-:B------:R-:W-:Y:S01]  /*154a0*/  IMAD.X R9, RZ, RZ, R95.reuse, P4 ;  /* 0x000000ffff097224 */ /* 0x100fe200020e065f */
[----:B------:R-:W-:Y:S01]  /*154b0*/  LOP3.LUT R94, R5, R94, RZ, 0x3c, !PT ;  /* 0x0000005e055e7212 */ /* 0x000fe200078e3cff */
[----:B------:R-:W-:Y:S01]  /*154c0*/  IMAD.X R5, RZ, RZ, R95, P3 ;  /* 0x000000ffff057224 */ /* 0x000fe200018e065f */
[----:B------:R-:W-:Y:S01]  /*154d0*/  LOP3.LUT R4, R4, R15, RZ, 0x3c, !PT ;  /* 0x0000000f04047212 */ /* 0x000fe200078e3cff */
[----:B------:R-:W-:Y:S01]  /*154e0*/  IMAD.WIDE.U32 R20, R77, UR4, R20 ;  /* 0x000000044d147c25 */ /* 0x000fe2000f8e0014 */
[----:B------:R-:W-:Y:S01]  /*154f0*/  SHF.R.S32.HI R76, RZ, 0x1f, R3 ;  /* 0x0000001fff4c7819 */ /* 0x000fe20000011403 */
[----:B------:R-:W-:Y:S01]  /*15500*/  ULDC.64 UR4, c[0x0][0xbd8] ;  /* 0x0002f60000047ab9 */ /* 0x000fe20000000a00 */
[----:B------:R0:W5:Y:S01]  /*15510*/  LD.E.128 R72, desc[UR40][R94.64] ;  /* 0x000000285e487980 */ /* 0x000162000c101d00 */
[----:B------:R-:W-:-:S02]  /*15520*/  IMAD.IADD R21, R21, 0x1, R81 ;  /* 0x0000000115157824 */ /* 0x000fc400078e0251 */
[----:B------:R-:W-:Y:S01]  /*15530*/  IMAD R76, R76, UR4, RZ ;  /* 0x000000044c4c7c24 */ /* 0x000fe2000f8e02ff */
        /* <DEDUP_REMOVED lines=16> */
[----:B-1----:R-:W1:Y:S01]  /*15640*/  FENCE.VIEW.ASYNC.S ;  /* 0x00000000000073c6 */ /* 0x002e620000000000 */
[----:B------:R-:W-:Y:S01]  /*15650*/  IMAD.WIDE.U32 R20, R3, UR4, R20 ;  /* 0x0000000403147c25 */ /* 0x000fe2000f8e0014 */
[----:B------:R-:W-:-:S03]  /*15660*/  ULDC.64 UR4, c[0x0][0xb80] ;  /* 0x0002e00000047ab9 */ /* 0x000fc60000000a00 */
[----:B------:R-:W-:Y:S01]  /*15670*/  IMAD.IADD R86, R79, 0x1, R84 ;  /* 0x000000014f567824 */ /* 0x000fe200078e0254 */
[----:B------:R-:W-:Y:S02]  /*15680*/  IADD3 R21, R21, R77, RZ ;  /* 0x0000004d15157210 */ /* 0x000fe40007ffe0ff */
[----:B------:R-:W-:Y:S01]  /*15690*/  LEA R82, P2, R20, UR4, 0x1 ;  /* 0x0000000414527c11 */ /* 0x000fe2000f8408ff */
[----:B------:R-:W-:-:S03]  /*156a0*/  VIADD R3, R22, 0x32420 ;  /* 0x0003242016037836 */ /* 0x000fc60000000000 */
[----:B------:R-:W-:Y:S02]  /*156b0*/  LEA.HI.X R84, R20, UR5, R21, 0x1, P2 ;  /* 0x0000000514547c11 */ /* 0x000fe400090f0c15 */
[CC--:B------:R-:W-:Y:S02]  /*156c0*/  ISETP.GE.AND P2, PT, R86.reuse, R83.reuse, PT ;  /* 0x000000535600720c */ /* 0x0c0fe40003f46270 */
[----:B------:R-:W-:Y:S01]  /*156d0*/  PRMT R3, RZ, 0x654, R3 ;  /* 0x00000654ff037816 */ /* 0x000fe20000000003 */
[C---:B------:R-:W-:Y:S02]  /*156e0*/  VIADD R76, R86.reuse, 0x20 ;  /* 0x00000020564c7836 */ /* 0x040fe40000000000 */
[----:B------:R-:W-:Y:S02]  /*156f0*/  VIADD R78, R86, 0x40 ;  /* 0x00000040564e7836 */ /* 0x000fe40000000000 */
[C---:B------:R-:W-:Y:S02]  /*15700*/  VIADD R90, R0.reuse, 0xc0 ;  /* 0x000000c0005a7836 */ /* 0x040fe40000000000 */
[C---:B------:R-:W-:Y:S01]  /*15710*/  VIADD R88, R0.reuse, 0x80 ;  /* 0x0000008000587836 */ /* 0x040fe20000000000 */
[----:B-1----:R1:W-:Y:S01]  /*15720*/  SYNCS.ARRIVE.TRANS64.RED.A1T0 RZ, [R3+URZ], RZ ;  /* 0x000000ff03ff79a7 */ /* 0x0023e2000810043f */
[----:B------:R-:W-:Y:S01]  /*15730*/  VIADD R92, R0, 0x40 ;  /* 0x00000040005c7836 */ /* 0x000fe20000000000 */
[----:B------:R0:W2:Y:S01]  /*15740*/  SHFL.IDX PT, R81, R82, RZ, 0x181f ;  /* 0x00181fff52517589 */ /* 0x0000a200000e0000 */
[----:B------:R-:W-:-:S02]  /*15750*/  ISETP.GE.AND P1, PT, R76, R83, PT ;  /* 0x000000534c00720c */ /* 0x000fc40003f26270 */
[----:B------:R-:W-:Y:S01]  /*15760*/  ISETP.GE.AND P0, PT, R78, R83, PT ;  /* 0x000000534e00720c */ /* 0x000fe20003f06270 */
[----:B-1----:R0:W1:Y:S01]  /*15770*/  SHFL.IDX PT, R3, R84, RZ, 0x181f ;  /* 0x00181fff54037589 */ /* 0x00206200000e0000 */
[----:B------:R-:W-:Y:S02]  /*15780*/  SHF.R.S32.HI R89, RZ, 0x1f, R0 ;  /* 0x0000001fff597819 */ /* 0x000fe40000011400 */
[----:B------:R-:W-:Y:S02]  /*15790*/  SHF.R.S32.HI R85, RZ, 0x1f, R90 ;  /* 0x0000001fff557819 */ /* 0x000fe4000001145a */
[----:B------:R-:W-:Y:S02]  /*157a0*/  SHF.R.S32.HI R87, RZ, 0x1f, R88 ;  /* 0x0000001fff577819 */ /* 0x000fe40000011458 */
[----:B------:R-:W-:Y:S01]  /*157b0*/  SHF.R.S32.HI R91, RZ, 0x1f, R92 ;  /* 0x0000001fff5b7819 */ /* 0x000fe2000001145c */
[----:B0-----:R-:W-:Y:S06]  /*157c0*/  @P2 BRA `(.L_x_6087) ;  /* 0x0000000000442947 */ /* 0x001fec0003800000 */
[----:B------:R-:W-:Y:S02]  /*157d0*/  ULDC UR4, c[0x0][0xbc8] ;  /* 0x0002f20000047ab9 */ /* 0x000fe40000000800 */
[----:B------:R-:W-:Y:S02]  /*157e0*/  ISETP.GE.AND P2, PT, R0, UR4, PT ;  /* 0x0000000400007c0c */ /* 0x000fe4000bf46270 */
[----:B------:R-:W-:Y:S02]  /*157f0*/  ISETP.GE.AND P3, PT, R92, UR4, PT ;  /* 0x000000045c007c0c */ /* 0x000fe4000bf66270 */
[----:B------:R-:W-:-:S09]  /*15800*/  ISETP.GE.AND P4, PT, R88, UR4, PT ;  /* 0x0000000458007c0c */ /* 0x000fd2000bf86270 */
[----:B--2---:R-:W-:-:S04]  /*15810*/  @!P2 LEA R20, P5, R0, R81, 0x1 ;  /* 0x000000510014a211 */ /* 0x004fc800078a08ff */
[----:B-1----:R-:W-:Y:S02]  /*15820*/  @!P2 LEA.HI.X R21, R0, R3, R89, 0x1, P5 ;  /* 0x000000030015a211 */ /* 0x002fe400028f0c59 */
        /* <DEDUP_REMOVED lines=11> */
.L_x_6087:
[----:B------:R-:W-:Y:S05]  /*158e0*/  BSYNC B1 ;  /* 0x0000000000017941 */ /* 0x000fea0003800000 */
.L_x_6086:
[----:B-1----:R1:W3:Y:S01]  /*158f0*/  SHFL.IDX PT, R3, R84, 0x1, 0x181f ;  /* 0x00381f0054037f89 */ /* 0x0022e200000e0000 */
        /* <DEDUP_REMOVED lines=8> */
[----:B0-----:R-:W-:-:S04]  /*15980*/  @!P4 LEA R20, P5, R0, R41, 0x1 ;  /* 0x000000290014c211 */ /* 0x001fc800078a08ff */
        /* <DEDUP_REMOVED lines=11> */
.L_x_6089:
[----:B------:R-:W-:Y:S05]  /*15a40*/  BSYNC B1 ;  /* 0x0000000000017941 */ /* 0x000fea0003800000 */
.L_x_6088:
        /* <DEDUP_REMOVED lines=21> */
.L_x_6091:
[----:B------:R-:W-:Y:S05]  /*15ba0*/  BSYNC B1 ;  /* 0x0000000000017941 */ /* 0x000fea0003800000 */
.L_x_6090:
        /* <DEDUP_REMOVED lines=24> */
.L_x_6084:
[----:B------:R-:W3:Y:S01]  /*15d30*/  LDL R9, [R1+0xc0] ;  /* 0x0000c00001097983 */ /* 0x000ee20000100800 */
[----:B------:R-:W-:Y:S01]  /*15d40*/  ULDC.64 UR4, c[0x0][0xd00] ;  /* 0x0003400000047ab9 */ /* 0x000fe20000000a00 */
[----:B------:R-:W-:Y:S01]  /*15d50*/  MOV R0, RZ ;  /* 0x000000ff00007202 */ /* 0x000fe20000000f00 */
[----:B------:R-:W4:Y:S01]  /*15d60*/  LDC R25, c[0x0][0xce8] ;  /* 0x00033a00ff197b82 */ /* 0x000f220000000800 */
[----:B------:R-:W-:-:S04]  /*15d70*/  ISETP.NE.U32.AND P0, PT, RZ, UR4, PT ;  /* 0x00000004ff007c0c */ /* 0x000fc8000bf05070 */
[----:B------:R-:W-:Y:S01]  /*15d80*/  ISETP.NE.AND.EX P0, PT, RZ, UR5, PT, P0 ;  /* 0x00000005ff007c0c */ /* 0x000fe2000bf05300 */
[----:B---3--:R-:W-:Y:S01]  /*15d90*/  IMAD.SHL.U32 R6, R9, 0x4, RZ ;  /* 0x0000000409067824 */ /* 0x008fe200078e00ff */
[----:B------:R-:W-:-:S04]  /*15da0*/  SHF.R.S32.HI R14, RZ, 0x1f, R9 ;  /* 0x0000001fff0e7819 */ /* 0x000fc80000011409 */
[----:B------:R-:W-:Y:S02]  /*15db0*/  IADD3 R4, P1, R6, UR4, RZ ;  /* 0x0000000406047c10 */ /* 0x000fe4000ff3e0ff */
[----:B------:R-:W-:-:S04]  /*15dc0*/  SHF.L.U64.HI R3, R9, 0x2, R14 ;  /* 0x0000000209037819 */ /* 0x000fc8000001020e */
[----:B------:R-:W-:Y:S01]  /*15dd0*/  IADD3.X R5, R3, UR5, RZ, P1, !PT ;  /* 0x0000000503057c10 */ /* 0x000fe20008ffe4ff */
[----:B------:R-:W-:Y:S02]  /*15de0*/  ULDC.64 UR4, c[0x0][0xd08] ;  /* 0x0003420000047ab9 */ /* 0x000fe40000000a00 */
[----:B------:R-:W-:Y:S02]  /*15df0*/  ISETP.NE.U32.AND P1, PT, RZ, UR4, PT ;  /* 0x00000004ff007c0c */ /* 0x000fe4000bf25070 */
[----:B------:R3:W5:Y:S02]  /*15e00*/  @P0 LDG.E R0, desc[UR40][R4.64] ;  /* 0x0000002804000981 */ /* 0x000764000c1e1900 */
[----:B------:R-:W-:-:S13]  /*15e10*/  ISETP.NE.AND.EX P1, PT, RZ, UR5, PT, P1 ;  /* 0x00000005ff007c0c */ /* 0x000fda000bf25310 */
[----:B------:R-:W-:Y:S01]  /*15e20*/  @P1 IADD3 R6, P2, R6, UR4, RZ ;  /* 0x0000000406061c10 */ /* 0x000fe2000ff5e0ff */
[----:B------:R-:W-:Y:S02]  /*15e30*/  ULDC UR4, c[0x0][0xb88] ;  /* 0x0002e20000047ab9 */ /* 0x000fe40000000800 */
[----:B------:R-:W-:Y:S01]  /*15e40*/  IMAD.U32 R8, RZ, RZ, UR4 ;  /* 0x00000004ff087e24 */ /* 0x000fe2000f8e00ff */
[----:B------:R-:W-:-:S05]  /*15e50*/  @P1 IADD3.X R7, R3, UR5, RZ, P2, !PT ;  /* 0x0000000503071c10 */ /* 0x000fca00097fe4ff */
[----:B------:R3:W5:Y:S01]  /*15e60*/  @P1 LDG.E R8, desc[UR40][R6.64] ;  /* 0x0000002806081981 */ /* 0x000762000c1e1900 */
[----:B----4-:R-:W-:Y:S01]  /*15e70*/  ISETP.NE.AND P2, PT, R25, 0x1, PT ;  /* 0x000000011900780c */ /* 0x010fe20003f45270 */
[----:B------:R-:W4:-:S12]  /*15e80*/  S2R R29, SR_TID.X ;  /* 0x00000000001d7919 */ /* 0x000f180000002100 */
[----:B------:R-:W0:Y:S01]  /*15e90*/  @P2 LDC R27, c[0x0][0xcec] ;  /* 0x00033b00ff1b2b82 */ /* 0x000e220000000800 */
[----:B----4-:R-:W-:-:S05]  /*15ea0*/  VIADD R29, R29, 0xffffff80 ;  /* 0xffffff801d1d7836 */ /* 0x010fca0000000000 */
[----:B------:R-:W-:Y:S02]  /*15eb0*/  SHF.R.S32.HI R3, RZ, 0x1f, R29 ;  /* 0x0000001fff037819 */ /* 0x000fe4000001141d */
[----:B------:R-:W-:Y:S02]  /*15ec0*/  ISETP.GE.AND P3, PT, R29, 0x80, PT ;  /* 0x000000801d00780c */ /* 0x000fe40003f66270 */
[----:B------:R-:W-:Y:S01]  /*15ed0*/  LEA.HI R20, R3, R29, RZ, 0x3 ;  /* 0x0000001d03147211 */ /* 0x000fe200078f18ff */
[----:B---3--:R-:W-:Y:S10]  /*15ee0*/  @P1 BRA `(.L_x_6093) ;  /* 0x0000000000101947 */ /* 0x008ff40003800000 */
[----:B------:R-:W-:Y:S05]  /*15ef0*/  @!P0 BRA `(.L_x_6093) ;  /* 0x00000000000c8947 */ /* 0x000fea0003800000 */
[----:B------:R-:W3:Y:S04]  /*15f00*/  LDG.E R3, desc[UR40][R4.64] ;  /* 0x0000002804037981 */ /* 0x000ee8000c1e1900 */
[----:B-----5:R-:W3:Y:S02]  /*15f10*/  LDG.E R8, desc[UR40][R4.64+0x4] ;  /* 0x0000042804087981 */ /* 0x020ee4000c1e1900 */
[----:B---3--:R-:W-:-:S07]  /*15f20*/  IMAD.IADD R8, R8, 0x1, -R3 ;  /* 0x0000000108087824 */ /* 0x008fce00078e0a03 */
.L_x_6093:
[----:B------:R-:W3:Y:S04]  /*15f30*/  LDL R26, [R1+0xc4] ;  /* 0x0000c400011a7983 */ /* 0x000ee80000100800 */
[----:B------:R4:W5:Y:S01]  /*15f40*/  LDL R28, [R1+0x98] ;  /* 0x00009800011c7983 */ /* 0x0009620000100800 */
[----:B------:R-:W-:Y:S01]  /*15f50*/  BSSY B1, `(.L_x_6094) ;  /* 0x000002e000017945 */ /* 0x000fe20003800000 */
[----:B------:R-:W-:Y:S02]  /*15f60*/  LOP3.LUT R24, R20, 0xfffffff8, RZ, 0xc0, !PT ;  /* 0xfffffff814187812 */ /* 0x000fe400078ec0ff */
[----:B------:R-:W-:Y:S02]  /*15f70*/  SEL R13, R9, RZ, !P0 ;  /* 0x000000ff090d7207 */ /* 0x000fe40004000000 */
[----:B------:R-:W-:-:S02]  /*15f80*/  SEL R14, R14, RZ, !P0 ;  /* 0x000000ff0e0e7207 */ /* 0x000fc40004000000 */
[----:B-----5:R-:W-:Y:S02]  /*15f90*/  SHF.R.S32.HI R11, RZ, 0x1f, R0 ;  /* 0x0000001fff0b7819 */ /* 0x020fe40000011400 */
[----:B---3--:R-:W-:Y:S01]  /*15fa0*/  SHF.R.S32.HI R12, RZ, 0x1f, R26 ;  /* 0x0000001fff0c7819 */ /* 0x008fe2000001141a */
[----:B----4-:R-:W-:Y:S06]  /*15fb0*/  @P3 BRA `(.L_x_6095) ;  /* 0x00000000009c3947 */ /* 0x010fec0003800000 */
[----:B------:R-:W3:Y:S01]  /*15fc0*/  S2R R10, SR_TID.X ;  /* 0x00000000000a7919 */ /* 0x000ee20000002100 */
[----:B------:R-:W4:Y:S02]  /*15fd0*/  LDC R9, c[0x0][0xce8] ;  /* 0x00033a00ff097b82 */ /* 0x000f240000000800 */
[----:B----4-:R-:W-:Y:S01]  /*15fe0*/  IMAD R3, R8, R9, RZ ;  /* 0x0000000908037224 */ /* 0x010fe200078e02ff */
[----:B---3--:R-:W-:-:S04]  /*15ff0*/  IADD3 R10, R28, -0x80, R10 ;  /* 0xffffff801c0a7810 */ /* 0x008fc80007ffe00a */
        /* <DEDUP_REMOVED lines=9> */
[----:B------:R-:W3:Y:S01]  /*16090*/  @P0 LDC R15, c[0x0][0xcec] ;  /* 0x00033b00ff0f0b82 */ /* 0x000ee20000000800 */
[----:B------:R-:W-:Y:S01]  /*160a0*/  IMAD R7, R26, UR5, R7 ;  /* 0x000000051a077c24 */ /* 0x000fe2000f8e0207 */
[----:B------:R-:W-:-:S03]  /*160b0*/  ULDC.64 UR4, c[0x0][0xc98] ;  /* 0x0003260000047ab9 */ /* 0x000fc60000000a00 */
[----:B------:R-:W-:-:S03]  /*160c0*/  IMAD.IADD R5, R5, 0x1, R7 ;  /* 0x0000000105057824 */ /* 0x000fc600078e0207 */
[----:B------:R-:W4:Y:S01]  /*160d0*/  @P0 LDC R21, c[0x0][0xcf0] ;  /* 0x00033c00ff150b82 */ /* 0x000f220000000800 */
[----:B------:R-:W-:-:S04]  /*160e0*/  IMAD.WIDE.U32 R4, R13, UR4, R4 ;  /* 0x000000040d047c25 */ /* 0x000fc8000f8e0004 */
[----:B---3--:R-:W-:-:S05]  /*160f0*/  @P0 IMAD.HI.U32 R6, R10, R15, RZ ;  /* 0x0000000f0a060227 */ /* 0x008fca00078e00ff */
[----:B----4-:R-:W-:Y:S01]  /*16100*/  @P0 SHF.R.U32.HI R3, RZ, R21, R6 ;  /* 0x00000015ff030219 */ /* 0x010fe20000011606 */
        /* <DEDUP_REMOVED lines=18> */
.L_x_6095:
[----:B------:R-:W-:Y:S05]  /*16230*/  BSYNC B1 ;  /* 0x0000000000017941 */ /* 0x000fea0003800000 */
.L_x_6094:
[----:B------:R-:W4:Y:S01]  /*16240*/  @P2 LDC R9, c[0x0][0xcf0] ;  /* 0x00033c00ff092b82 */ /* 0x000f220000000800 */
[----:B------:R-:W-:Y:S01]  /*16250*/  ULDC.64 UR4, c[0x0][0xba0] ;  /* 0x0002e80000047ab9 */ /* 0x000fe20000000a00 */
[----:B------:R-:W-:Y:S01]  /*16260*/  SHF.R.S32.HI R20, RZ, 0x3, R20 ;  /* 0x00000003ff147819 */ /* 0x000fe20000011414 */
[----:B---3--:R-:W-:Y:S02]  /*16270*/  IMAD R3, R11, UR4, RZ ;  /* 0x000000040b037c24 */ /* 0x008fe4000f8e02ff */
[----:B------:R-:W-:Y:S02]  /*16280*/  IMAD.IADD R11, R29, 0x1, -R24 ;  /* 0x000000011d0b7824 */ /* 0x000fe400078e0a18 */
[C---:B------:R-:W-:Y:S02]  /*16290*/  IMAD R3, R0.reuse, UR5, R3 ;  /* 0x0000000500037c24 */ /* 0x040fe4000f8e0203 */
[----:B------:R-:W-:Y:S01]  /*162a0*/  IMAD.WIDE.U32 R4, R0, UR4, RZ ;  /* 0x0000000400047c25 */ /* 0x000fe2000f8e00ff */
[----:B------:R-:W-:Y:S01]  /*162b0*/  LEA R6, R11, R20, 0x5 ;  /* 0x000000140b067211 */ /* 0x000fe200078e28ff */
[----:B------:R-:W-:-:S02]  /*162c0*/  ULDC.64 UR4, c[0x0][0xbe8] ;  /* 0x0002fa0000047ab9 */ /* 0x000fc40000000a00 */
[----:B------:R-:W-:Y:S02]  /*162d0*/  IMAD R0, R12, UR4, RZ ;  /* 0x000000040c007c24 */ /* 0x000fe4000f8e02ff */
[----:B------:R-:W-:Y:S02]  /*162e0*/  IMAD.IADD R10, R28, 0x1, R6 ;  /* 0x000000011c0a7824 */ /* 0x000fe400078e0206 */
[----:B------:R-:W-:Y:S02]  /*162f0*/  IMAD.IADD R5, R5, 0x1, R3 ;  /* 0x0000000105057824 */ /* 0x000fe400078e0203 */
[----:B------:R-:W-:Y:S02]  /*16300*/  IMAD R7, R26, UR5, R0 ;  /* 0x000000051a077c24 */ /* 0x000fe4000f8e0200 */
[----:B0-----:R-:W-:-:S04]  /*16310*/  @P2 IMAD.HI.U32 R0, R10, R27, RZ ;  /* 0x0000001b0a002227 */ /* 0x001fc800078e00ff */
[----:B------:R-:W-:Y:S01]  /*16320*/  IMAD.WIDE.U32 R4, R26, UR4, R4 ;  /* 0x000000041a047c25 */ /* 0x000fe2000f8e0004 */
[----:B------:R-:W-:-:S03]  /*16330*/  ULDC.64 UR4, c[0x0][0xbf0] ;  /* 0x0002fc0000047ab9 */ /* 0x000fc60000000a00 */
[----:B------:R-:W-:Y:S01]  /*16340*/  IMAD.MOV.U32 R3, RZ, RZ, R10 ;  /* 0x000000ffff037224 */ /* 0x000fe200078e000a */
[----:B----4-:R-:W-:Y:S01]  /*16350*/  @P2 SHF.R.U32.HI R3, RZ, R9, R0 ;  /* 0x00000009ff032219 */ /* 0x010fe20000011600 */
[----:B------:R-:W-:Y:S02]  /*16360*/  IMAD.IADD R5, R5, 0x1, R7 ;  /* 0x0000000105057824 */ /* 0x000fe400078e0207 */
[----:B------:R-:W-:Y:S01]  /*16370*/  IMAD R6, R14, UR4, RZ ;  /* 0x000000040e067c24 */ /* 0x000fe2000f8e02ff */
[--C-:B------:R-:W-:Y:S01]  /*16380*/  SHF.R.S32.HI R0, RZ, 0x1f, R3.reuse ;  /* 0x0000001fff007819 */ /* 0x100fe20000011403 */
[----:B------:R-:W-:Y:S02]  /*16390*/  IMAD.MOV R7, RZ, RZ, -R3 ;  /* 0x000000ffff077224 */ /* 0x000fe400078e0a03 */
[C---:B------:R-:W-:Y:S02]  /*163a0*/  IMAD R9, R13.reuse, UR5, R6 ;  /* 0x000000050d097c24 */ /* 0x040fe4000f8e0206 */
[----:B------:R-:W-:Y:S01]  /*163b0*/  IMAD.WIDE.U32 R4, R13, UR4, R4 ;  /* 0x000000040d047c25 */ /* 0x000fe2000f8e0004 */
[----:B------:R-:W-:-:S03]  /*163c0*/  ULDC.64 UR4, c[0x0][0xbe0] ;  /* 0x0002f80000047ab9 */ /* 0x000fc60000000a00 */
[----:B------:R-:W-:Y:S01]  /*163d0*/  IMAD R7, R25, R7, R10 ;  /* 0x0000000719077224 */ /* 0x000fe200078e020a */
[----:B------:R-:W-:Y:S01]  /*163e0*/  IADD3 R5, R5, R9, RZ ;  /* 0x0000000905057210 */ /* 0x000fe20007ffe0ff */
[----:B------:R-:W-:-:S03]  /*163f0*/  IMAD R6, R0, UR4, RZ ;  /* 0x0000000400067c24 */ /* 0x000fc6000f8e02ff */
        /* <DEDUP_REMOVED lines=15> */
[----:B------:R-:W-:Y:S02]  /*164f0*/  IADD3 R21, R9, 0xc0, RZ ;  /* 0x000000c009157810 */ /* 0x000fe40007ffe0ff */
[----:B------:R-:W-:Y:S02]  /*16500*/  LEA.HI.X R4, R4, UR5, R5, 0x1, P0 ;  /* 0x0000000504047c11 */ /* 0x000fe400080f0c05 */
[----:B------:R-:W-:-:S02]  /*16510*/  SHF.R.S32.HI R10, RZ, 0x1f, R9 ;  /* 0x0000001fff0a7819 */ /* 0x000fc40000011409 */
[----:B------:R-:W-:Y:S02]  /*16520*/  SHF.R.S32.HI R6, RZ, 0x1f, R27 ;  /* 0x0000001fff067819 */ /* 0x000fe4000001141b */
[----:B------:R-:W-:Y:S02]  /*16530*/  SHF.R.S32.HI R24, RZ, 0x1f, R29 ;  /* 0x0000001fff187819 */ /* 0x000fe4000001141d */
[----:B------:R-:W-:Y:S01]  /*16540*/  SHF.R.S32.HI R26, RZ, 0x1f, R21 ;  /* 0x0000001fff1a7819 */ /* 0x000fe20000011415 */
[----:B------:R-:W-:Y:S06]  /*16550*/  BRA.DIV UR4, `(.L_x_6096) ;  /* 0x0000009604007947 */ /* 0x000fec000b800000 */
[----:B------:R0:W3:Y:S04]  /*16560*/  SHFL.IDX PT, R0, R4, RZ, 0x181f ;  /* 0x00181fff04007589 */ /* 0x0000e800000e0000 */
[----:B------:R0:W4:Y:S02]  /*16570*/  SHFL.IDX PT, R14, R3, RZ, 0x181f ;  /* 0x00181fff030e7589 */ /* 0x00012400000e0000 */
.L_x_6291:
        /* <DEDUP_REMOVED lines=22> */
.L_x_6098:
[----:B------:R-:W-:Y:S05]  /*166e0*/  BSYNC B1 ;  /* 0x0000000000017941 */ /* 0x000fea0003800000 */
.L_x_6097:
[----:B------:R-:W-:-:S03]  /*166f0*/  UMOV UR4, 0xffffffff ;  /* 0xffffffff00047882 */ /* 0x000fc60000000000 */
[----:B------:R-:W-:Y:S05]  /*16700*/  BRA.DIV UR4, `(.L_x_6099) ;  /* 0x0000009204c87947 */ /* 0x000fea000b800000 */
[----:B---3--:R3:W0:Y:S04]  /*16710*/  SHFL.IDX PT, R0, R4, 0x1, 0x181f ;  /* 0x00381f0004007f89 */ /* 0x00862800000e0000 */
[----:B----4-:R3:W4:Y:S02]  /*16720*/  SHFL.IDX PT, R14, R3, 0x1, 0x181f ;  /* 0x00381f00030e7f89 */ /* 0x01072400000e0000 */
.L_x_6295:
        /* <DEDUP_REMOVED lines=21> */
.L_x_6101:
[----:B------:R-:W-:Y:S05]  /*16880*/  BSYNC B1 ;  /* 0x0000000000017941 */ /* 0x000fea0003800000 */
.L_x_6100:
[----:B------:R-:W-:-:S03]  /*16890*/  UMOV UR4, 0xffffffff ;  /* 0xffffffff00047882 */ /* 0x000fc60000000000 */
[----:B------:R-:W-:Y:S05]  /*168a0*/  BRA.DIV UR4, `(.L_x_6102) ;  /* 0x0000009204a87947 */ /* 0x000fea000b800000 */
[----:B0-----:R0:W0:Y:S04]  /*168b0*/  SHFL.IDX PT, R0, R4, 0x2, 0x181f ;  /* 0x00581f0004007f89 */ /* 0x00102800000e0000 */
[----:B----4-:R4:W0:Y:S02]  /*168c0*/  SHFL.IDX PT, R14, R3, 0x2, 0x181f ;  /* 0x00581f00030e7f89 */ /* 0x01082400000e0000 */
.L_x_6299:
        /* <DEDUP_REMOVED lines=21> */
.L_x_6104:
[----:B------:R-:W-:Y:S05]  /*16a20*/  BSYNC B1 ;  /* 0x0000000000017941 */ /* 0x000fea0003800000 */
.L_x_6103:
[----:B------:R-:W-:-:S03]  /*16a30*/  UMOV UR4, 0xffffffff ;  /* 0xffffffff00047882 */ /* 0x000fc60000000000 */
[----:B------:R-:W-:Y:S05]  /*16a40*/  BRA.DIV UR4, `(.L_x_6105) ;  /* 0x0000009204887947 */ /* 0x000fea000b800000 */
[----:B0-----:R0:W0:Y:S04]  /*16a50*/  SHFL.IDX PT, R0, R4, 0x3, 0x181f ;  /* 0x00781f0004007f89 */ /* 0x00102800000e0000 */
[----:B------:R0:W0:Y:S02]  /*16a60*/  SHFL.IDX PT, R14, R3, 0x3, 0x181f ;  /* 0x00781f00030e7f89 */ /* 0x00002400000e0000 */
.L_x_6303:
[----:B0--34-:R-:W-:-:S05]  /*16a70*/  VIADD R3, R7, 0x60 ;  /* 0x0000006007037836 */ /* 0x019fca0000000000 */
        /* <DEDUP_REMOVED lines=19> */
.L_x_6092:
[----:B------:R-:W-:Y:S05]  /*16bb0*/  BSYNC B0 ;  /* 0x0000000000007941 */ /* 0x000fea0003800000 */
.L_x_6083:
[----:B------:R-:W-:Y:S02]  /*16bc0*/  ULDC UR4, c[0x0][0xd3c] ;  /* 0x00034f0000047ab9 */ /* 0x000fe40000000800 */
[----:B--2---:R-:W-:-:S13]  /*16bd0*/  ISETP.GE.AND P0, PT, R103, UR4, PT ;  /* 0x0000000467007c0c */ /* 0x004fda000bf06270 */
[----:B------:R-:W-:Y:S05]  /*16be0*/  @!P0 BRA `(.L_x_6106) ;  /* 0xfffffea400248947 */ /* 0x000fea000383ffff */
[----:B------:R-:W-:Y:S05]  /*16bf0*/  BRA `(.L_x_5948) ;  /* 0x00000078002c7947 */ /* 0x000fea0003800000 */
.L_x_5946:
        /* <DEDUP_REMOVED lines=18> */
.L_x_6107:
        /* <DEDUP_REMOVED lines=36> */
[----:B------:R-:W0:Y:S01]  /*16f60*/  LDC R10, c[0x0][0xd3c] ;  /* 0x00034f00ff0a7b82 */ /* 0x000e220000000800 */
[----:B------:R-:W-:Y:S01]  /*16f70*/  IMAD.MOV.U32 R6, RZ, RZ, R3 ;  /* 0x000000ffff067224 */ /* 0x000fe200078e0003 */
[----:B------:R-:W-:Y:S01]  /*16f80*/  UMOV UR4, URZ ;  /* 0x0000003f00047c82 */ /* 0x000fe20008000000 */
[----:B------:R-:W-:Y:S01]  /*16f90*/  ULDC UR7, c[0x0][0xd3c] ;  /* 0x00034f0000077ab9 */ /* 0x000fe20000000800 */
[----:B------:R-:W-:-:S05]  /*16fa0*/  ULDC UR5, c[0x0][0xd38] ;  /* 0x00034e0000057ab9 */ /* 0x000fca0000000800 */
.L_x_6113:
        /* <DEDUP_REMOVED lines=12> */
.L_x_6112:
[----:B------:R-:W-:Y:S05]  /*17070*/  BSYNC B0 ;  /* 0x0000000000007941 */ /* 0x000fea0003800000 */
.L_x_6111:
        /* <DEDUP_REMOVED lines=20> */
.L_x_6109:
[----:B------:R-:W-:-:S04]  /*171c0*/  IMAD.IADD R13, R6, 0x1, -R3 ;  /* 0x00000001060d7824 */ /* 0x000fc800078e0a03 */
[----:B------:R-:W-:-:S05]  /*171d0*/  IMAD R2, R8, UR5, R13 ;  /* 0x0000000508027c24 */ /* 0x000fca000f8e020d */
[----:B------:R-:W-:Y:S02]  /*171e0*/  ISETP.GT.AND P0, PT, R2, UR6, PT ;  /* 0x0000000602007c0c */ /* 0x000fe4000bf04270 */
[----:B------:R-:W0:Y:S11]  /*171f0*/  LDC.64 R2, c[0x0][0xd90] ;  /* 0x00036400ff027b82 */ /* 0x000e360000000a00 */
[----:B------:R-:W-:-:S04]  /*17200*/  VOTE.ANY R9, PT, !P0 ;  /* 0x0000000000097806 */ /* 0x000fc800040e0100 */
[----:B------:R-:W1:Y:S02]  /*17210*/  POPC R15, R9 ;  /* 0x00000009000f7309 */ /* 0x000e640000000000 */
[----:B-1----:R-:W-:-:S05]  /*17220*/  IADD3 R19, R15, UR4, RZ ;  /* 0x000000040f137c10 */ /* 0x002fca000fffe0ff */
        /* <DEDUP_REMOVED lines=13> */
.L_x_6114:
[----:B---3--:R-:W-:Y:S01]  /*17300*/  IMAD R16, R16, UR5, R13 ;  /* 0x0000000510107c24 */ /* 0x008fe2000f8e020d */
[----:B------:R-:W-:Y:S01]  /*17310*/  IABS R2, R6 ;  /* 0x0000000600027213 */ /* 0x000fe20000000000 */
[----:B01----:R-:W-:-:S03]  /*17320*/  IMAD.MOV R11, RZ, RZ, -R3 ;  /* 0x000000ffff0b7224 */ /* 0x003fc600078e0a03 */
[----:B--2---:R-:W-:Y:S01]  /*17330*/  IADD3 R9, -R16, UR6, RZ ;  /* 0x0000000610097c10 */ /* 0x004fe2000fffe1ff */
[----:B------:R-:W-:Y:S02]  /*17340*/  IMAD.MOV R10, RZ, RZ, -R2 ;  /* 0x000000ffff0a7224 */ /* 0x000fe400078e0a02 */
[----:B------:R-:W-:Y:S01]  /*17350*/  IMAD R11, R11, R12, RZ ;  /* 0x0000000c0b0b7224 */ /* 0x000fe200078e02ff */
        /* <DEDUP_REMOVED lines=18> */
[----:B------:R-:W-:-:S03]  /*17480*/  IMAD.MOV R2, RZ, RZ, -R2 ;  /* 0x000000ffff027224 */ /* 0x000fc600078e0a02 */
[----:B------:R-:W-:Y:S01]  /*17490*/  IADD3 R8, -R13, RZ, RZ ;  /* 0x000000ff0d087210 */ /* 0x000fe20007ffe1ff */
[----:B------:R-:W-:Y:S02]  /*174a0*/  IMAD R6, R6, R2, R9 ;  /* 0x0000000206067224 */ /* 0x000fe400078e0209 */
[----:B------:R-:W-:Y:S01]  /*174b0*/  IMAD.MOV.U32 R2, RZ, RZ, RZ ;  /* 0x000000ffff027224 */ /* 0x000fe200078e00ff */
[----:B------:R-:W-:Y:S02]  /*174c0*/  VIADDMNMX R15, R8, UR5, R7, PT ;  /* 0x00000005080f7c46 */ /* 0x000fe4000b800107 */
[----:B------:R-:W-:Y:S02]  /*174d0*/  IABS R11, R6 ;  /* 0x00000006000b7213 */ /* 0x000fe40000000000 */
[----:B------:R-:W-:Y:S02]  /*174e0*/  IABS R8, R15 ;  /* 0x0000000f00087213 */ /* 0x000fe40000000000 */
[----:B------:R-:W-:-:S02]  /*174f0*/  IADD3 R18, -R15, RZ, RZ ;  /* 0x000000ff0f127210 */ /* 0x000fc40007ffe1ff */
        /* <DEDUP_REMOVED lines=27> */
.L_x_6110:
[----:B------:R-:W-:Y:S02]  /*176b0*/  IMAD.MOV.U32 R17, RZ, RZ, RZ ;  /* 0x000000ffff117224 */ /* 0x000fe400078e00ff */
[----:B------:R-:W-:Y:S02]  /*176c0*/  IMAD.U32 R16, RZ, RZ, UR6 ;  /* 0x00000006ff107e24 */ /* 0x000fe4000f8e00ff */
[----:B------:R-:W-:-:S07]  /*176d0*/  IMAD.MOV.U32 R18, RZ, RZ, RZ ;  /* 0x000000ffff127224 */ /* 0x000fce00078e00ff */
.L_x_6115:
[----:B------:R-:W-:-:S13]  /*176e0*/  ISETP.NE.AND P0, PT, R5, RZ, PT ;  /* 0x000000ff0500720c */ /* 0x000fda0003f05270 */
[----:B------:R-:W0:Y:S01]  /*176f0*/  @!P0 S2R R3, SR_CgaCtaId ;  /* 0x0000000000038919 */ /* 0x000e220000008800 */
[----:B------:R-:W-:-:S04]  /*17700*/  @!P0 MOV R2, 0x400 ;  /* 0x0000040000028802 */ /* 0x000fc80000000f00 */
[----:B0-----:R-:W-:-:S05]  /*17710*/  @!P0 LEA R2, R3, R2, 0x18 ;  /* 0x0000000203028211 */ /* 0x001fca00078ec0ff */
[----:B------:R2:W-:Y:S01]  /*17720*/  @!P0 STS.128 [R2+0x324d0], R16 ;  /* 0x0324d01002008388 */ /* 0x0005e20000000c00 */
[----:B------:R-:W-:Y:S06]  /*17730*/  BAR.ARV 0x5, 0x180 ;  /* 0x0146000000007b1d */ /* 0x000fec0000002000 */
.L_x_6108:
[----:B------:R3:W-:Y:S01]  /*17740*/  STL [R1+0x3c], RZ ;  /* 0x00003cff01007387 */ /* 0x0007e20000100800 */
[----:B------:R-:W-:Y:S01]  /*17750*/  ULDC UR4, c[0x0][0xd3c] ;  /* 0x00034f0000047ab9 */ /* 0x000fe20000000800 */
[----:B------:R-:W-:Y:S01]  /*17760*/  IMAD.MOV.U32 R26, RZ, RZ, 0x1 ;  /* 0x00000001ff1a7424 */ /* 0x000fe200078e00ff */
[----:B-1----:R-:W-:Y:S02]  /*17770*/  ISETP.GE.AND P0, PT, R19, UR4, PT ;  /* 0x0000000413007c0c */ /* 0x002fe4000bf06270 */
[----:B------:R-:W-:-:S11]  /*17780*/  MOV R24, RZ ;  /* 0x000000ff00187202 */ /* 0x000fd60000000f00 */
[----:B---3--:R-:W-:Y:S05]  /*17790*/  @P0 BRA `(.L_x_6116) ;  /* 0x0000006800680947 */ /* 0x008fea0003800000 */
[----:B------:R-:W1:Y:S01]  /*177a0*/  S2UR UR5, SR_CgaCtaId ;  /* 0x00000000000579c3 */ /* 0x000e620000008800 */
[----:B------:R3:W-:Y:S01]  /*177b0*/  STL [R1+0x3c], RZ ;  /* 0x00003cff01007387 */ /* 0x0007e20000100800 */
[C---:B--2---:R-:W-:Y:S01]  /*177c0*/  IMAD.SHL.U32 R2, R0.reuse, 0x8, RZ ;  /* 0x0000000800027824 */ /* 0x044fe200078e00ff */
[----:B------:R-:W-:Y:S01]  /*177d0*/  LOP3.LUT R4, R0, 0x7f, RZ, 0xc0, !PT ;  /* 0x0000007f00047812 */ /* 0x000fe200078ec0ff */
[----:B------:R-:W-:Y:S01]  /*177e0*/  UMOV UR4, 0x400 ;  /* 0x0000040000047882 */ /* 0x000fe20000000000 */
[----:B------:R-:W-:Y:S01]  /*177f0*/  BSSY B8, `(.L_x_6116) ;  /* 0x0000694000087945 */ /* 0x000fe20003800000 */
[----:B------:R-:W-:Y:S01]  /*17800*/  IMAD.MOV.U32 R27, RZ, RZ, 0x1 ;  /* 0x00000001ff1b7424 */ /* 0x000fe200078e00ff */
[----:B0-----:R-:W-:Y:S01]  /*17810*/  LOP3.LUT R3, R2, 0x1f8, RZ, 0xc0, !PT ;  /* 0x000001f802037812 */ /* 0x001fe200078ec0ff */
[----:B------:R-:W-:Y:S01]  /*17820*/  IMAD.SHL.U32 R32, R4, 0x8, RZ ;  /* 0x0000000804207824 */ /* 0x000fe200078e00ff */
[----:B------:R-:W-:Y:S01]  /*17830*/  LOP3.LUT R2, R2, 0x38, RZ, 0xc0, !PT ;  /* 0x0000003802027812 */ /* 0x000fe200078ec0ff */
[----:B------:R-:W-:Y:S01]  /*17840*/  IMAD.MOV.U32 R23, RZ, RZ, RZ ;  /* 0x000000ffff177224 */ /* 0x000fe200078e00ff */
[----:B------:R-:W-:Y:S01]  /*17850*/  LOP3.LUT R3, R3, 0x38, R0, 0x78, !PT ;  /* 0x0000003803037812 */ /* 0x000fe200078e7800 */
[----:B------:R-:W-:Y:S01]  /*17860*/  IMAD.SHL.U32 R0, R0, 0x10, RZ ;  /* 0x0000001000007824 */ /* 0x000fe200078e00ff */
[----:B------:R-:W-:Y:S01]  /*17870*/  MOV R24, RZ ;  /* 0x000000ff00187202 */ /* 0x000fe20000000f00 */
[----:B------:R-:W-:Y:S01]  /*17880*/  IMAD.MOV.U32 R26, RZ, RZ, 0x1 ;  /* 0x00000001ff1a7424 */ /* 0x000fe200078e00ff */
[----:B------:R-:W-:Y:S01]  /*17890*/  LOP3.LUT R32, R3, 0x200, R32, 0xf8, !PT ;  /* 0x0000020003207812 */ /* 0x000fe200078ef820 */
[----:B------:R-:W-:Y:S01]  /*178a0*/  ULDC.64 UR42, c[0x0][0x198] ;  /* 0x00006600002a7ab9 */ /* 0x000fe20000000a00 */
[----:B------:R-:W-:Y:S01]  /*178b0*/  SHF.R.U32.HI R3, RZ, 0x3, R4 ;  /* 0x00000003ff037819 */ /* 0x000fe20000011604 */
[----:B------:R-:W-:Y:S01]  /*178c0*/  ULOP3.LUT UR38, UR36, 0x2, URZ, 0xfc, !UPT ;  /* 0x0000000224267892 */ /* 0x000fe2000f8efc3f */
[----:B------:R-:W-:Y:S01]  /*178d0*/  LOP3.LUT R4, R2, 0x40, RZ, 0xfc, !PT ;  /* 0x0000004002047812 */ /* 0x000fe200078efcff */
[----:B------:R-:W-:Y:S01]  /*178e0*/  ULDC UR37, c[0x0][0xc] ;  /* 0x0000030000257ab9 */ /* 0x000fe20000000800 */
[----:B------:R-:W-:-:S02]  /*178f0*/  LOP3.LUT R0, R3, 0x70, R0, 0xf8, !PT ;  /* 0x0000007003007812 */ /* 0x000fc400078ef800 */
[C---:B------:R-:W-:Y:S01]  /*17900*/  LOP3.LUT R3, R2.reuse, 0x80, RZ, 0xfc, !PT ;  /* 0x0000008002037812 */ /* 0x040fe200078efcff */
[----:B-1----:R-:W-:Y:S01]  /*17910*/  ULEA UR4, UR5, UR4, 0x18 ;  /* 0x0000000405047291 */ /* 0x002fe2000f8ec03f */
[----:B------:R-:W-:-:S05]  /*17920*/  LOP3.LUT R0, R2, 0xc0, RZ, 0xfc, !PT ;  /* 0x000000c002007812 */ /* 0x000fca00078efcff */
[----:B------:R-:W-:-:S04]  /*17930*/  IMAD.U32 R22, RZ, RZ, UR4 ;  /* 0x00000004ff167e24 */ /* 0x000fc8000f8e00ff */
[----:B---3--:R-:W-:-:S07]  /*17940*/  IMAD R25, R32, 0x2, R22 ;  /* 0x0000000220197824 */ /* 0x008fce00078e0216 */
.L_x_6221:
[----:B------:R-:W0:Y:S02]  /*17950*/  LDC.64 R2, c[0x0][0xd88] ;  /* 0x00036200ff027b82 */ /* 0x000e240000000a00 */
[----:B0-----:R-:W-:-:S05]  /*17960*/  IMAD.WIDE R2, R19, 0x4, R2 ;  /* 0x0000000413027825 */ /* 0x001fca00078e0202 */
[----:B--2---:R-:W2:Y:S01]  /*17970*/  LDG.E R35, desc[UR40][R2.64] ;  /* 0x0000002802237981 */ /* 0x004ea2000c1e1900 */
[----:B------:R-:W-:Y:S05]  /*17980*/  YIELD ;  /* 0x0000000000007946 */ /* 0x000fea0003800000 */
[----:B------:R-:W-:Y:S01]  /*17990*/  ULDC.64 UR4, c[0x0][0xb20] ;  /* 0x0002c80000047ab9 */ /* 0x000fe20000000a00 */
[----:B------:R-:W-:Y:S01]  /*179a0*/  ULDC.64 UR8, c[0x0][0xb10] ;  /* 0x0002c40000087ab9 */ /* 0x000fe20000000a00 */
[----:B------:R-:W-:Y:S01]  /*179b0*/  ISETP.NE.U32.AND P0, PT, RZ, UR4, PT ;  /* 0x00000004ff007c0c */ /* 0x000fe2000bf05070 */
[----:B------:R-:W-:Y:S01]  /*179c0*/  IMAD.MOV.U32 R33, RZ, RZ, RZ ;  /* 0x000000ffff217224 */ /* 0x000fe200078e00ff */
[----:B------:R-:W-:-:S02]  /*179d0*/  ULDC.64 UR6, c[0x0][0xb08] ;  /* 0x0002c20000067ab9 */ /* 0x000fc40000000a00 */
[----:B------:R-:W-:Y:S02]  /*179e0*/  ISETP.NE.AND.EX P0, PT, RZ, UR5, PT, P0 ;  /* 0x00000005ff007c0c */ /* 0x000fe4000bf05300 */
[----:B------:R-:W-:-:S04]  /*179f0*/  ISETP.NE.U32.AND P2, PT, RZ, UR8, PT ;  /* 0x00000008ff007c0c */ /* 0x000fc8000bf45070 */
[----:B------:R-:W-:Y:S02]  /*17a00*/  ISETP.NE.AND.EX P2, PT, RZ, UR9, PT, P2 ;  /* 0x00000009ff007c0c */ /* 0x000fe4000bf45320 */
[----:B------:R-:W-:Y:S02]  /*17a10*/  MOV R36, RZ ;  /* 0x000000ff00247202 */ /* 0x000fe40000000f00 */
[----:B--2---:R-:W-:-:S03]  /*17a20*/  SHF.R.S32.HI R0, RZ, 0x1f, R35 ;  /* 0x0000001fff007819 */ /* 0x004fc60000011423 */
        /* <DEDUP_REMOVED lines=8> */
[----:B------:R-:W-:Y:S01]  /*17ab0*/  ISETP.NE.U32.AND P1, PT, RZ, UR6, PT ;  /* 0x00000006ff007c0c */ /* 0x000fe2000bf25070 */
[----:B0-----:R-:W-:Y:S01]  /*17ac0*/  IMAD.MOV.U32 R0, RZ, RZ, RZ ;  /* 0x000000ffff007224 */ /* 0x001fe200078e00ff */
[----:B------:R-:W-:Y:S02]  /*17ad0*/  ISETP.NE.AND.EX P0, PT, RZ, UR5, PT, P0 ;  /* 0x00000005ff007c0c */ /* 0x000fe4000bf05300 */
[----:B------:R-:W-:Y:S02]  /*17ae0*/  ISETP.NE.AND.EX P1, PT, RZ, UR7, PT, P1 ;  /* 0x00000007ff007c0c */ /* 0x000fe4000bf25310 */
[C---:B------:R-:W-:Y:S02]  /*17af0*/  IADD3 R4, P4, R28.reuse, UR6, RZ ;  /* 0x000000061c047c10 */ /* 0x040fe4000ff9e0ff */
[----:B-1----:R-:W-:Y:S01]  /*17b00*/  IADD3 R2, P3, R28, UR4, RZ ;  /* 0x000000041c027c10 */ /* 0x002fe2000ff7e0ff */
[----:B------:R-:W-:Y:S01]  /*17b10*/  ULDC UR4, c[0x0][0x288] ;  /* 0x0000a20000047ab9 */ /* 0x000fe20000000800 */
[----:B------:R-:W-:-:S02]  /*17b20*/  IADD3.X R5, R29, UR7, RZ, P4, !PT ;  /* 0x000000071d057c10 */ /* 0x000fc4000a7fe4ff */
[C---:B------:R-:W-:Y:S02]  /*17b30*/  IADD3.X R3, R29.reuse, UR5, RZ, P3, !PT ;  /* 0x000000051d037c10 */ /* 0x040fe40009ffe4ff */
[----:B---3--:R-:W-:Y:S01]  /*17b40*/  @P2 IADD3 R6, P3, R28, UR8, RZ ;  /* 0x000000081c062c10 */ /* 0x008fe2000ff7e0ff */
        /* <DEDUP_REMOVED lines=19> */
[----:B------:R-:W2:Y:S04]  /*17c80*/  LDG.E R9, desc[UR40][R2.64] ;  /* 0x0000002802097981 */ /* 0x000ea8000c1e1900 */
[----:B0-----:R-:W2:Y:S02]  /*17c90*/  LDG.E R8, desc[UR40][R2.64+0x4] ;  /* 0x0000042802087981 */ /* 0x001ea4000c1e1900 */
[----:B--2---:R-:W-:-:S05]  /*17ca0*/  IADD3 R10, -R9, R8, RZ ;  /* 0x00000008090a7210 */ /* 0x004fca0007ffe1ff */
[----:B------:R1:W-:Y:S02]  /*17cb0*/  STL [R1+0x4], R10 ;  /* 0x0000040a01007387 */ /* 0x0003e40000100800 */
.L_x_6117:
        /* <DEDUP_REMOVED lines=9> */
.L_x_6118:
[----:B------:R-:W-:Y:S02]  /*17d50*/  ULDC.64 UR4, c[0x0][0xb00] ;  /* 0x0002c00000047ab9 */ /* 0x000fe40000000a00 */
[----:B------:R-:W-:-:S04]  /*17d60*/  ISETP.NE.U32.AND P0, PT, RZ, UR4, PT ;  /* 0x00000004ff007c0c */ /* 0x000fc8000bf05070 */
[----:B------:R-:W-:-:S13]  /*17d70*/  ISETP.NE.AND.EX P0, PT, RZ, UR5, PT, P0 ;  /* 0x00000005ff007c0c */ /* 0x000fda000bf05300 */
[----:B------:R-:W-:Y:S05]  /*17d80*/  @!P0 BRA `(.L_x_6119) ;  /* 0x0000000000148947 */ /* 0x000fea0003800000 */
[----:B------:R-:W2:Y:S02]  /*17d90*/  LDC.64 R2, c[0x0][0xb00] ;  /* 0x0002c000ff027b82 */ /* 0x000ea40000000a00 */
[----:B--2---:R-:W-:-:S05]  /*17da0*/  IMAD.WIDE R2, R31, 0x4, R2 ;  /* 0x000000041f027825 */ /* 0x004fca00078e0202 */
[----:B------:R-:W2:Y:S04]  /*17db0*/  LDG.E R7, desc[UR40][R2.64] ;  /* 0x0000002802077981 */ /* 0x000ea8000c1e1900 */
[----:B0-----:R-:W2:Y:S02]  /*17dc0*/  LDG.E R8, desc[UR40][R2.64+0x4] ;  /* 0x0000042802087981 */ /* 0x001ea4000c1e1900 */
[----:B--2---:R-:W-:-:S07]  /*17dd0*/  IMAD.IADD R7, R8, 0x1, -R7 ;  /* 0x0000000108077824 */ /* 0x004fce00078e0a07 */
.L_x_6119:
[----:B--2---:R-:W2:Y:S01]  /*17de0*/  @P1 LDG.E R2, desc[UR40][R4.64] ;  /* 0x0000002804021981 */ /* 0x004ea2000c1e1900 */
[----:B------:R-:W3:Y:S03]  /*17df0*/  LDC R3, c[0x0][0x448] ;  /* 0x00011200ff037b82 */ /* 0x000ee60000000800 */
[----:B------:R-:W2:Y:S01]  /*17e00*/  @P1 LDG.E R9, desc[UR40][R4.64+0x4] ;  /* 0x0000042804091981 */ /* 0x000ea2000c1e1900 */
[----:B-----5:R-:W-:Y:S01]  /*17e10*/  IADD3 R7, -R33, R7, RZ ;  /* 0x0000000721077210 */ /* 0x020fe20007ffe1ff */
[----:B------:R-:W-:Y:S01]  /*17e20*/  BSSY B0, `(.L_x_6120) ;  /* 0x0000143000007945 */ /* 0x000fe20003800000 */
[----:B---3--:R-:W-:-:S13]  /*17e30*/  ISETP.NE.AND P0, PT, R3, 0x1, PT ;  /* 0x000000010300780c */ /* 0x008fda0003f05270 */
[----:B0-----:R-:W0:Y:S08]  /*17e40*/  @P0 LDC R8, c[0x0][0x44c] ;  /* 0x00011300ff080b82 */ /* 0x001e300000000800 */
[----:B------:R-:W3:Y:S01]  /*17e50*/  @P0 LDC R3, c[0x0][0x450] ;  /* 0x00011400ff030b82 */ /* 0x000ee20000000800 */
[----:B--2---:R-:W-:Y:S02]  /*17e60*/  @P1 IMAD.IADD R6, R9, 0x1, -R2 ;  /* 0x0000000109061824 */ /* 0x004fe400078e0a02 */
[----:B------:R-:W-:-:S02]  /*17e70*/  IMAD.SHL.U32 R2, R17, 0x80, RZ ;  /* 0x0000008011027824 */ /* 0x000fc400078e00ff */
[----:B------:R-:W-:Y:S02]  /*17e80*/  IMAD.IADD R30, R7, 0x1, R6 ;  /* 0x00000001071e7824 */ /* 0x000fe400078e0206 */
[----:B------:R-:W-:-:S04]  /*17e90*/  VIADD R2, R2, 0x7f ;  /* 0x0000007f02027836 */ /* 0x000fc80000000000 */
[----:B0-----:R-:W-:-:S05]  /*17ea0*/  @P0 IMAD.HI.U32 R8, R2, R8, RZ ;  /* 0x0000000802080227 */ /* 0x001fca00078e00ff */
[----:B---3--:R-:W-:Y:S01]  /*17eb0*/  @P0 SHF.R.U32.HI R2, RZ, R3, R8 ;  /* 0x00000003ff020219 */ /* 0x008fe20000011608 */
[----:B------:R-:W-:-:S04]  /*17ec0*/  VIADD R3, R30, 0x5f ;  /* 0x0000005f1e037836 */ /* 0x000fc80000000000 */
[----:B------:R-:W-:-:S05]  /*17ed0*/  IMAD.HI R3, R3, 0x2aaaaaab, RZ ;  /* 0x2aaaaaab03037827 */ /* 0x000fca00078e02ff */
[----:B------:R-:W-:-:S04]  /*17ee0*/  SHF.R.U32.HI R4, RZ, 0x1f, R3 ;  /* 0x0000001fff047819 */ /* 0x000fc80000011603 */
[----:B------:R-:W-:Y:S02]  /*17ef0*/  LEA.HI.SX32 R5, R3, R4, 0x1c ;  /* 0x0000000403057211 */ /* 0x000fe400078fe2ff */
[----:B------:R-:W-:-:S05]  /*17f00*/  IADD3 R4, R30, 0x60, -R10 ;  /* 0x000000601e047810 */ /* 0x000fca0007ffe80a */
[----:B------:R-:W-:-:S04]  /*17f10*/  IMAD.IADD R2, R4, 0x1, R2 ;  /* 0x0000000104027824 */ /* 0x000fc800078e0202 */
        /* <DEDUP_REMOVED lines=26> */
.L_x_6306:
[----:B--2---:R-:W-:Y:S02]  /*180c0*/  ISETP.NE.AND P0, PT, R14, RZ, PT ;  /* 0x000000ff0e00720c */ /* 0x004fe40003f05270 */
[----:B------:R-:W-:-:S11]  /*180d0*/  PLOP3.LUT P6, PT, PT, PT, PT, 0x8, 0x0 ;  /* 0x000000000000781c */ /* 0x000fd60003fce170 */
[----:B------:R-:W-:Y:S05]  /*180e0*/  @P0 BRA `(.L_x_6123) ;  /* 0x00000000000c0947 */ /* 0x000fea0003800000 */
[----:B------:R-:W-:-:S03]  /*180f0*/  UMOV UR4, 0xffffffff ;  /* 0xffffffff00047882 */ /* 0x000fc60000000000 */
[----:B------:R-:W-:Y:S05]  /*18100*/  BRA.DIV UR4, `(.L_x_6124) ;  /* 0x0000007e04547947 */ /* 0x000fea000b800000 */
[----:B------:R-:W-:-:S13]  /*18110*/  ELECT P6, URZ, PT ;  /* 0x00000000003f782f */ /* 0x000fda00038c0000 */
.L_x_6123:
        /* <DEDUP_REMOVED lines=9> */
.L_x_6309:
[----:B------:R-:W-:Y:S05]  /*181b0*/  BSYNC B1 ;  /* 0x0000000000017941 */ /* 0x000fea0003800000 */
.L_x_6125:
        /* <DEDUP_REMOVED lines=10> */
.L_x_6310:
[----:B------:R-:W-:Y:S05]  /*18260*/  BSYNC B2 ;  /* 0x0000000000027941 */ /* 0x000fea0003800000 */
.L_x_6129:
[----:B------:R-:W-:Y:S04]  /*18270*/  BSSY B2, `(.L_x_6131) ;  /* 0x0000009000027945 */ /* 0x000fe80003800000 */
[----:B------:R-:W-:Y:S05]  /*18280*/  @P1 BRA `(.L_x_6132) ;  /* 0x00000000001c1947 */ /* 0x000fea0003800000 */
[----:B-1----:R-:W1:Y:S01]  /*18290*/  S2R R10, SR_TID.X ;  /* 0x00000000000a7919 */ /* 0x002e620000002100 */
[----:B------:R-:W-:-:S04]  /*182a0*/  IMAD.MOV.U32 R9, RZ, RZ, 0x3000 ;  /* 0x00003000ff097424 */ /* 0x000fc800078e00ff */
[----:B------:R2:W-:Y:S01]  /*182b0*/  SYNCS.ARRIVE.TRANS64 RZ, [R3+URZ+0x32490], R9 ;  /* 0x0324900903ff79a7 */ /* 0x0005e2000800003f */
[----:B-1----:R-:W-:-:S04]  /*182c0*/  LOP3.LUT R10, R10, 0x1f, RZ, 0xc0, !PT ;  /* 0x0000001f0a0a7812 */ /* 0x002fc800078ec0ff */
[----:B------:R-:W-:-:S13]  /*182d0*/  ISETP.NE.AND P0, PT, R10, RZ, PT ;  /* 0x000000ff0a00720c */ /* 0x000fda0003f05270 */
[----:B--2---:R-:W-:Y:S05]  /*182e0*/  @!P0 BRA `(.L_x_6132) ;  /* 0x0000000000048947 */ /* 0x004fea0003800000 */
[----:B------:R-:W-:Y:S01]  /*182f0*/  BPT.TRAP 0x1 ;  /* 0x000000040000795c */ /* 0x000fe20000300000 */
.L_x_6132:
[----:B------:R-:W-:Y:S05]  /*18300*/  BSYNC B2 ;  /* 0x0000000000027941 */ /* 0x000fea0003800000 */
.L_x_6131:
[----:B------:R-:W-:Y:S01]  /*18310*/  IMAD.MOV.U32 R14, RZ, RZ, RZ ;  /* 0x000000ffff0e7224 */ /* 0x000fe200078e00ff */
[----:B------:R-:W-:Y:S01]  /*18320*/  UIADD3 UR4, UP0, UR42, 0x570, URZ ;  /* 0x000005702a047890 */ /* 0x000fe2000ff1e03f */
[----:B------:R-:W-:Y:S01]  /*18330*/  IMAD R9, R2, 0x60, R0 ;  /* 0x0000006002097824 */ /* 0x000fe200078e0200 */
[----:B------:R-:W-:Y:S01]  /*18340*/  PLOP3.LUT P0, PT, PT, PT, PT, 0x80, 0x0 ;  /* 0x000000000000781c */ /* 0x000fe20003f0f070 */
[----:B-1----:R-:W-:Y:S01]  /*18350*/  IMAD R10, R23, 0x3000, R22 ;  /* 0x00003000170a7824 */ /* 0x002fe200078e0216 */
[----:B------:R-:W-:Y:S01]  /*18360*/  R2UR UR10, R14 ;  /* 0x000000000e0a72ca */ /* 0x000fe200000e0000 */
[----:B------:R-:W-:Y:S01]  /*18370*/  VIADD R11, R3, 0x32490 ;  /* 0x00032490030b7836 */ /* 0x000fe20000000000 */
[----:B------:R-:W-:Y:S01]  /*18380*/  IADD3 R9, R9, -0x60, RZ ;  /* 0xffffffa009097810 */ /* 0x000fe20007ffe0ff */
[----:B------:R-:W-:Y:S01]  /*18390*/  VIADD R10, R10, 0x1c400 ;  /* 0x0001c4000a0a7836 */ /* 0x000fe20000000000 */
[----:B------:R-:W-:Y:S01]  /*183a0*/  UIADD3.X UR5, URZ, UR43, URZ, UP0, !UPT ;  /* 0x0000002b3f057290 */ /* 0x000fe200087fe43f */
[----:B------:R-:W-:Y:S01]  /*183b0*/  UMOV UR6, 0x0 ;  /* 0x0000000000067882 */ /* 0x000fe20000000000 */
[----:B------:R-:W-:-:S10]  /*183c0*/  UMOV UR7, 0x12f00000 ;  /* 0x12f0000000077882 */ /* 0x000fd40000000000 */
.L_x_6133:
        /* <DEDUP_REMOVED lines=13> */
.L_x_6311:
[----:B------:R-:W-:Y:S05]  /*184a0*/  BSYNC B2 ;  /* 0x0000000000027941 */ /* 0x000fea0003800000 */
.L_x_6134:
        /* <DEDUP_REMOVED lines=11> */
.L_x_6137:
[----:B------:R-:W-:Y:S05]  /*18560*/  BSYNC B2 ;  /* 0x0000000000027941 */ /* 0x000fea0003800000 */
.L_x_6136:
        /* <DEDUP_REMOVED lines=9> */
.L_x_6138:
        /* <DEDUP_REMOVED lines=15> */
.L_x_6139:
        /* <DEDUP_REMOVED lines=15> */
.L_x_6140:
        /* <DEDUP_REMOVED lines=15> */
.L_x_6141:
        /* <DEDUP_REMOVED lines=10> */
.L_x_6128:
[----:B------:R-:W-:Y:S05]  /*18970*/  BSYNC B1 ;  /* 0x0000000000017941 */ /* 0x000fea0003800000 */
.L_x_6127:
[----:B------:R-:W-:Y:S01]  /*18980*/  IADD3 R11, R2, -0x2, RZ ;  /* 0xfffffffe020b7810 */ /* 0x000fe20007ffe0ff */
[----:B------:R-:W-:Y:S01]  /*18990*/  VIADD R23, R23, 0x1 ;  /* 0x0000000117177836 */ /* 0x000fe20000000000 */
[----:B------:R-:W-:Y:S02]  /*189a0*/  PLOP3.LUT P0, PT, PT, PT, PT, 0x8, 0x0 ;  /* 0x000000000000781c */ /* 0x000fe40003f0e170 */
[----:B------:R-:W-:Y:S02]  /*189b0*/  ISETP.GE.AND P2, PT, R11, R7, PT ;  /* 0x000000070b00720c */ /* 0x000fe40003f46270 */
[----:B------:R-:W-:-:S04]  /*189c0*/  ISETP.NE.AND P1, PT, R23, 0x2, PT ;  /* 0x000000021700780c */ /* 0x000fc80003f25270 */
[----:B------:R-:W-:Y:S02]  /*189d0*/  SEL R2, RZ, 0x1, P1 ;  /* 0x00000001ff027807 */ /* 0x000fe40000800000 */
[----:B------:R-:W-:Y:S02]  /*189e0*/  SEL R23, R23, RZ, P1 ;  /* 0x000000ff17177207 */ /* 0x000fe40000800000 */
[----:B------:R-:W-:-:S03]  /*189f0*/  LOP3.LUT R27, R27, R2, RZ, 0x3c, !PT ;  /* 0x000000021b1b7212 */ /* 0x000fc600078e3cff */
[----:B------:R-:W-:Y:S05]  /*18a00*/  @!P2 BRA `(.L_x_6121) ;  /* 0x000000080010a947 */ /* 0x000fea0003800000 */
.L_x_6157:
[----:B------:R-:W-:Y:S05]  /*18a10*/  YIELD ;  /* 0x0000000000007946 */ /* 0x000fea0003800000 */
[----:B------:R-:W-:Y:S04]  /*18a20*/  BSSY B1, `(.L_x_6142) ;  /* 0x000007a000017945 */ /* 0x000fe80003800000 */
[----:B------:R-:W-:Y:S05]  /*18a30*/  @!P6 BRA `(.L_x_6143) ;  /* 0x0000000400e0e947 */ /* 0x000fea0003800000 */
[----:B------:R-:W-:Y:S01]  /*18a40*/  IMAD R8, R23, 0x8, R22 ;  /* 0x0000000817087824 */ /* 0x000fe200078e0216 */
[----:B------:R-:W-:Y:S01]  /*18a50*/  SHF.L.U32 R2, R27, 0x1f, RZ ;  /* 0x0000001f1b027819 */ /* 0x000fe200000006ff */
[----:B0-----:R-:W0:Y:S01]  /*18a60*/  S2R R3, SR_TID.X ;  /* 0x0000000000037919 */ /* 0x001e220000002100 */
[----:B------:R-:W-:Y:S02]  /*18a70*/  BSSY B2, `(.L_x_6144) ;  /* 0x0000005000027945 */ /* 0x000fe40003800000 */
[----:B------:R-:W2:Y:S01]  /*18a80*/  SYNCS.PHASECHK.TRANS64.TRYWAIT P1, [R8+URZ+0x324a0], R2 ;  /* 0x0324a002080075a7 */ /* 0x000ea2000802017f */
[----:B0-----:R-:W-:-:S04]  /*18a90*/  LOP3.LUT R3, R3, 0x7f, RZ, 0xc0, !PT ;  /* 0x0000007f03037812 */ /* 0x001fc800078ec0ff */
[----:B------:R-:W-:Y:S01]  /*18aa0*/  ISETP.NE.AND P2, PT, R3, RZ, PT ;  /* 0x000000ff0300720c */ /* 0x000fe20003f45270 */
[----:B--2---:R-:W-:-:S12]  /*18ab0*/  @!P1 BRA `(.L_x_6145) ;  /* 0x0000007400449947 */ /* 0x004fd80003800000 */
.L_x_6312:
[----:B------:R-:W-:Y:S05]  /*18ac0*/  BSYNC B2 ;  /* 0x0000000000027941 */ /* 0x000fea0003800000 */
.L_x_6144:
        /* <DEDUP_REMOVED lines=9> */
.L_x_6147:
[----:B------:R-:W-:Y:S05]  /*18b60*/  BSYNC B2 ;  /* 0x0000000000027941 */ /* 0x000fea0003800000 */
.L_x_6146:
        /* <DEDUP_REMOVED lines=11> */
.L_x_6148:
        /* <DEDUP_REMOVED lines=13> */
.L_x_6313:
[----:B------:R-:W-:Y:S05]  /*18cf0*/  BSYNC B2 ;  /* 0x0000000000027941 */ /* 0x000fea0003800000 */
.L_x_6149:
        /* <DEDUP_REMOVED lines=11> */
.L_x_6152:
[----:B------:R-:W-:Y:S05]  /*18db0*/  BSYNC B2 ;  /* 0x0000000000027941 */ /* 0x000fea0003800000 */
.L_x_6151:
        /* <DEDUP_REMOVED lines=9> */
.L_x_6153:
        /* <DEDUP_REMOVED lines=15> */
.L_x_6154:
        /* <DEDUP_REMOVED lines=15> */
.L_x_6155:
        /* <DEDUP_REMOVED lines=15> */
.L_x_6156:
        /* <DEDUP_REMOVED lines=10> */
.L_x_6143:
[----:B------:R-:W-:Y:S05]  /*191c0*/  BSYNC B1 ;  /* 0x0000000000017941 */ /* 0x000fea0003800000 */
.L_x_6142:
        /* <DEDUP_REMOVED lines=8> */
.L_x_6121:
[----:B------:R-:W-:Y:S05]  /*19250*/  BSYNC B0 ;  /* 0x0000000000007941 */ /* 0x000fea0003800000 */
.L_x_6120:
[----:B------:R-:W2:Y:S01]  /*19260*/  LDC R0, c[0x0][0x448] ;  /* 0x00011200ff007b82 */ /* 0x000ea20000000800 */
[----:B0-----:R-:W-:Y:S01]  /*19270*/  LEA R3, R17, 0x7f, 0x7 ;  /* 0x0000007f11037811 */ /* 0x001fe200078e38ff */
[----:B------:R-:W-:Y:S05]  /*19280*/  @!P0 WARPSYNC.ALL ;  /* 0x0000000000008948 */ /* 0x000fea0003800000 */
[----:B------:R-:W-:Y:S01]  /*19290*/  BSSY B7, `(.L_x_6158) ;  /* 0x0000427000077945 */ /* 0x000fe20003800000 */
[----:B------:R-:W-:Y:S01]  /*192a0*/  @!P0 BAR.SYNC.DEFER_BLOCKING 0xc, 0x180 ;  /* 0x0306000000008b1d */ /* 0x000fe20000010000 */
[----:B--2---:R-:W-:-:S13]  /*192b0*/  ISETP.NE.AND P1, PT, R0, 0x1, PT ;  /* 0x000000010000780c */ /* 0x004fda0003f25270 */
[----:B------:R-:W0:Y:S08]  /*192c0*/  @P1 LDC R2, c[0x0][0x44c] ;  /* 0x00011300ff021b82 */ /* 0x000e300000000800 */
[----:B------:R-:W2:Y:S01]  /*192d0*/  @P1 LDC R0, c[0x0][0x450] ;  /* 0x00011400ff001b82 */ /* 0x000ea20000000800 */
[----:B0-----:R-:W-:-:S05]  /*192e0*/  @P1 IMAD.HI.U32 R7, R3, R2, RZ ;  /* 0x0000000203071227 */ /* 0x001fca00078e00ff */
[----:B--2---:R-:W-:-:S05]  /*192f0*/  @P1 SHF.R.U32.HI R3, RZ, R0, R7 ;  /* 0x00000000ff031219 */ /* 0x004fca0000011607 */
[----:B------:R-:W-:-:S04]  /*19300*/  IMAD.IADD R3, R4, 0x1, R3 ;  /* 0x0000000104037824 */ /* 0x000fc800078e0203 */
        /* <DEDUP_REMOVED lines=24> */
.L_x_6159:
        /* <DEDUP_REMOVED lines=14> */
[----:B-1----:R-:W-:-:S02]  /*19570*/  IMAD.U32 R10, RZ, RZ, UR4 ;  /* 0x00000004ff0a7e24 */ /* 0x002fc4000f8e00ff */
[----:B------:R-:W-:Y:S02]  /*19580*/  IMAD.U32 R11, RZ, RZ, UR5 ;  /* 0x00000005ff0b7e24 */ /* 0x000fe4000f8e00ff */
[----:B------:R-:W-:Y:S02]  /*19590*/  IMAD.MOV.U32 R12, RZ, RZ, 0x1 ;  /* 0x00000001ff0c7424 */ /* 0x000fe400078e00ff */
[----:B------:R-:W-:-:S07]  /*195a0*/  IMAD.MOV.U32 R13, RZ, RZ, RZ ;  /* 0x000000ffff0d7224 */ /* 0x000fce00078e00ff */
[----:B------:R-:W-:-:S07]  /*195b0*/  LEPC R20, `(.L_x_6162) ;  /* 0x000000001014794e */ /* 0x000fce0000000000 */
[----:B0-----:R-:W-:Y:S05]  /*195c0*/  CALL.ABS.NOINC R2 ;  /* 0x0000000002007343 */ /* 0x001fea0003c00000 */
.L_x_6162:
[----:B------:R-:W-:Y:S05]  /*195d0*/  BSYNC B6 ;  /* 0x0000000000067941 */ /* 0x000fea0003800000 */
.L_x_6161:
        /* <DEDUP_REMOVED lines=20> */
.L_x_6165:
        /* <DEDUP_REMOVED lines=15> */
.L_x_6164:
[----:B------:R-:W-:Y:S05]  /*19810*/  BSYNC B6 ;  /* 0x0000000000067941 */ /* 0x000fea0003800000 */
.L_x_6163:
[----:B------:R-:W2:Y:S01]  /*19820*/  LDL R2, [R1+0x1c] ;  /* 0x00001c0001027983 */ /* 0x000ea20000100800 */
[----:B------:R-:W-:Y:S01]  /*19830*/  ULDC.64 UR4, c[0x0][0xaf0] ;  /* 0x0002bc0000047ab9 */ /* 0x000fe20000000a00 */
[----:B-1----:R-:W0:Y:S01]  /*19840*/  LDC R10, c[0x0][0x430] ;  /* 0x00010c00ff0a7b82 */ /* 0x002e220000000800 */
[----:B------:R-:W-:Y:S01]  /*19850*/  ISETP.NE.U32.AND P0, PT, RZ, UR4, PT ;  /* 0x00000004ff007c0c */ /* 0x000fe2000bf05070 */
[----:B------:R-:W3:Y:S03]  /*19860*/  LDL.LU R20, [R1] ;  /* 0x0000000001147983 */ /* 0x000ee60000300800 */
[----:B------:R-:W-:Y:S01]  /*19870*/  ISETP.NE.AND.EX P0, PT, RZ, UR5, PT, P0 ;  /* 0x00000005ff007c0c */ /* 0x000fe2000bf05300 */
[----:B------:R-:W1:-:S12]  /*19880*/  S2R R21, SR_TID.X ;  /* 0x0000000000157919 */ /* 0x000e580000002100 */
[----:B------:R-:W-:Y:S01]  /*19890*/  @P0 IADD3 R28, P1, R28, UR4, RZ ;  /* 0x000000041c1c0c10 */ /* 0x000fe2000ff3e0ff */
[----:B------:R-:W-:Y:S01]  /*198a0*/  IMAD.MOV.U32 R37, RZ, RZ, RZ ;  /* 0x000000ffff257224 */ /* 0x000fe200078e00ff */
[----:B------:R-:W-:Y:S02]  /*198b0*/  ULDC UR4, c[0x0][0x320] ;  /* 0x0000c80000047ab9 */ /* 0x000fe40000000800 */
[----:B------:R-:W-:-:S05]  /*198c0*/  @P0 IADD3.X R29, R29, UR5, RZ, P1, !PT ;  /* 0x000000051d1d0c10 */ /* 0x000fca0008ffe4ff */
[----:B------:R-:W4:Y:S01]  /*198d0*/  @P0 LDG.E R31, desc[UR40][R28.64] ;  /* 0x000000281c1f0981 */ /* 0x000f22000c1e1900 */
[----:B-1----:R-:W-:-:S04]  /*198e0*/  LOP3.LUT R21, R21, 0x7f, RZ, 0xc0, !PT ;  /* 0x0000007f15157812 */ /* 0x002fc800078ec0ff */
[----:B------:R-:W-:Y:S02]  /*198f0*/  SHF.R.U32.HI R34, RZ, 0x3, R21 ;  /* 0x00000003ff227819 */ /* 0x000fe40000011615 */
[----:B------:R-:W1:Y:S01]  /*19900*/  S2R R21, SR_TID.X ;  /* 0x0000000000157919 */ /* 0x000e620000002100 */
[----:B0-----:R-:W-:-:S13]  /*19910*/  ISETP.NE.AND P1, PT, R10, 0x1, PT ;  /* 0x000000010a00780c */ /* 0x001fda0003f25270 */
[----:B------:R-:W0:Y:S01]  /*19920*/  @P1 LDC R3, c[0x0][0x434] ;  /* 0x00010d00ff031b82 */ /* 0x000e220000000800 */
[----:B-1----:R-:W-:-:S05]  /*19930*/  IMAD.SHL.U32 R21, R21, 0x10, RZ ;  /* 0x0000001015157824 */ /* 0x002fca00078e00ff */
[----:B------:R-:W-:Y:S01]  /*19940*/  LOP3.LUT R21, R34, 0x70, R21, 0xf8, !PT ;  /* 0x0000007022157812 */ /* 0x000fe200078ef815 */
[----:B------:R-:W-:Y:S01]  /*19950*/  UMOV UR5, 0xffffffff ;  /* 0xffffffff00057882 */ /* 0x000fe20000000000 */
[----:B--2---:R-:W-:Y:S02]  /*19960*/  VIADD R0, R2, 0xffffffff ;  /* 0xffffffff02007836 */ /* 0x004fe40000000000 */
[----:B------:R-:W1:Y:S02]  /*19970*/  @P1 LDC R2, c[0x0][0x438] ;  /* 0x00010e00ff021b82 */ /* 0x000e640000000800 */
[----:B------:R-:W-:-:S05]  /*19980*/  IMAD R8, R0, 0x60, R21 ;  /* 0x0000006000087824 */ /* 0x000fca00078e0215 */
[C---:B------:R-:W-:Y:S02]  /*19990*/  ISETP.GE.AND P0, PT, R8.reuse, R30, PT ;  /* 0x0000001e0800720c */ /* 0x040fe40003f06270 */
[----:B------:R-:W-:Y:S02]  /*199a0*/  IADD3 R8, R8, R33, RZ ;  /* 0x0000002108087210 */ /* 0x000fe40007ffe0ff */
[----:B------:R-:W-:-:S03]  /*199b0*/  ISETP.GT.U32.OR P0, PT, R21, 0x5f, P0 ;  /* 0x0000005f1500780c */ /* 0x000fc60000704470 */
[----:B0-----:R-:W-:-:S04]  /*199c0*/  @P1 IMAD.HI.U32 R3, R8, R3, RZ ;  /* 0x0000000308031227 */ /* 0x001fc800078e00ff */
[----:B------:R-:W-:Y:S01]  /*199d0*/  IMAD.MOV.U32 R9, RZ, RZ, R8 ;  /* 0x000000ffff097224 */ /* 0x000fe200078e0008 */
[----:B-1----:R-:W-:-:S05]  /*199e0*/  @P1 SHF.R.U32.HI R9, RZ, R2, R3 ;  /* 0x00000002ff091219 */ /* 0x002fca0000011603 */
[----:B------:R-:W0:Y:S08]  /*199f0*/  @!P0 LDC.64 R4, c[0x0][0x418] ;  /* 0x00010600ff048b82 */ /* 0x000e300000000a00 */
[----:B------:R-:W1:Y:S01]  /*19a00*/  @!P0 LDC.64 R2, c[0x0][0x428] ;  /* 0x00010a00ff028b82 */ /* 0x000e620000000a00 */
[--C-:B------:R-:W-:Y:S01]  /*19a10*/  @!P0 SHF.R.S32.HI R7, RZ, 0x1f, R9.reuse ;  /* 0x0000001fff078819 */ /* 0x100fe20000011409 */
[----:B------:R-:W-:Y:S01]  /*19a20*/  @!P0 IMAD.MOV.U32 R6, RZ, RZ, R9 ;  /* 0x000000ffff068224 */ /* 0x000fe200078e0009 */
[----:B----4-:R-:W-:-:S03]  /*19a30*/  SHF.R.S32.HI R34, RZ, 0x1f, R31 ;  /* 0x0000001fff227819 */ /* 0x010fc6000001141f */
[----:B-1----:R-:W-:-:S04]  /*19a40*/  @!P0 IMAD.WIDE.U32 R6, R31, R2, R6 ;  /* 0x000000021f068225 */ /* 0x002fc800078e0006 */
[----:B------:R-:W-:-:S04]  /*19a50*/  @!P0 IMAD R2, R34, R2, RZ ;  /* 0x0000000222028224 */ /* 0x000fc800078e02ff */
[----:B------:R-:W-:Y:S01]  /*19a60*/  @!P0 IMAD R3, R31, R3, R2 ;  /* 0x000000031f038224 */ /* 0x000fe200078e0202 */
[----:B0-----:R-:W-:-:S03]  /*19a70*/  @!P0 LEA R4, P1, R6, R4, 0x2 ;  /* 0x0000000406048211 */ /* 0x001fc600078210ff */
[----:B------:R-:W-:-:S05]  /*19a80*/  @!P0 IMAD.IADD R3, R7, 0x1, R3 ;  /* 0x0000000107038824 */ /* 0x000fca00078e0203 */
[----:B------:R-:W-:-:S05]  /*19a90*/  @!P0 LEA.HI.X R5, R6, R5, R3, 0x2, P1 ;  /* 0x0000000506058211 */ /* 0x000fca00008f1403 */
[----:B------:R0:W5:Y:S01]  /*19aa0*/  @!P0 LDG.E R37, desc[UR40][R4.64] ;  /* 0x0000002804258981 */ /* 0x000162000c1e1900 */
[----:B------:R-:W-:Y:S02]  /*19ab0*/  ISETP.GT.U32.AND P0, PT, R21, 0x5f, PT ;  /* 0x0000005f1500780c */ /* 0x000fe40003f04070 */
[----:B------:R-:W1:Y:S01]  /*19ac0*/  S2R R21, SR_TID.X ;  /* 0x0000000000157919 */ /* 0x000e620000002100 */
[----:B------:R-:W-:Y:S02]  /*19ad0*/  MOV R2, UR38 ;  /* 0x0000002600027c02 */ /* 0x000fe40008000f00 */
[----:B---3--:R-:W-:Y:S02]  /*19ae0*/  LOP3.LUT R20, R20, 0xffffffdf, RZ, 0xc0, !PT ;  /* 0xffffffdf14147812 */ /* 0x008fe400078ec0ff */
[----:B------:R-:W-:-:S06]  /*19af0*/  ISETP.NE.AND P2, PT, R2, 0x3, PT ;  /* 0x000000030200780c */ /* 0x000fcc0003f45270 */
[----:B------:R-:W-:-:S04]  /*19b00*/  @P0 LOP3.LUT R20, R20, 0x20, RZ, 0xfc, !PT ;  /* 0x0000002014140812 */ /* 0x000fc800078efcff */
[----:B------:R-:W-:Y:S01]  /*19b10*/  LOP3.LUT R20, R20, 0xfffff7ff, RZ, 0xc0, !PT ;  /* 0xfffff7ff14147812 */ /* 0x000fe200078ec0ff */
[----:B-1----:R-:W-:-:S05]  /*19b20*/  IMAD.SHL.U32 R21, R21, 0x8, RZ ;  /* 0x0000000815157824 */ /* 0x002fca00078e00ff */
[----:B------:R-:W-:-:S04]  /*19b30*/  LOP3.LUT R21, R21, 0x38, RZ, 0xc0, !PT ;  /* 0x0000003815157812 */ /* 0x000fc800078ec0ff */
[----:B------:R-:W-:-:S04]  /*19b40*/  LOP3.LUT R13, R21, 0x40, RZ, 0xfc, !PT ;  /* 0x00000040150d7812 */ /* 0x000fc800078efcff */
[----:B------:R-:W-:Y:S02]  /*19b50*/  ISETP.GE.AND P4, PT, R13, UR4, PT ;  /* 0x000000040d007c0c */ /* 0x000fe4000bf86270 */
[----:B------:R-:W-:Y:S02]  /*19b60*/  @P2 LOP3.LUT R20, R20, 0x800, RZ, 0xfc, !PT ;  /* 0x0000080014142812 */ /* 0x000fe400078efcff */
[C---:B------:R-:W-:Y:S02]  /*19b70*/  LOP3.LUT R12, R21.reuse, 0x80, RZ, 0xfc, !PT ;  /* 0x00000080150c7812 */ /* 0x040fe400078efcff */
[----:B------:R-:W-:Y:S02]  /*19b80*/  LOP3.LUT R20, R20, 0xffffffef, RZ, 0xc0, !PT ;  /* 0xffffffef14147812 */ /* 0x000fe400078ec0ff */
[----:B------:R-:W-:Y:S02]  /*19b90*/  ISETP.GE.AND P3, PT, R12, UR4, PT ;  /* 0x000000040c007c0c */ /* 0x000fe4000bf66270 */
[----:B------:R-:W-:-:S03]  /*19ba0*/  ISETP.GE.AND P0, PT, R21, UR4, PT ;  /* 0x0000000415007c0c */ /* 0x000fc6000bf06270 */
[----:B------:R-:W-:-:S04]  /*19bb0*/  @P4 LOP3.LUT R20, R20, 0x10, RZ, 0xfc, !PT ;  /* 0x0000001014144812 */ /* 0x000fc800078efcff */
[----:B------:R-:W-:Y:S02]  /*19bc0*/  LOP3.LUT R20, R20, 0xfffffffe, RZ, 0xc0, !PT ;  /* 0xfffffffe14147812 */ /* 0x000fe400078ec0ff */
[----:B------:R-:W-:Y:S02]  /*19bd0*/  LOP3.LUT R11, R21, 0xc0, RZ, 0xfc, !PT ;  /* 0x000000c0150b7812 */ /* 0x000fe400078efcff */
[----:B------:R-:W-:Y:S02]  /*19be0*/  LOP3.LUT R20, R20, 0xfffffff7, RZ, 0xc0, !PT ;  /* 0xfffffff714147812 */ /* 0x000fe400078ec0ff */
[----:B------:R-:W-:Y:S02]  /*19bf0*/  ISETP.GE.AND P1, PT, R11, UR4, PT ;  /* 0x000000040b007c0c */ /* 0x000fe4000bf26270 */
[----:B------:R-:W-:Y:S01]  /*19c00*/  @P3 LOP3.LUT R20, R20, 0x8, RZ, 0xfc, !PT ;  /* 0x0000000814143812 */ /* 0x000fe200078efcff */
[----:B------:R-:W-:-:S03]  /*19c10*/  IMAD.MOV R3, RZ, RZ, -R9 ;  /* 0x000000ffff037224 */ /* 0x000fc600078e0a09 */
[----:B------:R-:W-:Y:S01]  /*19c20*/  @P0 LOP3.LUT R20, R20, 0x1, RZ, 0xfc, !PT ;  /* 0x0000000114140812 */ /* 0x000fe200078efcff */
[----:B------:R-:W-:-:S03]  /*19c30*/  IMAD R3, R10, R3, R8 ;  /* 0x000000030a037224 */ /* 0x000fc600078e0208 */
[----:B------:R-:W-:-:S04]  /*19c40*/  LOP3.LUT R20, R20, 0xfffffffb, RZ, 0xc0, !PT ;  /* 0xfffffffb14147812 */ /* 0x000fc800078ec0ff */
[----:B------:R-:W-:Y:S01]  /*19c50*/  @P1 LOP3.LUT R20, R20, 0x4, RZ, 0xfc, !PT ;  /* 0x0000000414141812 */ /* 0x000fe200078efcff */
[----:B------:R0:W-:Y:S04]  /*19c60*/  STL [R1+0x8], R3 ;  /* 0x0000080301007387 */ /* 0x0001e80000100800 */
[----:B------:R0:W-:Y:S01]  /*19c70*/  STL [R1], R20 ;  /* 0x0000001401007387 */ /* 0x0001e20000100800 */
[----:B------:R-:W-:Y:S05]  /*19c80*/  BRA.DIV UR5, `(.L_x_6166) ;  /* 0x0000006205f87947 */ /* 0x000fea000b800000 */
.L_x_6316:
[----:B------:R-:W-:Y:S02]  /*19c90*/  SEL R2, RZ, 0x1, P0 ;  /* 0x00000001ff027807 */ /* 0x000fe40000000000 */
[----:B------:R-:W-:-:S03]  /*19ca0*/  SHF.R.S32.HI R28, RZ, 0x1f, R18 ;  /* 0x0000001fff1c7819 */ /* 0x000fc60000011412 */
[----:B------:R1:W-:Y:S01]  /*19cb0*/  STL [R1+0x60], R2 ;  /* 0x0000600201007387 */ /* 0x0003e20000100800 */
[----:B------:R-:W-:Y:S05]  /*19cc0*/  @!P2 BRA `(.L_x_6167) ;  /* 0x000000000004a947 */ /* 0x000fea0003800000 */
[----:B------:R-:W-:Y:S01]  /*19cd0*/  BPT.TRAP 0x1 ;  /* 0x000000040000795c */ /* 0x000fe20000300000 */
.L_x_6167:
[----:B------:R-:W-:Y:S01]  /*19ce0*/  IMAD R30, R0, -0x60, R30 ;  /* 0xffffffa0001e7824 */ /* 0x000fe200078e021e */
[----:B------:R-:W-:Y:S01]  /*19cf0*/  SHF.L.U32 R0, R26, 0x1f, RZ ;  /* 0x0000001f1a007819 */ /* 0x000fe200000006ff */
[----:B------:R-:W-:Y:S01]  /*19d00*/  IMAD R29, R24, 0x8, R22 ;  /* 0x00000008181d7824 */ /* 0x000fe200078e0216 */
[----:B------:R-:W-:Y:S03]  /*19d10*/  BSSY B0, `(.L_x_6168) ;  /* 0x0000003000007945 */ /* 0x000fe60003800000 */
[----:B------:R-:W2:Y:S02]  /*19d20*/  SYNCS.PHASECHK.TRANS64.TRYWAIT P0, [R29+URZ+0x32440], R0 ;  /* 0x032440001d0075a7 */ /* 0x000ea4000800017f */
[----:B--2---:R-:W-:Y:S05]  /*19d30*/  @!P0 BRA `(.L_x_6169) ;  /* 0x0000006400008947 */ /* 0x004fea0003800000 */
.L_x_6317:
[----:B------:R-:W-:Y:S05]  /*19d40*/  BSYNC B0 ;  /* 0x0000000000007941 */ /* 0x000fea0003800000 */
.L_x_6168:
[----:B-1----:R-:W2:Y:S01]  /*19d50*/  LDL R2, [R1+0x8] ;  /* 0x0000080001027983 */ /* 0x002ea20000100800 */
[----:B------:R-:W-:-:S03]  /*19d60*/  ULDC.64 UR4, c[0x0][0x300] ;  /* 0x0000c00000047ab9 */ /* 0x000fc60000000a00 */
[----:B------:R-:W3:Y:S01]  /*19d70*/  LDL.LU R6, [R1] ;  /* 0x0000000001067983 */ /* 0x000ee20000300800 */
[----:B0----5:R-:W-:Y:S01]  /*19d80*/  SHF.R.S32.HI R4, RZ, 0x1f, R37 ;  /* 0x0000001fff047819 */ /* 0x021fe20000011425 */
[----:B------:R-:W0:Y:S02]  /*19d90*/  S2R R7, SR_TID.X ;  /* 0x0000000000077919 */ /* 0x000e240000002100 */
[----:B0-----:R-:W-:-:S05]  /*19da0*/  IMAD.SHL.U32 R7, R7, 0x8, RZ ;  /* 0x0000000807077824 */ /* 0x001fca00078e00ff */
[----:B------:R-:W-:Y:S02]  /*19db0*/  LOP3.LUT R7, R7, 0x38, RZ, 0xc0, !PT ;  /* 0x0000003807077812 */ /* 0x000fe400078ec0ff */
[----:B--2---:R-:W-:Y:S02]  /*19dc0*/  SHF.R.S32.HI R0, RZ, 0x1f, R2 ;  /* 0x0000001fff007819 */ /* 0x004fe40000011402 */
[----:B---3--:R-:W-:-:S03]  /*19dd0*/  LOP3.LUT R6, R6, 0xfffffffd, RZ, 0xc0, !PT ;  /* 0xfffffffd06067812 */ /* 0x008fc600078ec0ff */
        /* <DEDUP_REMOVED lines=18> */
[----:B------:R-:W-:Y:S01]  /*19f00*/  SHF.R.U32.HI R5, RZ, 0x3, R4 ;  /* 0x00000003ff057819 */ /* 0x000fe20000011604 */
[----:B------:R-:W-:Y:S01]  /*19f10*/  IMAD.IADD R4, R3, 0x1, R0 ;  /* 0x0000000103047824 */ /* 0x000fe200078e0200 */
[----:B------:R-:W-:Y:S01]  /*19f20*/  LEA R0, P0, R2, UR4, 0x1 ;  /* 0x0000000402007c11 */ /* 0x000fe2000f8008ff */
[----:B------:R-:W-:Y:S01]  /*19f30*/  ULDC UR4, c[0x0][0x2f4] ;  /* 0x0000bd0000047ab9 */ /* 0x000fe20000000800 */
[----:B------:R-:W-:Y:S01]  /*19f40*/  IADD3 R30, -R5, R30, RZ ;  /* 0x0000001e051e7210 */ /* 0x000fe20007ffe1ff */
[----:B------:R-:W-:Y:S01]  /*19f50*/  IMAD R5, R24, 0x1800, R32 ;  /* 0x0000180018057824 */ /* 0x000fe200078e0220 */
[----:B------:R-:W-:Y:S02]  /*19f60*/  ISETP.GE.AND P2, PT, R7, UR4, PT ;  /* 0x0000000407007c0c */ /* 0x000fe4000bf46270 */
[----:B------:R-:W-:Y:S01]  /*19f70*/  LEA.HI.X R4, R2, UR5, R4, 0x1, P0 ;  /* 0x0000000502047c11 */ /* 0x000fe200080f0c04 */
[----:B------:R-:W-:Y:S01]  /*19f80*/  UMOV UR5, 0xffffffff ;  /* 0xffffffff00057882 */ /* 0x000fe20000000000 */
[----:B------:R-:W-:-:S09]  /*19f90*/  ISETP.GE.AND P0, PT, R30, 0x1, PT ;  /* 0x000000011e00780c */ /* 0x000fd20003f06270 */
        /* <DEDUP_REMOVED lines=55> */
.L_x_6331:
        /* <DEDUP_REMOVED lines=10> */
.L_x_6171:
        /* <DEDUP_REMOVED lines=11> */
.L_x_6172:
        /* <DEDUP_REMOVED lines=33> */
.L_x_6174:
[----:B------:R-:W-:Y:S05]  /*1a670*/  BSYNC B6 ;  /* 0x0000000000067941 */ /* 0x000fea0003800000 */
.L_x_6173:
[----:B------:R-:W2:Y:S01]  /*1a680*/  LDL R20, [R1+0x2c] ;  /* 0x00002c0001147983 */ /* 0x000ea20000100800 */
[----:B------:R-:W-:Y:S01]  /*1a690*/  IMAD.MOV.U32 R21, RZ, RZ, R35 ;  /* 0x000000ffff157224 */ /* 0x000fe200078e0023 */
[----:B------:R-:W3:Y:S01]  /*1a6a0*/  LDC R6, c[0x0][0x448] ;  /* 0x00011200ff067b82 */ /* 0x000ee20000000800 */
[----:B------:R-:W-:Y:S01]  /*1a6b0*/  ULDC.64 UR4, c[0x0][0x298] ;  /* 0x0000a60000047ab9 */ /* 0x000fe20000000a00 */
[----:B------:R4:W5:Y:S01]  /*1a6c0*/  LDL R9, [R1+0x4] ;  /* 0x0000040001097983 */ /* 0x0009620000100800 */
[----:B0-----:R-:W0:Y:S01]  /*1a6d0*/  S2R R2, SR_TID.X ;  /* 0x0000000000027919 */ /* 0x001e220000002100 */
[----:B------:R-:W1:Y:S01]  /*1a6e0*/  S2R R35, SR_TID.X ;  /* 0x0000000000237919 */ /* 0x000e620000002100 */
[----:B---3--:R-:W-:-:S13]  /*1a6f0*/  ISETP.NE.AND P0, PT, R6, 0x1, PT ;  /* 0x000000010600780c */ /* 0x008fda0003f05270 */
[----:B------:R-:W3:Y:S01]  /*1a700*/  @P0 LDC R3, c[0x0][0x450] ;  /* 0x00011400ff030b82 */ /* 0x000ee20000000800 */
[----:B0-----:R-:W-:-:S04]  /*1a710*/  LOP3.LUT R2, R2, 0x7f, RZ, 0xc0, !PT ;  /* 0x0000007f02027812 */ /* 0x001fc800078ec0ff */
[----:B------:R-:W-:Y:S01]  /*1a720*/  SHF.R.U32.HI R2, RZ, 0x3, R2 ;  /* 0x00000003ff027819 */ /* 0x000fe20000011602 */
[----:B-1----:R-:W-:Y:S02]  /*1a730*/  IMAD.SHL.U32 R35, R35, 0x10, RZ ;  /* 0x0000001023237824 */ /* 0x002fe400078e00ff */
[----:B--2---:R-:W-:Y:S02]  /*1a740*/  IMAD.MOV.U32 R4, RZ, RZ, R20 ;  /* 0x000000ffff047224 */ /* 0x004fe400078e0014 */
[----:B------:R-:W2:Y:S01]  /*1a750*/  LDL R20, [R1+0x10] ;  /* 0x0000100001147983 */ /* 0x000ea20000100800 */
[----:B------:R-:W-:Y:S01]  /*1a760*/  LOP3.LUT R35, R2, 0x70, R35, 0xf8, !PT ;  /* 0x0000007002237812 */ /* 0x000fe200078ef823 */
[----:B------:R-:W-:Y:S01]  /*1a770*/  IMAD R4, R4, UR4, RZ ;  /* 0x0000000404047c24 */ /* 0x000fe2000f8e02ff */
[----:B------:R-:W0:Y:S03]  /*1a780*/  @P0 LDC R2, c[0x0][0x44c] ;  /* 0x00011300ff020b82 */ /* 0x000e260000000800 */
[----:B------:R-:W-:-:S02]  /*1a790*/  IMAD R35, R17, 0x80, R35 ;  /* 0x0000008011237824 */ /* 0x000fc400078e0223 */
[----:B------:R-:W-:Y:S02]  /*1a7a0*/  IMAD R4, R36, UR5, R4 ;  /* 0x0000000524047c24 */ /* 0x000fe4000f8e0204 */
[----:B------:R-:W-:Y:S02]  /*1a7b0*/  IMAD.MOV.U32 R0, RZ, RZ, R35 ;  /* 0x000000ffff007224 */ /* 0x000fe400078e0023 */
[----:B0-----:R-:W-:-:S05]  /*1a7c0*/  @P0 IMAD.HI.U32 R2, R35, R2, RZ ;  /* 0x0000000223020227 */ /* 0x001fca00078e00ff */
[----:B---3--:R-:W-:Y:S01]  /*1a7d0*/  @P0 SHF.R.U32.HI R0, RZ, R3, R2 ;  /* 0x00000003ff000219 */ /* 0x008fe20000011602 */
        /* <DEDUP_REMOVED lines=8> */
[----:B------:R-:W-:Y:S01]  /*1a860*/  IMAD R4, R21, UR4, RZ ;  /* 0x0000000415047c24 */ /* 0x000fe2000f8e02ff */
[----:B------:R-:W0:Y:S02]  /*1a870*/  S2R R7, SR_TID.X ;  /* 0x0000000000077919 */ /* 0x000e240000002100 */
[----:B0-----:R-:W-:-:S04]  /*1a880*/  SHF.L.U32 R7, R7, 0x3, RZ ;  /* 0x0000000307077819 */ /* 0x001fc800000006ff */
[----:B------:R-:W-:Y:S01]  /*1a890*/  LOP3.LUT R7, R7, 0x38, RZ, 0xc0, !PT ;  /* 0x0000003807077812 */ /* 0x000fe200078ec0ff */
[C---:B--2---:R-:W-:Y:S02]  /*1a8a0*/  IMAD R4, R20.reuse, UR5, R4 ;  /* 0x0000000514047c24 */ /* 0x044fe4000f8e0204 */
[----:B------:R-:W-:Y:S01]  /*1a8b0*/  IMAD.WIDE.U32 R2, R20, UR4, R2 ;  /* 0x0000000414027c25 */ /* 0x000fe2000f8e0002 */
[----:B------:R-:W-:-:S03]  /*1a8c0*/  ULDC.64 UR4, c[0x0][0x2d0] ;  /* 0x0000b40000047ab9 */ /* 0x000fc60000000a00 */
[----:B------:R-:W-:Y:S01]  /*1a8d0*/  IMAD.IADD R3, R3, 0x1, R4 ;  /* 0x0000000103037824 */ /* 0x000fe200078e0204 */
[----:B------:R-:W-:Y:S01]  /*1a8e0*/  SHF.R.S32.HI R4, RZ, 0x1f, R0 ;  /* 0x0000001fff047819 */ /* 0x000fe20000011400 */
[----:B------:R-:W0:Y:S04]  /*1a8f0*/  S2R R20, SR_TID.X ;  /* 0x0000000000147919 */ /* 0x000e280000002100 */
        /* <DEDUP_REMOVED lines=15> */
[----:B0-----:R-:W-:-:S03]  /*1a9f0*/  LOP3.LUT R20, R20, 0x7f, RZ, 0xc0, !PT ;  /* 0x0000007f14147812 */ /* 0x001fc600078ec0ff */
[----:B------:R-:W-:Y:S01]  /*1aa00*/  LEA.HI.X R3, R2, UR5, R3, 0x1, P0 ;  /* 0x0000000502037c11 */ /* 0x000fe200080f0c03 */
[----:B------:R-:W-:Y:S01]  /*1aa10*/  UMOV UR5, 0xffffffff ;  /* 0xffffffff00057882 */ /* 0x000fe20000000000 */
[----:B------:R-:W-:Y:S02]  /*1aa20*/  ISETP.GE.AND P1, PT, R7, UR4, PT ;  /* 0x0000000407007c0c */ /* 0x000fe4000bf26270 */
[----:B------:R-:W-:Y:S01]  /*1aa30*/  SHF.R.U32.HI R8, RZ, 0x3, R20 ;  /* 0x00000003ff087819 */ /* 0x000fe20000011614 */
[----:B----4-:R-:W-:Y:S10]  /*1aa40*/  BRA.DIV UR5, `(.L_x_6175) ;  /* 0x0000005e05d07947 */ /* 0x010ff4000b800000 */
[----:B------:R-:W0:Y:S01]  /*1aa50*/  SHFL.IDX PT, R5, R0, RZ, 0x181f ;  /* 0x00181fff00057589 */ /* 0x000e2200000e0000 */
[----:B-----5:R-:W-:Y:S02]  /*1aa60*/  IMAD R2, R9, R6, RZ ;  /* 0x0000000609027224 */ /* 0x020fe400078e02ff */
[----:B------:R-:W-:Y:S01]  /*1aa70*/  IMAD R17, R17, 0x80, R8 ;  /* 0x0000008011117824 */ /* 0x000fe200078e0208 */
        /* <DEDUP_REMOVED lines=26> */
[----:B------:R-:W-:Y:S04]  /*1ac20*/  STL [R1+0x28], R8 ;  /* 0x0000280801007387 */ /* 0x000fe80000100800 */
[----:B0-----:R-:W0:Y:S04]  /*1ac30*/  SHFL.IDX PT, R5, R0, 0x2, 0x181f ;  /* 0x00581f0000057f89 */ /* 0x001e2800000e0000 */
[----:B------:R-:W1:Y:S01]  /*1ac40*/  SHFL.IDX PT, R4, R3, 0x2, 0x181f ;  /* 0x00581f0003047f89 */ /* 0x000e6200000e0000 */
[----:B0-----:R-:W-:-:S04]  /*1ac50*/  @!P0 LEA R5, P2, R7, R5, 0x1 ;  /* 0x0000000507058211 */ /* 0x001fc800078408ff */
[----:B-1----:R-:W-:-:S04]  /*1ac60*/  @!P0 IADD3.X R4, RZ, R4, RZ, P2, !PT ;  /* 0x00000004ff048210 */ /* 0x002fc800017fe4ff */
        /* <DEDUP_REMOVED lines=29> */
[----:B0-----:R-:W-:-:S04]  /*1ae40*/  @!P0 LEA R5, P2, R7, R4, 0x1 ;  /* 0x0000000407058211 */ /* 0x001fc800078408ff */
[----:B------:R-:W-:Y:S02]  /*1ae50*/  @!P0 IADD3.X R4, RZ, R6, RZ, P2, !PT ;  /* 0x00000006ff048210 */ /* 0x000fe400017fe4ff */
[----:B------:R-:W-:Y:S02]  /*1ae60*/  SHFL.IDX PT, R6, R3, 0x6, 0x181f ;  /* 0x00d81f0003067f89 */ /* 0x000fe400000e0000 */
[-C--:B------:R-:W-:Y:S02]  /*1ae70*/  @!P0 LOP3.LUT R5, R5, R4.reuse, RZ, 0x3c, !PT ;  /* 0x0000000405058212 */ /* 0x080fe400078e3cff */
[----:B------:R-:W-:Y:S02]  /*1ae80*/  SHFL.IDX PT, R3, R3, 0x7, 0x181f ;  /* 0x00f81f0003037f89 */ /* 0x000fe400000e0000 */
        /* <DEDUP_REMOVED lines=12> */
.L_x_6348:
[----:B01----:R-:W-:-:S05]  /*1af50*/  VIADD R4, R17, 0x70 ;  /* 0x0000007011047836 */ /* 0x003fca0000000000 */
        /* <DEDUP_REMOVED lines=10> */
.L_x_6176:
        /* <DEDUP_REMOVED lines=28> */
.L_x_6178:
[----:B------:R-:W-:Y:S05]  /*1b1c0*/  BSYNC B6 ;  /* 0x0000000000067941 */ /* 0x000fea0003800000 */
.L_x_6177:
[----:B0-----:R-:W2:Y:S01]  /*1b1d0*/  LDL.LU R2, [R1+0x2c] ;  /* 0x00002c0001027983 */ /* 0x001ea20000300800 */
[----:B------:R-:W0:Y:S01]  /*1b1e0*/  LDC R6, c[0x0][0x448] ;  /* 0x00011200ff067b82 */ /* 0x000e220000000800 */
[----:B------:R-:W-:Y:S02]  /*1b1f0*/  ULDC.64 UR4, c[0x0][0x398] ;  /* 0x0000e60000047ab9 */ /* 0x000fe40000000a00 */
[----:B------:R-:W3:Y:S04]  /*1b200*/  LDL.LU R21, [R1+0x38] ;  /* 0x0000380001157983 */ /* 0x000ee80000300800 */
[----:B------:R-:W4:Y:S01]  /*1b210*/  LDL.LU R20, [R1+0x10] ;  /* 0x0000100001147983 */ /* 0x000f220000300800 */
[----:B------:R-:W-:Y:S01]  /*1b220*/  MOV R4, R35 ;  /* 0x0000002300047202 */ /* 0x000fe20000000f00 */
        /* <DEDUP_REMOVED lines=19> */
[----:B------:R-:W1:Y:S02]  /*1b360*/  S2R R20, SR_TID.X ;  /* 0x0000000000147919 */ /* 0x000e640000002100 */
[----:B------:R-:W-:Y:S02]  /*1b370*/  IMAD.IADD R3, R3, 0x1, R0 ;  /* 0x0000000103037824 */ /* 0x000fe400078e0200 */
[----:B------:R-:W2:Y:S02]  /*1b380*/  @P0 LDC R0, c[0x0][0x44c] ;  /* 0x00011300ff000b82 */ /* 0x000ea40000000800 */
[----:B--2---:R-:W-:-:S04]  /*1b390*/  @P0 IMAD.HI.U32 R0, R35, R0, RZ ;  /* 0x0000000023000227 */ /* 0x004fc800078e00ff */
[----:B-1----:R-:W-:Y:S01]  /*1b3a0*/  IMAD.SHL.U32 R20, R20, 0x8, RZ ;  /* 0x0000000814147824 */ /* 0x002fe200078e00ff */
[----:B0-----:R-:W-:-:S04]  /*1b3b0*/  @P0 SHF.R.U32.HI R4, RZ, R5, R0 ;  /* 0x00000005ff040219 */ /* 0x001fc80000011600 */
[--C-:B------:R-:W-:Y:S01]  /*1b3c0*/  SHF.R.S32.HI R5, RZ, 0x1f, R4.reuse ;  /* 0x0000001fff057819 */ /* 0x100fe20000011404 */
[----:B------:R-:W-:Y:S01]  /*1b3d0*/  IMAD.MOV R0, RZ, RZ, -R4 ;  /* 0x000000ffff007224 */ /* 0x000fe200078e0a04 */
[----:B------:R-:W-:Y:S01]  /*1b3e0*/  LOP3.LUT R20, R20, 0x38, RZ, 0xc0, !PT ;  /* 0x0000003814147812 */ /* 0x000fe200078ec0ff */
[----:B------:R-:W-:-:S03]  /*1b3f0*/  IMAD.WIDE.U32 R2, R4, UR4, R2 ;  /* 0x0000000404027c25 */ /* 0x000fc6000f8e0002 */
[----:B------:R-:W-:Y:S01]  /*1b400*/  LOP3.LUT R10, R20, 0x40, RZ, 0xfc, !PT ;  /* 0x00000040140a7812 */ /* 0x000fe200078efcff */
[----:B------:R-:W-:Y:S01]  /*1b410*/  IMAD R0, R6, R0, R35 ;  /* 0x0000000006007224 */ /* 0x000fe200078e0223 */
[C---:B------:R-:W-:Y:S01]  /*1b420*/  LOP3.LUT R9, R20.reuse, 0x80, RZ, 0xfc, !PT ;  /* 0x0000008014097812 */ /* 0x040fe200078efcff */
[----:B------:R-:W-:Y:S01]  /*1b430*/  IMAD R5, R5, UR4, RZ ;  /* 0x0000000405057c24 */ /* 0x000fe2000f8e02ff */
[----:B------:R-:W-:-:S03]  /*1b440*/  LOP3.LUT R8, R20, 0xc0, RZ, 0xfc, !PT ;  /* 0x000000c014087812 */ /* 0x000fc600078efcff */
        /* <DEDUP_REMOVED lines=24> */
[----:B--2---:R-:W-:Y:S01]  /*1b5d0*/  IMAD R5, R11, R6, RZ ;  /* 0x000000060b057224 */ /* 0x004fe200078e02ff */
[----:B------:R-:W-:-:S02]  /*1b5e0*/  MOV R11, R3 ;  /* 0x00000003000b7202 */ /* 0x000fc40000000f00 */
        /* <DEDUP_REMOVED lines=70> */
.L_x_6366:
        /* <DEDUP_REMOVED lines=13> */
.L_x_6181:
[----:B------:R-:W-:Y:S05]  /*1bb20*/  BSYNC B0 ;  /* 0x0000000000007941 */ /* 0x000fea0003800000 */
.L_x_6180:
[----:B------:R-:W-:Y:S01]  /*1bb30*/  NOP ;  /* 0x0000000000007918 */ /* 0x000fe20000000000 */
[----:B------:R-:W-:-:S13]  /*1bb40*/  PLOP3.LUT P0, PT, PT, PT, PT, 0x80, 0x0 ;  /* 0x000000000000781c */ /* 0x000fda0003f0f070 */
.L_x_6182:
        /* <DEDUP_REMOVED lines=18> */
.L_x_6367:
[----:B------:R-:W-:Y:S05]  /*1bc70*/  BSYNC B0 ;  /* 0x0000000000007941 */ /* 0x000fea0003800000 */
.L_x_6183:
[----:B------:R-:W-:-:S04]  /*1bc80*/  MOV R0, UR38 ;  /* 0x0000002600007c02 */ /* 0x000fc80008000f00 */
[----:B------:R-:W-:-:S13]  /*1bc90*/  ISETP.NE.AND P0, PT, R0, 0x3, PT ;  /* 0x000000030000780c */ /* 0x000fda0003f05270 */
[----:B------:R-:W-:Y:S05]  /*1bca0*/  @!P0 BRA `(.L_x_6185) ;  /* 0x0000000000048947 */ /* 0x000fea0003800000 */
[----:B------:R-:W-:Y:S01]  /*1bcb0*/  BPT.TRAP 0x1 ;  /* 0x000000040000795c */ /* 0x000fe20000300000 */
.L_x_6185:
[----:B------:R-:W-:Y:S01]  /*1bcc0*/  SHF.L.U32 R0, R26, 0x1f, RZ ;  /* 0x0000001f1a007819 */ /* 0x000fe200000006ff */
[----:B------:R-:W-:Y:S03]  /*1bcd0*/  BSSY B0, `(.L_x_6186) ;  /* 0x0000003000007945 */ /* 0x000fe60003800000 */
[----:B------:R-:W1:Y:S02]  /*1bce0*/  SYNCS.PHASECHK.TRANS64.TRYWAIT P0, [R29+URZ+0x32460], R0 ;  /* 0x032460001d0075a7 */ /* 0x000e64000800017f */
[----:B-1----:R-:W-:Y:S05]  /*1bcf0*/  @!P0 BRA `(.L_x_6187) ;  /* 0x0000006400548947 */ /* 0x002fea0003800000 */
.L_x_6368:
[----:B------:R-:W-:Y:S05]  /*1bd00*/  BSYNC B0 ;  /* 0x0000000000007941 */ /* 0x000fea0003800000 */
.L_x_6186:
[----:B0-----:R-:W1:Y:S01]  /*1bd10*/  LDL.LU R3, [R1+0x44] ;  /* 0x0000440001037983 */ /* 0x001e620000300800 */
[----:B------:R-:W-:-:S03]  /*1bd20*/  ULDC.64 UR4, c[0x0][0x328] ;  /* 0x0000ca0000047ab9 */ /* 0x000fc60000000a00 */
[----:B------:R-:W3:Y:S04]  /*1bd30*/  LDL.LU R2, [R1+0x8] ;  /* 0x0000080001027983 */ /* 0x000ee80000300800 */
[----:B--2---:R-:W2:Y:S04]  /*1bd40*/  LDL.LU R6, [R1+0x48] ;  /* 0x0000480001067983 */ /* 0x004ea80000300800 */
[----:B------:R-:W4:Y:S04]  /*1bd50*/  LDL R7, [R1] ;  /* 0x0000000001077983 */ /* 0x000f280000100800 */
[----:B------:R-:W5:Y:S01]  /*1bd60*/  LDL.LU R4, [R1+0x60] ;  /* 0x0000600001047983 */ /* 0x000f620000300800 */
[----:B-1----:R-:W-:-:S04]  /*1bd70*/  IMAD R0, R3, UR4, RZ ;  /* 0x0000000403007c24 */ /* 0x002fc8000f8e02ff */
[C---:B---3--:R-:W-:Y:S02]  /*1bd80*/  IMAD R5, R2.reuse, UR5, R0 ;  /* 0x0000000502057c24 */ /* 0x048fe4000f8e0200 */
[----:B------:R-:W-:Y:S01]  /*1bd90*/  IMAD.WIDE.U32 R2, R2, UR4, RZ ;  /* 0x0000000402027c25 */ /* 0x000fe2000f8e00ff */
[----:B------:R-:W-:-:S03]  /*1bda0*/  ULDC.64 UR4, c[0x0][0x338] ;  /* 0x0000ce0000047ab9 */ /* 0x000fc60000000a00 */
[----:B------:R-:W-:Y:S02]  /*1bdb0*/  IMAD.IADD R3, R3, 0x1, R5 ;  /* 0x0000000103037824 */ /* 0x000fe400078e0205 */
[----:B--2---:R-:W-:Y:S01]  /*1bdc0*/  IMAD R0, R6, UR4, RZ ;  /* 0x0000000406007c24 */ /* 0x004fe2000f8e02ff */
[----:B----4-:R-:W-:Y:S01]  /*1bdd0*/  LOP3.LUT P3, RZ, R7, 0x10, RZ, 0xc0, !PT ;  /* 0x0000001007ff7812 */ /* 0x010fe2000786c0ff */
[----:B------:R-:W-:Y:S01]  /*1bde0*/  IMAD.WIDE.U32 R2, R37, UR4, R2 ;  /* 0x0000000425027c25 */ /* 0x000fe2000f8e0002 */
[C---:B------:R-:W-:Y:S02]  /*1bdf0*/  LOP3.LUT P2, RZ, R7.reuse, 0x8, RZ, 0xc0, !PT ;  /* 0x0000000807ff7812 */ /* 0x040fe4000784c0ff */
[----:B------:R-:W-:Y:S01]  /*1be00*/  LOP3.LUT P1, RZ, R7, 0x4, RZ, 0xc0, !PT ;  /* 0x0000000407ff7812 */ /* 0x000fe2000782c0ff */
[----:B------:R-:W-:Y:S01]  /*1be10*/  IMAD R5, R37, UR5, R0 ;  /* 0x0000000525057c24 */ /* 0x000fe2000f8e0200 */
[----:B------:R-:W-:Y:S01]  /*1be20*/  ULDC.64 UR4, c[0x0][0x330] ;  /* 0x0000cc0000047ab9 */ /* 0x000fe20000000a00 */
[----:B------:R-:W-:-:S02]  /*1be30*/  SEL R0, RZ, 0x2, P3 ;  /* 0x00000002ff007807 */ /* 0x000fc40001800000 */
[----:B------:R-:W-:Y:S01]  /*1be40*/  IMAD.IADD R3, R3, 0x1, R5 ;  /* 0x0000000103037824 */ /* 0x000fe200078e0205 */
[----:B------:R-:W-:Y:S01]  /*1be50*/  LOP3.LUT P4, RZ, R7, 0x1, RZ, 0xc0, !PT ;  /* 0x0000000107ff7812 */ /* 0x000fe2000788c0ff */
[----:B------:R-:W-:Y:S01]  /*1be60*/  IMAD R5, R28, UR4, RZ ;  /* 0x000000041c057c24 */ /* 0x000fe2000f8e02ff */
[----:B------:R-:W-:Y:S01]  /*1be70*/  SEL R7, RZ, 0x8, P1 ;  /* 0x00000008ff077807 */ /* 0x000fe20000800000 */
        /* <DEDUP_REMOVED lines=19> */
[----:B------:R-:W-:-:S04]  /*1bfb0*/  LOP3.LUT R2, R2, 0x38, RZ, 0xc0, !PT ;  /* 0x0000003802027812 */ /* 0x000fc800078ec0ff */
[----:B------:R-:W-:-:S04]  /*1bfc0*/  SHF.L.U32 R0, R2, 0x1, RZ ;  /* 0x0000000102007819 */ /* 0x000fc800000006ff */
        /* <DEDUP_REMOVED lines=61> */
.L_x_6382:
        /* <DEDUP_REMOVED lines=15> */
.L_x_6189:
        /* <DEDUP_REMOVED lines=11> */
.L_x_6190:
[----:B------:R-:W2:Y:S01]  /*1c540*/  LDL R2, [R1+0x1c] ;  /* 0x00001c0001027983 */ /* 0x000ea20000100800 */
[----:B------:R0:W-:Y:S01]  /*1c550*/  SYNCS.ARRIVE.TRANS64.A1T0 RZ, [R29+URZ+0x32450], RZ ;  /* 0x032450ff1dff79a7 */ /* 0x0001e2000810003f */
[----:B------:R-:W-:Y:S01]  /*1c560*/  BSSY B0, `(.L_x_6191) ;  /* 0x00000e2000007945 */ /* 0x000fe20003800000 */
[----:B--2---:R-:W-:-:S13]  /*1c570*/  ISETP.GE.AND P0, PT, R2, 0x2, PT ;  /* 0x000000020200780c */ /* 0x004fda0003f06270 */
[----:B0-----:R-:W-:Y:S05]  /*1c580*/  @!P0 BRA `(.L_x_6192) ;  /* 0x0000000c007c8947 */ /* 0x001fea0003800000 */
[----:B------:R-:W-:-:S07]  /*1c590*/  VIADD R10, R2, 0xfffffffe ;  /* 0xfffffffe020a7836 */ /* 0x000fce0000000000 */
.L_x_6205:
[----:B0-----:R-:W0:Y:S01]  /*1c5a0*/  S2R R2, SR_TID.X ;  /* 0x0000000000027919 */ /* 0x001e220000002100 */
[----:B------:R-:W1:Y:S01]  /*1c5b0*/  LDC R8, c[0x0][0x430] ;  /* 0x00010c00ff087b82 */ /* 0x000e620000000800 */
[----:B------:R-:W-:Y:S01]  /*1c5c0*/  IMAD R9, R10, 0x60, R33 ;  /* 0x000000600a097824 */ /* 0x000fe200078e0221 */
[----:B--2---:R-:W2:Y:S01]  /*1c5d0*/  S2R R4, SR_TID.X ;  /* 0x0000000000047919 */ /* 0x004ea20000002100 */
        /* <DEDUP_REMOVED lines=9> */
[----:B------:R-:W-:-:S05]  /*1c670*/  IMAD.IADD R9, R4, 0x1, R9 ;  /* 0x0000000104097824 */ /* 0x000fca00078e0209 */
[----:B------:R-:W-:-:S04]  /*1c680*/  MOV R11, R9 ;  /* 0x00000009000b7202 */ /* 0x000fc80000000f00 */
[----:B------:R-:W2:Y:S08]  /*1c690*/  @!P1 LDC.64 R4, c[0x0][0x428] ;  /* 0x00010a00ff049b82 */ /* 0x000eb00000000a00 */
[----:B---3--:R-:W3:Y:S01]  /*1c6a0*/  @!P1 LDC.64 R6, c[0x0][0x418] ;  /* 0x00010600ff069b82 */ /* 0x008ee20000000a00 */
[----:B-1----:R-:W-:-:S05]  /*1c6b0*/  @P0 IMAD.HI.U32 R2, R9, R2, RZ ;  /* 0x0000000209020227 */ /* 0x002fca00078e00ff */
[----:B0-----:R-:W-:-:S04]  /*1c6c0*/  @P0 SHF.R.U32.HI R11, RZ, R3, R2 ;  /* 0x00000003ff0b0219 */ /* 0x001fc80000011602 */
[----:B------:R-:W-:Y:S01]  /*1c6d0*/  @!P1 SHF.R.S32.HI R3, RZ, 0x1f, R11 ;  /* 0x0000001fff039819 */ /* 0x000fe2000001140b */
[----:B--2---:R-:W-:-:S04]  /*1c6e0*/  @!P1 IMAD R2, R34, R4, RZ ;  /* 0x0000000422029224 */ /* 0x004fc800078e02ff */
[----:B------:R-:W-:Y:S02]  /*1c6f0*/  @!P1 IMAD R5, R31, R5, R2 ;  /* 0x000000051f059224 */ /* 0x000fe400078e0202 */
[----:B------:R-:W-:-:S04]  /*1c700*/  @!P1 IMAD.MOV.U32 R2, RZ, RZ, R11 ;  /* 0x000000ffff029224 */ /* 0x000fc800078e000b */
[----:B------:R-:W-:-:S04]  /*1c710*/  @!P1 IMAD.WIDE.U32 R2, R31, R4, R2 ;  /* 0x000000041f029225 */ /* 0x000fc800078e0002 */
[----:B------:R-:W-:Y:S01]  /*1c720*/  @!P1 IMAD.IADD R5, R5, 0x1, R3 ;  /* 0x0000000105059824 */ /* 0x000fe200078e0203 */
[C---:B---3--:R-:W-:Y:S01]  /*1c730*/  @!P1 LEA R6, P0, R2.reuse, R6, 0x2 ;  /* 0x0000000602069211 */ /* 0x048fe200078010ff */
[----:B------:R-:W-:Y:S01]  /*1c740*/  IMAD.MOV.U32 R4, RZ, RZ, RZ ;  /* 0x000000ffff047224 */ /* 0x000fe200078e00ff */
[----:B------:R-:W-:Y:S02]  /*1c750*/  MOV R12, UR38 ;  /* 0x00000026000c7c02 */ /* 0x000fe40008000f00 */
[----:B------:R-:W-:Y:S02]  /*1c760*/  @!P1 LEA.HI.X R7, R2, R7, R5, 0x2, P0 ;  /* 0x0000000702079211 */ /* 0x000fe400000f1405 */
[----:B------:R-:W-:-:S03]  /*1c770*/  ISETP.NE.AND P0, PT, R24, 0x2, PT ;  /* 0x000000021800780c */ /* 0x000fc60003f05270 */
[----:B------:R0:W5:Y:S01]  /*1c780*/  @!P1 LDG.E R4, desc[UR40][R6.64] ;  /* 0x0000002806049981 */ /* 0x000162000c1e1900 */
[----:B------:R-:W-:Y:S01]  /*1c790*/  ISETP.NE.AND P1, PT, R12, 0x3, PT ;  /* 0x000000030c00780c */ /* 0x000fe20003f25270 */
[----:B------:R-:W-:Y:S01]  /*1c7a0*/  IMAD.MOV.U32 R2, RZ, RZ, R10 ;  /* 0x000000ffff027224 */ /* 0x000fe200078e000a */
[----:B------:R-:W-:Y:S01]  /*1c7b0*/  SEL R3, RZ, 0x1, P0 ;  /* 0x00000001ff037807 */ /* 0x000fe20000000000 */
[----:B------:R-:W-:Y:S01]  /*1c7c0*/  IMAD.MOV R5, RZ, RZ, -R11 ;  /* 0x000000ffff057224 */ /* 0x000fe200078e0a0b */
[----:B------:R-:W-:Y:S05]  /*1c7d0*/  YIELD ;  /* 0x0000000000007946 */ /* 0x000fea0003800000 */
[----:B------:R-:W-:Y:S01]  /*1c7e0*/  SEL R24, R24, RZ, P0 ;  /* 0x000000ff18187207 */ /* 0x000fe20000000000 */
[----:B------:R-:W-:Y:S01]  /*1c7f0*/  IMAD R5, R8, R5, R9 ;  /* 0x0000000508057224 */ /* 0x000fe200078e0209 */
[----:B------:R-:W-:Y:S01]  /*1c800*/  LOP3.LUT R26, R26, R3, RZ, 0x3c, !PT ;  /* 0x000000031a1a7212 */ /* 0x000fe200078e3cff */
[----:B------:R-:W-:Y:S01]  /*1c810*/  VIADD R10, R10, 0xffffffff ;  /* 0xffffffff0a0a7836 */ /* 0x000fe20000000000 */
[----:B------:R-:W-:Y:S01]  /*1c820*/  ISETP.GT.AND P2, PT, R2, RZ, PT ;  /* 0x000000ff0200720c */ /* 0x000fe20003f44270 */
[----:B0-----:R-:W-:-:S12]  /*1c830*/  @!P1 BRA `(.L_x_6193) ;  /* 0x0000000000049947 */ /* 0x001fd80003800000 */
[----:B------:R-:W-:Y:S01]  /*1c840*/  BPT.TRAP 0x1 ;  /* 0x000000040000795c */ /* 0x000fe20000300000 */
.L_x_6193:
[----:B------:R-:W-:Y:S01]  /*1c850*/  IMAD R6, R24, 0x8, R22 ;  /* 0x0000000818067824 */ /* 0x000fe200078e0216 */
[----:B------:R-:W-:Y:S01]  /*1c860*/  SHF.L.U32 R21, R26, 0x1f, RZ ;  /* 0x0000001f1a157819 */ /* 0x000fe200000006ff */
[----:B------:R-:W-:Y:S01]  /*1c870*/  BSSY B1, `(.L_x_6194) ;  /* 0x0000004000017945 */ /* 0x000fe20003800000 */
[----:B------:R-:W-:Y:S02]  /*1c880*/  SHF.R.S32.HI R17, RZ, 0x1f, R5 ;  /* 0x0000001fff117819 */ /* 0x000fe40000011405 */
[----:B------:R-:W0:Y:S02]  /*1c890*/  SYNCS.PHASECHK.TRANS64.TRYWAIT P0, [R6+URZ+0x32440], R21 ;  /* 0x03244015060075a7 */ /* 0x000e24000800017f */
[----:B0-----:R-:W-:Y:S05]  /*1c8a0*/  @!P0 BRA `(.L_x_6195) ;  /* 0x0000006000bc8947 */ /* 0x001fea0003800000 */
.L_x_6383:
[----:B------:R-:W-:Y:S05]  /*1c8b0*/  BSYNC B1 ;  /* 0x0000000000017941 */ /* 0x000fea0003800000 */
.L_x_6194:
[----:B------:R-:W2:Y:S01]  /*1c8c0*/  LDL R2, [R1] ;  /* 0x0000000001027983 */ /* 0x000ea20000100800 */
[----:B------:R-:W-:Y:S01]  /*1c8d0*/  ULDC.64 UR4, c[0x0][0x300] ;  /* 0x0000c00000047ab9 */ /* 0x000fe20000000a00 */
[----:B-----5:R-:W-:Y:S01]  /*1c8e0*/  SHF.R.S32.HI R20, RZ, 0x1f, R4 ;  /* 0x0000001fff147819 */ /* 0x020fe20000011404 */
[----:B------:R-:W-:Y:S01]  /*1c8f0*/  IMAD R8, R24, 0x1800, R32 ;  /* 0x0000180018087824 */ /* 0x000fe200078e0220 */
[----:B--2---:R-:W-:Y:S01]  /*1c900*/  LOP3.LUT P1, RZ, R2, 0x2, RZ, 0xc0, !PT ;  /* 0x0000000202ff7812 */ /* 0x004fe2000782c0ff */
        /* <DEDUP_REMOVED lines=48> */
.L_x_6397:
        /* <DEDUP_REMOVED lines=8> */
.L_x_6197:
        /* <DEDUP_REMOVED lines=11> */
.L_x_6198:
[----:B------:R2:W-:Y:S01]  /*1cd40*/  SYNCS.ARRIVE.TRANS64.A1T0 RZ, [R6+URZ+0x32430], RZ ;  /* 0x032430ff06ff79a7 */ /* 0x0005e2000810003f */
[----:B------:R-:W-:Y:S05]  /*1cd50*/  @!P3 BRA `(.L_x_6199) ;  /* 0x000000000004b947 */ /* 0x000fea0003800000 */
[----:B------:R-:W-:Y:S01]  /*1cd60*/  BPT.TRAP 0x1 ;  /* 0x000000040000795c */ /* 0x000fe20000300000 */
.L_x_6199:
[----:B------:R-:W3:Y:S01]  /*1cd70*/  SYNCS.PHASECHK.TRANS64.TRYWAIT P0, [R6+URZ+0x32460], R21 ;  /* 0x03246015060075a7 */ /* 0x000ee2000800017f */
[----:B------:R-:W-:Y:S04]  /*1cd80*/  BSSY B1, `(.L_x_6200) ;  /* 0x0000002000017945 */ /* 0x000fe80003800000 */
[----:B---3--:R-:W-:Y:S05]  /*1cd90*/  @!P0 BRA `(.L_x_6201) ;  /* 0x0000006400388947 */ /* 0x008fea0003800000 */
.L_x_6398:
[----:B------:R-:W-:Y:S05]  /*1cda0*/  BSYNC B1 ;  /* 0x0000000000017941 */ /* 0x000fea0003800000 */
.L_x_6200:
[----:B------:R-:W4:Y:S01]  /*1cdb0*/  LDL R2, [R1] ;  /* 0x0000000001027983 */ /* 0x000f220000100800 */
[----:B------:R-:W-:Y:S01]  /*1cdc0*/  ULDC.64 UR4, c[0x0][0x328] ;  /* 0x0000ca0000047ab9 */ /* 0x000fe20000000a00 */
[----:B------:R-:W-:Y:S01]  /*1cdd0*/  IMAD R8, R24, 0x6000, R32 ;  /* 0x0000600018087824 */ /* 0x000fe200078e0220 */
[C---:B----4-:R-:W-:Y:S02]  /*1cde0*/  LOP3.LUT P5, RZ, R2.reuse, 0x1, RZ, 0xc0, !PT ;  /* 0x0000000102ff7812 */ /* 0x050fe400078ac0ff */
[C---:B------:R-:W-:Y:S02]  /*1cdf0*/  LOP3.LUT P4, RZ, R2.reuse, 0x10, RZ, 0xc0, !PT ;  /* 0x0000001002ff7812 */ /* 0x040fe4000788c0ff */
[C---:B------:R-:W-:Y:S02]  /*1ce00*/  LOP3.LUT P3, RZ, R2.reuse, 0x8, RZ, 0xc0, !PT ;  /* 0x0000000802ff7812 */ /* 0x040fe4000786c0ff */
[----:B------:R-:W-:Y:S01]  /*1ce10*/  LOP3.LUT P1, RZ, R2, 0x4, RZ, 0xc0, !PT ;  /* 0x0000000402ff7812 */ /* 0x000fe2000782c0ff */
[----:B------:R-:W-:-:S04]  /*1ce20*/  IMAD R2, R17, UR4, RZ ;  /* 0x0000000411027c24 */ /* 0x000fc8000f8e02ff */
[C---:B-1----:R-:W-:Y:S02]  /*1ce30*/  IMAD R7, R5.reuse, UR5, R2 ;  /* 0x0000000505077c24 */ /* 0x042fe4000f8e0202 */
        /* <DEDUP_REMOVED lines=23> */
[----:B------:R-:W1:Y:S01]  /*1cfb0*/  SHFL.IDX PT, R14, R7, 0x1, 0x181f ;  /* 0x00381f00070e7f89 */ /* 0x000e6200000e0000 */
[----:B----4-:R-:W-:-:S05]  /*1cfc0*/  IADD3.X R3, RZ, R3, RZ, P0, !PT ;  /* 0x00000003ff037210 */ /* 0x010fca00007fe4ff */
        /* <DEDUP_REMOVED lines=35> */
.L_x_6412:
[----:B0---4-:R-:W-:-:S04]  /*1d200*/  IADD3 R2, P0, R14, R0, RZ ;  /* 0x000000000e027210 */ /* 0x011fc80007f1e0ff */
        /* <DEDUP_REMOVED lines=10> */
.L_x_6203:
        /* <DEDUP_REMOVED lines=11> */
.L_x_6204:
[----:B------:R0:W-:Y:S01]  /*1d360*/  SYNCS.ARRIVE.TRANS64.A1T0 RZ, [R6+URZ+0x32450], RZ ;  /* 0x032450ff06ff79a7 */ /* 0x0001e2000810003f */
[----:B------:R-:W-:Y:S05]  /*1d370*/  @P2 BRA `(.L_x_6205) ;  /* 0xfffffff000882947 */ /* 0x000fea000383ffff */
.L_x_6192:
[----:B------:R-:W-:Y:S05]  /*1d380*/  BSYNC B0 ;  /* 0x0000000000007941 */ /* 0x000fea0003800000 */
.L_x_6191:
        /* <DEDUP_REMOVED lines=15> */
[----:B------:R-:W1:Y:S02]  /*1d480*/  S2R R4, SR_LTMASK ;  /* 0x0000000000047919 */ /* 0x000e640000003900 */
[----:B-1----:R-:W-:-:S04]  /*1d490*/  LOP3.LUT R4, R4, UR4, RZ, 0xc0, !PT ;  /* 0x0000000404047c12 */ /* 0x002fc8000f8ec0ff */
[----:B------:R-:W1:Y:S01]  /*1d4a0*/  POPC R9, R4 ;  /* 0x0000000400097309 */ /* 0x000e620000000000 */
[----:B----4-:R-:W1:Y:S02]  /*1d4b0*/  SHFL.IDX PT, R0, R3, R0, 0x1f ;  /* 0x00001f0003007589 */ /* 0x010e6400000e0000 */
[----:B-1----:R-:W-:-:S07]  /*1d4c0*/  IADD3 R16, R0, UR37, R9 ;  /* 0x0000002500107c10 */ /* 0x002fce000fffe009 */
.L_x_6207:
[----:B------:R-:W-:Y:S05]  /*1d4d0*/  BSYNC B0 ;  /* 0x0000000000007941 */ /* 0x000fea0003800000 */
.L_x_6206:
[----:B------:R-:W-:Y:S02]  /*1d4e0*/  LOP3.LUT R26, R26, R5, RZ, 0x3c, !PT ;  /* 0x000000051a1a7212 */ /* 0x000fe400078e3cff */
[----:B------:R-:W-:-:S07]  /*1d4f0*/  SEL R24, R24, RZ, P0 ;  /* 0x000000ff18187207 */ /* 0x000fce0000000000 */
.L_x_6160:
[----:B------:R-:W-:Y:S05]  /*1d500*/  BSYNC B7 ;  /* 0x0000000000077941 */ /* 0x000fea0003800000 */
.L_x_6158:
[----:B------:R-:W4:Y:S02]  /*1d510*/  LDL R0, [R1] ;  /* 0x0000000001007983 */ /* 0x000f240000100800 */
[----:B----4-:R-:W-:-:S13]  /*1d520*/  LOP3.LUT P0, RZ, R0, 0x1000, RZ, 0xc0, !PT ;  /* 0x0000100000ff7812 */ /* 0x010fda000780c0ff */
        /* <DEDUP_REMOVED lines=10> */
.L_x_6208:
        /* <DEDUP_REMOVED lines=36> */
.L_x_6422:
[----:B------:R-:W-:Y:S02]  /*1d810*/  ULDC UR4, c[0x0][0xd38] ;  /* 0x00034e0000047ab9 */ /* 0x000fe40000000800 */
[----:B------:R-:W-:-:S05]  /*1d820*/  MOV R7, UR4 ;  /* 0x0000000400077c02 */ /* 0x000fca0008000f00 */
[----:B--2---:R-:W-:-:S04]  /*1d830*/  IMAD R14, R14, R7, RZ ;  /* 0x000000070e0e7224 */ /* 0x004fc800078e02ff */
[----:B------:R-:W-:-:S05]  /*1d840*/  IMAD.IADD R9, R4, 0x1, R14 ;  /* 0x0000000104097824 */ /* 0x000fca00078e020e */
[----:B------:R-:W-:-:S13]  /*1d850*/  ISETP.GT.AND P6, PT, R9, R0, PT ;  /* 0x000000000900720c */ /* 0x000fda0003fc4270 */
[----:B------:R-:W-:Y:S05]  /*1d860*/  @P6 BRA `(.L_x_6211) ;  /* 0x00000000009c6947 */ /* 0x000fea0003800000 */
.L_x_6216:
        /* <DEDUP_REMOVED lines=14> */
.L_x_6214:
[----:B------:R-:W-:Y:S05]  /*1d950*/  BSYNC B0 ;  /* 0x0000000000007941 */ /* 0x000fea0003800000 */
.L_x_6213:
[----:B------:R-:W-:-:S03]  /*1d960*/  UMOV UR4, 0xffffffff ;  /* 0xffffffff00047882 */ /* 0x000fc60000000000 */
[----:B------:R-:W-:Y:S05]  /*1d970*/  BRA.DIV UR4, `(.L_x_6215) ;  /* 0x0000006604407947 */ /* 0x000fea000b800000 */
[----:B-----5:R-:W2:Y:S02]  /*1d980*/  SHFL.UP PT, R14, R5, 0x1, RZ ;  /* 0x04200000050e7989 */ /* 0x020ea400000e00ff */
[----:B--2---:R-:W-:-:S05]  /*1d990*/  SEL R14, R14, RZ, P1 ;  /* 0x000000ff0e0e7207 */ /* 0x004fca0000800000 */
        /* <DEDUP_REMOVED lines=14> */
.L_x_6430:
[----:B------:R-:W-:Y:S02]  /*1da80*/  ULDC UR4, c[0x0][0xd38] ;  /* 0x00034e0000047ab9 */ /* 0x000fe40000000800 */
[----:B------:R-:W-:-:S04]  /*1da90*/  IMAD.U32 R7, RZ, RZ, UR4 ;  /* 0x00000004ff077e24 */ /* 0x000fc8000f8e00ff */
[----:B--2---:R-:W-:-:S04]  /*1daa0*/  IMAD R14, R14, R7, RZ ;  /* 0x000000070e0e7224 */ /* 0x004fc800078e02ff */
[----:B------:R-:W-:-:S05]  /*1dab0*/  IMAD.IADD R9, R14, 0x1, R9 ;  /* 0x000000010e097824 */ /* 0x000fca00078e0209 */
[----:B------:R-:W-:-:S13]  /*1dac0*/  ISETP.GT.AND P6, PT, R9, R0, PT ;  /* 0x000000000900720c */ /* 0x000fda0003fc4270 */
[----:B------:R-:W-:Y:S05]  /*1dad0*/  @!P6 BRA `(.L_x_6216) ;  /* 0xfffffffc0064e947 */ /* 0x000fea000383ffff */
.L_x_6211:
[----:B------:R-:W-:Y:S01]  /*1dae0*/  IADD3 R16, -R14, R9, RZ ;  /* 0x000000090e107210 */ /* 0x000fe20007ffe1ff */
[----:B------:R-:W-:-:S04]  /*1daf0*/  UMOV UR4, 0xffffffff ;  /* 0xffffffff00047882 */ /* 0x000fc80000000000 */
[----:B------:R-:W-:-:S05]  /*1db00*/  IMAD R3, R2, R7, R16 ;  /* 0x0000000702037224 */ /* 0x000fca00078e0210 */
[----:B------:R-:W-:Y:S01]  /*1db10*/  ISETP.GT.AND P6, PT, R3, R0, PT ;  /* 0x000000000300720c */ /* 0x000fe20003fc4270 */
[----:B------:R-:W-:-:S12]  /*1db20*/  BRA.DIV UR4, `(.L_x_6217) ;  /* 0x0000006604907947 */ /* 0x000fd8000b800000 */
[----:B------:R-:W-:-:S04]  /*1db30*/  VOTE.ANY R3, PT, !P6 ;  /* 0x0000000000037806 */ /* 0x000fc800070e0100 */
[----:B------:R-:W2:Y:S02]  /*1db40*/  POPC R4, R3 ;  /* 0x0000000300047309 */ /* 0x000ea40000000000 */
[----:B--2---:R2:W3:Y:S02]  /*1db50*/  SHFL.IDX PT, R5, R5, R4, 0x1f ;  /* 0x00001f0405057589 */ /* 0x0044e400000e0000 */
.L_x_6434:
[----:B------:R-:W-:Y:S01]  /*1db60*/  ISETP.NE.AND P0, PT, R3, RZ, PT ;  /* 0x000000ff0300720c */ /* 0x000fe20003f05270 */
[----:B------:R-:W-:-:S12]  /*1db70*/  IMAD.MOV.U32 R14, RZ, RZ, RZ ;  /* 0x000000ffff0e7224 */ /* 0x000fd800078e00ff */
[----:B------:R-:W-:Y:S05]  /*1db80*/  @!P0 BRA `(.L_x_6218) ;  /* 0x0000000000108947 */ /* 0x000fea0003800000 */
[----:B------:R-:W-:Y:S01]  /*1db90*/  UMOV UR4, 0xffffffff ;  /* 0xffffffff00047882 */ /* 0x000fe20000000000 */
[----:B------:R-:W-:Y:S02]  /*1dba0*/  VIADD R12, R4, 0xffffffff ;  /* 0xffffffff040c7836 */ /* 0x000fe40000000000 */
[----:B------:R-:W-:Y:S05]  /*1dbb0*/  BRA.DIV UR4, `(.L_x_6219) ;  /* 0x0000006604b47947 */ /* 0x000fea000b800000 */
[----:B------:R4:W0:Y:S02]  /*1dbc0*/  SHFL.IDX PT, R14, R2, R12, 0x1f ;  /* 0x00001f0c020e7589 */ /* 0x00082400000e0000 */
.L_x_6218:
        /* <DEDUP_REMOVED lines=66> */
.L_x_6212:
[----:B------:R-:W-:Y:S01]  /*1dff0*/  UMOV UR4, URZ ;  /* 0x0000003f00047c82 */ /* 0x000fe20008000000 */
[----:B------:R-:W-:Y:S01]  /*1e000*/  UMOV UR5, URZ ;  /* 0x0000003f00057c82 */ /* 0x000fe20008000000 */
[----:B------:R-:W-:Y:S01]  /*1e010*/  ULDC UR6, c[0x0][0xd3c] ;  /* 0x00034f0000067ab9 */ /* 0x000fe20000000800 */
[----:B------:R-:W-:Y:S02]  /*1e020*/  IMAD.MOV.U32 R16, RZ, RZ, R0 ;  /* 0x000000ffff107224 */ /* 0x000fe400078e0000 */
[----:B------:R-:W-:Y:S02]  /*1e030*/  IMAD.U32 R17, RZ, RZ, UR4 ;  /* 0x00000004ff117e24 */ /* 0x000fe4000f8e00ff */
[----:B------:R-:W-:Y:S02]  /*1e040*/  IMAD.U32 R18, RZ, RZ, UR5 ;  /* 0x00000005ff127e24 */ /* 0x000fe4000f8e00ff */
[----:B------:R-:W-:-:S07]  /*1e050*/  IMAD.U32 R19, RZ, RZ, UR6 ;  /* 0x00000006ff137e24 */ /* 0x000fce000f8e00ff */
.L_x_6220:
        /* <DEDUP_REMOVED lines=10> */
.L_x_6209:
[----:B------:R-:W-:Y:S02]  /*1e100*/  ULDC UR4, c[0x0][0xd3c] ;  /* 0x00034f0000047ab9 */ /* 0x000fe40000000800 */
[----:B0-----:R-:W-:-:S13]  /*1e110*/  ISETP.GE.AND P0, PT, R19, UR4, PT ;  /* 0x0000000413007c0c */ /* 0x001fda000bf06270 */
[----:B------:R-:W-:Y:S05]  /*1e120*/  @!P0 BRA `(.L_x_6221) ;  /* 0xffffff9800088947 */ /* 0x000fea000383ffff */
[----:B------:R-:W-:Y:S05]  /*1e130*/  BSYNC B8 ;  /* 0x0000000000087941 */ /* 0x000fea0003800000 */
.L_x_6116:
[----:B------:R-:W5:Y:S01]  /*1e140*/  LDL.LU R0, [R1+0x3c] ;  /* 0x00003c0001007983 */ /* 0x000f620000300800 */
[----:B------:R-:W-:Y:S01]  /*1e150*/  BSSY B0, `(.L_x_6222) ;  /* 0x000000b000007945 */ /* 0x000fe20003800000 */
[----:B------:R-:W1:Y:S01]  /*1e160*/  S2R R5, SR_CgaCtaId ;  /* 0x0000000000057919 */ /* 0x000e620000008800 */
[----:B-----5:R-:W-:-:S04]  /*1e170*/  IADD3 R0, R0, 0x1, RZ ;  /* 0x0000000100007810 */ /* 0x020fc80007ffe0ff */
[----:B--2---:R-:W-:-:S04]  /*1e180*/  LEA.HI R2, R0, R0, RZ, 0x1 ;  /* 0x0000000000027211 */ /* 0x004fc800078f08ff */
[----:B0-----:R-:W-:Y:S02]  /*1e190*/  LOP3.LUT R3, R2, 0xfffffffe, RZ, 0xc0, !PT ;  /* 0xfffffffe02037812 */ /* 0x001fe400078ec0ff */
[----:B------:R-:W-:-:S03]  /*1e1a0*/  MOV R2, 0x400 ;  /* 0x0000040000027802 */ /* 0x000fc60000000f00 */
[----:B------:R-:W-:Y:S01]  /*1e1b0*/  IMAD.IADD R0, R0, 0x1, -R3 ;  /* 0x0000000100007824 */ /* 0x000fe200078e0a03 */
[----:B-1----:R-:W-:-:S04]  /*1e1c0*/  LEA R7, R5, R2, 0x18 ;  /* 0x0000000205077211 */ /* 0x002fc800078ec0ff */
[----:B------:R-:W-:-:S04]  /*1e1d0*/  SHF.L.U32 R0, R0, 0x1f, RZ ;  /* 0x0000001f00007819 */ /* 0x000fc800000006ff */
[----:B------:R-:W0:Y:S02]  /*1e1e0*/  SYNCS.PHASECHK.TRANS64.TRYWAIT P0, [R7+URZ+0x32420], R0 ;  /* 0x03242000070075a7 */ /* 0x000e24000800017f */
[----:B0-----:R-:W-:Y:S05]  /*1e1f0*/  @!P0 BRA `(.L_x_6223) ;  /* 0x0000006000488947 */ /* 0x001fea0003800000 */
.L_x_6437:
[----:B------:R-:W-:Y:S05]  /*1e200*/  BSYNC B0 ;  /* 0x0000000000007941 */ /* 0x000fea0003800000 */
.L_x_6222:
[----:B------:R-:W-:-:S03]  /*1e210*/  UMOV UR4, 0xffffffff ;  /* 0xffffffff00047882 */ /* 0x000fc60000000000 */
[----:B------:R-:W-:Y:S05]  /*1e220*/  BRA.DIV UR4, `(.L_x_6224) ;  /* 0x0000006204507947 */ /* 0x000fea000b800000 */
[----:B0-----:R-:W0:Y:S02]  /*1e230*/  S2R R0, SR_TID.X ;  /* 0x0000000000007919 */ /* 0x001e240000002100 */
[----:B0-----:R-:W-:-:S04]  /*1e240*/  SHF.R.U32.HI R0, RZ, 0x5, R0 ;  /* 0x00000005ff007819 */ /* 0x001fc80000011600 */
[----:B------:R-:W-:-:S05]  /*1e250*/  LOP3.LUT R0, R0, 0x3, RZ, 0xc0, !PT ;  /* 0x0000000300007812 */ /* 0x000fca00078ec0ff */
[----:B------:R0:W1:Y:S02]  /*1e260*/  SHFL.IDX PT, R14, R0, RZ, 0x1f ;  /* 0x00001fff000e7589 */ /* 0x00006400000e0000 */
.L_x_6440:
[----:B-1----:R-:W-:-:S13]  /*1e270*/  ISETP.NE.AND P0, PT, R14, RZ, PT ;  /* 0x000000ff0e00720c */ /* 0x002fda0003f05270 */
[----:B------:R-:W-:Y:S05]  /*1e280*/  @P0 BRA `(.L_x_5948) ;  /* 0x0000000000880947 */ /* 0x000fea0003800000 */
[----:B------:R-:W-:-:S03]  /*1e290*/  UMOV UR4, 0xffffffff ;  /* 0xffffffff00047882 */ /* 0x000fc60000000000 */
[----:B------:R-:W-:Y:S05]  /*1e2a0*/  BRA.DIV UR4, `(.L_x_6225) ;  /* 0x0000006204647947 */ /* 0x000fea000b800000 */
[----:B------:R-:W-:-:S13]  /*1e2b0*/  ELECT P6, URZ, PT ;  /* 0x00000000003f782f */ /* 0x000fda00038c0000 */
.L_x_6443:
[----:B------:R-:W-:Y:S05]  /*1e2c0*/  @!P6 BRA `(.L_x_5948) ;  /* 0x000000000078e947 */ /* 0x000fea0003800000 */
[----:B------:R-:W-:-:S06]  /*1e2d0*/  ULOP3.LUT UR4, UR36, 0x2, URZ, 0xfc, !UPT ;  /* 0x0000000224047892 */ /* 0x000fcc000f8efc3f */
[----:B0-----:R-:W-:-:S05]  /*1e2e0*/  IMAD.U32 R0, RZ, RZ, UR4 ;  /* 0x00000004ff007e24 */ /* 0x001fca000f8e00ff */
[----:B------:R-:W-:-:S13]  /*1e2f0*/  ISETP.NE.AND P0, PT, R0, 0x3, PT ;  /* 0x000000030000780c */ /* 0x000fda0003f05270 */
[----:B------:R-:W-:Y:S05]  /*1e300*/  @!P0 BRA `(.L_x_6226) ;  /* 0x0000000000048947 */ /* 0x000fea0003800000 */
[----:B------:R-:W-:Y:S01]  /*1e310*/  BPT.TRAP 0x1 ;  /* 0x000000040000795c */ /* 0x000fe20000300000 */
.L_x_6226:
[----:B------:R-:W-:Y:S01]  /*1e320*/  IMAD R5, R24, 0x8, R7 ;  /* 0x0000000818057824 */ /* 0x000fe200078e0207 */
[----:B------:R-:W-:Y:S01]  /*1e330*/  SHF.L.U32 R0, R26, 0x1f, RZ ;  /* 0x0000001f1a007819 */ /* 0x000fe200000006ff */
[----:B------:R-:W-:-:S03]  /*1e340*/  VIADD R24, R24, 0x1 ;  /* 0x0000000118187836 */ /* 0x000fc60000000000 */
[----:B------:R-:W0:Y:S02]  /*1e350*/  SYNCS.PHASECHK.TRANS64.TRYWAIT P1, [R5+URZ+0x32440], R0 ;  /* 0x03244000050075a7 */ /* 0x000e24000802017f */
[----:B------:R-:W-:-:S04]  /*1e360*/  ISETP.NE.AND P2, PT, R24, 0x2, PT ;  /* 0x000000021800780c */ /* 0x000fc80003f45270 */
[----:B------:R-:W-:Y:S01]  /*1e370*/  SEL R3, RZ, 0x1, P2 ;  /* 0x00000001ff037807 */ /* 0x000fe20001000000 */
[----:B0-----:R-:W-:Y:S08]  /*1e380*/  @!P1 BRA `(.L_x_6227) ;  /* 0x00000060004c9947 */ /* 0x001ff00003800000 */
.L_x_6444:
[----:B------:R-:W-:Y:S02]  /*1e390*/  SEL R24, R24, RZ, P2 ;  /* 0x000000ff18187207 */ /* 0x000fe40001000000 */
[----:B------:R-:W-:Y:S01]  /*1e3a0*/  LOP3.LUT R2, R26, R3, RZ, 0x3c, !PT ;  /* 0x000000031a027212 */ /* 0x000fe200078e3cff */
[----:B------:R-:W-:Y:S06]  /*1e3b0*/  @!P0 BRA `(.L_x_6228) ;  /* 0x0000000000048947 */ /* 0x000fec0003800000 */
[----:B------:R-:W-:Y:S01]  /*1e3c0*/  BPT.TRAP 0x1 ;  /* 0x000000040000795c */ /* 0x000fe20000300000 */
.L_x_6228:
[----:B------:R-:W-:Y:S01]  /*1e3d0*/  IMAD R3, R24, 0x8, R7 ;  /* 0x0000000818037824 */ /* 0x000fe200078e0207 */
[----:B------:R-:W-:-:S04]  /*1e3e0*/  SHF.L.U32 R2, R2, 0x1f, RZ ;  /* 0x0000001f02027819 */ /* 0x000fc800000006ff */
[----:B------:R-:W1:Y:S02]  /*1e3f0*/  SYNCS.PHASECHK.TRANS64.TRYWAIT P1, [R3+URZ+0x32440], R2 ;  /* 0x03244002030075a7 */ /* 0x000e64000802017f */
[----:B-1----:R-:W-:Y:S05]  /*1e400*/  @!P1 BRA `(.L_x_6229) ;  /* 0x0000006000409947 */ /* 0x002fea0003800000 */
.L_x_6445:
[----:B------:R-:W-:Y:S05]  /*1e410*/  @!P0 BRA `(.L_x_6230) ;  /* 0x0000000000048947 */ /* 0x000fea0003800000 */
[----:B------:R-:W-:Y:S01]  /*1e420*/  BPT.TRAP 0x1 ;  /* 0x000000040000795c */ /* 0x000fe20000300000 */
.L_x_6230:
[----:B------:R-:W2:Y:S02]  /*1e430*/  SYNCS.PHASECHK.TRANS64.TRYWAIT P1, [R5+URZ+0x32460], R0 ;  /* 0x03246000050075a7 */ /* 0x000ea4000802017f */
[----:B--2---:R-:W-:Y:S05]  /*1e440*/  @!P1 BRA `(.L_x_6231) ;  /* 0x0000006000449947 */ /* 0x004fea0003800000 */
.L_x_6446:
[----:B------:R-:W-:Y:S05]  /*1e450*/  @!P0 BRA `(.L_x_6232) ;  /* 0x0000000000048947 */ /* 0x000fea0003800000 */
[----:B------:R-:W-:Y:S01]  /*1e460*/  BPT.TRAP 0x1 ;  /* 0x000000040000795c */ /* 0x000fe20000300000 */
.L_x_6232:
[----:B------:R0:W0:Y:S02]  /*1e470*/  SYNCS.PHASECHK.TRANS64.TRYWAIT P0, [R3+URZ+0x32460], R2 ;  /* 0x03246002030075a7 */ /* 0x000024000800017f */
[----:B0-----:R-:W-:Y:S05]  /*1e480*/  @!P0 NANOSLEEP.SYNCS 0x989680 ;  /* 0x009896800000895d */ /* 0x001fea0003900000 */
[----:B------:R-:W0:Y:S02]  /*1e490*/  @!P0 SYNCS.PHASECHK.TRANS64 P0, [R3+URZ+0x32460], R2 ;  /* 0x03246002030085a7 */ /* 0x000e24000800007f */
[----:B0-----:R-:W-:Y:S05]  /*1e4a0*/  @!P0 BRA `(.L_x_6232) ;  /* 0xfffffffc00f08947 */ /* 0x001fea000383ffff */
.L_x_5948:
[----:B------:R-:W-:Y:S05]  /*1e4b0*/  BSYNC B9 ;  /* 0x0000000000097941 */ /* 0x000fea0003800000 */
.L_x_5945:
[----:B------:R-:W-:Y:S05]  /*1e4c0*/  EXIT ;  /* 0x000000000000794d */ /* 0x000fea0003800000 */
.L_x_5966:
[----:B0-----:R0:W1:Y:S02]  /*1e4d0*/  SYNCS.PHASECHK.TRANS64.TRYWAIT P5, [R86+URZ+0x32490], R99 ;  /* 0x03249063560075a7 */ /* 0x00106400080a017f */
[----:B-1----:R-:W-:Y:S05]  /*1e4e0*/  @!P5 NANOSLEEP.SYNCS 0x989680 ;  /* 0x009896800000d95d */ /* 0x002fea0003900000 */
[----:B------:R-:W1:Y:S02]  /*1e4f0*/  @!P5 SYNCS.PHASECHK.TRANS64 P5, [R86+URZ+0x32490], R99 ;  /* 0x032490635600d5a7 */ /* 0x000e6400080a007f */
[----:B-1----:R-:W-:Y:S05]  /*1e500*/  @!P5 BRA `(.L_x_5966) ;  /* 0xfffffffc00f0d947 */ /* 0x002fea000383ffff */
[----:B------:R-:W-:Y:S05]  /*1e510*/  BRA `(.L_x_6233) ;  /* 0xfffffe48000c7947 */ /* 0x000fea000383ffff */
.L_x_5967:
        /* <DEDUP_REMOVED lines=8> */
.L_x_6235:
[----:B------:R-:W-:Y:S05]  /*1e5a0*/  BSYNC B1 ;  /* 0x0000000000017941 */ /* 0x000fea0003800000 */
.L_x_6234:
        /* <DEDUP_REMOVED lines=8> */
.L_x_6236:
[----:B------:R-:W-:Y:S05]  /*1e630*/  BRA `(.L_x_6237) ;  /* 0xfffffe4400d87947 */ /* 0x000fea000383ffff */
.L_x_5976:
[----:B------:R-:W-:Y:S01]  /*1e640*/  BSSY B1, `(.L_x_6238) ;  /* 0x0000008000017945 */ /* 0x000fe20003800000 */
[----:B----4-:R-:W-:Y:S01]  /*1e650*/  IMAD.MOV.U32 R13, RZ, RZ, R90 ;  /* 0x000000ffff0d7224 */ /* 0x010fe200078e005a */
[----:B0-----:R-:W-:Y:S01]  /*1e660*/  MOV R15, 0xffffffff ;  /* 0xffffffff000f7802 */ /* 0x001fe20000000f00 */
[----:B------:R-:W-:Y:S02]  /*1e670*/  IMAD.MOV.U32 R12, RZ, RZ, 0x1 ;  /* 0x00000001ff0c7424 */ /* 0x000fe400078e00ff */
[----:B------:R-:W-:-:S07]  /*1e680*/  IMAD.MOV.U32 R11, RZ, RZ, 0x1c1f ;  /* 0x00001c1fff0b7424 */ /* 0x000fce00078e00ff */
[----:B-123--:R-:W-:Y:S05]  /*1e690*/  WARPSYNC.COLLECTIVE R15, `(.L_x_6239) ;  /* 0x000000000f087348 */ /* 0x00efea0003c00000 */
[----:B---3--:R0:W3:Y:S02]  /*1e6a0*/  SHFL.IDX P6, R14, R13, R12, R11 ;  /* 0x0000000c0d0e7389 */ /* 0x0080e400000c000b */
[----:B0123--:R-:W-:Y:S01]  /*1e6b0*/  ENDCOLLECTIVE ;  /* 0x000000000000791b */ /* 0x00ffe20003800000 */
.L_x_6239:
[----:B------:R-:W-:Y:S05]  /*1e6c0*/  BSYNC B1 ;  /* 0x0000000000017941 */ /* 0x000fea0003800000 */
.L_x_6238:
        /* <DEDUP_REMOVED lines=8> */
.L_x_6240:
[----:B------:R-:W-:Y:S05]  /*1e750*/  BRA `(.L_x_6241) ;  /* 0xfffffe4c00487947 */ /* 0x000fea000383ffff */
.L_x_5986:
[----:B-1----:R1:W2:Y:S02]  /*1e760*/  SYNCS.PHASECHK.TRANS64.TRYWAIT P4, [R86+URZ+0x32490], R99 ;  /* 0x03249063560075a7 */ /* 0x0022a4000808017f */
[----:B--2---:R-:W-:Y:S05]  /*1e770*/  @!P4 NANOSLEEP.SYNCS 0x989680 ;  /* 0x009896800000c95d */ /* 0x004fea0003900000 */
[----:B------:R-:W2:Y:S02]  /*1e780*/  @!P4 SYNCS.PHASECHK.TRANS64 P4, [R86+URZ+0x32490], R99 ;  /* 0x032490635600c5a7 */ /* 0x000ea4000808007f */
[----:B--2---:R-:W-:Y:S05]  /*1e790*/  @!P4 BRA `(.L_x_5986) ;  /* 0xfffffffc00f0c947 */ /* 0x004fea000383ffff */
[----:B------:R-:W-:Y:S05]  /*1e7a0*/  BRA `(.L_x_6242) ;  /* 0xfffffe5800107947 */ /* 0x000fea000383ffff */
.L_x_5987:
        /* <DEDUP_REMOVED lines=8> */
.L_x_6244:
[----:B------:R-:W-:Y:S05]  /*1e830*/  BSYNC B1 ;  /* 0x0000000000017941 */ /* 0x000fea0003800000 */
.L_x_6243:
        /* <DEDUP_REMOVED lines=8> */
.L_x_6245:
[----:B------:R-:W-:Y:S05]  /*1e8c0*/  BRA `(.L_x_6246) ;  /* 0xfffffe5400e07947 */ /* 0x000fea000383ffff */
.L_x_5992:
        /* <DEDUP_REMOVED lines=8> */
.L_x_6248:
[----:B------:R-:W-:Y:S05]  /*1e950*/  BSYNC B1 ;  /* 0x0000000000017941 */ /* 0x000fea0003800000 */
.L_x_6247:
        /* <DEDUP_REMOVED lines=8> */
.L_x_6249:
[----:B------:R-:W-:Y:S01]  /*1e9e0*/  MOV R32, R14 ;  /* 0x0000000e00207202 */ /* 0x000fe20000000f00 */
[----:B------:R-:W-:Y:S06]  /*1e9f0*/  BRA `(.L_x_6250) ;  /* 0xfffffe5c00847947 */ /* 0x000fec000383ffff */
.L_x_5997:
[----:B0-----:R0:W1:Y:S02]  /*1ea00*/  SYNCS.PHASECHK.TRANS64.TRYWAIT P2, [R86+URZ+0x32490], R99 ;  /* 0x03249063560075a7 */ /* 0x001064000804017f */
[----:B-1----:R-:W-:Y:S05]  /*1ea10*/  @!P2 NANOSLEEP.SYNCS 0x989680 ;  /* 0x009896800000a95d */ /* 0x002fea0003900000 */
[----:B------:R-:W1:Y:S02]  /*1ea20*/  @!P2 SYNCS.PHASECHK.TRANS64 P2, [R86+URZ+0x32490], R99 ;  /* 0x032490635600a5a7 */ /* 0x000e64000804007f */
[----:B-1----:R-:W-:Y:S05]  /*1ea30*/  @!P2 BRA `(.L_x_5997) ;  /* 0xfffffffc00f0a947 */ /* 0x002fea000383ffff */
[----:B------:R-:W-:Y:S05]  /*1ea40*/  BRA `(.L_x_6251) ;  /* 0xfffffe6400807947 */ /* 0x000fea000383ffff */
.L_x_5998:
        /* <DEDUP_REMOVED lines=8> */
.L_x_6253:
[----:B------:R-:W-:Y:S05]  /*1ead0*/  BSYNC B1 ;  /* 0x0000000000017941 */ /* 0x000fea0003800000 */
.L_x_6252:
        /* <DEDUP_REMOVED lines=8> */
.L_x_6254:
[----:B------:R-:W-:Y:S05]  /*1eb60*/  BRA `(.L_x_6255) ;  /* 0xfffffe6400a87947 */ /* 0x000fea000383ffff */
.L_x_6001:
[----:B------:R-:W-:Y:S01]  /*1eb70*/  BSSY B1, `(.L_x_6256) ;  /* 0x0000008000017945 */ /* 0x000fe20003800000 */
[----:B------:R-:W-:Y:S01]  /*1eb80*/  IMAD.MOV.U32 R13, RZ, RZ, R33 ;  /* 0x000000ffff0d7224 */ /* 0x000fe200078e0021 */
[----:B----4-:R-:W-:Y:S01]  /*1eb90*/  MOV R11, 0x1c1f ;  /* 0x00001c1f000b7802 */ /* 0x010fe20000000f00 */
[----:B------:R-:W-:Y:S02]  /*1eba0*/  IMAD.MOV.U32 R12, RZ, RZ, 0x1 ;  /* 0x00000001ff0c7424 */ /* 0x000fe400078e00ff */
[----:B------:R-:W-:-:S07]  /*1ebb0*/  IMAD.MOV.U32 R15, RZ, RZ, -0x1 ;  /* 0xffffffffff0f7424 */ /* 0x000fce00078e00ff */
[----:B0123--:R-:W-:Y:S05]  /*1ebc0*/  WARPSYNC.COLLECTIVE R15, `(.L_x_6257) ;  /* 0x000000000f087348 */ /* 0x00ffea0003c00000 */
[----:B---3--:R3:W4:Y:S02]  /*1ebd0*/  SHFL.IDX P6, R14, R13, R12, R11 ;  /* 0x0000000c0d0e7389 */ /* 0x00872400000c000b */
[----:B01234-:R-:W-:Y:S01]  /*1ebe0*/  ENDCOLLECTIVE ;  /* 0x000000000000791b */ /* 0x01ffe20003800000 */
.L_x_6257:
[----:B------:R-:W-:Y:S05]  /*1ebf0*/  BSYNC B1 ;  /* 0x0000000000017941 */ /* 0x000fea0003800000 */
.L_x_6256:
        /* <DEDUP_REMOVED lines=8> */
.L_x_6258:
[----:B------:R-:W-:Y:S05]  /*1ec80*/  BRA `(.L_x_6259) ;  /* 0xfffffe6400a87947 */ /* 0x000fea000383ffff */
.L_x_6005:
[----:B---3--:R3:W4:Y:S02]  /*1ec90*/  SYNCS.PHASECHK.TRANS64.TRYWAIT P3, [R86+URZ+0x324b0], R99 ;  /* 0x0324b063560075a7 */ /* 0x008724000806017f */
[----:B----4-:R-:W-:Y:S05]  /*1eca0*/  @!P3 NANOSLEEP.SYNCS 0x989680 ;  /* 0x009896800000b95d */ /* 0x010fea0003900000 */
[----:B------:R-:W4:Y:S02]  /*1ecb0*/  @!P3 SYNCS.PHASECHK.TRANS64 P3, [R86+URZ+0x324b0], R99 ;  /* 0x0324b0635600b5a7 */ /* 0x000f24000806007f */
[----:B----4-:R-:W-:Y:S05]  /*1ecc0*/  @!P3 BRA `(.L_x_6005) ;  /* 0xfffffffc00f0b947 */ /* 0x010fea000383ffff */
[----:B------:R-:W-:Y:S05]  /*1ecd0*/  BRA `(.L_x_6260) ;  /* 0xfffffe6800207947 */ /* 0x000fea000383ffff */
.L_x_6013:
[----:B------:R-:W-:Y:S01]  /*1ece0*/  BSSY B0, `(.L_x_6261) ;  /* 0x0000007000007945 */ /* 0x000fe20003800000 */
[----:B------:R-:W-:Y:S02]  /*1ecf0*/  IMAD.MOV.U32 R12, RZ, RZ, RZ ;  /* 0x000000ffff0c7224 */ /* 0x000fe400078e00ff */
[----:B------:R-:W-:Y:S02]  /*1ed00*/  IMAD.MOV.U32 R11, RZ, RZ, 0x1f ;  /* 0x0000001fff0b7424 */ /* 0x000fe400078e00ff */
[----:B------:R-:W-:-:S07]  /*1ed10*/  IMAD.MOV.U32 R15, RZ, RZ, -0x1 ;  /* 0xffffffffff0f7424 */ /* 0x000fce00078e00ff */
[----:B------:R-:W-:Y:S05]  /*1ed20*/  WARPSYNC.COLLECTIVE R15, `(.L_x_6262) ;  /* 0x000000000f087348 */ /* 0x000fea0003c00000 */
[----:B------:R0:W1:Y:S02]  /*1ed30*/  SHFL.IDX P6, R14, R13, R12, R11 ;  /* 0x0000000c0d0e7389 */ /* 0x00006400000c000b */
[----:B01----:R-:W-:Y:S01]  /*1ed40*/  ENDCOLLECTIVE ;  /* 0x000000000000791b */ /* 0x003fe20003800000 */
.L_x_6262:
[----:B------:R-:W-:Y:S05]  /*1ed50*/  BSYNC B0 ;  /* 0x0000000000007941 */ /* 0x000fea0003800000 */
.L_x_6261:
[----:B------:R-:W-:Y:S05]  /*1ed60*/  BRA `(.L_x_6263) ;  /* 0xfffffe7400cc7947 */ /* 0x000fea000383ffff */
.L_x_6025:
[----:B------:R-:W-:Y:S01]  /*1ed70*/  BSSY B1, `(.L_x_6264) ;  /* 0x0000008000017945 */ /* 0x000fe20003800000 */
[----:B0-----:R-:W-:Y:S01]  /*1ed80*/  IMAD.MOV.U32 R13, RZ, RZ, R6 ;  /* 0x000000ffff0d7224 */ /* 0x001fe200078e0006 */
[----:B------:R-:W-:Y:S01]  /*1ed90*/  MOV R11, 0x1c1f ;  /* 0x00001c1f000b7802 */ /* 0x000fe20000000f00 */
[----:B------:R-:W-:Y:S02]  /*1eda0*/  IMAD.MOV.U32 R12, RZ, RZ, RZ ;  /* 0x000000ffff0c7224 */ /* 0x000fe400078e00ff */
[----:B------:R-:W-:-:S07]  /*1edb0*/  IMAD.MOV.U32 R15, RZ, RZ, -0x1 ;  /* 0xffffffffff0f7424 */ /* 0x000fce00078e00ff */
[----:B------:R-:W-:Y:S05]  /*1edc0*/  WARPSYNC.COLLECTIVE R15, `(.L_x_6265) ;  /* 0x000000000f087348 */ /* 0x000fea0003c00000 */
[----:B------:R0:W1:Y:S02]  /*1edd0*/  SHFL.IDX P6, R14, R13, R12, R11 ;  /* 0x0000000c0d0e7389 */ /* 0x00006400000c000b */
[----:B01----:R-:W-:Y:S01]  /*1ede0*/  ENDCOLLECTIVE ;  /* 0x000000000000791b */ /* 0x003fe20003800000 */
.L_x_6265:
[----:B------:R-:W-:Y:S05]  /*1edf0*/  BSYNC B1 ;  /* 0x0000000000017941 */ /* 0x000fea0003800000 */
.L_x_6264:
        /* <DEDUP_REMOVED lines=8> */
.L_x_6266:
[----:B------:R-:W-:Y:S02]  /*1ee80*/  IMAD.MOV.U32 R13, RZ, RZ, R8 ;  /* 0x000000ffff0d7224 */ /* 0x000fe400078e0008 */
[----:B------:R-:W-:-:S07]  /*1ee90*/  IMAD.MOV.U32 R0, RZ, RZ, R14 ;  /* 0x000000ffff007224 */ /* 0x000fce00078e000e */
[----:B------:R-:W-:Y:S05]  /*1eea0*/  WARPSYNC.COLLECTIVE R15, `(.L_x_6267) ;  /* 0x000000000f087348 */ /* 0x000fea0003c00000 */
[----:B------:R0:W1:Y:S02]  /*1eeb0*/  SHFL.IDX P6, R14, R13, R12, R11 ;  /* 0x0000000c0d0e7389 */ /* 0x00006400000c000b */
[----:B01----:R-:W-:Y:S01]  /*1eec0*/  ENDCOLLECTIVE ;  /* 0x000000000000791b */ /* 0x003fe20003800000 */
.L_x_6267:
[----:B------:R-:W-:Y:S02]  /*1eed0*/  IMAD.MOV.U32 R13, RZ, RZ, R7 ;  /* 0x000000ffff0d7224 */ /* 0x000fe400078e0007 */
[----:B------:R-:W-:-:S07]  /*1eee0*/  IMAD.MOV.U32 R5, RZ, RZ, R14 ;  /* 0x000000ffff057224 */ /* 0x000fce00078e000e */
[----:B------:R-:W-:Y:S05]  /*1eef0*/  WARPSYNC.COLLECTIVE R15, `(.L_x_6268) ;  /* 0x000000000f087348 */ /* 0x000fea0003c00000 */
[----:B------:R0:W1:Y:S02]  /*1ef00*/  SHFL.IDX P6, R14, R13, R12, R11 ;  /* 0x0000000c0d0e7389 */ /* 0x00006400000c000b */
[----:B01----:R-:W-:Y:S01]  /*1ef10*/  ENDCOLLECTIVE ;  /* 0x000000000000791b */ /* 0x003fe20003800000 */
.L_x_6268:
[----:B------:R-:W-:Y:S05]  /*1ef20*/  BRA `(.L_x_6269) ;  /* 0xfffffe7c00607947 */ /* 0x000fea000383ffff */
.L_x_6028:
[----:B------:R-:W-:Y:S01]  /*1ef30*/  BSSY B1, `(.L_x_6270) ;  /* 0x0000008000017945 */ /* 0x000fe20003800000 */
[----:B------:R-:W-:Y:S01]  /*1ef40*/  IMAD.MOV.U32 R13, RZ, RZ, R6 ;  /* 0x000000ffff0d7224 */ /* 0x000fe200078e0006 */
[----:B------:R-:W-:Y:S01]  /*1ef50*/  MOV R12, 0x1 ;  /* 0x00000001000c7802 */ /* 0x000fe20000000f00 */
[----:B------:R-:W-:Y:S02]  /*1ef60*/  IMAD.MOV.U32 R11, RZ, RZ, 0x1c1f ;  /* 0x00001c1fff0b7424 */ /* 0x000fe400078e00ff */
[----:B------:R-:W-:-:S07]  /*1ef70*/  IMAD.MOV.U32 R15, RZ, RZ, -0x1 ;  /* 0xffffffffff0f7424 */ /* 0x000fce00078e00ff */
[----:B-1----:R-:W-:Y:S05]  /*1ef80*/  WARPSYNC.COLLECTIVE R15, `(.L_x_6271) ;  /* 0x000000000f087348 */ /* 0x002fea0003c00000 */
[----:B------:R0:W2:Y:S02]  /*1ef90*/  SHFL.IDX P6, R14, R13, R12, R11 ;  /* 0x0000000c0d0e7389 */ /* 0x0000a400000c000b */
[----:B012---:R-:W-:Y:S01]  /*1efa0*/  ENDCOLLECTIVE ;  /* 0x000000000000791b */ /* 0x007fe20003800000 */
.L_x_6271:
[----:B------:R-:W-:Y:S05]  /*1efb0*/  BSYNC B1 ;  /* 0x0000000000017941 */ /* 0x000fea0003800000 */
.L_x_6270:
        /* <DEDUP_REMOVED lines=8> */
.L_x_6272:
[----:B------:R-:W-:Y:S02]  /*1f040*/  IMAD.MOV.U32 R13, RZ, RZ, R8 ;  /* 0x000000ffff0d7224 */ /* 0x000fe400078e0008 */
[----:B------:R-:W-:-:S07]  /*1f050*/  IMAD.MOV.U32 R0, RZ, RZ, R14 ;  /* 0x000000ffff007224 */ /* 0x000fce00078e000e */
[----:B------:R-:W-:Y:S05]  /*1f060*/  WARPSYNC.COLLECTIVE R15, `(.L_x_6273) ;  /* 0x000000000f087348 */ /* 0x000fea0003c00000 */
[----:B------:R0:W1:Y:S02]  /*1f070*/  SHFL.IDX P6, R14, R13, R12, R11 ;  /* 0x0000000c0d0e7389 */ /* 0x00006400000c000b */
[----:B01----:R-:W-:Y:S01]  /*1f080*/  ENDCOLLECTIVE ;  /* 0x000000000000791b */ /* 0x003fe20003800000 */
.L_x_6273:
[----:B------:R-:W-:Y:S02]  /*1f090*/  IMAD.MOV.U32 R13, RZ, RZ, R7 ;  /* 0x000000ffff0d7224 */ /* 0x000fe400078e0007 */
[----:B------:R-:W-:-:S07]  /*1f0a0*/  IMAD.MOV.U32 R5, RZ, RZ, R14 ;  /* 0x000000ffff057224 */ /* 0x000fce00078e000e */
[----:B------:R-:W-:Y:S05]  /*1f0b0*/  WARPSYNC.COLLECTIVE R15, `(.L_x_6274) ;  /* 0x000000000f087348 */ /* 0x000fea0003c00000 */
[----:B------:R0:W1:Y:S02]  /*1f0c0*/  SHFL.IDX P6, R14, R13, R12, R11 ;  /* 0x0000000c0d0e7389 */ /* 0x00006400000c000b */
[----:B01----:R-:W-:Y:S01]  /*1f0d0*/  ENDCOLLECTIVE ;  /* 0x000000000000791b */ /* 0x003fe20003800000 */
.L_x_6274:
[----:B------:R-:W-:Y:S05]  /*1f0e0*/  BRA `(.L_x_6275) ;  /* 0xfffffe7c00bc7947 */ /* 0x000fea000383ffff */
.L_x_6032:
[----:B0-----:R0:W1:Y:S02]  /*1f0f0*/  SYNCS.PHASECHK.TRANS64.TRYWAIT P0, [R22+URZ+0x32400], R11 ;  /* 0x0324000b160075a7 */ /* 0x001064000800017f */
[----:B-1----:R-:W-:Y:S05]  /*1f100*/  @!P0 NANOSLEEP.SYNCS 0x989680 ;  /* 0x009896800000895d */ /* 0x002fea0003900000 */
[----:B------:R-:W1:Y:S02]  /*1f110*/  @!P0 SYNCS.PHASECHK.TRANS64 P0, [R22+URZ+0x32400], R11 ;  /* 0x0324000b160085a7 */ /* 0x000e64000800007f */
[----:B-1----:R-:W-:Y:S05]  /*1f120*/  @!P0 BRA `(.L_x_6032) ;  /* 0xfffffffc00f08947 */ /* 0x002fea000383ffff */
[----:B------:R-:W-:Y:S05]  /*1f130*/  BRA `(.L_x_6276) ;  /* 0xfffffe8000c07947 */ /* 0x000fea000383ffff */
.L_x_6040:
[----:B------:R-:W1:Y:S01]  /*1f140*/  LDC R31, c[0x0][0x3f4] ;  /* 0x0000fd00ff1f7b82 */ /* 0x000e620000000800 */
[----:B------:R-:W-:Y:S01]  /*1f150*/  BSSY B1, `(.L_x_6277) ;  /* 0x0000008000017945 */ /* 0x000fe20003800000 */
[----:B0-----:R-:W-:Y:S01]  /*1f160*/  MOV R13, R20 ;  /* 0x00000014000d7202 */ /* 0x001fe20000000f00 */
[----:B------:R-:W-:Y:S02]  /*1f170*/  IMAD.MOV.U32 R12, RZ, RZ, RZ ;  /* 0x000000ffff0c7224 */ /* 0x000fe400078e00ff */
[----:B------:R-:W-:Y:S02]  /*1f180*/  IMAD.MOV.U32 R11, RZ, RZ, 0x1c1f ;  /* 0x00001c1fff0b7424 */ /* 0x000fe400078e00ff */
[----:B------:R-:W-:-:S07]  /*1f190*/  IMAD.MOV.U32 R15, RZ, RZ, -0x1 ;  /* 0xffffffffff0f7424 */ /* 0x000fce00078e00ff */
[----:B-1----:R-:W-:Y:S05]  /*1f1a0*/  WARPSYNC.COLLECTIVE R15, `(.L_x_6278) ;  /* 0x000000000f087348 */ /* 0x002fea0003c00000 */
[----:B------:R0:W2:Y:S02]  /*1f1b0*/  SHFL.IDX P6, R14, R13, R12, R11 ;  /* 0x0000000c0d0e7389 */ /* 0x0000a400000c000b */
[----:B012---:R-:W-:Y:S01]  /*1f1c0*/  ENDCOLLECTIVE ;  /* 0x000000000000791b */ /* 0x007fe20003800000 */
.L_x_6278:
[----:B------:R-:W-:Y:S05]  /*1f1d0*/  BSYNC B1 ;  /* 0x0000000000017941 */ /* 0x000fea0003800000 */
.L_x_6277:
[----:B------:R0:W5:Y:S01]  /*1f1e0*/  LDL R8, [R1+0x90] ;  /* 0x0000900001087983 */ /* 0x0001620000100800 */
[----:B------:R-:W-:Y:S01]  /*1f1f0*/  IMAD.MOV.U32 R13, RZ, RZ, R10 ;  /* 0x000000ffff0d7224 */ /* 0x000fe200078e000a */
[----:B------:R-:W-:Y:S01]  /*1f200*/  MOV R12, RZ ;  /* 0x000000ff000c7202 */ /* 0x000fe20000000f00 */
[----:B------:R-:W-:Y:S01]  /*1f210*/  IMAD.MOV.U32 R11, RZ, RZ, 0x1c1f ;  /* 0x00001c1fff0b7424 */ /* 0x000fe200078e00ff */
[----:B------:R-:W-:Y:S01]  /*1f220*/  ISETP.GE.AND P0, PT, R16, R31, PT ;  /* 0x0000001f1000720c */ /* 0x000fe20003f06270 */
[----:B------:R-:W-:Y:S02]  /*1f230*/  IMAD.MOV.U32 R15, RZ, RZ, -0x1 ;  /* 0xffffffffff0f7424 */ /* 0x000fe400078e00ff */
[----:B------:R-:W-:-:S10]  /*1f240*/  IMAD.MOV.U32 R0, RZ, RZ, R14 ;  /* 0x000000ffff007224 */ /* 0x000fd400078e000e */
[----:B0----5:R-:W-:Y:S05]  /*1f250*/  WARPSYNC.COLLECTIVE R15, `(.L_x_6279) ;  /* 0x000000000f087348 */ /* 0x021fea0003c00000 */
[----:B------:R1:W2:Y:S02]  /*1f260*/  SHFL.IDX P6, R14, R13, R12, R11 ;  /* 0x0000000c0d0e7389 */ /* 0x0002a400000c000b */
[----:B012--5:R-:W-:Y:S01]  /*1f270*/  ENDCOLLECTIVE ;  /* 0x000000000000791b */ /* 0x027fe20003800000 */
.L_x_6279:
[----:B------:R-:W-:Y:S02]  /*1f280*/  IMAD.MOV.U32 R13, RZ, RZ, R29 ;  /* 0x000000ffff0d7224 */ /* 0x000fe400078e001d */
[----:B------:R-:W-:-:S07]  /*1f290*/  IMAD.MOV.U32 R3, RZ, RZ, R14 ;  /* 0x000000ffff037224 */ /* 0x000fce00078e000e */
[----:B------:R-:W-:Y:S05]  /*1f2a0*/  WARPSYNC.COLLECTIVE R15, `(.L_x_6280) ;  /* 0x000000000f087348 */ /* 0x000fea0003c00000 */
[----:B------:R0:W1:Y:S02]  /*1f2b0*/  SHFL.IDX P6, R14, R13, R12, R11 ;  /* 0x0000000c0d0e7389 */ /* 0x00006400000c000b */
[----:B01----:R-:W-:Y:S01]  /*1f2c0*/  ENDCOLLECTIVE ;  /* 0x000000000000791b */ /* 0x003fe20003800000 */
.L_x_6280:
[----:B------:R-:W-:Y:S01]  /*1f2d0*/  MOV R13, R28 ;  /* 0x0000001c000d7202 */ /* 0x000fe20000000f00 */
[----:B------:R-:W-:Y:S02]  /*1f2e0*/  IMAD R30, R8, R30, RZ ;  /* 0x0000001e081e7224 */ /* 0x000fe400078e02ff */
[----:B------:R-:W-:-:S07]  /*1f2f0*/  IMAD.MOV.U32 R8, RZ, RZ, R14 ;  /* 0x000000ffff087224 */ /* 0x000fce00078e000e */
[----:B------:R-:W-:Y:S05]  /*1f300*/  WARPSYNC.COLLECTIVE R15, `(.L_x_6281) ;  /* 0x000000000f087348 */ /* 0x000fea0003c00000 */
[----:B------:R0:W1:Y:S02]  /*1f310*/  SHFL.IDX P6, R14, R13, R12, R11 ;  /* 0x0000000c0d0e7389 */ /* 0x00006400000c000b */
[----:B01----:R-:W-:Y:S01]  /*1f320*/  ENDCOLLECTIVE ;  /* 0x000000000000791b */ /* 0x003fe20003800000 */
.L_x_6281:
[----:B------:R-:W-:-:S13]  /*1f330*/  ISETP.GE.OR P1, PT, R35, R30, P0 ;  /* 0x0000001e2300720c */ /* 0x000fda0000726670 */
[C---:B------:R-:W-:Y:S01]  /*1f340*/  @!P1 IMAD.SHL.U32 R9, R16.reuse, 0x2, RZ ;  /* 0x0000000210099824 */ /* 0x040fe200078e00ff */
[----:B------:R-:W-:-:S04]  /*1f350*/  @!P1 SHF.L.U64.HI R21, R16, 0x1, R17 ;  /* 0x0000000110159819 */ /* 0x000fc80000010211 */
[----:B------:R-:W-:-:S05]  /*1f360*/  @!P1 IADD3 R4, P2, R3, R9, RZ ;  /* 0x0000000903049210 */ /* 0x000fca0007f5e0ff */
[----:B------:R-:W-:-:S06]  /*1f370*/  @!P1 IMAD.X R5, R0, 0x1, R21, P2 ;  /* 0x0000000100059824 */ /* 0x000fcc00010e0615 */
[----:B------:R-:W5:Y:S01]  /*1f380*/  @!P1 LD.E.128 R4, desc[UR40][R4.64] ;  /* 0x0000002804049980 */ /* 0x000f62000c101d00 */
[----:B------:R-:W-:-:S05]  /*1f390*/  @!P1 IADD3 R14, P2, R14, R9, RZ ;  /* 0x000000090e0e9210 */ /* 0x000fca0007f5e0ff */
[----:B------:R-:W-:-:S04]  /*1f3a0*/  @!P1 IMAD.X R3, R8, 0x1, R21, P2 ;  /* 0x0000000108039824 */ /* 0x000fc800010e0615 */
[----:B------:R-:W-:-:S05]  /*1f3b0*/  @!P1 IMAD.MOV.U32 R15, RZ, RZ, R3 ;  /* 0x000000ffff0f9224 */ /* 0x000fca00078e0003 */
[----:B------:R0:W5:Y:S01]  /*1f3c0*/  @!P1 LD.E.128 R24, desc[UR40][R14.64] ;  /* 0x000000280e189980 */ /* 0x000162000c101d00 */
[----:B------:R-:W-:Y:S01]  /*1f3d0*/  IMAD.MOV.U32 R13, RZ, RZ, R20 ;  /* 0x000000ffff0d7224 */ /* 0x000fe200078e0014 */
[----:B------:R-:W-:Y:S02]  /*1f3e0*/  MOV R12, 0x1 ;  /* 0x00000001000c7802 */ /* 0x000fe40000000f00 */
[----:B------:R-:W-:Y:S02]  /*1f3f0*/  CS2R R38, SRZ ;  /* 0x0000000000267805 */ /* 0x000fe4000001ff00 */
[----:B------:R-:W-:Y:S01]  /*1f400*/  CS2R R36, SRZ ;  /* 0x0000000000247805 */ /* 0x000fe2000001ff00 */
[----:B0-----:R-:W-:-:S07]  /*1f410*/  IMAD.MOV.U32 R15, RZ, RZ, -0x1 ;  /* 0xffffffffff0f7424 */ /* 0x001fce00078e00ff */
[----:B-----5:R-:W-:Y:S05]  /*1f420*/  WARPSYNC.COLLECTIVE R15, `(.L_x_6282) ;  /* 0x000000000f087348 */ /* 0x020fea0003c00000 */
[----:B------:R0:W1:Y:S02]  /*1f430*/  SHFL.IDX P6, R14, R13, R12, R11 ;  /* 0x0000000c0d0e7389 */ /* 0x00006400000c000b */
[----:B01---5:R-:W-:Y:S01]  /*1f440*/  ENDCOLLECTIVE ;  /* 0x000000000000791b */ /* 0x023fe20003800000 */
.L_x_6282:
[----:B------:R-:W-:Y:S02]  /*1f450*/  IMAD.MOV.U32 R13, RZ, RZ, R10 ;  /* 0x000000ffff0d7224 */ /* 0x000fe400078e000a */
[----:B------:R-:W-:Y:S01]  /*1f460*/  @!P1 IMAD.MOV.U32 R38, RZ, RZ, R4 ;  /* 0x000000ffff269224 */ /* 0x000fe200078e0004 */
[----:B------:R-:W-:Y:S01]  /*1f470*/  @!P1 MOV R39, R5 ;  /* 0x0000000500279202 */ /* 0x000fe20000000f00 */
[----:B------:R-:W-:Y:S01]  /*1f480*/  @!P1 IMAD.MOV.U32 R36, RZ, RZ, R6 ;  /* 0x000000ffff249224 */ /* 0x000fe200078e0006 */
[----:B------:R-:W-:Y:S01]  /*1f490*/  CS2R R4, SRZ ;  /* 0x0000000000047805 */ /* 0x000fe2000001ff00 */
[----:B------:R-:W-:Y:S02]  /*1f4a0*/  IMAD.MOV.U32 R0, RZ, RZ, R38 ;  /* 0x000000ffff007224 */ /* 0x000fe400078e0026 */
[----:B------:R-:W-:Y:S02]  /*1f4b0*/  IMAD.MOV.U32 R3, RZ, RZ, R39 ;  /* 0x000000ffff037224 */ /* 0x000fe400078e0027 */
[----:B------:R-:W-:Y:S01]  /*1f4c0*/  @!P1 IMAD.MOV.U32 R37, RZ, RZ, R7 ;  /* 0x000000ffff259224 */ /* 0x000fe200078e0007 */
[----:B------:R-:W-:Y:S01]  /*1f4d0*/  PRMT R52, R52, 0x5410, R0 ;  /* 0x0000541034347816 */ /* 0x000fe20000000000 */
[----:B------:R-:W-:Y:S01]  /*1f4e0*/  IMAD.MOV.U32 R0, RZ, RZ, R14 ;  /* 0x000000ffff007224 */ /* 0x000fe200078e000e */
[----:B------:R-:W-:-:S07]  /*1f4f0*/  PRMT R40, R3, 0x7610, R40 ;  /* 0x0000761003287816 */ /* 0x000fce0000000028 */
[----:B------:R-:W-:Y:S05]  /*1f500*/  WARPSYNC.COLLECTIVE R15, `(.L_x_6283) ;  /* 0x000000000f087348 */ /* 0x000fea0003c00000 */
[----:B------:R0:W1:Y:S02]  /*1f510*/  SHFL.IDX P6, R14, R13, R12, R11 ;  /* 0x0000000c0d0e7389 */ /* 0x00006400000c000b */
[----:B01----:R-:W-:Y:S01]  /*1f520*/  ENDCOLLECTIVE ;  /* 0x000000000000791b */ /* 0x003fe20003800000 */
.L_x_6283:
[----:B------:R-:W-:Y:S01]  /*1f530*/  CS2R R6, SRZ ;  /* 0x0000000000067805 */ /* 0x000fe2000001ff00 */
[----:B------:R-:W-:Y:S01]  /*1f540*/  IMAD.MOV.U32 R10, RZ, RZ, R36 ;  /* 0x000000ffff0a7224 */ /* 0x000fe200078e0024 */
[----:B------:R-:W-:Y:S01]  /*1f550*/  @!P1 MOV R4, R26 ;  /* 0x0000001a00049202 */ /* 0x000fe20000000f00 */
[----:B------:R-:W-:Y:S02]  /*1f560*/  IMAD.MOV.U32 R21, RZ, RZ, R37 ;  /* 0x000000ffff157224 */ /* 0x000fe400078e0025 */
[----:B------:R-:W-:Y:S02]  /*1f570*/  @!P1 IMAD.MOV.U32 R6, RZ, RZ, R24 ;  /* 0x000000ffff069224 */ /* 0x000fe400078e0018 */
[----:B------:R-:W-:Y:S01]  /*1f580*/  @!P1 IMAD.MOV.U32 R7, RZ, RZ, R25 ;  /* 0x000000ffff079224 */ /* 0x000fe200078e0019 */
[----:B------:R-:W-:Y:S01]  /*1f590*/  PRMT R9, R10, 0x5410, R21 ;  /* 0x000054100a097816 */ /* 0x000fe20000000015 */
[----:B------:R-:W-:Y:S01]  /*1f5a0*/  @!P1 IMAD.MOV.U32 R5, RZ, RZ, R27 ;  /* 0x000000ffff059224 */ /* 0x000fe200078e001b */
[----:B------:R-:W-:Y:S01]  /*1f5b0*/  CS2R R24, SRZ ;  /* 0x0000000000187805 */ /* 0x000fe2000001ff00 */
[----:B------:R-:W-:-:S02]  /*1f5c0*/  IMAD.MOV.U32 R10, RZ, RZ, R6 ;  /* 0x000000ffff0a7224 */ /* 0x000fc400078e0006 */
[----:B------:R-:W-:Y:S02]  /*1f5d0*/  IMAD.MOV.U32 R13, RZ, RZ, R29 ;  /* 0x000000ffff0d7224 */ /* 0x000fe400078e001d */
[----:B------:R-:W-:-:S07]  /*1f5e0*/  IMAD.MOV.U32 R3, RZ, RZ, R14 ;  /* 0x000000ffff037224 */ /* 0x000fce00078e000e */
[----:B------:R-:W-:Y:S05]  /*1f5f0*/  WARPSYNC.COLLECTIVE R15, `(.L_x_6284) ;  /* 0x000000000f087348 */ /* 0x000fea0003c00000 */
[----:B------:R0:W1:Y:S02]  /*1f600*/  SHFL.IDX P6, R14, R13, R12, R11 ;  /* 0x0000000c0d0e7389 */ /* 0x00006400000c000b */
[----:B01----:R-:W-:Y:S01]  /*1f610*/  ENDCOLLECTIVE ;  /* 0x000000000000791b */ /* 0x003fe20003800000 */
.L_x_6284:
[----:B------:R-:W-:Y:S01]  /*1f620*/  IMAD.MOV.U32 R13, RZ, RZ, R28 ;  /* 0x000000ffff0d7224 */ /* 0x000fe200078e001c */
[----:B------:R-:W-:-:S07]  /*1f630*/  MOV R8, R14 ;  /* 0x0000000e00087202 */ /* 0x000fce0000000f00 */
[----:B------:R-:W-:Y:S05]  /*1f640*/  WARPSYNC.COLLECTIVE R15, `(.L_x_6285) ;  /* 0x000000000f087348 */ /* 0x000fea0003c00000 */
[----:B------:R0:W1:Y:S02]  /*1f650*/  SHFL.IDX P6, R14, R13, R12, R11 ;  /* 0x0000000c0d0e7389 */ /* 0x00006400000c000b */
[----:B01----:R-:W-:Y:S01]  /*1f660*/  ENDCOLLECTIVE ;  /* 0x000000000000791b */ /* 0x003fe20003800000 */
.L_x_6285:
[----:B------:R-:W-:Y:S02]  /*1f670*/  IMAD.MOV.U32 R11, RZ, RZ, R7 ;  /* 0x000000ffff0b7224 */ /* 0x000fe400078e0007 */
[----:B------:R-:W-:Y:S02]  /*1f680*/  IMAD.MOV.U32 R12, RZ, RZ, R4 ;  /* 0x000000ffff0c7224 */ /* 0x000fe400078e0004 */
[----:B------:R-:W-:Y:S01]  /*1f690*/  IMAD.MOV.U32 R13, RZ, RZ, R5 ;  /* 0x000000ffff0d7224 */ /* 0x000fe200078e0005 */
[----:B------:R-:W-:Y:S02]  /*1f6a0*/  PRMT R20, R11, 0x7610, R20 ;  /* 0x000076100b147816 */ /* 0x000fe40000000014 */
[----:B------:R-:W-:Y:S02]  /*1f6b0*/  PRMT R51, R10, 0x5410, R12 ;  /* 0x000054100a337816 */ /* 0x000fe4000000000c */
[----:B------:R-:W-:Y:S01]  /*1f6c0*/  PRMT R52, R13, 0x7610, R52 ;  /* 0x000076100d347816 */ /* 0x000fe20000000034 */
[----:B------:R-:W-:Y:S06]  /*1f6d0*/  BRA `(.L_x_6286) ;  /* 0xfffffe8c00ac7947 */ /* 0x000fec000383ffff */
.L_x_6044:
[----:B0-----:R0:W2:Y:S02]  /*1f6e0*/  SYNCS.PHASECHK.TRANS64.TRYWAIT P1, [R22+URZ+0x32400], R11 ;  /* 0x0324000b160075a7 */ /* 0x0010a4000802017f */
[----:B--2---:R-:W-:Y:S05]  /*1f6f0*/  @!P1 NANOSLEEP.SYNCS 0x989680 ;  /* 0x009896800000995d */ /* 0x004fea0003900000 */
[----:B------:R-:W2:Y:S02]  /*1f700*/  @!P1 SYNCS.PHASECHK.TRANS64 P1, [R22+URZ+0x32400], R11 ;  /* 0x0324000b160095a7 */ /* 0x000ea4000802007f */
[----:B--2---:R-:W-:Y:S05]  /*1f710*/  @!P1 BRA `(.L_x_6044) ;  /* 0xfffffffc00f09947 */ /* 0x004fea000383ffff */
[----:B------:R-:W-:Y:S05]  /*1f720*/  BRA `(.L_x_6287) ;  /* 0xfffffe9000447947 */ /* 0x000fea000383ffff */
.L_x_6050:
[----:B--2---:R2:W4:Y:S02]  /*1f730*/  SYNCS.PHASECHK.TRANS64.TRYWAIT P1, [R13+URZ+0x32430], R6 ;  /* 0x032430060d0075a7 */ /* 0x004524000802017f */
[----:B----4-:R-:W-:Y:S05]  /*1f740*/  @!P1 NANOSLEEP.SYNCS 0x989680 ;  /* 0x009896800000995d */ /* 0x010fea0003900000 */
[----:B------:R-:W4:Y:S02]  /*1f750*/  @!P1 SYNCS.PHASECHK.TRANS64 P1, [R13+URZ+0x32430], R6 ;  /* 0x032430060d0095a7 */ /* 0x000f24000802007f */
[----:B----4-:R-:W-:Y:S05]  /*1f760*/  @!P1 BRA `(.L_x_6050) ;  /* 0xfffffffc00f09947 */ /* 0x010fea000383ffff */
[----:B------:R-:W-:Y:S05]  /*1f770*/  BRA `(.L_x_6049) ;  /* 0xfffffe9c00e07947 */ /* 0x000fea000383ffff */
.L_x_6052:
[----:B---3--:R3:W4:Y:S02]  /*1f780*/  SYNCS.PHASECHK.TRANS64.TRYWAIT P1, [R22+URZ+0x32410], R3 ;  /* 0x03241003160075a7 */ /* 0x008724000802017f */
[----:B----4-:R-:W-:Y:S05]  /*1f790*/  @!P1 NANOSLEEP.SYNCS 0x989680 ;  /* 0x009896800000995d */ /* 0x010fea0003900000 */
[----:B------:R-:W4:Y:S02]  /*1f7a0*/  @!P1 SYNCS.PHASECHK.TRANS64 P1, [R22+URZ+0x32410], R3 ;  /* 0x03241003160095a7 */ /* 0x000f24000802007f */
[----:B----4-:R-:W-:Y:S05]  /*1f7b0*/  @!P1 BRA `(.L_x_6052) ;  /* 0xfffffffc00f09947 */ /* 0x010fea000383ffff */
[----:B------:R-:W-:Y:S05]  /*1f7c0*/  BRA `(.L_x_6288) ;  /* 0xfffffea000987947 */ /* 0x000fea000383ffff */
.L_x_6056:
[----:B------:R0:W0:Y:S02]  /*1f7d0*/  SYNCS.PHASECHK.TRANS64.TRYWAIT P1, [R13+URZ+0x32450], R6 ;  /* 0x032450060d0075a7 */ /* 0x000024000802017f */
[----:B0-----:R-:W-:Y:S05]  /*1f7e0*/  @!P1 NANOSLEEP.SYNCS 0x989680 ;  /* 0x009896800000995d */ /* 0x001fea0003900000 */
[----:B------:R-:W0:Y:S02]  /*1f7f0*/  @!P1 SYNCS.PHASECHK.TRANS64 P1, [R13+URZ+0x32450], R6 ;  /* 0x032450060d0095a7 */ /* 0x000e24000802007f */
[----:B0-----:R-:W-:Y:S05]  /*1f800*/  @!P1 BRA `(.L_x_6056) ;  /* 0xfffffffc00f09947 */ /* 0x001fea000383ffff */
[----:B------:R-:W-:Y:S05]  /*1f810*/  BRA `(.L_x_6055) ;  /* 0xfffffea000a87947 */ /* 0x000fea000383ffff */
.L_x_6063:
[----:B-1----:R1:W2:Y:S02]  /*1f820*/  SYNCS.PHASECHK.TRANS64.TRYWAIT P1, [R14+URZ+0x32430], R12 ;  /* 0x0324300c0e0075a7 */ /* 0x0022a4000802017f */
[----:B--2---:R-:W-:Y:S05]  /*1f830*/  @!P1 NANOSLEEP.SYNCS 0x989680 ;  /* 0x009896800000995d */ /* 0x004fea0003900000 */
[----:B------:R-:W2:Y:S02]  /*1f840*/  @!P1 SYNCS.PHASECHK.TRANS64 P1, [R14+URZ+0x32430], R12 ;  /* 0x0324300c0e0095a7 */ /* 0x000ea4000802007f */
[----:B--2---:R-:W-:Y:S05]  /*1f850*/  @!P1 BRA `(.L_x_6063) ;  /* 0xfffffffc00f09947 */ /* 0x004fea000383ffff */
[----:B------:R-:W-:Y:S05]  /*1f860*/  BRA `(.L_x_6062) ;  /* 0xfffffed000207947 */ /* 0x000fea000383ffff */
.L_x_6067:
[----:B---3--:R3:W4:Y:S02]  /*1f870*/  SYNCS.PHASECHK.TRANS64.TRYWAIT P1, [R14+URZ+0x32450], R12 ;  /* 0x0324500c0e0075a7 */ /* 0x008724000802017f */
[----:B----4-:R-:W-:Y:S05]  /*1f880*/  @!P1 NANOSLEEP.SYNCS 0x989680 ;  /* 0x009896800000995d */ /* 0x010fea0003900000 */
[----:B------:R-:W4:Y:S02]  /*1f890*/  @!P1 SYNCS.PHASECHK.TRANS64 P1, [R14+URZ+0x32450], R12 ;  /* 0x0324500c0e0095a7 */ /* 0x000f24000802007f */
[----:B----4-:R-:W-:Y:S05]  /*1f8a0*/  @!P1 BRA `(.L_x_6067) ;  /* 0xfffffffc00f09947 */ /* 0x010fea000383ffff */
[----:B------:R-:W-:Y:S05]  /*1f8b0*/  BRA `(.L_x_6066) ;  /* 0xfffffed000cc7947 */ /* 0x000fea000383ffff */
.L_x_6075:
[----:B-1----:R1:W2:Y:S02]  /*1f8c0*/  SYNCS.PHASECHK.TRANS64.TRYWAIT P1, [R14+URZ+0x32430], R12 ;  /* 0x0324300c0e0075a7 */ /* 0x0022a4000802017f */
[----:B--2---:R-:W-:Y:S05]  /*1f8d0*/  @!P1 NANOSLEEP.SYNCS 0x989680 ;  /* 0x009896800000995d */ /* 0x004fea0003900000 */
[----:B------:R-:W2:Y:S02]  /*1f8e0*/  @!P1 SYNCS.PHASECHK.TRANS64 P1, [R14+URZ+0x32430], R12 ;  /* 0x0324300c0e0095a7 */ /* 0x000ea4000802007f */
[----:B--2---:R-:W-:Y:S05]  /*1f8f0*/  @!P1 BRA `(.L_x_6075) ;  /* 0xfffffffc00f09947 */ /* 0x004fea000383ffff */
[----:B------:R-:W-:Y:S05]  /*1f900*/  BRA `(.L_x_6074) ;  /* 0xffffff0800287947 */ /* 0x000fea000383ffff */
.L_x_6079:
[----:B---3--:R3:W4:Y:S02]  /*1f910*/  SYNCS.PHASECHK.TRANS64.TRYWAIT P1, [R14+URZ+0x32450], R12 ;  /* 0x0324500c0e0075a7 */ /* 0x008724000802017f */
[----:B----4-:R-:W-:Y:S05]  /*1f920*/  @!P1 NANOSLEEP.SYNCS 0x989680 ;  /* 0x009896800000995d */ /* 0x010fea0003900000 */
[----:B------:R-:W4:Y:S02]  /*1f930*/  @!P1 SYNCS.PHASECHK.TRANS64 P1, [R14+URZ+0x32450], R12 ;  /* 0x0324500c0e0095a7 */ /* 0x000f24000802007f */
[----:B----4-:R-:W-:Y:S05]  /*1f940*/  @!P1 BRA `(.L_x_6079) ;  /* 0xfffffffc00f09947 */ /* 0x010fea000383ffff */
[----:B------:R-:W-:Y:S05]  /*1f950*/  BRA `(.L_x_6078) ;  /* 0xffffff0800d47947 */ /* 0x000fea000383ffff */
.L_x_6096:
[----:B------:R-:W-:Y:S01]  /*1f960*/  MOV R13, R4 ;  /* 0x00000004000d7202 */ /* 0x000fe20000000f00 */
[----:B------:R-:W-:Y:S02]  /*1f970*/  IMAD.MOV.U32 R12, RZ, RZ, RZ ;  /* 0x000000ffff0c7224 */ /* 0x000fe400078e00ff */
[----:B------:R-:W-:Y:S02]  /*1f980*/  IMAD.MOV.U32 R11, RZ, RZ, 0x181f ;  /* 0x0000181fff0b7424 */ /* 0x000fe400078e00ff */
[----:B------:R-:W-:-:S07]  /*1f990*/  IMAD.MOV.U32 R15, RZ, RZ, -0x1 ;  /* 0xffffffffff0f7424 */ /* 0x000fce00078e00ff */
[----:B-12---:R-:W-:Y:S05]  /*1f9a0*/  WARPSYNC.COLLECTIVE R15, `(.L_x_6289) ;  /* 0x000000000f087348 */ /* 0x006fea0003c00000 */
[----:B------:R0:W3:Y:S02]  /*1f9b0*/  SHFL.IDX P6, R14, R13, R12, R11 ;  /* 0x0000000c0d0e7389 */ /* 0x0000e400000c000b */
[----:B0123--:R-:W-:Y:S01]  /*1f9c0*/  ENDCOLLECTIVE ;  /* 0x000000000000791b */ /* 0x00ffe20003800000 */
.L_x_6289:
[----:B------:R-:W-:Y:S02]  /*1f9d0*/  IMAD.MOV.U32 R13, RZ, RZ, R3 ;  /* 0x000000ffff0d7224 */ /* 0x000fe400078e0003 */
[----:B------:R-:W-:-:S07]  /*1f9e0*/  IMAD.MOV.U32 R0, RZ, RZ, R14 ;  /* 0x000000ffff007224 */ /* 0x000fce00078e000e */
[----:B------:R-:W-:Y:S05]  /*1f9f0*/  WARPSYNC.COLLECTIVE R15, `(.L_x_6290) ;  /* 0x000000000f087348 */ /* 0x000fea0003c00000 */
[----:B------:R0:W1:Y:S02]  /*1fa00*/  SHFL.IDX P6, R14, R13, R12, R11 ;  /* 0x0000000c0d0e7389 */ /* 0x00006400000c000b */
[----:B01----:R-:W-:Y:S01]  /*1fa10*/  ENDCOLLECTIVE ;  /* 0x000000000000791b */ /* 0x003fe20003800000 */
.L_x_6290:
[----:B------:R-:W-:Y:S05]  /*1fa20*/  BRA `(.L_x_6291) ;  /* 0xffffff6800d47947 */ /* 0x000fea000383ffff */
.L_x_6099:
[----:B------:R-:W-:Y:S01]  /*1fa30*/  BSSY B1, `(.L_x_6292) ;  /* 0x0000008000017945 */ /* 0x000fe20003800000 */
[----:B---3--:R-:W-:Y:S01]  /*1fa40*/  MOV R13, R4 ;  /* 0x00000004000d7202 */ /* 0x008fe20000000f00 */
[----:B------:R-:W-:Y:S02]  /*1fa50*/  IMAD.MOV.U32 R12, RZ, RZ, 0x1 ;  /* 0x00000001ff0c7424 */ /* 0x000fe400078e00ff */
[----:B------:R-:W-:Y:S02]  /*1fa60*/  IMAD.MOV.U32 R11, RZ, RZ, 0x181f ;  /* 0x0000181fff0b7424 */ /* 0x000fe400078e00ff */
[----:B------:R-:W-:-:S07]  /*1fa70*/  IMAD.MOV.U32 R15, RZ, RZ, -0x1 ;  /* 0xffffffffff0f7424 */ /* 0x000fce00078e00ff */
[----:B012-4-:R-:W-:Y:S05]  /*1fa80*/  WARPSYNC.COLLECTIVE R15, `(.L_x_6293) ;  /* 0x000000000f087348 */ /* 0x017fea0003c00000 */
[----:B----4-:R3:W4:Y:S02]  /*1fa90*/  SHFL.IDX P6, R14, R13, R12, R11 ;  /* 0x0000000c0d0e7389 */ /* 0x01072400000c000b */
[----:B01234-:R-:W-:Y:S01]  /*1faa0*/  ENDCOLLECTIVE ;  /* 0x000000000000791b */ /* 0x01ffe20003800000 */
.L_x_6293:
[----:B------:R-:W-:Y:S05]  /*1fab0*/  BSYNC B1 ;  /* 0x0000000000017941 */ /* 0x000fea0003800000 */
.L_x_6292:
        /* <DEDUP_REMOVED lines=8> */
.L_x_6294:
[----:B------:R-:W-:Y:S05]  /*1fb40*/  BRA `(.L_x_6295) ;  /* 0xffffff6800f87947 */ /* 0x000fea000383ffff */
.L_x_6102:
        /* <DEDUP_REMOVED lines=8> */
.L_x_6297:
[----:B------:R-:W-:Y:S05]  /*1fbd0*/  BSYNC B1 ;  /* 0x0000000000017941 */ /* 0x000fea0003800000 */
.L_x_6296:
        /* <DEDUP_REMOVED lines=8> */
.L_x_6298:
[----:B------:R-:W-:Y:S05]  /*1fc60*/  BRA `(.L_x_6299) ;  /* 0xffffff6c00187947 */ /* 0x000fea000383ffff */
.L_x_6105:
[----:B------:R-:W-:Y:S01]  /*1fc70*/  BSSY B1, `(.L_x_6300) ;  /* 0x0000008000017945 */ /* 0x000fe20003800000 */
[----:B0-----:R-:W-:Y:S01]  /*1fc80*/  MOV R13, R4 ;  /* 0x00000004000d7202 */ /* 0x001fe20000000f00 */
[----:B------:R-:W-:Y:S02]  /*1fc90*/  IMAD.MOV.U32 R12, RZ, RZ, 0x3 ;  /* 0x00000003ff0c7424 */ /* 0x000fe400078e00ff */
[----:B------:R-:W-:Y:S02]  /*1fca0*/  IMAD.MOV.U32 R11, RZ, RZ, 0x181f ;  /* 0x0000181fff0b7424 */ /* 0x000fe400078e00ff */
[----:B------:R-:W-:-:S07]  /*1fcb0*/  IMAD.MOV.U32 R15, RZ, RZ, -0x1 ;  /* 0xffffffffff0f7424 */ /* 0x000fce00078e00ff */
[----:B-1234-:R-:W-:Y:S05]  /*1fcc0*/  WARPSYNC.COLLECTIVE R15, `(.L_x_6301) ;  /* 0x000000000f087348 */ /* 0x01efea0003c00000 */
[----:B------:R0:W0:Y:S02]  /*1fcd0*/  SHFL.IDX P6, R14, R13, R12, R11 ;  /* 0x0000000c0d0e7389 */ /* 0x00002400000c000b */
[----:B01234-:R-:W-:Y:S01]  /*1fce0*/  ENDCOLLECTIVE ;  /* 0x000000000000791b */ /* 0x01ffe20003800000 */
.L_x_6301:
[----:B------:R-:W-:Y:S05]  /*1fcf0*/  BSYNC B1 ;  /* 0x0000000000017941 */ /* 0x000fea0003800000 */
.L_x_6300:
        /* <DEDUP_REMOVED lines=8> */
.L_x_6302:
[----:B------:R-:W-:Y:S05]  /*1fd80*/  BRA `(.L_x_6303) ;  /* 0xffffff6c00387947 */ /* 0x000fea000383ffff */
.L_x_6122:
[----:B-1----:R-:W0:Y:S01]  /*1fd90*/  S2R R10, SR_TID.X ;  /* 0x00000000000a7919 */ /* 0x002e220000002100 */
[----:B------:R-:W-:Y:S01]  /*1fda0*/  BSSY B1, `(.L_x_6304) ;  /* 0x000000a000017945 */ /* 0x000fe20003800000 */
[----:B------:R-:W-:Y:S01]  /*1fdb0*/  IMAD.MOV.U32 R12, RZ, RZ, RZ ;  /* 0x000000ffff0c7224 */ /* 0x000fe200078e00ff */
[----:B------:R-:W-:Y:S01]  /*1fdc0*/  MOV R15, 0xffffffff ;  /* 0xffffffff000f7802 */ /* 0x000fe20000000f00 */
[----:B------:R-:W-:Y:S01]  /*1fdd0*/  IMAD.MOV.U32 R11, RZ, RZ, 0x1f ;  /* 0x0000001fff0b7424 */ /* 0x000fe200078e00ff */
[----:B0-----:R-:W-:-:S04]  /*1fde0*/  SHF.R.U32.HI R10, RZ, 0x5, R10 ;  /* 0x00000005ff0a7819 */ /* 0x001fc8000001160a */
[----:B------:R-:W-:-:S05]  /*1fdf0*/  LOP3.LUT R10, R10, 0x3, RZ, 0xc0, !PT ;  /* 0x000000030a0a7812 */ /* 0x000fca00078ec0ff */
[----:B------:R-:W-:-:S07]  /*1fe00*/  IMAD.MOV.U32 R13, RZ, RZ, R10 ;  /* 0x000000ffff0d7224 */ /* 0x000fce00078e000a */
[----:B------:R-:W-:Y:S05]  /*1fe10*/  WARPSYNC.COLLECTIVE R15, `(.L_x_6305) ;  /* 0x000000000f087348 */ /* 0x000fea0003c00000 */
[----:B------:R0:W1:Y:S02]  /*1fe20*/  SHFL.IDX P6, R14, R13, R12, R11 ;  /* 0x0000000c0d0e7389 */ /* 0x00006400000c000b */
[----:B01----:R-:W-:Y:S01]  /*1fe30*/  ENDCOLLECTIVE ;  /* 0x000000000000791b */ /* 0x003fe20003800000 */
.L_x_6305:
[----:B------:R-:W-:Y:S05]  /*1fe40*/  BSYNC B1 ;  /* 0x0000000000017941 */ /* 0x000fea0003800000 */
.L_x_6304:
[----:B------:R-:W-:Y:S05]  /*1fe50*/  BRA `(.L_x_6306) ;  /* 0xffffff8000987947 */ /* 0x000fea000383ffff */
.L_x_6124:
[----:B------:R-:W-:Y:S01]  /*1fe60*/  BSSY B1, `(.L_x_6307) ;  /* 0x0000006000017945 */ /* 0x000fe20003800000 */
[----:B------:R-:W-:-:S07]  /*1fe70*/  IMAD.MOV.U32 R15, RZ, RZ, -0x1 ;  /* 0xffffffffff0f7424 */ /* 0x000fce00078e00ff */
[----:B01----:R-:W-:Y:S05]  /*1fe80*/  WARPSYNC.COLLECTIVE R15, `(.L_x_6308) ;  /* 0x000000000f0c7348 */ /* 0x003fea0003c00000 */
[----:B------:R-:W-:Y:S02]  /*1fe90*/  ELECT P6, UR62, PT ;  /* 0x00000000003e782f */ /* 0x000fe400038c0000 */
[----:B------:R-:W-:Y:S01]  /*1fea0*/  MOV R14, UR62 ;  /* 0x0000003e000e7c02 */ /* 0x000fe20008000f00 */
[----:B01----:R-:W-:Y:S10]  /*1feb0*/  ENDCOLLECTIVE ;  /* 0x000000000000791b */ /* 0x003ff40003800000 */
.L_x_6308:
[----:B------:R-:W-:Y:S05]  /*1fec0*/  BSYNC B1 ;  /* 0x0000000000017941 */ /* 0x000fea0003800000 */
.L_x_6307:
[----:B------:R-:W-:Y:S05]  /*1fed0*/  BRA `(.L_x_6123) ;  /* 0xffffff8000907947 */ /* 0x000fea000383ffff */
.L_x_6126:
[----:B0-----:R0:W2:Y:S02]  /*1fee0*/  SYNCS.PHASECHK.TRANS64.TRYWAIT P0, [R22+URZ+0x32420], R3 ;  /* 0x03242003160075a7 */ /* 0x0010a4000800017f */
[----:B--2---:R-:W-:Y:S05]  /*1fef0*/  @!P0 NANOSLEEP.SYNCS 0x989680 ;  /* 0x009896800000895d */ /* 0x004fea0003900000 */
[----:B------:R-:W2:Y:S02]  /*1ff00*/  @!P0 SYNCS.PHASECHK.TRANS64 P0, [R22+URZ+0x32420], R3 ;  /* 0x03242003160085a7 */ /* 0x000ea4000800007f */
[----:B--2---:R-:W-:Y:S05]  /*1ff10*/  @!P0 BRA `(.L_x_6126) ;  /* 0xfffffffc00f08947 */ /* 0x004fea000383ffff */
[----:B------:R-:W-:Y:S05]  /*1ff20*/  BRA `(.L_x_6309) ;  /* 0xffffff8000a07947 */ /* 0x000fea000383ffff */
.L_x_6130:
[----:B0-----:R0:W2:Y:S02]  /*1ff30*/  SYNCS.PHASECHK.TRANS64.TRYWAIT P0, [R3+URZ+0x324a0], R8 ;  /* 0x0324a008030075a7 */ /* 0x0010a4000800017f */
[----:B--2---:R-:W-:Y:S05]  /*1ff40*/  @!P0 NANOSLEEP.SYNCS 0x989680 ;  /* 0x009896800000895d */ /* 0x004fea0003900000 */
[----:B------:R-:W2:Y:S02]  /*1ff50*/  @!P0 SYNCS.PHASECHK.TRANS64 P0, [R3+URZ+0x324a0], R8 ;  /* 0x0324a008030085a7 */ /* 0x000ea4000800007f */
[----:B--2---:R-:W-:Y:S05]  /*1ff60*/  @!P0 BRA `(.L_x_6130) ;  /* 0xfffffffc00f08947 */ /* 0x004fea000383ffff */
[----:B------:R-:W-:Y:S05]  /*1ff70*/  BRA `(.L_x_6310) ;  /* 0xffffff8000b87947 */ /* 0x000fea000383ffff */
.L_x_6135:
[----:B-1----:R1:W2:Y:S02]  /*1ff80*/  SYNCS.PHASECHK.TRANS64.TRYWAIT P0, [R3+URZ+0x324c0], R8 ;  /* 0x0324c008030075a7 */ /* 0x0022a4000800017f */
[----:B--2---:R-:W-:Y:S05]  /*1ff90*/  @!P0 NANOSLEEP.SYNCS 0x989680 ;  /* 0x009896800000895d */ /* 0x004fea0003900000 */
[----:B------:R-:W2:Y:S02]  /*1ffa0*/  @!P0 SYNCS.PHASECHK.TRANS64 P0, [R3+URZ+0x324c0], R8 ;  /* 0x0324c008030085a7 */ /* 0x000ea4000800007f */
[----:B--2---:R-:W-:Y:S05]  /*1ffb0*/  @!P0 BRA `(.L_x_6135) ;  /* 0xfffffffc00f08947 */ /* 0x004fea000383ffff */
[----:B------:R-:W-:Y:S05]  /*1ffc0*/  BRA `(.L_x_6311) ;  /* 0xffffff8400347947 */ /* 0x000fea000383ffff */
.L_x_6145:
[----:B0-----:R0:W2:Y:S02]  /*1ffd0*/  SYNCS.PHASECHK.TRANS64.TRYWAIT P1, [R8+URZ+0x324a0], R2 ;  /* 0x0324a002080075a7 */ /* 0x0010a4000802017f */
[----:B--2---:R-:W-:Y:S05]  /*1ffe0*/  @!P1 NANOSLEEP.SYNCS 0x989680 ;  /* 0x009896800000995d */ /* 0x004fea0003900000 */
[----:B------:R-:W2:Y:S02]  /*1fff0*/  @!P1 SYNCS.PHASECHK.TRANS64 P1, [R8+URZ+0x324a0], R2 ;  /* 0x0324a002080095a7 */ /* 0x000ea4000802007f */
[----:B--2---:R-:W-:Y:S05]  /*20000*/  @!P1 BRA `(.L_x_6145) ;  /* 0xfffffffc00f09947 */ /* 0x004fea000383ffff */
[----:B------:R-:W-:Y:S05]  /*20010*/  BRA `(.L_x_6312) ;  /* 0xffffff8800a87947 */ /* 0x000fea000383ffff */
.L_x_6150:
[----:B-1----:R1:W2:Y:S02]  /*20020*/  SYNCS.PHASECHK.TRANS64.TRYWAIT P1, [R8+URZ+0x324c0], R2 ;  /* 0x0324c002080075a7 */ /* 0x0022a4000802017f */
[----:B--2---:R-:W-:Y:S05]  /*20030*/  @!P1 NANOSLEEP.SYNCS 0x989680 ;  /* 0x009896800000995d */ /* 0x004fea0003900000 */
[----:B------:R-:W2:Y:S02]  /*20040*/  @!P1 SYNCS.PHASECHK.TRANS64 P1, [R8+URZ+0x324c0], R2 ;  /* 0x0324c002080095a7 */ /* 0x000ea4000802007f */
[----:B--2---:R-:W-:Y:S05]  /*20050*/  @!P1 BRA `(.L_x_6150) ;  /* 0xfffffffc00f09947 */ /* 0x004fea000383ffff */
[----:B------:R-:W-:Y:S05]  /*20060*/  BRA `(.L_x_6313) ;  /* 0xffffff8c00207947 */ /* 0x000fea000383ffff */
.L_x_6166:
[----:B------:R-:W1:Y:S01]  /*20070*/  S2R R11, SR_TID.X ;  /* 0x00000000000b7919 */ /* 0x000e620000002100 */
[----:B------:R-:W-:Y:S01]  /*20080*/  BSSY B0, `(.L_x_6314) ;  /* 0x000000a000007945 */ /* 0x000fe20003800000 */
[----:B------:R-:W-:Y:S02]  /*20090*/  IMAD.MOV.U32 R12, RZ, RZ, RZ ;  /* 0x000000ffff0c7224 */ /* 0x000fe400078e00ff */
[----:B------:R-:W-:Y:S01]  /*200a0*/  IMAD.MOV.U32 R15, RZ, RZ, -0x1 ;  /* 0xffffffffff0f7424 */ /* 0x000fe200078e00ff */
[----:B-1----:R-:W-:-:S04]  /*200b0*/  SHF.R.U32.HI R11, RZ, 0x5, R11 ;  /* 0x00000005ff0b7819 */ /* 0x002fc8000001160b */
[----:B------:R-:W-:-:S05]  /*200c0*/  LOP3.LUT R11, R11, 0x3, RZ, 0xc0, !PT ;  /* 0x000000030b0b7812 */ /* 0x000fca00078ec0ff */
[----:B------:R-:W-:Y:S02]  /*200d0*/  IMAD.MOV.U32 R13, RZ, RZ, R11 ;  /* 0x000000ffff0d7224 */ /* 0x000fe400078e000b */
[----:B------:R-:W-:-:S07]  /*200e0*/  IMAD.MOV.U32 R11, RZ, RZ, 0x1f ;  /* 0x0000001fff0b7424 */ /* 0x000fce00078e00ff */
[----:B0----5:R-:W-:Y:S05]  /*200f0*/  WARPSYNC.COLLECTIVE R15, `(.L_x_6315) ;  /* 0x000000000f087348 */ /* 0x021fea0003c00000 */
[----:B------:R1:W2:Y:S02]  /*20100*/  SHFL.IDX P6, R14, R13, R12, R11 ;  /* 0x0000000c0d0e7389 */ /* 0x0002a400000c000b */
[----:B012--5:R-:W-:Y:S01]  /*20110*/  ENDCOLLECTIVE ;  /* 0x000000000000791b */ /* 0x027fe20003800000 */
.L_x_6315:
[----:B------:R-:W-:Y:S05]  /*20120*/  BSYNC B0 ;  /* 0x0000000000007941 */ /* 0x000fea0003800000 */
.L_x_6314:
[----:B------:R-:W-:Y:S05]  /*20130*/  BRA `(.L_x_6316) ;  /* 0xffffff9800d47947 */ /* 0x000fea000383ffff */
.L_x_6169:
[----:B--2---:R2:W3:Y:S02]  /*20140*/  SYNCS.PHASECHK.TRANS64.TRYWAIT P0, [R29+URZ+0x32440], R0 ;  /* 0x032440001d0075a7 */ /* 0x0044e4000800017f */
[----:B---3--:R-:W-:Y:S05]  /*20150*/  @!P0 NANOSLEEP.SYNCS 0x989680 ;  /* 0x009896800000895d */ /* 0x008fea0003900000 */
[----:B------:R-:W3:Y:S02]  /*20160*/  @!P0 SYNCS.PHASECHK.TRANS64 P0, [R29+URZ+0x32440], R0 ;  /* 0x032440001d0085a7 */ /* 0x000ee4000800007f */
[----:B---3--:R-:W-:Y:S05]  /*20170*/  @!P0 BRA `(.L_x_6169) ;  /* 0xfffffffc00f08947 */ /* 0x008fea000383ffff */
[----:B------:R-:W-:Y:S05]  /*20180*/  BRA `(.L_x_6317) ;  /* 0xffffff9800ec7947 */ /* 0x000fea000383ffff */
.L_x_6170:
        /* <DEDUP_REMOVED lines=8> */
.L_x_6319:
[----:B------:R-:W-:Y:S05]  /*20210*/  BSYNC B0 ;  /* 0x0000000000007941 */ /* 0x000fea0003800000 */
.L_x_6318:
        /* <DEDUP_REMOVED lines=9> */
.L_x_6320:
[----:B------:R-:W-:Y:S01]  /*202b0*/  MOV R13, R4 ;  /* 0x00000004000d7202 */ /* 0x000fe20000000f00 */
[----:B------:R-:W-:Y:S02]  /*202c0*/  IMAD.MOV.U32 R12, RZ, RZ, 0x1 ;  /* 0x00000001ff0c7424 */ /* 0x000fe400078e00ff */
[----:B------:R-:W-:-:S07]  /*202d0*/  IMAD.MOV.U32 R3, RZ, RZ, R14 ;  /* 0x000000ffff037224 */ /* 0x000fce00078e000e */
[----:B------:R-:W-:Y:S05]  /*202e0*/  WARPSYNC.COLLECTIVE R15, `(.L_x_6321) ;  /* 0x000000000f087348 */ /* 0x000fea0003c00000 */
[----:B------:R0:W1:Y:S02]  /*202f0*/  SHFL.IDX P6, R14, R13, R12, R11 ;  /* 0x0000000c0d0e7389 */ /* 0x00006400000c000b */
[----:B01----:R-:W-:Y:S01]  /*20300*/  ENDCOLLECTIVE ;  /* 0x000000000000791b */ /* 0x003fe20003800000 */
.L_x_6321:
        /* <DEDUP_REMOVED lines=15> */
.L_x_6322:
[----:B------:R-:W-:Y:S01]  /*20400*/  @P0 LEA R6, R5, R22, 0x1 ;  /* 0x0000001605060211 */ /* 0x000fe200078e08ff */
[----:B------:R-:W-:Y:S02]  /*20410*/  IMAD.MOV.U32 R13, RZ, RZ, R4 ;  /* 0x000000ffff0d7224 */ /* 0x000fe400078e0004 */
[----:B------:R-:W-:Y:S02]  /*20420*/  IMAD.MOV.U32 R12, RZ, RZ, 0x2 ;  /* 0x00000002ff0c7424 */ /* 0x000fe400078e00ff */
[----:B------:R-:W-:-:S07]  /*20430*/  IMAD.MOV.U32 R3, RZ, RZ, R14 ;  /* 0x000000ffff037224 */ /* 0x000fce00078e000e */
[----:B------:R-:W-:Y:S05]  /*20440*/  WARPSYNC.COLLECTIVE R15, `(.L_x_6323) ;  /* 0x000000000f087348 */ /* 0x000fea0003c00000 */
[----:B------:R0:W1:Y:S02]  /*20450*/  SHFL.IDX P6, R14, R13, R12, R11 ;  /* 0x0000000c0d0e7389 */ /* 0x00006400000c000b */
[----:B01----:R-:W-:Y:S01]  /*20460*/  ENDCOLLECTIVE ;  /* 0x000000000000791b */ /* 0x003fe20003800000 */
.L_x_6323:
        /* <DEDUP_REMOVED lines=15> */
.L_x_6324:
[----:B------:R-:W-:Y:S02]  /*20560*/  @P0 IMAD R6, R5, 0x2, R22 ;  /* 0x0000000205060824 */ /* 0x000fe400078e0216 */
[----:B------:R-:W-:Y:S02]  /*20570*/  IMAD.MOV.U32 R13, RZ, RZ, R4 ;  /* 0x000000ffff0d7224 */ /* 0x000fe400078e0004 */
[----:B------:R-:W-:Y:S02]  /*20580*/  IMAD.MOV.U32 R12, RZ, RZ, 0x3 ;  /* 0x00000003ff0c7424 */ /* 0x000fe400078e00ff */
[----:B------:R-:W-:-:S07]  /*20590*/  IMAD.MOV.U32 R3, RZ, RZ, R14 ;  /* 0x000000ffff037224 */ /* 0x000fce00078e000e */
[----:B------:R-:W-:Y:S05]  /*205a0*/  WARPSYNC.COLLECTIVE R15, `(.L_x_6325) ;  /* 0x000000000f087348 */ /* 0x000fea0003c00000 */
[----:B------:R0:W1:Y:S02]  /*205b0*/  SHFL.IDX P6, R14, R13, R12, R11 ;  /* 0x0000000c0d0e7389 */ /* 0x00006400000c000b */
[----:B01----:R-:W-:Y:S01]  /*205c0*/  ENDCOLLECTIVE ;  /* 0x000000000000791b */ /* 0x003fe20003800000 */
.L_x_6325:
        /* <DEDUP_REMOVED lines=15> */
.L_x_6326:
[----:B------:R-:W-:Y:S02]  /*206c0*/  @P0 IMAD R6, R5, 0x2, R22 ;  /* 0x0000000205060824 */ /* 0x000fe400078e0216 */
[----:B------:R-:W-:Y:S02]  /*206d0*/  IMAD.MOV.U32 R13, RZ, RZ, R4 ;  /* 0x000000ffff0d7224 */ /* 0x000fe400078e0004 */
[----:B------:R-:W-:Y:S01]  /*206e0*/  IMAD.MOV.U32 R12, RZ, RZ, 0x4 ;  /* 0x00000004ff0c7424 */ /* 0x000fe200078e00ff */
[----:B------:R-:W-:-:S07]  /*206f0*/  MOV R3, R14 ;  /* 0x0000000e00037202 */ /* 0x000fce0000000f00 */
[----:B------:R-:W-:Y:S05]  /*20700*/  WARPSYNC.COLLECTIVE R15, `(.L_x_6327) ;  /* 0x000000000f087348 */ /* 0x000fea0003c00000 */
[----:B------:R0:W1:Y:S02]  /*20710*/  SHFL.IDX P6, R14, R13, R12, R11 ;  /* 0x0000000c0d0e7389 */ /* 0x00006400000c000b */
[----:B01----:R-:W-:Y:S01]  /*20720*/  ENDCOLLECTIVE ;  /* 0x000000000000791b */ /* 0x003fe20003800000 */
.L_x_6327:
        /* <DEDUP_REMOVED lines=15> */
.L_x_6328:
[----:B------:R-:W-:Y:S02]  /*20820*/  @P0 IMAD R6, R5, 0x2, R22 ;  /* 0x0000000205060824 */ /* 0x000fe400078e0216 */
[----:B------:R-:W-:Y:S02]  /*20830*/  IMAD.MOV.U32 R13, RZ, RZ, R4 ;  /* 0x000000ffff0d7224 */ /* 0x000fe400078e0004 */
[----:B------:R-:W-:Y:S02]  /*20840*/  IMAD.MOV.U32 R12, RZ, RZ, 0x5 ;  /* 0x00000005ff0c7424 */ /* 0x000fe400078e00ff */
[----:B------:R-:W-:-:S07]  /*20850*/  IMAD.MOV.U32 R3, RZ, RZ, R14 ;  /* 0x000000ffff037224 */ /* 0x000fce00078e000e */
[----:B------:R-:W-:Y:S05]  /*20860*/  WARPSYNC.COLLECTIVE R15, `(.L_x_6329) ;  /* 0x000000000f087348 */ /* 0x000fea0003c00000 */
[----:B------:R0:W1:Y:S02]  /*20870*/  SHFL.IDX P6, R14, R13, R12, R11 ;  /* 0x0000000c0d0e7389 */ /* 0x00006400000c000b */
[----:B01----:R-:W-:Y:S01]  /*20880*/  ENDCOLLECTIVE ;  /* 0x000000000000791b */ /* 0x003fe20003800000 */
.L_x_6329:
        /* <DEDUP_REMOVED lines=10> */
.L_x_6330:
[----:B------:R-:W-:Y:S01]  /*20930*/  @!PT LDS RZ, [RZ] ;  /* 0x00000000fffff984 */ /* 0x000fe20000000800 */
[----:B------:R-:W-:Y:S01]  /*20940*/  @!PT LDS RZ, [RZ] ;  /* 0x00000000fffff984 */ /* 0x000fe20000000800 */
[----:B------:R-:W-:Y:S01]  /*20950*/  @!PT LDS RZ, [RZ] ;  /* 0x00000000fffff984 */ /* 0x000fe20000000800 */
[----:B------:R1:W-:Y:S01]  /*20960*/  @P0 LDGSTS.E.BYPASS.LTC128B.128 [R6+0x1e400], desc[UR40][R2.64], !P2 ;  /* 0x1e40000002060fae */ /* 0x0003e2000d101d68 */
[----:B------:R-:W-:Y:S01]  /*20970*/  IMAD.MOV.U32 R0, RZ, RZ, R14 ;  /* 0x000000ffff007224 */ /* 0x000fe200078e000e */
[----:B------:R-:W-:Y:S06]  /*20980*/  BRA `(.L_x_6331) ;  /* 0xffffff9800607947 */ /* 0x000fec000383ffff */
.L_x_6175:
[----:B------:R-:W-:Y:S01]  /*20990*/  IMAD.MOV.U32 R13, RZ, RZ, R3 ;  /* 0x000000ffff0d7224 */ /* 0x000fe200078e0003 */
[----:B------:R-:W-:Y:S01]  /*209a0*/  MOV R15, 0xffffffff ;  /* 0xffffffff000f7802 */ /* 0x000fe20000000f00 */
[----:B------:R-:W-:Y:S02]  /*209b0*/  IMAD.MOV.U32 R12, RZ, RZ, RZ ;  /* 0x000000ffff0c7224 */ /* 0x000fe400078e00ff */
[----:B------:R-:W-:Y:S02]  /*209c0*/  IMAD.MOV.U32 R11, RZ, RZ, 0x181f ;  /* 0x0000181fff0b7424 */ /* 0x000fe400078e00ff */
[----:B-----5:R-:W-:Y:S02]  /*209d0*/  IMAD R2, R9, R6, RZ ;  /* 0x0000000609027224 */ /* 0x020fe400078e02ff */
[----:B------:R-:W-:-:S07]  /*209e0*/  IMAD R17, R17, 0x80, R8 ;  /* 0x0000008011117824 */ /* 0x000fce00078e0208 */
[----:B------:R-:W-:Y:S05]  /*209f0*/  WARPSYNC.COLLECTIVE R15, `(.L_x_6332) ;  /* 0x000000000f087348 */ /* 0x000fea0003c00000 */
[----:B------:R0:W1:Y:S02]  /*20a00*/  SHFL.IDX P6, R14, R13, R12, R11 ;  /* 0x0000000c0d0e7389 */ /* 0x00006400000c000b */
[----:B01----:R-:W-:Y:S01]  /*20a10*/  ENDCOLLECTIVE ;  /* 0x000000000000791b */ /* 0x003fe20003800000 */
.L_x_6332:
[C---:B------:R-:W-:Y:S01]  /*20a20*/  VIADD R10, R17.reuse, 0x10 ;  /* 0x00000010110a7836 */ /* 0x040fe20000000000 */
[C---:B------:R-:W-:Y:S01]  /*20a30*/  ISETP.GE.AND P0, PT, R17.reuse, R2, PT ;  /* 0x000000021100720c */ /* 0x040fe20003f06270 */
[C---:B------:R-:W-:Y:S01]  /*20a40*/  VIADD R8, R17.reuse, 0x40 ;  /* 0x0000004011087836 */ /* 0x040fe20000000000 */
[----:B------:R-:W-:Y:S02]  /*20a50*/  IADD3 R6, R17, 0x20, RZ ;  /* 0x0000002011067810 */ /* 0x000fe40007ffe0ff */
[----:B------:R0:W-:Y:S04]  /*20a60*/  STL [R1+0x18], R10 ;  /* 0x0000180a01007387 */ /* 0x0001e80000100800 */
[----:B------:R0:W-:Y:S01]  /*20a70*/  STL [R1+0x20], R6 ;  /* 0x0000200601007387 */ /* 0x0001e20000100800 */
[----:B------:R-:W-:-:S02]  /*20a80*/  IMAD.MOV.U32 R13, RZ, RZ, R0 ;  /* 0x000000ffff0d7224 */ /* 0x000fc400078e0000 */
[----:B------:R-:W-:-:S07]  /*20a90*/  IMAD.MOV.U32 R4, RZ, RZ, R14 ;  /* 0x000000ffff047224 */ /* 0x000fce00078e000e */
[----:B0-----:R-:W-:Y:S05]  /*20aa0*/  WARPSYNC.COLLECTIVE R15, `(.L_x_6333) ;  /* 0x000000000f087348 */ /* 0x001fea0003c00000 */
[----:B------:R1:W2:Y:S02]  /*20ab0*/  SHFL.IDX P6, R14, R13, R12, R11 ;  /* 0x0000000c0d0e7389 */ /* 0x0002a400000c000b */
[----:B012---:R-:W-:Y:S01]  /*20ac0*/  ENDCOLLECTIVE ;  /* 0x000000000000791b */ /* 0x007fe20003800000 */
.L_x_6333:
[----:B------:R-:W-:Y:S01]  /*20ad0*/  MOV R13, R3 ;  /* 0x00000003000d7202 */ /* 0x000fe20000000f00 */
[----:B------:R-:W-:Y:S02]  /*20ae0*/  IMAD.MOV.U32 R12, RZ, RZ, 0x1 ;  /* 0x00000001ff0c7424 */ /* 0x000fe400078e00ff */
[----:B------:R-:W-:-:S07]  /*20af0*/  IMAD.MOV.U32 R5, RZ, RZ, R14 ;  /* 0x000000ffff057224 */ /* 0x000fce00078e000e */
[----:B------:R-:W-:Y:S05]  /*20b00*/  WARPSYNC.COLLECTIVE R15, `(.L_x_6334) ;  /* 0x000000000f087348 */ /* 0x000fea0003c00000 */
[----:B------:R0:W1:Y:S02]  /*20b10*/  SHFL.IDX P6, R14, R13, R12, R11 ;  /* 0x0000000c0d0e7389 */ /* 0x00006400000c000b */
[----:B01----:R-:W-:Y:S01]  /*20b20*/  ENDCOLLECTIVE ;  /* 0x000000000000791b */ /* 0x003fe20003800000 */
.L_x_6334:
        /* <DEDUP_REMOVED lines=15> */
.L_x_6335:
[----:B------:R-:W-:Y:S02]  /*20c20*/  IMAD.MOV.U32 R13, RZ, RZ, R3 ;  /* 0x000000ffff0d7224 */ /* 0x000fe400078e0003 */
[----:B------:R-:W-:Y:S02]  /*20c30*/  IMAD.MOV.U32 R12, RZ, RZ, 0x2 ;  /* 0x00000002ff0c7424 */ /* 0x000fe400078e00ff */
[----:B------:R-:W-:-:S07]  /*20c40*/  IMAD.MOV.U32 R5, RZ, RZ, R14 ;  /* 0x000000ffff057224 */ /* 0x000fce00078e000e */
[----:B------:R-:W-:Y:S05]  /*20c50*/  WARPSYNC.COLLECTIVE R15, `(.L_x_6336) ;  /* 0x000000000f087348 */ /* 0x000fea0003c00000 */
[----:B------:R0:W1:Y:S02]  /*20c60*/  SHFL.IDX P6, R14, R13, R12, R11 ;  /* 0x0000000c0d0e7389 */ /* 0x00006400000c000b */
[----:B01----:R-:W-:Y:S01]  /*20c70*/  ENDCOLLECTIVE ;  /* 0x000000000000791b */ /* 0x003fe20003800000 */
.L_x_6336:
        /* <DEDUP_REMOVED lines=11> */
[----:B------:R-:W-:-:S05]  /*20d30*/  VIADD R6, R17, 0x30 ;  /* 0x0000003011067836 */ /* 0x000fca0000000000 */
[----:B------:R1:W-:Y:S04]  /*20d40*/  STL [R1+0x24], R6 ;  /* 0x0000240601007387 */ /* 0x0003e80000100800 */
[----:B------:R1:W-:Y:S01]  /*20d50*/  STL [R1+0x28], R8 ;  /* 0x0000280801007387 */ /* 0x0003e20000100800 */
[----:B0-----:R-:W-:-:S07]  /*20d60*/  IMAD.MOV.U32 R4, RZ, RZ, R14 ;  /* 0x000000ffff047224 */ /* 0x001fce00078e000e */
[----:B-1----:R-:W-:Y:S05]  /*20d70*/  WARPSYNC.COLLECTIVE R15, `(.L_x_6337) ;  /* 0x000000000f087348 */ /* 0x002fea0003c00000 */
[----:B------:R0:W2:Y:S02]  /*20d80*/  SHFL.IDX P6, R14, R13, R12, R11 ;  /* 0x0000000c0d0e7389 */ /* 0x0000a400000c000b */
[----:B012---:R-:W-:Y:S01]  /*20d90*/  ENDCOLLECTIVE ;  /* 0x000000000000791b */ /* 0x007fe20003800000 */
.L_x_6337:
[----:B------:R-:W-:Y:S02]  /*20da0*/  IMAD.MOV.U32 R13, RZ, RZ, R3 ;  /* 0x000000ffff0d7224 */ /* 0x000fe400078e0003 */
[----:B------:R-:W-:Y:S02]  /*20db0*/  IMAD.MOV.U32 R12, RZ, RZ, 0x3 ;  /* 0x00000003ff0c7424 */ /* 0x000fe400078e00ff */
[----:B------:R-:W-:-:S07]  /*20dc0*/  IMAD.MOV.U32 R5, RZ, RZ, R14 ;  /* 0x000000ffff057224 */ /* 0x000fce00078e000e */
[----:B------:R-:W-:Y:S05]  /*20dd0*/  WARPSYNC.COLLECTIVE R15, `(.L_x_6338) ;  /* 0x000000000f087348 */ /* 0x000fea0003c00000 */
[----:B------:R0:W1:Y:S02]  /*20de0*/  SHFL.IDX P6, R14, R13, R12, R11 ;  /* 0x0000000c0d0e7389 */ /* 0x00006400000c000b */
[----:B01----:R-:W-:Y:S01]  /*20df0*/  ENDCOLLECTIVE ;  /* 0x000000000000791b */ /* 0x003fe20003800000 */
.L_x_6338:
        /* <DEDUP_REMOVED lines=15> */
.L_x_6339:
[----:B------:R-:W-:Y:S02]  /*20ef0*/  IMAD.MOV.U32 R13, RZ, RZ, R3 ;  /* 0x000000ffff0d7224 */ /* 0x000fe400078e0003 */
[----:B------:R-:W-:Y:S01]  /*20f00*/  IMAD.MOV.U32 R12, RZ, RZ, 0x4 ;  /* 0x00000004ff0c7424 */ /* 0x000fe200078e00ff */
[----:B------:R-:W-:-:S07]  /*20f10*/  MOV R5, R14 ;  /* 0x0000000e00057202 */ /* 0x000fce0000000f00 */
[----:B------:R-:W-:Y:S05]  /*20f20*/  WARPSYNC.COLLECTIVE R15, `(.L_x_6340) ;  /* 0x000000000f087348 */ /* 0x000fea0003c00000 */
[----:B------:R0:W1:Y:S02]  /*20f30*/  SHFL.IDX P6, R14, R13, R12, R11 ;  /* 0x0000000c0d0e7389 */ /* 0x00006400000c000b */
[----:B01----:R-:W-:Y:S01]  /*20f40*/  ENDCOLLECTIVE ;  /* 0x000000000000791b */ /* 0x003fe20003800000 */
.L_x_6340:
        /* <DEDUP_REMOVED lines=16> */
.L_x_6341:
[----:B------:R0:W-:Y:S01]  /*21050*/  STL [R1+0x30], R8 ;  /* 0x0000300801007387 */ /* 0x0001e20000100800 */
[----:B------:R-:W-:Y:S02]  /*21060*/  IMAD.MOV.U32 R13, RZ, RZ, R3 ;  /* 0x000000ffff0d7224 */ /* 0x000fe400078e0003 */
[----:B------:R-:W-:Y:S02]  /*21070*/  IMAD.MOV.U32 R12, RZ, RZ, 0x5 ;  /* 0x00000005ff0c7424 */ /* 0x000fe400078e00ff */
[----:B------:R-:W-:-:S07]  /*21080*/  IMAD.MOV.U32 R4, RZ, RZ, R14 ;  /* 0x000000ffff047224 */ /* 0x000fce00078e000e */
[----:B0-----:R-:W-:Y:S05]  /*21090*/  WARPSYNC.COLLECTIVE R15, `(.L_x_6342) ;  /* 0x000000000f087348 */ /* 0x001fea0003c00000 */
[----:B------:R1:W2:Y:S02]  /*210a0*/  SHFL.IDX P6, R14, R13, R12, R11 ;  /* 0x0000000c0d0e7389 */ /* 0x0002a400000c000b */
[----:B012---:R-:W-:Y:S01]  /*210b0*/  ENDCOLLECTIVE ;  /* 0x000000000000791b */ /* 0x007fe20003800000 */
.L_x_6342:
        /* <DEDUP_REMOVED lines=10> */
.L_x_6343:
        /* <DEDUP_REMOVED lines=13> */
.L_x_6344:
        /* <DEDUP_REMOVED lines=10> */
.L_x_6345:
[----:B------:R-:W-:Y:S01]  /*212d0*/  @!PT LDS RZ, [RZ] ;  /* 0x00000000fffff984 */ /* 0x000fe20000000800 */
[----:B------:R-:W-:Y:S01]  /*212e0*/  @!PT LDS RZ, [RZ] ;  /* 0x00000000fffff984 */ /* 0x000fe20000000800 */
[----:B------:R-:W-:Y:S01]  /*212f0*/  @!PT LDS RZ, [RZ] ;  /* 0x00000000fffff984 */ /* 0x000fe20000000800 */
[----:B------:R0:W-:Y:S01]  /*21300*/  @!P0 LDGSTS.E.BYPASS.LTC128B.128 [R25+0x1ac00], desc[UR40][R4.64], !P1 ;  /* 0x1ac0000004198fae */ /* 0x0001e2000c901d68 */
[----:B------:R-:W-:Y:S02]  /*21310*/  ISETP.GE.AND P0, PT, R8, R2, PT ;  /* 0x000000020800720c */ /* 0x000fe40003f06270 */
[----:B------:R-:W-:Y:S01]  /*21320*/  MOV R13, R3 ;  /* 0x00000003000d7202 */ /* 0x000fe20000000f00 */
[----:B------:R-:W-:Y:S02]  /*21330*/  IMAD.MOV.U32 R12, RZ, RZ, 0x7 ;  /* 0x00000007ff0c7424 */ /* 0x000fe400078e00ff */
[----:B0-----:R-:W-:-:S08]  /*21340*/  IMAD.MOV.U32 R4, RZ, RZ, R14 ;  /* 0x000000ffff047224 */ /* 0x001fd000078e000e */
[----:B------:R-:W-:Y:S05]  /*21350*/  WARPSYNC.COLLECTIVE R15, `(.L_x_6346) ;  /* 0x000000000f087348 */ /* 0x000fea0003c00000 */
[----:B------:R0:W1:Y:S02]  /*21360*/  SHFL.IDX P6, R14, R13, R12, R11 ;  /* 0x0000000c0d0e7389 */ /* 0x00006400000c000b */
[----:B01----:R-:W-:Y:S01]  /*21370*/  ENDCOLLECTIVE ;  /* 0x000000000000791b */ /* 0x003fe20003800000 */
.L_x_6346:
        /* <DEDUP_REMOVED lines=10> */
.L_x_6347:
[----:B------:R-:W-:Y:S01]  /*21420*/  @!PT LDS RZ, [RZ] ;  /* 0x00000000fffff984 */ /* 0x000fe20000000800 */
[----:B------:R-:W-:Y:S01]  /*21430*/  @!PT LDS RZ, [RZ] ;  /* 0x00000000fffff984 */ /* 0x000fe20000000800 */
[----:B------:R-:W-:Y:S01]  /*21440*/  @!PT LDS RZ, [RZ] ;  /* 0x00000000fffff984 */ /* 0x000fe20000000800 */
[----:B------:R1:W-:Y:S01]  /*21450*/  @!P0 LDGSTS.E.BYPASS.LTC128B.128 [R25+0x1b400], desc[UR40][R4.64], !P1 ;  /* 0x1b40000004198fae */ /* 0x0003e2000c901d68 */
[----:B------:R-:W-:Y:S01]  /*21460*/  IMAD.MOV.U32 R0, RZ, RZ, R14 ;  /* 0x000000ffff007224 */ /* 0x000fe200078e000e */
[----:B------:R-:W-:Y:S06]  /*21470*/  BRA `(.L_x_6348) ;  /* 0xffffff9800b47947 */ /* 0x000fec000383ffff */
.L_x_6179:
[----:B------:R-:W2:Y:S04]  /*21480*/  LDL.LU R15, [R1+0x4] ;  /* 0x00000400010f7983 */ /* 0x000ea80000300800 */
[----:B------:R-:W3:Y:S04]  /*21490*/  LDL.LU R14, [R1+0x18] ;  /* 0x00001800010e7983 */ /* 0x000ee80000300800 */
[----:B------:R-:W4:Y:S04]  /*214a0*/  LDL.LU R13, [R1+0x20] ;  /* 0x00002000010d7983 */ /* 0x000f280000300800 */
[----:B------:R-:W5:Y:S04]  /*214b0*/  LDL.LU R12, [R1+0x24] ;  /* 0x00002400010c7983 */ /* 0x000f680000300800 */
[----:B------:R-:W5:Y:S04]  /*214c0*/  LDL.LU R11, [R1+0x28] ;  /* 0x00002800010b7983 */ /* 0x000f680000300800 */
[----:B------:R-:W5:Y:S04]  /*214d0*/  LDL.LU R10, [R1+0x30] ;  /* 0x00003000010a7983 */ /* 0x000f680000300800 */
[----:B------:R-:W5:Y:S04]  /*214e0*/  LDL.LU R9, [R1+0x34] ;  /* 0x0000340001097983 */ /* 0x000f680000300800 */
[----:B------:R-:W5:Y:S01]  /*214f0*/  LDL.LU R8, [R1] ;  /* 0x0000000001087983 */ /* 0x000f620000300800 */
[----:B------:R-:W-:Y:S01]  /*21500*/  BSSY B0, `(.L_x_6349) ;  /* 0x000001b000007945 */ /* 0x000fe20003800000 */
[----:B--2---:R-:W-:-:S02]  /*21510*/  IMAD R5, R15, R6, RZ ;  /* 0x000000060f057224 */ /* 0x004fc400078e02ff */
[----:B------:R-:W-:-:S03]  /*21520*/  IMAD.MOV.U32 R15, RZ, RZ, -0x1 ;  /* 0xffffffffff0f7424 */ /* 0x000fc600078e00ff */
[-C--:B------:R-:W-:Y:S02]  /*21530*/  ISETP.GE.AND P0, PT, R17, R5.reuse, PT ;  /* 0x000000051100720c */ /* 0x080fe40003f06270 */
[-C--:B---3--:R-:W-:Y:S02]  /*21540*/  ISETP.GE.AND P6, PT, R14, R5.reuse, PT ;  /* 0x000000050e00720c */ /* 0x088fe40003fc6270 */
[----:B----4-:R-:W-:Y:S01]  /*21550*/  ISETP.GE.AND P5, PT, R13, R5, PT ;  /* 0x000000050d00720c */ /* 0x010fe20003fa6270 */
[----:B------:R-:W-:Y:S01]  /*21560*/  IMAD.MOV.U32 R13, RZ, RZ, R0 ;  /* 0x000000ffff0d7224 */ /* 0x000fe200078e0000 */
[----:B-----5:R-:W-:-:S07]  /*21570*/  LOP3.LUT R8, R8, 0xfffffbff, RZ, 0xc0, !PT ;  /* 0xfffffbff08087812 */ /* 0x020fce00078ec0ff */
[----:B------:R-:W-:Y:S02]  /*21580*/  @P0 LOP3.LUT R8, R8, 0x400, RZ, 0xfc, !PT ;  /* 0x0000040008080812 */ /* 0x000fe400078efcff */
[-C--:B------:R-:W-:Y:S02]  /*21590*/  ISETP.GE.AND P0, PT, R12, R5.reuse, PT ;  /* 0x000000050c00720c */ /* 0x080fe40003f06270 */
[----:B------:R-:W-:Y:S02]  /*215a0*/  LOP3.LUT R8, R8, 0xfffffdff, RZ, 0xc0, !PT ;  /* 0xfffffdff08087812 */ /* 0x000fe400078ec0ff */
[----:B------:R-:W-:Y:S02]  /*215b0*/  MOV R12, RZ ;  /* 0x000000ff000c7202 */ /* 0x000fe40000000f00 */
[----:B------:R-:W-:Y:S02]  /*215c0*/  @P6 LOP3.LUT R8, R8, 0x200, RZ, 0xfc, !PT ;  /* 0x0000020008086812 */ /* 0x000fe400078efcff */
[----:B------:R-:W-:Y:S01]  /*215d0*/  ISETP.GE.AND P6, PT, R11, R5, PT ;  /* 0x000000050b00720c */ /* 0x000fe20003fc6270 */
        /* <DEDUP_REMOVED lines=8> */
[----:B------:R-:W-:-:S05]  /*21660*/  @P6 LOP3.LUT R8, R8, 0x40, RZ, 0xfc, !PT ;  /* 0x0000004008086812 */ /* 0x000fca00078efcff */
[----:B------:R0:W-:Y:S02]  /*21670*/  STL [R1], R8 ;  /* 0x0000000801007387 */ /* 0x0001e40000100800 */
[----:B0-----:R-:W-:Y:S05]  /*21680*/  WARPSYNC.COLLECTIVE R15, `(.L_x_6350) ;  /* 0x000000000f087348 */ /* 0x001fea0003c00000 */
[----:B------:R1:W2:Y:S02]  /*21690*/  SHFL.IDX P6, R14, R13, R12, R11 ;  /* 0x0000000c0d0e7389 */ /* 0x0002a400000c000b */
[----:B012---:R-:W-:Y:S01]  /*216a0*/  ENDCOLLECTIVE ;  /* 0x000000000000791b */ /* 0x007fe20003800000 */
.L_x_6350:
[----:B------:R-:W-:Y:S05]  /*216b0*/  BSYNC B0 ;  /* 0x0000000000007941 */ /* 0x000fea0003800000 */
.L_x_6349:
[----:B------:R-:W-:Y:S01]  /*216c0*/  IMAD.MOV.U32 R13, RZ, RZ, R4 ;  /* 0x000000ffff0d7224 */ /* 0x000fe200078e0004 */
[----:B------:R-:W-:Y:S01]  /*216d0*/  MOV R11, 0x181f ;  /* 0x0000181f000b7802 */ /* 0x000fe20000000f00 */
[----:B------:R-:W-:Y:S01]  /*216e0*/  IMAD.MOV.U32 R12, RZ, RZ, RZ ;  /* 0x000000ffff0c7224 */ /* 0x000fe200078e00ff */
[----:B------:R-:W-:Y:S01]  /*216f0*/  LOP3.LUT R8, R8, 0xffffbfff, RZ, 0xc0, !PT ;  /* 0xffffbfff08087812 */ /* 0x000fe200078ec0ff */
[----:B------:R-:W-:Y:S02]  /*21700*/  IMAD.MOV.U32 R15, RZ, RZ, -0x1 ;  /* 0xffffffffff0f7424 */ /* 0x000fe400078e00ff */
[----:B------:R-:W-:Y:S01]  /*21710*/  IMAD.MOV.U32 R2, RZ, RZ, R14 ;  /* 0x000000ffff027224 */ /* 0x000fe200078e000e */
[----:B------:R-:W-:-:S07]  /*21720*/  @P5 LOP3.LUT R8, R8, 0x4000, RZ, 0xfc, !PT ;  /* 0x0000400008085812 */ /* 0x000fce00078efcff */
[----:B------:R-:W-:Y:S05]  /*21730*/  WARPSYNC.COLLECTIVE R15, `(.L_x_6351) ;  /* 0x000000000f087348 */ /* 0x000fea0003c00000 */
[----:B------:R0:W1:Y:S02]  /*21740*/  SHFL.IDX P6, R14, R13, R12, R11 ;  /* 0x0000000c0d0e7389 */ /* 0x00006400000c000b */
[----:B01----:R-:W-:Y:S01]  /*21750*/  ENDCOLLECTIVE ;  /* 0x000000000000791b */ /* 0x003fe20003800000 */
.L_x_6351:
[C---:B------:R-:W-:Y:S02]  /*21760*/  LOP3.LUT P5, RZ, R8.reuse, 0x200, RZ, 0xc0, !PT ;  /* 0x0000020008ff7812 */ /* 0x040fe400078ac0ff */
[----:B------:R-:W-:-:S04]  /*21770*/  LOP3.LUT R8, R8, 0xffffdfff, RZ, 0xc0, !PT ;  /* 0xffffdfff08087812 */ /* 0x000fc800078ec0ff */
[----:B------:R-:W-:-:S04]  /*21780*/  @P0 LOP3.LUT R8, R8, 0x2000, RZ, 0xfc, !PT ;  /* 0x0000200008080812 */ /* 0x000fc800078efcff */
[----:B------:R-:W-:Y:S01]  /*21790*/  LOP3.LUT P0, RZ, R8, 0x400, RZ, 0xc0, !PT ;  /* 0x0000040008ff7812 */ /* 0x000fe2000780c0ff */
[----:B------:R0:W-:Y:S01]  /*217a0*/  STL [R1], R8 ;  /* 0x0000000801007387 */ /* 0x0001e20000100800 */
[----:B------:R-:W-:Y:S02]  /*217b0*/  IMAD.MOV.U32 R13, RZ, RZ, R0 ;  /* 0x000000ffff0d7224 */ /* 0x000fe400078e0000 */
[----:B------:R-:W-:Y:S02]  /*217c0*/  IMAD.MOV.U32 R12, RZ, RZ, 0x1 ;  /* 0x00000001ff0c7424 */ /* 0x000fe400078e00ff */
[----:B------:R-:W-:-:S07]  /*217d0*/  IMAD.MOV.U32 R3, RZ, RZ, R14 ;  /* 0x000000ffff037224 */ /* 0x000fce00078e000e */
[----:B------:R-:W-:-:S05]  /*217e0*/  @!P0 LEA R3, P6, R7, R3, 0x1 ;  /* 0x0000000307038211 */ /* 0x000fca00078c08ff */
[----:B------:R-:W-:-:S05]  /*217f0*/  @!P0 IMAD.X R2, RZ, RZ, R2, P6 ;  /* 0x000000ffff028224 */ /* 0x000fca00030e0602 */
[----:B0-----:R-:W-:-:S07]  /*21800*/  @!P0 LOP3.LUT R3, R3, R2, RZ, 0x3c, !PT ;  /* 0x0000000203038212 */ /* 0x001fce00078e3cff */
[----:B------:R-:W-:Y:S05]  /*21810*/  WARPSYNC.COLLECTIVE R15, `(.L_x_6352) ;  /* 0x000000000f087348 */ /* 0x000fea0003c00000 */
[----:B------:R0:W1:Y:S02]  /*21820*/  SHFL.IDX P6, R14, R13, R12, R11 ;  /* 0x0000000c0d0e7389 */ /* 0x00006400000c000b */
[----:B01----:R-:W-:Y:S01]  /*21830*/  ENDCOLLECTIVE ;  /* 0x000000000000791b */ /* 0x003fe20003800000 */
.L_x_6352:
        /* <DEDUP_REMOVED lines=10> */
[----:B------:R-:W-:Y:S02]  /*218e0*/  MOV R6, R14 ;  /* 0x0000000e00067202 */ /* 0x000fe40000000f00 */
[----:B------:R-:W-:-:S13]  /*218f0*/  LOP3.LUT P0, RZ, R8, 0x100, RZ, 0xc0, !PT ;  /* 0x0000010008ff7812 */ /* 0x000fda000780c0ff */
[----:B0-----:R-:W-:Y:S05]  /*21900*/  WARPSYNC.COLLECTIVE R15, `(.L_x_6353) ;  /* 0x000000000f087348 */ /* 0x001fea0003c00000 */
[----:B------:R1:W2:Y:S02]  /*21910*/  SHFL.IDX P6, R14, R13, R12, R11 ;  /* 0x0000000c0d0e7389 */ /* 0x0002a400000c000b */
[----:B012---:R-:W-:Y:S01]  /*21920*/  ENDCOLLECTIVE ;  /* 0x000000000000791b */ /* 0x007fe20003800000 */
.L_x_6353:
        /* <DEDUP_REMOVED lines=12> */
.L_x_6354:
[----:B------:R-:W-:Y:S01]  /*219f0*/  @!PT LDS RZ, [RZ] ;  /* 0x00000000fffff984 */ /* 0x000fe20000000800 */
[----:B------:R-:W-:Y:S01]  /*21a00*/  @!PT LDS RZ, [RZ] ;  /* 0x00000000fffff984 */ /* 0x000fe20000000800 */
[----:B------:R-:W-:Y:S01]  /*21a10*/  @!PT LDS RZ, [RZ] ;  /* 0x00000000fffff984 */ /* 0x000fe20000000800 */
[----:B------:R0:W-:Y:S04]  /*21a20*/  @!P5 LDGSTS.E.BYPASS.LTC128B.128 [R25+0x26c00], desc[UR40][R2.64+0x80], !P3 ;  /* 0x26c000800219dfae */ /* 0x0001e8000d901d68 */
[----:B------:R0:W-:Y:S04]  /*21a30*/  @!P5 LDGSTS.E.BYPASS.LTC128B.128 [R25+0x2ac00], desc[UR40][R2.64+0x100], !P2 ;  /* 0x2ac001000219dfae */ /* 0x0001e8000d101d68 */
[----:B------:R0:W-:Y:S01]  /*21a40*/  @!P5 LDGSTS.E.BYPASS.LTC128B.128 [R25+0x2ec00], desc[UR40][R2.64+0x180], !P1 ;  /* 0x2ec001800219dfae */ /* 0x0001e2000c901d68 */
[----:B------:R-:W-:Y:S01]  /*21a50*/  LOP3.LUT P5, RZ, R8, 0x80, RZ, 0xc0, !PT ;  /* 0x0000008008ff7812 */ /* 0x000fe200078ac0ff */
[----:B------:R-:W-:Y:S01]  /*21a60*/  IMAD.MOV.U32 R13, RZ, RZ, R4 ;  /* 0x000000ffff0d7224 */ /* 0x000fe200078e0004 */
[----:B------:R-:W-:-:S11]  /*21a70*/  MOV R6, R14 ;  /* 0x0000000e00067202 */ /* 0x000fd60000000f00 */
[----:B0-----:R-:W-:Y:S05]  /*21a80*/  WARPSYNC.COLLECTIVE R15, `(.L_x_6355) ;  /* 0x000000000f087348 */ /* 0x001fea0003c00000 */
[----:B------:R1:W2:Y:S02]  /*21a90*/  SHFL.IDX P6, R14, R13, R12, R11 ;  /* 0x0000000c0d0e7389 */ /* 0x0002a400000c000b */
[----:B012---:R-:W-:Y:S01]  /*21aa0*/  ENDCOLLECTIVE ;  /* 0x000000000000791b */ /* 0x007fe20003800000 */
.L_x_6355:
        /* <DEDUP_REMOVED lines=12> */
.L_x_6356:
        /* <DEDUP_REMOVED lines=12> */
.L_x_6357:
        /* <DEDUP_REMOVED lines=12> */
.L_x_6358:
        /* <DEDUP_REMOVED lines=12> */
.L_x_6359:
        /* <DEDUP_REMOVED lines=12> */
.L_x_6360:
        /* <DEDUP_REMOVED lines=12> */
.L_x_6361:
        /* <DEDUP_REMOVED lines=12> */
.L_x_6362:
[----:B------:R-:W-:Y:S01]  /*21ff0*/  @!PT LDS RZ, [RZ] ;  /* 0x00000000fffff984 */ /* 0x000fe20000000800 */
[----:B------:R-:W-:Y:S01]  /*22000*/  @!PT LDS RZ, [RZ] ;  /* 0x00000000fffff984 */ /* 0x000fe20000000800 */
[----:B------:R-:W-:Y:S01]  /*22010*/  @!PT LDS RZ, [RZ] ;  /* 0x00000000fffff984 */ /* 0x000fe20000000800 */
[----:B------:R0:W-:Y:S04]  /*22020*/  @!P5 LDGSTS.E.BYPASS.LTC128B.128 [R25+0x28c00], desc[UR40][R2.64+0x80], !P3 ;  /* 0x28c000800219dfae */ /* 0x0001e8000d901d68 */
[----:B------:R0:W-:Y:S04]  /*22030*/  @!P5 LDGSTS.E.BYPASS.LTC128B.128 [R25+0x2cc00], desc[UR40][R2.64+0x100], !P2 ;  /* 0x2cc001000219dfae */ /* 0x0001e8000d101d68 */
[----:B------:R0:W-:Y:S01]  /*22040*/  @!P5 LDGSTS.E.BYPASS.LTC128B.128 [R25+0x30c00], desc[UR40][R2.64+0x180], !P1 ;  /* 0x30c001800219dfae */ /* 0x0001e2000c901d68 */
[----:B------:R-:W-:Y:S01]  /*22050*/  IMAD.MOV.U32 R13, RZ, RZ, R4 ;  /* 0x000000ffff0d7224 */ /* 0x000fe200078e0004 */
[----:B------:R-:W-:-:S07]  /*22060*/  MOV R6, R14 ;  /* 0x0000000e00067202 */ /* 0x000fce0000000f00 */
[----:B0-----:R-:W-:Y:S05]  /*22070*/  WARPSYNC.COLLECTIVE R15, `(.L_x_6363) ;  /* 0x000000000f087348 */ /* 0x001fea0003c00000 */
[----:B------:R1:W2:Y:S02]  /*22080*/  SHFL.IDX P6, R14, R13, R12, R11 ;  /* 0x0000000c0d0e7389 */ /* 0x0002a400000c000b */
[----:B012---:R-:W-:Y:S01]  /*22090*/  ENDCOLLECTIVE ;  /* 0x000000000000791b */ /* 0x007fe20003800000 */
.L_x_6363:
[----:B------:R-:W-:Y:S02]  /*220a0*/  IMAD.MOV.U32 R13, RZ, RZ, R0 ;  /* 0x000000ffff0d7224 */ /* 0x000fe400078e0000 */
[----:B------:R-:W-:Y:S02]  /*220b0*/  IMAD.MOV.U32 R12, RZ, RZ, 0x7 ;  /* 0x00000007ff0c7424 */ /* 0x000fe400078e00ff */
[----:B------:R-:W-:-:S07]  /*220c0*/  IMAD.MOV.U32 R2, RZ, RZ, R14 ;  /* 0x000000ffff027224 */ /* 0x000fce00078e000e */
[----:B------:R-:W-:Y:S05]  /*220d0*/  WARPSYNC.COLLECTIVE R15, `(.L_x_6364) ;  /* 0x000000000f087348 */ /* 0x000fea0003c00000 */
[----:B------:R0:W1:Y:S02]  /*220e0*/  SHFL.IDX P6, R14, R13, R12, R11 ;  /* 0x0000000c0d0e7389 */ /* 0x00006400000c000b */
[----:B01----:R-:W-:Y:S01]  /*220f0*/  ENDCOLLECTIVE ;  /* 0x000000000000791b */ /* 0x003fe20003800000 */
.L_x_6364:
        /* <DEDUP_REMOVED lines=9> */
[----:B------:R-:W-:-:S03]  /*22190*/  MOV R6, R14 ;  /* 0x0000000e00067202 */ /* 0x000fc60000000f00 */
[----:B------:R0:W-:Y:S04]  /*221a0*/  @!P0 LDGSTS.E.BYPASS.LTC128B.128 [R25+0x31400], desc[UR40][R2.64+0x180], !P1 ;  /* 0x3140018002198fae */ /* 0x0001e8000c901d68 */
[----:B0-----:R-:W-:Y:S05]  /*221b0*/  WARPSYNC.COLLECTIVE R15, `(.L_x_6365) ;  /* 0x000000000f087348 */ /* 0x001fea0003c00000 */
[----:B------:R1:W2:Y:S02]  /*221c0*/  SHFL.IDX P6, R14, R13, R12, R11 ;  /* 0x0000000c0d0e7389 */ /* 0x0002a400000c000b */
[----:B012---:R-:W-:Y:S01]  /*221d0*/  ENDCOLLECTIVE ;  /* 0x000000000000791b */ /* 0x007fe20003800000 */
.L_x_6365:
[----:B------:R-:W-:Y:S01]  /*221e0*/  IMAD.MOV.U32 R2, RZ, RZ, R14 ;  /* 0x000000ffff027224 */ /* 0x000fe200078e000e */
[----:B------:R-:W-:Y:S06]  /*221f0*/  BRA `(.L_x_6366) ;  /* 0xffffff9800147947 */ /* 0x000fec000383ffff */
.L_x_6184:
[----:B0-----:R0:W1:Y:S02]  /*22200*/  SYNCS.PHASECHK.TRANS64.TRYWAIT P0, [R22+URZ+0x32420], R3 ;  /* 0x03242003160075a7 */ /* 0x001064000800017f */
[----:B-1----:R-:W-:Y:S05]  /*22210*/  @!P0 NANOSLEEP.SYNCS 0x989680 ;  /* 0x009896800000895d */ /* 0x002fea0003900000 */
[----:B------:R-:W1:Y:S02]  /*22220*/  @!P0 SYNCS.PHASECHK.TRANS64 P0, [R22+URZ+0x32420], R3 ;  /* 0x03242003160085a7 */ /* 0x000e64000800007f */
[----:B-1----:R-:W-:Y:S05]  /*22230*/  @!P0 BRA `(.L_x_6184) ;  /* 0xfffffffc00f08947 */ /* 0x002fea000383ffff */
[----:B------:R-:W-:Y:S05]  /*22240*/  BRA `(.L_x_6367) ;  /* 0xffffff9800887947 */ /* 0x000fea000383ffff */
.L_x_6187:
[----:B-1----:R1:W3:Y:S02]  /*22250*/  SYNCS.PHASECHK.TRANS64.TRYWAIT P0, [R29+URZ+0x32460], R0 ;  /* 0x032460001d0075a7 */ /* 0x0022e4000800017f */
[----:B---3--:R-:W-:Y:S05]  /*22260*/  @!P0 NANOSLEEP.SYNCS 0x989680 ;  /* 0x009896800000895d */ /* 0x008fea0003900000 */
[----:B------:R-:W3:Y:S02]  /*22270*/  @!P0 SYNCS.PHASECHK.TRANS64 P0, [R29+URZ+0x32460], R0 ;  /* 0x032460001d0085a7 */ /* 0x000ee4000800007f */
[----:B---3--:R-:W-:Y:S05]  /*22280*/  @!P0 BRA `(.L_x_6187) ;  /* 0xfffffffc00f08947 */ /* 0x008fea000383ffff */
[----:B------:R-:W-:Y:S05]  /*22290*/  BRA `(.L_x_6368) ;  /* 0xffffff9800987947 */ /* 0x000fea000383ffff */
.L_x_6188:
        /* <DEDUP_REMOVED lines=8> */
.L_x_6370:
[----:B------:R-:W-:Y:S05]  /*22320*/  BSYNC B0 ;  /* 0x0000000000007941 */ /* 0x000fea0003800000 */
.L_x_6369:
[----:B------:R-:W0:Y:S01]  /*22330*/  S2R R8, SR_TID.X ;  /* 0x0000000000087919 */ /* 0x000e220000002100 */
[----:B------:R-:W-:Y:S01]  /*22340*/  IMAD.MOV.U32 R13, RZ, RZ, R5 ;  /* 0x000000ffff0d7224 */ /* 0x000fe200078e0005 */
[----:B------:R-:W-:Y:S01]  /*22350*/  MOV R15, 0xffffffff ;  /* 0xffffffff000f7802 */ /* 0x000fe20000000f00 */
[----:B------:R-:W-:Y:S01]  /*22360*/  IMAD.MOV.U32 R12, RZ, RZ, RZ ;  /* 0x000000ffff0c7224 */ /* 0x000fe200078e00ff */
[C---:B------:R-:W-:Y:S01]  /*22370*/  LOP3.LUT P2, RZ, R7.reuse, 0x2, RZ, 0xc0, !PT ;  /* 0x0000000207ff7812 */ /* 0x040fe2000784c0ff */
[----:B------:R-:W-:Y:S01]  /*22380*/  IMAD.MOV.U32 R11, RZ, RZ, 0x181f ;  /* 0x0000181fff0b7424 */ /* 0x000fe200078e00ff */
[----:B------:R-:W-:Y:S01]  /*22390*/  LOP3.LUT P1, RZ, R7, 0x4, RZ, 0xc0, !PT ;  /* 0x0000000407ff7812 */ /* 0x000fe2000782c0ff */
[----:B------:R-:W-:Y:S02]  /*223a0*/  IMAD.MOV.U32 R3, RZ, RZ, R14 ;  /* 0x000000ffff037224 */ /* 0x000fe400078e000e */
[----:B------:R-:W-:-:S10]  /*223b0*/  IMAD R4, R4, 0x2, R22 ;  /* 0x0000000204047824 */ /* 0x000fd400078e0216 */
[----:B0-----:R-:W-:Y:S05]  /*223c0*/  WARPSYNC.COLLECTIVE R15, `(.L_x_6371) ;  /* 0x000000000f087348 */ /* 0x001fea0003c00000 */
[----:B------:R1:W2:Y:S02]  /*223d0*/  SHFL.IDX P6, R14, R13, R12, R11 ;  /* 0x0000000c0d0e7389 */ /* 0x0002a400000c000b */
[----:B012---:R-:W-:Y:S01]  /*223e0*/  ENDCOLLECTIVE ;  /* 0x000000000000791b */ /* 0x007fe20003800000 */
.L_x_6371:
[----:B------:R-:W-:Y:S01]  /*223f0*/  ISETP.LT.OR P3, PT, R30, 0x1, !P1 ;  /* 0x000000011e00780c */ /* 0x000fe20004f61670 */
        /* <DEDUP_REMOVED lines=9> */
.L_x_6372:
        /* <DEDUP_REMOVED lines=17> */
.L_x_6373:
[----:B------:R-:W-:Y:S02]  /*225a0*/  IMAD.MOV.U32 R13, RZ, RZ, R6 ;  /* 0x000000ffff0d7224 */ /* 0x000fe400078e0006 */
[----:B------:R-:W-:Y:S01]  /*225b0*/  IMAD.MOV.U32 R12, RZ, RZ, 0x2 ;  /* 0x00000002ff0c7424 */ /* 0x000fe200078e00ff */
[----:B------:R-:W-:-:S13]  /*225c0*/  IADD3 R2, P3, R14, R0, RZ ;  /* 0x000000000e027210 */ /* 0x000fda0007f7e0ff */
[----:B------:R-:W-:Y:S05]  /*225d0*/  WARPSYNC.COLLECTIVE R15, `(.L_x_6374) ;  /* 0x000000000f087348 */ /* 0x000fea0003c00000 */
[----:B------:R0:W1:Y:S02]  /*225e0*/  SHFL.IDX P6, R14, R13, R12, R11 ;  /* 0x0000000c0d0e7389 */ /* 0x00006400000c000b */
[----:B01----:R-:W-:Y:S01]  /*225f0*/  ENDCOLLECTIVE ;  /* 0x000000000000791b */ /* 0x003fe20003800000 */
.L_x_6374:
        /* <DEDUP_REMOVED lines=17> */
.L_x_6375:
[----:B------:R-:W-:Y:S02]  /*22710*/  IMAD.MOV.U32 R13, RZ, RZ, R6 ;  /* 0x000000ffff0d7224 */ /* 0x000fe400078e0006 */
[----:B------:R-:W-:Y:S01]  /*22720*/  IMAD.MOV.U32 R12, RZ, RZ, 0x3 ;  /* 0x00000003ff0c7424 */ /* 0x000fe200078e00ff */
[----:B------:R-:W-:-:S13]  /*22730*/  IADD3 R2, P3, R14, R0, RZ ;  /* 0x000000000e027210 */ /* 0x000fda0007f7e0ff */
[----:B------:R-:W-:Y:S05]  /*22740*/  WARPSYNC.COLLECTIVE R15, `(.L_x_6376) ;  /* 0x000000000f087348 */ /* 0x000fea0003c00000 */
[----:B------:R0:W1:Y:S02]  /*22750*/  SHFL.IDX P6, R14, R13, R12, R11 ;  /* 0x0000000c0d0e7389 */ /* 0x00006400000c000b */
[----:B01----:R-:W-:Y:S01]  /*22760*/  ENDCOLLECTIVE ;  /* 0x000000000000791b */ /* 0x003fe20003800000 */
.L_x_6376:
        /* <DEDUP_REMOVED lines=17> */
.L_x_6377:
[----:B------:R-:W-:Y:S02]  /*22880*/  IMAD.MOV.U32 R13, RZ, RZ, R6 ;  /* 0x000000ffff0d7224 */ /* 0x000fe400078e0006 */
[----:B------:R-:W-:Y:S01]  /*22890*/  IMAD.MOV.U32 R12, RZ, RZ, 0x4 ;  /* 0x00000004ff0c7424 */ /* 0x000fe200078e00ff */
[----:B------:R-:W-:-:S13]  /*228a0*/  IADD3 R2, P3, R14, R0, RZ ;  /* 0x000000000e027210 */ /* 0x000fda0007f7e0ff */
[----:B------:R-:W-:Y:S05]  /*228b0*/  WARPSYNC.COLLECTIVE R15, `(.L_x_6378) ;  /* 0x000000000f087348 */ /* 0x000fea0003c00000 */
[----:B------:R0:W1:Y:S02]  /*228c0*/  SHFL.IDX P6, R14, R13, R12, R11 ;  /* 0x0000000c0d0e7389 */ /* 0x00006400000c000b */
[----:B01----:R-:W-:Y:S01]  /*228d0*/  ENDCOLLECTIVE ;  /* 0x000000000000791b */ /* 0x003fe20003800000 */
.L_x_6378:
        /* <DEDUP_REMOVED lines=17> */
.L_x_6379:
[----:B------:R-:W-:Y:S01]  /*229f0*/  MOV R13, R6 ;  /* 0x00000006000d7202 */ /* 0x000fe20000000f00 */
[----:B------:R-:W-:Y:S01]  /*22a00*/  IMAD.MOV.U32 R12, RZ, RZ, 0x5 ;  /* 0x00000005ff0c7424 */ /* 0x000fe200078e00ff */
[----:B------:R-:W-:-:S13]  /*22a10*/  IADD3 R2, P3, R14, R0, RZ ;  /* 0x000000000e027210 */ /* 0x000fda0007f7e0ff */
[----:B------:R-:W-:Y:S05]  /*22a20*/  WARPSYNC.COLLECTIVE R15, `(.L_x_6380) ;  /* 0x000000000f087348 */ /* 0x000fea0003c00000 */
[----:B------:R0:W1:Y:S02]  /*22a30*/  SHFL.IDX P6, R14, R13, R12, R11 ;  /* 0x0000000c0d0e7389 */ /* 0x00006400000c000b */
[----:B01----:R-:W-:Y:S01]  /*22a40*/  ENDCOLLECTIVE ;  /* 0x000000000000791b */ /* 0x003fe20003800000 */
.L_x_6380:
        /* <DEDUP_REMOVED lines=12> */
.L_x_6381:
        /* <DEDUP_REMOVED lines=9> */
.L_x_6195:
[----:B0-----:R0:W1:Y:S02]  /*22ba0*/  SYNCS.PHASECHK.TRANS64.TRYWAIT P0, [R6+URZ+0x32440], R21 ;  /* 0x03244015060075a7 */ /* 0x001064000800017f */
[----:B-1----:R-:W-:Y:S05]  /*22bb0*/  @!P0 NANOSLEEP.SYNCS 0x989680 ;  /* 0x009896800000895d */ /* 0x002fea0003900000 */
[----:B------:R-:W1:Y:S02]  /*22bc0*/  @!P0 SYNCS.PHASECHK.TRANS64 P0, [R6+URZ+0x32440], R21 ;  /* 0x03244015060085a7 */ /* 0x000e64000800007f */
[----:B-1----:R-:W-:Y:S05]  /*22bd0*/  @!P0 BRA `(.L_x_6195) ;  /* 0xfffffffc00f08947 */ /* 0x002fea000383ffff */
[----:B------:R-:W-:Y:S05]  /*22be0*/  BRA `(.L_x_6383) ;  /* 0xffffff9c00307947 */ /* 0x000fea000383ffff */
.L_x_6196:
        /* <DEDUP_REMOVED lines=8> */
.L_x_6385:
[----:B------:R-:W-:Y:S05]  /*22c70*/  BSYNC B1 ;  /* 0x0000000000017941 */ /* 0x000fea0003800000 */
.L_x_6384:
        /* <DEDUP_REMOVED lines=9> */
.L_x_6386:
[----:B------:R-:W-:Y:S02]  /*22d10*/  IMAD.MOV.U32 R13, RZ, RZ, R9 ;  /* 0x000000ffff0d7224 */ /* 0x000fe400078e0009 */
[----:B------:R-:W-:Y:S02]  /*22d20*/  IMAD.MOV.U32 R12, RZ, RZ, 0x1 ;  /* 0x00000001ff0c7424 */ /* 0x000fe400078e00ff */
[----:B------:R-:W-:-:S07]  /*22d30*/  IMAD.MOV.U32 R2, RZ, RZ, R14 ;  /* 0x000000ffff027224 */ /* 0x000fce00078e000e */
[----:B------:R-:W-:Y:S05]  /*22d40*/  WARPSYNC.COLLECTIVE R15, `(.L_x_6387) ;  /* 0x000000000f087348 */ /* 0x000fea0003c00000 */
[----:B------:R0:W1:Y:S02]  /*22d50*/  SHFL.IDX P6, R14, R13, R12, R11 ;  /* 0x0000000c0d0e7389 */ /* 0x00006400000c000b */
[----:B01----:R-:W-:Y:S01]  /*22d60*/  ENDCOLLECTIVE ;  /* 0x000000000000791b */ /* 0x003fe20003800000 */
.L_x_6387:
        /* <DEDUP_REMOVED lines=11> */
.L_x_6388:
[----:B------:R-:W-:Y:S02]  /*22e20*/  IMAD.MOV.U32 R13, RZ, RZ, R9 ;  /* 0x000000ffff0d7224 */ /* 0x000fe400078e0009 */
[----:B------:R-:W-:Y:S02]  /*22e30*/  IMAD.MOV.U32 R12, RZ, RZ, 0x2 ;  /* 0x00000002ff0c7424 */ /* 0x000fe400078e00ff */
[----:B------:R-:W-:-:S07]  /*22e40*/  IMAD.MOV.U32 R2, RZ, RZ, R14 ;  /* 0x000000ffff027224 */ /* 0x000fce00078e000e */
[----:B------:R-:W-:Y:S05]  /*22e50*/  WARPSYNC.COLLECTIVE R15, `(.L_x_6389) ;  /* 0x000000000f087348 */ /* 0x000fea0003c00000 */
[----:B------:R0:W1:Y:S02]  /*22e60*/  SHFL.IDX P6, R14, R13, R12, R11 ;  /* 0x0000000c0d0e7389 */ /* 0x00006400000c000b */
[----:B01----:R-:W-:Y:S01]  /*22e70*/  ENDCOLLECTIVE ;  /* 0x000000000000791b */ /* 0x003fe20003800000 */
.L_x_6389:
        /* <DEDUP_REMOVED lines=11> */
.L_x_6390:
[----:B------:R-:W-:Y:S02]  /*22f30*/  IMAD.MOV.U32 R13, RZ, RZ, R9 ;  /* 0x000000ffff0d7224 */ /* 0x000fe400078e0009 */
[----:B------:R-:W-:Y:S02]  /*22f40*/  IMAD.MOV.U32 R12, RZ, RZ, 0x3 ;  /* 0x00000003ff0c7424 */ /* 0x000fe400078e00ff */
[----:B------:R-:W-:-:S07]  /*22f50*/  IMAD.MOV.U32 R2, RZ, RZ, R14 ;  /* 0x000000ffff027224 */ /* 0x000fce00078e000e */
[----:B------:R-:W-:Y:S05]  /*22f60*/  WARPSYNC.COLLECTIVE R15, `(.L_x_6391) ;  /* 0x000000000f087348 */ /* 0x000fea0003c00000 */
[----:B------:R0:W1:Y:S02]  /*22f70*/  SHFL.IDX P6, R14, R13, R12, R11 ;  /* 0x0000000c0d0e7389 */ /* 0x00006400000c000b */
[----:B01----:R-:W-:Y:S01]  /*22f80*/  ENDCOLLECTIVE ;  /* 0x000000000000791b */ /* 0x003fe20003800000 */
.L_x_6391:
        /* <DEDUP_REMOVED lines=11> */
.L_x_6392:
[----:B------:R-:W-:Y:S02]  /*23040*/  IMAD.MOV.U32 R13, RZ, RZ, R9 ;  /* 0x000000ffff0d7224 */ /* 0x000fe400078e0009 */
[----:B------:R-:W-:Y:S02]  /*23050*/  IMAD.MOV.U32 R12, RZ, RZ, 0x4 ;  /* 0x00000004ff0c7424 */ /* 0x000fe400078e00ff */
[----:B------:R-:W-:-:S07]  /*23060*/  IMAD.MOV.U32 R2, RZ, RZ, R14 ;  /* 0x000000ffff027224 */ /* 0x000fce00078e000e */
[----:B------:R-:W-:Y:S05]  /*23070*/  WARPSYNC.COLLECTIVE R15, `(.L_x_6393) ;  /* 0x000000000f087348 */ /* 0x000fea0003c00000 */
[----:B------:R0:W1:Y:S02]  /*23080*/  SHFL.IDX P6, R14, R13, R12, R11 ;  /* 0x0000000c0d0e7389 */ /* 0x00006400000c000b */
[----:B01----:R-:W-:Y:S01]  /*23090*/  ENDCOLLECTIVE ;  /* 0x000000000000791b */ /* 0x003fe20003800000 */
.L_x_6393:
        /* <DEDUP_REMOVED lines=11> */
.L_x_6394:
[----:B------:R-:W-:Y:S02]  /*23150*/  IMAD.MOV.U32 R13, RZ, RZ, R9 ;  /* 0x000000ffff0d7224 */ /* 0x000fe400078e0009 */
[----:B------:R-:W-:Y:S02]  /*23160*/  IMAD.MOV.U32 R12, RZ, RZ, 0x5 ;  /* 0x00000005ff0c7424 */ /* 0x000fe400078e00ff */
[----:B------:R-:W-:-:S07]  /*23170*/  IMAD.MOV.U32 R2, RZ, RZ, R14 ;  /* 0x000000ffff027224 */ /* 0x000fce00078e000e */
[----:B------:R-:W-:Y:S05]  /*23180*/  WARPSYNC.COLLECTIVE R15, `(.L_x_6395) ;  /* 0x000000000f087348 */ /* 0x000fea0003c00000 */
[----:B------:R0:W1:Y:S02]  /*23190*/  SHFL.IDX P6, R14, R13, R12, R11 ;  /* 0x0000000c0d0e7389 */ /* 0x00006400000c000b */
[----:B01----:R-:W-:Y:S01]  /*231a0*/  ENDCOLLECTIVE ;  /* 0x000000000000791b */ /* 0x003fe20003800000 */
.L_x_6395:
        /* <DEDUP_REMOVED lines=11> */
.L_x_6396:
[----:B------:R-:W-:Y:S01]  /*23260*/  IMAD.MOV.U32 R2, RZ, RZ, R14 ;  /* 0x000000ffff027224 */ /* 0x000fe200078e000e */
[----:B------:R-:W-:Y:S06]  /*23270*/  BRA `(.L_x_6397) ;  /* 0xffffff9800647947 */ /* 0x000fec000383ffff */
.L_x_6201:
[----:B---3--:R3:W4:Y:S02]  /*23280*/  SYNCS.PHASECHK.TRANS64.TRYWAIT P0, [R6+URZ+0x32460], R21 ;  /* 0x03246015060075a7 */ /* 0x008724000800017f */
[----:B----4-:R-:W-:Y:S05]  /*23290*/  @!P0 NANOSLEEP.SYNCS 0x989680 ;  /* 0x009896800000895d */ /* 0x010fea0003900000 */
[----:B------:R-:W4:Y:S02]  /*232a0*/  @!P0 SYNCS.PHASECHK.TRANS64 P0, [R6+URZ+0x32460], R21 ;  /* 0x03246015060085a7 */ /* 0x000f24000800007f */
[----:B----4-:R-:W-:Y:S05]  /*232b0*/  @!P0 BRA `(.L_x_6201) ;  /* 0xfffffffc00f08947 */ /* 0x010fea000383ffff */
[----:B------:R-:W-:Y:S05]  /*232c0*/  BRA `(.L_x_6398) ;  /* 0xffffff9800b47947 */ /* 0x000fea000383ffff */
.L_x_6202:
        /* <DEDUP_REMOVED lines=8> */
.L_x_6400:
[----:B------:R-:W-:Y:S05]  /*23350*/  BSYNC B1 ;  /* 0x0000000000017941 */ /* 0x000fea0003800000 */
.L_x_6399:
        /* <DEDUP_REMOVED lines=9> */
.L_x_6401:
[----:B------:R-:W-:Y:S02]  /*233f0*/  IMAD.MOV.U32 R13, RZ, RZ, R9 ;  /* 0x000000ffff0d7224 */ /* 0x000fe400078e0009 */
[----:B------:R-:W-:Y:S01]  /*23400*/  IMAD.MOV.U32 R12, RZ, RZ, 0x1 ;  /* 0x00000001ff0c7424 */ /* 0x000fe200078e00ff */
[----:B------:R-:W-:-:S13]  /*23410*/  IADD3 R2, P0, R14, R0, RZ ;  /* 0x000000000e027210 */ /* 0x000fda0007f1e0ff */
[----:B------:R-:W-:Y:S05]  /*23420*/  WARPSYNC.COLLECTIVE R15, `(.L_x_6402) ;  /* 0x000000000f087348 */ /* 0x000fea0003c00000 */
[----:B------:R0:W1:Y:S02]  /*23430*/  SHFL.IDX P6, R14, R13, R12, R11 ;  /* 0x0000000c0d0e7389 */ /* 0x00006400000c000b */
[----:B01----:R-:W-:Y:S01]  /*23440*/  ENDCOLLECTIVE ;  /* 0x000000000000791b */ /* 0x003fe20003800000 */
.L_x_6402:
        /* <DEDUP_REMOVED lines=13> */
.L_x_6403:
[----:B------:R-:W-:Y:S02]  /*23520*/  IMAD.MOV.U32 R13, RZ, RZ, R9 ;  /* 0x000000ffff0d7224 */ /* 0x000fe400078e0009 */
[----:B------:R-:W-:Y:S01]  /*23530*/  IMAD.MOV.U32 R12, RZ, RZ, 0x2 ;  /* 0x00000002ff0c7424 */ /* 0x000fe200078e00ff */
[----:B------:R-:W-:-:S13]  /*23540*/  IADD3 R2, P0, R14, R0, RZ ;  /* 0x000000000e027210 */ /* 0x000fda0007f1e0ff */
[----:B------:R-:W-:Y:S05]  /*23550*/  WARPSYNC.COLLECTIVE R15, `(.L_x_6404) ;  /* 0x000000000f087348 */ /* 0x000fea0003c00000 */
[----:B------:R0:W1:Y:S02]  /*23560*/  SHFL.IDX P6, R14, R13, R12, R11 ;  /* 0x0000000c0d0e7389 */ /* 0x00006400000c000b */
[----:B01----:R-:W-:Y:S01]  /*23570*/  ENDCOLLECTIVE ;  /* 0x000000000000791b */ /* 0x003fe20003800000 */
.L_x_6404:
        /* <DEDUP_REMOVED lines=13> */
.L_x_6405:
[----:B------:R-:W-:Y:S02]  /*23650*/  IMAD.MOV.U32 R13, RZ, RZ, R9 ;  /* 0x000000ffff0d7224 */ /* 0x000fe400078e0009 */
[----:B------:R-:W-:Y:S01]  /*23660*/  IMAD.MOV.U32 R12, RZ, RZ, 0x3 ;  /* 0x00000003ff0c7424 */ /* 0x000fe200078e00ff */
[----:B------:R-:W-:-:S13]  /*23670*/  IADD3 R2, P0, R14, R0, RZ ;  /* 0x000000000e027210 */ /* 0x000fda0007f1e0ff */
[----:B------:R-:W-:Y:S05]  /*23680*/  WARPSYNC.COLLECTIVE R15, `(.L_x_6406) ;  /* 0x000000000f087348 */ /* 0x000fea0003c00000 */
[----:B------:R0:W1:Y:S02]  /*23690*/  SHFL.IDX P6, R14, R13, R12, R11 ;  /* 0x0000000c0d0e7389 */ /* 0x00006400000c000b */
[----:B01----:R-:W-:Y:S01]  /*236a0*/  ENDCOLLECTIVE ;  /* 0x000000000000791b */ /* 0x003fe20003800000 */
.L_x_6406:
        /* <DEDUP_REMOVED lines=13> */
.L_x_6407:
[----:B------:R-:W-:Y:S02]  /*23780*/  IMAD.MOV.U32 R13, RZ, RZ, R9 ;  /* 0x000000ffff0d7224 */ /* 0x000fe400078e0009 */
[----:B------:R-:W-:Y:S01]  /*23790*/  IMAD.MOV.U32 R12, RZ, RZ, 0x4 ;  /* 0x00000004ff0c7424 */ /* 0x000fe200078e00ff */
[----:B------:R-:W-:-:S13]  /*237a0*/  IADD3 R2, P0, R14, R0, RZ ;  /* 0x000000000e027210 */ /* 0x000fda0007f1e0ff */
[----:B------:R-:W-:Y:S05]  /*237b0*/  WARPSYNC.COLLECTIVE R15, `(.L_x_6408) ;  /* 0x000000000f087348 */ /* 0x000fea0003c00000 */
[----:B------:R0:W1:Y:S02]  /*237c0*/  SHFL.IDX P6, R14, R13, R12, R11 ;  /* 0x0000000c0d0e7389 */ /* 0x00006400000c000b */
[----:B01----:R-:W-:Y:S01]  /*237d0*/  ENDCOLLECTIVE ;  /* 0x000000000000791b */ /* 0x003fe20003800000 */
.L_x_6408:
        /* <DEDUP_REMOVED lines=13> */
.L_x_6409:
[----:B------:R-:W-:Y:S02]  /*238b0*/  IMAD.MOV.U32 R13, RZ, RZ, R9 ;  /* 0x000000ffff0d7224 */ /* 0x000fe400078e0009 */
[----:B------:R-:W-:Y:S01]  /*238c0*/  IMAD.MOV.U32 R12, RZ, RZ, 0x5 ;  /* 0x00000005ff0c7424 */ /* 0x000fe200078e00ff */
[----:B------:R-:W-:-:S13]  /*238d0*/  IADD3 R2, P0, R14, R0, RZ ;  /* 0x000000000e027210 */ /* 0x000fda0007f1e0ff */
[----:B------:R-:W-:Y:S05]  /*238e0*/  WARPSYNC.COLLECTIVE R15, `(.L_x_6410) ;  /* 0x000000000f087348 */ /* 0x000fea0003c00000 */
[----:B------:R0:W1:Y:S02]  /*238f0*/  SHFL.IDX P6, R14, R13, R12, R11 ;  /* 0x0000000c0d0e7389 */ /* 0x00006400000c000b */
[----:B01----:R-:W-:Y:S01]  /*23900*/  ENDCOLLECTIVE ;  /* 0x000000000000791b */ /* 0x003fe20003800000 */
.L_x_6410:
        /* <DEDUP_REMOVED lines=13> */
.L_x_6411:
[----:B------:R-:W-:Y:S05]  /*239e0*/  BRA `(.L_x_6412) ;  /* 0xffffff9800047947 */ /* 0x000fea000383ffff */
.L_x_6210:
        /* <DEDUP_REMOVED lines=8> */
.L_x_6414:
[----:B------:R-:W-:Y:S05]  /*23a70*/  BSYNC B0 ;  /* 0x0000000000007941 */ /* 0x000fea0003800000 */
.L_x_6413:
        /* <DEDUP_REMOVED lines=9> */
.L_x_6415:
        /* <DEDUP_REMOVED lines=18> */
.L_x_6416:
[----:B------:R-:W-:Y:S01]  /*23c30*/  IMAD.MOV.U32 R12, RZ, RZ, 0x2 ;  /* 0x00000002ff0c7424 */ /* 0x000fe200078e00ff */
[----:B------:R-:W-:-:S05]  /*23c40*/  SEL R6, R14, RZ, P1 ;  /* 0x000000ff0e067207 */ /* 0x000fca0000800000 */
[----:B------:R-:W-:-:S04]  /*23c50*/  IMAD.IADD R6, R5, 0x1, R6 ;  /* 0x0000000105067824 */ /* 0x000fc800078e0206 */
[----:B------:R-:W-:-:S07]  /*23c60*/  IMAD.MOV.U32 R13, RZ, RZ, R6 ;  /* 0x000000ffff0d7224 */ /* 0x000fce00078e0006 */
[----:B------:R-:W-:Y:S05]  /*23c70*/  WARPSYNC.COLLECTIVE R15, `(.L_x_6417) ;  /* 0x000000000f087348 */ /* 0x000fea0003c00000 */
[----:B------:R0:W1:Y:S02]  /*23c80*/  SHFL.UP P6, R14, R13, R12, R11 ;  /* 0x0400000c0d0e7389 */ /* 0x00006400000c000b */
[----:B01----:R-:W-:Y:S01]  /*23c90*/  ENDCOLLECTIVE ;  /* 0x000000000000791b */ /* 0x003fe20003800000 */
.L_x_6417:
[----:B------:R-:W-:Y:S01]  /*23ca0*/  IMAD.MOV.U32 R12, RZ, RZ, 0x4 ;  /* 0x00000004ff0c7424 */ /* 0x000fe200078e00ff */
[----:B------:R-:W-:-:S04]  /*23cb0*/  SEL R7, R14, RZ, P2 ;  /* 0x000000ff0e077207 */ /* 0x000fc80001000000 */
[----:B------:R-:W-:-:S05]  /*23cc0*/  IADD3 R7, R6, R7, RZ ;  /* 0x0000000706077210 */ /* 0x000fca0007ffe0ff */
[----:B------:R-:W-:-:S07]  /*23cd0*/  IMAD.MOV.U32 R13, RZ, RZ, R7 ;  /* 0x000000ffff0d7224 */ /* 0x000fce00078e0007 */
[----:B------:R-:W-:Y:S05]  /*23ce0*/  WARPSYNC.COLLECTIVE R15, `(.L_x_6418) ;  /* 0x000000000f087348 */ /* 0x000fea0003c00000 */
[----:B------:R0:W1:Y:S02]  /*23cf0*/  SHFL.UP P6, R14, R13, R12, R11 ;  /* 0x0400000c0d0e7389 */ /* 0x00006400000c000b */
[----:B01----:R-:W-:Y:S01]  /*23d00*/  ENDCOLLECTIVE ;  /* 0x000000000000791b */ /* 0x003fe20003800000 */
.L_x_6418:
[----:B------:R-:W-:Y:S02]  /*23d10*/  MOV R12, 0x8 ;  /* 0x00000008000c7802 */ /* 0x000fe40000000f00 */
[----:B------:R-:W-:-:S05]  /*23d20*/  SEL R2, R14, RZ, P3 ;  /* 0x000000ff0e027207 */ /* 0x000fca0001800000 */
[----:B------:R-:W-:-:S04]  /*23d30*/  IMAD.IADD R2, R7, 0x1, R2 ;  /* 0x0000000107027824 */ /* 0x000fc800078e0202 */
[----:B------:R-:W-:-:S07]  /*23d40*/  IMAD.MOV.U32 R13, RZ, RZ, R2 ;  /* 0x000000ffff0d7224 */ /* 0x000fce00078e0002 */
[----:B------:R-:W-:Y:S05]  /*23d50*/  WARPSYNC.COLLECTIVE R15, `(.L_x_6419) ;  /* 0x000000000f087348 */ /* 0x000fea0003c00000 */
[----:B------:R0:W1:Y:S02]  /*23d60*/  SHFL.UP P6, R14, R13, R12, R11 ;  /* 0x0400000c0d0e7389 */ /* 0x00006400000c000b */
[----:B01----:R-:W-:Y:S01]  /*23d70*/  ENDCOLLECTIVE ;  /* 0x000000000000791b */ /* 0x003fe20003800000 */
.L_x_6419:
[----:B------:R-:W-:Y:S01]  /*23d80*/  IMAD.MOV.U32 R12, RZ, RZ, 0x10 ;  /* 0x00000010ff0c7424 */ /* 0x000fe200078e00ff */
[----:B------:R-:W-:-:S05]  /*23d90*/  SEL R3, R14, RZ, P4 ;  /* 0x000000ff0e037207 */ /* 0x000fca0002000000 */
[----:B------:R-:W-:-:S04]  /*23da0*/  IMAD.IADD R3, R2, 0x1, R3 ;  /* 0x0000000102037824 */ /* 0x000fc800078e0203 */
[----:B------:R-:W-:-:S07]  /*23db0*/  IMAD.MOV.U32 R13, RZ, RZ, R3 ;  /* 0x000000ffff0d7224 */ /* 0x000fce00078e0003 */
[----:B------:R-:W-:Y:S05]  /*23dc0*/  WARPSYNC.COLLECTIVE R15, `(.L_x_6420) ;  /* 0x000000000f087348 */ /* 0x000fea0003c00000 */
[----:B------:R0:W1:Y:S02]  /*23dd0*/  SHFL.UP P6, R14, R13, R12, R11 ;  /* 0x0400000c0d0e7389 */ /* 0x00006400000c000b */
[----:B01----:R-:W-:Y:S01]  /*23de0*/  ENDCOLLECTIVE ;  /* 0x000000000000791b */ /* 0x003fe20003800000 */
.L_x_6420:
        /* <DEDUP_REMOVED lines=8> */
.L_x_6421:
[----:B------:R-:W-:Y:S05]  /*23e70*/  BRA `(.L_x_6422) ;  /* 0xffffff9800647947 */ /* 0x000fea000383ffff */
.L_x_6215:
        /* <DEDUP_REMOVED lines=8> */
.L_x_6424:
[----:B------:R-:W-:Y:S05]  /*23f00*/  BSYNC B0 ;  /* 0x0000000000007941 */ /* 0x000fea0003800000 */
.L_x_6423:
        /* <DEDUP_REMOVED lines=8> */
.L_x_6425:
[----:B------:R-:W-:Y:S01]  /*23f90*/  IMAD.MOV.U32 R12, RZ, RZ, 0x4 ;  /* 0x00000004ff0c7424 */ /* 0x000fe200078e00ff */
[----:B------:R-:W-:-:S05]  /*23fa0*/  SEL R2, R14, RZ, P2 ;  /* 0x000000ff0e027207 */ /* 0x000fca0001000000 */
[----:B------:R-:W-:-:S04]  /*23fb0*/  IMAD.IADD R2, R13, 0x1, R2 ;  /* 0x000000010d027824 */ /* 0x000fc800078e0202 */
[----:B------:R-:W-:-:S07]  /*23fc0*/  IMAD.MOV.U32 R13, RZ, RZ, R2 ;  /* 0x000000ffff0d7224 */ /* 0x000fce00078e0002 */
[----:B------:R-:W-:Y:S05]  /*23fd0*/  WARPSYNC.COLLECTIVE R15, `(.L_x_6426) ;  /* 0x000000000f087348 */ /* 0x000fea0003c00000 */
[----:B------:R0:W1:Y:S02]  /*23fe0*/  SHFL.UP P6, R14, R13, R12, R11 ;  /* 0x0400000c0d0e7389 */ /* 0x00006400000c000b */
[----:B01----:R-:W-:Y:S01]  /*23ff0*/  ENDCOLLECTIVE ;  /* 0x000000000000791b */ /* 0x003fe20003800000 */
.L_x_6426:
[----:B------:R-:W-:Y:S01]  /*24000*/  IMAD.MOV.U32 R12, RZ, RZ, 0x8 ;  /* 0x00000008ff0c7424 */ /* 0x000fe200078e00ff */
[----:B------:R-:W-:-:S05]  /*24010*/  SEL R3, R14, RZ, P3 ;  /* 0x000000ff0e037207 */ /* 0x000fca0001800000 */
[----:B------:R-:W-:-:S05]  /*24020*/  IMAD.IADD R3, R2, 0x1, R3 ;  /* 0x0000000102037824 */ /* 0x000fca00078e0203 */
[----:B------:R-:W-:-:S07]  /*24030*/  MOV R13, R3 ;  /* 0x00000003000d7202 */ /* 0x000fce0000000f00 */
[----:B------:R-:W-:Y:S05]  /*24040*/  WARPSYNC.COLLECTIVE R15, `(.L_x_6427) ;  /* 0x000000000f087348 */ /* 0x000fea0003c00000 */
[----:B------:R0:W1:Y:S02]  /*24050*/  SHFL.UP P6, R14, R13, R12, R11 ;  /* 0x0400000c0d0e7389 */ /* 0x00006400000c000b */
[----:B01----:R-:W-:Y:S01]  /*24060*/  ENDCOLLECTIVE ;  /* 0x000000000000791b */ /* 0x003fe20003800000 */
.L_x_6427:
[----:B------:R-:W-:Y:S01]  /*24070*/  IMAD.MOV.U32 R12, RZ, RZ, 0x10 ;  /* 0x00000010ff0c7424 */ /* 0x000fe200078e00ff */
[----:B------:R-:W-:-:S05]  /*24080*/  SEL R4, R14, RZ, P4 ;  /* 0x000000ff0e047207 */ /* 0x000fca0002000000 */
[----:B------:R-:W-:-:S04]  /*24090*/  IMAD.IADD R4, R3, 0x1, R4 ;  /* 0x0000000103047824 */ /* 0x000fc800078e0204 */
[----:B------:R-:W-:-:S07]  /*240a0*/  IMAD.MOV.U32 R13, RZ, RZ, R4 ;  /* 0x000000ffff0d7224 */ /* 0x000fce00078e0004 */
[----:B------:R-:W-:Y:S05]  /*240b0*/  WARPSYNC.COLLECTIVE R15, `(.L_x_6428) ;  /* 0x000000000f087348 */ /* 0x000fea0003c00000 */
[----:B------:R0:W1:Y:S02]  /*240c0*/  SHFL.UP P6, R14, R13, R12, R11 ;  /* 0x0400000c0d0e7389 */ /* 0x00006400000c000b */
[----:B01----:R-:W-:Y:S01]  /*240d0*/  ENDCOLLECTIVE ;  /* 0x000000000000791b */ /* 0x003fe20003800000 */
.L_x_6428:
        /* <DEDUP_REMOVED lines=8> */
.L_x_6429:
[----:B------:R-:W-:Y:S05]  /*24160*/  BRA `(.L_x_6430) ;  /* 0xffffff9800447947 */ /* 0x000fea000383ffff */
.L_x_6217:
[----:B------:R-:W-:Y:S01]  /*24170*/  BSSY B0, `(.L_x_6431) ;  /* 0x0000006000007945 */ /* 0x000fe20003800000 */
[----:B------:R-:W-:Y:S01]  /*24180*/  PLOP3.LUT P6, PT, P6, PT, PT, 0x8, 0x0 ;  /* 0x000000000000781c */ /* 0x000fe200037ce170 */
[----:B------:R-:W-:-:S12]  /*24190*/  IMAD.MOV.U32 R15, RZ, RZ, -0x1 ;  /* 0xffffffffff0f7424 */ /* 0x000fd800078e00ff */
[----:B01----:R-:W-:Y:S05]  /*241a0*/  WARPSYNC.COLLECTIVE R15, `(.L_x_6432) ;  /* 0x000000000f087348 */ /* 0x003fea0003c00000 */
[----:B------:R-:W-:Y:S01]  /*241b0*/  VOTE.ANY R14, PT, P6 ;  /* 0x00000000000e7806 */ /* 0x000fe200030e0100 */
[----:B01----:R-:W-:Y:S06]  /*241c0*/  ENDCOLLECTIVE ;  /* 0x000000000000791b */ /* 0x003fec0003800000 */
.L_x_6432:
[----:B------:R-:W-:Y:S05]  /*241d0*/  BSYNC B0 ;  /* 0x0000000000007941 */ /* 0x000fea0003800000 */
.L_x_6431:
        /* <DEDUP_REMOVED lines=9> */
.L_x_6433:
[----:B------:R-:W-:Y:S01]  /*24270*/  MOV R5, R14 ;  /* 0x0000000e00057202 */ /* 0x000fe20000000f00 */
[----:B------:R-:W-:Y:S06]  /*24280*/  BRA `(.L_x_6434) ;  /* 0xffffff9800347947 */ /* 0x000fec000383ffff */
.L_x_6219:
[----:B------:R-:W-:Y:S01]  /*24290*/  BSSY B0, `(.L_x_6435) ;  /* 0x0000007000007945 */ /* 0x000fe20003800000 */
[----:B------:R-:W-:Y:S02]  /*242a0*/  IMAD.MOV.U32 R13, RZ, RZ, R2 ;  /* 0x000000ffff0d7224 */ /* 0x000fe400078e0002 */
[----:B------:R-:W-:Y:S02]  /*242b0*/  IMAD.MOV.U32 R11, RZ, RZ, 0x1f ;  /* 0x0000001fff0b7424 */ /* 0x000fe400078e00ff */
[----:B------:R-:W-:-:S07]  /*242c0*/  IMAD.MOV.U32 R15, RZ, RZ, -0x1 ;  /* 0xffffffffff0f7424 */ /* 0x000fce00078e00ff */
[----:B0123--:R-:W-:Y:S05]  /*242d0*/  WARPSYNC.COLLECTIVE R15, `(.L_x_6436) ;  /* 0x000000000f087348 */ /* 0x00ffea0003c00000 */
[----:B------:R4:W0:Y:S02]  /*242e0*/  SHFL.IDX P6, R14, R13, R12, R11 ;  /* 0x0000000c0d0e7389 */ /* 0x00082400000c000b */
[----:B01234-:R-:W-:Y:S01]  /*242f0*/  ENDCOLLECTIVE ;  /* 0x000000000000791b */ /* 0x01ffe20003800000 */
.L_x_6436:
[----:B------:R-:W-:Y:S05]  /*24300*/  BSYNC B0 ;  /* 0x0000000000007941 */ /* 0x000fea0003800000 */
.L_x_6435:
[----:B------:R-:W-:Y:S05]  /*24310*/  BRA `(.L_x_6218) ;  /* 0xffffff98002c7947 */ /* 0x000fea000383ffff */
.L_x_6223:
[----:B0-----:R0:W1:Y:S02]  /*24320*/  SYNCS.PHASECHK.TRANS64.TRYWAIT P0, [R7+URZ+0x32420], R0 ;  /* 0x03242000070075a7 */ /* 0x001064000800017f */
[----:B-1----:R-:W-:Y:S05]  /*24330*/  @!P0 NANOSLEEP.SYNCS 0x989680 ;  /* 0x009896800000895d */ /* 0x002fea0003900000 */
[----:B------:R-:W1:Y:S02]  /*24340*/  @!P0 SYNCS.PHASECHK.TRANS64 P0, [R7+URZ+0x32420], R0 ;  /* 0x03242000070085a7 */ /* 0x000e64000800007f */
[----:B-1----:R-:W-:Y:S05]  /*24350*/  @!P0 BRA `(.L_x_6223) ;  /* 0xfffffffc00f08947 */ /* 0x002fea000383ffff */
[----:B------:R-:W-:Y:S05]  /*24360*/  BRA `(.L_x_6437) ;  /* 0xffffff9c00a47947 */ /* 0x000fea000383ffff */
.L_x_6224:
        /* <DEDUP_REMOVED lines=8> */
[----:B0--34-:R-:W-:Y:S05]  /*243f0*/  WARPSYNC.COLLECTIVE R15, `(.L_x_6439) ;  /* 0x000000000f087348 */ /* 0x019fea0003c00000 */
[----:B------:R1:W2:Y:S02]  /*24400*/  SHFL.IDX P6, R14, R13, R12, R11 ;  /* 0x0000000c0d0e7389 */ /* 0x0002a400000c000b */
[----:B01234-:R-:W-:Y:S01]  /*24410*/  ENDCOLLECTIVE ;  /* 0x000000000000791b */ /* 0x01ffe20003800000 */
.L_x_6439:
[----:B------:R-:W-:Y:S05]  /*24420*/  BSYNC B0 ;  /* 0x0000000000007941 */ /* 0x000fea0003800000 */
.L_x_6438:
[----:B------:R-:W-:Y:S05]  /*24430*/  BRA `(.L_x_6440) ;  /* 0xffffff9c008c7947 */ /* 0x000fea000383ffff */
.L_x_6225:
[----:B------:R-:W-:Y:S01]  /*24440*/  BSSY B0, `(.L_x_6441) ;  /* 0x0000006000007945 */ /* 0x000fe20003800000 */
[----:B------:R-:W-:-:S07]  /*24450*/  IMAD.MOV.U32 R15, RZ, RZ, -0x1 ;  /* 0xffffffffff0f7424 */ /* 0x000fce00078e00ff */
[----:B0--34-:R-:W-:Y:S05]  /*24460*/  WARPSYNC.COLLECTIVE R15, `(.L_x_6442) ;  /* 0x000000000f0c7348 */ /* 0x019fea0003c00000 */
[----:B------:R-:W-:Y:S02]  /*24470*/  ELECT P6, UR62, PT ;  /* 0x00000000003e782f */ /* 0x000fe400038c0000 */
[----:B------:R-:W-:Y:S01]  /*24480*/  MOV R14, UR62 ;  /* 0x0000003e000e7c02 */ /* 0x000fe20008000f00 */
[----:B0--34-:R-:W-:Y:S10]  /*24490*/  ENDCOLLECTIVE ;  /* 0x000000000000791b */ /* 0x019ff40003800000 */
.L_x_6442:
[----:B------:R-:W-:Y:S05]  /*244a0*/  BSYNC B0 ;  /* 0x0000000000007941 */ /* 0x000fea0003800000 */
.L_x_6441:
[----:B------:R-:W-:Y:S05]  /*244b0*/  BRA `(.L_x_6443) ;  /* 0xffffff9c00807947 */ /* 0x000fea000383ffff */
.L_x_6227:
[----:B0-----:R0:W1:Y:S02]  /*244c0*/  SYNCS.PHASECHK.TRANS64.TRYWAIT P1, [R5+URZ+0x32440], R0 ;  /* 0x03244000050075a7 */ /* 0x001064000802017f */
[----:B-1----:R-:W-:Y:S05]  /*244d0*/  @!P1 NANOSLEEP.SYNCS 0x989680 ;  /* 0x009896800000995d */ /* 0x002fea0003900000 */
[----:B------:R-:W1:Y:S02]  /*244e0*/  @!P1 SYNCS.PHASECHK.TRANS64 P1, [R5+URZ+0x32440], R0 ;  /* 0x03244000050095a7 */ /* 0x000e64000802007f */
[----:B-1----:R-:W-:Y:S05]  /*244f0*/  @!P1 BRA `(.L_x_6227) ;  /* 0xfffffffc00f09947 */ /* 0x002fea000383ffff */
[----:B------:R-:W-:Y:S05]  /*24500*/  BRA `(.L_x_6444) ;  /* 0xffffff9c00a07947 */ /* 0x000fea000383ffff */
.L_x_6229:
[----:B-1----:R1:W2:Y:S02]  /*24510*/  SYNCS.PHASECHK.TRANS64.TRYWAIT P1, [R3+URZ+0x32440], R2 ;  /* 0x03244002030075a7 */ /* 0x0022a4000802017f */
[----:B--2---:R-:W-:Y:S05]  /*24520*/  @!P1 NANOSLEEP.SYNCS 0x989680 ;  /* 0x009896800000995d */ /* 0x004fea0003900000 */
[----:B------:R-:W2:Y:S02]  /*24530*/  @!P1 SYNCS.PHASECHK.TRANS64 P1, [R3+URZ+0x32440], R2 ;  /* 0x03244002030095a7 */ /* 0x000ea4000802007f */
[----:B--2---:R-:W-:Y:S05]  /*24540*/  @!P1 BRA `(.L_x_6229) ;  /* 0xfffffffc00f09947 */ /* 0x004fea000383ffff */
[----:B------:R-:W-:Y:S05]  /*24550*/  BRA `(.L_x_6445) ;  /* 0xffffff9c00ac7947 */ /* 0x000fea000383ffff */
.L_x_6231:
[----:B--2---:R2:W0:Y:S02]  /*24560*/  SYNCS.PHASECHK.TRANS64.TRYWAIT P1, [R5+URZ+0x32460], R0 ;  /* 0x03246000050075a7 */ /* 0x004424000802017f */
[----:B0-----:R-:W-:Y:S05]  /*24570*/  @!P1 NANOSLEEP.SYNCS 0x989680 ;  /* 0x009896800000995d */ /* 0x001fea0003900000 */
[----:B------:R-:W0:Y:S02]  /*24580*/  @!P1 SYNCS.PHASECHK.TRANS64 P1, [R5+URZ+0x32460], R0 ;  /* 0x03246000050095a7 */ /* 0x000e24000802007f */
[----:B0-----:R-:W-:Y:S05]  /*24590*/  @!P1 BRA `(.L_x_6231) ;  /* 0xfffffffc00f09947 */ /* 0x001fea000383ffff */
[----:B------:R-:W-:Y:S05]  /*245a0*/  BRA `(.L_x_6446) ;  /* 0xffffff9c00a87947 */ /* 0x000fea000383ffff */
.L_x_6447:
        /* <DEDUP_REMOVED lines=13> */
.L_x_6468:


//--------------------- .nv.global.init           --------------------------
	.section	.nv.global.init,"aw",@progbits
.nv.global.init:
	.type		$str$23,@object
	.size		$str$23,($str$24 - $str$23)
$str$23:
        /*0000*/ 	.byte	0x28, 0x61, 0x64, 0x64, 0x72, 0x65, 0x73, 0x73, 0x20, 0x26, 0x20, 0x6d, 0x61, 0x73, 0x6b, 0x29
        /*0010*/ 	.byte	0x20, 0x3d, 0x3d, 0x20, 0x30, 0x00
	.type		$str$24,@object
	.size		$str$24,(__unnamed_4 - $str$24)
$str$24:
        /*0016*/ 	.byte	0x2f, 0x74, 0x6d, 0x70, 0x2f, 0x6f, 0x73, 0x73, 0x5f, 0x6b, 0x65, 0x72, 0x6e, 0x65, 0x6c, 0x73
        /*0026*/ 	.byte	0x5f, 0x73, 0x72, 0x63, 0x2f, 0x66, 0x6c, 0x61, 0x73, 0x68, 0x5f, 0x61, 0x74, 0x74, 0x65, 0x6e
        /*0036*/ 	.byte	0x74, 0x69, 0x6f, 0x6e, 0x2f, 0x63, 0x73, 0x72, 0x63, 0x2f, 0x63, 0x75, 0x74, 0x6c, 0x61, 0x73
        /*0046*/ 	.byte	0x73, 0x2f, 0x69, 0x6e, 0x63, 0x6c, 0x75, 0x64, 0x65, 0x2f, 0x63, 0x75, 0x74, 0x65, 0x2f, 0x70
        /*0056*/ 	.byte	0x6f, 0x69, 0x6e, 0x74, 0x65, 0x72, 0x5f, 0x66, 0x6c, 0x61, 0x67, 0x67, 0x65, 0x64, 0x2e, 0x68
        /*0066*/ 	.byte	0x70, 0x70, 0x00
	.type		__unnamed_4,@object
	.size		__unnamed_4,(__unnamed_5 - __unnamed_4)
__unnamed_4:
        /* <DEDUP_REMOVED lines=23> */
        /*01d9*/ 	.byte	0x3a, 0x43, 0x3c, 0x30, 0x3e, 0x3e, 0x3e, 0x3e, 0x3e, 0x20, 0x26, 0x5d, 0x00
	.type		__unnamed_5,@object
	.size		__unnamed_5,(__unnamed_7 - __unnamed_5)
__unnamed_5:
        /* <DEDUP_REMOVED lines=24> */
	.type		__unnamed_7,@object
	.size		__unnamed_7,(__unnamed_6 - __unnamed_7)
__unnamed_7:
        /* <DEDUP_REMOVED lines=24> */
	.type		__unnamed_6,@object
	.size		__unnamed_6,(__unnamed_1 - __unnamed_6)
__unnamed_6:
        /* <DEDUP_REMOVED lines=28> */
        /*06a6*/ 	.byte	0x34, 0x3e, 0x3e, 0x3e, 0x3e, 0x3e, 0x5d, 0x00
	.type		__unnamed_1,@object
	.size		__unnamed_1,(__unnamed_3 - __unnamed_1)
__unnamed_1:
        /* <DEDUP_REMOVED lines=28> */
        /*086e*/ 	.byte	0x34, 0x3e, 0x3e, 0x3e, 0x3e, 0x3e, 0x20, 0x26, 0x5d, 0x00
	.type		__unnamed_3,@object
	.size		__unnamed_3,(__unnamed_2 - __unnamed_3)
__unnamed_3:
        /* <DEDUP_REMOVED lines=29> */
	.type		__unnamed_2,@object
	.size		__unnamed_2,(.L_1 - __unnamed_2)
__unnamed_2:
        /* <DEDUP_REMOVED lines=29> */
.L_1:


//--------------------- .nv.shared._ZN7cutlass13device_kernelIN5flash11enable_sm90INS1_16FlashAttnFwdSm90INS1_25CollectiveMainloopFwdSm90ILi2EN4cute5tupleIJNS5_1CILi1EEES8_S8_EEENS6_IJNS7_ILi128EEENS7_ILi96EEENS7_ILi64EEEEEELi256ENS_6half_tEfNS_4arch4Sm90ELb0ELb0ELb1ELb0ELb1ELb0ELb0ELb1ELb0ELb1ELb0ELb0EEENS1_21CollectiveEpilogueFwdINS6_IJSA_NS7_ILi256EEESB_EEES9_SE_SG_Li256ELb0ELb1ELb0ELb0EEENS1_29StaticPersistentTileSchedulerILb0EEEEEEEEEvNT_6ParamsE --------------------------
	.section	.nv.shared._ZN7cutlass13device_kernelIN5flash11enable_sm90INS1_16FlashAttnFwdSm90INS1_25CollectiveMainloopFwdSm90ILi2EN4cute5tupleIJNS5_1CILi1EEES8_S8_EEENS6_IJNS7_ILi128EEENS7_ILi96EEENS7_ILi64EEEEEELi256ENS_6half_tEfNS_4arch4Sm90ELb0ELb0ELb1ELb0ELb1ELb0ELb0ELb1ELb0ELb1ELb0ELb0EEENS1_21CollectiveEpilogueFwdINS6_IJSA_NS7_ILi256EEESB_EEES9_SE_SG_Li256ELb0ELb1ELb0ELb0EEENS1_29StaticPersistentTileSchedulerILb0EEEEEEEEEvNT_6ParamsE,"aw",@nobits
	.sectionflags	@""
	.align	16
	.zero		1024


//--------------------- .nv.shared.reserved.0     --------------------------
	.section	.nv.shared.reserved.0,"aw",@nobits
	.weak		__nv_reservedSMEM_offset_0_alias
	.size		__nv_reservedSMEM_offset_0_alias, 0, 0
	.other		__nv_reservedSMEM_offset_0_alias,@"STO_CUDA_RESERVED_SHARED STV_DEFAULT"
__nv_reservedSMEM_offset_0_alias:
	.zero		0


//--------------------- .nv.global                --------------------------
	.section	.nv.global,"aw",@nobits
.nv.global:
	.type		_ZN83_INTERNAL_f04532c9_47_flash_fwd_hdim64_256_fp16_paged_softcap_sm90_cu_1f2e7571_32894cute1_E,@object
	.size		_ZN83_INTERNAL_f04532c9_47_flash_fwd_hdim64_256_fp16_paged_softcap_sm90_cu_1f2e7571_32894cute1_E,(_ZN83_INTERNAL_f04532c9_47_flash_fwd_hdim64_256_fp16_paged_softcap_sm90_cu_1f2e7571_32894cuda3std3__45__cpo6cbeginE - _ZN83_INTERNAL_f04532c9_47_flash_fwd_hdim64_256_fp16_paged_softcap_sm90_cu_1f2e7571_32894cute1_E)
_ZN83_INTERNAL_f04532c9_47_flash_fwd_hdim64_256_fp16_paged_softcap_sm90_cu_1f2e7571_32894cute1_E:
	.zero		1
	.type		_ZN83_INTERNAL_f04532c9_47_flash_fwd_hdim64_256_fp16_paged_softcap_sm90_cu_1f2e7571_32894cuda3std3__45__cpo6cbeginE,@object
	.size		_ZN83_INTERNAL_f04532c9_47_flash_fwd_hdim64_256_fp16_paged_softcap_sm90_cu_1f2e7571_32894cuda3std3__45__cpo6cbeginE,(_ZN83_INTERNAL_f04532c9_47_flash_fwd_hdim64_256_fp16_paged_softcap_sm90_cu_1f2e7571_32894cuda3std3__48in_placeE - _ZN83_INTERNAL_f04532c9_47_flash_fwd_hdim64_256_fp16_paged_softcap_sm90_cu_1f2e7571_32894cuda3std3__45__cpo6cbeginE)
_ZN83_INTERNAL_f04532c9_47_flash_fwd_hdim64_256_fp16_paged_softcap_sm90_cu_1f2e7571_32894cuda3std3__45__cpo6cbeginE:
	.zero		1
	.type		_ZN83_INTERNAL_f04532c9_47_flash_fwd_hdim64_256_fp16_paged_softcap_sm90_cu_1f2e7571_32894cuda3std3__48in_placeE,@object
	.size		_ZN83_INTERNAL_f04532c9_47_flash_fwd_hdim64_256_fp16_paged_softcap_sm90_cu_1f2e7571_32894cuda3std3__48in_placeE,(_ZN83_INTERNAL_f04532c9_47_flash_fwd_hdim64_256_fp16_paged_softcap_sm90_cu_1f2e7571_32894cuda3std6ranges3__45__cpo9iter_moveE - _ZN83_INTERNAL_f04532c9_47_flash_fwd_hdim64_256_fp16_paged_softcap_sm90_cu_1f2e7571_32894cuda3std3__48in_placeE)
_ZN83_INTERNAL_f04532c9_47_flash_fwd_hdim64_256_fp16_paged_softcap_sm90_cu_1f2e7571_32894cuda3std3__48in_placeE:
	.zero		1
	.type		_ZN83_INTERNAL_f04532c9_47_flash_fwd_hdim64_256_fp16_paged_softcap_sm90_cu_1f2e7571_32894cuda3std6ranges3__45__cpo9iter_moveE,@object
	.size		_ZN83_INTERNAL_f04532c9_47_flash_fwd_hdim64_256_fp16_paged_softcap_sm90_cu_1f2e7571_32894cuda3std6ranges3__45__cpo9iter_moveE,(_ZN83_INTERNAL_f04532c9_47_flash_fwd_hdim64_256_fp16_paged_softcap_sm90_cu_1f2e7571_32894cuda3std3__45__cpo5beginE - _ZN83_INTERNAL_f04532c9_47_flash_fwd_hdim64_256_fp16_paged_softcap_sm90_cu_1f2e7571_32894cuda3std6ranges3__45__cpo9iter_moveE)
_ZN83_INTERNAL_f04532c9_47_flash_fwd_hdim64_256_fp16_paged_softcap_sm90_cu_1f2e7571_32894cuda3std6ranges3__45__cpo9iter_moveE:
	.zero		1
	.type		_ZN83_INTERNAL_f04532c9_47_flash_fwd_hdim64_256_fp16_paged_softcap_sm90_cu_1f2e7571_32894cuda3std3__45__cpo5beginE,@object
	.size		_ZN83_INTERNAL_f04532c9_47_flash_fwd_hdim64_256_fp16_paged_softcap_sm90_cu_1f2e7571_32894cuda3std3__45__cpo5beginE,(_ZN83_INTERNAL_f04532c9_47_flash_fwd_hdim64_256_fp16_paged_softcap_sm90_cu_1f2e7571_32894cuda3std3__485_GLOBAL__N__f04532c9_47_flash_fwd_hdim64_256_fp16_paged_softcap_sm90_cu_1f2e7571_32896ignoreE - _ZN83_INTERNAL_f04532c9_47_flash_fwd_hdim64_256_fp16_paged_softcap_sm90_cu_1f2e7571_32894cuda3std3__45__cpo5beginE)
_ZN83_INTERNAL_f04532c9_47_flash_fwd_hdim64_256_fp16_paged_softcap_sm90_cu_1f2e7571_32894cuda3std3__45__cpo5beginE:
	.zero		1
	.type		_ZN83_INTERNAL_f04532c9_47_flash_fwd_hdim64_256_fp16_paged_softcap_sm90_cu_1f2e7571_32894cuda3std3__485_GLOBAL__N__f04532c9_47_flash_fwd_hdim64_256_fp16_paged_softcap_sm90_cu_1f2e7571_32896ignoreE,@object
	.size		_ZN83_INTERNAL_f04532c9_47_flash_fwd_hdim64_256_fp16_paged_softcap_sm90_cu_1f2e7571_32894cuda3std3__485_GLOBAL__N__f04532c9_47_flash_fwd_hdim64_256_fp16_paged_softcap_sm90_cu_1f2e7571_32896ignoreE,(_ZN83_INTERNAL_f04532c9_47_flash_fwd_hdim64_256_fp16_paged_softcap_sm90_cu_1f2e7571_32894cute7productE - _ZN83_INTERNAL_f04532c9_47_flash_fwd_hdim64_256_fp16_paged_softcap_sm90_cu_1f2e7571_32894cuda3std3__485_GLOBAL__N__f04532c9_47_flash_fwd_hdim64_256_fp16_paged_softcap_sm90_cu_1f2e7571_32896ignoreE)
_ZN83_INTERNAL_f04532c9_47_flash_fwd_hdim64_256_fp16_paged_softcap_sm90_cu_1f2e7571_32894cuda3std3__485_GLOBAL__N__f04532c9_47_flash_fwd_hdim64_256_fp16_paged_softcap_sm90_cu_1f2e7571_32896ignoreE:
	.zero		1
	.type		_ZN83_INTERNAL_f04532c9_47_flash_fwd_hdim64_256_fp16_paged_softcap_sm90_cu_1f2e7571_32894cute7productE,@object
	.size		_ZN83_INTERNAL_f04532c9_47_flash_fwd_hdim64_256_fp16_paged_softcap_sm90_cu_1f2e7571_32894cute7productE,(_ZN83_INTERNAL_f04532c9_47_flash_fwd_hdim64_256_fp16_paged_softcap_sm90_cu_1f2e7571_32894cuda3std3__45__cpo3endE - _ZN83_INTERNAL_f04532c9_47_flash_fwd_hdim64_256_fp16_paged_softcap_sm90_cu_1f2e7571_32894cute7productE)
_ZN83_INTERNAL_f04532c9_47_flash_fwd_hdim64_256_fp16_paged_softcap_sm90_cu_1f2e7571_32894cute7productE:
	.zero		1
	.type		_ZN83_INTERNAL_f04532c9_47_flash_fwd_hdim64_256_fp16_paged_softcap_sm90_cu_1f2e7571_32894cuda3std3__45__cpo3endE,@object
	.size		_ZN83_INTERNAL_f04532c9_47_flash_fwd_hdim64_256_fp16_paged_softcap_sm90_cu_1f2e7571_32894cuda3std3__45__cpo3endE,(_ZN83_INTERNAL_f04532c9_47_flash_fwd_hdim64_256_fp16_paged_softcap_sm90_cu_1f2e7571_32894cuda3std3__419piecewise_constructE - _ZN83_INTERNAL_f04532c9_47_flash_fwd_hdim64_256_fp16_paged_softcap_sm90_cu_1f2e7571_32894cuda3std3__45__cpo3endE)
_ZN83_INTERNAL_f04532c9_47_flash_fwd_hdim64_256_fp16_paged_softcap_sm90_cu_1f2e7571_32894cuda3std3__45__cpo3endE:
	.zero		1
	.type		_ZN83_INTERNAL_f04532c9_47_flash_fwd_hdim64_256_fp16_paged_softcap_sm90_cu_1f2e7571_32894cuda3std3__419piecewise_constructE,@object
	.size		_ZN83_INTERNAL_f04532c9_47_flash_fwd_hdim64_256_fp16_paged_softcap_sm90_cu_1f2e7571_32894cuda3std3__419piecewise_constructE,(_ZN83_INTERNAL_f04532c9_47_flash_fwd_hdim64_256_fp16_paged_softcap_sm90_cu_1f2e7571_32894cuda3std3__45__cpo4cendE - _ZN83_INTERNAL_f04532c9_47_flash_fwd_hdim64_256_fp16_paged_softcap_sm90_cu_1f2e7571_32894cuda3std3__419piecewise_constructE)
_ZN83_INTERNAL_f04532c9_47_flash_fwd_hdim64_256_fp16_paged_softcap_sm90_cu_1f2e7571_32894cuda3std3__419piecewise_constructE:
	.zero		1
	.type		_ZN83_INTERNAL_f04532c9_47_flash_fwd_hdim64_256_fp16_paged_softcap_sm90_cu_1f2e7571_32894cuda3std3__45__cpo4cendE,@object
	.size		_ZN83_INTERNAL_f04532c9_47_flash_fwd_hdim64_256_fp16_paged_softcap_sm90_cu_1f2e7571_32894cuda3std3__45__cpo4cendE,(_ZN83_INTERNAL_f04532c9_47_flash_fwd_hdim64_256_fp16_paged_softcap_sm90_cu_1f2e7571_32894cuda3std6ranges3__45__cpo4swapE - _ZN83_INTERNAL_f04532c9_47_flash_fwd_hdim64_256_fp16_paged_softcap_sm90_cu_1f2e7571_32894cuda3std3__45__cpo4cendE)
_ZN83_INTERNAL_f04532c9_47_flash_fwd_hdim64_256_fp16_paged_softcap_sm90_cu_1f2e7571_32894cuda3std3__45__cpo4cendE:
	.zero		1
	.type		_ZN83_INTERNAL_f04532c9_47_flash_fwd_hdim64_256_fp16_paged_softcap_sm90_cu_1f2e7571_32894cuda3std6ranges3__45__cpo4swapE,@object
	.size		_ZN83_INTERNAL_f04532c9_47_flash_fwd_hdim64_256_fp16_paged_softcap_sm90_cu_1f2e7571_32894cuda3std6ranges3__45__cpo4swapE,(.L_14 - _ZN83_INTERNAL_f04532c9_47_flash_fwd_hdim64_256_fp16_paged_softcap_sm90_cu_1f2e7571_32894cuda3std6ranges3__45__cpo4swapE)
_ZN83_INTERNAL_f04532c9_47_flash_fwd_hdim64_256_fp16_paged_softcap_sm90_cu_1f2e7571_32894cuda3std6ranges3__45__cpo4swapE:
	.zero		1
.L_14:


//--------------------- .nv.shared._ZN7cutlass13device_kernelIN5flash11enable_sm90INS1_16FlashAttnFwdSm90INS1_25CollectiveMainloopFwdSm90ILi2EN4cute5tupleIJNS5_1CILi1EEES8_S8_EEENS6_IJNS7_ILi128EEENS7_ILi96EEENS7_ILi64EEEEEELi256ENS_6half_tEfNS_4arch4Sm90ELb0ELb0ELb1ELb0ELb1ELb0ELb1ELb1ELb0ELb1ELb0ELb0EEENS1_21CollectiveEpilogueFwdINS6_IJSA_NS7_ILi256EEESB_EEES9_SE_SG_Li256ELb0ELb1ELb0ELb0EEENS1_29StaticPersistentTileSchedulerILb0EEEEEEEEEvNT_6ParamsE --------------------------
	.section	.nv.shared._ZN7cutlass13device_kernelIN5flash11enable_sm90INS1_16FlashAttnFwdSm90INS1_25CollectiveMainloopFwdSm90ILi2EN4cute5tupleIJNS5_1CILi1EEES8_S8_EEENS6_IJNS7_ILi128EEENS7_ILi96EEENS7_ILi64EEEEEELi256ENS_6half_tEfNS_4arch4Sm90ELb0ELb0ELb1ELb0ELb1ELb0ELb1ELb1ELb0ELb1ELb0ELb0EEENS1_21CollectiveEpilogueFwdINS6_IJSA_NS7_ILi256EEESB_EEES9_SE_SG_Li256ELb0ELb1ELb0ELb0EEENS1_29StaticPersistentTileSchedulerILb0EEEEEEEEEvNT_6ParamsE,"aw",@nobits
	.sectionflags	@""
	.align	16
	.zero		1024


//--------------------- .nv.shared._ZN7cutlass13device_kernelIN5flash11enable_sm90INS1_16FlashAttnFwdSm90INS1_25CollectiveMainloopFwdSm90ILi2EN4cute5tupleIJNS5_1CILi1EEES8_S8_EEENS6_IJNS7_ILi128EEENS7_ILi96EEENS7_ILi64EEEEEELi256ENS_6half_tEfNS_4arch4Sm90ELb0ELb0ELb1ELb1ELb1ELb0ELb0ELb1ELb0ELb1ELb0ELb0EEENS1_21CollectiveEpilogueFwdINS6_IJSA_NS7_ILi256EEESB_EEES9_SE_SG_Li256ELb1ELb1ELb0ELb0EEENS1_36VarlenDynamicPersistentTileSchedulerILi128ELi96ELi256ELi128ELb0ELb1ELb1ELb0ELb1ELb1EEEEEEEEEvNT_6ParamsE --------------------------
	.section	.nv.shared._ZN7cutlass13device_kernelIN5flash11enable_sm90INS1_16FlashAttnFwdSm90INS1_25CollectiveMainloopFwdSm90ILi2EN4cute5tupleIJNS5_1CILi1EEES8_S8_EEENS6_IJNS7_ILi128EEENS7_ILi96EEENS7_ILi64EEEEEELi256ENS_6half_tEfNS_4arch4Sm90ELb0ELb0ELb1ELb1ELb1ELb0ELb0ELb1ELb0ELb1ELb0ELb0EEENS1_21CollectiveEpilogueFwdINS6_IJSA_NS7_ILi256EEESB_EEES9_SE_SG_Li256ELb1ELb1ELb0ELb0EEENS1_36VarlenDynamicPersistentTileSchedulerILi128ELi96ELi256ELi128ELb0ELb1ELb1ELb0ELb1ELb1EEEEEEEEEvNT_6ParamsE,"aw",@nobits
	.sectionflags	@""
	.align	16
	.zero		1024


//--------------------- .nv.shared._ZN7cutlass13device_kernelIN5flash11enable_sm90INS1_16FlashAttnFwdSm90INS1_25CollectiveMainloopFwdSm90ILi2EN4cute5tupleIJNS5_1CILi1EEES8_S8_EEENS6_IJNS7_ILi128EEENS7_ILi96EEENS7_ILi64EEEEEELi256ENS_6half_tEfNS_4arch4Sm90ELb0ELb0ELb1ELb1ELb1ELb1ELb0ELb1ELb0ELb1ELb0ELb0EEENS1_21CollectiveEpilogueFwdINS6_IJSA_NS7_ILi256EEESB_EEES9_SE_SG_Li256ELb1ELb1ELb0ELb0EEENS1_36VarlenDynamicPersistentTileSchedulerILi128ELi96ELi256ELi128ELb0ELb1ELb1ELb0ELb1ELb1EEEEEEEEEvNT_6ParamsE --------------------------
	.section	.nv.shared._ZN7cutlass13device_kernelIN5flash11enable_sm90INS1_16FlashAttnFwdSm90INS1_25CollectiveMainloopFwdSm90ILi2EN4cute5tupleIJNS5_1CILi1EEES8_S8_EEENS6_IJNS7_ILi128EEENS7_ILi96EEENS7_ILi64EEEEEELi256ENS_6half_tEfNS_4arch4Sm90ELb0ELb0ELb1ELb1ELb1ELb1ELb0ELb1ELb0ELb1ELb0ELb0EEENS1_21CollectiveEpilogueFwdINS6_IJSA_NS7_ILi256EEESB_EEES9_SE_SG_Li256ELb1ELb1ELb0ELb0EEENS1_36VarlenDynamicPersistentTileSchedulerILi128ELi96ELi256ELi128ELb0ELb1ELb1ELb0ELb1ELb1EEEEEEEEEvNT_6ParamsE,"aw",@nobits
	.sectionflags	@""
	.align	16
	.zero		1024


//--------------------- .nv.shared._ZN7cutlass13device_kernelIN5flash11enable_sm90INS1_16FlashAttnFwdSm90INS1_25CollectiveMainloopFwdSm90ILi2EN4cute5tupleIJNS5_1CILi1EEES8_S8_EEENS6_IJNS7_ILi128EEENS7_ILi96EEENS7_ILi64EEEEEELi256ENS_6half_tEfNS_4arch4Sm90ELb0ELb0ELb1ELb1ELb1ELb0ELb1ELb1ELb0ELb1ELb0ELb0EEENS1_21CollectiveEpilogueFwdINS6_IJSA_NS7_ILi256EEESB_EEES9_SE_SG_Li256ELb1ELb1ELb0ELb0EEENS1_36VarlenDynamicPersistentTileSchedulerILi128ELi96ELi256ELi128ELb0ELb1ELb1ELb0ELb1ELb1EEEEEEEEEvNT_6ParamsE --------------------------
	.section	.nv.shared._ZN7cutlass13device_kernelIN5flash11enable_sm90INS1_16FlashAttnFwdSm90INS1_25CollectiveMainloopFwdSm90ILi2EN4cute5tupleIJNS5_1CILi1EEES8_S8_EEENS6_IJNS7_ILi128EEENS7_ILi96EEENS7_ILi64EEEEEELi256ENS_6half_tEfNS_4arch4Sm90ELb0ELb0ELb1ELb1ELb1ELb0ELb1ELb1ELb0ELb1ELb0ELb0EEENS1_21CollectiveEpilogueFwdINS6_IJSA_NS7_ILi256EEESB_EEES9_SE_SG_Li256ELb1ELb1ELb0ELb0EEENS1_36VarlenDynamicPersistentTileSchedulerILi128ELi96ELi256ELi128ELb0ELb1ELb1ELb0ELb1ELb1EEEEEEEEEvNT_6ParamsE,"aw",@nobits
	.sectionflags	@""
	.align	16
	.zero		1024


//--------------------- .nv.shared._ZN7cutlass13device_kernelIN5flash11enable_sm90INS1_16FlashAttnFwdSm90INS1_25CollectiveMainloopFwdSm90ILi2EN4cute5tupleIJNS5_1CILi1EEES8_S8_EEENS6_IJNS7_ILi128EEENS7_ILi96EEENS7_ILi64EEEEEELi256ENS_6half_tEfNS_4arch4Sm90ELb0ELb0ELb1ELb1ELb1ELb1ELb1ELb1ELb0ELb1ELb0ELb0EEENS1_21CollectiveEpilogueFwdINS6_IJSA_NS7_ILi256EEESB_EEES9_SE_SG_Li256ELb1ELb1ELb0ELb0EEENS1_36VarlenDynamicPersistentTileSchedulerILi128ELi96ELi256ELi128ELb0ELb1ELb1ELb0ELb1ELb1EEEEEEEEEvNT_6ParamsE --------------------------
	.section	.nv.shared._ZN7cutlass13device_kernelIN5flash11enable_sm90INS1_16FlashAttnFwdSm90INS1_25CollectiveMainloopFwdSm90ILi2EN4cute5tupleIJNS5_1CILi1EEES8_S8_EEENS6_IJNS7_ILi128EEENS7_ILi96EEENS7_ILi64EEEEEELi256ENS_6half_tEfNS_4arch4Sm90ELb0ELb0ELb1ELb1ELb1ELb1ELb1ELb1ELb0ELb1ELb0ELb0EEENS1_21CollectiveEpilogueFwdINS6_IJSA_NS7_ILi256EEESB_EEES9_SE_SG_Li256ELb1ELb1ELb0ELb0EEENS1_36VarlenDynamicPersistentTileSchedulerILi128ELi96ELi256ELi128ELb0ELb1ELb1ELb0ELb1ELb1EEEEEEEEEvNT_6ParamsE,"aw",@nobits
	.sectionflags	@""
	.align	16
	.zero		1024


//--------------------- .nv.shared._ZN7cutlass13device_kernelIN5flash11enable_sm90INS1_16FlashAttnFwdSm90INS1_25CollectiveMainloopFwdSm90ILi2EN4cute5tupleIJNS5_1CILi1EEES8_S8_EEENS6_IJNS7_ILi128EEENS7_ILi96EEENS7_ILi64EEEEEELi256ENS_6half_tEfNS_4arch4Sm90ELb0ELb1ELb1ELb0ELb1ELb0ELb0ELb1ELb0ELb1ELb0ELb0EEENS1_21CollectiveEpilogueFwdINS6_IJSA_NS7_ILi256EEESB_EEES9_SE_SG_Li256ELb0ELb1ELb0ELb0EEENS1_30DynamicPersistentTileSchedulerILi256ELi128ELb0ELb1ELb1EEEEEEEEEvNT_6ParamsE --------------------------
	.section	.nv.shared._ZN7cutlass13device_kernelIN5flash11enable_sm90INS1_16FlashAttnFwdSm90INS1_25CollectiveMainloopFwdSm90ILi2EN4cute5tupleIJNS5_1CILi1EEES8_S8_EEENS6_IJNS7_ILi128EEENS7_ILi96EEENS7_ILi64EEEEEELi256ENS_6half_tEfNS_4arch4Sm90ELb0ELb1ELb1ELb0ELb1ELb0ELb0ELb1ELb0ELb1ELb0ELb0EEENS1_21CollectiveEpilogueFwdINS6_IJSA_NS7_ILi256EEESB_EEES9_SE_SG_Li256ELb0ELb1ELb0ELb0EEENS1_30DynamicPersistentTileSchedulerILi256ELi128ELb0ELb1ELb1EEEEEEEEEvNT_6ParamsE,"aw",@nobits
	.sectionflags	@""
	.align	16
	.zero		1024


//--------------------- .nv.shared._ZN7cutlass13device_kernelIN5flash11enable_sm90INS1_16FlashAttnFwdSm90INS1_25CollectiveMainloopFwdSm90ILi2EN4cute5tupleIJNS5_1CILi1EEES8_S8_EEENS6_IJNS7_ILi128EEENS7_ILi96EEENS7_ILi64EEEEEELi256ENS_6half_tEfNS_4arch4Sm90ELb0ELb1ELb1ELb0ELb1ELb0ELb1ELb1ELb0ELb1ELb0ELb0EEENS1_21CollectiveEpilogueFwdINS6_IJSA_NS7_ILi256EEESB_EEES9_SE_SG_Li256ELb0ELb1ELb0ELb0EEENS1_30DynamicPersistentTileSchedulerILi256ELi128ELb0ELb1ELb1EEEEEEEEEvNT_6ParamsE --------------------------
	.section	.nv.shared._ZN7cutlass13device_kernelIN5flash11enable_sm90INS1_16FlashAttnFwdSm90INS1_25CollectiveMainloopFwdSm90ILi2EN4cute5tupleIJNS5_1CILi1EEES8_S8_EEENS6_IJNS7_ILi128EEENS7_ILi96EEENS7_ILi64EEEEEELi256ENS_6half_tEfNS_4arch4Sm90ELb0ELb1ELb1ELb0ELb1ELb0ELb1ELb1ELb0ELb1ELb0ELb0EEENS1_21CollectiveEpilogueFwdINS6_IJSA_NS7_ILi256EEESB_EEES9_SE_SG_Li256ELb0ELb1ELb0ELb0EEENS1_30DynamicPersistentTileSchedulerILi256ELi128ELb0ELb1ELb1EEEEEEEEEvNT_6ParamsE,"aw",@nobits
	.sectionflags	@""
	.align	16
	.zero		1024


//--------------------- .nv.shared._ZN7cutlass13device_kernelIN5flash11enable_sm90INS1_16FlashAttnFwdSm90INS1_25CollectiveMainloopFwdSm90ILi2EN4cute5tupleIJNS5_1CILi1EEES8_S8_EEENS6_IJNS7_ILi128EEENS7_ILi96EEENS7_ILi64EEEEEELi256ENS_6half_tEfNS_4arch4Sm90ELb0ELb1ELb1ELb1ELb1ELb0ELb0ELb1ELb0ELb1ELb0ELb0EEENS1_21CollectiveEpilogueFwdINS6_IJSA_NS7_ILi256EEESB_EEES9_SE_SG_Li256ELb1ELb1ELb0ELb0EEENS1_36VarlenDynamicPersistentTileSchedulerILi128ELi96ELi256ELi128ELb0ELb1ELb1ELb1ELb0ELb1EEEEEEEEEvNT_6ParamsE --------------------------
	.section	.nv.shared._ZN7cutlass13device_kernelIN5flash11enable_sm90INS1_16FlashAttnFwdSm90INS1_25CollectiveMainloopFwdSm90ILi2EN4cute5tupleIJNS5_1CILi1EEES8_S8_EEENS6_IJNS7_ILi128EEENS7_ILi96EEENS7_ILi64EEEEEELi256ENS_6half_tEfNS_4arch4Sm90ELb0ELb1ELb1ELb1ELb1ELb0ELb0ELb1ELb0ELb1ELb0ELb0EEENS1_21CollectiveEpilogueFwdINS6_IJSA_NS7_ILi256EEESB_EEES9_SE_SG_Li256ELb1ELb1ELb0ELb0EEENS1_36VarlenDynamicPersistentTileSchedulerILi128ELi96ELi256ELi128ELb0ELb1ELb1ELb1ELb0ELb1EEEEEEEEEvNT_6ParamsE,"aw",@nobits
	.sectionflags	@""
	.align	16
	.zero		1024


//--------------------- .nv.shared._ZN7cutlass13device_kernelIN5flash11enable_sm90INS1_16FlashAttnFwdSm90INS1_25CollectiveMainloopFwdSm90ILi2EN4cute5tupleIJNS5_1CILi1EEES8_S8_EEENS6_IJNS7_ILi128EEENS7_ILi96EEENS7_ILi64EEEEEELi256ENS_6half_tEfNS_4arch4Sm90ELb0ELb1ELb1ELb1ELb1ELb1ELb0ELb1ELb0ELb1ELb0ELb0EEENS1_21CollectiveEpilogueFwdINS6_IJSA_NS7_ILi256EEESB_EEES9_SE_SG_Li256ELb1ELb1ELb0ELb0EEENS1_36VarlenDynamicPersistentTileSchedulerILi128ELi96ELi256ELi128ELb0ELb1ELb1ELb1ELb0ELb1EEEEEEEEEvNT_6ParamsE --------------------------
	.section	.nv.shared._ZN7cutlass13device_kernelIN5flash11enable_sm90INS1_16FlashAttnFwdSm90INS1_25CollectiveMainloopFwdSm90ILi2EN4cute5tupleIJNS5_1CILi1EEES8_S8_EEENS6_IJNS7_ILi128EEENS7_ILi96EEENS7_ILi64EEEEEELi256ENS_6half_tEfNS_4arch4Sm90ELb0ELb1ELb1ELb1ELb1ELb1ELb0ELb1ELb0ELb1ELb0ELb0EEENS1_21CollectiveEpilogueFwdINS6_IJSA_NS7_ILi256EEESB_EEES9_SE_SG_Li256ELb1ELb1ELb0ELb0EEENS1_36VarlenDynamicPersistentTileSchedulerILi128ELi96ELi256ELi128ELb0ELb1ELb1ELb1ELb0ELb1EEEEEEEEEvNT_6ParamsE,"aw",@nobits
	.sectionflags	@""
	.align	16
	.zero		1024


//--------------------- .nv.shared._ZN7cutlass13device_kernelIN5flash11enable_sm90INS1_16FlashAttnFwdSm90INS1_25CollectiveMainloopFwdSm90ILi2EN4cute5tupleIJNS5_1CILi1EEES8_S8_EEENS6_IJNS7_ILi128EEENS7_ILi96EEENS7_ILi64EEEEEELi256ENS_6half_tEfNS_4arch4Sm90ELb0ELb1ELb1ELb1ELb1ELb0ELb1ELb1ELb0ELb1ELb0ELb0EEENS1_21CollectiveEpilogueFwdINS6_IJSA_NS7_ILi256EEESB_EEES9_SE_SG_Li256ELb1ELb1ELb0ELb0EEENS1_36VarlenDynamicPersistentTileSchedulerILi128ELi96ELi256ELi128ELb0ELb1ELb1ELb1ELb0ELb1EEEEEEEEEvNT_6ParamsE --------------------------
	.section	.nv.shared._ZN7cutlass13device_kernelIN5flash11enable_sm90INS1_16FlashAttnFwdSm90INS1_25CollectiveMainloopFwdSm90ILi2EN4cute5tupleIJNS5_1CILi1EEES8_S8_EEENS6_IJNS7_ILi128EEENS7_ILi96EEENS7_ILi64EEEEEELi256ENS_6half_tEfNS_4arch4Sm90ELb0ELb1ELb1ELb1ELb1ELb0ELb1ELb1ELb0ELb1ELb0ELb0EEENS1_21CollectiveEpilogueFwdINS6_IJSA_NS7_ILi256EEESB_EEES9_SE_SG_Li256ELb1ELb1ELb0ELb0EEENS1_36VarlenDynamicPersistentTileSchedulerILi128ELi96ELi256ELi128ELb0ELb1ELb1ELb1ELb0ELb1EEEEEEEEEvNT_6ParamsE,"aw",@nobits
	.sectionflags	@""
	.align	16
	.zero		1024


//--------------------- .nv.shared._ZN7cutlass13device_kernelIN5flash11enable_sm90INS1_16FlashAttnFwdSm90INS1_25CollectiveMainloopFwdSm90ILi2EN4cute5tupleIJNS5_1CILi1EEES8_S8_EEENS6_IJNS7_ILi128EEENS7_ILi96EEENS7_ILi64EEEEEELi256ENS_6half_tEfNS_4arch4Sm90ELb0ELb1ELb1ELb1ELb1ELb1ELb1ELb1ELb0ELb1ELb0ELb0EEENS1_21CollectiveEpilogueFwdINS6_IJSA_NS7_ILi256EEESB_EEES9_SE_SG_Li256ELb1ELb1ELb0ELb0EEENS1_36VarlenDynamicPersistentTileSchedulerILi128ELi96ELi256ELi128ELb0ELb1ELb1ELb1ELb0ELb1EEEEEEEEEvNT_6ParamsE --------------------------
	.section	.nv.shared._ZN7cutlass13device_kernelIN5flash11enable_sm90INS1_16FlashAttnFwdSm90INS1_25CollectiveMainloopFwdSm90ILi2EN4cute5tupleIJNS5_1CILi1EEES8_S8_EEENS6_IJNS7_ILi128EEENS7_ILi96EEENS7_ILi64EEEEEELi256ENS_6half_tEfNS_4arch4Sm90ELb0ELb1ELb1ELb1ELb1ELb1ELb1ELb1ELb0ELb1ELb0ELb0EEENS1_21CollectiveEpilogueFwdINS6_IJSA_NS7_ILi256EEESB_EEES9_SE_SG_Li256ELb1ELb1ELb0ELb0EEENS1_36VarlenDynamicPersistentTileSchedulerILi128ELi96ELi256ELi128ELb0ELb1ELb1ELb1ELb0ELb1EEEEEEEEEvNT_6ParamsE,"aw",@nobits
	.sectionflags	@""
	.align	16
	.zero		1024


//--------------------- .nv.shared._ZN7cutlass13device_kernelIN5flash11enable_sm90INS1_16FlashAttnFwdSm90INS1_25CollectiveMainloopFwdSm90ILi2EN4cute5tupleIJNS5_1CILi1EEES8_S8_EEENS6_IJNS7_ILi128EEENS7_ILi96EEENS7_ILi64EEEEEELi256ENS_6half_tEfNS_4arch4Sm90ELb1ELb0ELb1ELb0ELb1ELb0ELb0ELb1ELb0ELb1ELb0ELb0EEENS1_21CollectiveEpilogueFwdINS6_IJSA_NS7_ILi256EEESB_EEES9_SE_SG_Li256ELb0ELb1ELb0ELb0EEENS1_30DynamicPersistentTileSchedulerILi256ELi128ELb0ELb1ELb1EEEEEEEEEvNT_6ParamsE --------------------------
	.section	.nv.shared._ZN7cutlass13device_kernelIN5flash11enable_sm90INS1_16FlashAttnFwdSm90INS1_25CollectiveMainloopFwdSm90ILi2EN4cute5tupleIJNS5_1CILi1EEES8_S8_EEENS6_IJNS7_ILi128EEENS7_ILi96EEENS7_ILi64EEEEEELi256ENS_6half_tEfNS_4arch4Sm90ELb1ELb0ELb1ELb0ELb1ELb0ELb0ELb1ELb0ELb1ELb0ELb0EEENS1_21CollectiveEpilogueFwdINS6_IJSA_NS7_ILi256EEESB_EEES9_SE_SG_Li256ELb0ELb1ELb0ELb0EEENS1_30DynamicPersistentTileSchedulerILi256ELi128ELb0ELb1ELb1EEEEEEEEEvNT_6ParamsE,"aw",@nobits
	.sectionflags	@""
	.align	16
	.zero		1024


//--------------------- .nv.shared._ZN7cutlass13device_kernelIN5flash11enable_sm90INS1_16FlashAttnFwdSm90INS1_25CollectiveMainloopFwdSm90ILi2EN4cute5tupleIJNS5_1CILi1EEES8_S8_EEENS6_IJNS7_ILi128EEENS7_ILi96EEENS7_ILi64EEEEEELi256ENS_6half_tEfNS_4arch4Sm90ELb1ELb0ELb1ELb0ELb1ELb0ELb1ELb1ELb0ELb1ELb0ELb0EEENS1_21CollectiveEpilogueFwdINS6_IJSA_NS7_ILi256EEESB_EEES9_SE_SG_Li256ELb0ELb1ELb0ELb0EEENS1_30DynamicPersistentTileSchedulerILi256ELi128ELb0ELb1ELb1EEEEEEEEEvNT_6ParamsE --------------------------
	.section	.nv.shared._ZN7cutlass13device_kernelIN5flash11enable_sm90INS1_16FlashAttnFwdSm90INS1_25CollectiveMainloopFwdSm90ILi2EN4cute5tupleIJNS5_1CILi1EEES8_S8_EEENS6_IJNS7_ILi128EEENS7_ILi96EEENS7_ILi64EEEEEELi256ENS_6half_tEfNS_4arch4Sm90ELb1ELb0ELb1ELb0ELb1ELb0ELb1ELb1ELb0ELb1ELb0ELb0EEENS1_21CollectiveEpilogueFwdINS6_IJSA_NS7_ILi256EEESB_EEES9_SE_SG_Li256ELb0ELb1ELb0ELb0EEENS1_30DynamicPersistentTileSchedulerILi256ELi128ELb0ELb1ELb1EEEEEEEEEvNT_6ParamsE,"aw",@nobits
	.sectionflags	@""
	.align	16
	.zero		1024


//--------------------- .nv.shared._ZN7cutlass13device_kernelIN5flash11enable_sm90INS1_16FlashAttnFwdSm90INS1_25CollectiveMainloopFwdSm90ILi2EN4cute5tupleIJNS5_1CILi1EEES8_S8_EEENS6_IJNS7_ILi128EEENS7_ILi96EEENS7_ILi64EEEEEELi256ENS_6half_tEfNS_4arch4Sm90ELb1ELb0ELb1ELb1ELb1ELb0ELb0ELb1ELb0ELb1ELb0ELb0EEENS1_21CollectiveEpilogueFwdINS6_IJSA_NS7_ILi256EEESB_EEES9_SE_SG_Li256ELb1ELb1ELb0ELb0EEENS1_36VarlenDynamicPersistentTileSchedulerILi128ELi96ELi256ELi128ELb0ELb1ELb1ELb1ELb1ELb1EEEEEEEEEvNT_6ParamsE --------------------------
	.section	.nv.shared._ZN7cutlass13device_kernelIN5flash11enable_sm90INS1_16FlashAttnFwdSm90INS1_25CollectiveMainloopFwdSm90ILi2EN4cute5tupleIJNS5_1CILi1EEES8_S8_EEENS6_IJNS7_ILi128EEENS7_ILi96EEENS7_ILi64EEEEEELi256ENS_6half_tEfNS_4arch4Sm90ELb1ELb0ELb1ELb1ELb1ELb0ELb0ELb1ELb0ELb1ELb0ELb0EEENS1_21CollectiveEpilogueFwdINS6_IJSA_NS7_ILi256EEESB_EEES9_SE_SG_Li256ELb1ELb1ELb0ELb0EEENS1_36VarlenDynamicPersistentTileSchedulerILi128ELi96ELi256ELi128ELb0ELb1ELb1ELb1ELb1ELb1EEEEEEEEEvNT_6ParamsE,"aw",@nobits
	.sectionflags	@""
	.align	16
	.zero		1024


//--------------------- .nv.shared._ZN7cutlass13device_kernelIN5flash11enable_sm90INS1_16FlashAttnFwdSm90INS1_25CollectiveMainloopFwdSm90ILi2EN4cute5tupleIJNS5_1CILi1EEES8_S8_EEENS6_IJNS7_ILi128EEENS7_ILi96EEENS7_ILi64EEEEEELi256ENS_6half_tEfNS_4arch4Sm90ELb1ELb0ELb1ELb1ELb1ELb1ELb0ELb1ELb0ELb1ELb0ELb0EEENS1_21CollectiveEpilogueFwdINS6_IJSA_NS7_ILi256EEESB_EEES9_SE_SG_Li256ELb1ELb1ELb0ELb0EEENS1_36VarlenDynamicPersistentTileSchedulerILi128ELi96ELi256ELi128ELb0ELb1ELb1ELb1ELb1ELb1EEEEEEEEEvNT_6ParamsE --------------------------
	.section	.nv.shared._ZN7cutlass13device_kernelIN5flash11enable_sm90INS1_16FlashAttnFwdSm90INS1_25CollectiveMainloopFwdSm90ILi2EN4cute5tupleIJNS5_1CILi1EEES8_S8_EEENS6_IJNS7_ILi128EEENS7_ILi96EEENS7_ILi64EEEEEELi256ENS_6half_tEfNS_4arch4Sm90ELb1ELb0ELb1ELb1ELb1ELb1ELb0ELb1ELb0ELb1ELb0ELb0EEENS1_21CollectiveEpilogueFwdINS6_IJSA_NS7_ILi256EEESB_EEES9_SE_SG_Li256ELb1ELb1ELb0ELb0EEENS1_36VarlenDynamicPersistentTileSchedulerILi128ELi96ELi256ELi128ELb0ELb1ELb1ELb1ELb1ELb1EEEEEEEEEvNT_6ParamsE,"aw",@nobits
	.sectionflags	@""
	.align	16
	.zero		1024


//--------------------- .nv.shared._ZN7cutlass13device_kernelIN5flash11enable_sm90INS1_16FlashAttnFwdSm90INS1_25CollectiveMainloopFwdSm90ILi2EN4cute5tupleIJNS5_1CILi1EEES8_S8_EEENS6_IJNS7_ILi128EEENS7_ILi96EEENS7_ILi64EEEEEELi256ENS_6half_tEfNS_4arch4Sm90ELb1ELb0ELb1ELb1ELb1ELb0ELb1ELb1ELb0ELb1ELb0ELb0EEENS1_21CollectiveEpilogueFwdINS6_IJSA_NS7_ILi256EEESB_EEES9_SE_SG_Li256ELb1ELb1ELb0ELb0EEENS1_36VarlenDynamicPersistentTileSchedulerILi128ELi96ELi256ELi128ELb0ELb1ELb1ELb1ELb1ELb1EEEEEEEEEvNT_6ParamsE --------------------------
	.section	.nv.shared._ZN7cutlass13device_kernelIN5flash11enable_sm90INS1_16FlashAttnFwdSm90INS1_25CollectiveMainloopFwdSm90ILi2EN4cute5tupleIJNS5_1CILi1EEES8_S8_EEENS6_IJNS7_ILi128EEENS7_ILi96EEENS7_ILi64EEEEEELi256ENS_6half_tEfNS_4arch4Sm90ELb1ELb0ELb1ELb1ELb1ELb0ELb1ELb1ELb0ELb1ELb0ELb0EEENS1_21CollectiveEpilogueFwdINS6_IJSA_NS7_ILi256EEESB_EEES9_SE_SG_Li256ELb1ELb1ELb0ELb0EEENS1_36VarlenDynamicPersistentTileSchedulerILi128ELi96ELi256ELi128ELb0ELb1ELb1ELb1ELb1ELb1EEEEEEEEEvNT_6ParamsE,"aw",@nobits
	.sectionflags	@""
	.align	16
	.zero		1024


//--------------------- .nv.shared._ZN7cutlass13device_kernelIN5flash11enable_sm90INS1_16FlashAttnFwdSm90INS1_25CollectiveMainloopFwdSm90ILi2EN4cute5tupleIJNS5_1CILi1EEES8_S8_EEENS6_IJNS7_ILi128EEENS7_ILi96EEENS7_ILi64EEEEEELi256ENS_6half_tEfNS_4arch4Sm90ELb1ELb0ELb1ELb1ELb1ELb1ELb1ELb1ELb0ELb1ELb0ELb0EEENS1_21CollectiveEpilogueFwdINS6_IJSA_NS7_ILi256EEESB_EEES9_SE_SG_Li256ELb1ELb1ELb0ELb0EEENS1_36VarlenDynamicPersistentTileSchedulerILi128ELi96ELi256ELi128ELb0ELb1ELb1ELb1ELb1ELb1EEEEEEEEEvNT_6ParamsE --------------------------
	.section	.nv.shared._ZN7cutlass13device_kernelIN5flash11enable_sm90INS1_16FlashAttnFwdSm90INS1_25CollectiveMainloopFwdSm90ILi2EN4cute5tupleIJNS5_1CILi1EEES8_S8_EEENS6_IJNS7_ILi128EEENS7_ILi96EEENS7_ILi64EEEEEELi256ENS_6half_tEfNS_4arch4Sm90ELb1ELb0ELb1ELb1ELb1ELb1ELb1ELb1ELb0ELb1ELb0ELb0EEENS1_21CollectiveEpilogueFwdINS6_IJSA_NS7_ILi256EEESB_EEES9_SE_SG_Li256ELb1ELb1ELb0ELb0EEENS1_36VarlenDynamicPersistentTileSchedulerILi128ELi96ELi256ELi128ELb0ELb1ELb1ELb1ELb1ELb1EEEEEEEEEvNT_6ParamsE,"aw",@nobits
	.sectionflags	@""
	.align	16
	.zero		1024


//--------------------- .nv.constant0._ZN7cutlass13device_kernelIN5flash11enable_sm90INS1_16FlashAttnFwdSm90INS1_25CollectiveMainloopFwdSm90ILi2EN4cute5tupleIJNS5_1CILi1EEES8_S8_EEENS6_IJNS7_ILi128EEENS7_ILi96EEENS7_ILi64EEEEEELi256ENS_6half_tEfNS_4arch4Sm90ELb0ELb0ELb1ELb0ELb1ELb0ELb0ELb1ELb0ELb1ELb0ELb0EEENS1_21CollectiveEpilogueFwdINS6_IJSA_NS7_ILi256EEESB_EEES9_SE_SG_Li256ELb0ELb1ELb0ELb0EEENS1_29StaticPersistentTileSchedulerILb0EEEEEEEEEvNT_6ParamsE --------------------------
	.section	.nv.constant0._ZN7cutlass13device_kernelIN5flash11enable_sm90INS1_16FlashAttnFwdSm90INS1_25CollectiveMainloopFwdSm90ILi2EN4cute5tupleIJNS5_1CILi1EEES8_S8_EEENS6_IJNS7_ILi128EEENS7_ILi96EEENS7_ILi64EEEEEELi256ENS_6half_tEfNS_4arch4Sm90ELb0ELb0ELb1ELb0ELb1ELb0ELb0ELb1ELb0ELb1ELb0ELb0EEENS1_21CollectiveEpilogueFwdINS6_IJSA_NS7_ILi256EEESB_EEES9_SE_SG_Li256ELb0ELb1ELb0ELb0EEENS1_29StaticPersistentTileSchedulerILb0EEEEEEEEEvNT_6ParamsE,"a",@progbits
	.sectionflags	@""
	.align	4
.nv.constant0._ZN7cutlass13device_kernelIN5flash11enable_sm90INS1_16FlashAttnFwdSm90INS1_25CollectiveMainloopFwdSm90ILi2EN4cute5tupleIJNS5_1CILi1EEES8_S8_EEENS6_IJNS7_ILi128EEENS7_ILi96EEENS7_ILi64EEEEEELi256ENS_6half_tEfNS_4arch4Sm90ELb0ELb0ELb1ELb0ELb1ELb0ELb0ELb1ELb0ELb1ELb0ELb0EEENS1_21CollectiveEpilogueFwdINS6_IJSA_NS7_ILi256EEESB_EEES9_SE_SG_Li256ELb0ELb1ELb0ELb0EEENS1_29StaticPersistentTileSchedulerILb0EEEEEEEEEvNT_6ParamsE:
	.zero		3200


//--------------------- .nv.constant0._ZN7cutlass13device_kernelIN5flash11enable_sm90INS1_16FlashAttnFwdSm90INS1_25CollectiveMainloopFwdSm90ILi2EN4cute5tupleIJNS5_1CILi1EEES8_S8_EEENS6_IJNS7_ILi128EEENS7_ILi96EEENS7_ILi64EEEEEELi256ENS_6half_tEfNS_4arch4Sm90ELb0ELb0ELb1ELb0ELb1ELb0ELb1ELb1ELb0ELb1ELb0ELb0EEENS1_21CollectiveEpilogueFwdINS6_IJSA_NS7_ILi256EEESB_EEES9_SE_SG_Li256ELb0ELb1ELb0ELb0EEENS1_29StaticPersistentTileSchedulerILb0EEEEEEEEEvNT_6ParamsE --------------------------
	.section	.nv.constant0._ZN7cutlass13device_kernelIN5flash11enable_sm90INS1_16FlashAttnFwdSm90INS1_25CollectiveMainloopFwdSm90ILi2EN4cute5tupleIJNS5_1CILi1EEES8_S8_EEENS6_IJNS7_ILi128EEENS7_ILi96EEENS7_ILi64EEEEEELi256ENS_6half_tEfNS_4arch4Sm90ELb0ELb0ELb1ELb0ELb1ELb0ELb1ELb1ELb0ELb1ELb0ELb0EEENS1_21CollectiveEpilogueFwdINS6_IJSA_NS7_ILi256EEESB_EEES9_SE_SG_Li256ELb0ELb1ELb0ELb0EEENS1_29StaticPersistentTileSchedulerILb0EEEEEEEEEvNT_6ParamsE,"a",@progbits
	.sectionflags	@""
	.align	4
.nv.constant0._ZN7cutlass13device_kernelIN5flash11enable_sm90INS1_16FlashAttnFwdSm90INS1_25CollectiveMainloopFwdSm90ILi2EN4cute5tupleIJNS5_1CILi1EEES8_S8_EEENS6_IJNS7_ILi128EEENS7_ILi96EEENS7_ILi64EEEEEELi256ENS_6half_tEfNS_4arch4Sm90ELb0ELb0ELb1ELb0ELb1ELb0ELb1ELb1ELb0ELb1ELb0ELb0EEENS1_21CollectiveEpilogueFwdINS6_IJSA_NS7_ILi256EEESB_EEES9_SE_SG_Li256ELb0ELb1ELb0ELb0EEENS1_29StaticPersistentTileSchedulerILb0EEEEEEEEEvNT_6ParamsE:
	.zero		3456


//--------------------- .nv.constant0._ZN7cutlass13device_kernelIN5flash11enable_sm90INS1_16FlashAttnFwdSm90INS1_25CollectiveMainloopFwdSm90ILi2EN4cute5tupleIJNS5_1CILi1EEES8_S8_EEENS6_IJNS7_ILi128EEENS7_ILi96EEENS7_ILi64EEEEEELi256ENS_6half_tEfNS_4arch4Sm90ELb0ELb0ELb1ELb1ELb1ELb0ELb0ELb1ELb0ELb1ELb0ELb0EEENS1_21CollectiveEpilogueFwdINS6_IJSA_NS7_ILi256EEESB_EEES9_SE_SG_Li256ELb1ELb1ELb0ELb0EEENS1_36VarlenDynamicPersistentTileSchedulerILi128ELi96ELi256ELi128ELb0ELb1ELb1ELb0ELb1ELb1EEEEEEEEEvNT_6ParamsE --------------------------
	.section	.nv.constant0._ZN7cutlass13device_kernelIN5flash11enable_sm90INS1_16FlashAttnFwdSm90INS1_25CollectiveMainloopFwdSm90ILi2EN4cute5tupleIJNS5_1CILi1EEES8_S8_EEENS6_IJNS7_ILi128EEENS7_ILi96EEENS7_ILi64EEEEEELi256ENS_6half_tEfNS_4arch4Sm90ELb0ELb0ELb1ELb1ELb1ELb0ELb0ELb1ELb0ELb1ELb0ELb0EEENS1_21CollectiveEpilogueFwdINS6_IJSA_NS7_ILi256EEESB_EEES9_SE_SG_Li256ELb1ELb1ELb0ELb0EEENS1_36VarlenDynamicPersistentTileSchedulerILi128ELi96ELi256ELi128ELb0ELb1ELb1ELb0ELb1ELb1EEEEEEEEEvNT_6ParamsE,"a",@progbits
	.sectionflags	@""
	.align	4
.nv.constant0._ZN7cutlass13device_kernelIN5flash11enable_sm90INS1_16FlashAttnFwdSm90INS1_25CollectiveMainloopFwdSm90ILi2EN4cute5tupleIJNS5_1CILi1EEES8_S8_EEENS6_IJNS7_ILi128EEENS7_ILi96EEENS7_ILi64EEEEEELi256ENS_6half_tEfNS_4arch4Sm90ELb0ELb0ELb1ELb1ELb1ELb0ELb0ELb1ELb0ELb1ELb0ELb0EEENS1_21CollectiveEpilogueFwdINS6_IJSA_NS7_ILi256EEESB_EEES9_SE_SG_Li256ELb1ELb1ELb0ELb0EEENS1_36VarlenDynamicPersistentTileSchedulerILi128ELi96ELi256ELi128ELb0ELb1ELb1ELb0ELb1ELb1EEEEEEEEEvNT_6ParamsE:
	.zero		3328


//--------------------- .nv.constant0._ZN7cutlass13device_kernelIN5flash11enable_sm90INS1_16FlashAttnFwdSm90INS1_25CollectiveMainloopFwdSm90ILi2EN4cute5tupleIJNS5_1CILi1EEES8_S8_EEENS6_IJNS7_ILi128EEENS7_ILi96EEENS7_ILi64EEEEEELi256ENS_6half_tEfNS_4arch4Sm90ELb0ELb0ELb1ELb1ELb1ELb1ELb0ELb1ELb0ELb1ELb0ELb0EEENS1_21CollectiveEpilogueFwdINS6_IJSA_NS7_ILi256EEESB_EEES9_SE_SG_Li256ELb1ELb1ELb0ELb0EEENS1_36VarlenDynamicPersistentTileSchedulerILi128ELi96ELi256ELi128ELb0ELb1ELb1ELb0ELb1ELb1EEEEEEEEEvNT_6ParamsE --------------------------
	.section	.nv.constant0._ZN7cutlass13device_kernelIN5flash11enable_sm90INS1_16FlashAttnFwdSm90INS1_25CollectiveMainloopFwdSm90ILi2EN4cute5tupleIJNS5_1CILi1EEES8_S8_EEENS6_IJNS7_ILi128EEENS7_ILi96EEENS7_ILi64EEEEEELi256ENS_6half_tEfNS_4arch4Sm90ELb0ELb0ELb1ELb1ELb1ELb1ELb0ELb1ELb0ELb1ELb0ELb0EEENS1_21CollectiveEpilogueFwdINS6_IJSA_NS7_ILi256EEESB_EEES9_SE_SG_Li256ELb1ELb1ELb0ELb0EEENS1_36VarlenDynamicPersistentTileSchedulerILi128ELi96ELi256ELi128ELb0ELb1ELb1ELb0ELb1ELb1EEEEEEEEEvNT_6ParamsE,"a",@progbits
	.sectionflags	@""
	.align	4
.nv.constant0._ZN7cutlass13device_kernelIN5flash11enable_sm90INS1_16FlashAttnFwdSm90INS1_25CollectiveMainloopFwdSm90ILi2EN4cute5tupleIJNS5_1CILi1EEES8_S8_EEENS6_IJNS7_ILi128EEENS7_ILi96EEENS7_ILi64EEEEEELi256ENS_6half_tEfNS_4arch4Sm90ELb0ELb0ELb1ELb1ELb1ELb1ELb0ELb1ELb0ELb1ELb0ELb0EEENS1_21CollectiveEpilogueFwdINS6_IJSA_NS7_ILi256EEESB_EEES9_SE_SG_Li256ELb1ELb1ELb0ELb0EEENS1_36VarlenDynamicPersistentTileSchedulerILi128ELi96ELi256ELi128ELb0ELb1ELb1ELb0ELb1ELb1EEEEEEEEEvNT_6ParamsE:
	.zero		3328


//--------------------- .nv.constant0._ZN7cutlass13device_kernelIN5flash11enable_sm90INS1_16FlashAttnFwdSm90INS1_25CollectiveMainloopFwdSm90ILi2EN4cute5tupleIJNS5_1CILi1EEES8_S8_EEENS6_IJNS7_ILi128EEENS7_ILi96EEENS7_ILi64EEEEEELi256ENS_6half_tEfNS_4arch4Sm90ELb0ELb0ELb1ELb1ELb1ELb0ELb1ELb1ELb0ELb1ELb0ELb0EEENS1_21CollectiveEpilogueFwdINS6_IJSA_NS7_ILi256EEESB_EEES9_SE_SG_Li256ELb1ELb1ELb0ELb0EEENS1_36VarlenDynamicPersistentTileSchedulerILi128ELi96ELi256ELi128ELb0ELb1ELb1ELb0ELb1ELb1EEEEEEEEEvNT_6ParamsE --------------------------
	.section	.nv.constant0._ZN7cutlass13device_kernelIN5flash11enable_sm90INS1_16FlashAttnFwdSm90INS1_25CollectiveMainloopFwdSm90ILi2EN4cute5tupleIJNS5_1CILi1EEES8_S8_EEENS6_IJNS7_ILi128EEENS7_ILi96EEENS7_ILi64EEEEEELi256ENS_6half_tEfNS_4arch4Sm90ELb0ELb0ELb1ELb1ELb1ELb0ELb1ELb1ELb0ELb1ELb0ELb0EEENS1_21CollectiveEpilogueFwdINS6_IJSA_NS7_ILi256EEESB_EEES9_SE_SG_Li256ELb1ELb1ELb0ELb0EEENS1_36VarlenDynamicPersistentTileSchedulerILi128ELi96ELi256ELi128ELb0ELb1ELb1ELb0ELb1ELb1EEEEEEEEEvNT_6ParamsE,"a",@progbits
	.sectionflags	@""
	.align	4
.nv.constant0._ZN7cutlass13device_kernelIN5flash11enable_sm90INS1_16FlashAttnFwdSm90INS1_25CollectiveMainloopFwdSm90ILi2EN4cute5tupleIJNS5_1CILi1EEES8_S8_EEENS6_IJNS7_ILi128EEENS7_ILi96EEENS7_ILi64EEEEEELi256ENS_6half_tEfNS_4arch4Sm90ELb0ELb0ELb1ELb1ELb1ELb0ELb1ELb1ELb0ELb1ELb0ELb0EEENS1_21CollectiveEpilogueFwdINS6_IJSA_NS7_ILi256EEESB_EEES9_SE_SG_Li256ELb1ELb1ELb0ELb0EEENS1_36VarlenDynamicPersistentTileSchedulerILi128ELi96ELi256ELi128ELb0ELb1ELb1ELb0ELb1ELb1EEEEEEEEEvNT_6ParamsE:
	.zero		3584


//--------------------- .nv.constant0._ZN7cutlass13device_kernelIN5flash11enable_sm90INS1_16FlashAttnFwdSm90INS1_25CollectiveMainloopFwdSm90ILi2EN4cute5tupleIJNS5_1CILi1EEES8_S8_EEENS6_IJNS7_ILi128EEENS7_ILi96EEENS7_ILi64EEEEEELi256ENS_6half_tEfNS_4arch4Sm90ELb0ELb0ELb1ELb1ELb1ELb1ELb1ELb1ELb0ELb1ELb0ELb0EEENS1_21CollectiveEpilogueFwdINS6_IJSA_NS7_ILi256EEESB_EEES9_SE_SG_Li256ELb1ELb1ELb0ELb0EEENS1_36VarlenDynamicPersistentTileSchedulerILi128ELi96ELi256ELi128ELb0ELb1ELb1ELb0ELb1ELb1EEEEEEEEEvNT_6ParamsE --------------------------
	.section	.nv.constant0._ZN7cutlass13device_kernelIN5flash11enable_sm90INS1_16FlashAttnFwdSm90INS1_25CollectiveMainloopFwdSm90ILi2EN4cute5tupleIJNS5_1CILi1EEES8_S8_EEENS6_IJNS7_ILi128EEENS7_ILi96EEENS7_ILi64EEEEEELi256ENS_6half_tEfNS_4arch4Sm90ELb0ELb0ELb1ELb1ELb1ELb1ELb1ELb1ELb0ELb1ELb0ELb0EEENS1_21CollectiveEpilogueFwdINS6_IJSA_NS7_ILi256EEESB_EEES9_SE_SG_Li256ELb1ELb1ELb0ELb0EEENS1_36VarlenDynamicPersistentTileSchedulerILi128ELi96ELi256ELi128ELb0ELb1ELb1ELb0ELb1ELb1EEEEEEEEEvNT_6ParamsE,"a",@progbits
	.sectionflags	@""
	.align	4
.nv.constant0._ZN7cutlass13device_kernelIN5flash11enable_sm90INS1_16FlashAttnFwdSm90INS1_25CollectiveMainloopFwdSm90ILi2EN4cute5tupleIJNS5_1CILi1EEES8_S8_EEENS6_IJNS7_ILi128EEENS7_ILi96EEENS7_ILi64EEEEEELi256ENS_6half_tEfNS_4arch4Sm90ELb0ELb0ELb1ELb1ELb1ELb1ELb1ELb1ELb0ELb1ELb0ELb0EEENS1_21CollectiveEpilogueFwdINS6_IJSA_NS7_ILi256EEESB_EEES9_SE_SG_Li256ELb1ELb1ELb0ELb0EEENS1_36VarlenDynamicPersistentTileSchedulerILi128ELi96ELi256ELi128ELb0ELb1ELb1ELb0ELb1ELb1EEEEEEEEEvNT_6ParamsE:
	.zero		3584


//--------------------- .nv.constant0._ZN7cutlass13device_kernelIN5flash11enable_sm90INS1_16FlashAttnFwdSm90INS1_25CollectiveMainloopFwdSm90ILi2EN4cute5tupleIJNS5_1CILi1EEES8_S8_EEENS6_IJNS7_ILi128EEENS7_ILi96EEENS7_ILi64EEEEEELi256ENS_6half_tEfNS_4arch4Sm90ELb0ELb1ELb1ELb0ELb1ELb0ELb0ELb1ELb0ELb1ELb0ELb0EEENS1_21CollectiveEpilogueFwdINS6_IJSA_NS7_ILi256EEESB_EEES9_SE_SG_Li256ELb0ELb1ELb0ELb0EEENS1_30DynamicPersistentTileSchedulerILi256ELi128ELb0ELb1ELb1EEEEEEEEEvNT_6ParamsE --------------------------
	.section	.nv.constant0._ZN7cutlass13device_kernelIN5flash11enable_sm90INS1_16FlashAttnFwdSm90INS1_25CollectiveMainloopFwdSm90ILi2EN4cute5tupleIJNS5_1CILi1EEES8_S8_EEENS6_IJNS7_ILi128EEENS7_ILi96EEENS7_ILi64EEEEEELi256ENS_6half_tEfNS_4arch4Sm90ELb0ELb1ELb1ELb0ELb1ELb0ELb0ELb1ELb0ELb1ELb0ELb0EEENS1_21CollectiveEpilogueFwdINS6_IJSA_NS7_ILi256EEESB_EEES9_SE_SG_Li256ELb0ELb1ELb0ELb0EEENS1_30DynamicPersistentTileSchedulerILi256ELi128ELb0ELb1ELb1EEEEEEEEEvNT_6ParamsE,"a",@progbits
	.sectionflags	@""
	.align	4
.nv.constant0._ZN7cutlass13device_kernelIN5flash11enable_sm90INS1_16FlashAttnFwdSm90INS1_25CollectiveMainloopFwdSm90ILi2EN4cute5tupleIJNS5_1CILi1EEES8_S8_EEENS6_IJNS7_ILi128EEENS7_ILi96EEENS7_ILi64EEEEEELi256ENS_6half_tEfNS_4arch4Sm90ELb0ELb1ELb1ELb0ELb1ELb0ELb0ELb1ELb0ELb1ELb0ELb0EEENS1_21CollectiveEpilogueFwdINS6_IJSA_NS7_ILi256EEESB_EEES9_SE_SG_Li256ELb0ELb1ELb0ELb0EEENS1_30DynamicPersistentTileSchedulerILi256ELi128ELb0ELb1ELb1EEEEEEEEEvNT_6ParamsE:
	.zero		3328


//--------------------- .nv.constant0._ZN7cutlass13device_kernelIN5flash11enable_sm90INS1_16FlashAttnFwdSm90INS1_25CollectiveMainloopFwdSm90ILi2EN4cute5tupleIJNS5_1CILi1EEES8_S8_EEENS6_IJNS7_ILi128EEENS7_ILi96EEENS7_ILi64EEEEEELi256ENS_6half_tEfNS_4arch4Sm90ELb0ELb1ELb1ELb0ELb1ELb0ELb1ELb1ELb0ELb1ELb0ELb0EEENS1_21CollectiveEpilogueFwdINS6_IJSA_NS7_ILi256EEESB_EEES9_SE_SG_Li256ELb0ELb1ELb0ELb0EEENS1_30DynamicPersistentTileSchedulerILi256ELi128ELb0ELb1ELb1EEEEEEEEEvNT_6ParamsE --------------------------
	.section	.nv.constant0._ZN7cutlass13device_kernelIN5flash11enable_sm90INS1_16FlashAttnFwdSm90INS1_25CollectiveMainloopFwdSm90ILi2EN4cute5tupleIJNS5_1CILi1EEES8_S8_EEENS6_IJNS7_ILi128EEENS7_ILi96EEENS7_ILi64EEEEEELi256ENS_6half_tEfNS_4arch4Sm90ELb0ELb1ELb1ELb0ELb1ELb0ELb1ELb1ELb0ELb1ELb0ELb0EEENS1_21CollectiveEpilogueFwdINS6_IJSA_NS7_ILi256EEESB_EEES9_SE_SG_Li256ELb0ELb1ELb0ELb0EEENS1_30DynamicPersistentTileSchedulerILi256ELi128ELb0ELb1ELb1EEEEEEEEEvNT_6ParamsE,"a",@progbits
	.sectionflags	@""
	.align	4
.nv.constant0._ZN7cutlass13device_kernelIN5flash11enable_sm90INS1_16FlashAttnFwdSm90INS1_25CollectiveMainloopFwdSm90ILi2EN4cute5tupleIJNS5_1CILi1EEES8_S8_EEENS6_IJNS7_ILi128EEENS7_ILi96EEENS7_ILi64EEEEEELi256ENS_6half_tEfNS_4arch4Sm90ELb0ELb1ELb1ELb0ELb1ELb0ELb1ELb1ELb0ELb1ELb0ELb0EEENS1_21CollectiveEpilogueFwdINS6_IJSA_NS7_ILi256EEESB_EEES9_SE_SG_Li256ELb0ELb1ELb0ELb0EEENS1_30DynamicPersistentTileSchedulerILi256ELi128ELb0ELb1ELb1EEEEEEEEEvNT_6ParamsE:
	.zero		3584


//--------------------- .nv.constant0._ZN7cutlass13device_kernelIN5flash11enable_sm90INS1_16FlashAttnFwdSm90INS1_25CollectiveMainloopFwdSm90ILi2EN4cute5tupleIJNS5_1CILi1EEES8_S8_EEENS6_IJNS7_ILi128EEENS7_ILi96EEENS7_ILi64EEEEEELi256ENS_6half_tEfNS_4arch4Sm90ELb0ELb1ELb1ELb1ELb1ELb0ELb0ELb1ELb0ELb1ELb0ELb0EEENS1_21CollectiveEpilogueFwdINS6_IJSA_NS7_ILi256EEESB_EEES9_SE_SG_Li256ELb1ELb1ELb0ELb0EEENS1_36VarlenDynamicPersistentTileSchedulerILi128ELi96ELi256ELi128ELb0ELb1ELb1ELb1ELb0ELb1EEEEEEEEEvNT_6ParamsE --------------------------
	.section	.nv.constant0._ZN7cutlass13device_kernelIN5flash11enable_sm90INS1_16FlashAttnFwdSm90INS1_25CollectiveMainloopFwdSm90ILi2EN4cute5tupleIJNS5_1CILi1EEES8_S8_EEENS6_IJNS7_ILi128EEENS7_ILi96EEENS7_ILi64EEEEEELi256ENS_6half_tEfNS_4arch4Sm90ELb0ELb1ELb1ELb1ELb1ELb0ELb0ELb1ELb0ELb1ELb0ELb0EEENS1_21CollectiveEpilogueFwdINS6_IJSA_NS7_ILi256EEESB_EEES9_SE_SG_Li256ELb1ELb1ELb0ELb0EEENS1_36VarlenDynamicPersistentTileSchedulerILi128ELi96ELi256ELi128ELb0ELb1ELb1ELb1ELb0ELb1EEEEEEEEEvNT_6ParamsE,"a",@progbits
	.sectionflags	@""
	.align	4
.nv.constant0._ZN7cutlass13device_kernelIN5flash11enable_sm90INS1_16FlashAttnFwdSm90INS1_25CollectiveMainloopFwdSm90ILi2EN4cute5tupleIJNS5_1CILi1EEES8_S8_EEENS6_IJNS7_ILi128EEENS7_ILi96EEENS7_ILi64EEEEEELi256ENS_6half_tEfNS_4arch4Sm90ELb0ELb1ELb1ELb1ELb1ELb0ELb0ELb1ELb0ELb1ELb0ELb0EEENS1_21CollectiveEpilogueFwdINS6_IJSA_NS7_ILi256EEESB_EEES9_SE_SG_Li256ELb1ELb1ELb0ELb0EEENS1_36VarlenDynamicPersistentTileSchedulerILi128ELi96ELi256ELi128ELb0ELb1ELb1ELb1ELb0ELb1EEEEEEEEEvNT_6ParamsE:
	.zero		3328


//--------------------- .nv.constant0._ZN7cutlass13device_kernelIN5flash11enable_sm90INS1_16FlashAttnFwdSm90INS1_25CollectiveMainloopFwdSm90ILi2EN4cute5tupleIJNS5_1CILi1EEES8_S8_EEENS6_IJNS7_ILi128EEENS7_ILi96EEENS7_ILi64EEEEEELi256ENS_6half_tEfNS_4arch4Sm90ELb0ELb1ELb1ELb1ELb1ELb1ELb0ELb1ELb0ELb1ELb0ELb0EEENS1_21CollectiveEpilogueFwdINS6_IJSA_NS7_ILi256EEESB_EEES9_SE_SG_Li256ELb1ELb1ELb0ELb0EEENS1_36VarlenDynamicPersistentTileSchedulerILi128ELi96ELi256ELi128ELb0ELb1ELb1ELb1ELb0ELb1EEEEEEEEEvNT_6ParamsE --------------------------
	.section	.nv.constant0._ZN7cutlass13device_kernelIN5flash11enable_sm90INS1_16FlashAttnFwdSm90INS1_25CollectiveMainloopFwdSm90ILi2EN4cute5tupleIJNS5_1CILi1EEES8_S8_EEENS6_IJNS7_ILi128EEENS7_ILi96EEENS7_ILi64EEEEEELi256ENS_6half_tEfNS_4arch4Sm90ELb0ELb1ELb1ELb1ELb1ELb1ELb0ELb1ELb0ELb1ELb0ELb0EEENS1_21CollectiveEpilogueFwdINS6_IJSA_NS7_ILi256EEESB_EEES9_SE_SG_Li256ELb1ELb1ELb0ELb0EEENS1_36VarlenDynamicPersistentTileSchedulerILi128ELi96ELi256ELi128ELb0ELb1ELb1ELb1ELb0ELb1EEEEEEEEEvNT_6ParamsE,"a",@progbits
	.sectionflags	@""
	.align	4
.nv.constant0._ZN7cutlass13device_kernelIN5flash11enable_sm90INS1_16FlashAttnFwdSm90INS1_25CollectiveMainloopFwdSm90ILi2EN4cute5tupleIJNS5_1CILi1EEES8_S8_EEENS6_IJNS7_ILi128EEENS7_ILi96EEENS7_ILi64EEEEEELi256ENS_6half_tEfNS_4arch4Sm90ELb0ELb1ELb1ELb1ELb1ELb1ELb0ELb1ELb0ELb1ELb0ELb0EEENS1_21CollectiveEpilogueFwdINS6_IJSA_NS7_ILi256EEESB_EEES9_SE_SG_Li256ELb1ELb1ELb0ELb0EEENS1_36VarlenDynamicPersistentTileSchedulerILi128ELi96ELi256ELi128ELb0ELb1ELb1ELb1ELb0ELb1EEEEEEEEEvNT_6ParamsE:
	.zero		3328


//--------------------- .nv.constant0._ZN7cutlass13device_kernelIN5flash11enable_sm90INS1_16FlashAttnFwdSm90INS1_25CollectiveMainloopFwdSm90ILi2EN4cute5tupleIJNS5_1CILi1EEES8_S8_EEENS6_IJNS7_ILi128EEENS7_ILi96EEENS7_ILi64EEEEEELi256ENS_6half_tEfNS_4arch4Sm90ELb0ELb1ELb1ELb1ELb1ELb0ELb1ELb1ELb0ELb1ELb0ELb0EEENS1_21CollectiveEpilogueFwdINS6_IJSA_NS7_ILi256EEESB_EEES9_SE_SG_Li256ELb1ELb1ELb0ELb0EEENS1_36VarlenDynamicPersistentTileSchedulerILi128ELi96ELi256ELi128ELb0ELb1ELb1ELb1ELb0ELb1EEEEEEEEEvNT_6ParamsE --------------------------
	.section	.nv.constant0._ZN7cutlass13device_kernelIN5flash11enable_sm90INS1_16FlashAttnFwdSm90INS1_25CollectiveMainloopFwdSm90ILi2EN4cute5tupleIJNS5_1CILi1EEES8_S8_EEENS6_IJNS7_ILi128EEENS7_ILi96EEENS7_ILi64EEEEEELi256ENS_6half_tEfNS_4arch4Sm90ELb0ELb1ELb1ELb1ELb1ELb0ELb1ELb1ELb0ELb1ELb0ELb0EEENS1_21CollectiveEpilogueFwdINS6_IJSA_NS7_ILi256EEESB_EEES9_SE_SG_Li256ELb1ELb1ELb0ELb0EEENS1_36VarlenDynamicPersistentTileSchedulerILi128ELi96ELi256ELi128ELb0ELb1ELb1ELb1ELb0ELb1EEEEEEEEEvNT_6ParamsE,"a",@progbits
	.sectionflags	@""
	.align	4
.nv.constant0._ZN7cutlass13device_kernelIN5flash11enable_sm90INS1_16FlashAttnFwdSm90INS1_25CollectiveMainloopFwdSm90ILi2EN4cute5tupleIJNS5_1CILi1EEES8_S8_EEENS6_IJNS7_ILi128EEENS7_ILi96EEENS7_ILi64EEEEEELi256ENS_6half_tEfNS_4arch4Sm90ELb0ELb1ELb1ELb1ELb1ELb0ELb1ELb1ELb0ELb1ELb0ELb0EEENS1_21CollectiveEpilogueFwdINS6_IJSA_NS7_ILi256EEESB_EEES9_SE_SG_Li256ELb1ELb1ELb0ELb0EEENS1_36VarlenDynamicPersistentTileSchedulerILi128ELi96ELi256ELi128ELb0ELb1ELb1ELb1ELb0ELb1EEEEEEEEEvNT_6ParamsE:
	.zero		3584


//--------------------- .nv.constant0._ZN7cutlass13device_kernelIN5flash11enable_sm90INS1_16FlashAttnFwdSm90INS1_25CollectiveMainloopFwdSm90ILi2EN4cute5tupleIJNS5_1CILi1EEES8_S8_EEENS6_IJNS7_ILi128EEENS7_ILi96EEENS7_ILi64EEEEEELi256ENS_6half_tEfNS_4arch4Sm90ELb0ELb1ELb1ELb1ELb1ELb1ELb1ELb1ELb0ELb1ELb0ELb0EEENS1_21CollectiveEpilogueFwdINS6_IJSA_NS7_ILi256EEESB_EEES9_SE_SG_Li256ELb1ELb1ELb0ELb0EEENS1_36VarlenDynamicPersistentTileSchedulerILi128ELi96ELi256ELi128ELb0ELb1ELb1ELb1ELb0ELb1EEEEEEEEEvNT_6ParamsE --------------------------
	.section	.nv.constant0._ZN7cutlass13device_kernelIN5flash11enable_sm90INS1_16FlashAttnFwdSm90INS1_25CollectiveMainloopFwdSm90ILi2EN4cute5tupleIJNS5_1CILi1EEES8_S8_EEENS6_IJNS7_ILi128EEENS7_ILi96EEENS7_ILi64EEEEEELi256ENS_6half_tEfNS_4arch4Sm90ELb0ELb1ELb1ELb1ELb1ELb1ELb1ELb1ELb0ELb1ELb0ELb0EEENS1_21CollectiveEpilogueFwdINS6_IJSA_NS7_ILi256EEESB_EEES9_SE_SG_Li256ELb1ELb1ELb0ELb0EEENS1_36VarlenDynamicPersistentTileSchedulerILi128ELi96ELi256ELi128ELb0ELb1ELb1ELb1ELb0ELb1EEEEEEEEEvNT_6ParamsE,"a",@progbits
	.sectionflags	@""
	.align	4
.nv.constant0._ZN7cutlass13device_kernelIN5flash11enable_sm90INS1_16FlashAttnFwdSm90INS1_25CollectiveMainloopFwdSm90ILi2EN4cute5tupleIJNS5_1CILi1EEES8_S8_EEENS6_IJNS7_ILi128EEENS7_ILi96EEENS7_ILi64EEEEEELi256ENS_6half_tEfNS_4arch4Sm90ELb0ELb1ELb1ELb1ELb1ELb1ELb1ELb1ELb0ELb1ELb0ELb0EEENS1_21CollectiveEpilogueFwdINS6_IJSA_NS7_ILi256EEESB_EEES9_SE_SG_Li256ELb1ELb1ELb0ELb0EEENS1_36VarlenDynamicPersistentTileSchedulerILi128ELi96ELi256ELi128ELb0ELb1ELb1ELb1ELb0ELb1EEEEEEEEEvNT_6ParamsE:
	.zero		3584


//--------------------- .nv.constant0._ZN7cutlass13device_kernelIN5flash11enable_sm90INS1_16FlashAttnFwdSm90INS1_25CollectiveMainloopFwdSm90ILi2EN4cute5tupleIJNS5_1CILi1EEES8_S8_EEENS6_IJNS7_ILi128EEENS7_ILi96EEENS7_ILi64EEEEEELi256ENS_6half_tEfNS_4arch4Sm90ELb1ELb0ELb1ELb0ELb1ELb0ELb0ELb1ELb0ELb1ELb0ELb0EEENS1_21CollectiveEpilogueFwdINS6_IJSA_NS7_ILi256EEESB_EEES9_SE_SG_Li256ELb0ELb1ELb0ELb0EEENS1_30DynamicPersistentTileSchedulerILi256ELi128ELb0ELb1ELb1EEEEEEEEEvNT_6ParamsE --------------------------
	.section	.nv.constant0._ZN7cutlass13device_kernelIN5flash11enable_sm90INS1_16FlashAttnFwdSm90INS1_25CollectiveMainloopFwdSm90ILi2EN4cute5tupleIJNS5_1CILi1EEES8_S8_EEENS6_IJNS7_ILi128EEENS7_ILi96EEENS7_ILi64EEEEEELi256ENS_6half_tEfNS_4arch4Sm90ELb1ELb0ELb1ELb0ELb1ELb0ELb0ELb1ELb0ELb1ELb0ELb0EEENS1_21CollectiveEpilogueFwdINS6_IJSA_NS7_ILi256EEESB_EEES9_SE_SG_Li256ELb0ELb1ELb0ELb0EEENS1_30DynamicPersistentTileSchedulerILi256ELi128ELb0ELb1ELb1EEEEEEEEEvNT_6ParamsE,"a",@progbits
	.sectionflags	@""
	.align	4
.nv.constant0._ZN7cutlass13device_kernelIN5flash11enable_sm90INS1_16FlashAttnFwdSm90INS1_25CollectiveMainloopFwdSm90ILi2EN4cute5tupleIJNS5_1CILi1EEES8_S8_EEENS6_IJNS7_ILi128EEENS7_ILi96EEENS7_ILi64EEEEEELi256ENS_6half_tEfNS_4arch4Sm90ELb1ELb0ELb1ELb0ELb1ELb0ELb0ELb1ELb0ELb1ELb0ELb0EEENS1_21CollectiveEpilogueFwdINS6_IJSA_NS7_ILi256EEESB_EEES9_SE_SG_Li256ELb0ELb1ELb0ELb0EEENS1_30DynamicPersistentTileSchedulerILi256ELi128ELb0ELb1ELb1EEEEEEEEEvNT_6ParamsE:
	.zero		3328


//--------------------- .nv.constant0._ZN7cutlass13device_kernelIN5flash11enable_sm90INS1_16FlashAttnFwdSm90INS1_25CollectiveMainloopFwdSm90ILi2EN4cute5tupleIJNS5_1CILi1EEES8_S8_EEENS6_IJNS7_ILi128EEENS7_ILi96EEENS7_ILi64EEEEEELi256ENS_6half_tEfNS_4arch4Sm90ELb1ELb0ELb1ELb0ELb1ELb0ELb1ELb1ELb0ELb1ELb0ELb0EEENS1_21CollectiveEpilogueFwdINS6_IJSA_NS7_ILi256EEESB_EEES9_SE_SG_Li256ELb0ELb1ELb0ELb0EEENS1_30DynamicPersistentTileSchedulerILi256ELi128ELb0ELb1ELb1EEEEEEEEEvNT_6ParamsE --------------------------
	.section	.nv.constant0._ZN7cutlass13device_kernelIN5flash11enable_sm90INS1_16FlashAttnFwdSm90INS1_25CollectiveMainloopFwdSm90ILi2EN4cute5tupleIJNS5_1CILi1EEES8_S8_EEENS6_IJNS7_ILi128EEENS7_ILi96EEENS7_ILi64EEEEEELi256ENS_6half_tEfNS_4arch4Sm90ELb1ELb0ELb1ELb0ELb1ELb0ELb1ELb1ELb0ELb1ELb0ELb0EEENS1_21CollectiveEpilogueFwdINS6_IJSA_NS7_ILi256EEESB_EEES9_SE_SG_Li256ELb0ELb1ELb0ELb0EEENS1_30DynamicPersistentTileSchedulerILi256ELi128ELb0ELb1ELb1EEEEEEEEEvNT_6ParamsE,"a",@progbits
	.sectionflags	@""
	.align	4
.nv.constant0._ZN7cutlass13device_kernelIN5flash11enable_sm90INS1_16FlashAttnFwdSm90INS1_25CollectiveMainloopFwdSm90ILi2EN4cute5tupleIJNS5_1CILi1EEES8_S8_EEENS6_IJNS7_ILi128EEENS7_ILi96EEENS7_ILi64EEEEEELi256ENS_6half_tEfNS_4arch4Sm90ELb1ELb0ELb1ELb0ELb1ELb0ELb1ELb1ELb0ELb1ELb0ELb0EEENS1_21CollectiveEpilogueFwdINS6_IJSA_NS7_ILi256EEESB_EEES9_SE_SG_Li256ELb0ELb1ELb0ELb0EEENS1_30DynamicPersistentTileSchedulerILi256ELi128ELb0ELb1ELb1EEEEEEEEEvNT_6ParamsE:
	.zero		3584


//--------------------- .nv.constant0._ZN7cutlass13device_kernelIN5flash11enable_sm90INS1_16FlashAttnFwdSm90INS1_25CollectiveMainloopFwdSm90ILi2EN4cute5tupleIJNS5_1CILi1EEES8_S8_EEENS6_IJNS7_ILi128EEENS7_ILi96EEENS7_ILi64EEEEEELi256ENS_6half_tEfNS_4arch4Sm90ELb1ELb0ELb1ELb1ELb1ELb0ELb0ELb1ELb0ELb1ELb0ELb0EEENS1_21CollectiveEpilogueFwdINS6_IJSA_NS7_ILi256EEESB_EEES9_SE_SG_Li256ELb1ELb1ELb0ELb0EEENS1_36VarlenDynamicPersistentTileSchedulerILi128ELi96ELi256ELi128ELb0ELb1ELb1ELb1ELb1ELb1EEEEEEEEEvNT_6ParamsE --------------------------
	.section	.nv.constant0._ZN7cutlass13device_kernelIN5flash11enable_sm90INS1_16FlashAttnFwdSm90INS1_25CollectiveMainloopFwdSm90ILi2EN4cute5tupleIJNS5_1CILi1EEES8_S8_EEENS6_IJNS7_ILi128EEENS7_ILi96EEENS7_ILi64EEEEEELi256ENS_6half_tEfNS_4arch4Sm90ELb1ELb0ELb1ELb1ELb1ELb0ELb0ELb1ELb0ELb1ELb0ELb0EEENS1_21CollectiveEpilogueFwdINS6_IJSA_NS7_ILi256EEESB_EEES9_SE_SG_Li256ELb1ELb1ELb0ELb0EEENS1_36VarlenDynamicPersistentTileSchedulerILi128ELi96ELi256ELi128ELb0ELb1ELb1ELb1ELb1ELb1EEEEEEEEEvNT_6ParamsE,"a",@progbits
	.sectionflags	@""
	.align	4
.nv.constant0._ZN7cutlass13device_kernelIN5flash11enable_sm90INS1_16FlashAttnFwdSm90INS1_25CollectiveMainloopFwdSm90ILi2EN4cute5tupleIJNS5_1CILi1EEES8_S8_EEENS6_IJNS7_ILi128EEENS7_ILi96EEENS7_ILi64EEEEEELi256ENS_6half_tEfNS_4arch4Sm90ELb1ELb0ELb1ELb1ELb1ELb0ELb0ELb1ELb0ELb1ELb0ELb0EEENS1_21CollectiveEpilogueFwdINS6_IJSA_NS7_ILi256EEESB_EEES9_SE_SG_Li256ELb1ELb1ELb0ELb0EEENS1_36VarlenDynamicPersistentTileSchedulerILi128ELi96ELi256ELi128ELb0ELb1ELb1ELb1ELb1ELb1EEEEEEEEEvNT_6ParamsE:
	.zero		3328


//--------------------- .nv.constant0._ZN7cutlass13device_kernelIN5flash11enable_sm90INS1_16FlashAttnFwdSm90INS1_25CollectiveMainloopFwdSm90ILi2EN4cute5tupleIJNS5_1CILi1EEES8_S8_EEENS6_IJNS7_ILi128EEENS7_ILi96EEENS7_ILi64EEEEEELi256ENS_6half_tEfNS_4arch4Sm90ELb1ELb0ELb1ELb1ELb1ELb1ELb0ELb1ELb0ELb1ELb0ELb0EEENS1_21CollectiveEpilogueFwdINS6_IJSA_NS7_ILi256EEESB_EEES9_SE_SG_Li256ELb1ELb1ELb0ELb0EEENS1_36VarlenDynamicPersistentTileSchedulerILi128ELi96ELi256ELi128ELb0ELb1ELb1ELb1ELb1ELb1EEEEEEEEEvNT_6ParamsE --------------------------
	.section	.nv.constant0._ZN7cutlass13device_kernelIN5flash11enable_sm90INS1_16FlashAttnFwdSm90INS1_25CollectiveMainloopFwdSm90ILi2EN4cute5tupleIJNS5_1CILi1EEES8_S8_EEENS6_IJNS7_ILi128EEENS7_ILi96EEENS7_ILi64EEEEEELi256ENS_6half_tEfNS_4arch4Sm90ELb1ELb0ELb1ELb1ELb1ELb1ELb0ELb1ELb0ELb1ELb0ELb0EEENS1_21CollectiveEpilogueFwdINS6_IJSA_NS7_ILi256EEESB_EEES9_SE_SG_Li256ELb1ELb1ELb0ELb0EEENS1_36VarlenDynamicPersistentTileSchedulerILi128ELi96ELi256ELi128ELb0ELb1ELb1ELb1ELb1ELb1EEEEEEEEEvNT_6ParamsE,"a",@progbits
	.sectionflags	@""
	.align	4
.nv.constant0._ZN7cutlass13device_kernelIN5flash11enable_sm90INS1_16FlashAttnFwdSm90INS1_25CollectiveMainloopFwdSm90ILi2EN4cute5tupleIJNS5_1CILi1EEES8_S8_EEENS6_IJNS7_ILi128EEENS7_ILi96EEENS7_ILi64EEEEEELi256ENS_6half_tEfNS_4arch4Sm90ELb1ELb0ELb1ELb1ELb1ELb1ELb0ELb1ELb0ELb1ELb0ELb0EEENS1_21CollectiveEpilogueFwdINS6_IJSA_NS7_ILi256EEESB_EEES9_SE_SG_Li256ELb1ELb1ELb0ELb0EEENS1_36VarlenDynamicPersistentTileSchedulerILi128ELi96ELi256ELi128ELb0ELb1ELb1ELb1ELb1ELb1EEEEEEEEEvNT_6ParamsE:
	.zero		3328


//--------------------- .nv.constant0._ZN7cutlass13device_kernelIN5flash11enable_sm90INS1_16FlashAttnFwdSm90INS1_25CollectiveMainloopFwdSm90ILi2EN4cute5tupleIJNS5_1CILi1EEES8_S8_EEENS6_IJNS7_ILi128EEENS7_ILi96EEENS7_ILi64EEEEEELi256ENS_6half_tEfNS_4arch4Sm90ELb1ELb0ELb1ELb1ELb1ELb0ELb1ELb1ELb0ELb1ELb0ELb0EEENS1_21CollectiveEpilogueFwdINS6_IJSA_NS7_ILi256EEESB_EEES9_SE_SG_Li256ELb1ELb1ELb0ELb0EEENS1_36VarlenDynamicPersistentTileSchedulerILi128ELi96ELi256ELi128ELb0ELb1ELb1ELb1ELb1ELb1EEEEEEEEEvNT_6ParamsE --------------------------
	.section	.nv.constant0._ZN7cutlass13device_kernelIN5flash11enable_sm90INS1_16FlashAttnFwdSm90INS1_25CollectiveMainloopFwdSm90ILi2EN4cute5tupleIJNS5_1CILi1EEES8_S8_EEENS6_IJNS7_ILi128EEENS7_ILi96EEENS7_ILi64EEEEEELi256ENS_6half_tEfNS_4arch4Sm90ELb1ELb0ELb1ELb1ELb1ELb0ELb1ELb1ELb0ELb1ELb0ELb0EEENS1_21CollectiveEpilogueFwdINS6_IJSA_NS7_ILi256EEESB_EEES9_SE_SG_Li256ELb1ELb1ELb0ELb0EEENS1_36VarlenDynamicPersistentTileSchedulerILi128ELi96ELi256ELi128ELb0ELb1ELb1ELb1ELb1ELb1EEEEEEEEEvNT_6ParamsE,"a",@progbits
	.sectionflags	@""
	.align	4
.nv.constant0._ZN7cutlass13device_kernelIN5flash11enable_sm90INS1_16FlashAttnFwdSm90INS1_25CollectiveMainloopFwdSm90ILi2EN4cute5tupleIJNS5_1CILi1EEES8_S8_EEENS6_IJNS7_ILi128EEENS7_ILi96EEENS7_ILi64EEEEEELi256ENS_6half_tEfNS_4arch4Sm90ELb1ELb0ELb1ELb1ELb1ELb0ELb1ELb1ELb0ELb1ELb0ELb0EEENS1_21CollectiveEpilogueFwdINS6_IJSA_NS7_ILi256EEESB_EEES9_SE_SG_Li256ELb1ELb1ELb0ELb0EEENS1_36VarlenDynamicPersistentTileSchedulerILi128ELi96ELi256ELi128ELb0ELb1ELb1ELb1ELb1ELb1EEEEEEEEEvNT_6ParamsE:
	.zero		3584


//--------------------- .nv.constant0._ZN7cutlass13device_kernelIN5flash11enable_sm90INS1_16FlashAttnFwdSm90INS1_25CollectiveMainloopFwdSm90ILi2EN4cute5tupleIJNS5_1CILi1EEES8_S8_EEENS6_IJNS7_ILi128EEENS7_ILi96EEENS7_ILi64EEEEEELi256ENS_6half_tEfNS_4arch4Sm90ELb1ELb0ELb1ELb1ELb1ELb1ELb1ELb1ELb0ELb1ELb0ELb0EEENS1_21CollectiveEpilogueFwdINS6_IJSA_NS7_ILi256EEESB_EEES9_SE_SG_Li256ELb1ELb1ELb0ELb0EEENS1_36VarlenDynamicPersistentTileSchedulerILi128ELi96ELi256ELi128ELb0ELb1ELb1ELb1ELb1ELb1EEEEEEEEEvNT_6ParamsE --------------------------
	.section	.nv.constant0._ZN7cutlass13device_kernelIN5flash11enable_sm90INS1_16FlashAttnFwdSm90INS1_25CollectiveMainloopFwdSm90ILi2EN4cute5tupleIJNS5_1CILi1EEES8_S8_EEENS6_IJNS7_ILi128EEENS7_ILi96EEENS7_ILi64EEEEEELi256ENS_6half_tEfNS_4arch4Sm90ELb1ELb0ELb1ELb1ELb1ELb1ELb1ELb1ELb0ELb1ELb0ELb0EEENS1_21CollectiveEpilogueFwdINS6_IJSA_NS7_ILi256EEESB_EEES9_SE_SG_Li256ELb1ELb1ELb0ELb0EEENS1_36VarlenDynamicPersistentTileSchedulerILi128ELi96ELi256ELi128ELb0ELb1ELb1ELb1ELb1ELb1EEEEEEEEEvNT_6ParamsE,"a",@progbits
	.sectionflags	@""
	.align	4
.nv.constant0._ZN7cutlass13device_kernelIN5flash11enable_sm90INS1_16FlashAttnFwdSm90INS1_25CollectiveMainloopFwdSm90ILi2EN4cute5tupleIJNS5_1CILi1EEES8_S8_EEENS6_IJNS7_ILi128EEENS7_ILi96EEENS7_ILi64EEEEEELi256ENS_6half_tEfNS_4arch4Sm90ELb1ELb0ELb1ELb1ELb1ELb1ELb1ELb1ELb0ELb1ELb0ELb0EEENS1_21CollectiveEpilogueFwdINS6_IJSA_NS7_ILi256EEESB_EEES9_SE_SG_Li256ELb1ELb1ELb0ELb0EEENS1_36VarlenDynamicPersistentTileSchedulerILi128ELi96ELi256ELi128ELb0ELb1ELb1ELb1ELb1ELb1EEEEEEEEEvNT_6ParamsE:
	.zero		3584


//--------------------- SYMBOLS --------------------------

	.type		.nv.reservedSmem.offset0,@object
	.size		.nv.reservedSmem.offset0,0x4
	.type		__assertfail,@function
